	.target	sm_80

	.elftype	@"ET_EXEC"


//--------------------- .note.nv.tkinfo           --------------------------
	.section	.note.nv.tkinfo,"",@"SHT_NOTE"
	.sectionflags	@"SHF_NOTE_NV_TKINFO"
	.tkinfo
        /*0018*/ 	.word	0x00000002
        /*0030*/ 	.string	""
        /*0030*/ 	.string	"ptxas"
        /*0030*/ 	.string	"Cuda compilation tools, release 13.0, V13.0.88"
        /*0030*/ 	.string	"Build cuda_13.0.r13.0/compiler.36424714_0"
        /*0030*/ 	.string	"-arch sm_80 -m 64 "



//--------------------- .note.nv.cuinfo           --------------------------
	.section	.note.nv.cuinfo,"",@"SHT_NOTE"
	.sectionflags	@"SHF_NOTE_NV_CUINFO"
        /*0018*/ 	.short	0x0002
        /*001a*/ 	.short	0x0050
        /*001c*/ 	.short	0x0082
	.zero		2


//--------------------- .nv.info                  --------------------------
	.section	.nv.info,"",@"SHT_CUDA_INFO"
	.align	4


	//----- nvinfo : EIATTR_REGCOUNT
	.align		4
        /*0000*/ 	.byte	0x04, 0x2f
        /*0002*/ 	.short	(.L_29 - .L_28)
	.align		4
.L_28:
        /*0004*/ 	.word	index@(_Z23gemm_half_q_half_kernelILi1ELb0ELb0EEvPK6__halfPKjS4_S2_PS0_iiiiPKtS7_iiiiiibS2_i)
        /*0008*/ 	.word	0x00000030


	//----- nvinfo : EIATTR_FRAME_SIZE
	.align		4
.L_29:
        /*000c*/ 	.byte	0x04, 0x11
        /*000e*/ 	.short	(.L_31 - .L_30)
	.align		4
.L_30:
        /*0010*/ 	.word	index@(_Z23gemm_half_q_half_kernelILi1ELb0ELb0EEvPK6__halfPKjS4_S2_PS0_iiiiPKtS7_iiiiiibS2_i)
        /*0014*/ 	.word	0x00000010


	//----- nvinfo : EIATTR_REGCOUNT
	.align		4
.L_31:
        /*0018*/ 	.byte	0x04, 0x2f
        /*001a*/ 	.short	(.L_33 - .L_32)
	.align		4
.L_32:
        /*001c*/ 	.word	index@(_Z23gemm_half_q_half_kernelILi2ELb0ELb0EEvPK6__halfPKjS4_S2_PS0_iiiiPKtS7_iiiiiibS2_i)
        /*0020*/ 	.word	0x00000040


	//----- nvinfo : EIATTR_FRAME_SIZE
	.align		4
.L_33:
        /*0024*/ 	.byte	0x04, 0x11
        /*0026*/ 	.short	(.L_35 - .L_34)
	.align		4
.L_34:
        /*0028*/ 	.word	index@(_Z23gemm_half_q_half_kernelILi2ELb0ELb0EEvPK6__halfPKjS4_S2_PS0_iiiiPKtS7_iiiiiibS2_i)
        /*002c*/ 	.word	0x00000010


	//----- nvinfo : EIATTR_REGCOUNT
	.align		4
.L_35:
        /*0030*/ 	.byte	0x04, 0x2f
        /*0032*/ 	.short	(.L_37 - .L_36)
	.align		4
.L_36:
        /*0034*/ 	.word	index@(_Z23gemm_half_q_half_kernelILi3ELb0ELb0EEvPK6__halfPKjS4_S2_PS0_iiiiPKtS7_iiiiiibS2_i)
        /*0038*/ 	.word	0x00000080


	//----- nvinfo : EIATTR_FRAME_SIZE
	.align		4
.L_37:
        /*003c*/ 	.byte	0x04, 0x11
        /*003e*/ 	.short	(.L_39 - .L_38)
	.align		4
.L_38:
        /*0040*/ 	.word	index@(_Z23gemm_half_q_half_kernelILi3ELb0ELb0EEvPK6__halfPKjS4_S2_PS0_iiiiPKtS7_iiiiiibS2_i)
        /*0044*/ 	.word	0x00000010


	//----- nvinfo : EIATTR_REGCOUNT
	.align		4
.L_39:
        /*0048*/ 	.byte	0x04, 0x2f
        /*004a*/ 	.short	(.L_41 - .L_40)
	.align		4
.L_40:
        /*004c*/ 	.word	index@(_Z23gemm_half_q_half_kernelILi4ELb0ELb0EEvPK6__halfPKjS4_S2_PS0_iiiiPKtS7_iiiiiibS2_i)
        /*0050*/ 	.word	0x0000007a


	//----- nvinfo : EIATTR_FRAME_SIZE
	.align		4
.L_41:
        /*0054*/ 	.byte	0x04, 0x11
        /*0056*/ 	.short	(.L_43 - .L_42)
	.align		4
.L_42:
        /*0058*/ 	.word	index@(_Z23gemm_half_q_half_kernelILi4ELb0ELb0EEvPK6__halfPKjS4_S2_PS0_iiiiPKtS7_iiiiiibS2_i)
        /*005c*/ 	.word	0x00000010


	//----- nvinfo : EIATTR_REGCOUNT
	.align		4
.L_43:
        /*0060*/ 	.byte	0x04, 0x2f
        /*0062*/ 	.short	(.L_45 - .L_44)
	.align		4
.L_44:
        /*0064*/ 	.word	index@(_Z23gemm_half_q_half_kernelILi5ELb0ELb0EEvPK6__halfPKjS4_S2_PS0_iiiiPKtS7_iiiiiibS2_i)
        /*0068*/ 	.word	0x00000080


	//----- nvinfo : EIATTR_FRAME_SIZE
	.align		4
.L_45:
        /*006c*/ 	.byte	0x04, 0x11
        /*006e*/ 	.short	(.L_47 - .L_46)
	.align		4
.L_46:
        /*0070*/ 	.word	index@(_Z23gemm_half_q_half_kernelILi5ELb0ELb0EEvPK6__halfPKjS4_S2_PS0_iiiiPKtS7_iiiiiibS2_i)
        /*0074*/ 	.word	0x00000010


	//----- nvinfo : EIATTR_REGCOUNT
	.align		4
.L_47:
        /*0078*/ 	.byte	0x04, 0x2f
        /*007a*/ 	.short	(.L_49 - .L_48)
	.align		4
.L_48:
        /*007c*/ 	.word	index@(_Z23gemm_half_q_half_kernelILi6ELb0ELb0EEvPK6__halfPKjS4_S2_PS0_iiiiPKtS7_iiiiiibS2_i)
        /*0080*/ 	.word	0x00000088


	//----- nvinfo : EIATTR_FRAME_SIZE
	.align		4
.L_49:
        /*0084*/ 	.byte	0x04, 0x11
        /*0086*/ 	.short	(.L_51 - .L_50)
	.align		4
.L_50:
        /*0088*/ 	.word	index@(_Z23gemm_half_q_half_kernelILi6ELb0ELb0EEvPK6__halfPKjS4_S2_PS0_iiiiPKtS7_iiiiiibS2_i)
        /*008c*/ 	.word	0x00000010


	//----- nvinfo : EIATTR_REGCOUNT
	.align		4
.L_51:
        /*0090*/ 	.byte	0x04, 0x2f
        /*0092*/ 	.short	(.L_53 - .L_52)
	.align		4
.L_52:
        /*0094*/ 	.word	index@(_Z23gemm_half_q_half_kernelILi7ELb0ELb0EEvPK6__halfPKjS4_S2_PS0_iiiiPKtS7_iiiiiibS2_i)
        /*0098*/ 	.word	0x0000008d


	//----- nvinfo : EIATTR_FRAME_SIZE
	.align		4
.L_53:
        /*009c*/ 	.byte	0x04, 0x11
        /*009e*/ 	.short	(.L_55 - .L_54)
	.align		4
.L_54:
        /*00a0*/ 	.word	index@(_Z23gemm_half_q_half_kernelILi7ELb0ELb0EEvPK6__halfPKjS4_S2_PS0_iiiiPKtS7_iiiiiibS2_i)
        /*00a4*/ 	.word	0x00000010


	//----- nvinfo : EIATTR_REGCOUNT
	.align		4
.L_55:
        /*00a8*/ 	.byte	0x04, 0x2f
        /*00aa*/ 	.short	(.L_57 - .L_56)
	.align		4
.L_56:
        /*00ac*/ 	.word	index@(_Z23gemm_half_q_half_kernelILi8ELb0ELb0EEvPK6__halfPKjS4_S2_PS0_iiiiPKtS7_iiiiiibS2_i)
        /*00b0*/ 	.word	0x0000008d


	//----- nvinfo : EIATTR_FRAME_SIZE
	.align		4
.L_57:
        /*00b4*/ 	.byte	0x04, 0x11
        /*00b6*/ 	.short	(.L_59 - .L_58)
	.align		4
.L_58:
        /*00b8*/ 	.word	index@(_Z23gemm_half_q_half_kernelILi8ELb0ELb0EEvPK6__halfPKjS4_S2_PS0_iiiiPKtS7_iiiiiibS2_i)
        /*00bc*/ 	.word	0x00000010


	//----- nvinfo : EIATTR_REGCOUNT
	.align		4
.L_59:
        /*00c0*/ 	.byte	0x04, 0x2f
        /*00c2*/ 	.short	(.L_61 - .L_60)
	.align		4
.L_60:
        /*00c4*/ 	.word	index@(_Z23gemm_half_q_half_kernelILi1ELb0ELb1EEvPK6__halfPKjS4_S2_PS0_iiiiPKtS7_iiiiiibS2_i)
        /*00c8*/ 	.word	0x00000030


	//----- nvinfo : EIATTR_FRAME_SIZE
	.align		4
.L_61:
        /*00cc*/ 	.byte	0x04, 0x11
        /*00ce*/ 	.short	(.L_63 - .L_62)
	.align		4
.L_62:
        /*00d0*/ 	.word	index@(_Z23gemm_half_q_half_kernelILi1ELb0ELb1EEvPK6__halfPKjS4_S2_PS0_iiiiPKtS7_iiiiiibS2_i)
        /*00d4*/ 	.word	0x00000010


	//----- nvinfo : EIATTR_REGCOUNT
	.align		4
.L_63:
        /*00d8*/ 	.byte	0x04, 0x2f
        /*00da*/ 	.short	(.L_65 - .L_64)
	.align		4
.L_64:
        /*00dc*/ 	.word	index@(_Z23gemm_half_q_half_kernelILi2ELb0ELb1EEvPK6__halfPKjS4_S2_PS0_iiiiPKtS7_iiiiiibS2_i)
        /*00e0*/ 	.word	0x00000040


	//----- nvinfo : EIATTR_FRAME_SIZE
	.align		4
.L_65:
        /*00e4*/ 	.byte	0x04, 0x11
        /*00e6*/ 	.short	(.L_67 - .L_66)
	.align		4
.L_66:
        /*00e8*/ 	.word	index@(_Z23gemm_half_q_half_kernelILi2ELb0ELb1EEvPK6__halfPKjS4_S2_PS0_iiiiPKtS7_iiiiiibS2_i)
        /*00ec*/ 	.word	0x00000010


	//----- nvinfo : EIATTR_REGCOUNT
	.align		4
.L_67:
        /*00f0*/ 	.byte	0x04, 0x2f
        /*00f2*/ 	.short	(.L_69 - .L_68)
	.align		4
.L_68:
        /*00f4*/ 	.word	index@(_Z23gemm_half_q_half_kernelILi3ELb0ELb1EEvPK6__halfPKjS4_S2_PS0_iiiiPKtS7_iiiiiibS2_i)
        /*00f8*/ 	.word	0x00000080


	//----- nvinfo : EIATTR_FRAME_SIZE
	.align		4
.L_69:
        /*00fc*/ 	.byte	0x04, 0x11
        /*00fe*/ 	.short	(.L_71 - .L_70)
	.align		4
.L_70:
        /*0100*/ 	.word	index@(_Z23gemm_half_q_half_kernelILi3ELb0ELb1EEvPK6__halfPKjS4_S2_PS0_iiiiPKtS7_iiiiiibS2_i)
        /*0104*/ 	.word	0x00000010


	//----- nvinfo : EIATTR_REGCOUNT
	.align		4
.L_71:
        /*0108*/ 	.byte	0x04, 0x2f
        /*010a*/ 	.short	(.L_73 - .L_72)
	.align		4
.L_72:
        /*010c*/ 	.word	index@(_Z23gemm_half_q_half_kernelILi4ELb0ELb1EEvPK6__halfPKjS4_S2_PS0_iiiiPKtS7_iiiiiibS2_i)
        /*0110*/ 	.word	0x0000007a


	//----- nvinfo : EIATTR_FRAME_SIZE
	.align		4
.L_73:
        /*0114*/ 	.byte	0x04, 0x11
        /*0116*/ 	.short	(.L_75 - .L_74)
	.align		4
.L_74:
        /*0118*/ 	.word	index@(_Z23gemm_half_q_half_kernelILi4ELb0ELb1EEvPK6__halfPKjS4_S2_PS0_iiiiPKtS7_iiiiiibS2_i)
        /*011c*/ 	.word	0x00000010


	//----- nvinfo : EIATTR_REGCOUNT
	.align		4
.L_75:
        /*0120*/ 	.byte	0x04, 0x2f
        /*0122*/ 	.short	(.L_77 - .L_76)
	.align		4
.L_76:
        /*0124*/ 	.word	index@(_Z23gemm_half_q_half_kernelILi5ELb0ELb1EEvPK6__halfPKjS4_S2_PS0_iiiiPKtS7_iiiiiibS2_i)
        /*0128*/ 	.word	0x00000080


	//----- nvinfo : EIATTR_FRAME_SIZE
	.align		4
.L_77:
        /*012c*/ 	.byte	0x04, 0x11
        /*012e*/ 	.short	(.L_79 - .L_78)
	.align		4
.L_78:
        /*0130*/ 	.word	index@(_Z23gemm_half_q_half_kernelILi5ELb0ELb1EEvPK6__halfPKjS4_S2_PS0_iiiiPKtS7_iiiiiibS2_i)
        /*0134*/ 	.word	0x00000010


	//----- nvinfo : EIATTR_REGCOUNT
	.align		4
.L_79:
        /*0138*/ 	.byte	0x04, 0x2f
        /*013a*/ 	.short	(.L_81 - .L_80)
	.align		4
.L_80:
        /*013c*/ 	.word	index@(_Z23gemm_half_q_half_kernelILi6ELb0ELb1EEvPK6__halfPKjS4_S2_PS0_iiiiPKtS7_iiiiiibS2_i)
        /*0140*/ 	.word	0x00000088


	//----- nvinfo : EIATTR_FRAME_SIZE
	.align		4
.L_81:
        /*0144*/ 	.byte	0x04, 0x11
        /*0146*/ 	.short	(.L_83 - .L_82)
	.align		4
.L_82:
        /*0148*/ 	.word	index@(_Z23gemm_half_q_half_kernelILi6ELb0ELb1EEvPK6__halfPKjS4_S2_PS0_iiiiPKtS7_iiiiiibS2_i)
        /*014c*/ 	.word	0x00000010


	//----- nvinfo : EIATTR_REGCOUNT
	.align		4
.L_83:
        /*0150*/ 	.byte	0x04, 0x2f
        /*0152*/ 	.short	(.L_85 - .L_84)
	.align		4
.L_84:
        /*0154*/ 	.word	index@(_Z23gemm_half_q_half_kernelILi7ELb0ELb1EEvPK6__halfPKjS4_S2_PS0_iiiiPKtS7_iiiiiibS2_i)
        /*0158*/ 	.word	0x0000008d


	//----- nvinfo : EIATTR_FRAME_SIZE
	.align		4
.L_85:
        /*015c*/ 	.byte	0x04, 0x11
        /*015e*/ 	.short	(.L_87 - .L_86)
	.align		4
.L_86:
        /*0160*/ 	.word	index@(_Z23gemm_half_q_half_kernelILi7ELb0ELb1EEvPK6__halfPKjS4_S2_PS0_iiiiPKtS7_iiiiiibS2_i)
        /*0164*/ 	.word	0x00000010


	//----- nvinfo : EIATTR_REGCOUNT
	.align		4
.L_87:
        /*0168*/ 	.byte	0x04, 0x2f
        /*016a*/ 	.short	(.L_89 - .L_88)
	.align		4
.L_88:
        /*016c*/ 	.word	index@(_Z23gemm_half_q_half_kernelILi8ELb0ELb1EEvPK6__halfPKjS4_S2_PS0_iiiiPKtS7_iiiiiibS2_i)
        /*0170*/ 	.word	0x0000008d


	//----- nvinfo : EIATTR_FRAME_SIZE
	.align		4
.L_89:
        /*0174*/ 	.byte	0x04, 0x11
        /*0176*/ 	.short	(.L_91 - .L_90)
	.align		4
.L_90:
        /*0178*/ 	.word	index@(_Z23gemm_half_q_half_kernelILi8ELb0ELb1EEvPK6__halfPKjS4_S2_PS0_iiiiPKtS7_iiiiiibS2_i)
        /*017c*/ 	.word	0x00000010


	//----- nvinfo : EIATTR_REGCOUNT
	.align		4
.L_91:
        /*0180*/ 	.byte	0x04, 0x2f
        /*0182*/ 	.short	(.L_93 - .L_92)
	.align		4
.L_92:
        /*0184*/ 	.word	index@(_Z23gemm_half_q_half_kernelILi1ELb1ELb0EEvPK6__halfPKjS4_S2_PS0_iiiiPKtS7_iiiiiibS2_i)
        /*0188*/ 	.word	0x00000030


	//----- nvinfo : EIATTR_FRAME_SIZE
	.align		4
.L_93:
        /*018c*/ 	.byte	0x04, 0x11
        /*018e*/ 	.short	(.L_95 - .L_94)
	.align		4
.L_94:
        /*0190*/ 	.word	index@(_Z23gemm_half_q_half_kernelILi1ELb1ELb0EEvPK6__halfPKjS4_S2_PS0_iiiiPKtS7_iiiiiibS2_i)
        /*0194*/ 	.word	0x00000010


	//----- nvinfo : EIATTR_REGCOUNT
	.align		4
.L_95:
        /*0198*/ 	.byte	0x04, 0x2f
        /*019a*/ 	.short	(.L_97 - .L_96)
	.align		4
.L_96:
        /*019c*/ 	.word	index@(_Z23gemm_half_q_half_kernelILi2ELb1ELb0EEvPK6__halfPKjS4_S2_PS0_iiiiPKtS7_iiiiiibS2_i)
        /*01a0*/ 	.word	0x0000007c


	//----- nvinfo : EIATTR_FRAME_SIZE
	.align		4
.L_97:
        /*01a4*/ 	.byte	0x04, 0x11
        /*01a6*/ 	.short	(.L_99 - .L_98)
	.align		4
.L_98:
        /*01a8*/ 	.word	index@(_Z23gemm_half_q_half_kernelILi2ELb1ELb0EEvPK6__halfPKjS4_S2_PS0_iiiiPKtS7_iiiiiibS2_i)
        /*01ac*/ 	.word	0x00000010


	//----- nvinfo : EIATTR_REGCOUNT
	.align		4
.L_99:
        /*01b0*/ 	.byte	0x04, 0x2f
        /*01b2*/ 	.short	(.L_101 - .L_100)
	.align		4
.L_100:
        /*01b4*/ 	.word	index@(_Z23gemm_half_q_half_kernelILi3ELb1ELb0EEvPK6__halfPKjS4_S2_PS0_iiiiPKtS7_iiiiiibS2_i)
        /*01b8*/ 	.word	0x0000007a


	//----- nvinfo : EIATTR_FRAME_SIZE
	.align		4
.L_101:
        /*01bc*/ 	.byte	0x04, 0x11
        /*01be*/ 	.short	(.L_103 - .L_102)
	.align		4
.L_102:
        /*01c0*/ 	.word	index@(_Z23gemm_half_q_half_kernelILi3ELb1ELb0EEvPK6__halfPKjS4_S2_PS0_iiiiPKtS7_iiiiiibS2_i)
        /*01c4*/ 	.word	0x00000010


	//----- nvinfo : EIATTR_REGCOUNT
	.align		4
.L_103:
        /*01c8*/ 	.byte	0x04, 0x2f
        /*01ca*/ 	.short	(.L_105 - .L_104)
	.align		4
.L_104:
        /*01cc*/ 	.word	index@(_Z23gemm_half_q_half_kernelILi4ELb1ELb0EEvPK6__halfPKjS4_S2_PS0_iiiiPKtS7_iiiiiibS2_i)
        /*01d0*/ 	.word	0x0000007c


	//----- nvinfo : EIATTR_FRAME_SIZE
	.align		4
.L_105:
        /*01d4*/ 	.byte	0x04, 0x11
        /*01d6*/ 	.short	(.L_107 - .L_106)
	.align		4
.L_106:
        /*01d8*/ 	.word	index@(_Z23gemm_half_q_half_kernelILi4ELb1ELb0EEvPK6__halfPKjS4_S2_PS0_iiiiPKtS7_iiiiiibS2_i)
        /*01dc*/ 	.word	0x00000010


	//----- nvinfo : EIATTR_REGCOUNT
	.align		4
.L_107:
        /*01e0*/ 	.byte	0x04, 0x2f
        /*01e2*/ 	.short	(.L_109 - .L_108)
	.align		4
.L_108:
        /*01e4*/ 	.word	index@(_Z23gemm_half_q_half_kernelILi5ELb1ELb0EEvPK6__halfPKjS4_S2_PS0_iiiiPKtS7_iiiiiibS2_i)
        /*01e8*/ 	.word	0x00000080


	//----- nvinfo : EIATTR_FRAME_SIZE
	.align		4
.L_109:
        /*01ec*/ 	.byte	0x04, 0x11
        /*01ee*/ 	.short	(.L_111 - .L_110)
	.align		4
.L_110:
        /*01f0*/ 	.word	index@(_Z23gemm_half_q_half_kernelILi5ELb1ELb0EEvPK6__halfPKjS4_S2_PS0_iiiiPKtS7_iiiiiibS2_i)
        /*01f4*/ 	.word	0x00000010


	//----- nvinfo : EIATTR_REGCOUNT
	.align		4
.L_111:
        /*01f8*/ 	.byte	0x04, 0x2f
        /*01fa*/ 	.short	(.L_113 - .L_112)
	.align		4
.L_112:
        /*01fc*/ 	.word	index@(_Z23gemm_half_q_half_kernelILi6ELb1ELb0EEvPK6__halfPKjS4_S2_PS0_iiiiPKtS7_iiiiiibS2_i)
        /*0200*/ 	.word	0x00000080


	//----- nvinfo : EIATTR_FRAME_SIZE
	.align		4
.L_113:
        /*0204*/ 	.byte	0x04, 0x11
        /*0206*/ 	.short	(.L_115 - .L_114)
	.align		4
.L_114:
        /*0208*/ 	.word	index@(_Z23gemm_half_q_half_kernelILi6ELb1ELb0EEvPK6__halfPKjS4_S2_PS0_iiiiPKtS7_iiiiiibS2_i)
        /*020c*/ 	.word	0x00000010


	//----- nvinfo : EIATTR_REGCOUNT
	.align		4
.L_115:
        /*0210*/ 	.byte	0x04, 0x2f
        /*0212*/ 	.short	(.L_117 - .L_116)
	.align		4
.L_116:
        /*0214*/ 	.word	index@(_Z23gemm_half_q_half_kernelILi7ELb1ELb0EEvPK6__halfPKjS4_S2_PS0_iiiiPKtS7_iiiiiibS2_i)
        /*0218*/ 	.word	0x00000080


	//----- nvinfo : EIATTR_FRAME_SIZE
	.align		4
.L_117:
        /*021c*/ 	.byte	0x04, 0x11
        /*021e*/ 	.short	(.L_119 - .L_118)
	.align		4
.L_118:
        /*0220*/ 	.word	index@(_Z23gemm_half_q_half_kernelILi7ELb1ELb0EEvPK6__halfPKjS4_S2_PS0_iiiiPKtS7_iiiiiibS2_i)
        /*0224*/ 	.word	0x00000010


	//----- nvinfo : EIATTR_REGCOUNT
	.align		4
.L_119:
        /*0228*/ 	.byte	0x04, 0x2f
        /*022a*/ 	.short	(.L_121 - .L_120)
	.align		4
.L_120:
        /*022c*/ 	.word	index@(_Z23gemm_half_q_half_kernelILi8ELb1ELb0EEvPK6__halfPKjS4_S2_PS0_iiiiPKtS7_iiiiiibS2_i)
        /*0230*/ 	.word	0x00000080


	//----- nvinfo : EIATTR_FRAME_SIZE
	.align		4
.L_121:
        /*0234*/ 	.byte	0x04, 0x11
        /*0236*/ 	.short	(.L_123 - .L_122)
	.align		4
.L_122:
        /*0238*/ 	.word	index@(_Z23gemm_half_q_half_kernelILi8ELb1ELb0EEvPK6__halfPKjS4_S2_PS0_iiiiPKtS7_iiiiiibS2_i)
        /*023c*/ 	.word	0x00000010


	//----- nvinfo : EIATTR_REGCOUNT
	.align		4
.L_123:
        /*0240*/ 	.byte	0x04, 0x2f
        /*0242*/ 	.short	(.L_125 - .L_124)
	.align		4
.L_124:
        /*0244*/ 	.word	index@(_Z23gemm_half_q_half_kernelILi1ELb1ELb1EEvPK6__halfPKjS4_S2_PS0_iiiiPKtS7_iiiiiibS2_i)
        /*0248*/ 	.word	0x00000034


	//----- nvinfo : EIATTR_FRAME_SIZE
	.align		4
.L_125:
        /*024c*/ 	.byte	0x04, 0x11
        /*024e*/ 	.short	(.L_127 - .L_126)
	.align		4
.L_126:
        /*0250*/ 	.word	index@(_Z23gemm_half_q_half_kernelILi1ELb1ELb1EEvPK6__halfPKjS4_S2_PS0_iiiiPKtS7_iiiiiibS2_i)
        /*0254*/ 	.word	0x00000010


	//----- nvinfo : EIATTR_REGCOUNT
	.align		4
.L_127:
        /*0258*/ 	.byte	0x04, 0x2f
        /*025a*/ 	.short	(.L_129 - .L_128)
	.align		4
.L_128:
        /*025c*/ 	.word	index@(_Z23gemm_half_q_half_kernelILi2ELb1ELb1EEvPK6__halfPKjS4_S2_PS0_iiiiPKtS7_iiiiiibS2_i)
        /*0260*/ 	.word	0x0000007c


	//----- nvinfo : EIATTR_FRAME_SIZE
	.align		4
.L_129:
        /*0264*/ 	.byte	0x04, 0x11
        /*0266*/ 	.short	(.L_131 - .L_130)
	.align		4
.L_130:
        /*0268*/ 	.word	index@(_Z23gemm_half_q_half_kernelILi2ELb1ELb1EEvPK6__halfPKjS4_S2_PS0_iiiiPKtS7_iiiiiibS2_i)
        /*026c*/ 	.word	0x00000010


	//----- nvinfo : EIATTR_REGCOUNT
	.align		4
.L_131:
        /*0270*/ 	.byte	0x04, 0x2f
        /*0272*/ 	.short	(.L_133 - .L_132)
	.align		4
.L_132:
        /*0274*/ 	.word	index@(_Z23gemm_half_q_half_kernelILi3ELb1ELb1EEvPK6__halfPKjS4_S2_PS0_iiiiPKtS7_iiiiiibS2_i)
        /*0278*/ 	.word	0x0000007a


	//----- nvinfo : EIATTR_FRAME_SIZE
	.align		4
.L_133:
        /*027c*/ 	.byte	0x04, 0x11
        /*027e*/ 	.short	(.L_135 - .L_134)
	.align		4
.L_134:
        /*0280*/ 	.word	index@(_Z23gemm_half_q_half_kernelILi3ELb1ELb1EEvPK6__halfPKjS4_S2_PS0_iiiiPKtS7_iiiiiibS2_i)
        /*0284*/ 	.word	0x00000010


	//----- nvinfo : EIATTR_REGCOUNT
	.align		4
.L_135:
        /*0288*/ 	.byte	0x04, 0x2f
        /*028a*/ 	.short	(.L_137 - .L_136)
	.align		4
.L_136:
        /*028c*/ 	.word	index@(_Z23gemm_half_q_half_kernelILi4ELb1ELb1EEvPK6__halfPKjS4_S2_PS0_iiiiPKtS7_iiiiiibS2_i)
        /*0290*/ 	.word	0x0000007c


	//----- nvinfo : EIATTR_FRAME_SIZE
	.align		4
.L_137:
        /*0294*/ 	.byte	0x04, 0x11
        /*0296*/ 	.short	(.L_139 - .L_138)
	.align		4
.L_138:
        /*0298*/ 	.word	index@(_Z23gemm_half_q_half_kernelILi4ELb1ELb1EEvPK6__halfPKjS4_S2_PS0_iiiiPKtS7_iiiiiibS2_i)
        /*029c*/ 	.word	0x00000010


	//----- nvinfo : EIATTR_REGCOUNT
	.align		4
.L_139:
        /*02a0*/ 	.byte	0x04, 0x2f
        /*02a2*/ 	.short	(.L_141 - .L_140)
	.align		4
.L_140:
        /*02a4*/ 	.word	index@(_Z23gemm_half_q_half_kernelILi5ELb1ELb1EEvPK6__halfPKjS4_S2_PS0_iiiiPKtS7_iiiiiibS2_i)
        /*02a8*/ 	.word	0x00000080


	//----- nvinfo : EIATTR_FRAME_SIZE
	.align		4
.L_141:
        /*02ac*/ 	.byte	0x04, 0x11
        /*02ae*/ 	.short	(.L_143 - .L_142)
	.align		4
.L_142:
        /*02b0*/ 	.word	index@(_Z23gemm_half_q_half_kernelILi5ELb1ELb1EEvPK6__halfPKjS4_S2_PS0_iiiiPKtS7_iiiiiibS2_i)
        /*02b4*/ 	.word	0x00000010


	//----- nvinfo : EIATTR_REGCOUNT
	.align		4
.L_143:
        /*02b8*/ 	.byte	0x04, 0x2f
        /*02ba*/ 	.short	(.L_145 - .L_144)
	.align		4
.L_144:
        /*02bc*/ 	.word	index@(_Z23gemm_half_q_half_kernelILi6ELb1ELb1EEvPK6__halfPKjS4_S2_PS0_iiiiPKtS7_iiiiiibS2_i)
        /*02c0*/ 	.word	0x00000080


	//----- nvinfo : EIATTR_FRAME_SIZE
	.align		4
.L_145:
        /*02c4*/ 	.byte	0x04, 0x11
        /*02c6*/ 	.short	(.L_147 - .L_146)
	.align		4
.L_146:
        /*02c8*/ 	.word	index@(_Z23gemm_half_q_half_kernelILi6ELb1ELb1EEvPK6__halfPKjS4_S2_PS0_iiiiPKtS7_iiiiiibS2_i)
        /*02cc*/ 	.word	0x00000010


	//----- nvinfo : EIATTR_REGCOUNT
	.align		4
.L_147:
        /*02d0*/ 	.byte	0x04, 0x2f
        /*02d2*/ 	.short	(.L_149 - .L_148)
	.align		4
.L_148:
        /*02d4*/ 	.word	index@(_Z23gemm_half_q_half_kernelILi7ELb1ELb1EEvPK6__halfPKjS4_S2_PS0_iiiiPKtS7_iiiiiibS2_i)
        /*02d8*/ 	.word	0x00000080


	//----- nvinfo : EIATTR_FRAME_SIZE
	.align		4
.L_149:
        /*02dc*/ 	.byte	0x04, 0x11
        /*02de*/ 	.short	(.L_151 - .L_150)
	.align		4
.L_150:
        /*02e0*/ 	.word	index@(_Z23gemm_half_q_half_kernelILi7ELb1ELb1EEvPK6__halfPKjS4_S2_PS0_iiiiPKtS7_iiiiiibS2_i)
        /*02e4*/ 	.word	0x00000010


	//----- nvinfo : EIATTR_REGCOUNT
	.align		4
.L_151:
        /*02e8*/ 	.byte	0x04, 0x2f
        /*02ea*/ 	.short	(.L_153 - .L_152)
	.align		4
.L_152:
        /*02ec*/ 	.word	index@(_Z23gemm_half_q_half_kernelILi8ELb1ELb1EEvPK6__halfPKjS4_S2_PS0_iiiiPKtS7_iiiiiibS2_i)
        /*02f0*/ 	.word	0x00000080


	//----- nvinfo : EIATTR_FRAME_SIZE
	.align		4
.L_153:
        /*02f4*/ 	.byte	0x04, 0x11
        /*02f6*/ 	.short	(.L_155 - .L_154)
	.align		4
.L_154:
        /*02f8*/ 	.word	index@(_Z23gemm_half_q_half_kernelILi8ELb1ELb1EEvPK6__halfPKjS4_S2_PS0_iiiiPKtS7_iiiiiibS2_i)
        /*02fc*/ 	.word	0x00000010


	//----- nvinfo : EIATTR_REGCOUNT
	.align		4
.L_155:
        /*0300*/ 	.byte	0x04, 0x2f
        /*0302*/ 	.short	(.L_157 - .L_156)
	.align		4
.L_156:
        /*0304*/ 	.word	index@(_Z28gemm_half_q_half_gptq_kernelILi1ELb0ELb0EEvPK6__halfPKjS4_S2_PS0_iiiiiPKtibS2_i)
        /*0308*/ 	.word	0x00000038


	//----- nvinfo : EIATTR_FRAME_SIZE
	.align		4
.L_157:
        /*030c*/ 	.byte	0x04, 0x11
        /*030e*/ 	.short	(.L_159 - .L_158)
	.align		4
.L_158:
        /*0310*/ 	.word	index@(_Z28gemm_half_q_half_gptq_kernelILi1ELb0ELb0EEvPK6__halfPKjS4_S2_PS0_iiiiiPKtibS2_i)
        /*0314*/ 	.word	0x00000000


	//----- nvinfo : EIATTR_REGCOUNT
	.align		4
.L_159:
        /*0318*/ 	.byte	0x04, 0x2f
        /*031a*/ 	.short	(.L_161 - .L_160)
	.align		4
.L_160:
        /*031c*/ 	.word	index@(_Z28gemm_half_q_half_gptq_kernelILi2ELb0ELb0EEvPK6__halfPKjS4_S2_PS0_iiiiiPKtibS2_i)
        /*0320*/ 	.word	0x0000003e


	//----- nvinfo : EIATTR_FRAME_SIZE
	.align		4
.L_161:
        /*0324*/ 	.byte	0x04, 0x11
        /*0326*/ 	.short	(.L_163 - .L_162)
	.align		4
.L_162:
        /*0328*/ 	.word	index@(_Z28gemm_half_q_half_gptq_kernelILi2ELb0ELb0EEvPK6__halfPKjS4_S2_PS0_iiiiiPKtibS2_i)
        /*032c*/ 	.word	0x00000000


	//----- nvinfo : EIATTR_REGCOUNT
	.align		4
.L_163:
        /*0330*/ 	.byte	0x04, 0x2f
        /*0332*/ 	.short	(.L_165 - .L_164)
	.align		4
.L_164:
        /*0334*/ 	.word	index@(_Z28gemm_half_q_half_gptq_kernelILi3ELb0ELb0EEvPK6__halfPKjS4_S2_PS0_iiiiiPKtibS2_i)
        /*0338*/ 	.word	0x00000047


	//----- nvinfo : EIATTR_FRAME_SIZE
	.align		4
.L_165:
        /*033c*/ 	.byte	0x04, 0x11
        /*033e*/ 	.short	(.L_167 - .L_166)
	.align		4
.L_166:
        /*0340*/ 	.word	index@(_Z28gemm_half_q_half_gptq_kernelILi3ELb0ELb0EEvPK6__halfPKjS4_S2_PS0_iiiiiPKtibS2_i)
        /*0344*/ 	.word	0x00000000


	//----- nvinfo : EIATTR_REGCOUNT
	.align		4
.L_167:
        /*0348*/ 	.byte	0x04, 0x2f
        /*034a*/ 	.short	(.L_169 - .L_168)
	.align		4
.L_168:
        /*034c*/ 	.word	index@(_Z28gemm_half_q_half_gptq_kernelILi4ELb0ELb0EEvPK6__halfPKjS4_S2_PS0_iiiiiPKtibS2_i)
        /*0350*/ 	.word	0x0000004e


	//----- nvinfo : EIATTR_FRAME_SIZE
	.align		4
.L_169:
        /*0354*/ 	.byte	0x04, 0x11
        /*0356*/ 	.short	(.L_171 - .L_170)
	.align		4
.L_170:
        /*0358*/ 	.word	index@(_Z28gemm_half_q_half_gptq_kernelILi4ELb0ELb0EEvPK6__halfPKjS4_S2_PS0_iiiiiPKtibS2_i)
        /*035c*/ 	.word	0x00000000


	//----- nvinfo : EIATTR_REGCOUNT
	.align		4
.L_171:
        /*0360*/ 	.byte	0x04, 0x2f
        /*0362*/ 	.short	(.L_173 - .L_172)
	.align		4
.L_172:
        /*0364*/ 	.word	index@(_Z28gemm_half_q_half_gptq_kernelILi5ELb0ELb0EEvPK6__halfPKjS4_S2_PS0_iiiiiPKtibS2_i)
        /*0368*/ 	.word	0x00000048


	//----- nvinfo : EIATTR_FRAME_SIZE
	.align		4
.L_173:
        /*036c*/ 	.byte	0x04, 0x11
        /*036e*/ 	.short	(.L_175 - .L_174)
	.align		4
.L_174:
        /*0370*/ 	.word	index@(_Z28gemm_half_q_half_gptq_kernelILi5ELb0ELb0EEvPK6__halfPKjS4_S2_PS0_iiiiiPKtibS2_i)
        /*0374*/ 	.word	0x00000000


	//----- nvinfo : EIATTR_REGCOUNT
	.align		4
.L_175:
        /*0378*/ 	.byte	0x04, 0x2f
        /*037a*/ 	.short	(.L_177 - .L_176)
	.align		4
.L_176:
        /*037c*/ 	.word	index@(_Z28gemm_half_q_half_gptq_kernelILi6ELb0ELb0EEvPK6__halfPKjS4_S2_PS0_iiiiiPKtibS2_i)
        /*0380*/ 	.word	0x00000050


	//----- nvinfo : EIATTR_FRAME_SIZE
	.align		4
.L_177:
        /*0384*/ 	.byte	0x04, 0x11
        /*0386*/ 	.short	(.L_179 - .L_178)
	.align		4
.L_178:
        /*0388*/ 	.word	index@(_Z28gemm_half_q_half_gptq_kernelILi6ELb0ELb0EEvPK6__halfPKjS4_S2_PS0_iiiiiPKtibS2_i)
        /*038c*/ 	.word	0x00000000


	//----- nvinfo : EIATTR_REGCOUNT
	.align		4
.L_179:
        /*0390*/ 	.byte	0x04, 0x2f
        /*0392*/ 	.short	(.L_181 - .L_180)
	.align		4
.L_180:
        /*0394*/ 	.word	index@(_Z28gemm_half_q_half_gptq_kernelILi7ELb0ELb0EEvPK6__halfPKjS4_S2_PS0_iiiiiPKtibS2_i)
        /*0398*/ 	.word	0x00000068


	//----- nvinfo : EIATTR_FRAME_SIZE
	.align		4
.L_181:
        /*039c*/ 	.byte	0x04, 0x11
        /*039e*/ 	.short	(.L_183 - .L_182)
	.align		4
.L_182:
        /*03a0*/ 	.word	index@(_Z28gemm_half_q_half_gptq_kernelILi7ELb0ELb0EEvPK6__halfPKjS4_S2_PS0_iiiiiPKtibS2_i)
        /*03a4*/ 	.word	0x00000000


	//----- nvinfo : EIATTR_REGCOUNT
	.align		4
.L_183:
        /*03a8*/ 	.byte	0x04, 0x2f
        /*03aa*/ 	.short	(.L_185 - .L_184)
	.align		4
.L_184:
        /*03ac*/ 	.word	index@(_Z28gemm_half_q_half_gptq_kernelILi8ELb0ELb0EEvPK6__halfPKjS4_S2_PS0_iiiiiPKtibS2_i)
        /*03b0*/ 	.word	0x0000005f


	//----- nvinfo : EIATTR_FRAME_SIZE
	.align		4
.L_185:
        /*03b4*/ 	.byte	0x04, 0x11
        /*03b6*/ 	.short	(.L_187 - .L_186)
	.align		4
.L_186:
        /*03b8*/ 	.word	index@(_Z28gemm_half_q_half_gptq_kernelILi8ELb0ELb0EEvPK6__halfPKjS4_S2_PS0_iiiiiPKtibS2_i)
        /*03bc*/ 	.word	0x00000000


	//----- nvinfo : EIATTR_REGCOUNT
	.align		4
.L_187:
        /*03c0*/ 	.byte	0x04, 0x2f
        /*03c2*/ 	.short	(.L_189 - .L_188)
	.align		4
.L_188:
        /*03c4*/ 	.word	index@(_Z28gemm_half_q_half_gptq_kernelILi1ELb0ELb1EEvPK6__halfPKjS4_S2_PS0_iiiiiPKtibS2_i)
        /*03c8*/ 	.word	0x00000038


	//----- nvinfo : EIATTR_FRAME_SIZE
	.align		4
.L_189:
        /*03cc*/ 	.byte	0x04, 0x11
        /*03ce*/ 	.short	(.L_191 - .L_190)
	.align		4
.L_190:
        /*03d0*/ 	.word	index@(_Z28gemm_half_q_half_gptq_kernelILi1ELb0ELb1EEvPK6__halfPKjS4_S2_PS0_iiiiiPKtibS2_i)
        /*03d4*/ 	.word	0x00000000


	//----- nvinfo : EIATTR_REGCOUNT
	.align		4
.L_191:
        /*03d8*/ 	.byte	0x04, 0x2f
        /*03da*/ 	.short	(.L_193 - .L_192)
	.align		4
.L_192:
        /*03dc*/ 	.word	index@(_Z28gemm_half_q_half_gptq_kernelILi2ELb0ELb1EEvPK6__halfPKjS4_S2_PS0_iiiiiPKtibS2_i)
        /*03e0*/ 	.word	0x0000003e


	//----- nvinfo : EIATTR_FRAME_SIZE
	.align		4
.L_193:
        /*03e4*/ 	.byte	0x04, 0x11
        /*03e6*/ 	.short	(.L_195 - .L_194)
	.align		4
.L_194:
        /*03e8*/ 	.word	index@(_Z28gemm_half_q_half_gptq_kernelILi2ELb0ELb1EEvPK6__halfPKjS4_S2_PS0_iiiiiPKtibS2_i)
        /*03ec*/ 	.word	0x00000000


	//----- nvinfo : EIATTR_REGCOUNT
	.align		4
.L_195:
        /*03f0*/ 	.byte	0x04, 0x2f
        /*03f2*/ 	.short	(.L_197 - .L_196)
	.align		4
.L_196:
        /*03f4*/ 	.word	index@(_Z28gemm_half_q_half_gptq_kernelILi3ELb0ELb1EEvPK6__halfPKjS4_S2_PS0_iiiiiPKtibS2_i)
        /*03f8*/ 	.word	0x00000047


	//----- nvinfo : EIATTR_FRAME_SIZE
	.align		4
.L_197:
        /*03fc*/ 	.byte	0x04, 0x11
        /*03fe*/ 	.short	(.L_199 - .L_198)
	.align		4
.L_198:
        /*0400*/ 	.word	index@(_Z28gemm_half_q_half_gptq_kernelILi3ELb0ELb1EEvPK6__halfPKjS4_S2_PS0_iiiiiPKtibS2_i)
        /*0404*/ 	.word	0x00000000


	//----- nvinfo : EIATTR_REGCOUNT
	.align		4
.L_199:
        /*0408*/ 	.byte	0x04, 0x2f
        /*040a*/ 	.short	(.L_201 - .L_200)
	.align		4
.L_200:
        /*040c*/ 	.word	index@(_Z28gemm_half_q_half_gptq_kernelILi4ELb0ELb1EEvPK6__halfPKjS4_S2_PS0_iiiiiPKtibS2_i)
        /*0410*/ 	.word	0x0000004e


	//----- nvinfo : EIATTR_FRAME_SIZE
	.align		4
.L_201:
        /*0414*/ 	.byte	0x04, 0x11
        /*0416*/ 	.short	(.L_203 - .L_202)
	.align		4
.L_202:
        /*0418*/ 	.word	index@(_Z28gemm_half_q_half_gptq_kernelILi4ELb0ELb1EEvPK6__halfPKjS4_S2_PS0_iiiiiPKtibS2_i)
        /*041c*/ 	.word	0x00000000


	//----- nvinfo : EIATTR_REGCOUNT
	.align		4
.L_203:
        /*0420*/ 	.byte	0x04, 0x2f
        /*0422*/ 	.short	(.L_205 - .L_204)
	.align		4
.L_204:
        /*0424*/ 	.word	index@(_Z28gemm_half_q_half_gptq_kernelILi5ELb0ELb1EEvPK6__halfPKjS4_S2_PS0_iiiiiPKtibS2_i)
        /*0428*/ 	.word	0x00000048


	//----- nvinfo : EIATTR_FRAME_SIZE
	.align		4
.L_205:
        /*042c*/ 	.byte	0x04, 0x11
        /*042e*/ 	.short	(.L_207 - .L_206)
	.align		4
.L_206:
        /*0430*/ 	.word	index@(_Z28gemm_half_q_half_gptq_kernelILi5ELb0ELb1EEvPK6__halfPKjS4_S2_PS0_iiiiiPKtibS2_i)
        /*0434*/ 	.word	0x00000000


	//----- nvinfo : EIATTR_REGCOUNT
	.align		4
.L_207:
        /*0438*/ 	.byte	0x04, 0x2f
        /*043a*/ 	.short	(.L_209 - .L_208)
	.align		4
.L_208:
        /*043c*/ 	.word	index@(_Z28gemm_half_q_half_gptq_kernelILi6ELb0ELb1EEvPK6__halfPKjS4_S2_PS0_iiiiiPKtibS2_i)
        /*0440*/ 	.word	0x00000050


	//----- nvinfo : EIATTR_FRAME_SIZE
	.align		4
.L_209:
        /*0444*/ 	.byte	0x04, 0x11
        /*0446*/ 	.short	(.L_211 - .L_210)
	.align		4
.L_210:
        /*0448*/ 	.word	index@(_Z28gemm_half_q_half_gptq_kernelILi6ELb0ELb1EEvPK6__halfPKjS4_S2_PS0_iiiiiPKtibS2_i)
        /*044c*/ 	.word	0x00000000


	//----- nvinfo : EIATTR_REGCOUNT
	.align		4
.L_211:
        /*0450*/ 	.byte	0x04, 0x2f
        /*0452*/ 	.short	(.L_213 - .L_212)
	.align		4
.L_212:
        /*0454*/ 	.word	index@(_Z28gemm_half_q_half_gptq_kernelILi7ELb0ELb1EEvPK6__halfPKjS4_S2_PS0_iiiiiPKtibS2_i)
        /*0458*/ 	.word	0x00000068


	//----- nvinfo : EIATTR_FRAME_SIZE
	.align		4
.L_213:
        /*045c*/ 	.byte	0x04, 0x11
        /*045e*/ 	.short	(.L_215 - .L_214)
	.align		4
.L_214:
        /*0460*/ 	.word	index@(_Z28gemm_half_q_half_gptq_kernelILi7ELb0ELb1EEvPK6__halfPKjS4_S2_PS0_iiiiiPKtibS2_i)
        /*0464*/ 	.word	0x00000000


	//----- nvinfo : EIATTR_REGCOUNT
	.align		4
.L_215:
        /*0468*/ 	.byte	0x04, 0x2f
        /*046a*/ 	.short	(.L_217 - .L_216)
	.align		4
.L_216:
        /*046c*/ 	.word	index@(_Z28gemm_half_q_half_gptq_kernelILi8ELb0ELb1EEvPK6__halfPKjS4_S2_PS0_iiiiiPKtibS2_i)
        /*0470*/ 	.word	0x0000005f


	//----- nvinfo : EIATTR_FRAME_SIZE
	.align		4
.L_217:
        /*0474*/ 	.byte	0x04, 0x11
        /*0476*/ 	.short	(.L_219 - .L_218)
	.align		4
.L_218:
        /*0478*/ 	.word	index@(_Z28gemm_half_q_half_gptq_kernelILi8ELb0ELb1EEvPK6__halfPKjS4_S2_PS0_iiiiiPKtibS2_i)
        /*047c*/ 	.word	0x00000000


	//----- nvinfo : EIATTR_REGCOUNT
	.align		4
.L_219:
        /*0480*/ 	.byte	0x04, 0x2f
        /*0482*/ 	.short	(.L_221 - .L_220)
	.align		4
.L_220:
        /*0484*/ 	.word	index@(_Z28gemm_half_q_half_gptq_kernelILi1ELb1ELb0EEvPK6__halfPKjS4_S2_PS0_iiiiiPKtibS2_i)
        /*0488*/ 	.word	0x00000038


	//----- nvinfo : EIATTR_FRAME_SIZE
	.align		4
.L_221:
        /*048c*/ 	.byte	0x04, 0x11
        /*048e*/ 	.short	(.L_223 - .L_222)
	.align		4
.L_222:
        /*0490*/ 	.word	index@(_Z28gemm_half_q_half_gptq_kernelILi1ELb1ELb0EEvPK6__halfPKjS4_S2_PS0_iiiiiPKtibS2_i)
        /*0494*/ 	.word	0x00000000


	//----- nvinfo : EIATTR_REGCOUNT
	.align		4
.L_223:
        /*0498*/ 	.byte	0x04, 0x2f
        /*049a*/ 	.short	(.L_225 - .L_224)
	.align		4
.L_224:
        /*049c*/ 	.word	index@(_Z28gemm_half_q_half_gptq_kernelILi2ELb1ELb0EEvPK6__halfPKjS4_S2_PS0_iiiiiPKtibS2_i)
        /*04a0*/ 	.word	0x0000003b


	//----- nvinfo : EIATTR_FRAME_SIZE
	.align		4
.L_225:
        /*04a4*/ 	.byte	0x04, 0x11
        /*04a6*/ 	.short	(.L_227 - .L_226)
	.align		4
.L_226:
        /*04a8*/ 	.word	index@(_Z28gemm_half_q_half_gptq_kernelILi2ELb1ELb0EEvPK6__halfPKjS4_S2_PS0_iiiiiPKtibS2_i)
        /*04ac*/ 	.word	0x00000000


	//----- nvinfo : EIATTR_REGCOUNT
	.align		4
.L_227:
        /*04b0*/ 	.byte	0x04, 0x2f
        /*04b2*/ 	.short	(.L_229 - .L_228)
	.align		4
.L_228:
        /*04b4*/ 	.word	index@(_Z28gemm_half_q_half_gptq_kernelILi3ELb1ELb0EEvPK6__halfPKjS4_S2_PS0_iiiiiPKtibS2_i)
        /*04b8*/ 	.word	0x0000003c


	//----- nvinfo : EIATTR_FRAME_SIZE
	.align		4
.L_229:
        /*04bc*/ 	.byte	0x04, 0x11
        /*04be*/ 	.short	(.L_231 - .L_230)
	.align		4
.L_230:
        /*04c0*/ 	.word	index@(_Z28gemm_half_q_half_gptq_kernelILi3ELb1ELb0EEvPK6__halfPKjS4_S2_PS0_iiiiiPKtibS2_i)
        /*04c4*/ 	.word	0x00000000


	//----- nvinfo : EIATTR_REGCOUNT
	.align		4
.L_231:
        /*04c8*/ 	.byte	0x04, 0x2f
        /*04ca*/ 	.short	(.L_233 - .L_232)
	.align		4
.L_232:
        /*04cc*/ 	.word	index@(_Z28gemm_half_q_half_gptq_kernelILi4ELb1ELb0EEvPK6__halfPKjS4_S2_PS0_iiiiiPKtibS2_i)
        /*04d0*/ 	.word	0x0000003f


	//----- nvinfo : EIATTR_FRAME_SIZE
	.align		4
.L_233:
        /*04d4*/ 	.byte	0x04, 0x11
        /*04d6*/ 	.short	(.L_235 - .L_234)
	.align		4
.L_234:
        /*04d8*/ 	.word	index@(_Z28gemm_half_q_half_gptq_kernelILi4ELb1ELb0EEvPK6__halfPKjS4_S2_PS0_iiiiiPKtibS2_i)
        /*04dc*/ 	.word	0x00000000


	//----- nvinfo : EIATTR_REGCOUNT
	.align		4
.L_235:
        /*04e0*/ 	.byte	0x04, 0x2f
        /*04e2*/ 	.short	(.L_237 - .L_236)
	.align		4
.L_236:
        /*04e4*/ 	.word	index@(_Z28gemm_half_q_half_gptq_kernelILi5ELb1ELb0EEvPK6__halfPKjS4_S2_PS0_iiiiiPKtibS2_i)
        /*04e8*/ 	.word	0x00000048


	//----- nvinfo : EIATTR_FRAME_SIZE
	.align		4
.L_237:
        /*04ec*/ 	.byte	0x04, 0x11
        /*04ee*/ 	.short	(.L_239 - .L_238)
	.align		4
.L_238:
        /*04f0*/ 	.word	index@(_Z28gemm_half_q_half_gptq_kernelILi5ELb1ELb0EEvPK6__halfPKjS4_S2_PS0_iiiiiPKtibS2_i)
        /*04f4*/ 	.word	0x00000000


	//----- nvinfo : EIATTR_REGCOUNT
	.align		4
.L_239:
        /*04f8*/ 	.byte	0x04, 0x2f
        /*04fa*/ 	.short	(.L_241 - .L_240)
	.align		4
.L_240:
        /*04fc*/ 	.word	index@(_Z28gemm_half_q_half_gptq_kernelILi6ELb1ELb0EEvPK6__halfPKjS4_S2_PS0_iiiiiPKtibS2_i)
        /*0500*/ 	.word	0x0000004f


	//----- nvinfo : EIATTR_FRAME_SIZE
	.align		4
.L_241:
        /*0504*/ 	.byte	0x04, 0x11
        /*0506*/ 	.short	(.L_243 - .L_242)
	.align		4
.L_242:
        /*0508*/ 	.word	index@(_Z28gemm_half_q_half_gptq_kernelILi6ELb1ELb0EEvPK6__halfPKjS4_S2_PS0_iiiiiPKtibS2_i)
        /*050c*/ 	.word	0x00000000


	//----- nvinfo : EIATTR_REGCOUNT
	.align		4
.L_243:
        /*0510*/ 	.byte	0x04, 0x2f
        /*0512*/ 	.short	(.L_245 - .L_244)
	.align		4
.L_244:
        /*0514*/ 	.word	index@(_Z28gemm_half_q_half_gptq_kernelILi7ELb1ELb0EEvPK6__halfPKjS4_S2_PS0_iiiiiPKtibS2_i)
        /*0518*/ 	.word	0x00000066


	//----- nvinfo : EIATTR_FRAME_SIZE
	.align		4
.L_245:
        /*051c*/ 	.byte	0x04, 0x11
        /*051e*/ 	.short	(.L_247 - .L_246)
	.align		4
.L_246:
        /*0520*/ 	.word	index@(_Z28gemm_half_q_half_gptq_kernelILi7ELb1ELb0EEvPK6__halfPKjS4_S2_PS0_iiiiiPKtibS2_i)
        /*0524*/ 	.word	0x00000000


	//----- nvinfo : EIATTR_REGCOUNT
	.align		4
.L_247:
        /*0528*/ 	.byte	0x04, 0x2f
        /*052a*/ 	.short	(.L_249 - .L_248)
	.align		4
.L_248:
        /*052c*/ 	.word	index@(_Z28gemm_half_q_half_gptq_kernelILi8ELb1ELb0EEvPK6__halfPKjS4_S2_PS0_iiiiiPKtibS2_i)
        /*0530*/ 	.word	0x00000060


	//----- nvinfo : EIATTR_FRAME_SIZE
	.align		4
.L_249:
        /*0534*/ 	.byte	0x04, 0x11
        /*0536*/ 	.short	(.L_251 - .L_250)
	.align		4
.L_250:
        /*0538*/ 	.word	index@(_Z28gemm_half_q_half_gptq_kernelILi8ELb1ELb0EEvPK6__halfPKjS4_S2_PS0_iiiiiPKtibS2_i)
        /*053c*/ 	.word	0x00000000


	//----- nvinfo : EIATTR_REGCOUNT
	.align		4
.L_251:
        /*0540*/ 	.byte	0x04, 0x2f
        /*0542*/ 	.short	(.L_253 - .L_252)
	.align		4
.L_252:
        /*0544*/ 	.word	index@(_Z28gemm_half_q_half_gptq_kernelILi1ELb1ELb1EEvPK6__halfPKjS4_S2_PS0_iiiiiPKtibS2_i)
        /*0548*/ 	.word	0x00000038


	//----- nvinfo : EIATTR_FRAME_SIZE
	.align		4
.L_253:
        /*054c*/ 	.byte	0x04, 0x11
        /*054e*/ 	.short	(.L_255 - .L_254)
	.align		4
.L_254:
        /*0550*/ 	.word	index@(_Z28gemm_half_q_half_gptq_kernelILi1ELb1ELb1EEvPK6__halfPKjS4_S2_PS0_iiiiiPKtibS2_i)
        /*0554*/ 	.word	0x00000000


	//----- nvinfo : EIATTR_REGCOUNT
	.align		4
.L_255:
        /*0558*/ 	.byte	0x04, 0x2f
        /*055a*/ 	.short	(.L_257 - .L_256)
	.align		4
.L_256:
        /*055c*/ 	.word	index@(_Z28gemm_half_q_half_gptq_kernelILi2ELb1ELb1EEvPK6__halfPKjS4_S2_PS0_iiiiiPKtibS2_i)
        /*0560*/ 	.word	0x0000003b


	//----- nvinfo : EIATTR_FRAME_SIZE
	.align		4
.L_257:
        /*0564*/ 	.byte	0x04, 0x11
        /*0566*/ 	.short	(.L_259 - .L_258)
	.align		4
.L_258:
        /*0568*/ 	.word	index@(_Z28gemm_half_q_half_gptq_kernelILi2ELb1ELb1EEvPK6__halfPKjS4_S2_PS0_iiiiiPKtibS2_i)
        /*056c*/ 	.word	0x00000000


	//----- nvinfo : EIATTR_REGCOUNT
	.align		4
.L_259:
        /*0570*/ 	.byte	0x04, 0x2f
        /*0572*/ 	.short	(.L_261 - .L_260)
	.align		4
.L_260:
        /*0574*/ 	.word	index@(_Z28gemm_half_q_half_gptq_kernelILi3ELb1ELb1EEvPK6__halfPKjS4_S2_PS0_iiiiiPKtibS2_i)
        /*0578*/ 	.word	0x0000003c


	//----- nvinfo : EIATTR_FRAME_SIZE
	.align		4
.L_261:
        /*057c*/ 	.byte	0x04, 0x11
        /*057e*/ 	.short	(.L_263 - .L_262)
	.align		4
.L_262:
        /*0580*/ 	.word	index@(_Z28gemm_half_q_half_gptq_kernelILi3ELb1ELb1EEvPK6__halfPKjS4_S2_PS0_iiiiiPKtibS2_i)
        /*0584*/ 	.word	0x00000000


	//----- nvinfo : EIATTR_REGCOUNT
	.align		4
.L_263:
        /*0588*/ 	.byte	0x04, 0x2f
        /*058a*/ 	.short	(.L_265 - .L_264)
	.align		4
.L_264:
        /*058c*/ 	.word	index@(_Z28gemm_half_q_half_gptq_kernelILi4ELb1ELb1EEvPK6__halfPKjS4_S2_PS0_iiiiiPKtibS2_i)
        /*0590*/ 	.word	0x0000003f


	//----- nvinfo : EIATTR_FRAME_SIZE
	.align		4
.L_265:
        /*0594*/ 	.byte	0x04, 0x11
        /*0596*/ 	.short	(.L_267 - .L_266)
	.align		4
.L_266:
        /*0598*/ 	.word	index@(_Z28gemm_half_q_half_gptq_kernelILi4ELb1ELb1EEvPK6__halfPKjS4_S2_PS0_iiiiiPKtibS2_i)
        /*059c*/ 	.word	0x00000000


	//----- nvinfo : EIATTR_REGCOUNT
	.align		4
.L_267:
        /*05a0*/ 	.byte	0x04, 0x2f
        /*05a2*/ 	.short	(.L_269 - .L_268)
	.align		4
.L_268:
        /*05a4*/ 	.word	index@(_Z28gemm_half_q_half_gptq_kernelILi5ELb1ELb1EEvPK6__halfPKjS4_S2_PS0_iiiiiPKtibS2_i)
        /*05a8*/ 	.word	0x00000048


	//----- nvinfo : EIATTR_FRAME_SIZE
	.align		4
.L_269:
        /*05ac*/ 	.byte	0x04, 0x11
        /*05ae*/ 	.short	(.L_271 - .L_270)
	.align		4
.L_270:
        /*05b0*/ 	.word	index@(_Z28gemm_half_q_half_gptq_kernelILi5ELb1ELb1EEvPK6__halfPKjS4_S2_PS0_iiiiiPKtibS2_i)
        /*05b4*/ 	.word	0x00000000


	//----- nvinfo : EIATTR_REGCOUNT
	.align		4
.L_271:
        /*05b8*/ 	.byte	0x04, 0x2f
        /*05ba*/ 	.short	(.L_273 - .L_272)
	.align		4
.L_272:
        /*05bc*/ 	.word	index@(_Z28gemm_half_q_half_gptq_kernelILi6ELb1ELb1EEvPK6__halfPKjS4_S2_PS0_iiiiiPKtibS2_i)
        /*05c0*/ 	.word	0x0000004f


	//----- nvinfo : EIATTR_FRAME_SIZE
	.align		4
.L_273:
        /*05c4*/ 	.byte	0x04, 0x11
        /*05c6*/ 	.short	(.L_275 - .L_274)
	.align		4
.L_274:
        /*05c8*/ 	.word	index@(_Z28gemm_half_q_half_gptq_kernelILi6ELb1ELb1EEvPK6__halfPKjS4_S2_PS0_iiiiiPKtibS2_i)
        /*05cc*/ 	.word	0x00000000


	//----- nvinfo : EIATTR_REGCOUNT
	.align		4
.L_275:
        /*05d0*/ 	.byte	0x04, 0x2f
        /*05d2*/ 	.short	(.L_277 - .L_276)
	.align		4
.L_276:
        /*05d4*/ 	.word	index@(_Z28gemm_half_q_half_gptq_kernelILi7ELb1ELb1EEvPK6__halfPKjS4_S2_PS0_iiiiiPKtibS2_i)
        /*05d8*/ 	.word	0x00000066


	//----- nvinfo : EIATTR_FRAME_SIZE
	.align		4
.L_277:
        /*05dc*/ 	.byte	0x04, 0x11
        /*05de*/ 	.short	(.L_279 - .L_278)
	.align		4
.L_278:
        /*05e0*/ 	.word	index@(_Z28gemm_half_q_half_gptq_kernelILi7ELb1ELb1EEvPK6__halfPKjS4_S2_PS0_iiiiiPKtibS2_i)
        /*05e4*/ 	.word	0x00000000


	//----- nvinfo : EIATTR_REGCOUNT
	.align		4
.L_279:
        /*05e8*/ 	.byte	0x04, 0x2f
        /*05ea*/ 	.short	(.L_281 - .L_280)
	.align		4
.L_280:
        /*05ec*/ 	.word	index@(_Z28gemm_half_q_half_gptq_kernelILi8ELb1ELb1EEvPK6__halfPKjS4_S2_PS0_iiiiiPKtibS2_i)
        /*05f0*/ 	.word	0x00000060


	//----- nvinfo : EIATTR_FRAME_SIZE
	.align		4
.L_281:
        /*05f4*/ 	.byte	0x04, 0x11
        /*05f6*/ 	.short	(.L_283 - .L_282)
	.align		4
.L_282:
        /*05f8*/ 	.word	index@(_Z28gemm_half_q_half_gptq_kernelILi8ELb1ELb1EEvPK6__halfPKjS4_S2_PS0_iiiiiPKtibS2_i)
        /*05fc*/ 	.word	0x00000000


	//----- nvinfo : EIATTR_REGCOUNT
	.align		4
.L_283:
        /*0600*/ 	.byte	0x04, 0x2f
        /*0602*/ 	.short	(.L_285 - .L_284)
	.align		4
.L_284:
        /*0604*/ 	.word	index@(_Z12clear_kernelP6__halfii)
        /*0608*/ 	.word	0x00000006


	//----- nvinfo : EIATTR_FRAME_SIZE
	.align		4
.L_285:
        /*060c*/ 	.byte	0x04, 0x11
        /*060e*/ 	.short	(.L_287 - .L_286)
	.align		4
.L_286:
        /*0610*/ 	.word	index@(_Z12clear_kernelP6__halfii)
        /*0614*/ 	.word	0x00000000


	//----- nvinfo : EIATTR_MIN_STACK_SIZE
	.align		4
.L_287:
        /*0618*/ 	.byte	0x04, 0x12
        /*061a*/ 	.short	(.L_289 - .L_288)
	.align		4
.L_288:
        /*061c*/ 	.word	index@(_Z12clear_kernelP6__halfii)
        /*0620*/ 	.word	0x00000000


	//----- nvinfo : EIATTR_MIN_STACK_SIZE
	.align		4
.L_289:
        /*0624*/ 	.byte	0x04, 0x12
        /*0626*/ 	.short	(.L_291 - .L_290)
	.align		4
.L_290:
        /*0628*/ 	.word	index@(_Z28gemm_half_q_half_gptq_kernelILi8ELb1ELb1EEvPK6__halfPKjS4_S2_PS0_iiiiiPKtibS2_i)
        /*062c*/ 	.word	0x00000000


	//----- nvinfo : EIATTR_MIN_STACK_SIZE
	.align		4
.L_291:
        /*0630*/ 	.byte	0x04, 0x12
        /*0632*/ 	.short	(.L_293 - .L_292)
	.align		4
.L_292:
        /*0634*/ 	.word	index@(_Z28gemm_half_q_half_gptq_kernelILi7ELb1ELb1EEvPK6__halfPKjS4_S2_PS0_iiiiiPKtibS2_i)
        /*0638*/ 	.word	0x00000000


	//----- nvinfo : EIATTR_MIN_STACK_SIZE
	.align		4
.L_293:
        /*063c*/ 	.byte	0x04, 0x12
        /*063e*/ 	.short	(.L_295 - .L_294)
	.align		4
.L_294:
        /*0640*/ 	.word	index@(_Z28gemm_half_q_half_gptq_kernelILi6ELb1ELb1EEvPK6__halfPKjS4_S2_PS0_iiiiiPKtibS2_i)
        /*0644*/ 	.word	0x00000000


	//----- nvinfo : EIATTR_MIN_STACK_SIZE
	.align		4
.L_295:
        /*0648*/ 	.byte	0x04, 0x12
        /*064a*/ 	.short	(.L_297 - .L_296)
	.align		4
.L_296:
        /*064c*/ 	.word	index@(_Z28gemm_half_q_half_gptq_kernelILi5ELb1ELb1EEvPK6__halfPKjS4_S2_PS0_iiiiiPKtibS2_i)
        /*0650*/ 	.word	0x00000000


	//----- nvinfo : EIATTR_MIN_STACK_SIZE
	.align		4
.L_297:
        /*0654*/ 	.byte	0x04, 0x12
        /*0656*/ 	.short	(.L_299 - .L_298)
	.align		4
.L_298:
        /*0658*/ 	.word	index@(_Z28gemm_half_q_half_gptq_kernelILi4ELb1ELb1EEvPK6__halfPKjS4_S2_PS0_iiiiiPKtibS2_i)
        /*065c*/ 	.word	0x00000000


	//----- nvinfo : EIATTR_MIN_STACK_SIZE
	.align		4
.L_299:
        /*0660*/ 	.byte	0x04, 0x12
        /*0662*/ 	.short	(.L_301 - .L_300)
	.align		4
.L_300:
        /*0664*/ 	.word	index@(_Z28gemm_half_q_half_gptq_kernelILi3ELb1ELb1EEvPK6__halfPKjS4_S2_PS0_iiiiiPKtibS2_i)
        /*0668*/ 	.word	0x00000000


	//----- nvinfo : EIATTR_MIN_STACK_SIZE
	.align		4
.L_301:
        /*066c*/ 	.byte	0x04, 0x12
        /*066e*/ 	.short	(.L_303 - .L_302)
	.align		4
.L_302:
        /*0670*/ 	.word	index@(_Z28gemm_half_q_half_gptq_kernelILi2ELb1ELb1EEvPK6__halfPKjS4_S2_PS0_iiiiiPKtibS2_i)
        /*0674*/ 	.word	0x00000000


	//----- nvinfo : EIATTR_MIN_STACK_SIZE
	.align		4
.L_303:
        /*0678*/ 	.byte	0x04, 0x12
        /*067a*/ 	.short	(.L_305 - .L_304)
	.align		4
.L_304:
        /*067c*/ 	.word	index@(_Z28gemm_half_q_half_gptq_kernelILi1ELb1ELb1EEvPK6__halfPKjS4_S2_PS0_iiiiiPKtibS2_i)
        /*0680*/ 	.word	0x00000000


	//----- nvinfo : EIATTR_MIN_STACK_SIZE
	.align		4
.L_305:
        /*0684*/ 	.byte	0x04, 0x12
        /*0686*/ 	.short	(.L_307 - .L_306)
	.align		4
.L_306:
        /*0688*/ 	.word	index@(_Z28gemm_half_q_half_gptq_kernelILi8ELb1ELb0EEvPK6__halfPKjS4_S2_PS0_iiiiiPKtibS2_i)
        /*068c*/ 	.word	0x00000000


	//----- nvinfo : EIATTR_MIN_STACK_SIZE
	.align		4
.L_307:
        /*0690*/ 	.byte	0x04, 0x12
        /*0692*/ 	.short	(.L_309 - .L_308)
	.align		4
.L_308:
        /*0694*/ 	.word	index@(_Z28gemm_half_q_half_gptq_kernelILi7ELb1ELb0EEvPK6__halfPKjS4_S2_PS0_iiiiiPKtibS2_i)
        /*0698*/ 	.word	0x00000000


	//----- nvinfo : EIATTR_MIN_STACK_SIZE
	.align		4
.L_309:
        /*069c*/ 	.byte	0x04, 0x12
        /*069e*/ 	.short	(.L_311 - .L_310)
	.align		4
.L_310:
        /*06a0*/ 	.word	index@(_Z28gemm_half_q_half_gptq_kernelILi6ELb1ELb0EEvPK6__halfPKjS4_S2_PS0_iiiiiPKtibS2_i)
        /*06a4*/ 	.word	0x00000000


	//----- nvinfo : EIATTR_MIN_STACK_SIZE
	.align		4
.L_311:
        /*06a8*/ 	.byte	0x04, 0x12
        /*06aa*/ 	.short	(.L_313 - .L_312)
	.align		4
.L_312:
        /*06ac*/ 	.word	index@(_Z28gemm_half_q_half_gptq_kernelILi5ELb1ELb0EEvPK6__halfPKjS4_S2_PS0_iiiiiPKtibS2_i)
        /*06b0*/ 	.word	0x00000000


	//----- nvinfo : EIATTR_MIN_STACK_SIZE
	.align		4
.L_313:
        /*06b4*/ 	.byte	0x04, 0x12
        /*06b6*/ 	.short	(.L_315 - .L_314)
	.align		4
.L_314:
        /*06b8*/ 	.word	index@(_Z28gemm_half_q_half_gptq_kernelILi4ELb1ELb0EEvPK6__halfPKjS4_S2_PS0_iiiiiPKtibS2_i)
        /*06bc*/ 	.word	0x00000000


	//----- nvinfo : EIATTR_MIN_STACK_SIZE
	.align		4
.L_315:
        /*06c0*/ 	.byte	0x04, 0x12
        /*06c2*/ 	.short	(.L_317 - .L_316)
	.align		4
.L_316:
        /*06c4*/ 	.word	index@(_Z28gemm_half_q_half_gptq_kernelILi3ELb1ELb0EEvPK6__halfPKjS4_S2_PS0_iiiiiPKtibS2_i)
        /*06c8*/ 	.word	0x00000000


	//----- nvinfo : EIATTR_MIN_STACK_SIZE
	.align		4
.L_317:
        /*06cc*/ 	.byte	0x04, 0x12
        /*06ce*/ 	.short	(.L_319 - .L_318)
	.align		4
.L_318:
        /*06d0*/ 	.word	index@(_Z28gemm_half_q_half_gptq_kernelILi2ELb1ELb0EEvPK6__halfPKjS4_S2_PS0_iiiiiPKtibS2_i)
        /*06d4*/ 	.word	0x00000000


	//----- nvinfo : EIATTR_MIN_STACK_SIZE
	.align		4
.L_319:
        /*06d8*/ 	.byte	0x04, 0x12
        /*06da*/ 	.short	(.L_321 - .L_320)
	.align		4
.L_320:
        /*06dc*/ 	.word	index@(_Z28gemm_half_q_half_gptq_kernelILi1ELb1ELb0EEvPK6__halfPKjS4_S2_PS0_iiiiiPKtibS2_i)
        /*06e0*/ 	.word	0x00000000


	//----- nvinfo : EIATTR_MIN_STACK_SIZE
	.align		4
.L_321:
        /*06e4*/ 	.byte	0x04, 0x12
        /*06e6*/ 	.short	(.L_323 - .L_322)
	.align		4
.L_322:
        /*06e8*/ 	.word	index@(_Z28gemm_half_q_half_gptq_kernelILi8ELb0ELb1EEvPK6__halfPKjS4_S2_PS0_iiiiiPKtibS2_i)
        /*06ec*/ 	.word	0x00000000


	//----- nvinfo : EIATTR_MIN_STACK_SIZE
	.align		4
.L_323:
        /*06f0*/ 	.byte	0x04, 0x12
        /*06f2*/ 	.short	(.L_325 - .L_324)
	.align		4
.L_324:
        /*06f4*/ 	.word	index@(_Z28gemm_half_q_half_gptq_kernelILi7ELb0ELb1EEvPK6__halfPKjS4_S2_PS0_iiiiiPKtibS2_i)
        /*06f8*/ 	.word	0x00000000


	//----- nvinfo : EIATTR_MIN_STACK_SIZE
	.align		4
.L_325:
        /*06fc*/ 	.byte	0x04, 0x12
        /*06fe*/ 	.short	(.L_327 - .L_326)
	.align		4
.L_326:
        /*0700*/ 	.word	index@(_Z28gemm_half_q_half_gptq_kernelILi6ELb0ELb1EEvPK6__halfPKjS4_S2_PS0_iiiiiPKtibS2_i)
        /*0704*/ 	.word	0x00000000


	//----- nvinfo : EIATTR_MIN_STACK_SIZE
	.align		4
.L_327:
        /*0708*/ 	.byte	0x04, 0x12
        /*070a*/ 	.short	(.L_329 - .L_328)
	.align		4
.L_328:
        /*070c*/ 	.word	index@(_Z28gemm_half_q_half_gptq_kernelILi5ELb0ELb1EEvPK6__halfPKjS4_S2_PS0_iiiiiPKtibS2_i)
        /*0710*/ 	.word	0x00000000


	//----- nvinfo : EIATTR_MIN_STACK_SIZE
	.align		4
.L_329:
        /*0714*/ 	.byte	0x04, 0x12
        /*0716*/ 	.short	(.L_331 - .L_330)
	.align		4
.L_330:
        /*0718*/ 	.word	index@(_Z28gemm_half_q_half_gptq_kernelILi4ELb0ELb1EEvPK6__halfPKjS4_S2_PS0_iiiiiPKtibS2_i)
        /*071c*/ 	.word	0x00000000


	//----- nvinfo : EIATTR_MIN_STACK_SIZE
	.align		4
.L_331:
        /*0720*/ 	.byte	0x04, 0x12
        /*0722*/ 	.short	(.L_333 - .L_332)
	.align		4
.L_332:
        /*0724*/ 	.word	index@(_Z28gemm_half_q_half_gptq_kernelILi3ELb0ELb1EEvPK6__halfPKjS4_S2_PS0_iiiiiPKtibS2_i)
        /*0728*/ 	.word	0x00000000


	//----- nvinfo : EIATTR_MIN_STACK_SIZE
	.align		4
.L_333:
        /*072c*/ 	.byte	0x04, 0x12
        /*072e*/ 	.short	(.L_335 - .L_334)
	.align		4
.L_334:
        /*0730*/ 	.word	index@(_Z28gemm_half_q_half_gptq_kernelILi2ELb0ELb1EEvPK6__halfPKjS4_S2_PS0_iiiiiPKtibS2_i)
        /*0734*/ 	.word	0x00000000


	//----- nvinfo : EIATTR_MIN_STACK_SIZE
	.align		4
.L_335:
        /*0738*/ 	.byte	0x04, 0x12
        /*073a*/ 	.short	(.L_337 - .L_336)
	.align		4
.L_336:
        /*073c*/ 	.word	index@(_Z28gemm_half_q_half_gptq_kernelILi1ELb0ELb1EEvPK6__halfPKjS4_S2_PS0_iiiiiPKtibS2_i)
        /*0740*/ 	.word	0x00000000


	//----- nvinfo : EIATTR_MIN_STACK_SIZE
	.align		4
.L_337:
        /*0744*/ 	.byte	0x04, 0x12
        /*0746*/ 	.short	(.L_339 - .L_338)
	.align		4
.L_338:
        /*0748*/ 	.word	index@(_Z28gemm_half_q_half_gptq_kernelILi8ELb0ELb0EEvPK6__halfPKjS4_S2_PS0_iiiiiPKtibS2_i)
        /*074c*/ 	.word	0x00000000


	//----- nvinfo : EIATTR_MIN_STACK_SIZE
	.align		4
.L_339:
        /*0750*/ 	.byte	0x04, 0x12
        /*0752*/ 	.short	(.L_341 - .L_340)
	.align		4
.L_340:
        /*0754*/ 	.word	index@(_Z28gemm_half_q_half_gptq_kernelILi7ELb0ELb0EEvPK6__halfPKjS4_S2_PS0_iiiiiPKtibS2_i)
        /*0758*/ 	.word	0x00000000


	//----- nvinfo : EIATTR_MIN_STACK_SIZE
	.align		4
.L_341:
        /*075c*/ 	.byte	0x04, 0x12
        /*075e*/ 	.short	(.L_343 - .L_342)
	.align		4
.L_342:
        /*0760*/ 	.word	index@(_Z28gemm_half_q_half_gptq_kernelILi6ELb0ELb0EEvPK6__halfPKjS4_S2_PS0_iiiiiPKtibS2_i)
        /*0764*/ 	.word	0x00000000


	//----- nvinfo : EIATTR_MIN_STACK_SIZE
	.align		4
.L_343:
        /*0768*/ 	.byte	0x04, 0x12
        /*076a*/ 	.short	(.L_345 - .L_344)
	.align		4
.L_344:
        /*076c*/ 	.word	index@(_Z28gemm_half_q_half_gptq_kernelILi5ELb0ELb0EEvPK6__halfPKjS4_S2_PS0_iiiiiPKtibS2_i)
        /*0770*/ 	.word	0x00000000


	//----- nvinfo : EIATTR_MIN_STACK_SIZE
	.align		4
.L_345:
        /*0774*/ 	.byte	0x04, 0x12
        /*0776*/ 	.short	(.L_347 - .L_346)
	.align		4
.L_346:
        /*0778*/ 	.word	index@(_Z28gemm_half_q_half_gptq_kernelILi4ELb0ELb0EEvPK6__halfPKjS4_S2_PS0_iiiiiPKtibS2_i)
        /*077c*/ 	.word	0x00000000


	//----- nvinfo : EIATTR_MIN_STACK_SIZE
	.align		4
.L_347:
        /*0780*/ 	.byte	0x04, 0x12
        /*0782*/ 	.short	(.L_349 - .L_348)
	.align		4
.L_348:
        /*0784*/ 	.word	index@(_Z28gemm_half_q_half_gptq_kernelILi3ELb0ELb0EEvPK6__halfPKjS4_S2_PS0_iiiiiPKtibS2_i)
        /*0788*/ 	.word	0x00000000


	//----- nvinfo : EIATTR_MIN_STACK_SIZE
	.align		4
.L_349:
        /*078c*/ 	.byte	0x04, 0x12
        /*078e*/ 	.short	(.L_351 - .L_350)
	.align		4
.L_350:
        /*0790*/ 	.word	index@(_Z28gemm_half_q_half_gptq_kernelILi2ELb0ELb0EEvPK6__halfPKjS4_S2_PS0_iiiiiPKtibS2_i)
        /*0794*/ 	.word	0x00000000


	//----- nvinfo : EIATTR_MIN_STACK_SIZE
	.align		4
.L_351:
        /*0798*/ 	.byte	0x04, 0x12
        /*079a*/ 	.short	(.L_353 - .L_352)
	.align		4
.L_352:
        /*079c*/ 	.word	index@(_Z28gemm_half_q_half_gptq_kernelILi1ELb0ELb0EEvPK6__halfPKjS4_S2_PS0_iiiiiPKtibS2_i)
        /*07a0*/ 	.word	0x00000000


	//----- nvinfo : EIATTR_MIN_STACK_SIZE
	.align		4
.L_353:
        /*07a4*/ 	.byte	0x04, 0x12
        /*07a6*/ 	.short	(.L_355 - .L_354)
	.align		4
.L_354:
        /*07a8*/ 	.word	index@(_Z23gemm_half_q_half_kernelILi8ELb1ELb1EEvPK6__halfPKjS4_S2_PS0_iiiiPKtS7_iiiiiibS2_i)
        /*07ac*/ 	.word	0x00000010


	//----- nvinfo : EIATTR_MIN_STACK_SIZE
	.align		4
.L_355:
        /*07b0*/ 	.byte	0x04, 0x12
        /*07b2*/ 	.short	(.L_357 - .L_356)
	.align		4
.L_356:
        /*07b4*/ 	.word	index@(_Z23gemm_half_q_half_kernelILi7ELb1ELb1EEvPK6__halfPKjS4_S2_PS0_iiiiPKtS7_iiiiiibS2_i)
        /*07b8*/ 	.word	0x00000010


	//----- nvinfo : EIATTR_MIN_STACK_SIZE
	.align		4
.L_357:
        /*07bc*/ 	.byte	0x04, 0x12
        /*07be*/ 	.short	(.L_359 - .L_358)
	.align		4
.L_358:
        /*07c0*/ 	.word	index@(_Z23gemm_half_q_half_kernelILi6ELb1ELb1EEvPK6__halfPKjS4_S2_PS0_iiiiPKtS7_iiiiiibS2_i)
        /*07c4*/ 	.word	0x00000010


	//----- nvinfo : EIATTR_MIN_STACK_SIZE
	.align		4
.L_359:
        /*07c8*/ 	.byte	0x04, 0x12
        /*07ca*/ 	.short	(.L_361 - .L_360)
	.align		4
.L_360:
        /*07cc*/ 	.word	index@(_Z23gemm_half_q_half_kernelILi5ELb1ELb1EEvPK6__halfPKjS4_S2_PS0_iiiiPKtS7_iiiiiibS2_i)
        /*07d0*/ 	.word	0x00000010


	//----- nvinfo : EIATTR_MIN_STACK_SIZE
	.align		4
.L_361:
        /*07d4*/ 	.byte	0x04, 0x12
        /*07d6*/ 	.short	(.L_363 - .L_362)
	.align		4
.L_362:
        /*07d8*/ 	.word	index@(_Z23gemm_half_q_half_kernelILi4ELb1ELb1EEvPK6__halfPKjS4_S2_PS0_iiiiPKtS7_iiiiiibS2_i)
        /*07dc*/ 	.word	0x00000010


	//----- nvinfo : EIATTR_MIN_STACK_SIZE
	.align		4
.L_363:
        /*07e0*/ 	.byte	0x04, 0x12
        /*07e2*/ 	.short	(.L_365 - .L_364)
	.align		4
.L_364:
        /*07e4*/ 	.word	index@(_Z23gemm_half_q_half_kernelILi3ELb1ELb1EEvPK6__halfPKjS4_S2_PS0_iiiiPKtS7_iiiiiibS2_i)
        /*07e8*/ 	.word	0x00000010


	//----- nvinfo : EIATTR_MIN_STACK_SIZE
	.align		4
.L_365:
        /*07ec*/ 	.byte	0x04, 0x12
        /*07ee*/ 	.short	(.L_367 - .L_366)
	.align		4
.L_366:
        /*07f0*/ 	.word	index@(_Z23gemm_half_q_half_kernelILi2ELb1ELb1EEvPK6__halfPKjS4_S2_PS0_iiiiPKtS7_iiiiiibS2_i)
        /*07f4*/ 	.word	0x00000010


	//----- nvinfo : EIATTR_MIN_STACK_SIZE
	.align		4
.L_367:
        /*07f8*/ 	.byte	0x04, 0x12
        /*07fa*/ 	.short	(.L_369 - .L_368)
	.align		4
.L_368:
        /*07fc*/ 	.word	index@(_Z23gemm_half_q_half_kernelILi1ELb1ELb1EEvPK6__halfPKjS4_S2_PS0_iiiiPKtS7_iiiiiibS2_i)
        /*0800*/ 	.word	0x00000010


	//----- nvinfo : EIATTR_MIN_STACK_SIZE
	.align		4
.L_369:
        /*0804*/ 	.byte	0x04, 0x12
        /*0806*/ 	.short	(.L_371 - .L_370)
	.align		4
.L_370:
        /*0808*/ 	.word	index@(_Z23gemm_half_q_half_kernelILi8ELb1ELb0EEvPK6__halfPKjS4_S2_PS0_iiiiPKtS7_iiiiiibS2_i)
        /*080c*/ 	.word	0x00000010


	//----- nvinfo : EIATTR_MIN_STACK_SIZE
	.align		4
.L_371:
        /*0810*/ 	.byte	0x04, 0x12
        /*0812*/ 	.short	(.L_373 - .L_372)
	.align		4
.L_372:
        /*0814*/ 	.word	index@(_Z23gemm_half_q_half_kernelILi7ELb1ELb0EEvPK6__halfPKjS4_S2_PS0_iiiiPKtS7_iiiiiibS2_i)
        /*0818*/ 	.word	0x00000010


	//----- nvinfo : EIATTR_MIN_STACK_SIZE
	.align		4
.L_373:
        /*081c*/ 	.byte	0x04, 0x12
        /*081e*/ 	.short	(.L_375 - .L_374)
	.align		4
.L_374:
        /*0820*/ 	.word	index@(_Z23gemm_half_q_half_kernelILi6ELb1ELb0EEvPK6__halfPKjS4_S2_PS0_iiiiPKtS7_iiiiiibS2_i)
        /*0824*/ 	.word	0x00000010


	//----- nvinfo : EIATTR_MIN_STACK_SIZE
	.align		4
.L_375:
        /*0828*/ 	.byte	0x04, 0x12
        /*082a*/ 	.short	(.L_377 - .L_376)
	.align		4
.L_376:
        /*082c*/ 	.word	index@(_Z23gemm_half_q_half_kernelILi5ELb1ELb0EEvPK6__halfPKjS4_S2_PS0_iiiiPKtS7_iiiiiibS2_i)
        /*0830*/ 	.word	0x00000010


	//----- nvinfo : EIATTR_MIN_STACK_SIZE
	.align		4
.L_377:
        /*0834*/ 	.byte	0x04, 0x12
        /*0836*/ 	.short	(.L_379 - .L_378)
	.align		4
.L_378:
        /*0838*/ 	.word	index@(_Z23gemm_half_q_half_kernelILi4ELb1ELb0EEvPK6__halfPKjS4_S2_PS0_iiiiPKtS7_iiiiiibS2_i)
        /*083c*/ 	.word	0x00000010


	//----- nvinfo : EIATTR_MIN_STACK_SIZE
	.align		4
.L_379:
        /*0840*/ 	.byte	0x04, 0x12
        /*0842*/ 	.short	(.L_381 - .L_380)
	.align		4
.L_380:
        /*0844*/ 	.word	index@(_Z23gemm_half_q_half_kernelILi3ELb1ELb0EEvPK6__halfPKjS4_S2_PS0_iiiiPKtS7_iiiiiibS2_i)
        /*0848*/ 	.word	0x00000010


	//----- nvinfo : EIATTR_MIN_STACK_SIZE
	.align		4
.L_381:
        /*084c*/ 	.byte	0x04, 0x12
        /*084e*/ 	.short	(.L_383 - .L_382)
	.align		4
.L_382:
        /*0850*/ 	.word	index@(_Z23gemm_half_q_half_kernelILi2ELb1ELb0EEvPK6__halfPKjS4_S2_PS0_iiiiPKtS7_iiiiiibS2_i)
        /*0854*/ 	.word	0x00000010


	//----- nvinfo : EIATTR_MIN_STACK_SIZE
	.align		4
.L_383:
        /*0858*/ 	.byte	0x04, 0x12
        /*085a*/ 	.short	(.L_385 - .L_384)
	.align		4
.L_384:
        /*085c*/ 	.word	index@(_Z23gemm_half_q_half_kernelILi1ELb1ELb0EEvPK6__halfPKjS4_S2_PS0_iiiiPKtS7_iiiiiibS2_i)
        /*0860*/ 	.word	0x00000010


	//----- nvinfo : EIATTR_MIN_STACK_SIZE
	.align		4
.L_385:
        /*0864*/ 	.byte	0x04, 0x12
        /*0866*/ 	.short	(.L_387 - .L_386)
	.align		4
.L_386:
        /*0868*/ 	.word	index@(_Z23gemm_half_q_half_kernelILi8ELb0ELb1EEvPK6__halfPKjS4_S2_PS0_iiiiPKtS7_iiiiiibS2_i)
        /*086c*/ 	.word	0x00000010


	//----- nvinfo : EIATTR_MIN_STACK_SIZE
	.align		4
.L_387:
        /*0870*/ 	.byte	0x04, 0x12
        /*0872*/ 	.short	(.L_389 - .L_388)
	.align		4
.L_388:
        /*0874*/ 	.word	index@(_Z23gemm_half_q_half_kernelILi7ELb0ELb1EEvPK6__halfPKjS4_S2_PS0_iiiiPKtS7_iiiiiibS2_i)
        /*0878*/ 	.word	0x00000010


	//----- nvinfo : EIATTR_MIN_STACK_SIZE
	.align		4
.L_389:
        /*087c*/ 	.byte	0x04, 0x12
        /*087e*/ 	.short	(.L_391 - .L_390)
	.align		4
.L_390:
        /*0880*/ 	.word	index@(_Z23gemm_half_q_half_kernelILi6ELb0ELb1EEvPK6__halfPKjS4_S2_PS0_iiiiPKtS7_iiiiiibS2_i)
        /*0884*/ 	.word	0x00000010


	//----- nvinfo : EIATTR_MIN_STACK_SIZE
	.align		4
.L_391:
        /*0888*/ 	.byte	0x04, 0x12
        /*088a*/ 	.short	(.L_393 - .L_392)
	.align		4
.L_392:
        /*088c*/ 	.word	index@(_Z23gemm_half_q_half_kernelILi5ELb0ELb1EEvPK6__halfPKjS4_S2_PS0_iiiiPKtS7_iiiiiibS2_i)
        /*0890*/ 	.word	0x00000010


	//----- nvinfo : EIATTR_MIN_STACK_SIZE
	.align		4
.L_393:
        /*0894*/ 	.byte	0x04, 0x12
        /*0896*/ 	.short	(.L_395 - .L_394)
	.align		4
.L_394:
        /*0898*/ 	.word	index@(_Z23gemm_half_q_half_kernelILi4ELb0ELb1EEvPK6__halfPKjS4_S2_PS0_iiiiPKtS7_iiiiiibS2_i)
        /*089c*/ 	.word	0x00000010


	//----- nvinfo : EIATTR_MIN_STACK_SIZE
	.align		4
.L_395:
        /*08a0*/ 	.byte	0x04, 0x12
        /*08a2*/ 	.short	(.L_397 - .L_396)
	.align		4
.L_396:
        /*08a4*/ 	.word	index@(_Z23gemm_half_q_half_kernelILi3ELb0ELb1EEvPK6__halfPKjS4_S2_PS0_iiiiPKtS7_iiiiiibS2_i)
        /*08a8*/ 	.word	0x00000010


	//----- nvinfo : EIATTR_MIN_STACK_SIZE
	.align		4
.L_397:
        /*08ac*/ 	.byte	0x04, 0x12
        /*08ae*/ 	.short	(.L_399 - .L_398)
	.align		4
.L_398:
        /*08b0*/ 	.word	index@(_Z23gemm_half_q_half_kernelILi2ELb0ELb1EEvPK6__halfPKjS4_S2_PS0_iiiiPKtS7_iiiiiibS2_i)
        /*08b4*/ 	.word	0x00000010


	//----- nvinfo : EIATTR_MIN_STACK_SIZE
	.align		4
.L_399:
        /*08b8*/ 	.byte	0x04, 0x12
        /*08ba*/ 	.short	(.L_401 - .L_400)
	.align		4
.L_400:
        /*08bc*/ 	.word	index@(_Z23gemm_half_q_half_kernelILi1ELb0ELb1EEvPK6__halfPKjS4_S2_PS0_iiiiPKtS7_iiiiiibS2_i)
        /*08c0*/ 	.word	0x00000010


	//----- nvinfo : EIATTR_MIN_STACK_SIZE
	.align		4
.L_401:
        /*08c4*/ 	.byte	0x04, 0x12
        /*08c6*/ 	.short	(.L_403 - .L_402)
	.align		4
.L_402:
        /*08c8*/ 	.word	index@(_Z23gemm_half_q_half_kernelILi8ELb0ELb0EEvPK6__halfPKjS4_S2_PS0_iiiiPKtS7_iiiiiibS2_i)
        /*08cc*/ 	.word	0x00000010


	//----- nvinfo : EIATTR_MIN_STACK_SIZE
	.align		4
.L_403:
        /*08d0*/ 	.byte	0x04, 0x12
        /*08d2*/ 	.short	(.L_405 - .L_404)
	.align		4
.L_404:
        /*08d4*/ 	.word	index@(_Z23gemm_half_q_half_kernelILi7ELb0ELb0EEvPK6__halfPKjS4_S2_PS0_iiiiPKtS7_iiiiiibS2_i)
        /*08d8*/ 	.word	0x00000010


	//----- nvinfo : EIATTR_MIN_STACK_SIZE
	.align		4
.L_405:
        /*08dc*/ 	.byte	0x04, 0x12
        /*08de*/ 	.short	(.L_407 - .L_406)
	.align		4
.L_406:
        /*08e0*/ 	.word	index@(_Z23gemm_half_q_half_kernelILi6ELb0ELb0EEvPK6__halfPKjS4_S2_PS0_iiiiPKtS7_iiiiiibS2_i)
        /*08e4*/ 	.word	0x00000010


	//----- nvinfo : EIATTR_MIN_STACK_SIZE
	.align		4
.L_407:
        /*08e8*/ 	.byte	0x04, 0x12
        /*08ea*/ 	.short	(.L_409 - .L_408)
	.align		4
.L_408:
        /*08ec*/ 	.word	index@(_Z23gemm_half_q_half_kernelILi5ELb0ELb0EEvPK6__halfPKjS4_S2_PS0_iiiiPKtS7_iiiiiibS2_i)
        /*08f0*/ 	.word	0x00000010


	//----- nvinfo : EIATTR_MIN_STACK_SIZE
	.align		4
.L_409:
        /*08f4*/ 	.byte	0x04, 0x12
        /*08f6*/ 	.short	(.L_411 - .L_410)
	.align		4
.L_410:
        /*08f8*/ 	.word	index@(_Z23gemm_half_q_half_kernelILi4ELb0ELb0EEvPK6__halfPKjS4_S2_PS0_iiiiPKtS7_iiiiiibS2_i)
        /*08fc*/ 	.word	0x00000010


	//----- nvinfo : EIATTR_MIN_STACK_SIZE
	.align		4
.L_411:
        /*0900*/ 	.byte	0x04, 0x12
        /*0902*/ 	.short	(.L_413 - .L_412)
	.align		4
.L_412:
        /*0904*/ 	.word	index@(_Z23gemm_half_q_half_kernelILi3ELb0ELb0EEvPK6__halfPKjS4_S2_PS0_iiiiPKtS7_iiiiiibS2_i)
        /*0908*/ 	.word	0x00000010


	//----- nvinfo : EIATTR_MIN_STACK_SIZE
	.align		4
.L_413:
        /*090c*/ 	.byte	0x04, 0x12
        /*090e*/ 	.short	(.L_415 - .L_414)
	.align		4
.L_414:
        /*0910*/ 	.word	index@(_Z23gemm_half_q_half_kernelILi2ELb0ELb0EEvPK6__halfPKjS4_S2_PS0_iiiiPKtS7_iiiiiibS2_i)
        /*0914*/ 	.word	0x00000010


	//----- nvinfo : EIATTR_MIN_STACK_SIZE
	.align		4
.L_415:
        /*0918*/ 	.byte	0x04, 0x12
        /*091a*/ 	.short	(.L_417 - .L_416)
	.align		4
.L_416:
        /*091c*/ 	.word	index@(_Z23gemm_half_q_half_kernelILi1ELb0ELb0EEvPK6__halfPKjS4_S2_PS0_iiiiPKtS7_iiiiiibS2_i)
        /*0920*/ 	.word	0x00000010
.L_417:


//--------------------- .nv.info._Z12clear_kernelP6__halfii --------------------------
	.section	.nv.info._Z12clear_kernelP6__halfii,"",@"SHT_CUDA_INFO"
	.sectionflags	@""
	.align	4


	//----- nvinfo : EIATTR_CUDA_API_VERSION
	.align		4
        /*0000*/ 	.byte	0x04, 0x37
        /*0002*/ 	.short	(.L_419 - .L_418)
.L_418:
        /*0004*/ 	.word	0x00000082


	//----- nvinfo : EIATTR_SW2861232_WAR
	.align		4
.L_419:
        /*0008*/ 	.byte	0x01, 0x35
	.zero		2


	//----- nvinfo : EIATTR_PARAM_CBANK
	.align		4
        /*000c*/ 	.byte	0x04, 0x0a
        /*000e*/ 	.short	(.L_421 - .L_420)
	.align		4
.L_420:
        /*0010*/ 	.word	index@(.nv.constant0._Z12clear_kernelP6__halfii)
        /*0014*/ 	.short	0x0160
        /*0016*/ 	.short	0x0010


	//----- nvinfo : EIATTR_CBANK_PARAM_SIZE
	.align		4
.L_421:
        /*0018*/ 	.byte	0x03, 0x19
        /*001a*/ 	.short	0x0010


	//----- nvinfo : EIATTR_KPARAM_INFO
	.align		4
        /*001c*/ 	.byte	0x04, 0x17
        /*001e*/ 	.short	(.L_423 - .L_422)
.L_422:
        /*0020*/ 	.word	0x00000000
        /*0024*/ 	.short	0x0002
        /*0026*/ 	.short	0x000c
        /*0028*/ 	.byte	0x00, 0xf0, 0x11, 0x00


	//----- nvinfo : EIATTR_KPARAM_INFO
	.align		4
.L_423:
        /*002c*/ 	.byte	0x04, 0x17
        /*002e*/ 	.short	(.L_425 - .L_424)
.L_424:
        /*0030*/ 	.word	0x00000000
        /*0034*/ 	.short	0x0001
        /*0036*/ 	.short	0x0008
        /*0038*/ 	.byte	0x00, 0xf0, 0x11, 0x00


	//----- nvinfo : EIATTR_KPARAM_INFO
	.align		4
.L_425:
        /*003c*/ 	.byte	0x04, 0x17
        /*003e*/ 	.short	(.L_427 - .L_426)
.L_426:
        /*0040*/ 	.word	0x00000000
        /*0044*/ 	.short	0x0000
        /*0046*/ 	.short	0x0000
        /*0048*/ 	.byte	0x00, 0xf0, 0x21, 0x00


	//----- nvinfo : EIATTR_MAXREG_COUNT
	.align		4
.L_427:
        /*004c*/ 	.byte	0x03, 0x1b
        /*004e*/ 	.short	0x00ff


	//----- nvinfo : EIATTR_MERCURY_ISA_VERSION
	.align		4
        /*0050*/ 	.byte	0x03, 0x5f
        /*0052*/ 	.short	0x0000


	//----- nvinfo : EIATTR_EXIT_INSTR_OFFSETS
	.align		4
        /*0054*/ 	.byte	0x04, 0x1c
        /*0056*/ 	.short	(.L_429 - .L_428)


	//   ....[0]....
.L_428:
        /*0058*/ 	.word	0x00000060


	//   ....[1]....
        /*005c*/ 	.word	0x00000100
.L_429:


//--------------------- .nv.info._Z28gemm_half_q_half_gptq_kernelILi8ELb1ELb1EEvPK6__halfPKjS4_S2_PS0_iiiiiPKtibS2_i --------------------------
	.section	.nv.info._Z28gemm_half_q_half_gptq_kernelILi8ELb1ELb1EEvPK6__halfPKjS4_S2_PS0_iiiiiPKtibS2_i,"",@"SHT_CUDA_INFO"
	.sectionflags	@""
	.align	4


	//----- nvinfo : EIATTR_CUDA_API_VERSION
	.align		4
        /*0000*/ 	.byte	0x04, 0x37
        /*0002*/ 	.short	(.L_431 - .L_430)
.L_430:
        /*0004*/ 	.word	0x00000082


	//----- nvinfo : EIATTR_SW2861232_WAR
	.align		4
.L_431:
        /*0008*/ 	.byte	0x01, 0x35
	.zero		2


	//----- nvinfo : EIATTR_PARAM_CBANK
	.align		4
        /*000c*/ 	.byte	0x04, 0x0a
        /*000e*/ 	.short	(.L_433 - .L_432)
	.align		4
.L_432:
        /*0010*/ 	.word	index@(.nv.constant0._Z28gemm_half_q_half_gptq_kernelILi8ELb1ELb1EEvPK6__halfPKjS4_S2_PS0_iiiiiPKtibS2_i)
        /*0014*/ 	.short	0x0160
        /*0016*/ 	.short	0x005c


	//----- nvinfo : EIATTR_CBANK_PARAM_SIZE
	.align		4
.L_433:
        /*0018*/ 	.byte	0x03, 0x19
        /*001a*/ 	.short	0x005c


	//----- nvinfo : EIATTR_KPARAM_INFO
	.align		4
        /*001c*/ 	.byte	0x04, 0x17
        /*001e*/ 	.short	(.L_435 - .L_434)
.L_434:
        /*0020*/ 	.word	0x00000000
        /*0024*/ 	.short	0x000e
        /*0026*/ 	.short	0x0058
        /*0028*/ 	.byte	0x00, 0xf0, 0x11, 0x00


	//----- nvinfo : EIATTR_KPARAM_INFO
	.align		4
.L_435:
        /*002c*/ 	.byte	0x04, 0x17
        /*002e*/ 	.short	(.L_437 - .L_436)
.L_436:
        /*0030*/ 	.word	0x00000000
        /*0034*/ 	.short	0x000d
        /*0036*/ 	.short	0x0050
        /*0038*/ 	.byte	0x00, 0xf0, 0x21, 0x00


	//----- nvinfo : EIATTR_KPARAM_INFO
	.align		4
.L_437:
        /*003c*/ 	.byte	0x04, 0x17
        /*003e*/ 	.short	(.L_439 - .L_438)
.L_438:
        /*0040*/ 	.word	0x00000000
        /*0044*/ 	.short	0x000c
        /*0046*/ 	.short	0x004c
        /*0048*/ 	.byte	0x00, 0xf0, 0x05, 0x00


	//----- nvinfo : EIATTR_KPARAM_INFO
	.align		4
.L_439:
        /*004c*/ 	.byte	0x04, 0x17
        /*004e*/ 	.short	(.L_441 - .L_440)
.L_440:
        /*0050*/ 	.word	0x00000000
        /*0054*/ 	.short	0x000b
        /*0056*/ 	.short	0x0048
        /*0058*/ 	.byte	0x00, 0xf0, 0x11, 0x00


	//----- nvinfo : EIATTR_KPARAM_INFO
	.align		4
.L_441:
        /*005c*/ 	.byte	0x04, 0x17
        /*005e*/ 	.short	(.L_443 - .L_442)
.L_442:
        /*0060*/ 	.word	0x00000000
        /*0064*/ 	.short	0x000a
        /*0066*/ 	.short	0x0040
        /*0068*/ 	.byte	0x00, 0xf0, 0x21, 0x00


	//----- nvinfo : EIATTR_KPARAM_INFO
	.align		4
.L_443:
        /*006c*/ 	.byte	0x04, 0x17
        /*006e*/ 	.short	(.L_445 - .L_444)
.L_444:
        /*0070*/ 	.word	0x00000000
        /*0074*/ 	.short	0x0009
        /*0076*/ 	.short	0x0038
        /*0078*/ 	.byte	0x00, 0xf0, 0x11, 0x00


	//----- nvinfo : EIATTR_KPARAM_INFO
	.align		4
.L_445:
        /*007c*/ 	.byte	0x04, 0x17
        /*007e*/ 	.short	(.L_447 - .L_446)
.L_446:
        /*0080*/ 	.word	0x00000000
        /*0084*/ 	.short	0x0008
        /*0086*/ 	.short	0x0034
        /*0088*/ 	.byte	0x00, 0xf0, 0x11, 0x00


	//----- nvinfo : EIATTR_KPARAM_INFO
	.align		4
.L_447:
        /*008c*/ 	.byte	0x04, 0x17
        /*008e*/ 	.short	(.L_449 - .L_448)
.L_448:
        /*0090*/ 	.word	0x00000000
        /*0094*/ 	.short	0x0007
        /*0096*/ 	.short	0x0030
        /*0098*/ 	.byte	0x00, 0xf0, 0x11, 0x00


	//----- nvinfo : EIATTR_KPARAM_INFO
	.align		4
.L_449:
        /*009c*/ 	.byte	0x04, 0x17
        /*009e*/ 	.short	(.L_451 - .L_450)
.L_450:
        /*00a0*/ 	.word	0x00000000
        /*00a4*/ 	.short	0x0006
        /*00a6*/ 	.short	0x002c
        /*00a8*/ 	.byte	0x00, 0xf0, 0x11, 0x00


	//----- nvinfo : EIATTR_KPARAM_INFO
	.align		4
.L_451:
        /*00ac*/ 	.byte	0x04, 0x17
        /*00ae*/ 	.short	(.L_453 - .L_452)
.L_452:
        /*00b0*/ 	.word	0x00000000
        /*00b4*/ 	.short	0x0005
        /*00b6*/ 	.short	0x0028
        /*00b8*/ 	.byte	0x00, 0xf0, 0x11, 0x00


	//----- nvinfo : EIATTR_KPARAM_INFO
	.align		4
.L_453:
        /*00bc*/ 	.byte	0x04, 0x17
        /*00be*/ 	.short	(.L_455 - .L_454)
.L_454:
        /*00c0*/ 	.word	0x00000000
        /*00c4*/ 	.short	0x0004
        /*00c6*/ 	.short	0x0020
        /*00c8*/ 	.byte	0x00, 0xf0, 0x21, 0x00


	//----- nvinfo : EIATTR_KPARAM_INFO
	.align		4
.L_455:
        /*00cc*/ 	.byte	0x04, 0x17
        /*00ce*/ 	.short	(.L_457 - .L_456)
.L_456:
        /*00d0*/ 	.word	0x00000000
        /*00d4*/ 	.short	0x0003
        /*00d6*/ 	.short	0x0018
        /*00d8*/ 	.byte	0x00, 0xf0, 0x21, 0x00


	//----- nvinfo : EIATTR_KPARAM_INFO
	.align		4
.L_457:
        /*00dc*/ 	.byte	0x04, 0x17
        /*00de*/ 	.short	(.L_459 - .L_458)
.L_458:
        /*00e0*/ 	.word	0x00000000
        /*00e4*/ 	.short	0x0002
        /*00e6*/ 	.short	0x0010
        /*00e8*/ 	.byte	0x00, 0xf0, 0x21, 0x00


	//----- nvinfo : EIATTR_KPARAM_INFO
	.align		4
.L_459:
        /*00ec*/ 	.byte	0x04, 0x17
        /*00ee*/ 	.short	(.L_461 - .L_460)
.L_460:
        /*00f0*/ 	.word	0x00000000
        /*00f4*/ 	.short	0x0001
        /*00f6*/ 	.short	0x0008
        /*00f8*/ 	.byte	0x00, 0xf0, 0x21, 0x00


	//----- nvinfo : EIATTR_KPARAM_INFO
	.align		4
.L_461:
        /*00fc*/ 	.byte	0x04, 0x17
        /*00fe*/ 	.short	(.L_463 - .L_462)
.L_462:
        /*0100*/ 	.word	0x00000000
        /*0104*/ 	.short	0x0000
        /*0106*/ 	.short	0x0000
        /*0108*/ 	.byte	0x00, 0xf0, 0x21, 0x00


	//----- nvinfo : EIATTR_MAXREG_COUNT
	.align		4
.L_463:
        /*010c*/ 	.byte	0x03, 0x1b
        /*010e*/ 	.short	0x00ff


	//----- nvinfo : EIATTR_NUM_BARRIERS
	.align		4
        /*0110*/ 	.byte	0x02, 0x4c
        /*0112*/ 	.byte	0x01
	.zero		1


	//----- nvinfo : EIATTR_MERCURY_ISA_VERSION
	.align		4
        /*0114*/ 	.byte	0x03, 0x5f
        /*0116*/ 	.short	0x0000


	//----- nvinfo : EIATTR_EXIT_INSTR_OFFSETS
	.align		4
        /*0118*/ 	.byte	0x04, 0x1c
        /*011a*/ 	.short	(.L_465 - .L_464)


	//   ....[0]....
.L_464:
        /*011c*/ 	.word	0x000001c0


	//   ....[1]....
        /*0120*/ 	.word	0x00000700


	//   ....[2]....
        /*0124*/ 	.word	0x000061e0


	//   ....[3]....
        /*0128*/ 	.word	0x00006270


	//   ....[4]....
        /*012c*/ 	.word	0x000062b0


	//----- nvinfo : EIATTR_CTAIDZ_USED
	.align		4
.L_465:
        /*0130*/ 	.byte	0x01, 0x04
	.zero		2


	//----- nvinfo : EIATTR_CRS_STACK_SIZE
	.align		4
        /*0134*/ 	.byte	0x04, 0x1e
        /*0136*/ 	.short	(.L_467 - .L_466)
.L_466:
        /*0138*/ 	.word	0x00000000
.L_467:


//--------------------- .nv.info._Z28gemm_half_q_half_gptq_kernelILi7ELb1ELb1EEvPK6__halfPKjS4_S2_PS0_iiiiiPKtibS2_i --------------------------
	.section	.nv.info._Z28gemm_half_q_half_gptq_kernelILi7ELb1ELb1EEvPK6__halfPKjS4_S2_PS0_iiiiiPKtibS2_i,"",@"SHT_CUDA_INFO"
	.sectionflags	@""
	.align	4


	//----- nvinfo : EIATTR_CUDA_API_VERSION
	.align		4
        /*0000*/ 	.byte	0x04, 0x37
        /*0002*/ 	.short	(.L_469 - .L_468)
.L_468:
        /*0004*/ 	.word	0x00000082


	//----- nvinfo : EIATTR_SW2861232_WAR
	.align		4
.L_469:
        /*0008*/ 	.byte	0x01, 0x35
	.zero		2


	//----- nvinfo : EIATTR_PARAM_CBANK
	.align		4
        /*000c*/ 	.byte	0x04, 0x0a
        /*000e*/ 	.short	(.L_471 - .L_470)
	.align		4
.L_470:
        /*0010*/ 	.word	index@(.nv.constant0._Z28gemm_half_q_half_gptq_kernelILi7ELb1ELb1EEvPK6__halfPKjS4_S2_PS0_iiiiiPKtibS2_i)
        /*0014*/ 	.short	0x0160
        /*0016*/ 	.short	0x005c


	//----- nvinfo : EIATTR_CBANK_PARAM_SIZE
	.align		4
.L_471:
        /*0018*/ 	.byte	0x03, 0x19
        /*001a*/ 	.short	0x005c


	//----- nvinfo : EIATTR_KPARAM_INFO
	.align		4
        /*001c*/ 	.byte	0x04, 0x17
        /*001e*/ 	.short	(.L_473 - .L_472)
.L_472:
        /*0020*/ 	.word	0x00000000
        /*0024*/ 	.short	0x000e
        /*0026*/ 	.short	0x0058
        /*0028*/ 	.byte	0x00, 0xf0, 0x11, 0x00


	//----- nvinfo : EIATTR_KPARAM_INFO
	.align		4
.L_473:
        /*002c*/ 	.byte	0x04, 0x17
        /*002e*/ 	.short	(.L_475 - .L_474)
.L_474:
        /*0030*/ 	.word	0x00000000
        /*0034*/ 	.short	0x000d
        /*0036*/ 	.short	0x0050
        /*0038*/ 	.byte	0x00, 0xf0, 0x21, 0x00


	//----- nvinfo : EIATTR_KPARAM_INFO
	.align		4
.L_475:
        /*003c*/ 	.byte	0x04, 0x17
        /*003e*/ 	.short	(.L_477 - .L_476)
.L_476:
        /*0040*/ 	.word	0x00000000
        /*0044*/ 	.short	0x000c
        /*0046*/ 	.short	0x004c
        /*0048*/ 	.byte	0x00, 0xf0, 0x05, 0x00


	//----- nvinfo : EIATTR_KPARAM_INFO
	.align		4
.L_477:
        /*004c*/ 	.byte	0x04, 0x17
        /*004e*/ 	.short	(.L_479 - .L_478)
.L_478:
        /*0050*/ 	.word	0x00000000
        /*0054*/ 	.short	0x000b
        /*0056*/ 	.short	0x0048
        /*0058*/ 	.byte	0x00, 0xf0, 0x11, 0x00


	//----- nvinfo : EIATTR_KPARAM_INFO
	.align		4
.L_479:
        /*005c*/ 	.byte	0x04, 0x17
        /*005e*/ 	.short	(.L_481 - .L_480)
.L_480:
        /*0060*/ 	.word	0x00000000
        /*0064*/ 	.short	0x000a
        /*0066*/ 	.short	0x0040
        /*0068*/ 	.byte	0x00, 0xf0, 0x21, 0x00


	//----- nvinfo : EIATTR_KPARAM_INFO
	.align		4
.L_481:
        /*006c*/ 	.byte	0x04, 0x17
        /*006e*/ 	.short	(.L_483 - .L_482)
.L_482:
        /*0070*/ 	.word	0x00000000
        /*0074*/ 	.short	0x0009
        /*0076*/ 	.short	0x0038
        /*0078*/ 	.byte	0x00, 0xf0, 0x11, 0x00


	//----- nvinfo : EIATTR_KPARAM_INFO
	.align		4
.L_483:
        /*007c*/ 	.byte	0x04, 0x17
        /*007e*/ 	.short	(.L_485 - .L_484)
.L_484:
        /*0080*/ 	.word	0x00000000
        /*0084*/ 	.short	0x0008
        /*0086*/ 	.short	0x0034
        /*0088*/ 	.byte	0x00, 0xf0, 0x11, 0x00


	//----- nvinfo : EIATTR_KPARAM_INFO
	.align		4
.L_485:
        /*008c*/ 	.byte	0x04, 0x17
        /*008e*/ 	.short	(.L_487 - .L_486)
.L_486:
        /*0090*/ 	.word	0x00000000
        /*0094*/ 	.short	0x0007
        /*0096*/ 	.short	0x0030
        /*0098*/ 	.byte	0x00, 0xf0, 0x11, 0x00


	//----- nvinfo : EIATTR_KPARAM_INFO
	.align		4
.L_487:
        /*009c*/ 	.byte	0x04, 0x17
        /*009e*/ 	.short	(.L_489 - .L_488)
.L_488:
        /*00a0*/ 	.word	0x00000000
        /*00a4*/ 	.short	0x0006
        /*00a6*/ 	.short	0x002c
        /*00a8*/ 	.byte	0x00, 0xf0, 0x11, 0x00


	//----- nvinfo : EIATTR_KPARAM_INFO
	.align		4
.L_489:
        /*00ac*/ 	.byte	0x04, 0x17
        /*00ae*/ 	.short	(.L_491 - .L_490)
.L_490:
        /*00b0*/ 	.word	0x00000000
        /*00b4*/ 	.short	0x0005
        /*00b6*/ 	.short	0x0028
        /*00b8*/ 	.byte	0x00, 0xf0, 0x11, 0x00


	//----- nvinfo : EIATTR_KPARAM_INFO
	.align		4
.L_491:
        /*00bc*/ 	.byte	0x04, 0x17
        /*00be*/ 	.short	(.L_493 - .L_492)
.L_492:
        /*00c0*/ 	.word	0x00000000
        /*00c4*/ 	.short	0x0004
        /*00c6*/ 	.short	0x0020
        /*00c8*/ 	.byte	0x00, 0xf0, 0x21, 0x00


	//----- nvinfo : EIATTR_KPARAM_INFO
	.align		4
.L_493:
        /*00cc*/ 	.byte	0x04, 0x17
        /*00ce*/ 	.short	(.L_495 - .L_494)
.L_494:
        /*00d0*/ 	.word	0x00000000
        /*00d4*/ 	.short	0x0003
        /*00d6*/ 	.short	0x0018
        /*00d8*/ 	.byte	0x00, 0xf0, 0x21, 0x00


	//----- nvinfo : EIATTR_KPARAM_INFO
	.align		4
.L_495:
        /*00dc*/ 	.byte	0x04, 0x17
        /*00de*/ 	.short	(.L_497 - .L_496)
.L_496:
        /*00e0*/ 	.word	0x00000000
        /*00e4*/ 	.short	0x0002
        /*00e6*/ 	.short	0x0010
        /*00e8*/ 	.byte	0x00, 0xf0, 0x21, 0x00


	//----- nvinfo : EIATTR_KPARAM_INFO
	.align		4
.L_497:
        /*00ec*/ 	.byte	0x04, 0x17
        /*00ee*/ 	.short	(.L_499 - .L_498)
.L_498:
        /*00f0*/ 	.word	0x00000000
        /*00f4*/ 	.short	0x0001
        /*00f6*/ 	.short	0x0008
        /*00f8*/ 	.byte	0x00, 0xf0, 0x21, 0x00


	//----- nvinfo : EIATTR_KPARAM_INFO
	.align		4
.L_499:
        /*00fc*/ 	.byte	0x04, 0x17
        /*00fe*/ 	.short	(.L_501 - .L_500)
.L_500:
        /*0100*/ 	.word	0x00000000
        /*0104*/ 	.short	0x0000
        /*0106*/ 	.short	0x0000
        /*0108*/ 	.byte	0x00, 0xf0, 0x21, 0x00


	//----- nvinfo : EIATTR_MAXREG_COUNT
	.align		4
.L_501:
        /*010c*/ 	.byte	0x03, 0x1b
        /*010e*/ 	.short	0x00ff


	//----- nvinfo : EIATTR_NUM_BARRIERS
	.align		4
        /*0110*/ 	.byte	0x02, 0x4c
        /*0112*/ 	.byte	0x01
	.zero		1


	//----- nvinfo : EIATTR_MERCURY_ISA_VERSION
	.align		4
        /*0114*/ 	.byte	0x03, 0x5f
        /*0116*/ 	.short	0x0000


	//----- nvinfo : EIATTR_EXIT_INSTR_OFFSETS
	.align		4
        /*0118*/ 	.byte	0x04, 0x1c
        /*011a*/ 	.short	(.L_503 - .L_502)


	//   ....[0]....
.L_502:
        /*011c*/ 	.word	0x00000190


	//   ....[1]....
        /*0120*/ 	.word	0x00000670


	//   ....[2]....
        /*0124*/ 	.word	0x00005850


	//   ....[3]....
        /*0128*/ 	.word	0x000058e0


	//   ....[4]....
        /*012c*/ 	.word	0x00005920


	//----- nvinfo : EIATTR_CTAIDZ_USED
	.align		4
.L_503:
        /*0130*/ 	.byte	0x01, 0x04
	.zero		2


	//----- nvinfo : EIATTR_CRS_STACK_SIZE
	.align		4
        /*0134*/ 	.byte	0x04, 0x1e
        /*0136*/ 	.short	(.L_505 - .L_504)
.L_504:
        /*0138*/ 	.word	0x00000000
.L_505:


//--------------------- .nv.info._Z28gemm_half_q_half_gptq_kernelILi6ELb1ELb1EEvPK6__halfPKjS4_S2_PS0_iiiiiPKtibS2_i --------------------------
	.section	.nv.info._Z28gemm_half_q_half_gptq_kernelILi6ELb1ELb1EEvPK6__halfPKjS4_S2_PS0_iiiiiPKtibS2_i,"",@"SHT_CUDA_INFO"
	.sectionflags	@""
	.align	4


	//----- nvinfo : EIATTR_CUDA_API_VERSION
	.align		4
        /*0000*/ 	.byte	0x04, 0x37
        /*0002*/ 	.short	(.L_507 - .L_506)
.L_506:
        /*0004*/ 	.word	0x00000082


	//----- nvinfo : EIATTR_SW2861232_WAR
	.align		4
.L_507:
        /*0008*/ 	.byte	0x01, 0x35
	.zero		2


	//----- nvinfo : EIATTR_PARAM_CBANK
	.align		4
        /*000c*/ 	.byte	0x04, 0x0a
        /*000e*/ 	.short	(.L_509 - .L_508)
	.align		4
.L_508:
        /*0010*/ 	.word	index@(.nv.constant0._Z28gemm_half_q_half_gptq_kernelILi6ELb1ELb1EEvPK6__halfPKjS4_S2_PS0_iiiiiPKtibS2_i)
        /*0014*/ 	.short	0x0160
        /*0016*/ 	.short	0x005c


	//----- nvinfo : EIATTR_CBANK_PARAM_SIZE
	.align		4
.L_509:
        /*0018*/ 	.byte	0x03, 0x19
        /*001a*/ 	.short	0x005c


	//----- nvinfo : EIATTR_KPARAM_INFO
	.align		4
        /*001c*/ 	.byte	0x04, 0x17
        /*001e*/ 	.short	(.L_511 - .L_510)
.L_510:
        /*0020*/ 	.word	0x00000000
        /*0024*/ 	.short	0x000e
        /*0026*/ 	.short	0x0058
        /*0028*/ 	.byte	0x00, 0xf0, 0x11, 0x00


	//----- nvinfo : EIATTR_KPARAM_INFO
	.align		4
.L_511:
        /*002c*/ 	.byte	0x04, 0x17
        /*002e*/ 	.short	(.L_513 - .L_512)
.L_512:
        /*0030*/ 	.word	0x00000000
        /*0034*/ 	.short	0x000d
        /*0036*/ 	.short	0x0050
        /*0038*/ 	.byte	0x00, 0xf0, 0x21, 0x00


	//----- nvinfo : EIATTR_KPARAM_INFO
	.align		4
.L_513:
        /*003c*/ 	.byte	0x04, 0x17
        /*003e*/ 	.short	(.L_515 - .L_514)
.L_514:
        /*0040*/ 	.word	0x00000000
        /*0044*/ 	.short	0x000c
        /*0046*/ 	.short	0x004c
        /*0048*/ 	.byte	0x00, 0xf0, 0x05, 0x00


	//----- nvinfo : EIATTR_KPARAM_INFO
	.align		4
.L_515:
        /*004c*/ 	.byte	0x04, 0x17
        /*004e*/ 	.short	(.L_517 - .L_516)
.L_516:
        /*0050*/ 	.word	0x00000000
        /*0054*/ 	.short	0x000b
        /*0056*/ 	.short	0x0048
        /*0058*/ 	.byte	0x00, 0xf0, 0x11, 0x00


	//----- nvinfo : EIATTR_KPARAM_INFO
	.align		4
.L_517:
        /*005c*/ 	.byte	0x04, 0x17
        /*005e*/ 	.short	(.L_519 - .L_518)
.L_518:
        /*0060*/ 	.word	0x00000000
        /*0064*/ 	.short	0x000a
        /*0066*/ 	.short	0x0040
        /*0068*/ 	.byte	0x00, 0xf0, 0x21, 0x00


	//----- nvinfo : EIATTR_KPARAM_INFO
	.align		4
.L_519:
        /*006c*/ 	.byte	0x04, 0x17
        /*006e*/ 	.short	(.L_521 - .L_520)
.L_520:
        /*0070*/ 	.word	0x00000000
        /*0074*/ 	.short	0x0009
        /*0076*/ 	.short	0x0038
        /*0078*/ 	.byte	0x00, 0xf0, 0x11, 0x00


	//----- nvinfo : EIATTR_KPARAM_INFO
	.align		4
.L_521:
        /*007c*/ 	.byte	0x04, 0x17
        /*007e*/ 	.short	(.L_523 - .L_522)
.L_522:
        /*0080*/ 	.word	0x00000000
        /*0084*/ 	.short	0x0008
        /*0086*/ 	.short	0x0034
        /*0088*/ 	.byte	0x00, 0xf0, 0x11, 0x00


	//----- nvinfo : EIATTR_KPARAM_INFO
	.align		4
.L_523:
        /*008c*/ 	.byte	0x04, 0x17
        /*008e*/ 	.short	(.L_525 - .L_524)
.L_524:
        /*0090*/ 	.word	0x00000000
        /*0094*/ 	.short	0x0007
        /*0096*/ 	.short	0x0030
        /*0098*/ 	.byte	0x00, 0xf0, 0x11, 0x00


	//----- nvinfo : EIATTR_KPARAM_INFO
	.align		4
.L_525:
        /*009c*/ 	.byte	0x04, 0x17
        /*009e*/ 	.short	(.L_527 - .L_526)
.L_526:
        /*00a0*/ 	.word	0x00000000
        /*00a4*/ 	.short	0x0006
        /*00a6*/ 	.short	0x002c
        /*00a8*/ 	.byte	0x00, 0xf0, 0x11, 0x00


	//----- nvinfo : EIATTR_KPARAM_INFO
	.align		4
.L_527:
        /*00ac*/ 	.byte	0x04, 0x17
        /*00ae*/ 	.short	(.L_529 - .L_528)
.L_528:
        /*00b0*/ 	.word	0x00000000
        /*00b4*/ 	.short	0x0005
        /*00b6*/ 	.short	0x0028
        /*00b8*/ 	.byte	0x00, 0xf0, 0x11, 0x00


	//----- nvinfo : EIATTR_KPARAM_INFO
	.align		4
.L_529:
        /*00bc*/ 	.byte	0x04, 0x17
        /*00be*/ 	.short	(.L_531 - .L_530)
.L_530:
        /*00c0*/ 	.word	0x00000000
        /*00c4*/ 	.short	0x0004
        /*00c6*/ 	.short	0x0020
        /*00c8*/ 	.byte	0x00, 0xf0, 0x21, 0x00


	//----- nvinfo : EIATTR_KPARAM_INFO
	.align		4
.L_531:
        /*00cc*/ 	.byte	0x04, 0x17
        /*00ce*/ 	.short	(.L_533 - .L_532)
.L_532:
        /*00d0*/ 	.word	0x00000000
        /*00d4*/ 	.short	0x0003
        /*00d6*/ 	.short	0x0018
        /*00d8*/ 	.byte	0x00, 0xf0, 0x21, 0x00


	//----- nvinfo : EIATTR_KPARAM_INFO
	.align		4
.L_533:
        /*00dc*/ 	.byte	0x04, 0x17
        /*00de*/ 	.short	(.L_535 - .L_534)
.L_534:
        /*00e0*/ 	.word	0x00000000
        /*00e4*/ 	.short	0x0002
        /*00e6*/ 	.short	0x0010
        /*00e8*/ 	.byte	0x00, 0xf0, 0x21, 0x00


	//----- nvinfo : EIATTR_KPARAM_INFO
	.align		4
.L_535:
        /*00ec*/ 	.byte	0x04, 0x17
        /*00ee*/ 	.short	(.L_537 - .L_536)
.L_536:
        /*00f0*/ 	.word	0x00000000
        /*00f4*/ 	.short	0x0001
        /*00f6*/ 	.short	0x0008
        /*00f8*/ 	.byte	0x00, 0xf0, 0x21, 0x00


	//----- nvinfo : EIATTR_KPARAM_INFO
	.align		4
.L_537:
        /*00fc*/ 	.byte	0x04, 0x17
        /*00fe*/ 	.short	(.L_539 - .L_538)
.L_538:
        /*0100*/ 	.word	0x00000000
        /*0104*/ 	.short	0x0000
        /*0106*/ 	.short	0x0000
        /*0108*/ 	.byte	0x00, 0xf0, 0x21, 0x00


	//----- nvinfo : EIATTR_MAXREG_COUNT
	.align		4
.L_539:
        /*010c*/ 	.byte	0x03, 0x1b
        /*010e*/ 	.short	0x00ff


	//----- nvinfo : EIATTR_NUM_BARRIERS
	.align		4
        /*0110*/ 	.byte	0x02, 0x4c
        /*0112*/ 	.byte	0x01
	.zero		1


	//----- nvinfo : EIATTR_MERCURY_ISA_VERSION
	.align		4
        /*0114*/ 	.byte	0x03, 0x5f
        /*0116*/ 	.short	0x0000


	//----- nvinfo : EIATTR_EXIT_INSTR_OFFSETS
	.align		4
        /*0118*/ 	.byte	0x04, 0x1c
        /*011a*/ 	.short	(.L_541 - .L_540)


	//   ....[0]....
.L_540:
        /*011c*/ 	.word	0x00000170


	//   ....[1]....
        /*0120*/ 	.word	0x000005f0


	//   ....[2]....
        /*0124*/ 	.word	0x00004fb0


	//   ....[3]....
        /*0128*/ 	.word	0x00005040


	//   ....[4]....
        /*012c*/ 	.word	0x00005080


	//----- nvinfo : EIATTR_CTAIDZ_USED
	.align		4
.L_541:
        /*0130*/ 	.byte	0x01, 0x04
	.zero		2


	//----- nvinfo : EIATTR_CRS_STACK_SIZE
	.align		4
        /*0134*/ 	.byte	0x04, 0x1e
        /*0136*/ 	.short	(.L_543 - .L_542)
.L_542:
        /*0138*/ 	.word	0x00000000
.L_543:


//--------------------- .nv.info._Z28gemm_half_q_half_gptq_kernelILi5ELb1ELb1EEvPK6__halfPKjS4_S2_PS0_iiiiiPKtibS2_i --------------------------
	.section	.nv.info._Z28gemm_half_q_half_gptq_kernelILi5ELb1ELb1EEvPK6__halfPKjS4_S2_PS0_iiiiiPKtibS2_i,"",@"SHT_CUDA_INFO"
	.sectionflags	@""
	.align	4


	//----- nvinfo : EIATTR_CUDA_API_VERSION
	.align		4
        /*0000*/ 	.byte	0x04, 0x37
        /*0002*/ 	.short	(.L_545 - .L_544)
.L_544:
        /*0004*/ 	.word	0x00000082


	//----- nvinfo : EIATTR_SW2861232_WAR
	.align		4
.L_545:
        /*0008*/ 	.byte	0x01, 0x35
	.zero		2


	//----- nvinfo : EIATTR_PARAM_CBANK
	.align		4
        /*000c*/ 	.byte	0x04, 0x0a
        /*000e*/ 	.short	(.L_547 - .L_546)
	.align		4
.L_546:
        /*0010*/ 	.word	index@(.nv.constant0._Z28gemm_half_q_half_gptq_kernelILi5ELb1ELb1EEvPK6__halfPKjS4_S2_PS0_iiiiiPKtibS2_i)
        /*0014*/ 	.short	0x0160
        /*0016*/ 	.short	0x005c


	//----- nvinfo : EIATTR_CBANK_PARAM_SIZE
	.align		4
.L_547:
        /*0018*/ 	.byte	0x03, 0x19
        /*001a*/ 	.short	0x005c


	//----- nvinfo : EIATTR_KPARAM_INFO
	.align		4
        /*001c*/ 	.byte	0x04, 0x17
        /*001e*/ 	.short	(.L_549 - .L_548)
.L_548:
        /*0020*/ 	.word	0x00000000
        /*0024*/ 	.short	0x000e
        /*0026*/ 	.short	0x0058
        /*0028*/ 	.byte	0x00, 0xf0, 0x11, 0x00


	//----- nvinfo : EIATTR_KPARAM_INFO
	.align		4
.L_549:
        /*002c*/ 	.byte	0x04, 0x17
        /*002e*/ 	.short	(.L_551 - .L_550)
.L_550:
        /*0030*/ 	.word	0x00000000
        /*0034*/ 	.short	0x000d
        /*0036*/ 	.short	0x0050
        /*0038*/ 	.byte	0x00, 0xf0, 0x21, 0x00


	//----- nvinfo : EIATTR_KPARAM_INFO
	.align		4
.L_551:
        /*003c*/ 	.byte	0x04, 0x17
        /*003e*/ 	.short	(.L_553 - .L_552)
.L_552:
        /*0040*/ 	.word	0x00000000
        /*0044*/ 	.short	0x000c
        /*0046*/ 	.short	0x004c
        /*0048*/ 	.byte	0x00, 0xf0, 0x05, 0x00


	//----- nvinfo : EIATTR_KPARAM_INFO
	.align		4
.L_553:
        /*004c*/ 	.byte	0x04, 0x17
        /*004e*/ 	.short	(.L_555 - .L_554)
.L_554:
        /*0050*/ 	.word	0x00000000
        /*0054*/ 	.short	0x000b
        /*0056*/ 	.short	0x0048
        /*0058*/ 	.byte	0x00, 0xf0, 0x11, 0x00


	//----- nvinfo : EIATTR_KPARAM_INFO
	.align		4
.L_555:
        /*005c*/ 	.byte	0x04, 0x17
        /*005e*/ 	.short	(.L_557 - .L_556)
.L_556:
        /*0060*/ 	.word	0x00000000
        /*0064*/ 	.short	0x000a
        /*0066*/ 	.short	0x0040
        /*0068*/ 	.byte	0x00, 0xf0, 0x21, 0x00


	//----- nvinfo : EIATTR_KPARAM_INFO
	.align		4
.L_557:
        /*006c*/ 	.byte	0x04, 0x17
        /*006e*/ 	.short	(.L_559 - .L_558)
.L_558:
        /*0070*/ 	.word	0x00000000
        /*0074*/ 	.short	0x0009
        /*0076*/ 	.short	0x0038
        /*0078*/ 	.byte	0x00, 0xf0, 0x11, 0x00


	//----- nvinfo : EIATTR_KPARAM_INFO
	.align		4
.L_559:
        /*007c*/ 	.byte	0x04, 0x17
        /*007e*/ 	.short	(.L_561 - .L_560)
.L_560:
        /*0080*/ 	.word	0x00000000
        /*0084*/ 	.short	0x0008
        /*0086*/ 	.short	0x0034
        /*0088*/ 	.byte	0x00, 0xf0, 0x11, 0x00


	//----- nvinfo : EIATTR_KPARAM_INFO
	.align		4
.L_561:
        /*008c*/ 	.byte	0x04, 0x17
        /*008e*/ 	.short	(.L_563 - .L_562)
.L_562:
        /*0090*/ 	.word	0x00000000
        /*0094*/ 	.short	0x0007
        /*0096*/ 	.short	0x0030
        /*0098*/ 	.byte	0x00, 0xf0, 0x11, 0x00


	//----- nvinfo : EIATTR_KPARAM_INFO
	.align		4
.L_563:
        /*009c*/ 	.byte	0x04, 0x17
        /*009e*/ 	.short	(.L_565 - .L_564)
.L_564:
        /*00a0*/ 	.word	0x00000000
        /*00a4*/ 	.short	0x0006
        /*00a6*/ 	.short	0x002c
        /*00a8*/ 	.byte	0x00, 0xf0, 0x11, 0x00


	//----- nvinfo : EIATTR_KPARAM_INFO
	.align		4
.L_565:
        /*00ac*/ 	.byte	0x04, 0x17
        /*00ae*/ 	.short	(.L_567 - .L_566)
.L_566:
        /*00b0*/ 	.word	0x00000000
        /*00b4*/ 	.short	0x0005
        /*00b6*/ 	.short	0x0028
        /*00b8*/ 	.byte	0x00, 0xf0, 0x11, 0x00


	//----- nvinfo : EIATTR_KPARAM_INFO
	.align		4
.L_567:
        /*00bc*/ 	.byte	0x04, 0x17
        /*00be*/ 	.short	(.L_569 - .L_568)
.L_568:
        /*00c0*/ 	.word	0x00000000
        /*00c4*/ 	.short	0x0004
        /*00c6*/ 	.short	0x0020
        /*00c8*/ 	.byte	0x00, 0xf0, 0x21, 0x00


	//----- nvinfo : EIATTR_KPARAM_INFO
	.align		4
.L_569:
        /*00cc*/ 	.byte	0x04, 0x17
        /*00ce*/ 	.short	(.L_571 - .L_570)
.L_570:
        /*00d0*/ 	.word	0x00000000
        /*00d4*/ 	.short	0x0003
        /*00d6*/ 	.short	0x0018
        /*00d8*/ 	.byte	0x00, 0xf0, 0x21, 0x00


	//----- nvinfo : EIATTR_KPARAM_INFO
	.align		4
.L_571:
        /*00dc*/ 	.byte	0x04, 0x17
        /*00de*/ 	.short	(.L_573 - .L_572)
.L_572:
        /*00e0*/ 	.word	0x00000000
        /*00e4*/ 	.short	0x0002
        /*00e6*/ 	.short	0x0010
        /*00e8*/ 	.byte	0x00, 0xf0, 0x21, 0x00


	//----- nvinfo : EIATTR_KPARAM_INFO
	.align		4
.L_573:
        /*00ec*/ 	.byte	0x04, 0x17
        /*00ee*/ 	.short	(.L_575 - .L_574)
.L_574:
        /*00f0*/ 	.word	0x00000000
        /*00f4*/ 	.short	0x0001
        /*00f6*/ 	.short	0x0008
        /*00f8*/ 	.byte	0x00, 0xf0, 0x21, 0x00


	//----- nvinfo : EIATTR_KPARAM_INFO
	.align		4
.L_575:
        /*00fc*/ 	.byte	0x04, 0x17
        /*00fe*/ 	.short	(.L_577 - .L_576)
.L_576:
        /*0100*/ 	.word	0x00000000
        /*0104*/ 	.short	0x0000
        /*0106*/ 	.short	0x0000
        /*0108*/ 	.byte	0x00, 0xf0, 0x21, 0x00


	//----- nvinfo : EIATTR_MAXREG_COUNT
	.align		4
.L_577:
        /*010c*/ 	.byte	0x03, 0x1b
        /*010e*/ 	.short	0x00ff


	//----- nvinfo : EIATTR_NUM_BARRIERS
	.align		4
        /*0110*/ 	.byte	0x02, 0x4c
        /*0112*/ 	.byte	0x01
	.zero		1


	//----- nvinfo : EIATTR_MERCURY_ISA_VERSION
	.align		4
        /*0114*/ 	.byte	0x03, 0x5f
        /*0116*/ 	.short	0x0000


	//----- nvinfo : EIATTR_EXIT_INSTR_OFFSETS
	.align		4
        /*0118*/ 	.byte	0x04, 0x1c
        /*011a*/ 	.short	(.L_579 - .L_578)


	//   ....[0]....
.L_578:
        /*011c*/ 	.word	0x00000140


	//   ....[1]....
        /*0120*/ 	.word	0x00000560


	//   ....[2]....
        /*0124*/ 	.word	0x00004640


	//   ....[3]....
        /*0128*/ 	.word	0x000046d0


	//   ....[4]....
        /*012c*/ 	.word	0x00004710


	//----- nvinfo : EIATTR_CTAIDZ_USED
	.align		4
.L_579:
        /*0130*/ 	.byte	0x01, 0x04
	.zero		2


	//----- nvinfo : EIATTR_CRS_STACK_SIZE
	.align		4
        /*0134*/ 	.byte	0x04, 0x1e
        /*0136*/ 	.short	(.L_581 - .L_580)
.L_580:
        /*0138*/ 	.word	0x00000000
.L_581:


//--------------------- .nv.info._Z28gemm_half_q_half_gptq_kernelILi4ELb1ELb1EEvPK6__halfPKjS4_S2_PS0_iiiiiPKtibS2_i --------------------------
	.section	.nv.info._Z28gemm_half_q_half_gptq_kernelILi4ELb1ELb1EEvPK6__halfPKjS4_S2_PS0_iiiiiPKtibS2_i,"",@"SHT_CUDA_INFO"
	.sectionflags	@""
	.align	4


	//----- nvinfo : EIATTR_CUDA_API_VERSION
	.align		4
        /*0000*/ 	.byte	0x04, 0x37
        /*0002*/ 	.short	(.L_583 - .L_582)
.L_582:
        /*0004*/ 	.word	0x00000082


	//----- nvinfo : EIATTR_SW2861232_WAR
	.align		4
.L_583:
        /*0008*/ 	.byte	0x01, 0x35
	.zero		2


	//----- nvinfo : EIATTR_PARAM_CBANK
	.align		4
        /*000c*/ 	.byte	0x04, 0x0a
        /*000e*/ 	.short	(.L_585 - .L_584)
	.align		4
.L_584:
        /*0010*/ 	.word	index@(.nv.constant0._Z28gemm_half_q_half_gptq_kernelILi4ELb1ELb1EEvPK6__halfPKjS4_S2_PS0_iiiiiPKtibS2_i)
        /*0014*/ 	.short	0x0160
        /*0016*/ 	.short	0x005c


	//----- nvinfo : EIATTR_CBANK_PARAM_SIZE
	.align		4
.L_585:
        /*0018*/ 	.byte	0x03, 0x19
        /*001a*/ 	.short	0x005c


	//----- nvinfo : EIATTR_KPARAM_INFO
	.align		4
        /*001c*/ 	.byte	0x04, 0x17
        /*001e*/ 	.short	(.L_587 - .L_586)
.L_586:
        /*0020*/ 	.word	0x00000000
        /*0024*/ 	.short	0x000e
        /*0026*/ 	.short	0x0058
        /*0028*/ 	.byte	0x00, 0xf0, 0x11, 0x00


	//----- nvinfo : EIATTR_KPARAM_INFO
	.align		4
.L_587:
        /*002c*/ 	.byte	0x04, 0x17
        /*002e*/ 	.short	(.L_589 - .L_588)
.L_588:
        /*0030*/ 	.word	0x00000000
        /*0034*/ 	.short	0x000d
        /*0036*/ 	.short	0x0050
        /*0038*/ 	.byte	0x00, 0xf0, 0x21, 0x00


	//----- nvinfo : EIATTR_KPARAM_INFO
	.align		4
.L_589:
        /*003c*/ 	.byte	0x04, 0x17
        /*003e*/ 	.short	(.L_591 - .L_590)
.L_590:
        /*0040*/ 	.word	0x00000000
        /*0044*/ 	.short	0x000c
        /*0046*/ 	.short	0x004c
        /*0048*/ 	.byte	0x00, 0xf0, 0x05, 0x00


	//----- nvinfo : EIATTR_KPARAM_INFO
	.align		4
.L_591:
        /*004c*/ 	.byte	0x04, 0x17
        /*004e*/ 	.short	(.L_593 - .L_592)
.L_592:
        /*0050*/ 	.word	0x00000000
        /*0054*/ 	.short	0x000b
        /*0056*/ 	.short	0x0048
        /*0058*/ 	.byte	0x00, 0xf0, 0x11, 0x00


	//----- nvinfo : EIATTR_KPARAM_INFO
	.align		4
.L_593:
        /*005c*/ 	.byte	0x04, 0x17
        /*005e*/ 	.short	(.L_595 - .L_594)
.L_594:
        /*0060*/ 	.word	0x00000000
        /*0064*/ 	.short	0x000a
        /*0066*/ 	.short	0x0040
        /*0068*/ 	.byte	0x00, 0xf0, 0x21, 0x00


	//----- nvinfo : EIATTR_KPARAM_INFO
	.align		4
.L_595:
        /*006c*/ 	.byte	0x04, 0x17
        /*006e*/ 	.short	(.L_597 - .L_596)
.L_596:
        /*0070*/ 	.word	0x00000000
        /*0074*/ 	.short	0x0009
        /*0076*/ 	.short	0x0038
        /*0078*/ 	.byte	0x00, 0xf0, 0x11, 0x00


	//----- nvinfo : EIATTR_KPARAM_INFO
	.align		4
.L_597:
        /*007c*/ 	.byte	0x04, 0x17
        /*007e*/ 	.short	(.L_599 - .L_598)
.L_598:
        /*0080*/ 	.word	0x00000000
        /*0084*/ 	.short	0x0008
        /*0086*/ 	.short	0x0034
        /*0088*/ 	.byte	0x00, 0xf0, 0x11, 0x00


	//----- nvinfo : EIATTR_KPARAM_INFO
	.align		4
.L_599:
        /*008c*/ 	.byte	0x04, 0x17
        /*008e*/ 	.short	(.L_601 - .L_600)
.L_600:
        /*0090*/ 	.word	0x00000000
        /*0094*/ 	.short	0x0007
        /*0096*/ 	.short	0x0030
        /*0098*/ 	.byte	0x00, 0xf0, 0x11, 0x00


	//----- nvinfo : EIATTR_KPARAM_INFO
	.align		4
.L_601:
        /*009c*/ 	.byte	0x04, 0x17
        /*009e*/ 	.short	(.L_603 - .L_602)
.L_602:
        /*00a0*/ 	.word	0x00000000
        /*00a4*/ 	.short	0x0006
        /*00a6*/ 	.short	0x002c
        /*00a8*/ 	.byte	0x00, 0xf0, 0x11, 0x00


	//----- nvinfo : EIATTR_KPARAM_INFO
	.align		4
.L_603:
        /*00ac*/ 	.byte	0x04, 0x17
        /*00ae*/ 	.short	(.L_605 - .L_604)
.L_604:
        /*00b0*/ 	.word	0x00000000
        /*00b4*/ 	.short	0x0005
        /*00b6*/ 	.short	0x0028
        /*00b8*/ 	.byte	0x00, 0xf0, 0x11, 0x00


	//----- nvinfo : EIATTR_KPARAM_INFO
	.align		4
.L_605:
        /*00bc*/ 	.byte	0x04, 0x17
        /*00be*/ 	.short	(.L_607 - .L_606)
.L_606:
        /*00c0*/ 	.word	0x00000000
        /*00c4*/ 	.short	0x0004
        /*00c6*/ 	.short	0x0020
        /*00c8*/ 	.byte	0x00, 0xf0, 0x21, 0x00


	//----- nvinfo : EIATTR_KPARAM_INFO
	.align		4
.L_607:
        /*00cc*/ 	.byte	0x04, 0x17
        /*00ce*/ 	.short	(.L_609 - .L_608)
.L_608:
        /*00d0*/ 	.word	0x00000000
        /*00d4*/ 	.short	0x0003
        /*00d6*/ 	.short	0x0018
        /*00d8*/ 	.byte	0x00, 0xf0, 0x21, 0x00


	//----- nvinfo : EIATTR_KPARAM_INFO
	.align		4
.L_609:
        /*00dc*/ 	.byte	0x04, 0x17
        /*00de*/ 	.short	(.L_611 - .L_610)
.L_610:
        /*00e0*/ 	.word	0x00000000
        /*00e4*/ 	.short	0x0002
        /*00e6*/ 	.short	0x0010
        /*00e8*/ 	.byte	0x00, 0xf0, 0x21, 0x00


	//----- nvinfo : EIATTR_KPARAM_INFO
	.align		4
.L_611:
        /*00ec*/ 	.byte	0x04, 0x17
        /*00ee*/ 	.short	(.L_613 - .L_612)
.L_612:
        /*00f0*/ 	.word	0x00000000
        /*00f4*/ 	.short	0x0001
        /*00f6*/ 	.short	0x0008
        /*00f8*/ 	.byte	0x00, 0xf0, 0x21, 0x00


	//----- nvinfo : EIATTR_KPARAM_INFO
	.align		4
.L_613:
        /*00fc*/ 	.byte	0x04, 0x17
        /*00fe*/ 	.short	(.L_615 - .L_614)
.L_614:
        /*0100*/ 	.word	0x00000000
        /*0104*/ 	.short	0x0000
        /*0106*/ 	.short	0x0000
        /*0108*/ 	.byte	0x00, 0xf0, 0x21, 0x00


	//----- nvinfo : EIATTR_MAXREG_COUNT
	.align		4
.L_615:
        /*010c*/ 	.byte	0x03, 0x1b
        /*010e*/ 	.short	0x00ff


	//----- nvinfo : EIATTR_NUM_BARRIERS
	.align		4
        /*0110*/ 	.byte	0x02, 0x4c
        /*0112*/ 	.byte	0x01
	.zero		1


	//----- nvinfo : EIATTR_MERCURY_ISA_VERSION
	.align		4
        /*0114*/ 	.byte	0x03, 0x5f
        /*0116*/ 	.short	0x0000


	//----- nvinfo : EIATTR_EXIT_INSTR_OFFSETS
	.align		4
        /*0118*/ 	.byte	0x04, 0x1c
        /*011a*/ 	.short	(.L_617 - .L_616)


	//   ....[0]....
.L_616:
        /*011c*/ 	.word	0x00000120


	//   ....[1]....
        /*0120*/ 	.word	0x000004d0


	//   ....[2]....
        /*0124*/ 	.word	0x00003d70


	//   ....[3]....
        /*0128*/ 	.word	0x00003e00


	//   ....[4]....
        /*012c*/ 	.word	0x00003e40


	//----- nvinfo : EIATTR_CTAIDZ_USED
	.align		4
.L_617:
        /*0130*/ 	.byte	0x01, 0x04
	.zero		2


	//----- nvinfo : EIATTR_CRS_STACK_SIZE
	.align		4
        /*0134*/ 	.byte	0x04, 0x1e
        /*0136*/ 	.short	(.L_619 - .L_618)
.L_618:
        /*0138*/ 	.word	0x00000000
.L_619:


//--------------------- .nv.info._Z28gemm_half_q_half_gptq_kernelILi3ELb1ELb1EEvPK6__halfPKjS4_S2_PS0_iiiiiPKtibS2_i --------------------------
	.section	.nv.info._Z28gemm_half_q_half_gptq_kernelILi3ELb1ELb1EEvPK6__halfPKjS4_S2_PS0_iiiiiPKtibS2_i,"",@"SHT_CUDA_INFO"
	.sectionflags	@""
	.align	4


	//----- nvinfo : EIATTR_CUDA_API_VERSION
	.align		4
        /*0000*/ 	.byte	0x04, 0x37
        /*0002*/ 	.short	(.L_621 - .L_620)
.L_620:
        /*0004*/ 	.word	0x00000082


	//----- nvinfo : EIATTR_SW2861232_WAR
	.align		4
.L_621:
        /*0008*/ 	.byte	0x01, 0x35
	.zero		2


	//----- nvinfo : EIATTR_PARAM_CBANK
	.align		4
        /*000c*/ 	.byte	0x04, 0x0a
        /*000e*/ 	.short	(.L_623 - .L_622)
	.align		4
.L_622:
        /*0010*/ 	.word	index@(.nv.constant0._Z28gemm_half_q_half_gptq_kernelILi3ELb1ELb1EEvPK6__halfPKjS4_S2_PS0_iiiiiPKtibS2_i)
        /*0014*/ 	.short	0x0160
        /*0016*/ 	.short	0x005c


	//----- nvinfo : EIATTR_CBANK_PARAM_SIZE
	.align		4
.L_623:
        /*0018*/ 	.byte	0x03, 0x19
        /*001a*/ 	.short	0x005c


	//----- nvinfo : EIATTR_KPARAM_INFO
	.align		4
        /*001c*/ 	.byte	0x04, 0x17
        /*001e*/ 	.short	(.L_625 - .L_624)
.L_624:
        /*0020*/ 	.word	0x00000000
        /*0024*/ 	.short	0x000e
        /*0026*/ 	.short	0x0058
        /*0028*/ 	.byte	0x00, 0xf0, 0x11, 0x00


	//----- nvinfo : EIATTR_KPARAM_INFO
	.align		4
.L_625:
        /*002c*/ 	.byte	0x04, 0x17
        /*002e*/ 	.short	(.L_627 - .L_626)
.L_626:
        /*0030*/ 	.word	0x00000000
        /*0034*/ 	.short	0x000d
        /*0036*/ 	.short	0x0050
        /*0038*/ 	.byte	0x00, 0xf0, 0x21, 0x00


	//----- nvinfo : EIATTR_KPARAM_INFO
	.align		4
.L_627:
        /*003c*/ 	.byte	0x04, 0x17
        /*003e*/ 	.short	(.L_629 - .L_628)
.L_628:
        /*0040*/ 	.word	0x00000000
        /*0044*/ 	.short	0x000c
        /*0046*/ 	.short	0x004c
        /*0048*/ 	.byte	0x00, 0xf0, 0x05, 0x00


	//----- nvinfo : EIATTR_KPARAM_INFO
	.align		4
.L_629:
        /*004c*/ 	.byte	0x04, 0x17
        /*004e*/ 	.short	(.L_631 - .L_630)
.L_630:
        /*0050*/ 	.word	0x00000000
        /*0054*/ 	.short	0x000b
        /*0056*/ 	.short	0x0048
        /*0058*/ 	.byte	0x00, 0xf0, 0x11, 0x00


	//----- nvinfo : EIATTR_KPARAM_INFO
	.align		4
.L_631:
        /*005c*/ 	.byte	0x04, 0x17
        /*005e*/ 	.short	(.L_633 - .L_632)
.L_632:
        /*0060*/ 	.word	0x00000000
        /*0064*/ 	.short	0x000a
        /*0066*/ 	.short	0x0040
        /*0068*/ 	.byte	0x00, 0xf0, 0x21, 0x00


	//----- nvinfo : EIATTR_KPARAM_INFO
	.align		4
.L_633:
        /*006c*/ 	.byte	0x04, 0x17
        /*006e*/ 	.short	(.L_635 - .L_634)
.L_634:
        /*0070*/ 	.word	0x00000000
        /*0074*/ 	.short	0x0009
        /*0076*/ 	.short	0x0038
        /*0078*/ 	.byte	0x00, 0xf0, 0x11, 0x00


	//----- nvinfo : EIATTR_KPARAM_INFO
	.align		4
.L_635:
        /*007c*/ 	.byte	0x04, 0x17
        /*007e*/ 	.short	(.L_637 - .L_636)
.L_636:
        /*0080*/ 	.word	0x00000000
        /*0084*/ 	.short	0x0008
        /*0086*/ 	.short	0x0034
        /*0088*/ 	.byte	0x00, 0xf0, 0x11, 0x00


	//----- nvinfo : EIATTR_KPARAM_INFO
	.align		4
.L_637:
        /*008c*/ 	.byte	0x04, 0x17
        /*008e*/ 	.short	(.L_639 - .L_638)
.L_638:
        /*0090*/ 	.word	0x00000000
        /*0094*/ 	.short	0x0007
        /*0096*/ 	.short	0x0030
        /*0098*/ 	.byte	0x00, 0xf0, 0x11, 0x00


	//----- nvinfo : EIATTR_KPARAM_INFO
	.align		4
.L_639:
        /*009c*/ 	.byte	0x04, 0x17
        /*009e*/ 	.short	(.L_641 - .L_640)
.L_640:
        /*00a0*/ 	.word	0x00000000
        /*00a4*/ 	.short	0x0006
        /*00a6*/ 	.short	0x002c
        /*00a8*/ 	.byte	0x00, 0xf0, 0x11, 0x00


	//----- nvinfo : EIATTR_KPARAM_INFO
	.align		4
.L_641:
        /*00ac*/ 	.byte	0x04, 0x17
        /*00ae*/ 	.short	(.L_643 - .L_642)
.L_642:
        /*00b0*/ 	.word	0x00000000
        /*00b4*/ 	.short	0x0005
        /*00b6*/ 	.short	0x0028
        /*00b8*/ 	.byte	0x00, 0xf0, 0x11, 0x00


	//----- nvinfo : EIATTR_KPARAM_INFO
	.align		4
.L_643:
        /*00bc*/ 	.byte	0x04, 0x17
        /*00be*/ 	.short	(.L_645 - .L_644)
.L_644:
        /*00c0*/ 	.word	0x00000000
        /*00c4*/ 	.short	0x0004
        /*00c6*/ 	.short	0x0020
        /*00c8*/ 	.byte	0x00, 0xf0, 0x21, 0x00


	//----- nvinfo : EIATTR_KPARAM_INFO
	.align		4
.L_645:
        /*00cc*/ 	.byte	0x04, 0x17
        /*00ce*/ 	.short	(.L_647 - .L_646)
.L_646:
        /*00d0*/ 	.word	0x00000000
        /*00d4*/ 	.short	0x0003
        /*00d6*/ 	.short	0x0018
        /*00d8*/ 	.byte	0x00, 0xf0, 0x21, 0x00


	//----- nvinfo : EIATTR_KPARAM_INFO
	.align		4
.L_647:
        /*00dc*/ 	.byte	0x04, 0x17
        /*00de*/ 	.short	(.L_649 - .L_648)
.L_648:
        /*00e0*/ 	.word	0x00000000
        /*00e4*/ 	.short	0x0002
        /*00e6*/ 	.short	0x0010
        /*00e8*/ 	.byte	0x00, 0xf0, 0x21, 0x00


	//----- nvinfo : EIATTR_KPARAM_INFO
	.align		4
.L_649:
        /*00ec*/ 	.byte	0x04, 0x17
        /*00ee*/ 	.short	(.L_651 - .L_650)
.L_650:
        /*00f0*/ 	.word	0x00000000
        /*00f4*/ 	.short	0x0001
        /*00f6*/ 	.short	0x0008
        /*00f8*/ 	.byte	0x00, 0xf0, 0x21, 0x00


	//----- nvinfo : EIATTR_KPARAM_INFO
	.align		4
.L_651:
        /*00fc*/ 	.byte	0x04, 0x17
        /*00fe*/ 	.short	(.L_653 - .L_652)
.L_652:
        /*0100*/ 	.word	0x00000000
        /*0104*/ 	.short	0x0000
        /*0106*/ 	.short	0x0000
        /*0108*/ 	.byte	0x00, 0xf0, 0x21, 0x00


	//----- nvinfo : EIATTR_MAXREG_COUNT
	.align		4
.L_653:
        /*010c*/ 	.byte	0x03, 0x1b
        /*010e*/ 	.short	0x00ff


	//----- nvinfo : EIATTR_NUM_BARRIERS
	.align		4
        /*0110*/ 	.byte	0x02, 0x4c
        /*0112*/ 	.byte	0x01
	.zero		1


	//----- nvinfo : EIATTR_MERCURY_ISA_VERSION
	.align		4
        /*0114*/ 	.byte	0x03, 0x5f
        /*0116*/ 	.short	0x0000


	//----- nvinfo : EIATTR_EXIT_INSTR_OFFSETS
	.align		4
        /*0118*/ 	.byte	0x04, 0x1c
        /*011a*/ 	.short	(.L_655 - .L_654)


	//   ....[0]....
.L_654:
        /*011c*/ 	.word	0x000000f0


	//   ....[1]....
        /*0120*/ 	.word	0x00000420


	//   ....[2]....
        /*0124*/ 	.word	0x00003440


	//   ....[3]....
        /*0128*/ 	.word	0x000034e0


	//   ....[4]....
        /*012c*/ 	.word	0x00003520


	//----- nvinfo : EIATTR_CTAIDZ_USED
	.align		4
.L_655:
        /*0130*/ 	.byte	0x01, 0x04
	.zero		2


	//----- nvinfo : EIATTR_CRS_STACK_SIZE
	.align		4
        /*0134*/ 	.byte	0x04, 0x1e
        /*0136*/ 	.short	(.L_657 - .L_656)
.L_656:
        /*0138*/ 	.word	0x00000000
.L_657:


//--------------------- .nv.info._Z28gemm_half_q_half_gptq_kernelILi2ELb1ELb1EEvPK6__halfPKjS4_S2_PS0_iiiiiPKtibS2_i --------------------------
	.section	.nv.info._Z28gemm_half_q_half_gptq_kernelILi2ELb1ELb1EEvPK6__halfPKjS4_S2_PS0_iiiiiPKtibS2_i,"",@"SHT_CUDA_INFO"
	.sectionflags	@""
	.align	4


	//----- nvinfo : EIATTR_CUDA_API_VERSION
	.align		4
        /*0000*/ 	.byte	0x04, 0x37
        /*0002*/ 	.short	(.L_659 - .L_658)
.L_658:
        /*0004*/ 	.word	0x00000082


	//----- nvinfo : EIATTR_SW2861232_WAR
	.align		4
.L_659:
        /*0008*/ 	.byte	0x01, 0x35
	.zero		2


	//----- nvinfo : EIATTR_PARAM_CBANK
	.align		4
        /*000c*/ 	.byte	0x04, 0x0a
        /*000e*/ 	.short	(.L_661 - .L_660)
	.align		4
.L_660:
        /*0010*/ 	.word	index@(.nv.constant0._Z28gemm_half_q_half_gptq_kernelILi2ELb1ELb1EEvPK6__halfPKjS4_S2_PS0_iiiiiPKtibS2_i)
        /*0014*/ 	.short	0x0160
        /*0016*/ 	.short	0x005c


	//----- nvinfo : EIATTR_CBANK_PARAM_SIZE
	.align		4
.L_661:
        /*0018*/ 	.byte	0x03, 0x19
        /*001a*/ 	.short	0x005c


	//----- nvinfo : EIATTR_KPARAM_INFO
	.align		4
        /*001c*/ 	.byte	0x04, 0x17
        /*001e*/ 	.short	(.L_663 - .L_662)
.L_662:
        /*0020*/ 	.word	0x00000000
        /*0024*/ 	.short	0x000e
        /*0026*/ 	.short	0x0058
        /*0028*/ 	.byte	0x00, 0xf0, 0x11, 0x00


	//----- nvinfo : EIATTR_KPARAM_INFO
	.align		4
.L_663:
        /*002c*/ 	.byte	0x04, 0x17
        /*002e*/ 	.short	(.L_665 - .L_664)
.L_664:
        /*0030*/ 	.word	0x00000000
        /*0034*/ 	.short	0x000d
        /*0036*/ 	.short	0x0050
        /*0038*/ 	.byte	0x00, 0xf0, 0x21, 0x00


	//----- nvinfo : EIATTR_KPARAM_INFO
	.align		4
.L_665:
        /*003c*/ 	.byte	0x04, 0x17
        /*003e*/ 	.short	(.L_667 - .L_666)
.L_666:
        /*0040*/ 	.word	0x00000000
        /*0044*/ 	.short	0x000c
        /*0046*/ 	.short	0x004c
        /*0048*/ 	.byte	0x00, 0xf0, 0x05, 0x00


	//----- nvinfo : EIATTR_KPARAM_INFO
	.align		4
.L_667:
        /*004c*/ 	.byte	0x04, 0x17
        /*004e*/ 	.short	(.L_669 - .L_668)
.L_668:
        /*0050*/ 	.word	0x00000000
        /*0054*/ 	.short	0x000b
        /*0056*/ 	.short	0x0048
        /*0058*/ 	.byte	0x00, 0xf0, 0x11, 0x00


	//----- nvinfo : EIATTR_KPARAM_INFO
	.align		4
.L_669:
        /*005c*/ 	.byte	0x04, 0x17
        /*005e*/ 	.short	(.L_671 - .L_670)
.L_670:
        /*0060*/ 	.word	0x00000000
        /*0064*/ 	.short	0x000a
        /*0066*/ 	.short	0x0040
        /*0068*/ 	.byte	0x00, 0xf0, 0x21, 0x00


	//----- nvinfo : EIATTR_KPARAM_INFO
	.align		4
.L_671:
        /*006c*/ 	.byte	0x04, 0x17
        /*006e*/ 	.short	(.L_673 - .L_672)
.L_672:
        /*0070*/ 	.word	0x00000000
        /*0074*/ 	.short	0x0009
        /*0076*/ 	.short	0x0038
        /*0078*/ 	.byte	0x00, 0xf0, 0x11, 0x00


	//----- nvinfo : EIATTR_KPARAM_INFO
	.align		4
.L_673:
        /*007c*/ 	.byte	0x04, 0x17
        /*007e*/ 	.short	(.L_675 - .L_674)
.L_674:
        /*0080*/ 	.word	0x00000000
        /*0084*/ 	.short	0x0008
        /*0086*/ 	.short	0x0034
        /*0088*/ 	.byte	0x00, 0xf0, 0x11, 0x00


	//----- nvinfo : EIATTR_KPARAM_INFO
	.align		4
.L_675:
        /*008c*/ 	.byte	0x04, 0x17
        /*008e*/ 	.short	(.L_677 - .L_676)
.L_676:
        /*0090*/ 	.word	0x00000000
        /*0094*/ 	.short	0x0007
        /*0096*/ 	.short	0x0030
        /*0098*/ 	.byte	0x00, 0xf0, 0x11, 0x00


	//----- nvinfo : EIATTR_KPARAM_INFO
	.align		4
.L_677:
        /*009c*/ 	.byte	0x04, 0x17
        /*009e*/ 	.short	(.L_679 - .L_678)
.L_678:
        /*00a0*/ 	.word	0x00000000
        /*00a4*/ 	.short	0x0006
        /*00a6*/ 	.short	0x002c
        /*00a8*/ 	.byte	0x00, 0xf0, 0x11, 0x00


	//----- nvinfo : EIATTR_KPARAM_INFO
	.align		4
.L_679:
        /*00ac*/ 	.byte	0x04, 0x17
        /*00ae*/ 	.short	(.L_681 - .L_680)
.L_680:
        /*00b0*/ 	.word	0x00000000
        /*00b4*/ 	.short	0x0005
        /*00b6*/ 	.short	0x0028
        /*00b8*/ 	.byte	0x00, 0xf0, 0x11, 0x00


	//----- nvinfo : EIATTR_KPARAM_INFO
	.align		4
.L_681:
        /*00bc*/ 	.byte	0x04, 0x17
        /*00be*/ 	.short	(.L_683 - .L_682)
.L_682:
        /*00c0*/ 	.word	0x00000000
        /*00c4*/ 	.short	0x0004
        /*00c6*/ 	.short	0x0020
        /*00c8*/ 	.byte	0x00, 0xf0, 0x21, 0x00


	//----- nvinfo : EIATTR_KPARAM_INFO
	.align		4
.L_683:
        /*00cc*/ 	.byte	0x04, 0x17
        /*00ce*/ 	.short	(.L_685 - .L_684)
.L_684:
        /*00d0*/ 	.word	0x00000000
        /*00d4*/ 	.short	0x0003
        /*00d6*/ 	.short	0x0018
        /*00d8*/ 	.byte	0x00, 0xf0, 0x21, 0x00


	//----- nvinfo : EIATTR_KPARAM_INFO
	.align		4
.L_685:
        /*00dc*/ 	.byte	0x04, 0x17
        /*00de*/ 	.short	(.L_687 - .L_686)
.L_686:
        /*00e0*/ 	.word	0x00000000
        /*00e4*/ 	.short	0x0002
        /*00e6*/ 	.short	0x0010
        /*00e8*/ 	.byte	0x00, 0xf0, 0x21, 0x00


	//----- nvinfo : EIATTR_KPARAM_INFO
	.align		4
.L_687:
        /*00ec*/ 	.byte	0x04, 0x17
        /*00ee*/ 	.short	(.L_689 - .L_688)
.L_688:
        /*00f0*/ 	.word	0x00000000
        /*00f4*/ 	.short	0x0001
        /*00f6*/ 	.short	0x0008
        /*00f8*/ 	.byte	0x00, 0xf0, 0x21, 0x00


	//----- nvinfo : EIATTR_KPARAM_INFO
	.align		4
.L_689:
        /*00fc*/ 	.byte	0x04, 0x17
        /*00fe*/ 	.short	(.L_691 - .L_690)
.L_690:
        /*0100*/ 	.word	0x00000000
        /*0104*/ 	.short	0x0000
        /*0106*/ 	.short	0x0000
        /*0108*/ 	.byte	0x00, 0xf0, 0x21, 0x00


	//----- nvinfo : EIATTR_MAXREG_COUNT
	.align		4
.L_691:
        /*010c*/ 	.byte	0x03, 0x1b
        /*010e*/ 	.short	0x00ff


	//----- nvinfo : EIATTR_NUM_BARRIERS
	.align		4
        /*0110*/ 	.byte	0x02, 0x4c
        /*0112*/ 	.byte	0x01
	.zero		1


	//----- nvinfo : EIATTR_MERCURY_ISA_VERSION
	.align		4
        /*0114*/ 	.byte	0x03, 0x5f
        /*0116*/ 	.short	0x0000


	//----- nvinfo : EIATTR_EXIT_INSTR_OFFSETS
	.align		4
        /*0118*/ 	.byte	0x04, 0x1c
        /*011a*/ 	.short	(.L_693 - .L_692)


	//   ....[0]....
.L_692:
        /*011c*/ 	.word	0x000000d0


	//   ....[1]....
        /*0120*/ 	.word	0x00000420


	//   ....[2]....
        /*0124*/ 	.word	0x00002b50


	//   ....[3]....
        /*0128*/ 	.word	0x00002bf0


	//   ....[4]....
        /*012c*/ 	.word	0x00002c30


	//----- nvinfo : EIATTR_CTAIDZ_USED
	.align		4
.L_693:
        /*0130*/ 	.byte	0x01, 0x04
	.zero		2


	//----- nvinfo : EIATTR_CRS_STACK_SIZE
	.align		4
        /*0134*/ 	.byte	0x04, 0x1e
        /*0136*/ 	.short	(.L_695 - .L_694)
.L_694:
        /*0138*/ 	.word	0x00000000
.L_695:


//--------------------- .nv.info._Z28gemm_half_q_half_gptq_kernelILi1ELb1ELb1EEvPK6__halfPKjS4_S2_PS0_iiiiiPKtibS2_i --------------------------
	.section	.nv.info._Z28gemm_half_q_half_gptq_kernelILi1ELb1ELb1EEvPK6__halfPKjS4_S2_PS0_iiiiiPKtibS2_i,"",@"SHT_CUDA_INFO"
	.sectionflags	@""
	.align	4


	//----- nvinfo : EIATTR_CUDA_API_VERSION
	.align		4
        /*0000*/ 	.byte	0x04, 0x37
        /*0002*/ 	.short	(.L_697 - .L_696)
.L_696:
        /*0004*/ 	.word	0x00000082


	//----- nvinfo : EIATTR_SW2861232_WAR
	.align		4
.L_697:
        /*0008*/ 	.byte	0x01, 0x35
	.zero		2


	//----- nvinfo : EIATTR_PARAM_CBANK
	.align		4
        /*000c*/ 	.byte	0x04, 0x0a
        /*000e*/ 	.short	(.L_699 - .L_698)
	.align		4
.L_698:
        /*0010*/ 	.word	index@(.nv.constant0._Z28gemm_half_q_half_gptq_kernelILi1ELb1ELb1EEvPK6__halfPKjS4_S2_PS0_iiiiiPKtibS2_i)
        /*0014*/ 	.short	0x0160
        /*0016*/ 	.short	0x005c


	//----- nvinfo : EIATTR_CBANK_PARAM_SIZE
	.align		4
.L_699:
        /*0018*/ 	.byte	0x03, 0x19
        /*001a*/ 	.short	0x005c


	//----- nvinfo : EIATTR_KPARAM_INFO
	.align		4
        /*001c*/ 	.byte	0x04, 0x17
        /*001e*/ 	.short	(.L_701 - .L_700)
.L_700:
        /*0020*/ 	.word	0x00000000
        /*0024*/ 	.short	0x000e
        /*0026*/ 	.short	0x0058
        /*0028*/ 	.byte	0x00, 0xf0, 0x11, 0x00


	//----- nvinfo : EIATTR_KPARAM_INFO
	.align		4
.L_701:
        /*002c*/ 	.byte	0x04, 0x17
        /*002e*/ 	.short	(.L_703 - .L_702)
.L_702:
        /*0030*/ 	.word	0x00000000
        /*0034*/ 	.short	0x000d
        /*0036*/ 	.short	0x0050
        /*0038*/ 	.byte	0x00, 0xf0, 0x21, 0x00


	//----- nvinfo : EIATTR_KPARAM_INFO
	.align		4
.L_703:
        /*003c*/ 	.byte	0x04, 0x17
        /*003e*/ 	.short	(.L_705 - .L_704)
.L_704:
        /*0040*/ 	.word	0x00000000
        /*0044*/ 	.short	0x000c
        /*0046*/ 	.short	0x004c
        /*0048*/ 	.byte	0x00, 0xf0, 0x05, 0x00


	//----- nvinfo : EIATTR_KPARAM_INFO
	.align		4
.L_705:
        /*004c*/ 	.byte	0x04, 0x17
        /*004e*/ 	.short	(.L_707 - .L_706)
.L_706:
        /*0050*/ 	.word	0x00000000
        /*0054*/ 	.short	0x000b
        /*0056*/ 	.short	0x0048
        /*0058*/ 	.byte	0x00, 0xf0, 0x11, 0x00


	//----- nvinfo : EIATTR_KPARAM_INFO
	.align		4
.L_707:
        /*005c*/ 	.byte	0x04, 0x17
        /*005e*/ 	.short	(.L_709 - .L_708)
.L_708:
        /*0060*/ 	.word	0x00000000
        /*0064*/ 	.short	0x000a
        /*0066*/ 	.short	0x0040
        /*0068*/ 	.byte	0x00, 0xf0, 0x21, 0x00


	//----- nvinfo : EIATTR_KPARAM_INFO
	.align		4
.L_709:
        /*006c*/ 	.byte	0x04, 0x17
        /*006e*/ 	.short	(.L_711 - .L_710)
.L_710:
        /*0070*/ 	.word	0x00000000
        /*0074*/ 	.short	0x0009
        /*0076*/ 	.short	0x0038
        /*0078*/ 	.byte	0x00, 0xf0, 0x11, 0x00


	//----- nvinfo : EIATTR_KPARAM_INFO
	.align		4
.L_711:
        /*007c*/ 	.byte	0x04, 0x17
        /*007e*/ 	.short	(.L_713 - .L_712)
.L_712:
        /*0080*/ 	.word	0x00000000
        /*0084*/ 	.short	0x0008
        /*0086*/ 	.short	0x0034
        /*0088*/ 	.byte	0x00, 0xf0, 0x11, 0x00


	//----- nvinfo : EIATTR_KPARAM_INFO
	.align		4
.L_713:
        /*008c*/ 	.byte	0x04, 0x17
        /*008e*/ 	.short	(.L_715 - .L_714)
.L_714:
        /*0090*/ 	.word	0x00000000
        /*0094*/ 	.short	0x0007
        /*0096*/ 	.short	0x0030
        /*0098*/ 	.byte	0x00, 0xf0, 0x11, 0x00


	//----- nvinfo : EIATTR_KPARAM_INFO
	.align		4
.L_715:
        /*009c*/ 	.byte	0x04, 0x17
        /*009e*/ 	.short	(.L_717 - .L_716)
.L_716:
        /*00a0*/ 	.word	0x00000000
        /*00a4*/ 	.short	0x0006
        /*00a6*/ 	.short	0x002c
        /*00a8*/ 	.byte	0x00, 0xf0, 0x11, 0x00


	//----- nvinfo : EIATTR_KPARAM_INFO
	.align		4
.L_717:
        /*00ac*/ 	.byte	0x04, 0x17
        /*00ae*/ 	.short	(.L_719 - .L_718)
.L_718:
        /*00b0*/ 	.word	0x00000000
        /*00b4*/ 	.short	0x0005
        /*00b6*/ 	.short	0x0028
        /*00b8*/ 	.byte	0x00, 0xf0, 0x11, 0x00


	//----- nvinfo : EIATTR_KPARAM_INFO
	.align		4
.L_719:
        /*00bc*/ 	.byte	0x04, 0x17
        /*00be*/ 	.short	(.L_721 - .L_720)
.L_720:
        /*00c0*/ 	.word	0x00000000
        /*00c4*/ 	.short	0x0004
        /*00c6*/ 	.short	0x0020
        /*00c8*/ 	.byte	0x00, 0xf0, 0x21, 0x00


	//----- nvinfo : EIATTR_KPARAM_INFO
	.align		4
.L_721:
        /*00cc*/ 	.byte	0x04, 0x17
        /*00ce*/ 	.short	(.L_723 - .L_722)
.L_722:
        /*00d0*/ 	.word	0x00000000
        /*00d4*/ 	.short	0x0003
        /*00d6*/ 	.short	0x0018
        /*00d8*/ 	.byte	0x00, 0xf0, 0x21, 0x00


	//----- nvinfo : EIATTR_KPARAM_INFO
	.align		4
.L_723:
        /*00dc*/ 	.byte	0x04, 0x17
        /*00de*/ 	.short	(.L_725 - .L_724)
.L_724:
        /*00e0*/ 	.word	0x00000000
        /*00e4*/ 	.short	0x0002
        /*00e6*/ 	.short	0x0010
        /*00e8*/ 	.byte	0x00, 0xf0, 0x21, 0x00


	//----- nvinfo : EIATTR_KPARAM_INFO
	.align		4
.L_725:
        /*00ec*/ 	.byte	0x04, 0x17
        /*00ee*/ 	.short	(.L_727 - .L_726)
.L_726:
        /*00f0*/ 	.word	0x00000000
        /*00f4*/ 	.short	0x0001
        /*00f6*/ 	.short	0x0008
        /*00f8*/ 	.byte	0x00, 0xf0, 0x21, 0x00


	//----- nvinfo : EIATTR_KPARAM_INFO
	.align		4
.L_727:
        /*00fc*/ 	.byte	0x04, 0x17
        /*00fe*/ 	.short	(.L_729 - .L_728)
.L_728:
        /*0100*/ 	.word	0x00000000
        /*0104*/ 	.short	0x0000
        /*0106*/ 	.short	0x0000
        /*0108*/ 	.byte	0x00, 0xf0, 0x21, 0x00


	//----- nvinfo : EIATTR_MAXREG_COUNT
	.align		4
.L_729:
        /*010c*/ 	.byte	0x03, 0x1b
        /*010e*/ 	.short	0x00ff


	//----- nvinfo : EIATTR_NUM_BARRIERS
	.align		4
        /*0110*/ 	.byte	0x02, 0x4c
        /*0112*/ 	.byte	0x01
	.zero		1


	//----- nvinfo : EIATTR_MERCURY_ISA_VERSION
	.align		4
        /*0114*/ 	.byte	0x03, 0x5f
        /*0116*/ 	.short	0x0000


	//----- nvinfo : EIATTR_EXIT_INSTR_OFFSETS
	.align		4
        /*0118*/ 	.byte	0x04, 0x1c
        /*011a*/ 	.short	(.L_731 - .L_730)


	//   ....[0]....
.L_730:
        /*011c*/ 	.word	0x00000070


	//   ....[1]....
        /*0120*/ 	.word	0x000002a0


	//   ....[2]....
        /*0124*/ 	.word	0x000020e0


	//   ....[3]....
        /*0128*/ 	.word	0x00002180


	//   ....[4]....
        /*012c*/ 	.word	0x000021c0


	//----- nvinfo : EIATTR_CTAIDZ_USED
	.align		4
.L_731:
        /*0130*/ 	.byte	0x01, 0x04
	.zero		2


	//----- nvinfo : EIATTR_CRS_STACK_SIZE
	.align		4
        /*0134*/ 	.byte	0x04, 0x1e
        /*0136*/ 	.short	(.L_733 - .L_732)
.L_732:
        /*0138*/ 	.word	0x00000000
.L_733:


//--------------------- .nv.info._Z28gemm_half_q_half_gptq_kernelILi8ELb1ELb0EEvPK6__halfPKjS4_S2_PS0_iiiiiPKtibS2_i --------------------------
	.section	.nv.info._Z28gemm_half_q_half_gptq_kernelILi8ELb1ELb0EEvPK6__halfPKjS4_S2_PS0_iiiiiPKtibS2_i,"",@"SHT_CUDA_INFO"
	.sectionflags	@""
	.align	4


	//----- nvinfo : EIATTR_CUDA_API_VERSION
	.align		4
        /*0000*/ 	.byte	0x04, 0x37
        /*0002*/ 	.short	(.L_735 - .L_734)
.L_734:
        /*0004*/ 	.word	0x00000082


	//----- nvinfo : EIATTR_SW2861232_WAR
	.align		4
.L_735:
        /*0008*/ 	.byte	0x01, 0x35
	.zero		2


	//----- nvinfo : EIATTR_PARAM_CBANK
	.align		4
        /*000c*/ 	.byte	0x04, 0x0a
        /*000e*/ 	.short	(.L_737 - .L_736)
	.align		4
.L_736:
        /*0010*/ 	.word	index@(.nv.constant0._Z28gemm_half_q_half_gptq_kernelILi8ELb1ELb0EEvPK6__halfPKjS4_S2_PS0_iiiiiPKtibS2_i)
        /*0014*/ 	.short	0x0160
        /*0016*/ 	.short	0x005c


	//----- nvinfo : EIATTR_CBANK_PARAM_SIZE
	.align		4
.L_737:
        /*0018*/ 	.byte	0x03, 0x19
        /*001a*/ 	.short	0x005c


	//----- nvinfo : EIATTR_KPARAM_INFO
	.align		4
        /*001c*/ 	.byte	0x04, 0x17
        /*001e*/ 	.short	(.L_739 - .L_738)
.L_738:
        /*0020*/ 	.word	0x00000000
        /*0024*/ 	.short	0x000e
        /*0026*/ 	.short	0x0058
        /*0028*/ 	.byte	0x00, 0xf0, 0x11, 0x00


	//----- nvinfo : EIATTR_KPARAM_INFO
	.align		4
.L_739:
        /*002c*/ 	.byte	0x04, 0x17
        /*002e*/ 	.short	(.L_741 - .L_740)
.L_740:
        /*0030*/ 	.word	0x00000000
        /*0034*/ 	.short	0x000d
        /*0036*/ 	.short	0x0050
        /*0038*/ 	.byte	0x00, 0xf0, 0x21, 0x00


	//----- nvinfo : EIATTR_KPARAM_INFO
	.align		4
.L_741:
        /*003c*/ 	.byte	0x04, 0x17
        /*003e*/ 	.short	(.L_743 - .L_742)
.L_742:
        /*0040*/ 	.word	0x00000000
        /*0044*/ 	.short	0x000c
        /*0046*/ 	.short	0x004c
        /*0048*/ 	.byte	0x00, 0xf0, 0x05, 0x00


	//----- nvinfo : EIATTR_KPARAM_INFO
	.align		4
.L_743:
        /*004c*/ 	.byte	0x04, 0x17
        /*004e*/ 	.short	(.L_745 - .L_744)
.L_744:
        /*0050*/ 	.word	0x00000000
        /*0054*/ 	.short	0x000b
        /*0056*/ 	.short	0x0048
        /*0058*/ 	.byte	0x00, 0xf0, 0x11, 0x00


	//----- nvinfo : EIATTR_KPARAM_INFO
	.align		4
.L_745:
        /*005c*/ 	.byte	0x04, 0x17
        /*005e*/ 	.short	(.L_747 - .L_746)
.L_746:
        /*0060*/ 	.word	0x00000000
        /*0064*/ 	.short	0x000a
        /*0066*/ 	.short	0x0040
        /*0068*/ 	.byte	0x00, 0xf0, 0x21, 0x00


	//----- nvinfo : EIATTR_KPARAM_INFO
	.align		4
.L_747:
        /*006c*/ 	.byte	0x04, 0x17
        /*006e*/ 	.short	(.L_749 - .L_748)
.L_748:
        /*0070*/ 	.word	0x00000000
        /*0074*/ 	.short	0x0009
        /*0076*/ 	.short	0x0038
        /*0078*/ 	.byte	0x00, 0xf0, 0x11, 0x00


	//----- nvinfo : EIATTR_KPARAM_INFO
	.align		4
.L_749:
        /*007c*/ 	.byte	0x04, 0x17
        /*007e*/ 	.short	(.L_751 - .L_750)
.L_750:
        /*0080*/ 	.word	0x00000000
        /*0084*/ 	.short	0x0008
        /*0086*/ 	.short	0x0034
        /*0088*/ 	.byte	0x00, 0xf0, 0x11, 0x00


	//----- nvinfo : EIATTR_KPARAM_INFO
	.align		4
.L_751:
        /*008c*/ 	.byte	0x04, 0x17
        /*008e*/ 	.short	(.L_753 - .L_752)
.L_752:
        /*0090*/ 	.word	0x00000000
        /*0094*/ 	.short	0x0007
        /*0096*/ 	.short	0x0030
        /*0098*/ 	.byte	0x00, 0xf0, 0x11, 0x00


	//----- nvinfo : EIATTR_KPARAM_INFO
	.align		4
.L_753:
        /*009c*/ 	.byte	0x04, 0x17
        /*009e*/ 	.short	(.L_755 - .L_754)
.L_754:
        /*00a0*/ 	.word	0x00000000
        /*00a4*/ 	.short	0x0006
        /*00a6*/ 	.short	0x002c
        /*00a8*/ 	.byte	0x00, 0xf0, 0x11, 0x00


	//----- nvinfo : EIATTR_KPARAM_INFO
	.align		4
.L_755:
        /*00ac*/ 	.byte	0x04, 0x17
        /*00ae*/ 	.short	(.L_757 - .L_756)
.L_756:
        /*00b0*/ 	.word	0x00000000
        /*00b4*/ 	.short	0x0005
        /*00b6*/ 	.short	0x0028
        /*00b8*/ 	.byte	0x00, 0xf0, 0x11, 0x00


	//----- nvinfo : EIATTR_KPARAM_INFO
	.align		4
.L_757:
        /*00bc*/ 	.byte	0x04, 0x17
        /*00be*/ 	.short	(.L_759 - .L_758)
.L_758:
        /*00c0*/ 	.word	0x00000000
        /*00c4*/ 	.short	0x0004
        /*00c6*/ 	.short	0x0020
        /*00c8*/ 	.byte	0x00, 0xf0, 0x21, 0x00


	//----- nvinfo : EIATTR_KPARAM_INFO
	.align		4
.L_759:
        /*00cc*/ 	.byte	0x04, 0x17
        /*00ce*/ 	.short	(.L_761 - .L_760)
.L_760:
        /*00d0*/ 	.word	0x00000000
        /*00d4*/ 	.short	0x0003
        /*00d6*/ 	.short	0x0018
        /*00d8*/ 	.byte	0x00, 0xf0, 0x21, 0x00


	//----- nvinfo : EIATTR_KPARAM_INFO
	.align		4
.L_761:
        /*00dc*/ 	.byte	0x04, 0x17
        /*00de*/ 	.short	(.L_763 - .L_762)
.L_762:
        /*00e0*/ 	.word	0x00000000
        /*00e4*/ 	.short	0x0002
        /*00e6*/ 	.short	0x0010
        /*00e8*/ 	.byte	0x00, 0xf0, 0x21, 0x00


	//----- nvinfo : EIATTR_KPARAM_INFO
	.align		4
.L_763:
        /*00ec*/ 	.byte	0x04, 0x17
        /*00ee*/ 	.short	(.L_765 - .L_764)
.L_764:
        /*00f0*/ 	.word	0x00000000
        /*00f4*/ 	.short	0x0001
        /*00f6*/ 	.short	0x0008
        /*00f8*/ 	.byte	0x00, 0xf0, 0x21, 0x00


	//----- nvinfo : EIATTR_KPARAM_INFO
	.align		4
.L_765:
        /*00fc*/ 	.byte	0x04, 0x17
        /*00fe*/ 	.short	(.L_767 - .L_766)
.L_766:
        /*0100*/ 	.word	0x00000000
        /*0104*/ 	.short	0x0000
        /*0106*/ 	.short	0x0000
        /*0108*/ 	.byte	0x00, 0xf0, 0x21, 0x00


	//----- nvinfo : EIATTR_MAXREG_COUNT
	.align		4
.L_767:
        /*010c*/ 	.byte	0x03, 0x1b
        /*010e*/ 	.short	0x00ff


	//----- nvinfo : EIATTR_NUM_BARRIERS
	.align		4
        /*0110*/ 	.byte	0x02, 0x4c
        /*0112*/ 	.byte	0x01
	.zero		1


	//----- nvinfo : EIATTR_MERCURY_ISA_VERSION
	.align		4
        /*0114*/ 	.byte	0x03, 0x5f
        /*0116*/ 	.short	0x0000


	//----- nvinfo : EIATTR_EXIT_INSTR_OFFSETS
	.align		4
        /*0118*/ 	.byte	0x04, 0x1c
        /*011a*/ 	.short	(.L_769 - .L_768)


	//   ....[0]....
.L_768:
        /*011c*/ 	.word	0x000001c0


	//   ....[1]....
        /*0120*/ 	.word	0x00000700


	//   ....[2]....
        /*0124*/ 	.word	0x000061d0


	//   ....[3]....
        /*0128*/ 	.word	0x00006270


	//   ....[4]....
        /*012c*/ 	.word	0x000062b0


	//----- nvinfo : EIATTR_CTAIDZ_USED
	.align		4
.L_769:
        /*0130*/ 	.byte	0x01, 0x04
	.zero		2


	//----- nvinfo : EIATTR_CRS_STACK_SIZE
	.align		4
        /*0134*/ 	.byte	0x04, 0x1e
        /*0136*/ 	.short	(.L_771 - .L_770)
.L_770:
        /*0138*/ 	.word	0x00000000
.L_771:


//--------------------- .nv.info._Z28gemm_half_q_half_gptq_kernelILi7ELb1ELb0EEvPK6__halfPKjS4_S2_PS0_iiiiiPKtibS2_i --------------------------
	.section	.nv.info._Z28gemm_half_q_half_gptq_kernelILi7ELb1ELb0EEvPK6__halfPKjS4_S2_PS0_iiiiiPKtibS2_i,"",@"SHT_CUDA_INFO"
	.sectionflags	@""
	.align	4


	//----- nvinfo : EIATTR_CUDA_API_VERSION
	.align		4
        /*0000*/ 	.byte	0x04, 0x37
        /*0002*/ 	.short	(.L_773 - .L_772)
.L_772:
        /*0004*/ 	.word	0x00000082


	//----- nvinfo : EIATTR_SW2861232_WAR
	.align		4
.L_773:
        /*0008*/ 	.byte	0x01, 0x35
	.zero		2


	//----- nvinfo : EIATTR_PARAM_CBANK
	.align		4
        /*000c*/ 	.byte	0x04, 0x0a
        /*000e*/ 	.short	(.L_775 - .L_774)
	.align		4
.L_774:
        /*0010*/ 	.word	index@(.nv.constant0._Z28gemm_half_q_half_gptq_kernelILi7ELb1ELb0EEvPK6__halfPKjS4_S2_PS0_iiiiiPKtibS2_i)
        /*0014*/ 	.short	0x0160
        /*0016*/ 	.short	0x005c


	//----- nvinfo : EIATTR_CBANK_PARAM_SIZE
	.align		4
.L_775:
        /*0018*/ 	.byte	0x03, 0x19
        /*001a*/ 	.short	0x005c


	//----- nvinfo : EIATTR_KPARAM_INFO
	.align		4
        /*001c*/ 	.byte	0x04, 0x17
        /*001e*/ 	.short	(.L_777 - .L_776)
.L_776:
        /*0020*/ 	.word	0x00000000
        /*0024*/ 	.short	0x000e
        /*0026*/ 	.short	0x0058
        /*0028*/ 	.byte	0x00, 0xf0, 0x11, 0x00


	//----- nvinfo : EIATTR_KPARAM_INFO
	.align		4
.L_777:
        /*002c*/ 	.byte	0x04, 0x17
        /*002e*/ 	.short	(.L_779 - .L_778)
.L_778:
        /*0030*/ 	.word	0x00000000
        /*0034*/ 	.short	0x000d
        /*0036*/ 	.short	0x0050
        /*0038*/ 	.byte	0x00, 0xf0, 0x21, 0x00


	//----- nvinfo : EIATTR_KPARAM_INFO
	.align		4
.L_779:
        /*003c*/ 	.byte	0x04, 0x17
        /*003e*/ 	.short	(.L_781 - .L_780)
.L_780:
        /*0040*/ 	.word	0x00000000
        /*0044*/ 	.short	0x000c
        /*0046*/ 	.short	0x004c
        /*0048*/ 	.byte	0x00, 0xf0, 0x05, 0x00


	//----- nvinfo : EIATTR_KPARAM_INFO
	.align		4
.L_781:
        /*004c*/ 	.byte	0x04, 0x17
        /*004e*/ 	.short	(.L_783 - .L_782)
.L_782:
        /*0050*/ 	.word	0x00000000
        /*0054*/ 	.short	0x000b
        /*0056*/ 	.short	0x0048
        /*0058*/ 	.byte	0x00, 0xf0, 0x11, 0x00


	//----- nvinfo : EIATTR_KPARAM_INFO
	.align		4
.L_783:
        /*005c*/ 	.byte	0x04, 0x17
        /*005e*/ 	.short	(.L_785 - .L_784)
.L_784:
        /*0060*/ 	.word	0x00000000
        /*0064*/ 	.short	0x000a
        /*0066*/ 	.short	0x0040
        /*0068*/ 	.byte	0x00, 0xf0, 0x21, 0x00


	//----- nvinfo : EIATTR_KPARAM_INFO
	.align		4
.L_785:
        /*006c*/ 	.byte	0x04, 0x17
        /*006e*/ 	.short	(.L_787 - .L_786)
.L_786:
        /*0070*/ 	.word	0x00000000
        /*0074*/ 	.short	0x0009
        /*0076*/ 	.short	0x0038
        /*0078*/ 	.byte	0x00, 0xf0, 0x11, 0x00


	//----- nvinfo : EIATTR_KPARAM_INFO
	.align		4
.L_787:
        /*007c*/ 	.byte	0x04, 0x17
        /*007e*/ 	.short	(.L_789 - .L_788)
.L_788:
        /*0080*/ 	.word	0x00000000
        /*0084*/ 	.short	0x0008
        /*0086*/ 	.short	0x0034
        /*0088*/ 	.byte	0x00, 0xf0, 0x11, 0x00


	//----- nvinfo : EIATTR_KPARAM_INFO
	.align		4
.L_789:
        /*008c*/ 	.byte	0x04, 0x17
        /*008e*/ 	.short	(.L_791 - .L_790)
.L_790:
        /*0090*/ 	.word	0x00000000
        /*0094*/ 	.short	0x0007
        /*0096*/ 	.short	0x0030
        /*0098*/ 	.byte	0x00, 0xf0, 0x11, 0x00


	//----- nvinfo : EIATTR_KPARAM_INFO
	.align		4
.L_791:
        /*009c*/ 	.byte	0x04, 0x17
        /*009e*/ 	.short	(.L_793 - .L_792)
.L_792:
        /*00a0*/ 	.word	0x00000000
        /*00a4*/ 	.short	0x0006
        /*00a6*/ 	.short	0x002c
        /*00a8*/ 	.byte	0x00, 0xf0, 0x11, 0x00


	//----- nvinfo : EIATTR_KPARAM_INFO
	.align		4
.L_793:
        /*00ac*/ 	.byte	0x04, 0x17
        /*00ae*/ 	.short	(.L_795 - .L_794)
.L_794:
        /*00b0*/ 	.word	0x00000000
        /*00b4*/ 	.short	0x0005
        /*00b6*/ 	.short	0x0028
        /*00b8*/ 	.byte	0x00, 0xf0, 0x11, 0x00


	//----- nvinfo : EIATTR_KPARAM_INFO
	.align		4
.L_795:
        /*00bc*/ 	.byte	0x04, 0x17
        /*00be*/ 	.short	(.L_797 - .L_796)
.L_796:
        /*00c0*/ 	.word	0x00000000
        /*00c4*/ 	.short	0x0004
        /*00c6*/ 	.short	0x0020
        /*00c8*/ 	.byte	0x00, 0xf0, 0x21, 0x00


	//----- nvinfo : EIATTR_KPARAM_INFO
	.align		4
.L_797:
        /*00cc*/ 	.byte	0x04, 0x17
        /*00ce*/ 	.short	(.L_799 - .L_798)
.L_798:
        /*00d0*/ 	.word	0x00000000
        /*00d4*/ 	.short	0x0003
        /*00d6*/ 	.short	0x0018
        /*00d8*/ 	.byte	0x00, 0xf0, 0x21, 0x00


	//----- nvinfo : EIATTR_KPARAM_INFO
	.align		4
.L_799:
        /*00dc*/ 	.byte	0x04, 0x17
        /*00de*/ 	.short	(.L_801 - .L_800)
.L_800:
        /*00e0*/ 	.word	0x00000000
        /*00e4*/ 	.short	0x0002
        /*00e6*/ 	.short	0x0010
        /*00e8*/ 	.byte	0x00, 0xf0, 0x21, 0x00


	//----- nvinfo : EIATTR_KPARAM_INFO
	.align		4
.L_801:
        /*00ec*/ 	.byte	0x04, 0x17
        /*00ee*/ 	.short	(.L_803 - .L_802)
.L_802:
        /*00f0*/ 	.word	0x00000000
        /*00f4*/ 	.short	0x0001
        /*00f6*/ 	.short	0x0008
        /*00f8*/ 	.byte	0x00, 0xf0, 0x21, 0x00


	//----- nvinfo : EIATTR_KPARAM_INFO
	.align		4
.L_803:
        /*00fc*/ 	.byte	0x04, 0x17
        /*00fe*/ 	.short	(.L_805 - .L_804)
.L_804:
        /*0100*/ 	.word	0x00000000
        /*0104*/ 	.short	0x0000
        /*0106*/ 	.short	0x0000
        /*0108*/ 	.byte	0x00, 0xf0, 0x21, 0x00


	//----- nvinfo : EIATTR_MAXREG_COUNT
	.align		4
.L_805:
        /*010c*/ 	.byte	0x03, 0x1b
        /*010e*/ 	.short	0x00ff


	//----- nvinfo : EIATTR_NUM_BARRIERS
	.align		4
        /*0110*/ 	.byte	0x02, 0x4c
        /*0112*/ 	.byte	0x01
	.zero		1


	//----- nvinfo : EIATTR_MERCURY_ISA_VERSION
	.align		4
        /*0114*/ 	.byte	0x03, 0x5f
        /*0116*/ 	.short	0x0000


	//----- nvinfo : EIATTR_EXIT_INSTR_OFFSETS
	.align		4
        /*0118*/ 	.byte	0x04, 0x1c
        /*011a*/ 	.short	(.L_807 - .L_806)


	//   ....[0]....
.L_806:
        /*011c*/ 	.word	0x00000190


	//   ....[1]....
        /*0120*/ 	.word	0x00000670


	//   ....[2]....
        /*0124*/ 	.word	0x00005840


	//   ....[3]....
        /*0128*/ 	.word	0x000058e0


	//   ....[4]....
        /*012c*/ 	.word	0x00005920


	//----- nvinfo : EIATTR_CTAIDZ_USED
	.align		4
.L_807:
        /*0130*/ 	.byte	0x01, 0x04
	.zero		2


	//----- nvinfo : EIATTR_CRS_STACK_SIZE
	.align		4
        /*0134*/ 	.byte	0x04, 0x1e
        /*0136*/ 	.short	(.L_809 - .L_808)
.L_808:
        /*0138*/ 	.word	0x00000000
.L_809:


//--------------------- .nv.info._Z28gemm_half_q_half_gptq_kernelILi6ELb1ELb0EEvPK6__halfPKjS4_S2_PS0_iiiiiPKtibS2_i --------------------------
	.section	.nv.info._Z28gemm_half_q_half_gptq_kernelILi6ELb1ELb0EEvPK6__halfPKjS4_S2_PS0_iiiiiPKtibS2_i,"",@"SHT_CUDA_INFO"
	.sectionflags	@""
	.align	4


	//----- nvinfo : EIATTR_CUDA_API_VERSION
	.align		4
        /*0000*/ 	.byte	0x04, 0x37
        /*0002*/ 	.short	(.L_811 - .L_810)
.L_810:
        /*0004*/ 	.word	0x00000082


	//----- nvinfo : EIATTR_SW2861232_WAR
	.align		4
.L_811:
        /*0008*/ 	.byte	0x01, 0x35
	.zero		2


	//----- nvinfo : EIATTR_PARAM_CBANK
	.align		4
        /*000c*/ 	.byte	0x04, 0x0a
        /*000e*/ 	.short	(.L_813 - .L_812)
	.align		4
.L_812:
        /*0010*/ 	.word	index@(.nv.constant0._Z28gemm_half_q_half_gptq_kernelILi6ELb1ELb0EEvPK6__halfPKjS4_S2_PS0_iiiiiPKtibS2_i)
        /*0014*/ 	.short	0x0160
        /*0016*/ 	.short	0x005c


	//----- nvinfo : EIATTR_CBANK_PARAM_SIZE
	.align		4
.L_813:
        /*0018*/ 	.byte	0x03, 0x19
        /*001a*/ 	.short	0x005c


	//----- nvinfo : EIATTR_KPARAM_INFO
	.align		4
        /*001c*/ 	.byte	0x04, 0x17
        /*001e*/ 	.short	(.L_815 - .L_814)
.L_814:
        /*0020*/ 	.word	0x00000000
        /*0024*/ 	.short	0x000e
        /*0026*/ 	.short	0x0058
        /*0028*/ 	.byte	0x00, 0xf0, 0x11, 0x00


	//----- nvinfo : EIATTR_KPARAM_INFO
	.align		4
.L_815:
        /*002c*/ 	.byte	0x04, 0x17
        /*002e*/ 	.short	(.L_817 - .L_816)
.L_816:
        /*0030*/ 	.word	0x00000000
        /*0034*/ 	.short	0x000d
        /*0036*/ 	.short	0x0050
        /*0038*/ 	.byte	0x00, 0xf0, 0x21, 0x00


	//----- nvinfo : EIATTR_KPARAM_INFO
	.align		4
.L_817:
        /*003c*/ 	.byte	0x04, 0x17
        /*003e*/ 	.short	(.L_819 - .L_818)
.L_818:
        /*0040*/ 	.word	0x00000000
        /*0044*/ 	.short	0x000c
        /*0046*/ 	.short	0x004c
        /*0048*/ 	.byte	0x00, 0xf0, 0x05, 0x00


	//----- nvinfo : EIATTR_KPARAM_INFO
	.align		4
.L_819:
        /*004c*/ 	.byte	0x04, 0x17
        /*004e*/ 	.short	(.L_821 - .L_820)
.L_820:
        /*0050*/ 	.word	0x00000000
        /*0054*/ 	.short	0x000b
        /*0056*/ 	.short	0x0048
        /*0058*/ 	.byte	0x00, 0xf0, 0x11, 0x00


	//----- nvinfo : EIATTR_KPARAM_INFO
	.align		4
.L_821:
        /*005c*/ 	.byte	0x04, 0x17
        /*005e*/ 	.short	(.L_823 - .L_822)
.L_822:
        /*0060*/ 	.word	0x00000000
        /*0064*/ 	.short	0x000a
        /*0066*/ 	.short	0x0040
        /*0068*/ 	.byte	0x00, 0xf0, 0x21, 0x00


	//----- nvinfo : EIATTR_KPARAM_INFO
	.align		4
.L_823:
        /*006c*/ 	.byte	0x04, 0x17
        /*006e*/ 	.short	(.L_825 - .L_824)
.L_824:
        /*0070*/ 	.word	0x00000000
        /*0074*/ 	.short	0x0009
        /*0076*/ 	.short	0x0038
        /*0078*/ 	.byte	0x00, 0xf0, 0x11, 0x00


	//----- nvinfo : EIATTR_KPARAM_INFO
	.align		4
.L_825:
        /*007c*/ 	.byte	0x04, 0x17
        /*007e*/ 	.short	(.L_827 - .L_826)
.L_826:
        /*0080*/ 	.word	0x00000000
        /*0084*/ 	.short	0x0008
        /*0086*/ 	.short	0x0034
        /*0088*/ 	.byte	0x00, 0xf0, 0x11, 0x00


	//----- nvinfo : EIATTR_KPARAM_INFO
	.align		4
.L_827:
        /*008c*/ 	.byte	0x04, 0x17
        /*008e*/ 	.short	(.L_829 - .L_828)
.L_828:
        /*0090*/ 	.word	0x00000000
        /*0094*/ 	.short	0x0007
        /*0096*/ 	.short	0x0030
        /*0098*/ 	.byte	0x00, 0xf0, 0x11, 0x00


	//----- nvinfo : EIATTR_KPARAM_INFO
	.align		4
.L_829:
        /*009c*/ 	.byte	0x04, 0x17
        /*009e*/ 	.short	(.L_831 - .L_830)
.L_830:
        /*00a0*/ 	.word	0x00000000
        /*00a4*/ 	.short	0x0006
        /*00a6*/ 	.short	0x002c
        /*00a8*/ 	.byte	0x00, 0xf0, 0x11, 0x00


	//----- nvinfo : EIATTR_KPARAM_INFO
	.align		4
.L_831:
        /*00ac*/ 	.byte	0x04, 0x17
        /*00ae*/ 	.short	(.L_833 - .L_832)
.L_832:
        /*00b0*/ 	.word	0x00000000
        /*00b4*/ 	.short	0x0005
        /*00b6*/ 	.short	0x0028
        /*00b8*/ 	.byte	0x00, 0xf0, 0x11, 0x00


	//----- nvinfo : EIATTR_KPARAM_INFO
	.align		4
.L_833:
        /*00bc*/ 	.byte	0x04, 0x17
        /*00be*/ 	.short	(.L_835 - .L_834)
.L_834:
        /*00c0*/ 	.word	0x00000000
        /*00c4*/ 	.short	0x0004
        /*00c6*/ 	.short	0x0020
        /*00c8*/ 	.byte	0x00, 0xf0, 0x21, 0x00


	//----- nvinfo : EIATTR_KPARAM_INFO
	.align		4
.L_835:
        /*00cc*/ 	.byte	0x04, 0x17
        /*00ce*/ 	.short	(.L_837 - .L_836)
.L_836:
        /*00d0*/ 	.word	0x00000000
        /*00d4*/ 	.short	0x0003
        /*00d6*/ 	.short	0x0018
        /*00d8*/ 	.byte	0x00, 0xf0, 0x21, 0x00


	//----- nvinfo : EIATTR_KPARAM_INFO
	.align		4
.L_837:
        /*00dc*/ 	.byte	0x04, 0x17
        /*00de*/ 	.short	(.L_839 - .L_838)
.L_838:
        /*00e0*/ 	.word	0x00000000
        /*00e4*/ 	.short	0x0002
        /*00e6*/ 	.short	0x0010
        /*00e8*/ 	.byte	0x00, 0xf0, 0x21, 0x00


	//----- nvinfo : EIATTR_KPARAM_INFO
	.align		4
.L_839:
        /*00ec*/ 	.byte	0x04, 0x17
        /*00ee*/ 	.short	(.L_841 - .L_840)
.L_840:
        /*00f0*/ 	.word	0x00000000
        /*00f4*/ 	.short	0x0001
        /*00f6*/ 	.short	0x0008
        /*00f8*/ 	.byte	0x00, 0xf0, 0x21, 0x00


	//----- nvinfo : EIATTR_KPARAM_INFO
	.align		4
.L_841:
        /*00fc*/ 	.byte	0x04, 0x17
        /*00fe*/ 	.short	(.L_843 - .L_842)
.L_842:
        /*0100*/ 	.word	0x00000000
        /*0104*/ 	.short	0x0000
        /*0106*/ 	.short	0x0000
        /*0108*/ 	.byte	0x00, 0xf0, 0x21, 0x00


	//----- nvinfo : EIATTR_MAXREG_COUNT
	.align		4
.L_843:
        /*010c*/ 	.byte	0x03, 0x1b
        /*010e*/ 	.short	0x00ff


	//----- nvinfo : EIATTR_NUM_BARRIERS
	.align		4
        /*0110*/ 	.byte	0x02, 0x4c
        /*0112*/ 	.byte	0x01
	.zero		1


	//----- nvinfo : EIATTR_MERCURY_ISA_VERSION
	.align		4
        /*0114*/ 	.byte	0x03, 0x5f
        /*0116*/ 	.short	0x0000


	//----- nvinfo : EIATTR_EXIT_INSTR_OFFSETS
	.align		4
        /*0118*/ 	.byte	0x04, 0x1c
        /*011a*/ 	.short	(.L_845 - .L_844)


	//   ....[0]....
.L_844:
        /*011c*/ 	.word	0x00000170


	//   ....[1]....
        /*0120*/ 	.word	0x000005f0


	//   ....[2]....
        /*0124*/ 	.word	0x00004fa0


	//   ....[3]....
        /*0128*/ 	.word	0x00005040


	//   ....[4]....
        /*012c*/ 	.word	0x00005080


	//----- nvinfo : EIATTR_CTAIDZ_USED
	.align		4
.L_845:
        /*0130*/ 	.byte	0x01, 0x04
	.zero		2


	//----- nvinfo : EIATTR_CRS_STACK_SIZE
	.align		4
        /*0134*/ 	.byte	0x04, 0x1e
        /*0136*/ 	.short	(.L_847 - .L_846)
.L_846:
        /*0138*/ 	.word	0x00000000
.L_847:


//--------------------- .nv.info._Z28gemm_half_q_half_gptq_kernelILi5ELb1ELb0EEvPK6__halfPKjS4_S2_PS0_iiiiiPKtibS2_i --------------------------
	.section	.nv.info._Z28gemm_half_q_half_gptq_kernelILi5ELb1ELb0EEvPK6__halfPKjS4_S2_PS0_iiiiiPKtibS2_i,"",@"SHT_CUDA_INFO"
	.sectionflags	@""
	.align	4


	//----- nvinfo : EIATTR_CUDA_API_VERSION
	.align		4
        /*0000*/ 	.byte	0x04, 0x37
        /*0002*/ 	.short	(.L_849 - .L_848)
.L_848:
        /*0004*/ 	.word	0x00000082


	//----- nvinfo : EIATTR_SW2861232_WAR
	.align		4
.L_849:
        /*0008*/ 	.byte	0x01, 0x35
	.zero		2


	//----- nvinfo : EIATTR_PARAM_CBANK
	.align		4
        /*000c*/ 	.byte	0x04, 0x0a
        /*000e*/ 	.short	(.L_851 - .L_850)
	.align		4
.L_850:
        /*0010*/ 	.word	index@(.nv.constant0._Z28gemm_half_q_half_gptq_kernelILi5ELb1ELb0EEvPK6__halfPKjS4_S2_PS0_iiiiiPKtibS2_i)
        /*0014*/ 	.short	0x0160
        /*0016*/ 	.short	0x005c


	//----- nvinfo : EIATTR_CBANK_PARAM_SIZE
	.align		4
.L_851:
        /*0018*/ 	.byte	0x03, 0x19
        /*001a*/ 	.short	0x005c


	//----- nvinfo : EIATTR_KPARAM_INFO
	.align		4
        /*001c*/ 	.byte	0x04, 0x17
        /*001e*/ 	.short	(.L_853 - .L_852)
.L_852:
        /*0020*/ 	.word	0x00000000
        /*0024*/ 	.short	0x000e
        /*0026*/ 	.short	0x0058
        /*0028*/ 	.byte	0x00, 0xf0, 0x11, 0x00


	//----- nvinfo : EIATTR_KPARAM_INFO
	.align		4
.L_853:
        /*002c*/ 	.byte	0x04, 0x17
        /*002e*/ 	.short	(.L_855 - .L_854)
.L_854:
        /*0030*/ 	.word	0x00000000
        /*0034*/ 	.short	0x000d
        /*0036*/ 	.short	0x0050
        /*0038*/ 	.byte	0x00, 0xf0, 0x21, 0x00


	//----- nvinfo : EIATTR_KPARAM_INFO
	.align		4
.L_855:
        /*003c*/ 	.byte	0x04, 0x17
        /*003e*/ 	.short	(.L_857 - .L_856)
.L_856:
        /*0040*/ 	.word	0x00000000
        /*0044*/ 	.short	0x000c
        /*0046*/ 	.short	0x004c
        /*0048*/ 	.byte	0x00, 0xf0, 0x05, 0x00


	//----- nvinfo : EIATTR_KPARAM_INFO
	.align		4
.L_857:
        /*004c*/ 	.byte	0x04, 0x17
        /*004e*/ 	.short	(.L_859 - .L_858)
.L_858:
        /*0050*/ 	.word	0x00000000
        /*0054*/ 	.short	0x000b
        /*0056*/ 	.short	0x0048
        /*0058*/ 	.byte	0x00, 0xf0, 0x11, 0x00


	//----- nvinfo : EIATTR_KPARAM_INFO
	.align		4
.L_859:
        /*005c*/ 	.byte	0x04, 0x17
        /*005e*/ 	.short	(.L_861 - .L_860)
.L_860:
        /*0060*/ 	.word	0x00000000
        /*0064*/ 	.short	0x000a
        /*0066*/ 	.short	0x0040
        /*0068*/ 	.byte	0x00, 0xf0, 0x21, 0x00


	//----- nvinfo : EIATTR_KPARAM_INFO
	.align		4
.L_861:
        /*006c*/ 	.byte	0x04, 0x17
        /*006e*/ 	.short	(.L_863 - .L_862)
.L_862:
        /*0070*/ 	.word	0x00000000
        /*0074*/ 	.short	0x0009
        /*0076*/ 	.short	0x0038
        /*0078*/ 	.byte	0x00, 0xf0, 0x11, 0x00


	//----- nvinfo : EIATTR_KPARAM_INFO
	.align		4
.L_863:
        /*007c*/ 	.byte	0x04, 0x17
        /*007e*/ 	.short	(.L_865 - .L_864)
.L_864:
        /*0080*/ 	.word	0x00000000
        /*0084*/ 	.short	0x0008
        /*0086*/ 	.short	0x0034
        /*0088*/ 	.byte	0x00, 0xf0, 0x11, 0x00


	//----- nvinfo : EIATTR_KPARAM_INFO
	.align		4
.L_865:
        /*008c*/ 	.byte	0x04, 0x17
        /*008e*/ 	.short	(.L_867 - .L_866)
.L_866:
        /*0090*/ 	.word	0x00000000
        /*0094*/ 	.short	0x0007
        /*0096*/ 	.short	0x0030
        /*0098*/ 	.byte	0x00, 0xf0, 0x11, 0x00


	//----- nvinfo : EIATTR_KPARAM_INFO
	.align		4
.L_867:
        /*009c*/ 	.byte	0x04, 0x17
        /*009e*/ 	.short	(.L_869 - .L_868)
.L_868:
        /*00a0*/ 	.word	0x00000000
        /*00a4*/ 	.short	0x0006
        /*00a6*/ 	.short	0x002c
        /*00a8*/ 	.byte	0x00, 0xf0, 0x11, 0x00


	//----- nvinfo : EIATTR_KPARAM_INFO
	.align		4
.L_869:
        /*00ac*/ 	.byte	0x04, 0x17
        /*00ae*/ 	.short	(.L_871 - .L_870)
.L_870:
        /*00b0*/ 	.word	0x00000000
        /*00b4*/ 	.short	0x0005
        /*00b6*/ 	.short	0x0028
        /*00b8*/ 	.byte	0x00, 0xf0, 0x11, 0x00


	//----- nvinfo : EIATTR_KPARAM_INFO
	.align		4
.L_871:
        /*00bc*/ 	.byte	0x04, 0x17
        /*00be*/ 	.short	(.L_873 - .L_872)
.L_872:
        /*00c0*/ 	.word	0x00000000
        /*00c4*/ 	.short	0x0004
        /*00c6*/ 	.short	0x0020
        /*00c8*/ 	.byte	0x00, 0xf0, 0x21, 0x00


	//----- nvinfo : EIATTR_KPARAM_INFO
	.align		4
.L_873:
        /*00cc*/ 	.byte	0x04, 0x17
        /*00ce*/ 	.short	(.L_875 - .L_874)
.L_874:
        /*00d0*/ 	.word	0x00000000
        /*00d4*/ 	.short	0x0003
        /*00d6*/ 	.short	0x0018
        /*00d8*/ 	.byte	0x00, 0xf0, 0x21, 0x00


	//----- nvinfo : EIATTR_KPARAM_INFO
	.align		4
.L_875:
        /*00dc*/ 	.byte	0x04, 0x17
        /*00de*/ 	.short	(.L_877 - .L_876)
.L_876:
        /*00e0*/ 	.word	0x00000000
        /*00e4*/ 	.short	0x0002
        /*00e6*/ 	.short	0x0010
        /*00e8*/ 	.byte	0x00, 0xf0, 0x21, 0x00


	//----- nvinfo : EIATTR_KPARAM_INFO
	.align		4
.L_877:
        /*00ec*/ 	.byte	0x04, 0x17
        /*00ee*/ 	.short	(.L_879 - .L_878)
.L_878:
        /*00f0*/ 	.word	0x00000000
        /*00f4*/ 	.short	0x0001
        /*00f6*/ 	.short	0x0008
        /*00f8*/ 	.byte	0x00, 0xf0, 0x21, 0x00


	//----- nvinfo : EIATTR_KPARAM_INFO
	.align		4
.L_879:
        /*00fc*/ 	.byte	0x04, 0x17
        /*00fe*/ 	.short	(.L_881 - .L_880)
.L_880:
        /*0100*/ 	.word	0x00000000
        /*0104*/ 	.short	0x0000
        /*0106*/ 	.short	0x0000
        /*0108*/ 	.byte	0x00, 0xf0, 0x21, 0x00


	//----- nvinfo : EIATTR_MAXREG_COUNT
	.align		4
.L_881:
        /*010c*/ 	.byte	0x03, 0x1b
        /*010e*/ 	.short	0x00ff


	//----- nvinfo : EIATTR_NUM_BARRIERS
	.align		4
        /*0110*/ 	.byte	0x02, 0x4c
        /*0112*/ 	.byte	0x01
	.zero		1


	//----- nvinfo : EIATTR_MERCURY_ISA_VERSION
	.align		4
        /*0114*/ 	.byte	0x03, 0x5f
        /*0116*/ 	.short	0x0000


	//----- nvinfo : EIATTR_EXIT_INSTR_OFFSETS
	.align		4
        /*0118*/ 	.byte	0x04, 0x1c
        /*011a*/ 	.short	(.L_883 - .L_882)


	//   ....[0]....
.L_882:
        /*011c*/ 	.word	0x00000140


	//   ....[1]....
        /*0120*/ 	.word	0x00000560


	//   ....[2]....
        /*0124*/ 	.word	0x00004630


	//   ....[3]....
        /*0128*/ 	.word	0x000046d0


	//   ....[4]....
        /*012c*/ 	.word	0x00004710


	//----- nvinfo : EIATTR_CTAIDZ_USED
	.align		4
.L_883:
        /*0130*/ 	.byte	0x01, 0x04
	.zero		2


	//----- nvinfo : EIATTR_CRS_STACK_SIZE
	.align		4
        /*0134*/ 	.byte	0x04, 0x1e
        /*0136*/ 	.short	(.L_885 - .L_884)
.L_884:
        /*0138*/ 	.word	0x00000000
.L_885:


//--------------------- .nv.info._Z28gemm_half_q_half_gptq_kernelILi4ELb1ELb0EEvPK6__halfPKjS4_S2_PS0_iiiiiPKtibS2_i --------------------------
	.section	.nv.info._Z28gemm_half_q_half_gptq_kernelILi4ELb1ELb0EEvPK6__halfPKjS4_S2_PS0_iiiiiPKtibS2_i,"",@"SHT_CUDA_INFO"
	.sectionflags	@""
	.align	4


	//----- nvinfo : EIATTR_CUDA_API_VERSION
	.align		4
        /*0000*/ 	.byte	0x04, 0x37
        /*0002*/ 	.short	(.L_887 - .L_886)
.L_886:
        /*0004*/ 	.word	0x00000082


	//----- nvinfo : EIATTR_SW2861232_WAR
	.align		4
.L_887:
        /*0008*/ 	.byte	0x01, 0x35
	.zero		2


	//----- nvinfo : EIATTR_PARAM_CBANK
	.align		4
        /*000c*/ 	.byte	0x04, 0x0a
        /*000e*/ 	.short	(.L_889 - .L_888)
	.align		4
.L_888:
        /*0010*/ 	.word	index@(.nv.constant0._Z28gemm_half_q_half_gptq_kernelILi4ELb1ELb0EEvPK6__halfPKjS4_S2_PS0_iiiiiPKtibS2_i)
        /*0014*/ 	.short	0x0160
        /*0016*/ 	.short	0x005c


	//----- nvinfo : EIATTR_CBANK_PARAM_SIZE
	.align		4
.L_889:
        /*0018*/ 	.byte	0x03, 0x19
        /*001a*/ 	.short	0x005c


	//----- nvinfo : EIATTR_KPARAM_INFO
	.align		4
        /*001c*/ 	.byte	0x04, 0x17
        /*001e*/ 	.short	(.L_891 - .L_890)
.L_890:
        /*0020*/ 	.word	0x00000000
        /*0024*/ 	.short	0x000e
        /*0026*/ 	.short	0x0058
        /*0028*/ 	.byte	0x00, 0xf0, 0x11, 0x00


	//----- nvinfo : EIATTR_KPARAM_INFO
	.align		4
.L_891:
        /*002c*/ 	.byte	0x04, 0x17
        /*002e*/ 	.short	(.L_893 - .L_892)
.L_892:
        /*0030*/ 	.word	0x00000000
        /*0034*/ 	.short	0x000d
        /*0036*/ 	.short	0x0050
        /*0038*/ 	.byte	0x00, 0xf0, 0x21, 0x00


	//----- nvinfo : EIATTR_KPARAM_INFO
	.align		4
.L_893:
        /*003c*/ 	.byte	0x04, 0x17
        /*003e*/ 	.short	(.L_895 - .L_894)
.L_894:
        /*0040*/ 	.word	0x00000000
        /*0044*/ 	.short	0x000c
        /*0046*/ 	.short	0x004c
        /*0048*/ 	.byte	0x00, 0xf0, 0x05, 0x00


	//----- nvinfo : EIATTR_KPARAM_INFO
	.align		4
.L_895:
        /*004c*/ 	.byte	0x04, 0x17
        /*004e*/ 	.short	(.L_897 - .L_896)
.L_896:
        /*0050*/ 	.word	0x00000000
        /*0054*/ 	.short	0x000b
        /*0056*/ 	.short	0x0048
        /*0058*/ 	.byte	0x00, 0xf0, 0x11, 0x00


	//----- nvinfo : EIATTR_KPARAM_INFO
	.align		4
.L_897:
        /*005c*/ 	.byte	0x04, 0x17
        /*005e*/ 	.short	(.L_899 - .L_898)
.L_898:
        /*0060*/ 	.word	0x00000000
        /*0064*/ 	.short	0x000a
        /*0066*/ 	.short	0x0040
        /*0068*/ 	.byte	0x00, 0xf0, 0x21, 0x00


	//----- nvinfo : EIATTR_KPARAM_INFO
	.align		4
.L_899:
        /*006c*/ 	.byte	0x04, 0x17
        /*006e*/ 	.short	(.L_901 - .L_900)
.L_900:
        /*0070*/ 	.word	0x00000000
        /*0074*/ 	.short	0x0009
        /*0076*/ 	.short	0x0038
        /*0078*/ 	.byte	0x00, 0xf0, 0x11, 0x00


	//----- nvinfo : EIATTR_KPARAM_INFO
	.align		4
.L_901:
        /*007c*/ 	.byte	0x04, 0x17
        /*007e*/ 	.short	(.L_903 - .L_902)
.L_902:
        /*0080*/ 	.word	0x00000000
        /*0084*/ 	.short	0x0008
        /*0086*/ 	.short	0x0034
        /*0088*/ 	.byte	0x00, 0xf0, 0x11, 0x00


	//----- nvinfo : EIATTR_KPARAM_INFO
	.align		4
.L_903:
        /*008c*/ 	.byte	0x04, 0x17
        /*008e*/ 	.short	(.L_905 - .L_904)
.L_904:
        /*0090*/ 	.word	0x00000000
        /*0094*/ 	.short	0x0007
        /*0096*/ 	.short	0x0030
        /*0098*/ 	.byte	0x00, 0xf0, 0x11, 0x00


	//----- nvinfo : EIATTR_KPARAM_INFO
	.align		4
.L_905:
        /*009c*/ 	.byte	0x04, 0x17
        /*009e*/ 	.short	(.L_907 - .L_906)
.L_906:
        /*00a0*/ 	.word	0x00000000
        /*00a4*/ 	.short	0x0006
        /*00a6*/ 	.short	0x002c
        /*00a8*/ 	.byte	0x00, 0xf0, 0x11, 0x00


	//----- nvinfo : EIATTR_KPARAM_INFO
	.align		4
.L_907:
        /*00ac*/ 	.byte	0x04, 0x17
        /*00ae*/ 	.short	(.L_909 - .L_908)
.L_908:
        /*00b0*/ 	.word	0x00000000
        /*00b4*/ 	.short	0x0005
        /*00b6*/ 	.short	0x0028
        /*00b8*/ 	.byte	0x00, 0xf0, 0x11, 0x00


	//----- nvinfo : EIATTR_KPARAM_INFO
	.align		4
.L_909:
        /*00bc*/ 	.byte	0x04, 0x17
        /*00be*/ 	.short	(.L_911 - .L_910)
.L_910:
        /*00c0*/ 	.word	0x00000000
        /*00c4*/ 	.short	0x0004
        /*00c6*/ 	.short	0x0020
        /*00c8*/ 	.byte	0x00, 0xf0, 0x21, 0x00


	//----- nvinfo : EIATTR_KPARAM_INFO
	.align		4
.L_911:
        /*00cc*/ 	.byte	0x04, 0x17
        /*00ce*/ 	.short	(.L_913 - .L_912)
.L_912:
        /*00d0*/ 	.word	0x00000000
        /*00d4*/ 	.short	0x0003
        /*00d6*/ 	.short	0x0018
        /*00d8*/ 	.byte	0x00, 0xf0, 0x21, 0x00


	//----- nvinfo : EIATTR_KPARAM_INFO
	.align		4
.L_913:
        /*00dc*/ 	.byte	0x04, 0x17
        /*00de*/ 	.short	(.L_915 - .L_914)
.L_914:
        /*00e0*/ 	.word	0x00000000
        /*00e4*/ 	.short	0x0002
        /*00e6*/ 	.short	0x0010
        /*00e8*/ 	.byte	0x00, 0xf0, 0x21, 0x00


	//----- nvinfo : EIATTR_KPARAM_INFO
	.align		4
.L_915:
        /*00ec*/ 	.byte	0x04, 0x17
        /*00ee*/ 	.short	(.L_917 - .L_916)
.L_916:
        /*00f0*/ 	.word	0x00000000
        /*00f4*/ 	.short	0x0001
        /*00f6*/ 	.short	0x0008
        /*00f8*/ 	.byte	0x00, 0xf0, 0x21, 0x00


	//----- nvinfo : EIATTR_KPARAM_INFO
	.align		4
.L_917:
        /*00fc*/ 	.byte	0x04, 0x17
        /*00fe*/ 	.short	(.L_919 - .L_918)
.L_918:
        /*0100*/ 	.word	0x00000000
        /*0104*/ 	.short	0x0000
        /*0106*/ 	.short	0x0000
        /*0108*/ 	.byte	0x00, 0xf0, 0x21, 0x00


	//----- nvinfo : EIATTR_MAXREG_COUNT
	.align		4
.L_919:
        /*010c*/ 	.byte	0x03, 0x1b
        /*010e*/ 	.short	0x00ff


	//----- nvinfo : EIATTR_NUM_BARRIERS
	.align		4
        /*0110*/ 	.byte	0x02, 0x4c
        /*0112*/ 	.byte	0x01
	.zero		1


	//----- nvinfo : EIATTR_MERCURY_ISA_VERSION
	.align		4
        /*0114*/ 	.byte	0x03, 0x5f
        /*0116*/ 	.short	0x0000


	//----- nvinfo : EIATTR_EXIT_INSTR_OFFSETS
	.align		4
        /*0118*/ 	.byte	0x04, 0x1c
        /*011a*/ 	.short	(.L_921 - .L_920)


	//   ....[0]....
.L_920:
        /*011c*/ 	.word	0x00000120


	//   ....[1]....
        /*0120*/ 	.word	0x000004d0


	//   ....[2]....
        /*0124*/ 	.word	0x00003d60


	//   ....[3]....
        /*0128*/ 	.word	0x00003e00


	//   ....[4]....
        /*012c*/ 	.word	0x00003e40


	//----- nvinfo : EIATTR_CTAIDZ_USED
	.align		4
.L_921:
        /*0130*/ 	.byte	0x01, 0x04
	.zero		2


	//----- nvinfo : EIATTR_CRS_STACK_SIZE
	.align		4
        /*0134*/ 	.byte	0x04, 0x1e
        /*0136*/ 	.short	(.L_923 - .L_922)
.L_922:
        /*0138*/ 	.word	0x00000000
.L_923:


//--------------------- .nv.info._Z28gemm_half_q_half_gptq_kernelILi3ELb1ELb0EEvPK6__halfPKjS4_S2_PS0_iiiiiPKtibS2_i --------------------------
	.section	.nv.info._Z28gemm_half_q_half_gptq_kernelILi3ELb1ELb0EEvPK6__halfPKjS4_S2_PS0_iiiiiPKtibS2_i,"",@"SHT_CUDA_INFO"
	.sectionflags	@""
	.align	4


	//----- nvinfo : EIATTR_CUDA_API_VERSION
	.align		4
        /*0000*/ 	.byte	0x04, 0x37
        /*0002*/ 	.short	(.L_925 - .L_924)
.L_924:
        /*0004*/ 	.word	0x00000082


	//----- nvinfo : EIATTR_SW2861232_WAR
	.align		4
.L_925:
        /*0008*/ 	.byte	0x01, 0x35
	.zero		2


	//----- nvinfo : EIATTR_PARAM_CBANK
	.align		4
        /*000c*/ 	.byte	0x04, 0x0a
        /*000e*/ 	.short	(.L_927 - .L_926)
	.align		4
.L_926:
        /*0010*/ 	.word	index@(.nv.constant0._Z28gemm_half_q_half_gptq_kernelILi3ELb1ELb0EEvPK6__halfPKjS4_S2_PS0_iiiiiPKtibS2_i)
        /*0014*/ 	.short	0x0160
        /*0016*/ 	.short	0x005c


	//----- nvinfo : EIATTR_CBANK_PARAM_SIZE
	.align		4
.L_927:
        /*0018*/ 	.byte	0x03, 0x19
        /*001a*/ 	.short	0x005c


	//----- nvinfo : EIATTR_KPARAM_INFO
	.align		4
        /*001c*/ 	.byte	0x04, 0x17
        /*001e*/ 	.short	(.L_929 - .L_928)
.L_928:
        /*0020*/ 	.word	0x00000000
        /*0024*/ 	.short	0x000e
        /*0026*/ 	.short	0x0058
        /*0028*/ 	.byte	0x00, 0xf0, 0x11, 0x00


	//----- nvinfo : EIATTR_KPARAM_INFO
	.align		4
.L_929:
        /*002c*/ 	.byte	0x04, 0x17
        /*002e*/ 	.short	(.L_931 - .L_930)
.L_930:
        /*0030*/ 	.word	0x00000000
        /*0034*/ 	.short	0x000d
        /*0036*/ 	.short	0x0050
        /*0038*/ 	.byte	0x00, 0xf0, 0x21, 0x00


	//----- nvinfo : EIATTR_KPARAM_INFO
	.align		4
.L_931:
        /*003c*/ 	.byte	0x04, 0x17
        /*003e*/ 	.short	(.L_933 - .L_932)
.L_932:
        /*0040*/ 	.word	0x00000000
        /*0044*/ 	.short	0x000c
        /*0046*/ 	.short	0x004c
        /*0048*/ 	.byte	0x00, 0xf0, 0x05, 0x00


	//----- nvinfo : EIATTR_KPARAM_INFO
	.align		4
.L_933:
        /*004c*/ 	.byte	0x04, 0x17
        /*004e*/ 	.short	(.L_935 - .L_934)
.L_934:
        /*0050*/ 	.word	0x00000000
        /*0054*/ 	.short	0x000b
        /*0056*/ 	.short	0x0048
        /*0058*/ 	.byte	0x00, 0xf0, 0x11, 0x00


	//----- nvinfo : EIATTR_KPARAM_INFO
	.align		4
.L_935:
        /*005c*/ 	.byte	0x04, 0x17
        /*005e*/ 	.short	(.L_937 - .L_936)
.L_936:
        /*0060*/ 	.word	0x00000000
        /*0064*/ 	.short	0x000a
        /*0066*/ 	.short	0x0040
        /*0068*/ 	.byte	0x00, 0xf0, 0x21, 0x00


	//----- nvinfo : EIATTR_KPARAM_INFO
	.align		4
.L_937:
        /*006c*/ 	.byte	0x04, 0x17
        /*006e*/ 	.short	(.L_939 - .L_938)
.L_938:
        /*0070*/ 	.word	0x00000000
        /*0074*/ 	.short	0x0009
        /*0076*/ 	.short	0x0038
        /*0078*/ 	.byte	0x00, 0xf0, 0x11, 0x00


	//----- nvinfo : EIATTR_KPARAM_INFO
	.align		4
.L_939:
        /*007c*/ 	.byte	0x04, 0x17
        /*007e*/ 	.short	(.L_941 - .L_940)
.L_940:
        /*0080*/ 	.word	0x00000000
        /*0084*/ 	.short	0x0008
        /*0086*/ 	.short	0x0034
        /*0088*/ 	.byte	0x00, 0xf0, 0x11, 0x00


	//----- nvinfo : EIATTR_KPARAM_INFO
	.align		4
.L_941:
        /*008c*/ 	.byte	0x04, 0x17
        /*008e*/ 	.short	(.L_943 - .L_942)
.L_942:
        /*0090*/ 	.word	0x00000000
        /*0094*/ 	.short	0x0007
        /*0096*/ 	.short	0x0030
        /*0098*/ 	.byte	0x00, 0xf0, 0x11, 0x00


	//----- nvinfo : EIATTR_KPARAM_INFO
	.align		4
.L_943:
        /*009c*/ 	.byte	0x04, 0x17
        /*009e*/ 	.short	(.L_945 - .L_944)
.L_944:
        /*00a0*/ 	.word	0x00000000
        /*00a4*/ 	.short	0x0006
        /*00a6*/ 	.short	0x002c
        /*00a8*/ 	.byte	0x00, 0xf0, 0x11, 0x00


	//----- nvinfo : EIATTR_KPARAM_INFO
	.align		4
.L_945:
        /*00ac*/ 	.byte	0x04, 0x17
        /*00ae*/ 	.short	(.L_947 - .L_946)
.L_946:
        /*00b0*/ 	.word	0x00000000
        /*00b4*/ 	.short	0x0005
        /*00b6*/ 	.short	0x0028
        /*00b8*/ 	.byte	0x00, 0xf0, 0x11, 0x00


	//----- nvinfo : EIATTR_KPARAM_INFO
	.align		4
.L_947:
        /*00bc*/ 	.byte	0x04, 0x17
        /*00be*/ 	.short	(.L_949 - .L_948)
.L_948:
        /*00c0*/ 	.word	0x00000000
        /*00c4*/ 	.short	0x0004
        /*00c6*/ 	.short	0x0020
        /*00c8*/ 	.byte	0x00, 0xf0, 0x21, 0x00


	//----- nvinfo : EIATTR_KPARAM_INFO
	.align		4
.L_949:
        /*00cc*/ 	.byte	0x04, 0x17
        /*00ce*/ 	.short	(.L_951 - .L_950)
.L_950:
        /*00d0*/ 	.word	0x00000000
        /*00d4*/ 	.short	0x0003
        /*00d6*/ 	.short	0x0018
        /*00d8*/ 	.byte	0x00, 0xf0, 0x21, 0x00


	//----- nvinfo : EIATTR_KPARAM_INFO
	.align		4
.L_951:
        /*00dc*/ 	.byte	0x04, 0x17
        /*00de*/ 	.short	(.L_953 - .L_952)
.L_952:
        /*00e0*/ 	.word	0x00000000
        /*00e4*/ 	.short	0x0002
        /*00e6*/ 	.short	0x0010
        /*00e8*/ 	.byte	0x00, 0xf0, 0x21, 0x00


	//----- nvinfo : EIATTR_KPARAM_INFO
	.align		4
.L_953:
        /*00ec*/ 	.byte	0x04, 0x17
        /*00ee*/ 	.short	(.L_955 - .L_954)
.L_954:
        /*00f0*/ 	.word	0x00000000
        /*00f4*/ 	.short	0x0001
        /*00f6*/ 	.short	0x0008
        /*00f8*/ 	.byte	0x00, 0xf0, 0x21, 0x00


	//----- nvinfo : EIATTR_KPARAM_INFO
	.align		4
.L_955:
        /*00fc*/ 	.byte	0x04, 0x17
        /*00fe*/ 	.short	(.L_957 - .L_956)
.L_956:
        /*0100*/ 	.word	0x00000000
        /*0104*/ 	.short	0x0000
        /*0106*/ 	.short	0x0000
        /*0108*/ 	.byte	0x00, 0xf0, 0x21, 0x00


	//----- nvinfo : EIATTR_MAXREG_COUNT
	.align		4
.L_957:
        /*010c*/ 	.byte	0x03, 0x1b
        /*010e*/ 	.short	0x00ff


	//----- nvinfo : EIATTR_NUM_BARRIERS
	.align		4
        /*0110*/ 	.byte	0x02, 0x4c
        /*0112*/ 	.byte	0x01
	.zero		1


	//----- nvinfo : EIATTR_MERCURY_ISA_VERSION
	.align		4
        /*0114*/ 	.byte	0x03, 0x5f
        /*0116*/ 	.short	0x0000


	//----- nvinfo : EIATTR_EXIT_INSTR_OFFSETS
	.align		4
        /*0118*/ 	.byte	0x04, 0x1c
        /*011a*/ 	.short	(.L_959 - .L_958)


	//   ....[0]....
.L_958:
        /*011c*/ 	.word	0x000000f0


	//   ....[1]....
        /*0120*/ 	.word	0x00000420


	//   ....[2]....
        /*0124*/ 	.word	0x00003430


	//   ....[3]....
        /*0128*/ 	.word	0x000034e0


	//   ....[4]....
        /*012c*/ 	.word	0x00003520


	//----- nvinfo : EIATTR_CTAIDZ_USED
	.align		4
.L_959:
        /*0130*/ 	.byte	0x01, 0x04
	.zero		2


	//----- nvinfo : EIATTR_CRS_STACK_SIZE
	.align		4
        /*0134*/ 	.byte	0x04, 0x1e
        /*0136*/ 	.short	(.L_961 - .L_960)
.L_960:
        /*0138*/ 	.word	0x00000000
.L_961:


//--------------------- .nv.info._Z28gemm_half_q_half_gptq_kernelILi2ELb1ELb0EEvPK6__halfPKjS4_S2_PS0_iiiiiPKtibS2_i --------------------------
	.section	.nv.info._Z28gemm_half_q_half_gptq_kernelILi2ELb1ELb0EEvPK6__halfPKjS4_S2_PS0_iiiiiPKtibS2_i,"",@"SHT_CUDA_INFO"
	.sectionflags	@""
	.align	4


	//----- nvinfo : EIATTR_CUDA_API_VERSION
	.align		4
        /*0000*/ 	.byte	0x04, 0x37
        /*0002*/ 	.short	(.L_963 - .L_962)
.L_962:
        /*0004*/ 	.word	0x00000082


	//----- nvinfo : EIATTR_SW2861232_WAR
	.align		4
.L_963:
        /*0008*/ 	.byte	0x01, 0x35
	.zero		2


	//----- nvinfo : EIATTR_PARAM_CBANK
	.align		4
        /*000c*/ 	.byte	0x04, 0x0a
        /*000e*/ 	.short	(.L_965 - .L_964)
	.align		4
.L_964:
        /*0010*/ 	.word	index@(.nv.constant0._Z28gemm_half_q_half_gptq_kernelILi2ELb1ELb0EEvPK6__halfPKjS4_S2_PS0_iiiiiPKtibS2_i)
        /*0014*/ 	.short	0x0160
        /*0016*/ 	.short	0x005c


	//----- nvinfo : EIATTR_CBANK_PARAM_SIZE
	.align		4
.L_965:
        /*0018*/ 	.byte	0x03, 0x19
        /*001a*/ 	.short	0x005c


	//----- nvinfo : EIATTR_KPARAM_INFO
	.align		4
        /*001c*/ 	.byte	0x04, 0x17
        /*001e*/ 	.short	(.L_967 - .L_966)
.L_966:
        /*0020*/ 	.word	0x00000000
        /*0024*/ 	.short	0x000e
        /*0026*/ 	.short	0x0058
        /*0028*/ 	.byte	0x00, 0xf0, 0x11, 0x00


	//----- nvinfo : EIATTR_KPARAM_INFO
	.align		4
.L_967:
        /*002c*/ 	.byte	0x04, 0x17
        /*002e*/ 	.short	(.L_969 - .L_968)
.L_968:
        /*0030*/ 	.word	0x00000000
        /*0034*/ 	.short	0x000d
        /*0036*/ 	.short	0x0050
        /*0038*/ 	.byte	0x00, 0xf0, 0x21, 0x00


	//----- nvinfo : EIATTR_KPARAM_INFO
	.align		4
.L_969:
        /*003c*/ 	.byte	0x04, 0x17
        /*003e*/ 	.short	(.L_971 - .L_970)
.L_970:
        /*0040*/ 	.word	0x00000000
        /*0044*/ 	.short	0x000c
        /*0046*/ 	.short	0x004c
        /*0048*/ 	.byte	0x00, 0xf0, 0x05, 0x00


	//----- nvinfo : EIATTR_KPARAM_INFO
	.align		4
.L_971:
        /*004c*/ 	.byte	0x04, 0x17
        /*004e*/ 	.short	(.L_973 - .L_972)
.L_972:
        /*0050*/ 	.word	0x00000000
        /*0054*/ 	.short	0x000b
        /*0056*/ 	.short	0x0048
        /*0058*/ 	.byte	0x00, 0xf0, 0x11, 0x00


	//----- nvinfo : EIATTR_KPARAM_INFO
	.align		4
.L_973:
        /*005c*/ 	.byte	0x04, 0x17
        /*005e*/ 	.short	(.L_975 - .L_974)
.L_974:
        /*0060*/ 	.word	0x00000000
        /*0064*/ 	.short	0x000a
        /*0066*/ 	.short	0x0040
        /*0068*/ 	.byte	0x00, 0xf0, 0x21, 0x00


	//----- nvinfo : EIATTR_KPARAM_INFO
	.align		4
.L_975:
        /*006c*/ 	.byte	0x04, 0x17
        /*006e*/ 	.short	(.L_977 - .L_976)
.L_976:
        /*0070*/ 	.word	0x00000000
        /*0074*/ 	.short	0x0009
        /*0076*/ 	.short	0x0038
        /*0078*/ 	.byte	0x00, 0xf0, 0x11, 0x00


	//----- nvinfo : EIATTR_KPARAM_INFO
	.align		4
.L_977:
        /*007c*/ 	.byte	0x04, 0x17
        /*007e*/ 	.short	(.L_979 - .L_978)
.L_978:
        /*0080*/ 	.word	0x00000000
        /*0084*/ 	.short	0x0008
        /*0086*/ 	.short	0x0034
        /*0088*/ 	.byte	0x00, 0xf0, 0x11, 0x00


	//----- nvinfo : EIATTR_KPARAM_INFO
	.align		4
.L_979:
        /*008c*/ 	.byte	0x04, 0x17
        /*008e*/ 	.short	(.L_981 - .L_980)
.L_980:
        /*0090*/ 	.word	0x00000000
        /*0094*/ 	.short	0x0007
        /*0096*/ 	.short	0x0030
        /*0098*/ 	.byte	0x00, 0xf0, 0x11, 0x00


	//----- nvinfo : EIATTR_KPARAM_INFO
	.align		4
.L_981:
        /*009c*/ 	.byte	0x04, 0x17
        /*009e*/ 	.short	(.L_983 - .L_982)
.L_982:
        /*00a0*/ 	.word	0x00000000
        /*00a4*/ 	.short	0x0006
        /*00a6*/ 	.short	0x002c
        /*00a8*/ 	.byte	0x00, 0xf0, 0x11, 0x00


	//----- nvinfo : EIATTR_KPARAM_INFO
	.align		4
.L_983:
        /*00ac*/ 	.byte	0x04, 0x17
        /*00ae*/ 	.short	(.L_985 - .L_984)
.L_984:
        /*00b0*/ 	.word	0x00000000
        /*00b4*/ 	.short	0x0005
        /*00b6*/ 	.short	0x0028
        /*00b8*/ 	.byte	0x00, 0xf0, 0x11, 0x00


	//----- nvinfo : EIATTR_KPARAM_INFO
	.align		4
.L_985:
        /*00bc*/ 	.byte	0x04, 0x17
        /*00be*/ 	.short	(.L_987 - .L_986)
.L_986:
        /*00c0*/ 	.word	0x00000000
        /*00c4*/ 	.short	0x0004
        /*00c6*/ 	.short	0x0020
        /*00c8*/ 	.byte	0x00, 0xf0, 0x21, 0x00


	//----- nvinfo : EIATTR_KPARAM_INFO
	.align		4
.L_987:
        /*00cc*/ 	.byte	0x04, 0x17
        /*00ce*/ 	.short	(.L_989 - .L_988)
.L_988:
        /*00d0*/ 	.word	0x00000000
        /*00d4*/ 	.short	0x0003
        /*00d6*/ 	.short	0x0018
        /*00d8*/ 	.byte	0x00, 0xf0, 0x21, 0x00


	//----- nvinfo : EIATTR_KPARAM_INFO
	.align		4
.L_989:
        /*00dc*/ 	.byte	0x04, 0x17
        /*00de*/ 	.short	(.L_991 - .L_990)
.L_990:
        /*00e0*/ 	.word	0x00000000
        /*00e4*/ 	.short	0x0002
        /*00e6*/ 	.short	0x0010
        /*00e8*/ 	.byte	0x00, 0xf0, 0x21, 0x00


	//----- nvinfo : EIATTR_KPARAM_INFO
	.align		4
.L_991:
        /*00ec*/ 	.byte	0x04, 0x17
        /*00ee*/ 	.short	(.L_993 - .L_992)
.L_992:
        /*00f0*/ 	.word	0x00000000
        /*00f4*/ 	.short	0x0001
        /*00f6*/ 	.short	0x0008
        /*00f8*/ 	.byte	0x00, 0xf0, 0x21, 0x00


	//----- nvinfo : EIATTR_KPARAM_INFO
	.align		4
.L_993:
        /*00fc*/ 	.byte	0x04, 0x17
        /*00fe*/ 	.short	(.L_995 - .L_994)
.L_994:
        /*0100*/ 	.word	0x00000000
        /*0104*/ 	.short	0x0000
        /*0106*/ 	.short	0x0000
        /*0108*/ 	.byte	0x00, 0xf0, 0x21, 0x00


	//----- nvinfo : EIATTR_MAXREG_COUNT
	.align		4
.L_995:
        /*010c*/ 	.byte	0x03, 0x1b
        /*010e*/ 	.short	0x00ff


	//----- nvinfo : EIATTR_NUM_BARRIERS
	.align		4
        /*0110*/ 	.byte	0x02, 0x4c
        /*0112*/ 	.byte	0x01
	.zero		1


	//----- nvinfo : EIATTR_MERCURY_ISA_VERSION
	.align		4
        /*0114*/ 	.byte	0x03, 0x5f
        /*0116*/ 	.short	0x0000


	//----- nvinfo : EIATTR_EXIT_INSTR_OFFSETS
	.align		4
        /*0118*/ 	.byte	0x04, 0x1c
        /*011a*/ 	.short	(.L_997 - .L_996)


	//   ....[0]....
.L_996:
        /*011c*/ 	.word	0x000000d0


	//   ....[1]....
        /*0120*/ 	.word	0x00000420


	//   ....[2]....
        /*0124*/ 	.word	0x00002b40


	//   ....[3]....
        /*0128*/ 	.word	0x00002bf0


	//   ....[4]....
        /*012c*/ 	.word	0x00002c30


	//----- nvinfo : EIATTR_CTAIDZ_USED
	.align		4
.L_997:
        /*0130*/ 	.byte	0x01, 0x04
	.zero		2


	//----- nvinfo : EIATTR_CRS_STACK_SIZE
	.align		4
        /*0134*/ 	.byte	0x04, 0x1e
        /*0136*/ 	.short	(.L_999 - .L_998)
.L_998:
        /*0138*/ 	.word	0x00000000
.L_999:


//--------------------- .nv.info._Z28gemm_half_q_half_gptq_kernelILi1ELb1ELb0EEvPK6__halfPKjS4_S2_PS0_iiiiiPKtibS2_i --------------------------
	.section	.nv.info._Z28gemm_half_q_half_gptq_kernelILi1ELb1ELb0EEvPK6__halfPKjS4_S2_PS0_iiiiiPKtibS2_i,"",@"SHT_CUDA_INFO"
	.sectionflags	@""
	.align	4


	//----- nvinfo : EIATTR_CUDA_API_VERSION
	.align		4
        /*0000*/ 	.byte	0x04, 0x37
        /*0002*/ 	.short	(.L_1001 - .L_1000)
.L_1000:
        /*0004*/ 	.word	0x00000082


	//----- nvinfo : EIATTR_SW2861232_WAR
	.align		4
.L_1001:
        /*0008*/ 	.byte	0x01, 0x35
	.zero		2


	//----- nvinfo : EIATTR_PARAM_CBANK
	.align		4
        /*000c*/ 	.byte	0x04, 0x0a
        /*000e*/ 	.short	(.L_1003 - .L_1002)
	.align		4
.L_1002:
        /*0010*/ 	.word	index@(.nv.constant0._Z28gemm_half_q_half_gptq_kernelILi1ELb1ELb0EEvPK6__halfPKjS4_S2_PS0_iiiiiPKtibS2_i)
        /*0014*/ 	.short	0x0160
        /*0016*/ 	.short	0x005c


	//----- nvinfo : EIATTR_CBANK_PARAM_SIZE
	.align		4
.L_1003:
        /*0018*/ 	.byte	0x03, 0x19
        /*001a*/ 	.short	0x005c


	//----- nvinfo : EIATTR_KPARAM_INFO
	.align		4
        /*001c*/ 	.byte	0x04, 0x17
        /*001e*/ 	.short	(.L_1005 - .L_1004)
.L_1004:
        /*0020*/ 	.word	0x00000000
        /*0024*/ 	.short	0x000e
        /*0026*/ 	.short	0x0058
        /*0028*/ 	.byte	0x00, 0xf0, 0x11, 0x00


	//----- nvinfo : EIATTR_KPARAM_INFO
	.align		4
.L_1005:
        /*002c*/ 	.byte	0x04, 0x17
        /*002e*/ 	.short	(.L_1007 - .L_1006)
.L_1006:
        /*0030*/ 	.word	0x00000000
        /*0034*/ 	.short	0x000d
        /*0036*/ 	.short	0x0050
        /*0038*/ 	.byte	0x00, 0xf0, 0x21, 0x00


	//----- nvinfo : EIATTR_KPARAM_INFO
	.align		4
.L_1007:
        /*003c*/ 	.byte	0x04, 0x17
        /*003e*/ 	.short	(.L_1009 - .L_1008)
.L_1008:
        /*0040*/ 	.word	0x00000000
        /*0044*/ 	.short	0x000c
        /*0046*/ 	.short	0x004c
        /*0048*/ 	.byte	0x00, 0xf0, 0x05, 0x00


	//----- nvinfo : EIATTR_KPARAM_INFO
	.align		4
.L_1009:
        /*004c*/ 	.byte	0x04, 0x17
        /*004e*/ 	.short	(.L_1011 - .L_1010)
.L_1010:
        /*0050*/ 	.word	0x00000000
        /*0054*/ 	.short	0x000b
        /*0056*/ 	.short	0x0048
        /*0058*/ 	.byte	0x00, 0xf0, 0x11, 0x00


	//----- nvinfo : EIATTR_KPARAM_INFO
	.align		4
.L_1011:
        /*005c*/ 	.byte	0x04, 0x17
        /*005e*/ 	.short	(.L_1013 - .L_1012)
.L_1012:
        /*0060*/ 	.word	0x00000000
        /*0064*/ 	.short	0x000a
        /*0066*/ 	.short	0x0040
        /*0068*/ 	.byte	0x00, 0xf0, 0x21, 0x00


	//----- nvinfo : EIATTR_KPARAM_INFO
	.align		4
.L_1013:
        /*006c*/ 	.byte	0x04, 0x17
        /*006e*/ 	.short	(.L_1015 - .L_1014)
.L_1014:
        /*0070*/ 	.word	0x00000000
        /*0074*/ 	.short	0x0009
        /*0076*/ 	.short	0x0038
        /*0078*/ 	.byte	0x00, 0xf0, 0x11, 0x00


	//----- nvinfo : EIATTR_KPARAM_INFO
	.align		4
.L_1015:
        /*007c*/ 	.byte	0x04, 0x17
        /*007e*/ 	.short	(.L_1017 - .L_1016)
.L_1016:
        /*0080*/ 	.word	0x00000000
        /*0084*/ 	.short	0x0008
        /*0086*/ 	.short	0x0034
        /*0088*/ 	.byte	0x00, 0xf0, 0x11, 0x00


	//----- nvinfo : EIATTR_KPARAM_INFO
	.align		4
.L_1017:
        /*008c*/ 	.byte	0x04, 0x17
        /*008e*/ 	.short	(.L_1019 - .L_1018)
.L_1018:
        /*0090*/ 	.word	0x00000000
        /*0094*/ 	.short	0x0007
        /*0096*/ 	.short	0x0030
        /*0098*/ 	.byte	0x00, 0xf0, 0x11, 0x00


	//----- nvinfo : EIATTR_KPARAM_INFO
	.align		4
.L_1019:
        /*009c*/ 	.byte	0x04, 0x17
        /*009e*/ 	.short	(.L_1021 - .L_1020)
.L_1020:
        /*00a0*/ 	.word	0x00000000
        /*00a4*/ 	.short	0x0006
        /*00a6*/ 	.short	0x002c
        /*00a8*/ 	.byte	0x00, 0xf0, 0x11, 0x00


	//----- nvinfo : EIATTR_KPARAM_INFO
	.align		4
.L_1021:
        /*00ac*/ 	.byte	0x04, 0x17
        /*00ae*/ 	.short	(.L_1023 - .L_1022)
.L_1022:
        /*00b0*/ 	.word	0x00000000
        /*00b4*/ 	.short	0x0005
        /*00b6*/ 	.short	0x0028
        /*00b8*/ 	.byte	0x00, 0xf0, 0x11, 0x00


	//----- nvinfo : EIATTR_KPARAM_INFO
	.align		4
.L_1023:
        /*00bc*/ 	.byte	0x04, 0x17
        /*00be*/ 	.short	(.L_1025 - .L_1024)
.L_1024:
        /*00c0*/ 	.word	0x00000000
        /*00c4*/ 	.short	0x0004
        /*00c6*/ 	.short	0x0020
        /*00c8*/ 	.byte	0x00, 0xf0, 0x21, 0x00


	//----- nvinfo : EIATTR_KPARAM_INFO
	.align		4
.L_1025:
        /*00cc*/ 	.byte	0x04, 0x17
        /*00ce*/ 	.short	(.L_1027 - .L_1026)
.L_1026:
        /*00d0*/ 	.word	0x00000000
        /*00d4*/ 	.short	0x0003
        /*00d6*/ 	.short	0x0018
        /*00d8*/ 	.byte	0x00, 0xf0, 0x21, 0x00


	//----- nvinfo : EIATTR_KPARAM_INFO
	.align		4
.L_1027:
        /*00dc*/ 	.byte	0x04, 0x17
        /*00de*/ 	.short	(.L_1029 - .L_1028)
.L_1028:
        /*00e0*/ 	.word	0x00000000
        /*00e4*/ 	.short	0x0002
        /*00e6*/ 	.short	0x0010
        /*00e8*/ 	.byte	0x00, 0xf0, 0x21, 0x00


	//----- nvinfo : EIATTR_KPARAM_INFO
	.align		4
.L_1029:
        /*00ec*/ 	.byte	0x04, 0x17
        /*00ee*/ 	.short	(.L_1031 - .L_1030)
.L_1030:
        /*00f0*/ 	.word	0x00000000
        /*00f4*/ 	.short	0x0001
        /*00f6*/ 	.short	0x0008
        /*00f8*/ 	.byte	0x00, 0xf0, 0x21, 0x00


	//----- nvinfo : EIATTR_KPARAM_INFO
	.align		4
.L_1031:
        /*00fc*/ 	.byte	0x04, 0x17
        /*00fe*/ 	.short	(.L_1033 - .L_1032)
.L_1032:
        /*0100*/ 	.word	0x00000000
        /*0104*/ 	.short	0x0000
        /*0106*/ 	.short	0x0000
        /*0108*/ 	.byte	0x00, 0xf0, 0x21, 0x00


	//----- nvinfo : EIATTR_MAXREG_COUNT
	.align		4
.L_1033:
        /*010c*/ 	.byte	0x03, 0x1b
        /*010e*/ 	.short	0x00ff


	//----- nvinfo : EIATTR_NUM_BARRIERS
	.align		4
        /*0110*/ 	.byte	0x02, 0x4c
        /*0112*/ 	.byte	0x01
	.zero		1


	//----- nvinfo : EIATTR_MERCURY_ISA_VERSION
	.align		4
        /*0114*/ 	.byte	0x03, 0x5f
        /*0116*/ 	.short	0x0000


	//----- nvinfo : EIATTR_EXIT_INSTR_OFFSETS
	.align		4
        /*0118*/ 	.byte	0x04, 0x1c
        /*011a*/ 	.short	(.L_1035 - .L_1034)


	//   ....[0]....
.L_1034:
        /*011c*/ 	.word	0x00000070


	//   ....[1]....
        /*0120*/ 	.word	0x000002a0


	//   ....[2]....
        /*0124*/ 	.word	0x000020d0


	//   ....[3]....
        /*0128*/ 	.word	0x00002180


	//   ....[4]....
        /*012c*/ 	.word	0x000021c0


	//----- nvinfo : EIATTR_CTAIDZ_USED
	.align		4
.L_1035:
        /*0130*/ 	.byte	0x01, 0x04
	.zero		2


	//----- nvinfo : EIATTR_CRS_STACK_SIZE
	.align		4
        /*0134*/ 	.byte	0x04, 0x1e
        /*0136*/ 	.short	(.L_1037 - .L_1036)
.L_1036:
        /*0138*/ 	.word	0x00000000
.L_1037:


//--------------------- .nv.info._Z28gemm_half_q_half_gptq_kernelILi8ELb0ELb1EEvPK6__halfPKjS4_S2_PS0_iiiiiPKtibS2_i --------------------------
	.section	.nv.info._Z28gemm_half_q_half_gptq_kernelILi8ELb0ELb1EEvPK6__halfPKjS4_S2_PS0_iiiiiPKtibS2_i,"",@"SHT_CUDA_INFO"
	.sectionflags	@""
	.align	4


	//----- nvinfo : EIATTR_CUDA_API_VERSION
	.align		4
        /*0000*/ 	.byte	0x04, 0x37
        /*0002*/ 	.short	(.L_1039 - .L_1038)
.L_1038:
        /*0004*/ 	.word	0x00000082


	//----- nvinfo : EIATTR_SW2861232_WAR
	.align		4
.L_1039:
        /*0008*/ 	.byte	0x01, 0x35
	.zero		2


	//----- nvinfo : EIATTR_PARAM_CBANK
	.align		4
        /*000c*/ 	.byte	0x04, 0x0a
        /*000e*/ 	.short	(.L_1041 - .L_1040)
	.align		4
.L_1040:
        /*0010*/ 	.word	index@(.nv.constant0._Z28gemm_half_q_half_gptq_kernelILi8ELb0ELb1EEvPK6__halfPKjS4_S2_PS0_iiiiiPKtibS2_i)
        /*0014*/ 	.short	0x0160
        /*0016*/ 	.short	0x005c


	//----- nvinfo : EIATTR_CBANK_PARAM_SIZE
	.align		4
.L_1041:
        /*0018*/ 	.byte	0x03, 0x19
        /*001a*/ 	.short	0x005c


	//----- nvinfo : EIATTR_KPARAM_INFO
	.align		4
        /*001c*/ 	.byte	0x04, 0x17
        /*001e*/ 	.short	(.L_1043 - .L_1042)
.L_1042:
        /*0020*/ 	.word	0x00000000
        /*0024*/ 	.short	0x000e
        /*0026*/ 	.short	0x0058
        /*0028*/ 	.byte	0x00, 0xf0, 0x11, 0x00


	//----- nvinfo : EIATTR_KPARAM_INFO
	.align		4
.L_1043:
        /*002c*/ 	.byte	0x04, 0x17
        /*002e*/ 	.short	(.L_1045 - .L_1044)
.L_1044:
        /*0030*/ 	.word	0x00000000
        /*0034*/ 	.short	0x000d
        /*0036*/ 	.short	0x0050
        /*0038*/ 	.byte	0x00, 0xf0, 0x21, 0x00


	//----- nvinfo : EIATTR_KPARAM_INFO
	.align		4
.L_1045:
        /*003c*/ 	.byte	0x04, 0x17
        /*003e*/ 	.short	(.L_1047 - .L_1046)
.L_1046:
        /*0040*/ 	.word	0x00000000
        /*0044*/ 	.short	0x000c
        /*0046*/ 	.short	0x004c
        /*0048*/ 	.byte	0x00, 0xf0, 0x05, 0x00


	//----- nvinfo : EIATTR_KPARAM_INFO
	.align		4
.L_1047:
        /*004c*/ 	.byte	0x04, 0x17
        /*004e*/ 	.short	(.L_1049 - .L_1048)
.L_1048:
        /*0050*/ 	.word	0x00000000
        /*0054*/ 	.short	0x000b
        /*0056*/ 	.short	0x0048
        /*0058*/ 	.byte	0x00, 0xf0, 0x11, 0x00


	//----- nvinfo : EIATTR_KPARAM_INFO
	.align		4
.L_1049:
        /*005c*/ 	.byte	0x04, 0x17
        /*005e*/ 	.short	(.L_1051 - .L_1050)
.L_1050:
        /*0060*/ 	.word	0x00000000
        /*0064*/ 	.short	0x000a
        /*0066*/ 	.short	0x0040
        /*0068*/ 	.byte	0x00, 0xf0, 0x21, 0x00


	//----- nvinfo : EIATTR_KPARAM_INFO
	.align		4
.L_1051:
        /*006c*/ 	.byte	0x04, 0x17
        /*006e*/ 	.short	(.L_1053 - .L_1052)
.L_1052:
        /*0070*/ 	.word	0x00000000
        /*0074*/ 	.short	0x0009
        /*0076*/ 	.short	0x0038
        /*0078*/ 	.byte	0x00, 0xf0, 0x11, 0x00


	//----- nvinfo : EIATTR_KPARAM_INFO
	.align		4
.L_1053:
        /*007c*/ 	.byte	0x04, 0x17
        /*007e*/ 	.short	(.L_1055 - .L_1054)
.L_1054:
        /*0080*/ 	.word	0x00000000
        /*0084*/ 	.short	0x0008
        /*0086*/ 	.short	0x0034
        /*0088*/ 	.byte	0x00, 0xf0, 0x11, 0x00


	//----- nvinfo : EIATTR_KPARAM_INFO
	.align		4
.L_1055:
        /*008c*/ 	.byte	0x04, 0x17
        /*008e*/ 	.short	(.L_1057 - .L_1056)
.L_1056:
        /*0090*/ 	.word	0x00000000
        /*0094*/ 	.short	0x0007
        /*0096*/ 	.short	0x0030
        /*0098*/ 	.byte	0x00, 0xf0, 0x11, 0x00


	//----- nvinfo : EIATTR_KPARAM_INFO
	.align		4
.L_1057:
        /*009c*/ 	.byte	0x04, 0x17
        /*009e*/ 	.short	(.L_1059 - .L_1058)
.L_1058:
        /*00a0*/ 	.word	0x00000000
        /*00a4*/ 	.short	0x0006
        /*00a6*/ 	.short	0x002c
        /*00a8*/ 	.byte	0x00, 0xf0, 0x11, 0x00


	//----- nvinfo : EIATTR_KPARAM_INFO
	.align		4
.L_1059:
        /*00ac*/ 	.byte	0x04, 0x17
        /*00ae*/ 	.short	(.L_1061 - .L_1060)
.L_1060:
        /*00b0*/ 	.word	0x00000000
        /*00b4*/ 	.short	0x0005
        /*00b6*/ 	.short	0x0028
        /*00b8*/ 	.byte	0x00, 0xf0, 0x11, 0x00


	//----- nvinfo : EIATTR_KPARAM_INFO
	.align		4
.L_1061:
        /*00bc*/ 	.byte	0x04, 0x17
        /*00be*/ 	.short	(.L_1063 - .L_1062)
.L_1062:
        /*00c0*/ 	.word	0x00000000
        /*00c4*/ 	.short	0x0004
        /*00c6*/ 	.short	0x0020
        /*00c8*/ 	.byte	0x00, 0xf0, 0x21, 0x00


	//----- nvinfo : EIATTR_KPARAM_INFO
	.align		4
.L_1063:
        /*00cc*/ 	.byte	0x04, 0x17
        /*00ce*/ 	.short	(.L_1065 - .L_1064)
.L_1064:
        /*00d0*/ 	.word	0x00000000
        /*00d4*/ 	.short	0x0003
        /*00d6*/ 	.short	0x0018
        /*00d8*/ 	.byte	0x00, 0xf0, 0x21, 0x00


	//----- nvinfo : EIATTR_KPARAM_INFO
	.align		4
.L_1065:
        /*00dc*/ 	.byte	0x04, 0x17
        /*00de*/ 	.short	(.L_1067 - .L_1066)
.L_1066:
        /*00e0*/ 	.word	0x00000000
        /*00e4*/ 	.short	0x0002
        /*00e6*/ 	.short	0x0010
        /*00e8*/ 	.byte	0x00, 0xf0, 0x21, 0x00


	//----- nvinfo : EIATTR_KPARAM_INFO
	.align		4
.L_1067:
        /*00ec*/ 	.byte	0x04, 0x17
        /*00ee*/ 	.short	(.L_1069 - .L_1068)
.L_1068:
        /*00f0*/ 	.word	0x00000000
        /*00f4*/ 	.short	0x0001
        /*00f6*/ 	.short	0x0008
        /*00f8*/ 	.byte	0x00, 0xf0, 0x21, 0x00


	//----- nvinfo : EIATTR_KPARAM_INFO
	.align		4
.L_1069:
        /*00fc*/ 	.byte	0x04, 0x17
        /*00fe*/ 	.short	(.L_1071 - .L_1070)
.L_1070:
        /*0100*/ 	.word	0x00000000
        /*0104*/ 	.short	0x0000
        /*0106*/ 	.short	0x0000
        /*0108*/ 	.byte	0x00, 0xf0, 0x21, 0x00


	//----- nvinfo : EIATTR_MAXREG_COUNT
	.align		4
.L_1071:
        /*010c*/ 	.byte	0x03, 0x1b
        /*010e*/ 	.short	0x00ff


	//----- nvinfo : EIATTR_NUM_BARRIERS
	.align		4
        /*0110*/ 	.byte	0x02, 0x4c
        /*0112*/ 	.byte	0x01
	.zero		1


	//----- nvinfo : EIATTR_MERCURY_ISA_VERSION
	.align		4
        /*0114*/ 	.byte	0x03, 0x5f
        /*0116*/ 	.short	0x0000


	//----- nvinfo : EIATTR_EXIT_INSTR_OFFSETS
	.align		4
        /*0118*/ 	.byte	0x04, 0x1c
        /*011a*/ 	.short	(.L_1073 - .L_1072)


	//   ....[0]....
.L_1072:
        /*011c*/ 	.word	0x00000570


	//   ....[1]....
        /*0120*/ 	.word	0x00005e00


	//   ....[2]....
        /*0124*/ 	.word	0x00005e90


	//   ....[3]....
        /*0128*/ 	.word	0x00005ed0


	//----- nvinfo : EIATTR_CTAIDZ_USED
	.align		4
.L_1073:
        /*012c*/ 	.byte	0x01, 0x04
	.zero		2


	//----- nvinfo : EIATTR_CRS_STACK_SIZE
	.align		4
        /*0130*/ 	.byte	0x04, 0x1e
        /*0132*/ 	.short	(.L_1075 - .L_1074)
.L_1074:
        /*0134*/ 	.word	0x00000000
.L_1075:


//--------------------- .nv.info._Z28gemm_half_q_half_gptq_kernelILi7ELb0ELb1EEvPK6__halfPKjS4_S2_PS0_iiiiiPKtibS2_i --------------------------
	.section	.nv.info._Z28gemm_half_q_half_gptq_kernelILi7ELb0ELb1EEvPK6__halfPKjS4_S2_PS0_iiiiiPKtibS2_i,"",@"SHT_CUDA_INFO"
	.sectionflags	@""
	.align	4


	//----- nvinfo : EIATTR_CUDA_API_VERSION
	.align		4
        /*0000*/ 	.byte	0x04, 0x37
        /*0002*/ 	.short	(.L_1077 - .L_1076)
.L_1076:
        /*0004*/ 	.word	0x00000082


	//----- nvinfo : EIATTR_SW2861232_WAR
	.align		4
.L_1077:
        /*0008*/ 	.byte	0x01, 0x35
	.zero		2


	//----- nvinfo : EIATTR_PARAM_CBANK
	.align		4
        /*000c*/ 	.byte	0x04, 0x0a
        /*000e*/ 	.short	(.L_1079 - .L_1078)
	.align		4
.L_1078:
        /*0010*/ 	.word	index@(.nv.constant0._Z28gemm_half_q_half_gptq_kernelILi7ELb0ELb1EEvPK6__halfPKjS4_S2_PS0_iiiiiPKtibS2_i)
        /*0014*/ 	.short	0x0160
        /*0016*/ 	.short	0x005c


	//----- nvinfo : EIATTR_CBANK_PARAM_SIZE
	.align		4
.L_1079:
        /*0018*/ 	.byte	0x03, 0x19
        /*001a*/ 	.short	0x005c


	//----- nvinfo : EIATTR_KPARAM_INFO
	.align		4
        /*001c*/ 	.byte	0x04, 0x17
        /*001e*/ 	.short	(.L_1081 - .L_1080)
.L_1080:
        /*0020*/ 	.word	0x00000000
        /*0024*/ 	.short	0x000e
        /*0026*/ 	.short	0x0058
        /*0028*/ 	.byte	0x00, 0xf0, 0x11, 0x00


	//----- nvinfo : EIATTR_KPARAM_INFO
	.align		4
.L_1081:
        /*002c*/ 	.byte	0x04, 0x17
        /*002e*/ 	.short	(.L_1083 - .L_1082)
.L_1082:
        /*0030*/ 	.word	0x00000000
        /*0034*/ 	.short	0x000d
        /*0036*/ 	.short	0x0050
        /*0038*/ 	.byte	0x00, 0xf0, 0x21, 0x00


	//----- nvinfo : EIATTR_KPARAM_INFO
	.align		4
.L_1083:
        /*003c*/ 	.byte	0x04, 0x17
        /*003e*/ 	.short	(.L_1085 - .L_1084)
.L_1084:
        /*0040*/ 	.word	0x00000000
        /*0044*/ 	.short	0x000c
        /*0046*/ 	.short	0x004c
        /*0048*/ 	.byte	0x00, 0xf0, 0x05, 0x00


	//----- nvinfo : EIATTR_KPARAM_INFO
	.align		4
.L_1085:
        /*004c*/ 	.byte	0x04, 0x17
        /*004e*/ 	.short	(.L_1087 - .L_1086)
.L_1086:
        /*0050*/ 	.word	0x00000000
        /*0054*/ 	.short	0x000b
        /*0056*/ 	.short	0x0048
        /*0058*/ 	.byte	0x00, 0xf0, 0x11, 0x00


	//----- nvinfo : EIATTR_KPARAM_INFO
	.align		4
.L_1087:
        /*005c*/ 	.byte	0x04, 0x17
        /*005e*/ 	.short	(.L_1089 - .L_1088)
.L_1088:
        /*0060*/ 	.word	0x00000000
        /*0064*/ 	.short	0x000a
        /*0066*/ 	.short	0x0040
        /*0068*/ 	.byte	0x00, 0xf0, 0x21, 0x00


	//----- nvinfo : EIATTR_KPARAM_INFO
	.align		4
.L_1089:
        /*006c*/ 	.byte	0x04, 0x17
        /*006e*/ 	.short	(.L_1091 - .L_1090)
.L_1090:
        /*0070*/ 	.word	0x00000000
        /*0074*/ 	.short	0x0009
        /*0076*/ 	.short	0x0038
        /*0078*/ 	.byte	0x00, 0xf0, 0x11, 0x00


	//----- nvinfo : EIATTR_KPARAM_INFO
	.align		4
.L_1091:
        /*007c*/ 	.byte	0x04, 0x17
        /*007e*/ 	.short	(.L_1093 - .L_1092)
.L_1092:
        /*0080*/ 	.word	0x00000000
        /*0084*/ 	.short	0x0008
        /*0086*/ 	.short	0x0034
        /*0088*/ 	.byte	0x00, 0xf0, 0x11, 0x00


	//----- nvinfo : EIATTR_KPARAM_INFO
	.align		4
.L_1093:
        /*008c*/ 	.byte	0x04, 0x17
        /*008e*/ 	.short	(.L_1095 - .L_1094)
.L_1094:
        /*0090*/ 	.word	0x00000000
        /*0094*/ 	.short	0x0007
        /*0096*/ 	.short	0x0030
        /*0098*/ 	.byte	0x00, 0xf0, 0x11, 0x00


	//----- nvinfo : EIATTR_KPARAM_INFO
	.align		4
.L_1095:
        /*009c*/ 	.byte	0x04, 0x17
        /*009e*/ 	.short	(.L_1097 - .L_1096)
.L_1096:
        /*00a0*/ 	.word	0x00000000
        /*00a4*/ 	.short	0x0006
        /*00a6*/ 	.short	0x002c
        /*00a8*/ 	.byte	0x00, 0xf0, 0x11, 0x00


	//----- nvinfo : EIATTR_KPARAM_INFO
	.align		4
.L_1097:
        /*00ac*/ 	.byte	0x04, 0x17
        /*00ae*/ 	.short	(.L_1099 - .L_1098)
.L_1098:
        /*00b0*/ 	.word	0x00000000
        /*00b4*/ 	.short	0x0005
        /*00b6*/ 	.short	0x0028
        /*00b8*/ 	.byte	0x00, 0xf0, 0x11, 0x00


	//----- nvinfo : EIATTR_KPARAM_INFO
	.align		4
.L_1099:
        /*00bc*/ 	.byte	0x04, 0x17
        /*00be*/ 	.short	(.L_1101 - .L_1100)
.L_1100:
        /*00c0*/ 	.word	0x00000000
        /*00c4*/ 	.short	0x0004
        /*00c6*/ 	.short	0x0020
        /*00c8*/ 	.byte	0x00, 0xf0, 0x21, 0x00


	//----- nvinfo : EIATTR_KPARAM_INFO
	.align		4
.L_1101:
        /*00cc*/ 	.byte	0x04, 0x17
        /*00ce*/ 	.short	(.L_1103 - .L_1102)
.L_1102:
        /*00d0*/ 	.word	0x00000000
        /*00d4*/ 	.short	0x0003
        /*00d6*/ 	.short	0x0018
        /*00d8*/ 	.byte	0x00, 0xf0, 0x21, 0x00


	//----- nvinfo : EIATTR_KPARAM_INFO
	.align		4
.L_1103:
        /*00dc*/ 	.byte	0x04, 0x17
        /*00de*/ 	.short	(.L_1105 - .L_1104)
.L_1104:
        /*00e0*/ 	.word	0x00000000
        /*00e4*/ 	.short	0x0002
        /*00e6*/ 	.short	0x0010
        /*00e8*/ 	.byte	0x00, 0xf0, 0x21, 0x00


	//----- nvinfo : EIATTR_KPARAM_INFO
	.align		4
.L_1105:
        /*00ec*/ 	.byte	0x04, 0x17
        /*00ee*/ 	.short	(.L_1107 - .L_1106)
.L_1106:
        /*00f0*/ 	.word	0x00000000
        /*00f4*/ 	.short	0x0001
        /*00f6*/ 	.short	0x0008
        /*00f8*/ 	.byte	0x00, 0xf0, 0x21, 0x00


	//----- nvinfo : EIATTR_KPARAM_INFO
	.align		4
.L_1107:
        /*00fc*/ 	.byte	0x04, 0x17
        /*00fe*/ 	.short	(.L_1109 - .L_1108)
.L_1108:
        /*0100*/ 	.word	0x00000000
        /*0104*/ 	.short	0x0000
        /*0106*/ 	.short	0x0000
        /*0108*/ 	.byte	0x00, 0xf0, 0x21, 0x00


	//----- nvinfo : EIATTR_MAXREG_COUNT
	.align		4
.L_1109:
        /*010c*/ 	.byte	0x03, 0x1b
        /*010e*/ 	.short	0x00ff


	//----- nvinfo : EIATTR_NUM_BARRIERS
	.align		4
        /*0110*/ 	.byte	0x02, 0x4c
        /*0112*/ 	.byte	0x01
	.zero		1


	//----- nvinfo : EIATTR_MERCURY_ISA_VERSION
	.align		4
        /*0114*/ 	.byte	0x03, 0x5f
        /*0116*/ 	.short	0x0000


	//----- nvinfo : EIATTR_EXIT_INSTR_OFFSETS
	.align		4
        /*0118*/ 	.byte	0x04, 0x1c
        /*011a*/ 	.short	(.L_1111 - .L_1110)


	//   ....[0]....
.L_1110:
        /*011c*/ 	.word	0x000004e0


	//   ....[1]....
        /*0120*/ 	.word	0x000054d0


	//   ....[2]....
        /*0124*/ 	.word	0x00005560


	//   ....[3]....
        /*0128*/ 	.word	0x000055a0


	//----- nvinfo : EIATTR_CTAIDZ_USED
	.align		4
.L_1111:
        /*012c*/ 	.byte	0x01, 0x04
	.zero		2


	//----- nvinfo : EIATTR_CRS_STACK_SIZE
	.align		4
        /*0130*/ 	.byte	0x04, 0x1e
        /*0132*/ 	.short	(.L_1113 - .L_1112)
.L_1112:
        /*0134*/ 	.word	0x00000000
.L_1113:


//--------------------- .nv.info._Z28gemm_half_q_half_gptq_kernelILi6ELb0ELb1EEvPK6__halfPKjS4_S2_PS0_iiiiiPKtibS2_i --------------------------
	.section	.nv.info._Z28gemm_half_q_half_gptq_kernelILi6ELb0ELb1EEvPK6__halfPKjS4_S2_PS0_iiiiiPKtibS2_i,"",@"SHT_CUDA_INFO"
	.sectionflags	@""
	.align	4


	//----- nvinfo : EIATTR_CUDA_API_VERSION
	.align		4
        /*0000*/ 	.byte	0x04, 0x37
        /*0002*/ 	.short	(.L_1115 - .L_1114)
.L_1114:
        /*0004*/ 	.word	0x00000082


	//----- nvinfo : EIATTR_SW2861232_WAR
	.align		4
.L_1115:
        /*0008*/ 	.byte	0x01, 0x35
	.zero		2


	//----- nvinfo : EIATTR_PARAM_CBANK
	.align		4
        /*000c*/ 	.byte	0x04, 0x0a
        /*000e*/ 	.short	(.L_1117 - .L_1116)
	.align		4
.L_1116:
        /*0010*/ 	.word	index@(.nv.constant0._Z28gemm_half_q_half_gptq_kernelILi6ELb0ELb1EEvPK6__halfPKjS4_S2_PS0_iiiiiPKtibS2_i)
        /*0014*/ 	.short	0x0160
        /*0016*/ 	.short	0x005c


	//----- nvinfo : EIATTR_CBANK_PARAM_SIZE
	.align		4
.L_1117:
        /*0018*/ 	.byte	0x03, 0x19
        /*001a*/ 	.short	0x005c


	//----- nvinfo : EIATTR_KPARAM_INFO
	.align		4
        /*001c*/ 	.byte	0x04, 0x17
        /*001e*/ 	.short	(.L_1119 - .L_1118)
.L_1118:
        /*0020*/ 	.word	0x00000000
        /*0024*/ 	.short	0x000e
        /*0026*/ 	.short	0x0058
        /*0028*/ 	.byte	0x00, 0xf0, 0x11, 0x00


	//----- nvinfo : EIATTR_KPARAM_INFO
	.align		4
.L_1119:
        /*002c*/ 	.byte	0x04, 0x17
        /*002e*/ 	.short	(.L_1121 - .L_1120)
.L_1120:
        /*0030*/ 	.word	0x00000000
        /*0034*/ 	.short	0x000d
        /*0036*/ 	.short	0x0050
        /*0038*/ 	.byte	0x00, 0xf0, 0x21, 0x00


	//----- nvinfo : EIATTR_KPARAM_INFO
	.align		4
.L_1121:
        /*003c*/ 	.byte	0x04, 0x17
        /*003e*/ 	.short	(.L_1123 - .L_1122)
.L_1122:
        /*0040*/ 	.word	0x00000000
        /*0044*/ 	.short	0x000c
        /*0046*/ 	.short	0x004c
        /*0048*/ 	.byte	0x00, 0xf0, 0x05, 0x00


	//----- nvinfo : EIATTR_KPARAM_INFO
	.align		4
.L_1123:
        /*004c*/ 	.byte	0x04, 0x17
        /*004e*/ 	.short	(.L_1125 - .L_1124)
.L_1124:
        /*0050*/ 	.word	0x00000000
        /*0054*/ 	.short	0x000b
        /*0056*/ 	.short	0x0048
        /*0058*/ 	.byte	0x00, 0xf0, 0x11, 0x00


	//----- nvinfo : EIATTR_KPARAM_INFO
	.align		4
.L_1125:
        /*005c*/ 	.byte	0x04, 0x17
        /*005e*/ 	.short	(.L_1127 - .L_1126)
.L_1126:
        /*0060*/ 	.word	0x00000000
        /*0064*/ 	.short	0x000a
        /*0066*/ 	.short	0x0040
        /*0068*/ 	.byte	0x00, 0xf0, 0x21, 0x00


	//----- nvinfo : EIATTR_KPARAM_INFO
	.align		4
.L_1127:
        /*006c*/ 	.byte	0x04, 0x17
        /*006e*/ 	.short	(.L_1129 - .L_1128)
.L_1128:
        /*0070*/ 	.word	0x00000000
        /*0074*/ 	.short	0x0009
        /*0076*/ 	.short	0x0038
        /*0078*/ 	.byte	0x00, 0xf0, 0x11, 0x00


	//----- nvinfo : EIATTR_KPARAM_INFO
	.align		4
.L_1129:
        /*007c*/ 	.byte	0x04, 0x17
        /*007e*/ 	.short	(.L_1131 - .L_1130)
.L_1130:
        /*0080*/ 	.word	0x00000000
        /*0084*/ 	.short	0x0008
        /*0086*/ 	.short	0x0034
        /*0088*/ 	.byte	0x00, 0xf0, 0x11, 0x00


	//----- nvinfo : EIATTR_KPARAM_INFO
	.align		4
.L_1131:
        /*008c*/ 	.byte	0x04, 0x17
        /*008e*/ 	.short	(.L_1133 - .L_1132)
.L_1132:
        /*0090*/ 	.word	0x00000000
        /*0094*/ 	.short	0x0007
        /*0096*/ 	.short	0x0030
        /*0098*/ 	.byte	0x00, 0xf0, 0x11, 0x00


	//----- nvinfo : EIATTR_KPARAM_INFO
	.align		4
.L_1133:
        /*009c*/ 	.byte	0x04, 0x17
        /*009e*/ 	.short	(.L_1135 - .L_1134)
.L_1134:
        /*00a0*/ 	.word	0x00000000
        /*00a4*/ 	.short	0x0006
        /*00a6*/ 	.short	0x002c
        /*00a8*/ 	.byte	0x00, 0xf0, 0x11, 0x00


	//----- nvinfo : EIATTR_KPARAM_INFO
	.align		4
.L_1135:
        /*00ac*/ 	.byte	0x04, 0x17
        /*00ae*/ 	.short	(.L_1137 - .L_1136)
.L_1136:
        /*00b0*/ 	.word	0x00000000
        /*00b4*/ 	.short	0x0005
        /*00b6*/ 	.short	0x0028
        /*00b8*/ 	.byte	0x00, 0xf0, 0x11, 0x00


	//----- nvinfo : EIATTR_KPARAM_INFO
	.align		4
.L_1137:
        /*00bc*/ 	.byte	0x04, 0x17
        /*00be*/ 	.short	(.L_1139 - .L_1138)
.L_1138:
        /*00c0*/ 	.word	0x00000000
        /*00c4*/ 	.short	0x0004
        /*00c6*/ 	.short	0x0020
        /*00c8*/ 	.byte	0x00, 0xf0, 0x21, 0x00


	//----- nvinfo : EIATTR_KPARAM_INFO
	.align		4
.L_1139:
        /*00cc*/ 	.byte	0x04, 0x17
        /*00ce*/ 	.short	(.L_1141 - .L_1140)
.L_1140:
        /*00d0*/ 	.word	0x00000000
        /*00d4*/ 	.short	0x0003
        /*00d6*/ 	.short	0x0018
        /*00d8*/ 	.byte	0x00, 0xf0, 0x21, 0x00


	//----- nvinfo : EIATTR_KPARAM_INFO
	.align		4
.L_1141:
        /*00dc*/ 	.byte	0x04, 0x17
        /*00de*/ 	.short	(.L_1143 - .L_1142)
.L_1142:
        /*00e0*/ 	.word	0x00000000
        /*00e4*/ 	.short	0x0002
        /*00e6*/ 	.short	0x0010
        /*00e8*/ 	.byte	0x00, 0xf0, 0x21, 0x00


	//----- nvinfo : EIATTR_KPARAM_INFO
	.align		4
.L_1143:
        /*00ec*/ 	.byte	0x04, 0x17
        /*00ee*/ 	.short	(.L_1145 - .L_1144)
.L_1144:
        /*00f0*/ 	.word	0x00000000
        /*00f4*/ 	.short	0x0001
        /*00f6*/ 	.short	0x0008
        /*00f8*/ 	.byte	0x00, 0xf0, 0x21, 0x00


	//----- nvinfo : EIATTR_KPARAM_INFO
	.align		4
.L_1145:
        /*00fc*/ 	.byte	0x04, 0x17
        /*00fe*/ 	.short	(.L_1147 - .L_1146)
.L_1146:
        /*0100*/ 	.word	0x00000000
        /*0104*/ 	.short	0x0000
        /*0106*/ 	.short	0x0000
        /*0108*/ 	.byte	0x00, 0xf0, 0x21, 0x00


	//----- nvinfo : EIATTR_MAXREG_COUNT
	.align		4
.L_1147:
        /*010c*/ 	.byte	0x03, 0x1b
        /*010e*/ 	.short	0x00ff


	//----- nvinfo : EIATTR_NUM_BARRIERS
	.align		4
        /*0110*/ 	.byte	0x02, 0x4c
        /*0112*/ 	.byte	0x01
	.zero		1


	//----- nvinfo : EIATTR_MERCURY_ISA_VERSION
	.align		4
        /*0114*/ 	.byte	0x03, 0x5f
        /*0116*/ 	.short	0x0000


	//----- nvinfo : EIATTR_EXIT_INSTR_OFFSETS
	.align		4
        /*0118*/ 	.byte	0x04, 0x1c
        /*011a*/ 	.short	(.L_1149 - .L_1148)


	//   ....[0]....
.L_1148:
        /*011c*/ 	.word	0x00000480


	//   ....[1]....
        /*0120*/ 	.word	0x00004c40


	//   ....[2]....
        /*0124*/ 	.word	0x00004cd0


	//   ....[3]....
        /*0128*/ 	.word	0x00004d10


	//----- nvinfo : EIATTR_CTAIDZ_USED
	.align		4
.L_1149:
        /*012c*/ 	.byte	0x01, 0x04
	.zero		2


	//----- nvinfo : EIATTR_CRS_STACK_SIZE
	.align		4
        /*0130*/ 	.byte	0x04, 0x1e
        /*0132*/ 	.short	(.L_1151 - .L_1150)
.L_1150:
        /*0134*/ 	.word	0x00000000
.L_1151:


//--------------------- .nv.info._Z28gemm_half_q_half_gptq_kernelILi5ELb0ELb1EEvPK6__halfPKjS4_S2_PS0_iiiiiPKtibS2_i --------------------------
	.section	.nv.info._Z28gemm_half_q_half_gptq_kernelILi5ELb0ELb1EEvPK6__halfPKjS4_S2_PS0_iiiiiPKtibS2_i,"",@"SHT_CUDA_INFO"
	.sectionflags	@""
	.align	4


	//----- nvinfo : EIATTR_CUDA_API_VERSION
	.align		4
        /*0000*/ 	.byte	0x04, 0x37
        /*0002*/ 	.short	(.L_1153 - .L_1152)
.L_1152:
        /*0004*/ 	.word	0x00000082


	//----- nvinfo : EIATTR_SW2861232_WAR
	.align		4
.L_1153:
        /*0008*/ 	.byte	0x01, 0x35
	.zero		2


	//----- nvinfo : EIATTR_PARAM_CBANK
	.align		4
        /*000c*/ 	.byte	0x04, 0x0a
        /*000e*/ 	.short	(.L_1155 - .L_1154)
	.align		4
.L_1154:
        /*0010*/ 	.word	index@(.nv.constant0._Z28gemm_half_q_half_gptq_kernelILi5ELb0ELb1EEvPK6__halfPKjS4_S2_PS0_iiiiiPKtibS2_i)
        /*0014*/ 	.short	0x0160
        /*0016*/ 	.short	0x005c


	//----- nvinfo : EIATTR_CBANK_PARAM_SIZE
	.align		4
.L_1155:
        /*0018*/ 	.byte	0x03, 0x19
        /*001a*/ 	.short	0x005c


	//----- nvinfo : EIATTR_KPARAM_INFO
	.align		4
        /*001c*/ 	.byte	0x04, 0x17
        /*001e*/ 	.short	(.L_1157 - .L_1156)
.L_1156:
        /*0020*/ 	.word	0x00000000
        /*0024*/ 	.short	0x000e
        /*0026*/ 	.short	0x0058
        /*0028*/ 	.byte	0x00, 0xf0, 0x11, 0x00


	//----- nvinfo : EIATTR_KPARAM_INFO
	.align		4
.L_1157:
        /*002c*/ 	.byte	0x04, 0x17
        /*002e*/ 	.short	(.L_1159 - .L_1158)
.L_1158:
        /*0030*/ 	.word	0x00000000
        /*0034*/ 	.short	0x000d
        /*0036*/ 	.short	0x0050
        /*0038*/ 	.byte	0x00, 0xf0, 0x21, 0x00


	//----- nvinfo : EIATTR_KPARAM_INFO
	.align		4
.L_1159:
        /*003c*/ 	.byte	0x04, 0x17
        /*003e*/ 	.short	(.L_1161 - .L_1160)
.L_1160:
        /*0040*/ 	.word	0x00000000
        /*0044*/ 	.short	0x000c
        /*0046*/ 	.short	0x004c
        /*0048*/ 	.byte	0x00, 0xf0, 0x05, 0x00


	//----- nvinfo : EIATTR_KPARAM_INFO
	.align		4
.L_1161:
        /*004c*/ 	.byte	0x04, 0x17
        /*004e*/ 	.short	(.L_1163 - .L_1162)
.L_1162:
        /*0050*/ 	.word	0x00000000
        /*0054*/ 	.short	0x000b
        /*0056*/ 	.short	0x0048
        /*0058*/ 	.byte	0x00, 0xf0, 0x11, 0x00


	//----- nvinfo : EIATTR_KPARAM_INFO
	.align		4
.L_1163:
        /*005c*/ 	.byte	0x04, 0x17
        /*005e*/ 	.short	(.L_1165 - .L_1164)
.L_1164:
        /*0060*/ 	.word	0x00000000
        /*0064*/ 	.short	0x000a
        /*0066*/ 	.short	0x0040
        /*0068*/ 	.byte	0x00, 0xf0, 0x21, 0x00


	//----- nvinfo : EIATTR_KPARAM_INFO
	.align		4
.L_1165:
        /*006c*/ 	.byte	0x04, 0x17
        /*006e*/ 	.short	(.L_1167 - .L_1166)
.L_1166:
        /*0070*/ 	.word	0x00000000
        /*0074*/ 	.short	0x0009
        /*0076*/ 	.short	0x0038
        /*0078*/ 	.byte	0x00, 0xf0, 0x11, 0x00


	//----- nvinfo : EIATTR_KPARAM_INFO
	.align		4
.L_1167:
        /*007c*/ 	.byte	0x04, 0x17
        /*007e*/ 	.short	(.L_1169 - .L_1168)
.L_1168:
        /*0080*/ 	.word	0x00000000
        /*0084*/ 	.short	0x0008
        /*0086*/ 	.short	0x0034
        /*0088*/ 	.byte	0x00, 0xf0, 0x11, 0x00


	//----- nvinfo : EIATTR_KPARAM_INFO
	.align		4
.L_1169:
        /*008c*/ 	.byte	0x04, 0x17
        /*008e*/ 	.short	(.L_1171 - .L_1170)
.L_1170:
        /*0090*/ 	.word	0x00000000
        /*0094*/ 	.short	0x0007
        /*0096*/ 	.short	0x0030
        /*0098*/ 	.byte	0x00, 0xf0, 0x11, 0x00


	//----- nvinfo : EIATTR_KPARAM_INFO
	.align		4
.L_1171:
        /*009c*/ 	.byte	0x04, 0x17
        /*009e*/ 	.short	(.L_1173 - .L_1172)
.L_1172:
        /*00a0*/ 	.word	0x00000000
        /*00a4*/ 	.short	0x0006
        /*00a6*/ 	.short	0x002c
        /*00a8*/ 	.byte	0x00, 0xf0, 0x11, 0x00


	//----- nvinfo : EIATTR_KPARAM_INFO
	.align		4
.L_1173:
        /*00ac*/ 	.byte	0x04, 0x17
        /*00ae*/ 	.short	(.L_1175 - .L_1174)
.L_1174:
        /*00b0*/ 	.word	0x00000000
        /*00b4*/ 	.short	0x0005
        /*00b6*/ 	.short	0x0028
        /*00b8*/ 	.byte	0x00, 0xf0, 0x11, 0x00


	//----- nvinfo : EIATTR_KPARAM_INFO
	.align		4
.L_1175:
        /*00bc*/ 	.byte	0x04, 0x17
        /*00be*/ 	.short	(.L_1177 - .L_1176)
.L_1176:
        /*00c0*/ 	.word	0x00000000
        /*00c4*/ 	.short	0x0004
        /*00c6*/ 	.short	0x0020
        /*00c8*/ 	.byte	0x00, 0xf0, 0x21, 0x00


	//----- nvinfo : EIATTR_KPARAM_INFO
	.align		4
.L_1177:
        /*00cc*/ 	.byte	0x04, 0x17
        /*00ce*/ 	.short	(.L_1179 - .L_1178)
.L_1178:
        /*00d0*/ 	.word	0x00000000
        /*00d4*/ 	.short	0x0003
        /*00d6*/ 	.short	0x0018
        /*00d8*/ 	.byte	0x00, 0xf0, 0x21, 0x00


	//----- nvinfo : EIATTR_KPARAM_INFO
	.align		4
.L_1179:
        /*00dc*/ 	.byte	0x04, 0x17
        /*00de*/ 	.short	(.L_1181 - .L_1180)
.L_1180:
        /*00e0*/ 	.word	0x00000000
        /*00e4*/ 	.short	0x0002
        /*00e6*/ 	.short	0x0010
        /*00e8*/ 	.byte	0x00, 0xf0, 0x21, 0x00


	//----- nvinfo : EIATTR_KPARAM_INFO
	.align		4
.L_1181:
        /*00ec*/ 	.byte	0x04, 0x17
        /*00ee*/ 	.short	(.L_1183 - .L_1182)
.L_1182:
        /*00f0*/ 	.word	0x00000000
        /*00f4*/ 	.short	0x0001
        /*00f6*/ 	.short	0x0008
        /*00f8*/ 	.byte	0x00, 0xf0, 0x21, 0x00


	//----- nvinfo : EIATTR_KPARAM_INFO
	.align		4
.L_1183:
        /*00fc*/ 	.byte	0x04, 0x17
        /*00fe*/ 	.short	(.L_1185 - .L_1184)
.L_1184:
        /*0100*/ 	.word	0x00000000
        /*0104*/ 	.short	0x0000
        /*0106*/ 	.short	0x0000
        /*0108*/ 	.byte	0x00, 0xf0, 0x21, 0x00


	//----- nvinfo : EIATTR_MAXREG_COUNT
	.align		4
.L_1185:
        /*010c*/ 	.byte	0x03, 0x1b
        /*010e*/ 	.short	0x00ff


	//----- nvinfo : EIATTR_NUM_BARRIERS
	.align		4
        /*0110*/ 	.byte	0x02, 0x4c
        /*0112*/ 	.byte	0x01
	.zero		1


	//----- nvinfo : EIATTR_MERCURY_ISA_VERSION
	.align		4
        /*0114*/ 	.byte	0x03, 0x5f
        /*0116*/ 	.short	0x0000


	//----- nvinfo : EIATTR_EXIT_INSTR_OFFSETS
	.align		4
        /*0118*/ 	.byte	0x04, 0x1c
        /*011a*/ 	.short	(.L_1187 - .L_1186)


	//   ....[0]....
.L_1186:
        /*011c*/ 	.word	0x00000450


	//   ....[1]....
        /*0120*/ 	.word	0x00004460


	//   ....[2]....
        /*0124*/ 	.word	0x000044f0


	//   ....[3]....
        /*0128*/ 	.word	0x00004530


	//----- nvinfo : EIATTR_CTAIDZ_USED
	.align		4
.L_1187:
        /*012c*/ 	.byte	0x01, 0x04
	.zero		2


	//----- nvinfo : EIATTR_CRS_STACK_SIZE
	.align		4
        /*0130*/ 	.byte	0x04, 0x1e
        /*0132*/ 	.short	(.L_1189 - .L_1188)
.L_1188:
        /*0134*/ 	.word	0x00000000
.L_1189:


//--------------------- .nv.info._Z28gemm_half_q_half_gptq_kernelILi4ELb0ELb1EEvPK6__halfPKjS4_S2_PS0_iiiiiPKtibS2_i --------------------------
	.section	.nv.info._Z28gemm_half_q_half_gptq_kernelILi4ELb0ELb1EEvPK6__halfPKjS4_S2_PS0_iiiiiPKtibS2_i,"",@"SHT_CUDA_INFO"
	.sectionflags	@""
	.align	4


	//----- nvinfo : EIATTR_CUDA_API_VERSION
	.align		4
        /*0000*/ 	.byte	0x04, 0x37
        /*0002*/ 	.short	(.L_1191 - .L_1190)
.L_1190:
        /*0004*/ 	.word	0x00000082


	//----- nvinfo : EIATTR_SW2861232_WAR
	.align		4
.L_1191:
        /*0008*/ 	.byte	0x01, 0x35
	.zero		2


	//----- nvinfo : EIATTR_PARAM_CBANK
	.align		4
        /*000c*/ 	.byte	0x04, 0x0a
        /*000e*/ 	.short	(.L_1193 - .L_1192)
	.align		4
.L_1192:
        /*0010*/ 	.word	index@(.nv.constant0._Z28gemm_half_q_half_gptq_kernelILi4ELb0ELb1EEvPK6__halfPKjS4_S2_PS0_iiiiiPKtibS2_i)
        /*0014*/ 	.short	0x0160
        /*0016*/ 	.short	0x005c


	//----- nvinfo : EIATTR_CBANK_PARAM_SIZE
	.align		4
.L_1193:
        /*0018*/ 	.byte	0x03, 0x19
        /*001a*/ 	.short	0x005c


	//----- nvinfo : EIATTR_KPARAM_INFO
	.align		4
        /*001c*/ 	.byte	0x04, 0x17
        /*001e*/ 	.short	(.L_1195 - .L_1194)
.L_1194:
        /*0020*/ 	.word	0x00000000
        /*0024*/ 	.short	0x000e
        /*0026*/ 	.short	0x0058
        /*0028*/ 	.byte	0x00, 0xf0, 0x11, 0x00


	//----- nvinfo : EIATTR_KPARAM_INFO
	.align		4
.L_1195:
        /*002c*/ 	.byte	0x04, 0x17
        /*002e*/ 	.short	(.L_1197 - .L_1196)
.L_1196:
        /*0030*/ 	.word	0x00000000
        /*0034*/ 	.short	0x000d
        /*0036*/ 	.short	0x0050
        /*0038*/ 	.byte	0x00, 0xf0, 0x21, 0x00


	//----- nvinfo : EIATTR_KPARAM_INFO
	.align		4
.L_1197:
        /*003c*/ 	.byte	0x04, 0x17
        /*003e*/ 	.short	(.L_1199 - .L_1198)
.L_1198:
        /*0040*/ 	.word	0x00000000
        /*0044*/ 	.short	0x000c
        /*0046*/ 	.short	0x004c
        /*0048*/ 	.byte	0x00, 0xf0, 0x05, 0x00


	//----- nvinfo : EIATTR_KPARAM_INFO
	.align		4
.L_1199:
        /*004c*/ 	.byte	0x04, 0x17
        /*004e*/ 	.short	(.L_1201 - .L_1200)
.L_1200:
        /*0050*/ 	.word	0x00000000
        /*0054*/ 	.short	0x000b
        /*0056*/ 	.short	0x0048
        /*0058*/ 	.byte	0x00, 0xf0, 0x11, 0x00


	//----- nvinfo : EIATTR_KPARAM_INFO
	.align		4
.L_1201:
        /*005c*/ 	.byte	0x04, 0x17
        /*005e*/ 	.short	(.L_1203 - .L_1202)
.L_1202:
        /*0060*/ 	.word	0x00000000
        /*0064*/ 	.short	0x000a
        /*0066*/ 	.short	0x0040
        /*0068*/ 	.byte	0x00, 0xf0, 0x21, 0x00


	//----- nvinfo : EIATTR_KPARAM_INFO
	.align		4
.L_1203:
        /*006c*/ 	.byte	0x04, 0x17
        /*006e*/ 	.short	(.L_1205 - .L_1204)
.L_1204:
        /*0070*/ 	.word	0x00000000
        /*0074*/ 	.short	0x0009
        /*0076*/ 	.short	0x0038
        /*0078*/ 	.byte	0x00, 0xf0, 0x11, 0x00


	//----- nvinfo : EIATTR_KPARAM_INFO
	.align		4
.L_1205:
        /*007c*/ 	.byte	0x04, 0x17
        /*007e*/ 	.short	(.L_1207 - .L_1206)
.L_1206:
        /*0080*/ 	.word	0x00000000
        /*0084*/ 	.short	0x0008
        /*0086*/ 	.short	0x0034
        /*0088*/ 	.byte	0x00, 0xf0, 0x11, 0x00


	//----- nvinfo : EIATTR_KPARAM_INFO
	.align		4
.L_1207:
        /*008c*/ 	.byte	0x04, 0x17
        /*008e*/ 	.short	(.L_1209 - .L_1208)
.L_1208:
        /*0090*/ 	.word	0x00000000
        /*0094*/ 	.short	0x0007
        /*0096*/ 	.short	0x0030
        /*0098*/ 	.byte	0x00, 0xf0, 0x11, 0x00


	//----- nvinfo : EIATTR_KPARAM_INFO
	.align		4
.L_1209:
        /*009c*/ 	.byte	0x04, 0x17
        /*009e*/ 	.short	(.L_1211 - .L_1210)
.L_1210:
        /*00a0*/ 	.word	0x00000000
        /*00a4*/ 	.short	0x0006
        /*00a6*/ 	.short	0x002c
        /*00a8*/ 	.byte	0x00, 0xf0, 0x11, 0x00


	//----- nvinfo : EIATTR_KPARAM_INFO
	.align		4
.L_1211:
        /*00ac*/ 	.byte	0x04, 0x17
        /*00ae*/ 	.short	(.L_1213 - .L_1212)
.L_1212:
        /*00b0*/ 	.word	0x00000000
        /*00b4*/ 	.short	0x0005
        /*00b6*/ 	.short	0x0028
        /*00b8*/ 	.byte	0x00, 0xf0, 0x11, 0x00


	//----- nvinfo : EIATTR_KPARAM_INFO
	.align		4
.L_1213:
        /*00bc*/ 	.byte	0x04, 0x17
        /*00be*/ 	.short	(.L_1215 - .L_1214)
.L_1214:
        /*00c0*/ 	.word	0x00000000
        /*00c4*/ 	.short	0x0004
        /*00c6*/ 	.short	0x0020
        /*00c8*/ 	.byte	0x00, 0xf0, 0x21, 0x00


	//----- nvinfo : EIATTR_KPARAM_INFO
	.align		4
.L_1215:
        /*00cc*/ 	.byte	0x04, 0x17
        /*00ce*/ 	.short	(.L_1217 - .L_1216)
.L_1216:
        /*00d0*/ 	.word	0x00000000
        /*00d4*/ 	.short	0x0003
        /*00d6*/ 	.short	0x0018
        /*00d8*/ 	.byte	0x00, 0xf0, 0x21, 0x00


	//----- nvinfo : EIATTR_KPARAM_INFO
	.align		4
.L_1217:
        /*00dc*/ 	.byte	0x04, 0x17
        /*00de*/ 	.short	(.L_1219 - .L_1218)
.L_1218:
        /*00e0*/ 	.word	0x00000000
        /*00e4*/ 	.short	0x0002
        /*00e6*/ 	.short	0x0010
        /*00e8*/ 	.byte	0x00, 0xf0, 0x21, 0x00


	//----- nvinfo : EIATTR_KPARAM_INFO
	.align		4
.L_1219:
        /*00ec*/ 	.byte	0x04, 0x17
        /*00ee*/ 	.short	(.L_1221 - .L_1220)
.L_1220:
        /*00f0*/ 	.word	0x00000000
        /*00f4*/ 	.short	0x0001
        /*00f6*/ 	.short	0x0008
        /*00f8*/ 	.byte	0x00, 0xf0, 0x21, 0x00


	//----- nvinfo : EIATTR_KPARAM_INFO
	.align		4
.L_1221:
        /*00fc*/ 	.byte	0x04, 0x17
        /*00fe*/ 	.short	(.L_1223 - .L_1222)
.L_1222:
        /*0100*/ 	.word	0x00000000
        /*0104*/ 	.short	0x0000
        /*0106*/ 	.short	0x0000
        /*0108*/ 	.byte	0x00, 0xf0, 0x21, 0x00


	//----- nvinfo : EIATTR_MAXREG_COUNT
	.align		4
.L_1223:
        /*010c*/ 	.byte	0x03, 0x1b
        /*010e*/ 	.short	0x00ff


	//----- nvinfo : EIATTR_NUM_BARRIERS
	.align		4
        /*0110*/ 	.byte	0x02, 0x4c
        /*0112*/ 	.byte	0x01
	.zero		1


	//----- nvinfo : EIATTR_MERCURY_ISA_VERSION
	.align		4
        /*0114*/ 	.byte	0x03, 0x5f
        /*0116*/ 	.short	0x0000


	//----- nvinfo : EIATTR_EXIT_INSTR_OFFSETS
	.align		4
        /*0118*/ 	.byte	0x04, 0x1c
        /*011a*/ 	.short	(.L_1225 - .L_1224)


	//   ....[0]....
.L_1224:
        /*011c*/ 	.word	0x000003d0


	//   ....[1]....
        /*0120*/ 	.word	0x00003b10


	//   ....[2]....
        /*0124*/ 	.word	0x00003ba0


	//   ....[3]....
        /*0128*/ 	.word	0x00003be0


	//----- nvinfo : EIATTR_CTAIDZ_USED
	.align		4
.L_1225:
        /*012c*/ 	.byte	0x01, 0x04
	.zero		2


	//----- nvinfo : EIATTR_CRS_STACK_SIZE
	.align		4
        /*0130*/ 	.byte	0x04, 0x1e
        /*0132*/ 	.short	(.L_1227 - .L_1226)
.L_1226:
        /*0134*/ 	.word	0x00000000
.L_1227:


//--------------------- .nv.info._Z28gemm_half_q_half_gptq_kernelILi3ELb0ELb1EEvPK6__halfPKjS4_S2_PS0_iiiiiPKtibS2_i --------------------------
	.section	.nv.info._Z28gemm_half_q_half_gptq_kernelILi3ELb0ELb1EEvPK6__halfPKjS4_S2_PS0_iiiiiPKtibS2_i,"",@"SHT_CUDA_INFO"
	.sectionflags	@""
	.align	4


	//----- nvinfo : EIATTR_CUDA_API_VERSION
	.align		4
        /*0000*/ 	.byte	0x04, 0x37
        /*0002*/ 	.short	(.L_1229 - .L_1228)
.L_1228:
        /*0004*/ 	.word	0x00000082


	//----- nvinfo : EIATTR_SW2861232_WAR
	.align		4
.L_1229:
        /*0008*/ 	.byte	0x01, 0x35
	.zero		2


	//----- nvinfo : EIATTR_PARAM_CBANK
	.align		4
        /*000c*/ 	.byte	0x04, 0x0a
        /*000e*/ 	.short	(.L_1231 - .L_1230)
	.align		4
.L_1230:
        /*0010*/ 	.word	index@(.nv.constant0._Z28gemm_half_q_half_gptq_kernelILi3ELb0ELb1EEvPK6__halfPKjS4_S2_PS0_iiiiiPKtibS2_i)
        /*0014*/ 	.short	0x0160
        /*0016*/ 	.short	0x005c


	//----- nvinfo : EIATTR_CBANK_PARAM_SIZE
	.align		4
.L_1231:
        /*0018*/ 	.byte	0x03, 0x19
        /*001a*/ 	.short	0x005c


	//----- nvinfo : EIATTR_KPARAM_INFO
	.align		4
        /*001c*/ 	.byte	0x04, 0x17
        /*001e*/ 	.short	(.L_1233 - .L_1232)
.L_1232:
        /*0020*/ 	.word	0x00000000
        /*0024*/ 	.short	0x000e
        /*0026*/ 	.short	0x0058
        /*0028*/ 	.byte	0x00, 0xf0, 0x11, 0x00


	//----- nvinfo : EIATTR_KPARAM_INFO
	.align		4
.L_1233:
        /*002c*/ 	.byte	0x04, 0x17
        /*002e*/ 	.short	(.L_1235 - .L_1234)
.L_1234:
        /*0030*/ 	.word	0x00000000
        /*0034*/ 	.short	0x000d
        /*0036*/ 	.short	0x0050
        /*0038*/ 	.byte	0x00, 0xf0, 0x21, 0x00


	//----- nvinfo : EIATTR_KPARAM_INFO
	.align		4
.L_1235:
        /*003c*/ 	.byte	0x04, 0x17
        /*003e*/ 	.short	(.L_1237 - .L_1236)
.L_1236:
        /*0040*/ 	.word	0x00000000
        /*0044*/ 	.short	0x000c
        /*0046*/ 	.short	0x004c
        /*0048*/ 	.byte	0x00, 0xf0, 0x05, 0x00


	//----- nvinfo : EIATTR_KPARAM_INFO
	.align		4
.L_1237:
        /*004c*/ 	.byte	0x04, 0x17
        /*004e*/ 	.short	(.L_1239 - .L_1238)
.L_1238:
        /*0050*/ 	.word	0x00000000
        /*0054*/ 	.short	0x000b
        /*0056*/ 	.short	0x0048
        /*0058*/ 	.byte	0x00, 0xf0, 0x11, 0x00


	//----- nvinfo : EIATTR_KPARAM_INFO
	.align		4
.L_1239:
        /*005c*/ 	.byte	0x04, 0x17
        /*005e*/ 	.short	(.L_1241 - .L_1240)
.L_1240:
        /*0060*/ 	.word	0x00000000
        /*0064*/ 	.short	0x000a
        /*0066*/ 	.short	0x0040
        /*0068*/ 	.byte	0x00, 0xf0, 0x21, 0x00


	//----- nvinfo : EIATTR_KPARAM_INFO
	.align		4
.L_1241:
        /*006c*/ 	.byte	0x04, 0x17
        /*006e*/ 	.short	(.L_1243 - .L_1242)
.L_1242:
        /*0070*/ 	.word	0x00000000
        /*0074*/ 	.short	0x0009
        /*0076*/ 	.short	0x0038
        /*0078*/ 	.byte	0x00, 0xf0, 0x11, 0x00


	//----- nvinfo : EIATTR_KPARAM_INFO
	.align		4
.L_1243:
        /*007c*/ 	.byte	0x04, 0x17
        /*007e*/ 	.short	(.L_1245 - .L_1244)
.L_1244:
        /*0080*/ 	.word	0x00000000
        /*0084*/ 	.short	0x0008
        /*0086*/ 	.short	0x0034
        /*0088*/ 	.byte	0x00, 0xf0, 0x11, 0x00


	//----- nvinfo : EIATTR_KPARAM_INFO
	.align		4
.L_1245:
        /*008c*/ 	.byte	0x04, 0x17
        /*008e*/ 	.short	(.L_1247 - .L_1246)
.L_1246:
        /*0090*/ 	.word	0x00000000
        /*0094*/ 	.short	0x0007
        /*0096*/ 	.short	0x0030
        /*0098*/ 	.byte	0x00, 0xf0, 0x11, 0x00


	//----- nvinfo : EIATTR_KPARAM_INFO
	.align		4
.L_1247:
        /*009c*/ 	.byte	0x04, 0x17
        /*009e*/ 	.short	(.L_1249 - .L_1248)
.L_1248:
        /*00a0*/ 	.word	0x00000000
        /*00a4*/ 	.short	0x0006
        /*00a6*/ 	.short	0x002c
        /*00a8*/ 	.byte	0x00, 0xf0, 0x11, 0x00


	//----- nvinfo : EIATTR_KPARAM_INFO
	.align		4
.L_1249:
        /*00ac*/ 	.byte	0x04, 0x17
        /*00ae*/ 	.short	(.L_1251 - .L_1250)
.L_1250:
        /*00b0*/ 	.word	0x00000000
        /*00b4*/ 	.short	0x0005
        /*00b6*/ 	.short	0x0028
        /*00b8*/ 	.byte	0x00, 0xf0, 0x11, 0x00


	//----- nvinfo : EIATTR_KPARAM_INFO
	.align		4
.L_1251:
        /*00bc*/ 	.byte	0x04, 0x17
        /*00be*/ 	.short	(.L_1253 - .L_1252)
.L_1252:
        /*00c0*/ 	.word	0x00000000
        /*00c4*/ 	.short	0x0004
        /*00c6*/ 	.short	0x0020
        /*00c8*/ 	.byte	0x00, 0xf0, 0x21, 0x00


	//----- nvinfo : EIATTR_KPARAM_INFO
	.align		4
.L_1253:
        /*00cc*/ 	.byte	0x04, 0x17
        /*00ce*/ 	.short	(.L_1255 - .L_1254)
.L_1254:
        /*00d0*/ 	.word	0x00000000
        /*00d4*/ 	.short	0x0003
        /*00d6*/ 	.short	0x0018
        /*00d8*/ 	.byte	0x00, 0xf0, 0x21, 0x00


	//----- nvinfo : EIATTR_KPARAM_INFO
	.align		4
.L_1255:
        /*00dc*/ 	.byte	0x04, 0x17
        /*00de*/ 	.short	(.L_1257 - .L_1256)
.L_1256:
        /*00e0*/ 	.word	0x00000000
        /*00e4*/ 	.short	0x0002
        /*00e6*/ 	.short	0x0010
        /*00e8*/ 	.byte	0x00, 0xf0, 0x21, 0x00


	//----- nvinfo : EIATTR_KPARAM_INFO
	.align		4
.L_1257:
        /*00ec*/ 	.byte	0x04, 0x17
        /*00ee*/ 	.short	(.L_1259 - .L_1258)
.L_1258:
        /*00f0*/ 	.word	0x00000000
        /*00f4*/ 	.short	0x0001
        /*00f6*/ 	.short	0x0008
        /*00f8*/ 	.byte	0x00, 0xf0, 0x21, 0x00


	//----- nvinfo : EIATTR_KPARAM_INFO
	.align		4
.L_1259:
        /*00fc*/ 	.byte	0x04, 0x17
        /*00fe*/ 	.short	(.L_1261 - .L_1260)
.L_1260:
        /*0100*/ 	.word	0x00000000
        /*0104*/ 	.short	0x0000
        /*0106*/ 	.short	0x0000
        /*0108*/ 	.byte	0x00, 0xf0, 0x21, 0x00


	//----- nvinfo : EIATTR_MAXREG_COUNT
	.align		4
.L_1261:
        /*010c*/ 	.byte	0x03, 0x1b
        /*010e*/ 	.short	0x00ff


	//----- nvinfo : EIATTR_NUM_BARRIERS
	.align		4
        /*0110*/ 	.byte	0x02, 0x4c
        /*0112*/ 	.byte	0x01
	.zero		1


	//----- nvinfo : EIATTR_MERCURY_ISA_VERSION
	.align		4
        /*0114*/ 	.byte	0x03, 0x5f
        /*0116*/ 	.short	0x0000


	//----- nvinfo : EIATTR_EXIT_INSTR_OFFSETS
	.align		4
        /*0118*/ 	.byte	0x04, 0x1c
        /*011a*/ 	.short	(.L_1263 - .L_1262)


	//   ....[0]....
.L_1262:
        /*011c*/ 	.word	0x00000340


	//   ....[1]....
        /*0120*/ 	.word	0x00003210


	//   ....[2]....
        /*0124*/ 	.word	0x000032b0


	//   ....[3]....
        /*0128*/ 	.word	0x000032f0


	//----- nvinfo : EIATTR_CTAIDZ_USED
	.align		4
.L_1263:
        /*012c*/ 	.byte	0x01, 0x04
	.zero		2


	//----- nvinfo : EIATTR_CRS_STACK_SIZE
	.align		4
        /*0130*/ 	.byte	0x04, 0x1e
        /*0132*/ 	.short	(.L_1265 - .L_1264)
.L_1264:
        /*0134*/ 	.word	0x00000000
.L_1265:


//--------------------- .nv.info._Z28gemm_half_q_half_gptq_kernelILi2ELb0ELb1EEvPK6__halfPKjS4_S2_PS0_iiiiiPKtibS2_i --------------------------
	.section	.nv.info._Z28gemm_half_q_half_gptq_kernelILi2ELb0ELb1EEvPK6__halfPKjS4_S2_PS0_iiiiiPKtibS2_i,"",@"SHT_CUDA_INFO"
	.sectionflags	@""
	.align	4


	//----- nvinfo : EIATTR_CUDA_API_VERSION
	.align		4
        /*0000*/ 	.byte	0x04, 0x37
        /*0002*/ 	.short	(.L_1267 - .L_1266)
.L_1266:
        /*0004*/ 	.word	0x00000082


	//----- nvinfo : EIATTR_SW2861232_WAR
	.align		4
.L_1267:
        /*0008*/ 	.byte	0x01, 0x35
	.zero		2


	//----- nvinfo : EIATTR_PARAM_CBANK
	.align		4
        /*000c*/ 	.byte	0x04, 0x0a
        /*000e*/ 	.short	(.L_1269 - .L_1268)
	.align		4
.L_1268:
        /*0010*/ 	.word	index@(.nv.constant0._Z28gemm_half_q_half_gptq_kernelILi2ELb0ELb1EEvPK6__halfPKjS4_S2_PS0_iiiiiPKtibS2_i)
        /*0014*/ 	.short	0x0160
        /*0016*/ 	.short	0x005c


	//----- nvinfo : EIATTR_CBANK_PARAM_SIZE
	.align		4
.L_1269:
        /*0018*/ 	.byte	0x03, 0x19
        /*001a*/ 	.short	0x005c


	//----- nvinfo : EIATTR_KPARAM_INFO
	.align		4
        /*001c*/ 	.byte	0x04, 0x17
        /*001e*/ 	.short	(.L_1271 - .L_1270)
.L_1270:
        /*0020*/ 	.word	0x00000000
        /*0024*/ 	.short	0x000e
        /*0026*/ 	.short	0x0058
        /*0028*/ 	.byte	0x00, 0xf0, 0x11, 0x00


	//----- nvinfo : EIATTR_KPARAM_INFO
	.align		4
.L_1271:
        /*002c*/ 	.byte	0x04, 0x17
        /*002e*/ 	.short	(.L_1273 - .L_1272)
.L_1272:
        /*0030*/ 	.word	0x00000000
        /*0034*/ 	.short	0x000d
        /*0036*/ 	.short	0x0050
        /*0038*/ 	.byte	0x00, 0xf0, 0x21, 0x00


	//----- nvinfo : EIATTR_KPARAM_INFO
	.align		4
.L_1273:
        /*003c*/ 	.byte	0x04, 0x17
        /*003e*/ 	.short	(.L_1275 - .L_1274)
.L_1274:
        /*0040*/ 	.word	0x00000000
        /*0044*/ 	.short	0x000c
        /*0046*/ 	.short	0x004c
        /*0048*/ 	.byte	0x00, 0xf0, 0x05, 0x00


	//----- nvinfo : EIATTR_KPARAM_INFO
	.align		4
.L_1275:
        /*004c*/ 	.byte	0x04, 0x17
        /*004e*/ 	.short	(.L_1277 - .L_1276)
.L_1276:
        /*0050*/ 	.word	0x00000000
        /*0054*/ 	.short	0x000b
        /*0056*/ 	.short	0x0048
        /*0058*/ 	.byte	0x00, 0xf0, 0x11, 0x00


	//----- nvinfo : EIATTR_KPARAM_INFO
	.align		4
.L_1277:
        /*005c*/ 	.byte	0x04, 0x17
        /*005e*/ 	.short	(.L_1279 - .L_1278)
.L_1278:
        /*0060*/ 	.word	0x00000000
        /*0064*/ 	.short	0x000a
        /*0066*/ 	.short	0x0040
        /*0068*/ 	.byte	0x00, 0xf0, 0x21, 0x00


	//----- nvinfo : EIATTR_KPARAM_INFO
	.align		4
.L_1279:
        /*006c*/ 	.byte	0x04, 0x17
        /*006e*/ 	.short	(.L_1281 - .L_1280)
.L_1280:
        /*0070*/ 	.word	0x00000000
        /*0074*/ 	.short	0x0009
        /*0076*/ 	.short	0x0038
        /*0078*/ 	.byte	0x00, 0xf0, 0x11, 0x00


	//----- nvinfo : EIATTR_KPARAM_INFO
	.align		4
.L_1281:
        /*007c*/ 	.byte	0x04, 0x17
        /*007e*/ 	.short	(.L_1283 - .L_1282)
.L_1282:
        /*0080*/ 	.word	0x00000000
        /*0084*/ 	.short	0x0008
        /*0086*/ 	.short	0x0034
        /*0088*/ 	.byte	0x00, 0xf0, 0x11, 0x00


	//----- nvinfo : EIATTR_KPARAM_INFO
	.align		4
.L_1283:
        /*008c*/ 	.byte	0x04, 0x17
        /*008e*/ 	.short	(.L_1285 - .L_1284)
.L_1284:
        /*0090*/ 	.word	0x00000000
        /*0094*/ 	.short	0x0007
        /*0096*/ 	.short	0x0030
        /*0098*/ 	.byte	0x00, 0xf0, 0x11, 0x00


	//----- nvinfo : EIATTR_KPARAM_INFO
	.align		4
.L_1285:
        /*009c*/ 	.byte	0x04, 0x17
        /*009e*/ 	.short	(.L_1287 - .L_1286)
.L_1286:
        /*00a0*/ 	.word	0x00000000
        /*00a4*/ 	.short	0x0006
        /*00a6*/ 	.short	0x002c
        /*00a8*/ 	.byte	0x00, 0xf0, 0x11, 0x00


	//----- nvinfo : EIATTR_KPARAM_INFO
	.align		4
.L_1287:
        /*00ac*/ 	.byte	0x04, 0x17
        /*00ae*/ 	.short	(.L_1289 - .L_1288)
.L_1288:
        /*00b0*/ 	.word	0x00000000
        /*00b4*/ 	.short	0x0005
        /*00b6*/ 	.short	0x0028
        /*00b8*/ 	.byte	0x00, 0xf0, 0x11, 0x00


	//----- nvinfo : EIATTR_KPARAM_INFO
	.align		4
.L_1289:
        /*00bc*/ 	.byte	0x04, 0x17
        /*00be*/ 	.short	(.L_1291 - .L_1290)
.L_1290:
        /*00c0*/ 	.word	0x00000000
        /*00c4*/ 	.short	0x0004
        /*00c6*/ 	.short	0x0020
        /*00c8*/ 	.byte	0x00, 0xf0, 0x21, 0x00


	//----- nvinfo : EIATTR_KPARAM_INFO
	.align		4
.L_1291:
        /*00cc*/ 	.byte	0x04, 0x17
        /*00ce*/ 	.short	(.L_1293 - .L_1292)
.L_1292:
        /*00d0*/ 	.word	0x00000000
        /*00d4*/ 	.short	0x0003
        /*00d6*/ 	.short	0x0018
        /*00d8*/ 	.byte	0x00, 0xf0, 0x21, 0x00


	//----- nvinfo : EIATTR_KPARAM_INFO
	.align		4
.L_1293:
        /*00dc*/ 	.byte	0x04, 0x17
        /*00de*/ 	.short	(.L_1295 - .L_1294)
.L_1294:
        /*00e0*/ 	.word	0x00000000
        /*00e4*/ 	.short	0x0002
        /*00e6*/ 	.short	0x0010
        /*00e8*/ 	.byte	0x00, 0xf0, 0x21, 0x00


	//----- nvinfo : EIATTR_KPARAM_INFO
	.align		4
.L_1295:
        /*00ec*/ 	.byte	0x04, 0x17
        /*00ee*/ 	.short	(.L_1297 - .L_1296)
.L_1296:
        /*00f0*/ 	.word	0x00000000
        /*00f4*/ 	.short	0x0001
        /*00f6*/ 	.short	0x0008
        /*00f8*/ 	.byte	0x00, 0xf0, 0x21, 0x00


	//----- nvinfo : EIATTR_KPARAM_INFO
	.align		4
.L_1297:
        /*00fc*/ 	.byte	0x04, 0x17
        /*00fe*/ 	.short	(.L_1299 - .L_1298)
.L_1298:
        /*0100*/ 	.word	0x00000000
        /*0104*/ 	.short	0x0000
        /*0106*/ 	.short	0x0000
        /*0108*/ 	.byte	0x00, 0xf0, 0x21, 0x00


	//----- nvinfo : EIATTR_MAXREG_COUNT
	.align		4
.L_1299:
        /*010c*/ 	.byte	0x03, 0x1b
        /*010e*/ 	.short	0x00ff


	//----- nvinfo : EIATTR_NUM_BARRIERS
	.align		4
        /*0110*/ 	.byte	0x02, 0x4c
        /*0112*/ 	.byte	0x01
	.zero		1


	//----- nvinfo : EIATTR_MERCURY_ISA_VERSION
	.align		4
        /*0114*/ 	.byte	0x03, 0x5f
        /*0116*/ 	.short	0x0000


	//----- nvinfo : EIATTR_EXIT_INSTR_OFFSETS
	.align		4
        /*0118*/ 	.byte	0x04, 0x1c
        /*011a*/ 	.short	(.L_1301 - .L_1300)


	//   ....[0]....
.L_1300:
        /*011c*/ 	.word	0x00000340


	//   ....[1]....
        /*0120*/ 	.word	0x000029c0


	//   ....[2]....
        /*0124*/ 	.word	0x00002a60


	//   ....[3]....
        /*0128*/ 	.word	0x00002aa0


	//----- nvinfo : EIATTR_CTAIDZ_USED
	.align		4
.L_1301:
        /*012c*/ 	.byte	0x01, 0x04
	.zero		2


	//----- nvinfo : EIATTR_CRS_STACK_SIZE
	.align		4
        /*0130*/ 	.byte	0x04, 0x1e
        /*0132*/ 	.short	(.L_1303 - .L_1302)
.L_1302:
        /*0134*/ 	.word	0x00000000
.L_1303:


//--------------------- .nv.info._Z28gemm_half_q_half_gptq_kernelILi1ELb0ELb1EEvPK6__halfPKjS4_S2_PS0_iiiiiPKtibS2_i --------------------------
	.section	.nv.info._Z28gemm_half_q_half_gptq_kernelILi1ELb0ELb1EEvPK6__halfPKjS4_S2_PS0_iiiiiPKtibS2_i,"",@"SHT_CUDA_INFO"
	.sectionflags	@""
	.align	4


	//----- nvinfo : EIATTR_CUDA_API_VERSION
	.align		4
        /*0000*/ 	.byte	0x04, 0x37
        /*0002*/ 	.short	(.L_1305 - .L_1304)
.L_1304:
        /*0004*/ 	.word	0x00000082


	//----- nvinfo : EIATTR_SW2861232_WAR
	.align		4
.L_1305:
        /*0008*/ 	.byte	0x01, 0x35
	.zero		2


	//----- nvinfo : EIATTR_PARAM_CBANK
	.align		4
        /*000c*/ 	.byte	0x04, 0x0a
        /*000e*/ 	.short	(.L_1307 - .L_1306)
	.align		4
.L_1306:
        /*0010*/ 	.word	index@(.nv.constant0._Z28gemm_half_q_half_gptq_kernelILi1ELb0ELb1EEvPK6__halfPKjS4_S2_PS0_iiiiiPKtibS2_i)
        /*0014*/ 	.short	0x0160
        /*0016*/ 	.short	0x005c


	//----- nvinfo : EIATTR_CBANK_PARAM_SIZE
	.align		4
.L_1307:
        /*0018*/ 	.byte	0x03, 0x19
        /*001a*/ 	.short	0x005c


	//----- nvinfo : EIATTR_KPARAM_INFO
	.align		4
        /*001c*/ 	.byte	0x04, 0x17
        /*001e*/ 	.short	(.L_1309 - .L_1308)
.L_1308:
        /*0020*/ 	.word	0x00000000
        /*0024*/ 	.short	0x000e
        /*0026*/ 	.short	0x0058
        /*0028*/ 	.byte	0x00, 0xf0, 0x11, 0x00


	//----- nvinfo : EIATTR_KPARAM_INFO
	.align		4
.L_1309:
        /*002c*/ 	.byte	0x04, 0x17
        /*002e*/ 	.short	(.L_1311 - .L_1310)
.L_1310:
        /*0030*/ 	.word	0x00000000
        /*0034*/ 	.short	0x000d
        /*0036*/ 	.short	0x0050
        /*0038*/ 	.byte	0x00, 0xf0, 0x21, 0x00


	//----- nvinfo : EIATTR_KPARAM_INFO
	.align		4
.L_1311:
        /*003c*/ 	.byte	0x04, 0x17
        /*003e*/ 	.short	(.L_1313 - .L_1312)
.L_1312:
        /*0040*/ 	.word	0x00000000
        /*0044*/ 	.short	0x000c
        /*0046*/ 	.short	0x004c
        /*0048*/ 	.byte	0x00, 0xf0, 0x05, 0x00


	//----- nvinfo : EIATTR_KPARAM_INFO
	.align		4
.L_1313:
        /*004c*/ 	.byte	0x04, 0x17
        /*004e*/ 	.short	(.L_1315 - .L_1314)
.L_1314:
        /*0050*/ 	.word	0x00000000
        /*0054*/ 	.short	0x000b
        /*0056*/ 	.short	0x0048
        /*0058*/ 	.byte	0x00, 0xf0, 0x11, 0x00


	//----- nvinfo : EIATTR_KPARAM_INFO
	.align		4
.L_1315:
        /*005c*/ 	.byte	0x04, 0x17
        /*005e*/ 	.short	(.L_1317 - .L_1316)
.L_1316:
        /*0060*/ 	.word	0x00000000
        /*0064*/ 	.short	0x000a
        /*0066*/ 	.short	0x0040
        /*0068*/ 	.byte	0x00, 0xf0, 0x21, 0x00


	//----- nvinfo : EIATTR_KPARAM_INFO
	.align		4
.L_1317:
        /*006c*/ 	.byte	0x04, 0x17
        /*006e*/ 	.short	(.L_1319 - .L_1318)
.L_1318:
        /*0070*/ 	.word	0x00000000
        /*0074*/ 	.short	0x0009
        /*0076*/ 	.short	0x0038
        /*0078*/ 	.byte	0x00, 0xf0, 0x11, 0x00


	//----- nvinfo : EIATTR_KPARAM_INFO
	.align		4
.L_1319:
        /*007c*/ 	.byte	0x04, 0x17
        /*007e*/ 	.short	(.L_1321 - .L_1320)
.L_1320:
        /*0080*/ 	.word	0x00000000
        /*0084*/ 	.short	0x0008
        /*0086*/ 	.short	0x0034
        /*0088*/ 	.byte	0x00, 0xf0, 0x11, 0x00


	//----- nvinfo : EIATTR_KPARAM_INFO
	.align		4
.L_1321:
        /*008c*/ 	.byte	0x04, 0x17
        /*008e*/ 	.short	(.L_1323 - .L_1322)
.L_1322:
        /*0090*/ 	.word	0x00000000
        /*0094*/ 	.short	0x0007
        /*0096*/ 	.short	0x0030
        /*0098*/ 	.byte	0x00, 0xf0, 0x11, 0x00


	//----- nvinfo : EIATTR_KPARAM_INFO
	.align		4
.L_1323:
        /*009c*/ 	.byte	0x04, 0x17
        /*009e*/ 	.short	(.L_1325 - .L_1324)
.L_1324:
        /*00a0*/ 	.word	0x00000000
        /*00a4*/ 	.short	0x0006
        /*00a6*/ 	.short	0x002c
        /*00a8*/ 	.byte	0x00, 0xf0, 0x11, 0x00


	//----- nvinfo : EIATTR_KPARAM_INFO
	.align		4
.L_1325:
        /*00ac*/ 	.byte	0x04, 0x17
        /*00ae*/ 	.short	(.L_1327 - .L_1326)
.L_1326:
        /*00b0*/ 	.word	0x00000000
        /*00b4*/ 	.short	0x0005
        /*00b6*/ 	.short	0x0028
        /*00b8*/ 	.byte	0x00, 0xf0, 0x11, 0x00


	//----- nvinfo : EIATTR_KPARAM_INFO
	.align		4
.L_1327:
        /*00bc*/ 	.byte	0x04, 0x17
        /*00be*/ 	.short	(.L_1329 - .L_1328)
.L_1328:
        /*00c0*/ 	.word	0x00000000
        /*00c4*/ 	.short	0x0004
        /*00c6*/ 	.short	0x0020
        /*00c8*/ 	.byte	0x00, 0xf0, 0x21, 0x00


	//----- nvinfo : EIATTR_KPARAM_INFO
	.align		4
.L_1329:
        /*00cc*/ 	.byte	0x04, 0x17
        /*00ce*/ 	.short	(.L_1331 - .L_1330)
.L_1330:
        /*00d0*/ 	.word	0x00000000
        /*00d4*/ 	.short	0x0003
        /*00d6*/ 	.short	0x0018
        /*00d8*/ 	.byte	0x00, 0xf0, 0x21, 0x00


	//----- nvinfo : EIATTR_KPARAM_INFO
	.align		4
.L_1331:
        /*00dc*/ 	.byte	0x04, 0x17
        /*00de*/ 	.short	(.L_1333 - .L_1332)
.L_1332:
        /*00e0*/ 	.word	0x00000000
        /*00e4*/ 	.short	0x0002
        /*00e6*/ 	.short	0x0010
        /*00e8*/ 	.byte	0x00, 0xf0, 0x21, 0x00


	//----- nvinfo : EIATTR_KPARAM_INFO
	.align		4
.L_1333:
        /*00ec*/ 	.byte	0x04, 0x17
        /*00ee*/ 	.short	(.L_1335 - .L_1334)
.L_1334:
        /*00f0*/ 	.word	0x00000000
        /*00f4*/ 	.short	0x0001
        /*00f6*/ 	.short	0x0008
        /*00f8*/ 	.byte	0x00, 0xf0, 0x21, 0x00


	//----- nvinfo : EIATTR_KPARAM_INFO
	.align		4
.L_1335:
        /*00fc*/ 	.byte	0x04, 0x17
        /*00fe*/ 	.short	(.L_1337 - .L_1336)
.L_1336:
        /*0100*/ 	.word	0x00000000
        /*0104*/ 	.short	0x0000
        /*0106*/ 	.short	0x0000
        /*0108*/ 	.byte	0x00, 0xf0, 0x21, 0x00


	//----- nvinfo : EIATTR_MAXREG_COUNT
	.align		4
.L_1337:
        /*010c*/ 	.byte	0x03, 0x1b
        /*010e*/ 	.short	0x00ff


	//----- nvinfo : EIATTR_NUM_BARRIERS
	.align		4
        /*0110*/ 	.byte	0x02, 0x4c
        /*0112*/ 	.byte	0x01
	.zero		1


	//----- nvinfo : EIATTR_MERCURY_ISA_VERSION
	.align		4
        /*0114*/ 	.byte	0x03, 0x5f
        /*0116*/ 	.short	0x0000


	//----- nvinfo : EIATTR_EXIT_INSTR_OFFSETS
	.align		4
        /*0118*/ 	.byte	0x04, 0x1c
        /*011a*/ 	.short	(.L_1339 - .L_1338)


	//   ....[0]....
.L_1338:
        /*011c*/ 	.word	0x00000250


	//   ....[1]....
        /*0120*/ 	.word	0x00002090


	//   ....[2]....
        /*0124*/ 	.word	0x00002130


	//   ....[3]....
        /*0128*/ 	.word	0x00002170


	//----- nvinfo : EIATTR_CTAIDZ_USED
	.align		4
.L_1339:
        /*012c*/ 	.byte	0x01, 0x04
	.zero		2


	//----- nvinfo : EIATTR_CRS_STACK_SIZE
	.align		4
        /*0130*/ 	.byte	0x04, 0x1e
        /*0132*/ 	.short	(.L_1341 - .L_1340)
.L_1340:
        /*0134*/ 	.word	0x00000000
.L_1341:


//--------------------- .nv.info._Z28gemm_half_q_half_gptq_kernelILi8ELb0ELb0EEvPK6__halfPKjS4_S2_PS0_iiiiiPKtibS2_i --------------------------
	.section	.nv.info._Z28gemm_half_q_half_gptq_kernelILi8ELb0ELb0EEvPK6__halfPKjS4_S2_PS0_iiiiiPKtibS2_i,"",@"SHT_CUDA_INFO"
	.sectionflags	@""
	.align	4


	//----- nvinfo : EIATTR_CUDA_API_VERSION
	.align		4
        /*0000*/ 	.byte	0x04, 0x37
        /*0002*/ 	.short	(.L_1343 - .L_1342)
.L_1342:
        /*0004*/ 	.word	0x00000082


	//----- nvinfo : EIATTR_SW2861232_WAR
	.align		4
.L_1343:
        /*0008*/ 	.byte	0x01, 0x35
	.zero		2


	//----- nvinfo : EIATTR_PARAM_CBANK
	.align		4
        /*000c*/ 	.byte	0x04, 0x0a
        /*000e*/ 	.short	(.L_1345 - .L_1344)
	.align		4
.L_1344:
        /*0010*/ 	.word	index@(.nv.constant0._Z28gemm_half_q_half_gptq_kernelILi8ELb0ELb0EEvPK6__halfPKjS4_S2_PS0_iiiiiPKtibS2_i)
        /*0014*/ 	.short	0x0160
        /*0016*/ 	.short	0x005c


	//----- nvinfo : EIATTR_CBANK_PARAM_SIZE
	.align		4
.L_1345:
        /*0018*/ 	.byte	0x03, 0x19
        /*001a*/ 	.short	0x005c


	//----- nvinfo : EIATTR_KPARAM_INFO
	.align		4
        /*001c*/ 	.byte	0x04, 0x17
        /*001e*/ 	.short	(.L_1347 - .L_1346)
.L_1346:
        /*0020*/ 	.word	0x00000000
        /*0024*/ 	.short	0x000e
        /*0026*/ 	.short	0x0058
        /*0028*/ 	.byte	0x00, 0xf0, 0x11, 0x00


	//----- nvinfo : EIATTR_KPARAM_INFO
	.align		4
.L_1347:
        /*002c*/ 	.byte	0x04, 0x17
        /*002e*/ 	.short	(.L_1349 - .L_1348)
.L_1348:
        /*0030*/ 	.word	0x00000000
        /*0034*/ 	.short	0x000d
        /*0036*/ 	.short	0x0050
        /*0038*/ 	.byte	0x00, 0xf0, 0x21, 0x00


	//----- nvinfo : EIATTR_KPARAM_INFO
	.align		4
.L_1349:
        /*003c*/ 	.byte	0x04, 0x17
        /*003e*/ 	.short	(.L_1351 - .L_1350)
.L_1350:
        /*0040*/ 	.word	0x00000000
        /*0044*/ 	.short	0x000c
        /*0046*/ 	.short	0x004c
        /*0048*/ 	.byte	0x00, 0xf0, 0x05, 0x00


	//----- nvinfo : EIATTR_KPARAM_INFO
	.align		4
.L_1351:
        /*004c*/ 	.byte	0x04, 0x17
        /*004e*/ 	.short	(.L_1353 - .L_1352)
.L_1352:
        /*0050*/ 	.word	0x00000000
        /*0054*/ 	.short	0x000b
        /*0056*/ 	.short	0x0048
        /*0058*/ 	.byte	0x00, 0xf0, 0x11, 0x00


	//----- nvinfo : EIATTR_KPARAM_INFO
	.align		4
.L_1353:
        /*005c*/ 	.byte	0x04, 0x17
        /*005e*/ 	.short	(.L_1355 - .L_1354)
.L_1354:
        /*0060*/ 	.word	0x00000000
        /*0064*/ 	.short	0x000a
        /*0066*/ 	.short	0x0040
        /*0068*/ 	.byte	0x00, 0xf0, 0x21, 0x00


	//----- nvinfo : EIATTR_KPARAM_INFO
	.align		4
.L_1355:
        /*006c*/ 	.byte	0x04, 0x17
        /*006e*/ 	.short	(.L_1357 - .L_1356)
.L_1356:
        /*0070*/ 	.word	0x00000000
        /*0074*/ 	.short	0x0009
        /*0076*/ 	.short	0x0038
        /*0078*/ 	.byte	0x00, 0xf0, 0x11, 0x00


	//----- nvinfo : EIATTR_KPARAM_INFO
	.align		4
.L_1357:
        /*007c*/ 	.byte	0x04, 0x17
        /*007e*/ 	.short	(.L_1359 - .L_1358)
.L_1358:
        /*0080*/ 	.word	0x00000000
        /*0084*/ 	.short	0x0008
        /*0086*/ 	.short	0x0034
        /*0088*/ 	.byte	0x00, 0xf0, 0x11, 0x00


	//----- nvinfo : EIATTR_KPARAM_INFO
	.align		4
.L_1359:
        /*008c*/ 	.byte	0x04, 0x17
        /*008e*/ 	.short	(.L_1361 - .L_1360)
.L_1360:
        /*0090*/ 	.word	0x00000000
        /*0094*/ 	.short	0x0007
        /*0096*/ 	.short	0x0030
        /*0098*/ 	.byte	0x00, 0xf0, 0x11, 0x00


	//----- nvinfo : EIATTR_KPARAM_INFO
	.align		4
.L_1361:
        /*009c*/ 	.byte	0x04, 0x17
        /*009e*/ 	.short	(.L_1363 - .L_1362)
.L_1362:
        /*00a0*/ 	.word	0x00000000
        /*00a4*/ 	.short	0x0006
        /*00a6*/ 	.short	0x002c
        /*00a8*/ 	.byte	0x00, 0xf0, 0x11, 0x00


	//----- nvinfo : EIATTR_KPARAM_INFO
	.align		4
.L_1363:
        /*00ac*/ 	.byte	0x04, 0x17
        /*00ae*/ 	.short	(.L_1365 - .L_1364)
.L_1364:
        /*00b0*/ 	.word	0x00000000
        /*00b4*/ 	.short	0x0005
        /*00b6*/ 	.short	0x0028
        /*00b8*/ 	.byte	0x00, 0xf0, 0x11, 0x00


	//----- nvinfo : EIATTR_KPARAM_INFO
	.align		4
.L_1365:
        /*00bc*/ 	.byte	0x04, 0x17
        /*00be*/ 	.short	(.L_1367 - .L_1366)
.L_1366:
        /*00c0*/ 	.word	0x00000000
        /*00c4*/ 	.short	0x0004
        /*00c6*/ 	.short	0x0020
        /*00c8*/ 	.byte	0x00, 0xf0, 0x21, 0x00


	//----- nvinfo : EIATTR_KPARAM_INFO
	.align		4
.L_1367:
        /*00cc*/ 	.byte	0x04, 0x17
        /*00ce*/ 	.short	(.L_1369 - .L_1368)
.L_1368:
        /*00d0*/ 	.word	0x00000000
        /*00d4*/ 	.short	0x0003
        /*00d6*/ 	.short	0x0018
        /*00d8*/ 	.byte	0x00, 0xf0, 0x21, 0x00


	//----- nvinfo : EIATTR_KPARAM_INFO
	.align		4
.L_1369:
        /*00dc*/ 	.byte	0x04, 0x17
        /*00de*/ 	.short	(.L_1371 - .L_1370)
.L_1370:
        /*00e0*/ 	.word	0x00000000
        /*00e4*/ 	.short	0x0002
        /*00e6*/ 	.short	0x0010
        /*00e8*/ 	.byte	0x00, 0xf0, 0x21, 0x00


	//----- nvinfo : EIATTR_KPARAM_INFO
	.align		4
.L_1371:
        /*00ec*/ 	.byte	0x04, 0x17
        /*00ee*/ 	.short	(.L_1373 - .L_1372)
.L_1372:
        /*00f0*/ 	.word	0x00000000
        /*00f4*/ 	.short	0x0001
        /*00f6*/ 	.short	0x0008
        /*00f8*/ 	.byte	0x00, 0xf0, 0x21, 0x00


	//----- nvinfo : EIATTR_KPARAM_INFO
	.align		4
.L_1373:
        /*00fc*/ 	.byte	0x04, 0x17
        /*00fe*/ 	.short	(.L_1375 - .L_1374)
.L_1374:
        /*0100*/ 	.word	0x00000000
        /*0104*/ 	.short	0x0000
        /*0106*/ 	.short	0x0000
        /*0108*/ 	.byte	0x00, 0xf0, 0x21, 0x00


	//----- nvinfo : EIATTR_MAXREG_COUNT
	.align		4
.L_1375:
        /*010c*/ 	.byte	0x03, 0x1b
        /*010e*/ 	.short	0x00ff


	//----- nvinfo : EIATTR_NUM_BARRIERS
	.align		4
        /*0110*/ 	.byte	0x02, 0x4c
        /*0112*/ 	.byte	0x01
	.zero		1


	//----- nvinfo : EIATTR_MERCURY_ISA_VERSION
	.align		4
        /*0114*/ 	.byte	0x03, 0x5f
        /*0116*/ 	.short	0x0000


	//----- nvinfo : EIATTR_EXIT_INSTR_OFFSETS
	.align		4
        /*0118*/ 	.byte	0x04, 0x1c
        /*011a*/ 	.short	(.L_1377 - .L_1376)


	//   ....[0]....
.L_1376:
        /*011c*/ 	.word	0x00000570


	//   ....[1]....
        /*0120*/ 	.word	0x00005df0


	//   ....[2]....
        /*0124*/ 	.word	0x00005e90


	//   ....[3]....
        /*0128*/ 	.word	0x00005ed0


	//----- nvinfo : EIATTR_CTAIDZ_USED
	.align		4
.L_1377:
        /*012c*/ 	.byte	0x01, 0x04
	.zero		2


	//----- nvinfo : EIATTR_CRS_STACK_SIZE
	.align		4
        /*0130*/ 	.byte	0x04, 0x1e
        /*0132*/ 	.short	(.L_1379 - .L_1378)
.L_1378:
        /*0134*/ 	.word	0x00000000
.L_1379:


//--------------------- .nv.info._Z28gemm_half_q_half_gptq_kernelILi7ELb0ELb0EEvPK6__halfPKjS4_S2_PS0_iiiiiPKtibS2_i --------------------------
	.section	.nv.info._Z28gemm_half_q_half_gptq_kernelILi7ELb0ELb0EEvPK6__halfPKjS4_S2_PS0_iiiiiPKtibS2_i,"",@"SHT_CUDA_INFO"
	.sectionflags	@""
	.align	4


	//----- nvinfo : EIATTR_CUDA_API_VERSION
	.align		4
        /*0000*/ 	.byte	0x04, 0x37
        /*0002*/ 	.short	(.L_1381 - .L_1380)
.L_1380:
        /*0004*/ 	.word	0x00000082


	//----- nvinfo : EIATTR_SW2861232_WAR
	.align		4
.L_1381:
        /*0008*/ 	.byte	0x01, 0x35
	.zero		2


	//----- nvinfo : EIATTR_PARAM_CBANK
	.align		4
        /*000c*/ 	.byte	0x04, 0x0a
        /*000e*/ 	.short	(.L_1383 - .L_1382)
	.align		4
.L_1382:
        /*0010*/ 	.word	index@(.nv.constant0._Z28gemm_half_q_half_gptq_kernelILi7ELb0ELb0EEvPK6__halfPKjS4_S2_PS0_iiiiiPKtibS2_i)
        /*0014*/ 	.short	0x0160
        /*0016*/ 	.short	0x005c


	//----- nvinfo : EIATTR_CBANK_PARAM_SIZE
	.align		4
.L_1383:
        /*0018*/ 	.byte	0x03, 0x19
        /*001a*/ 	.short	0x005c


	//----- nvinfo : EIATTR_KPARAM_INFO
	.align		4
        /*001c*/ 	.byte	0x04, 0x17
        /*001e*/ 	.short	(.L_1385 - .L_1384)
.L_1384:
        /*0020*/ 	.word	0x00000000
        /*0024*/ 	.short	0x000e
        /*0026*/ 	.short	0x0058
        /*0028*/ 	.byte	0x00, 0xf0, 0x11, 0x00


	//----- nvinfo : EIATTR_KPARAM_INFO
	.align		4
.L_1385:
        /*002c*/ 	.byte	0x04, 0x17
        /*002e*/ 	.short	(.L_1387 - .L_1386)
.L_1386:
        /*0030*/ 	.word	0x00000000
        /*0034*/ 	.short	0x000d
        /*0036*/ 	.short	0x0050
        /*0038*/ 	.byte	0x00, 0xf0, 0x21, 0x00


	//----- nvinfo : EIATTR_KPARAM_INFO
	.align		4
.L_1387:
        /*003c*/ 	.byte	0x04, 0x17
        /*003e*/ 	.short	(.L_1389 - .L_1388)
.L_1388:
        /*0040*/ 	.word	0x00000000
        /*0044*/ 	.short	0x000c
        /*0046*/ 	.short	0x004c
        /*0048*/ 	.byte	0x00, 0xf0, 0x05, 0x00


	//----- nvinfo : EIATTR_KPARAM_INFO
	.align		4
.L_1389:
        /*004c*/ 	.byte	0x04, 0x17
        /*004e*/ 	.short	(.L_1391 - .L_1390)
.L_1390:
        /*0050*/ 	.word	0x00000000
        /*0054*/ 	.short	0x000b
        /*0056*/ 	.short	0x0048
        /*0058*/ 	.byte	0x00, 0xf0, 0x11, 0x00


	//----- nvinfo : EIATTR_KPARAM_INFO
	.align		4
.L_1391:
        /*005c*/ 	.byte	0x04, 0x17
        /*005e*/ 	.short	(.L_1393 - .L_1392)
.L_1392:
        /*0060*/ 	.word	0x00000000
        /*0064*/ 	.short	0x000a
        /*0066*/ 	.short	0x0040
        /*0068*/ 	.byte	0x00, 0xf0, 0x21, 0x00


	//----- nvinfo : EIATTR_KPARAM_INFO
	.align		4
.L_1393:
        /*006c*/ 	.byte	0x04, 0x17
        /*006e*/ 	.short	(.L_1395 - .L_1394)
.L_1394:
        /*0070*/ 	.word	0x00000000
        /*0074*/ 	.short	0x0009
        /*0076*/ 	.short	0x0038
        /*0078*/ 	.byte	0x00, 0xf0, 0x11, 0x00


	//----- nvinfo : EIATTR_KPARAM_INFO
	.align		4
.L_1395:
        /*007c*/ 	.byte	0x04, 0x17
        /*007e*/ 	.short	(.L_1397 - .L_1396)
.L_1396:
        /*0080*/ 	.word	0x00000000
        /*0084*/ 	.short	0x0008
        /*0086*/ 	.short	0x0034
        /*0088*/ 	.byte	0x00, 0xf0, 0x11, 0x00


	//----- nvinfo : EIATTR_KPARAM_INFO
	.align		4
.L_1397:
        /*008c*/ 	.byte	0x04, 0x17
        /*008e*/ 	.short	(.L_1399 - .L_1398)
.L_1398:
        /*0090*/ 	.word	0x00000000
        /*0094*/ 	.short	0x0007
        /*0096*/ 	.short	0x0030
        /*0098*/ 	.byte	0x00, 0xf0, 0x11, 0x00


	//----- nvinfo : EIATTR_KPARAM_INFO
	.align		4
.L_1399:
        /*009c*/ 	.byte	0x04, 0x17
        /*009e*/ 	.short	(.L_1401 - .L_1400)
.L_1400:
        /*00a0*/ 	.word	0x00000000
        /*00a4*/ 	.short	0x0006
        /*00a6*/ 	.short	0x002c
        /*00a8*/ 	.byte	0x00, 0xf0, 0x11, 0x00


	//----- nvinfo : EIATTR_KPARAM_INFO
	.align		4
.L_1401:
        /*00ac*/ 	.byte	0x04, 0x17
        /*00ae*/ 	.short	(.L_1403 - .L_1402)
.L_1402:
        /*00b0*/ 	.word	0x00000000
        /*00b4*/ 	.short	0x0005
        /*00b6*/ 	.short	0x0028
        /*00b8*/ 	.byte	0x00, 0xf0, 0x11, 0x00


	//----- nvinfo : EIATTR_KPARAM_INFO
	.align		4
.L_1403:
        /*00bc*/ 	.byte	0x04, 0x17
        /*00be*/ 	.short	(.L_1405 - .L_1404)
.L_1404:
        /*00c0*/ 	.word	0x00000000
        /*00c4*/ 	.short	0x0004
        /*00c6*/ 	.short	0x0020
        /*00c8*/ 	.byte	0x00, 0xf0, 0x21, 0x00


	//----- nvinfo : EIATTR_KPARAM_INFO
	.align		4
.L_1405:
        /*00cc*/ 	.byte	0x04, 0x17
        /*00ce*/ 	.short	(.L_1407 - .L_1406)
.L_1406:
        /*00d0*/ 	.word	0x00000000
        /*00d4*/ 	.short	0x0003
        /*00d6*/ 	.short	0x0018
        /*00d8*/ 	.byte	0x00, 0xf0, 0x21, 0x00


	//----- nvinfo : EIATTR_KPARAM_INFO
	.align		4
.L_1407:
        /*00dc*/ 	.byte	0x04, 0x17
        /*00de*/ 	.short	(.L_1409 - .L_1408)
.L_1408:
        /*00e0*/ 	.word	0x00000000
        /*00e4*/ 	.short	0x0002
        /*00e6*/ 	.short	0x0010
        /*00e8*/ 	.byte	0x00, 0xf0, 0x21, 0x00


	//----- nvinfo : EIATTR_KPARAM_INFO
	.align		4
.L_1409:
        /*00ec*/ 	.byte	0x04, 0x17
        /*00ee*/ 	.short	(.L_1411 - .L_1410)
.L_1410:
        /*00f0*/ 	.word	0x00000000
        /*00f4*/ 	.short	0x0001
        /*00f6*/ 	.short	0x0008
        /*00f8*/ 	.byte	0x00, 0xf0, 0x21, 0x00


	//----- nvinfo : EIATTR_KPARAM_INFO
	.align		4
.L_1411:
        /*00fc*/ 	.byte	0x04, 0x17
        /*00fe*/ 	.short	(.L_1413 - .L_1412)
.L_1412:
        /*0100*/ 	.word	0x00000000
        /*0104*/ 	.short	0x0000
        /*0106*/ 	.short	0x0000
        /*0108*/ 	.byte	0x00, 0xf0, 0x21, 0x00


	//----- nvinfo : EIATTR_MAXREG_COUNT
	.align		4
.L_1413:
        /*010c*/ 	.byte	0x03, 0x1b
        /*010e*/ 	.short	0x00ff


	//----- nvinfo : EIATTR_NUM_BARRIERS
	.align		4
        /*0110*/ 	.byte	0x02, 0x4c
        /*0112*/ 	.byte	0x01
	.zero		1


	//----- nvinfo : EIATTR_MERCURY_ISA_VERSION
	.align		4
        /*0114*/ 	.byte	0x03, 0x5f
        /*0116*/ 	.short	0x0000


	//----- nvinfo : EIATTR_EXIT_INSTR_OFFSETS
	.align		4
        /*0118*/ 	.byte	0x04, 0x1c
        /*011a*/ 	.short	(.L_1415 - .L_1414)


	//   ....[0]....
.L_1414:
        /*011c*/ 	.word	0x000004e0


	//   ....[1]....
        /*0120*/ 	.word	0x000054c0


	//   ....[2]....
        /*0124*/ 	.word	0x00005560


	//   ....[3]....
        /*0128*/ 	.word	0x000055a0


	//----- nvinfo : EIATTR_CTAIDZ_USED
	.align		4
.L_1415:
        /*012c*/ 	.byte	0x01, 0x04
	.zero		2


	//----- nvinfo : EIATTR_CRS_STACK_SIZE
	.align		4
        /*0130*/ 	.byte	0x04, 0x1e
        /*0132*/ 	.short	(.L_1417 - .L_1416)
.L_1416:
        /*0134*/ 	.word	0x00000000
.L_1417:


//--------------------- .nv.info._Z28gemm_half_q_half_gptq_kernelILi6ELb0ELb0EEvPK6__halfPKjS4_S2_PS0_iiiiiPKtibS2_i --------------------------
	.section	.nv.info._Z28gemm_half_q_half_gptq_kernelILi6ELb0ELb0EEvPK6__halfPKjS4_S2_PS0_iiiiiPKtibS2_i,"",@"SHT_CUDA_INFO"
	.sectionflags	@""
	.align	4


	//----- nvinfo : EIATTR_CUDA_API_VERSION
	.align		4
        /*0000*/ 	.byte	0x04, 0x37
        /*0002*/ 	.short	(.L_1419 - .L_1418)
.L_1418:
        /*0004*/ 	.word	0x00000082


	//----- nvinfo : EIATTR_SW2861232_WAR
	.align		4
.L_1419:
        /*0008*/ 	.byte	0x01, 0x35
	.zero		2


	//----- nvinfo : EIATTR_PARAM_CBANK
	.align		4
        /*000c*/ 	.byte	0x04, 0x0a
        /*000e*/ 	.short	(.L_1421 - .L_1420)
	.align		4
.L_1420:
        /*0010*/ 	.word	index@(.nv.constant0._Z28gemm_half_q_half_gptq_kernelILi6ELb0ELb0EEvPK6__halfPKjS4_S2_PS0_iiiiiPKtibS2_i)
        /*0014*/ 	.short	0x0160
        /*0016*/ 	.short	0x005c


	//----- nvinfo : EIATTR_CBANK_PARAM_SIZE
	.align		4
.L_1421:
        /*0018*/ 	.byte	0x03, 0x19
        /*001a*/ 	.short	0x005c


	//----- nvinfo : EIATTR_KPARAM_INFO
	.align		4
        /*001c*/ 	.byte	0x04, 0x17
        /*001e*/ 	.short	(.L_1423 - .L_1422)
.L_1422:
        /*0020*/ 	.word	0x00000000
        /*0024*/ 	.short	0x000e
        /*0026*/ 	.short	0x0058
        /*0028*/ 	.byte	0x00, 0xf0, 0x11, 0x00


	//----- nvinfo : EIATTR_KPARAM_INFO
	.align		4
.L_1423:
        /*002c*/ 	.byte	0x04, 0x17
        /*002e*/ 	.short	(.L_1425 - .L_1424)
.L_1424:
        /*0030*/ 	.word	0x00000000
        /*0034*/ 	.short	0x000d
        /*0036*/ 	.short	0x0050
        /*0038*/ 	.byte	0x00, 0xf0, 0x21, 0x00


	//----- nvinfo : EIATTR_KPARAM_INFO
	.align		4
.L_1425:
        /*003c*/ 	.byte	0x04, 0x17
        /*003e*/ 	.short	(.L_1427 - .L_1426)
.L_1426:
        /*0040*/ 	.word	0x00000000
        /*0044*/ 	.short	0x000c
        /*0046*/ 	.short	0x004c
        /*0048*/ 	.byte	0x00, 0xf0, 0x05, 0x00


	//----- nvinfo : EIATTR_KPARAM_INFO
	.align		4
.L_1427:
        /*004c*/ 	.byte	0x04, 0x17
        /*004e*/ 	.short	(.L_1429 - .L_1428)
.L_1428:
        /*0050*/ 	.word	0x00000000
        /*0054*/ 	.short	0x000b
        /*0056*/ 	.short	0x0048
        /*0058*/ 	.byte	0x00, 0xf0, 0x11, 0x00


	//----- nvinfo : EIATTR_KPARAM_INFO
	.align		4
.L_1429:
        /*005c*/ 	.byte	0x04, 0x17
        /*005e*/ 	.short	(.L_1431 - .L_1430)
.L_1430:
        /*0060*/ 	.word	0x00000000
        /*0064*/ 	.short	0x000a
        /*0066*/ 	.short	0x0040
        /*0068*/ 	.byte	0x00, 0xf0, 0x21, 0x00


	//----- nvinfo : EIATTR_KPARAM_INFO
	.align		4
.L_1431:
        /*006c*/ 	.byte	0x04, 0x17
        /*006e*/ 	.short	(.L_1433 - .L_1432)
.L_1432:
        /*0070*/ 	.word	0x00000000
        /*0074*/ 	.short	0x0009
        /*0076*/ 	.short	0x0038
        /*0078*/ 	.byte	0x00, 0xf0, 0x11, 0x00


	//----- nvinfo : EIATTR_KPARAM_INFO
	.align		4
.L_1433:
        /*007c*/ 	.byte	0x04, 0x17
        /*007e*/ 	.short	(.L_1435 - .L_1434)
.L_1434:
        /*0080*/ 	.word	0x00000000
        /*0084*/ 	.short	0x0008
        /*0086*/ 	.short	0x0034
        /*0088*/ 	.byte	0x00, 0xf0, 0x11, 0x00


	//----- nvinfo : EIATTR_KPARAM_INFO
	.align		4
.L_1435:
        /*008c*/ 	.byte	0x04, 0x17
        /*008e*/ 	.short	(.L_1437 - .L_1436)
.L_1436:
        /*0090*/ 	.word	0x00000000
        /*0094*/ 	.short	0x0007
        /*0096*/ 	.short	0x0030
        /*0098*/ 	.byte	0x00, 0xf0, 0x11, 0x00


	//----- nvinfo : EIATTR_KPARAM_INFO
	.align		4
.L_1437:
        /*009c*/ 	.byte	0x04, 0x17
        /*009e*/ 	.short	(.L_1439 - .L_1438)
.L_1438:
        /*00a0*/ 	.word	0x00000000
        /*00a4*/ 	.short	0x0006
        /*00a6*/ 	.short	0x002c
        /*00a8*/ 	.byte	0x00, 0xf0, 0x11, 0x00


	//----- nvinfo : EIATTR_KPARAM_INFO
	.align		4
.L_1439:
        /*00ac*/ 	.byte	0x04, 0x17
        /*00ae*/ 	.short	(.L_1441 - .L_1440)
.L_1440:
        /*00b0*/ 	.word	0x00000000
        /*00b4*/ 	.short	0x0005
        /*00b6*/ 	.short	0x0028
        /*00b8*/ 	.byte	0x00, 0xf0, 0x11, 0x00


	//----- nvinfo : EIATTR_KPARAM_INFO
	.align		4
.L_1441:
        /*00bc*/ 	.byte	0x04, 0x17
        /*00be*/ 	.short	(.L_1443 - .L_1442)
.L_1442:
        /*00c0*/ 	.word	0x00000000
        /*00c4*/ 	.short	0x0004
        /*00c6*/ 	.short	0x0020
        /*00c8*/ 	.byte	0x00, 0xf0, 0x21, 0x00


	//----- nvinfo : EIATTR_KPARAM_INFO
	.align		4
.L_1443:
        /*00cc*/ 	.byte	0x04, 0x17
        /*00ce*/ 	.short	(.L_1445 - .L_1444)
.L_1444:
        /*00d0*/ 	.word	0x00000000
        /*00d4*/ 	.short	0x0003
        /*00d6*/ 	.short	0x0018
        /*00d8*/ 	.byte	0x00, 0xf0, 0x21, 0x00


	//----- nvinfo : EIATTR_KPARAM_INFO
	.align		4
.L_1445:
        /*00dc*/ 	.byte	0x04, 0x17
        /*00de*/ 	.short	(.L_1447 - .L_1446)
.L_1446:
        /*00e0*/ 	.word	0x00000000
        /*00e4*/ 	.short	0x0002
        /*00e6*/ 	.short	0x0010
        /*00e8*/ 	.byte	0x00, 0xf0, 0x21, 0x00


	//----- nvinfo : EIATTR_KPARAM_INFO
	.align		4
.L_1447:
        /*00ec*/ 	.byte	0x04, 0x17
        /*00ee*/ 	.short	(.L_1449 - .L_1448)
.L_1448:
        /*00f0*/ 	.word	0x00000000
        /*00f4*/ 	.short	0x0001
        /*00f6*/ 	.short	0x0008
        /*00f8*/ 	.byte	0x00, 0xf0, 0x21, 0x00


	//----- nvinfo : EIATTR_KPARAM_INFO
	.align		4
.L_1449:
        /*00fc*/ 	.byte	0x04, 0x17
        /*00fe*/ 	.short	(.L_1451 - .L_1450)
.L_1450:
        /*0100*/ 	.word	0x00000000
        /*0104*/ 	.short	0x0000
        /*0106*/ 	.short	0x0000
        /*0108*/ 	.byte	0x00, 0xf0, 0x21, 0x00


	//----- nvinfo : EIATTR_MAXREG_COUNT
	.align		4
.L_1451:
        /*010c*/ 	.byte	0x03, 0x1b
        /*010e*/ 	.short	0x00ff


	//----- nvinfo : EIATTR_NUM_BARRIERS
	.align		4
        /*0110*/ 	.byte	0x02, 0x4c
        /*0112*/ 	.byte	0x01
	.zero		1


	//----- nvinfo : EIATTR_MERCURY_ISA_VERSION
	.align		4
        /*0114*/ 	.byte	0x03, 0x5f
        /*0116*/ 	.short	0x0000


	//----- nvinfo : EIATTR_EXIT_INSTR_OFFSETS
	.align		4
        /*0118*/ 	.byte	0x04, 0x1c
        /*011a*/ 	.short	(.L_1453 - .L_1452)


	//   ....[0]....
.L_1452:
        /*011c*/ 	.word	0x00000480


	//   ....[1]....
        /*0120*/ 	.word	0x00004c30


	//   ....[2]....
        /*0124*/ 	.word	0x00004cd0


	//   ....[3]....
        /*0128*/ 	.word	0x00004d10


	//----- nvinfo : EIATTR_CTAIDZ_USED
	.align		4
.L_1453:
        /*012c*/ 	.byte	0x01, 0x04
	.zero		2


	//----- nvinfo : EIATTR_CRS_STACK_SIZE
	.align		4
        /*0130*/ 	.byte	0x04, 0x1e
        /*0132*/ 	.short	(.L_1455 - .L_1454)
.L_1454:
        /*0134*/ 	.word	0x00000000
.L_1455:


//--------------------- .nv.info._Z28gemm_half_q_half_gptq_kernelILi5ELb0ELb0EEvPK6__halfPKjS4_S2_PS0_iiiiiPKtibS2_i --------------------------
	.section	.nv.info._Z28gemm_half_q_half_gptq_kernelILi5ELb0ELb0EEvPK6__halfPKjS4_S2_PS0_iiiiiPKtibS2_i,"",@"SHT_CUDA_INFO"
	.sectionflags	@""
	.align	4


	//----- nvinfo : EIATTR_CUDA_API_VERSION
	.align		4
        /*0000*/ 	.byte	0x04, 0x37
        /*0002*/ 	.short	(.L_1457 - .L_1456)
.L_1456:
        /*0004*/ 	.word	0x00000082


	//----- nvinfo : EIATTR_SW2861232_WAR
	.align		4
.L_1457:
        /*0008*/ 	.byte	0x01, 0x35
	.zero		2


	//----- nvinfo : EIATTR_PARAM_CBANK
	.align		4
        /*000c*/ 	.byte	0x04, 0x0a
        /*000e*/ 	.short	(.L_1459 - .L_1458)
	.align		4
.L_1458:
        /*0010*/ 	.word	index@(.nv.constant0._Z28gemm_half_q_half_gptq_kernelILi5ELb0ELb0EEvPK6__halfPKjS4_S2_PS0_iiiiiPKtibS2_i)
        /*0014*/ 	.short	0x0160
        /*0016*/ 	.short	0x005c


	//----- nvinfo : EIATTR_CBANK_PARAM_SIZE
	.align		4
.L_1459:
        /*0018*/ 	.byte	0x03, 0x19
        /*001a*/ 	.short	0x005c


	//----- nvinfo : EIATTR_KPARAM_INFO
	.align		4
        /*001c*/ 	.byte	0x04, 0x17
        /*001e*/ 	.short	(.L_1461 - .L_1460)
.L_1460:
        /*0020*/ 	.word	0x00000000
        /*0024*/ 	.short	0x000e
        /*0026*/ 	.short	0x0058
        /*0028*/ 	.byte	0x00, 0xf0, 0x11, 0x00


	//----- nvinfo : EIATTR_KPARAM_INFO
	.align		4
.L_1461:
        /*002c*/ 	.byte	0x04, 0x17
        /*002e*/ 	.short	(.L_1463 - .L_1462)
.L_1462:
        /*0030*/ 	.word	0x00000000
        /*0034*/ 	.short	0x000d
        /*0036*/ 	.short	0x0050
        /*0038*/ 	.byte	0x00, 0xf0, 0x21, 0x00


	//----- nvinfo : EIATTR_KPARAM_INFO
	.align		4
.L_1463:
        /*003c*/ 	.byte	0x04, 0x17
        /*003e*/ 	.short	(.L_1465 - .L_1464)
.L_1464:
        /*0040*/ 	.word	0x00000000
        /*0044*/ 	.short	0x000c
        /*0046*/ 	.short	0x004c
        /*0048*/ 	.byte	0x00, 0xf0, 0x05, 0x00


	//----- nvinfo : EIATTR_KPARAM_INFO
	.align		4
.L_1465:
        /*004c*/ 	.byte	0x04, 0x17
        /*004e*/ 	.short	(.L_1467 - .L_1466)
.L_1466:
        /*0050*/ 	.word	0x00000000
        /*0054*/ 	.short	0x000b
        /*0056*/ 	.short	0x0048
        /*0058*/ 	.byte	0x00, 0xf0, 0x11, 0x00


	//----- nvinfo : EIATTR_KPARAM_INFO
	.align		4
.L_1467:
        /*005c*/ 	.byte	0x04, 0x17
        /*005e*/ 	.short	(.L_1469 - .L_1468)
.L_1468:
        /*0060*/ 	.word	0x00000000
        /*0064*/ 	.short	0x000a
        /*0066*/ 	.short	0x0040
        /*0068*/ 	.byte	0x00, 0xf0, 0x21, 0x00


	//----- nvinfo : EIATTR_KPARAM_INFO
	.align		4
.L_1469:
        /*006c*/ 	.byte	0x04, 0x17
        /*006e*/ 	.short	(.L_1471 - .L_1470)
.L_1470:
        /*0070*/ 	.word	0x00000000
        /*0074*/ 	.short	0x0009
        /*0076*/ 	.short	0x0038
        /*0078*/ 	.byte	0x00, 0xf0, 0x11, 0x00


	//----- nvinfo : EIATTR_KPARAM_INFO
	.align		4
.L_1471:
        /*007c*/ 	.byte	0x04, 0x17
        /*007e*/ 	.short	(.L_1473 - .L_1472)
.L_1472:
        /*0080*/ 	.word	0x00000000
        /*0084*/ 	.short	0x0008
        /*0086*/ 	.short	0x0034
        /*0088*/ 	.byte	0x00, 0xf0, 0x11, 0x00


	//----- nvinfo : EIATTR_KPARAM_INFO
	.align		4
.L_1473:
        /*008c*/ 	.byte	0x04, 0x17
        /*008e*/ 	.short	(.L_1475 - .L_1474)
.L_1474:
        /*0090*/ 	.word	0x00000000
        /*0094*/ 	.short	0x0007
        /*0096*/ 	.short	0x0030
        /*0098*/ 	.byte	0x00, 0xf0, 0x11, 0x00


	//----- nvinfo : EIATTR_KPARAM_INFO
	.align		4
.L_1475:
        /*009c*/ 	.byte	0x04, 0x17
        /*009e*/ 	.short	(.L_1477 - .L_1476)
.L_1476:
        /*00a0*/ 	.word	0x00000000
        /*00a4*/ 	.short	0x0006
        /*00a6*/ 	.short	0x002c
        /*00a8*/ 	.byte	0x00, 0xf0, 0x11, 0x00


	//----- nvinfo : EIATTR_KPARAM_INFO
	.align		4
.L_1477:
        /*00ac*/ 	.byte	0x04, 0x17
        /*00ae*/ 	.short	(.L_1479 - .L_1478)
.L_1478:
        /*00b0*/ 	.word	0x00000000
        /*00b4*/ 	.short	0x0005
        /*00b6*/ 	.short	0x0028
        /*00b8*/ 	.byte	0x00, 0xf0, 0x11, 0x00


	//----- nvinfo : EIATTR_KPARAM_INFO
	.align		4
.L_1479:
        /*00bc*/ 	.byte	0x04, 0x17
        /*00be*/ 	.short	(.L_1481 - .L_1480)
.L_1480:
        /*00c0*/ 	.word	0x00000000
        /*00c4*/ 	.short	0x0004
        /*00c6*/ 	.short	0x0020
        /*00c8*/ 	.byte	0x00, 0xf0, 0x21, 0x00


	//----- nvinfo : EIATTR_KPARAM_INFO
	.align		4
.L_1481:
        /*00cc*/ 	.byte	0x04, 0x17
        /*00ce*/ 	.short	(.L_1483 - .L_1482)
.L_1482:
        /*00d0*/ 	.word	0x00000000
        /*00d4*/ 	.short	0x0003
        /*00d6*/ 	.short	0x0018
        /*00d8*/ 	.byte	0x00, 0xf0, 0x21, 0x00


	//----- nvinfo : EIATTR_KPARAM_INFO
	.align		4
.L_1483:
        /*00dc*/ 	.byte	0x04, 0x17
        /*00de*/ 	.short	(.L_1485 - .L_1484)
.L_1484:
        /*00e0*/ 	.word	0x00000000
        /*00e4*/ 	.short	0x0002
        /*00e6*/ 	.short	0x0010
        /*00e8*/ 	.byte	0x00, 0xf0, 0x21, 0x00


	//----- nvinfo : EIATTR_KPARAM_INFO
	.align		4
.L_1485:
        /*00ec*/ 	.byte	0x04, 0x17
        /*00ee*/ 	.short	(.L_1487 - .L_1486)
.L_1486:
        /*00f0*/ 	.word	0x00000000
        /*00f4*/ 	.short	0x0001
        /*00f6*/ 	.short	0x0008
        /*00f8*/ 	.byte	0x00, 0xf0, 0x21, 0x00


	//----- nvinfo : EIATTR_KPARAM_INFO
	.align		4
.L_1487:
        /*00fc*/ 	.byte	0x04, 0x17
        /*00fe*/ 	.short	(.L_1489 - .L_1488)
.L_1488:
        /*0100*/ 	.word	0x00000000
        /*0104*/ 	.short	0x0000
        /*0106*/ 	.short	0x0000
        /*0108*/ 	.byte	0x00, 0xf0, 0x21, 0x00


	//----- nvinfo : EIATTR_MAXREG_COUNT
	.align		4
.L_1489:
        /*010c*/ 	.byte	0x03, 0x1b
        /*010e*/ 	.short	0x00ff


	//----- nvinfo : EIATTR_NUM_BARRIERS
	.align		4
        /*0110*/ 	.byte	0x02, 0x4c
        /*0112*/ 	.byte	0x01
	.zero		1


	//----- nvinfo : EIATTR_MERCURY_ISA_VERSION
	.align		4
        /*0114*/ 	.byte	0x03, 0x5f
        /*0116*/ 	.short	0x0000


	//----- nvinfo : EIATTR_EXIT_INSTR_OFFSETS
	.align		4
        /*0118*/ 	.byte	0x04, 0x1c
        /*011a*/ 	.short	(.L_1491 - .L_1490)


	//   ....[0]....
.L_1490:
        /*011c*/ 	.word	0x00000450


	//   ....[1]....
        /*0120*/ 	.word	0x00004450


	//   ....[2]....
        /*0124*/ 	.word	0x000044f0


	//   ....[3]....
        /*0128*/ 	.word	0x00004530


	//----- nvinfo : EIATTR_CTAIDZ_USED
	.align		4
.L_1491:
        /*012c*/ 	.byte	0x01, 0x04
	.zero		2


	//----- nvinfo : EIATTR_CRS_STACK_SIZE
	.align		4
        /*0130*/ 	.byte	0x04, 0x1e
        /*0132*/ 	.short	(.L_1493 - .L_1492)
.L_1492:
        /*0134*/ 	.word	0x00000000
.L_1493:


//--------------------- .nv.info._Z28gemm_half_q_half_gptq_kernelILi4ELb0ELb0EEvPK6__halfPKjS4_S2_PS0_iiiiiPKtibS2_i --------------------------
	.section	.nv.info._Z28gemm_half_q_half_gptq_kernelILi4ELb0ELb0EEvPK6__halfPKjS4_S2_PS0_iiiiiPKtibS2_i,"",@"SHT_CUDA_INFO"
	.sectionflags	@""
	.align	4


	//----- nvinfo : EIATTR_CUDA_API_VERSION
	.align		4
        /*0000*/ 	.byte	0x04, 0x37
        /*0002*/ 	.short	(.L_1495 - .L_1494)
.L_1494:
        /*0004*/ 	.word	0x00000082


	//----- nvinfo : EIATTR_SW2861232_WAR
	.align		4
.L_1495:
        /*0008*/ 	.byte	0x01, 0x35
	.zero		2


	//----- nvinfo : EIATTR_PARAM_CBANK
	.align		4
        /*000c*/ 	.byte	0x04, 0x0a
        /*000e*/ 	.short	(.L_1497 - .L_1496)
	.align		4
.L_1496:
        /*0010*/ 	.word	index@(.nv.constant0._Z28gemm_half_q_half_gptq_kernelILi4ELb0ELb0EEvPK6__halfPKjS4_S2_PS0_iiiiiPKtibS2_i)
        /*0014*/ 	.short	0x0160
        /*0016*/ 	.short	0x005c


	//----- nvinfo : EIATTR_CBANK_PARAM_SIZE
	.align		4
.L_1497:
        /*0018*/ 	.byte	0x03, 0x19
        /*001a*/ 	.short	0x005c


	//----- nvinfo : EIATTR_KPARAM_INFO
	.align		4
        /*001c*/ 	.byte	0x04, 0x17
        /*001e*/ 	.short	(.L_1499 - .L_1498)
.L_1498:
        /*0020*/ 	.word	0x00000000
        /*0024*/ 	.short	0x000e
        /*0026*/ 	.short	0x0058
        /*0028*/ 	.byte	0x00, 0xf0, 0x11, 0x00


	//----- nvinfo : EIATTR_KPARAM_INFO
	.align		4
.L_1499:
        /*002c*/ 	.byte	0x04, 0x17
        /*002e*/ 	.short	(.L_1501 - .L_1500)
.L_1500:
        /*0030*/ 	.word	0x00000000
        /*0034*/ 	.short	0x000d
        /*0036*/ 	.short	0x0050
        /*0038*/ 	.byte	0x00, 0xf0, 0x21, 0x00


	//----- nvinfo : EIATTR_KPARAM_INFO
	.align		4
.L_1501:
        /*003c*/ 	.byte	0x04, 0x17
        /*003e*/ 	.short	(.L_1503 - .L_1502)
.L_1502:
        /*0040*/ 	.word	0x00000000
        /*0044*/ 	.short	0x000c
        /*0046*/ 	.short	0x004c
        /*0048*/ 	.byte	0x00, 0xf0, 0x05, 0x00


	//----- nvinfo : EIATTR_KPARAM_INFO
	.align		4
.L_1503:
        /*004c*/ 	.byte	0x04, 0x17
        /*004e*/ 	.short	(.L_1505 - .L_1504)
.L_1504:
        /*0050*/ 	.word	0x00000000
        /*0054*/ 	.short	0x000b
        /*0056*/ 	.short	0x0048
        /*0058*/ 	.byte	0x00, 0xf0, 0x11, 0x00


	//----- nvinfo : EIATTR_KPARAM_INFO
	.align		4
.L_1505:
        /*005c*/ 	.byte	0x04, 0x17
        /*005e*/ 	.short	(.L_1507 - .L_1506)
.L_1506:
        /*0060*/ 	.word	0x00000000
        /*0064*/ 	.short	0x000a
        /*0066*/ 	.short	0x0040
        /*0068*/ 	.byte	0x00, 0xf0, 0x21, 0x00


	//----- nvinfo : EIATTR_KPARAM_INFO
	.align		4
.L_1507:
        /*006c*/ 	.byte	0x04, 0x17
        /*006e*/ 	.short	(.L_1509 - .L_1508)
.L_1508:
        /*0070*/ 	.word	0x00000000
        /*0074*/ 	.short	0x0009
        /*0076*/ 	.short	0x0038
        /*0078*/ 	.byte	0x00, 0xf0, 0x11, 0x00


	//----- nvinfo : EIATTR_KPARAM_INFO
	.align		4
.L_1509:
        /*007c*/ 	.byte	0x04, 0x17
        /*007e*/ 	.short	(.L_1511 - .L_1510)
.L_1510:
        /*0080*/ 	.word	0x00000000
        /*0084*/ 	.short	0x0008
        /*0086*/ 	.short	0x0034
        /*0088*/ 	.byte	0x00, 0xf0, 0x11, 0x00


	//----- nvinfo : EIATTR_KPARAM_INFO
	.align		4
.L_1511:
        /*008c*/ 	.byte	0x04, 0x17
        /*008e*/ 	.short	(.L_1513 - .L_1512)
.L_1512:
        /*0090*/ 	.word	0x00000000
        /*0094*/ 	.short	0x0007
        /*0096*/ 	.short	0x0030
        /*0098*/ 	.byte	0x00, 0xf0, 0x11, 0x00


	//----- nvinfo : EIATTR_KPARAM_INFO
	.align		4
.L_1513:
        /*009c*/ 	.byte	0x04, 0x17
        /*009e*/ 	.short	(.L_1515 - .L_1514)
.L_1514:
        /*00a0*/ 	.word	0x00000000
        /*00a4*/ 	.short	0x0006
        /*00a6*/ 	.short	0x002c
        /*00a8*/ 	.byte	0x00, 0xf0, 0x11, 0x00


	//----- nvinfo : EIATTR_KPARAM_INFO
	.align		4
.L_1515:
        /*00ac*/ 	.byte	0x04, 0x17
        /*00ae*/ 	.short	(.L_1517 - .L_1516)
.L_1516:
        /*00b0*/ 	.word	0x00000000
        /*00b4*/ 	.short	0x0005
        /*00b6*/ 	.short	0x0028
        /*00b8*/ 	.byte	0x00, 0xf0, 0x11, 0x00


	//----- nvinfo : EIATTR_KPARAM_INFO
	.align		4
.L_1517:
        /*00bc*/ 	.byte	0x04, 0x17
        /*00be*/ 	.short	(.L_1519 - .L_1518)
.L_1518:
        /*00c0*/ 	.word	0x00000000
        /*00c4*/ 	.short	0x0004
        /*00c6*/ 	.short	0x0020
        /*00c8*/ 	.byte	0x00, 0xf0, 0x21, 0x00


	//----- nvinfo : EIATTR_KPARAM_INFO
	.align		4
.L_1519:
        /*00cc*/ 	.byte	0x04, 0x17
        /*00ce*/ 	.short	(.L_1521 - .L_1520)
.L_1520:
        /*00d0*/ 	.word	0x00000000
        /*00d4*/ 	.short	0x0003
        /*00d6*/ 	.short	0x0018
        /*00d8*/ 	.byte	0x00, 0xf0, 0x21, 0x00


	//----- nvinfo : EIATTR_KPARAM_INFO
	.align		4
.L_1521:
        /*00dc*/ 	.byte	0x04, 0x17
        /*00de*/ 	.short	(.L_1523 - .L_1522)
.L_1522:
        /*00e0*/ 	.word	0x00000000
        /*00e4*/ 	.short	0x0002
        /*00e6*/ 	.short	0x0010
        /*00e8*/ 	.byte	0x00, 0xf0, 0x21, 0x00


	//----- nvinfo : EIATTR_KPARAM_INFO
	.align		4
.L_1523:
        /*00ec*/ 	.byte	0x04, 0x17
        /*00ee*/ 	.short	(.L_1525 - .L_1524)
.L_1524:
        /*00f0*/ 	.word	0x00000000
        /*00f4*/ 	.short	0x0001
        /*00f6*/ 	.short	0x0008
        /*00f8*/ 	.byte	0x00, 0xf0, 0x21, 0x00


	//----- nvinfo : EIATTR_KPARAM_INFO
	.align		4
.L_1525:
        /*00fc*/ 	.byte	0x04, 0x17
        /*00fe*/ 	.short	(.L_1527 - .L_1526)
.L_1526:
        /*0100*/ 	.word	0x00000000
        /*0104*/ 	.short	0x0000
        /*0106*/ 	.short	0x0000
        /*0108*/ 	.byte	0x00, 0xf0, 0x21, 0x00


	//----- nvinfo : EIATTR_MAXREG_COUNT
	.align		4
.L_1527:
        /*010c*/ 	.byte	0x03, 0x1b
        /*010e*/ 	.short	0x00ff


	//----- nvinfo : EIATTR_NUM_BARRIERS
	.align		4
        /*0110*/ 	.byte	0x02, 0x4c
        /*0112*/ 	.byte	0x01
	.zero		1


	//----- nvinfo : EIATTR_MERCURY_ISA_VERSION
	.align		4
        /*0114*/ 	.byte	0x03, 0x5f
        /*0116*/ 	.short	0x0000


	//----- nvinfo : EIATTR_EXIT_INSTR_OFFSETS
	.align		4
        /*0118*/ 	.byte	0x04, 0x1c
        /*011a*/ 	.short	(.L_1529 - .L_1528)


	//   ....[0]....
.L_1528:
        /*011c*/ 	.word	0x000003d0


	//   ....[1]....
        /*0120*/ 	.word	0x00003b00


	//   ....[2]....
        /*0124*/ 	.word	0x00003ba0


	//   ....[3]....
        /*0128*/ 	.word	0x00003be0


	//----- nvinfo : EIATTR_CTAIDZ_USED
	.align		4
.L_1529:
        /*012c*/ 	.byte	0x01, 0x04
	.zero		2


	//----- nvinfo : EIATTR_CRS_STACK_SIZE
	.align		4
        /*0130*/ 	.byte	0x04, 0x1e
        /*0132*/ 	.short	(.L_1531 - .L_1530)
.L_1530:
        /*0134*/ 	.word	0x00000000
.L_1531:


//--------------------- .nv.info._Z28gemm_half_q_half_gptq_kernelILi3ELb0ELb0EEvPK6__halfPKjS4_S2_PS0_iiiiiPKtibS2_i --------------------------
	.section	.nv.info._Z28gemm_half_q_half_gptq_kernelILi3ELb0ELb0EEvPK6__halfPKjS4_S2_PS0_iiiiiPKtibS2_i,"",@"SHT_CUDA_INFO"
	.sectionflags	@""
	.align	4


	//----- nvinfo : EIATTR_CUDA_API_VERSION
	.align		4
        /*0000*/ 	.byte	0x04, 0x37
        /*0002*/ 	.short	(.L_1533 - .L_1532)
.L_1532:
        /*0004*/ 	.word	0x00000082


	//----- nvinfo : EIATTR_SW2861232_WAR
	.align		4
.L_1533:
        /*0008*/ 	.byte	0x01, 0x35
	.zero		2


	//----- nvinfo : EIATTR_PARAM_CBANK
	.align		4
        /*000c*/ 	.byte	0x04, 0x0a
        /*000e*/ 	.short	(.L_1535 - .L_1534)
	.align		4
.L_1534:
        /*0010*/ 	.word	index@(.nv.constant0._Z28gemm_half_q_half_gptq_kernelILi3ELb0ELb0EEvPK6__halfPKjS4_S2_PS0_iiiiiPKtibS2_i)
        /*0014*/ 	.short	0x0160
        /*0016*/ 	.short	0x005c


	//----- nvinfo : EIATTR_CBANK_PARAM_SIZE
	.align		4
.L_1535:
        /*0018*/ 	.byte	0x03, 0x19
        /*001a*/ 	.short	0x005c


	//----- nvinfo : EIATTR_KPARAM_INFO
	.align		4
        /*001c*/ 	.byte	0x04, 0x17
        /*001e*/ 	.short	(.L_1537 - .L_1536)
.L_1536:
        /*0020*/ 	.word	0x00000000
        /*0024*/ 	.short	0x000e
        /*0026*/ 	.short	0x0058
        /*0028*/ 	.byte	0x00, 0xf0, 0x11, 0x00


	//----- nvinfo : EIATTR_KPARAM_INFO
	.align		4
.L_1537:
        /*002c*/ 	.byte	0x04, 0x17
        /*002e*/ 	.short	(.L_1539 - .L_1538)
.L_1538:
        /*0030*/ 	.word	0x00000000
        /*0034*/ 	.short	0x000d
        /*0036*/ 	.short	0x0050
        /*0038*/ 	.byte	0x00, 0xf0, 0x21, 0x00


	//----- nvinfo : EIATTR_KPARAM_INFO
	.align		4
.L_1539:
        /*003c*/ 	.byte	0x04, 0x17
        /*003e*/ 	.short	(.L_1541 - .L_1540)
.L_1540:
        /*0040*/ 	.word	0x00000000
        /*0044*/ 	.short	0x000c
        /*0046*/ 	.short	0x004c
        /*0048*/ 	.byte	0x00, 0xf0, 0x05, 0x00


	//----- nvinfo : EIATTR_KPARAM_INFO
	.align		4
.L_1541:
        /*004c*/ 	.byte	0x04, 0x17
        /*004e*/ 	.short	(.L_1543 - .L_1542)
.L_1542:
        /*0050*/ 	.word	0x00000000
        /*0054*/ 	.short	0x000b
        /*0056*/ 	.short	0x0048
        /*0058*/ 	.byte	0x00, 0xf0, 0x11, 0x00


	//----- nvinfo : EIATTR_KPARAM_INFO
	.align		4
.L_1543:
        /*005c*/ 	.byte	0x04, 0x17
        /*005e*/ 	.short	(.L_1545 - .L_1544)
.L_1544:
        /*0060*/ 	.word	0x00000000
        /*0064*/ 	.short	0x000a
        /*0066*/ 	.short	0x0040
        /*0068*/ 	.byte	0x00, 0xf0, 0x21, 0x00


	//----- nvinfo : EIATTR_KPARAM_INFO
	.align		4
.L_1545:
        /*006c*/ 	.byte	0x04, 0x17
        /*006e*/ 	.short	(.L_1547 - .L_1546)
.L_1546:
        /*0070*/ 	.word	0x00000000
        /*0074*/ 	.short	0x0009
        /*0076*/ 	.short	0x0038
        /*0078*/ 	.byte	0x00, 0xf0, 0x11, 0x00


	//----- nvinfo : EIATTR_KPARAM_INFO
	.align		4
.L_1547:
        /*007c*/ 	.byte	0x04, 0x17
        /*007e*/ 	.short	(.L_1549 - .L_1548)
.L_1548:
        /*0080*/ 	.word	0x00000000
        /*0084*/ 	.short	0x0008
        /*0086*/ 	.short	0x0034
        /*0088*/ 	.byte	0x00, 0xf0, 0x11, 0x00


	//----- nvinfo : EIATTR_KPARAM_INFO
	.align		4
.L_1549:
        /*008c*/ 	.byte	0x04, 0x17
        /*008e*/ 	.short	(.L_1551 - .L_1550)
.L_1550:
        /*0090*/ 	.word	0x00000000
        /*0094*/ 	.short	0x0007
        /*0096*/ 	.short	0x0030
        /*0098*/ 	.byte	0x00, 0xf0, 0x11, 0x00


	//----- nvinfo : EIATTR_KPARAM_INFO
	.align		4
.L_1551:
        /*009c*/ 	.byte	0x04, 0x17
        /*009e*/ 	.short	(.L_1553 - .L_1552)
.L_1552:
        /*00a0*/ 	.word	0x00000000
        /*00a4*/ 	.short	0x0006
        /*00a6*/ 	.short	0x002c
        /*00a8*/ 	.byte	0x00, 0xf0, 0x11, 0x00


	//----- nvinfo : EIATTR_KPARAM_INFO
	.align		4
.L_1553:
        /*00ac*/ 	.byte	0x04, 0x17
        /*00ae*/ 	.short	(.L_1555 - .L_1554)
.L_1554:
        /*00b0*/ 	.word	0x00000000
        /*00b4*/ 	.short	0x0005
        /*00b6*/ 	.short	0x0028
        /*00b8*/ 	.byte	0x00, 0xf0, 0x11, 0x00


	//----- nvinfo : EIATTR_KPARAM_INFO
	.align		4
.L_1555:
        /*00bc*/ 	.byte	0x04, 0x17
        /*00be*/ 	.short	(.L_1557 - .L_1556)
.L_1556:
        /*00c0*/ 	.word	0x00000000
        /*00c4*/ 	.short	0x0004
        /*00c6*/ 	.short	0x0020
        /*00c8*/ 	.byte	0x00, 0xf0, 0x21, 0x00


	//----- nvinfo : EIATTR_KPARAM_INFO
	.align		4
.L_1557:
        /*00cc*/ 	.byte	0x04, 0x17
        /*00ce*/ 	.short	(.L_1559 - .L_1558)
.L_1558:
        /*00d0*/ 	.word	0x00000000
        /*00d4*/ 	.short	0x0003
        /*00d6*/ 	.short	0x0018
        /*00d8*/ 	.byte	0x00, 0xf0, 0x21, 0x00


	//----- nvinfo : EIATTR_KPARAM_INFO
	.align		4
.L_1559:
        /*00dc*/ 	.byte	0x04, 0x17
        /*00de*/ 	.short	(.L_1561 - .L_1560)
.L_1560:
        /*00e0*/ 	.word	0x00000000
        /*00e4*/ 	.short	0x0002
        /*00e6*/ 	.short	0x0010
        /*00e8*/ 	.byte	0x00, 0xf0, 0x21, 0x00


	//----- nvinfo : EIATTR_KPARAM_INFO
	.align		4
.L_1561:
        /*00ec*/ 	.byte	0x04, 0x17
        /*00ee*/ 	.short	(.L_1563 - .L_1562)
.L_1562:
        /*00f0*/ 	.word	0x00000000
        /*00f4*/ 	.short	0x0001
        /*00f6*/ 	.short	0x0008
        /*00f8*/ 	.byte	0x00, 0xf0, 0x21, 0x00


	//----- nvinfo : EIATTR_KPARAM_INFO
	.align		4
.L_1563:
        /*00fc*/ 	.byte	0x04, 0x17
        /*00fe*/ 	.short	(.L_1565 - .L_1564)
.L_1564:
        /*0100*/ 	.word	0x00000000
        /*0104*/ 	.short	0x0000
        /*0106*/ 	.short	0x0000
        /*0108*/ 	.byte	0x00, 0xf0, 0x21, 0x00


	//----- nvinfo : EIATTR_MAXREG_COUNT
	.align		4
.L_1565:
        /*010c*/ 	.byte	0x03, 0x1b
        /*010e*/ 	.short	0x00ff


	//----- nvinfo : EIATTR_NUM_BARRIERS
	.align		4
        /*0110*/ 	.byte	0x02, 0x4c
        /*0112*/ 	.byte	0x01
	.zero		1


	//----- nvinfo : EIATTR_MERCURY_ISA_VERSION
	.align		4
        /*0114*/ 	.byte	0x03, 0x5f
        /*0116*/ 	.short	0x0000


	//----- nvinfo : EIATTR_EXIT_INSTR_OFFSETS
	.align		4
        /*0118*/ 	.byte	0x04, 0x1c
        /*011a*/ 	.short	(.L_1567 - .L_1566)


	//   ....[0]....
.L_1566:
        /*011c*/ 	.word	0x00000340


	//   ....[1]....
        /*0120*/ 	.word	0x00003200


	//   ....[2]....
        /*0124*/ 	.word	0x000032b0


	//   ....[3]....
        /*0128*/ 	.word	0x000032f0


	//----- nvinfo : EIATTR_CTAIDZ_USED
	.align		4
.L_1567:
        /*012c*/ 	.byte	0x01, 0x04
	.zero		2


	//----- nvinfo : EIATTR_CRS_STACK_SIZE
	.align		4
        /*0130*/ 	.byte	0x04, 0x1e
        /*0132*/ 	.short	(.L_1569 - .L_1568)
.L_1568:
        /*0134*/ 	.word	0x00000000
.L_1569:


//--------------------- .nv.info._Z28gemm_half_q_half_gptq_kernelILi2ELb0ELb0EEvPK6__halfPKjS4_S2_PS0_iiiiiPKtibS2_i --------------------------
	.section	.nv.info._Z28gemm_half_q_half_gptq_kernelILi2ELb0ELb0EEvPK6__halfPKjS4_S2_PS0_iiiiiPKtibS2_i,"",@"SHT_CUDA_INFO"
	.sectionflags	@""
	.align	4


	//----- nvinfo : EIATTR_CUDA_API_VERSION
	.align		4
        /*0000*/ 	.byte	0x04, 0x37
        /*0002*/ 	.short	(.L_1571 - .L_1570)
.L_1570:
        /*0004*/ 	.word	0x00000082


	//----- nvinfo : EIATTR_SW2861232_WAR
	.align		4
.L_1571:
        /*0008*/ 	.byte	0x01, 0x35
	.zero		2


	//----- nvinfo : EIATTR_PARAM_CBANK
	.align		4
        /*000c*/ 	.byte	0x04, 0x0a
        /*000e*/ 	.short	(.L_1573 - .L_1572)
	.align		4
.L_1572:
        /*0010*/ 	.word	index@(.nv.constant0._Z28gemm_half_q_half_gptq_kernelILi2ELb0ELb0EEvPK6__halfPKjS4_S2_PS0_iiiiiPKtibS2_i)
        /*0014*/ 	.short	0x0160
        /*0016*/ 	.short	0x005c


	//----- nvinfo : EIATTR_CBANK_PARAM_SIZE
	.align		4
.L_1573:
        /*0018*/ 	.byte	0x03, 0x19
        /*001a*/ 	.short	0x005c


	//----- nvinfo : EIATTR_KPARAM_INFO
	.align		4
        /*001c*/ 	.byte	0x04, 0x17
        /*001e*/ 	.short	(.L_1575 - .L_1574)
.L_1574:
        /*0020*/ 	.word	0x00000000
        /*0024*/ 	.short	0x000e
        /*0026*/ 	.short	0x0058
        /*0028*/ 	.byte	0x00, 0xf0, 0x11, 0x00


	//----- nvinfo : EIATTR_KPARAM_INFO
	.align		4
.L_1575:
        /*002c*/ 	.byte	0x04, 0x17
        /*002e*/ 	.short	(.L_1577 - .L_1576)
.L_1576:
        /*0030*/ 	.word	0x00000000
        /*0034*/ 	.short	0x000d
        /*0036*/ 	.short	0x0050
        /*0038*/ 	.byte	0x00, 0xf0, 0x21, 0x00


	//----- nvinfo : EIATTR_KPARAM_INFO
	.align		4
.L_1577:
        /*003c*/ 	.byte	0x04, 0x17
        /*003e*/ 	.short	(.L_1579 - .L_1578)
.L_1578:
        /*0040*/ 	.word	0x00000000
        /*0044*/ 	.short	0x000c
        /*0046*/ 	.short	0x004c
        /*0048*/ 	.byte	0x00, 0xf0, 0x05, 0x00


	//----- nvinfo : EIATTR_KPARAM_INFO
	.align		4
.L_1579:
        /*004c*/ 	.byte	0x04, 0x17
        /*004e*/ 	.short	(.L_1581 - .L_1580)
.L_1580:
        /*0050*/ 	.word	0x00000000
        /*0054*/ 	.short	0x000b
        /*0056*/ 	.short	0x0048
        /*0058*/ 	.byte	0x00, 0xf0, 0x11, 0x00


	//----- nvinfo : EIATTR_KPARAM_INFO
	.align		4
.L_1581:
        /*005c*/ 	.byte	0x04, 0x17
        /*005e*/ 	.short	(.L_1583 - .L_1582)
.L_1582:
        /*0060*/ 	.word	0x00000000
        /*0064*/ 	.short	0x000a
        /*0066*/ 	.short	0x0040
        /*0068*/ 	.byte	0x00, 0xf0, 0x21, 0x00


	//----- nvinfo : EIATTR_KPARAM_INFO
	.align		4
.L_1583:
        /*006c*/ 	.byte	0x04, 0x17
        /*006e*/ 	.short	(.L_1585 - .L_1584)
.L_1584:
        /*0070*/ 	.word	0x00000000
        /*0074*/ 	.short	0x0009
        /*0076*/ 	.short	0x0038
        /*0078*/ 	.byte	0x00, 0xf0, 0x11, 0x00


	//----- nvinfo : EIATTR_KPARAM_INFO
	.align		4
.L_1585:
        /*007c*/ 	.byte	0x04, 0x17
        /*007e*/ 	.short	(.L_1587 - .L_1586)
.L_1586:
        /*0080*/ 	.word	0x00000000
        /*0084*/ 	.short	0x0008
        /*0086*/ 	.short	0x0034
        /*0088*/ 	.byte	0x00, 0xf0, 0x11, 0x00


	//----- nvinfo : EIATTR_KPARAM_INFO
	.align		4
.L_1587:
        /*008c*/ 	.byte	0x04, 0x17
        /*008e*/ 	.short	(.L_1589 - .L_1588)
.L_1588:
        /*0090*/ 	.word	0x00000000
        /*0094*/ 	.short	0x0007
        /*0096*/ 	.short	0x0030
        /*0098*/ 	.byte	0x00, 0xf0, 0x11, 0x00


	//----- nvinfo : EIATTR_KPARAM_INFO
	.align		4
.L_1589:
        /*009c*/ 	.byte	0x04, 0x17
        /*009e*/ 	.short	(.L_1591 - .L_1590)
.L_1590:
        /*00a0*/ 	.word	0x00000000
        /*00a4*/ 	.short	0x0006
        /*00a6*/ 	.short	0x002c
        /*00a8*/ 	.byte	0x00, 0xf0, 0x11, 0x00


	//----- nvinfo : EIATTR_KPARAM_INFO
	.align		4
.L_1591:
        /*00ac*/ 	.byte	0x04, 0x17
        /*00ae*/ 	.short	(.L_1593 - .L_1592)
.L_1592:
        /*00b0*/ 	.word	0x00000000
        /*00b4*/ 	.short	0x0005
        /*00b6*/ 	.short	0x0028
        /*00b8*/ 	.byte	0x00, 0xf0, 0x11, 0x00


	//----- nvinfo : EIATTR_KPARAM_INFO
	.align		4
.L_1593:
        /*00bc*/ 	.byte	0x04, 0x17
        /*00be*/ 	.short	(.L_1595 - .L_1594)
.L_1594:
        /*00c0*/ 	.word	0x00000000
        /*00c4*/ 	.short	0x0004
        /*00c6*/ 	.short	0x0020
        /*00c8*/ 	.byte	0x00, 0xf0, 0x21, 0x00


	//----- nvinfo : EIATTR_KPARAM_INFO
	.align		4
.L_1595:
        /*00cc*/ 	.byte	0x04, 0x17
        /*00ce*/ 	.short	(.L_1597 - .L_1596)
.L_1596:
        /*00d0*/ 	.word	0x00000000
        /*00d4*/ 	.short	0x0003
        /*00d6*/ 	.short	0x0018
        /*00d8*/ 	.byte	0x00, 0xf0, 0x21, 0x00


	//----- nvinfo : EIATTR_KPARAM_INFO
	.align		4
.L_1597:
        /*00dc*/ 	.byte	0x04, 0x17
        /*00de*/ 	.short	(.L_1599 - .L_1598)
.L_1598:
        /*00e0*/ 	.word	0x00000000
        /*00e4*/ 	.short	0x0002
        /*00e6*/ 	.short	0x0010
        /*00e8*/ 	.byte	0x00, 0xf0, 0x21, 0x00


	//----- nvinfo : EIATTR_KPARAM_INFO
	.align		4
.L_1599:
        /*00ec*/ 	.byte	0x04, 0x17
        /*00ee*/ 	.short	(.L_1601 - .L_1600)
.L_1600:
        /*00f0*/ 	.word	0x00000000
        /*00f4*/ 	.short	0x0001
        /*00f6*/ 	.short	0x0008
        /*00f8*/ 	.byte	0x00, 0xf0, 0x21, 0x00


	//----- nvinfo : EIATTR_KPARAM_INFO
	.align		4
.L_1601:
        /*00fc*/ 	.byte	0x04, 0x17
        /*00fe*/ 	.short	(.L_1603 - .L_1602)
.L_1602:
        /*0100*/ 	.word	0x00000000
        /*0104*/ 	.short	0x0000
        /*0106*/ 	.short	0x0000
        /*0108*/ 	.byte	0x00, 0xf0, 0x21, 0x00


	//----- nvinfo : EIATTR_MAXREG_COUNT
	.align		4
.L_1603:
        /*010c*/ 	.byte	0x03, 0x1b
        /*010e*/ 	.short	0x00ff


	//----- nvinfo : EIATTR_NUM_BARRIERS
	.align		4
        /*0110*/ 	.byte	0x02, 0x4c
        /*0112*/ 	.byte	0x01
	.zero		1


	//----- nvinfo : EIATTR_MERCURY_ISA_VERSION
	.align		4
        /*0114*/ 	.byte	0x03, 0x5f
        /*0116*/ 	.short	0x0000


	//----- nvinfo : EIATTR_EXIT_INSTR_OFFSETS
	.align		4
        /*0118*/ 	.byte	0x04, 0x1c
        /*011a*/ 	.short	(.L_1605 - .L_1604)


	//   ....[0]....
.L_1604:
        /*011c*/ 	.word	0x00000340


	//   ....[1]....
        /*0120*/ 	.word	0x000029b0


	//   ....[2]....
        /*0124*/ 	.word	0x00002a60


	//   ....[3]....
        /*0128*/ 	.word	0x00002aa0


	//----- nvinfo : EIATTR_CTAIDZ_USED
	.align		4
.L_1605:
        /*012c*/ 	.byte	0x01, 0x04
	.zero		2


	//----- nvinfo : EIATTR_CRS_STACK_SIZE
	.align		4
        /*0130*/ 	.byte	0x04, 0x1e
        /*0132*/ 	.short	(.L_1607 - .L_1606)
.L_1606:
        /*0134*/ 	.word	0x00000000
.L_1607:


//--------------------- .nv.info._Z28gemm_half_q_half_gptq_kernelILi1ELb0ELb0EEvPK6__halfPKjS4_S2_PS0_iiiiiPKtibS2_i --------------------------
	.section	.nv.info._Z28gemm_half_q_half_gptq_kernelILi1ELb0ELb0EEvPK6__halfPKjS4_S2_PS0_iiiiiPKtibS2_i,"",@"SHT_CUDA_INFO"
	.sectionflags	@""
	.align	4


	//----- nvinfo : EIATTR_CUDA_API_VERSION
	.align		4
        /*0000*/ 	.byte	0x04, 0x37
        /*0002*/ 	.short	(.L_1609 - .L_1608)
.L_1608:
        /*0004*/ 	.word	0x00000082


	//----- nvinfo : EIATTR_SW2861232_WAR
	.align		4
.L_1609:
        /*0008*/ 	.byte	0x01, 0x35
	.zero		2


	//----- nvinfo : EIATTR_PARAM_CBANK
	.align		4
        /*000c*/ 	.byte	0x04, 0x0a
        /*000e*/ 	.short	(.L_1611 - .L_1610)
	.align		4
.L_1610:
        /*0010*/ 	.word	index@(.nv.constant0._Z28gemm_half_q_half_gptq_kernelILi1ELb0ELb0EEvPK6__halfPKjS4_S2_PS0_iiiiiPKtibS2_i)
        /*0014*/ 	.short	0x0160
        /*0016*/ 	.short	0x005c


	//----- nvinfo : EIATTR_CBANK_PARAM_SIZE
	.align		4
.L_1611:
        /*0018*/ 	.byte	0x03, 0x19
        /*001a*/ 	.short	0x005c


	//----- nvinfo : EIATTR_KPARAM_INFO
	.align		4
        /*001c*/ 	.byte	0x04, 0x17
        /*001e*/ 	.short	(.L_1613 - .L_1612)
.L_1612:
        /*0020*/ 	.word	0x00000000
        /*0024*/ 	.short	0x000e
        /*0026*/ 	.short	0x0058
        /*0028*/ 	.byte	0x00, 0xf0, 0x11, 0x00


	//----- nvinfo : EIATTR_KPARAM_INFO
	.align		4
.L_1613:
        /*002c*/ 	.byte	0x04, 0x17
        /*002e*/ 	.short	(.L_1615 - .L_1614)
.L_1614:
        /*0030*/ 	.word	0x00000000
        /*0034*/ 	.short	0x000d
        /*0036*/ 	.short	0x0050
        /*0038*/ 	.byte	0x00, 0xf0, 0x21, 0x00


	//----- nvinfo : EIATTR_KPARAM_INFO
	.align		4
.L_1615:
        /*003c*/ 	.byte	0x04, 0x17
        /*003e*/ 	.short	(.L_1617 - .L_1616)
.L_1616:
        /*0040*/ 	.word	0x00000000
        /*0044*/ 	.short	0x000c
        /*0046*/ 	.short	0x004c
        /*0048*/ 	.byte	0x00, 0xf0, 0x05, 0x00


	//----- nvinfo : EIATTR_KPARAM_INFO
	.align		4
.L_1617:
        /*004c*/ 	.byte	0x04, 0x17
        /*004e*/ 	.short	(.L_1619 - .L_1618)
.L_1618:
        /*0050*/ 	.word	0x00000000
        /*0054*/ 	.short	0x000b
        /*0056*/ 	.short	0x0048
        /*0058*/ 	.byte	0x00, 0xf0, 0x11, 0x00


	//----- nvinfo : EIATTR_KPARAM_INFO
	.align		4
.L_1619:
        /*005c*/ 	.byte	0x04, 0x17
        /*005e*/ 	.short	(.L_1621 - .L_1620)
.L_1620:
        /*0060*/ 	.word	0x00000000
        /*0064*/ 	.short	0x000a
        /*0066*/ 	.short	0x0040
        /*0068*/ 	.byte	0x00, 0xf0, 0x21, 0x00


	//----- nvinfo : EIATTR_KPARAM_INFO
	.align		4
.L_1621:
        /*006c*/ 	.byte	0x04, 0x17
        /*006e*/ 	.short	(.L_1623 - .L_1622)
.L_1622:
        /*0070*/ 	.word	0x00000000
        /*0074*/ 	.short	0x0009
        /*0076*/ 	.short	0x0038
        /*0078*/ 	.byte	0x00, 0xf0, 0x11, 0x00


	//----- nvinfo : EIATTR_KPARAM_INFO
	.align		4
.L_1623:
        /*007c*/ 	.byte	0x04, 0x17
        /*007e*/ 	.short	(.L_1625 - .L_1624)
.L_1624:
        /*0080*/ 	.word	0x00000000
        /*0084*/ 	.short	0x0008
        /*0086*/ 	.short	0x0034
        /*0088*/ 	.byte	0x00, 0xf0, 0x11, 0x00


	//----- nvinfo : EIATTR_KPARAM_INFO
	.align		4
.L_1625:
        /*008c*/ 	.byte	0x04, 0x17
        /*008e*/ 	.short	(.L_1627 - .L_1626)
.L_1626:
        /*0090*/ 	.word	0x00000000
        /*0094*/ 	.short	0x0007
        /*0096*/ 	.short	0x0030
        /*0098*/ 	.byte	0x00, 0xf0, 0x11, 0x00


	//----- nvinfo : EIATTR_KPARAM_INFO
	.align		4
.L_1627:
        /*009c*/ 	.byte	0x04, 0x17
        /*009e*/ 	.short	(.L_1629 - .L_1628)
.L_1628:
        /*00a0*/ 	.word	0x00000000
        /*00a4*/ 	.short	0x0006
        /*00a6*/ 	.short	0x002c
        /*00a8*/ 	.byte	0x00, 0xf0, 0x11, 0x00


	//----- nvinfo : EIATTR_KPARAM_INFO
	.align		4
.L_1629:
        /*00ac*/ 	.byte	0x04, 0x17
        /*00ae*/ 	.short	(.L_1631 - .L_1630)
.L_1630:
        /*00b0*/ 	.word	0x00000000
        /*00b4*/ 	.short	0x0005
        /*00b6*/ 	.short	0x0028
        /*00b8*/ 	.byte	0x00, 0xf0, 0x11, 0x00


	//----- nvinfo : EIATTR_KPARAM_INFO
	.align		4
.L_1631:
        /*00bc*/ 	.byte	0x04, 0x17
        /*00be*/ 	.short	(.L_1633 - .L_1632)
.L_1632:
        /*00c0*/ 	.word	0x00000000
        /*00c4*/ 	.short	0x0004
        /*00c6*/ 	.short	0x0020
        /*00c8*/ 	.byte	0x00, 0xf0, 0x21, 0x00


	//----- nvinfo : EIATTR_KPARAM_INFO
	.align		4
.L_1633:
        /*00cc*/ 	.byte	0x04, 0x17
        /*00ce*/ 	.short	(.L_1635 - .L_1634)
.L_1634:
        /*00d0*/ 	.word	0x00000000
        /*00d4*/ 	.short	0x0003
        /*00d6*/ 	.short	0x0018
        /*00d8*/ 	.byte	0x00, 0xf0, 0x21, 0x00


	//----- nvinfo : EIATTR_KPARAM_INFO
	.align		4
.L_1635:
        /*00dc*/ 	.byte	0x04, 0x17
        /*00de*/ 	.short	(.L_1637 - .L_1636)
.L_1636:
        /*00e0*/ 	.word	0x00000000
        /*00e4*/ 	.short	0x0002
        /*00e6*/ 	.short	0x0010
        /*00e8*/ 	.byte	0x00, 0xf0, 0x21, 0x00


	//----- nvinfo : EIATTR_KPARAM_INFO
	.align		4
.L_1637:
        /*00ec*/ 	.byte	0x04, 0x17
        /*00ee*/ 	.short	(.L_1639 - .L_1638)
.L_1638:
        /*00f0*/ 	.word	0x00000000
        /*00f4*/ 	.short	0x0001
        /*00f6*/ 	.short	0x0008
        /*00f8*/ 	.byte	0x00, 0xf0, 0x21, 0x00


	//----- nvinfo : EIATTR_KPARAM_INFO
	.align		4
.L_1639:
        /*00fc*/ 	.byte	0x04, 0x17
        /*00fe*/ 	.short	(.L_1641 - .L_1640)
.L_1640:
        /*0100*/ 	.word	0x00000000
        /*0104*/ 	.short	0x0000
        /*0106*/ 	.short	0x0000
        /*0108*/ 	.byte	0x00, 0xf0, 0x21, 0x00


	//----- nvinfo : EIATTR_MAXREG_COUNT
	.align		4
.L_1641:
        /*010c*/ 	.byte	0x03, 0x1b
        /*010e*/ 	.short	0x00ff


	//----- nvinfo : EIATTR_NUM_BARRIERS
	.align		4
        /*0110*/ 	.byte	0x02, 0x4c
        /*0112*/ 	.byte	0x01
	.zero		1


	//----- nvinfo : EIATTR_MERCURY_ISA_VERSION
	.align		4
        /*0114*/ 	.byte	0x03, 0x5f
        /*0116*/ 	.short	0x0000


	//----- nvinfo : EIATTR_EXIT_INSTR_OFFSETS
	.align		4
        /*0118*/ 	.byte	0x04, 0x1c
        /*011a*/ 	.short	(.L_1643 - .L_1642)


	//   ....[0]....
.L_1642:
        /*011c*/ 	.word	0x00000250


	//   ....[1]....
        /*0120*/ 	.word	0x00002080


	//   ....[2]....
        /*0124*/ 	.word	0x00002130


	//   ....[3]....
        /*0128*/ 	.word	0x00002170


	//----- nvinfo : EIATTR_CTAIDZ_USED
	.align		4
.L_1643:
        /*012c*/ 	.byte	0x01, 0x04
	.zero		2


	//----- nvinfo : EIATTR_CRS_STACK_SIZE
	.align		4
        /*0130*/ 	.byte	0x04, 0x1e
        /*0132*/ 	.short	(.L_1645 - .L_1644)
.L_1644:
        /*0134*/ 	.word	0x00000000
.L_1645:


//--------------------- .nv.info._Z23gemm_half_q_half_kernelILi8ELb1ELb1EEvPK6__halfPKjS4_S2_PS0_iiiiPKtS7_iiiiiibS2_i --------------------------
	.section	.nv.info._Z23gemm_half_q_half_kernelILi8ELb1ELb1EEvPK6__halfPKjS4_S2_PS0_iiiiPKtS7_iiiiiibS2_i,"",@"SHT_CUDA_INFO"
	.sectionflags	@""
	.align	4


	//----- nvinfo : EIATTR_CUDA_API_VERSION
	.align		4
        /*0000*/ 	.byte	0x04, 0x37
        /*0002*/ 	.short	(.L_1647 - .L_1646)
.L_1646:
        /*0004*/ 	.word	0x00000082


	//----- nvinfo : EIATTR_SW2861232_WAR
	.align		4
.L_1647:
        /*0008*/ 	.byte	0x01, 0x35
	.zero		2


	//----- nvinfo : EIATTR_PARAM_CBANK
	.align		4
        /*000c*/ 	.byte	0x04, 0x0a
        /*000e*/ 	.short	(.L_1649 - .L_1648)
	.align		4
.L_1648:
        /*0010*/ 	.word	index@(.nv.constant0._Z23gemm_half_q_half_kernelILi8ELb1ELb1EEvPK6__halfPKjS4_S2_PS0_iiiiPKtS7_iiiiiibS2_i)
        /*0014*/ 	.short	0x0160
        /*0016*/ 	.short	0x0074


	//----- nvinfo : EIATTR_CBANK_PARAM_SIZE
	.align		4
.L_1649:
        /*0018*/ 	.byte	0x03, 0x19
        /*001a*/ 	.short	0x0074


	//----- nvinfo : EIATTR_KPARAM_INFO
	.align		4
        /*001c*/ 	.byte	0x04, 0x17
        /*001e*/ 	.short	(.L_1651 - .L_1650)
.L_1650:
        /*0020*/ 	.word	0x00000000
        /*0024*/ 	.short	0x0013
        /*0026*/ 	.short	0x0070
        /*0028*/ 	.byte	0x00, 0xf0, 0x11, 0x00


	//----- nvinfo : EIATTR_KPARAM_INFO
	.align		4
.L_1651:
        /*002c*/ 	.byte	0x04, 0x17
        /*002e*/ 	.short	(.L_1653 - .L_1652)
.L_1652:
        /*0030*/ 	.word	0x00000000
        /*0034*/ 	.short	0x0012
        /*0036*/ 	.short	0x0068
        /*0038*/ 	.byte	0x00, 0xf0, 0x21, 0x00


	//----- nvinfo : EIATTR_KPARAM_INFO
	.align		4
.L_1653:
        /*003c*/ 	.byte	0x04, 0x17
        /*003e*/ 	.short	(.L_1655 - .L_1654)
.L_1654:
        /*0040*/ 	.word	0x00000000
        /*0044*/ 	.short	0x0011
        /*0046*/ 	.short	0x0060
        /*0048*/ 	.byte	0x00, 0xf0, 0x05, 0x00


	//----- nvinfo : EIATTR_KPARAM_INFO
	.align		4
.L_1655:
        /*004c*/ 	.byte	0x04, 0x17
        /*004e*/ 	.short	(.L_1657 - .L_1656)
.L_1656:
        /*0050*/ 	.word	0x00000000
        /*0054*/ 	.short	0x0010
        /*0056*/ 	.short	0x005c
        /*0058*/ 	.byte	0x00, 0xf0, 0x11, 0x00


	//----- nvinfo : EIATTR_KPARAM_INFO
	.align		4
.L_1657:
        /*005c*/ 	.byte	0x04, 0x17
        /*005e*/ 	.short	(.L_1659 - .L_1658)
.L_1658:
        /*0060*/ 	.word	0x00000000
        /*0064*/ 	.short	0x000f
        /*0066*/ 	.short	0x0058
        /*0068*/ 	.byte	0x00, 0xf0, 0x11, 0x00


	//----- nvinfo : EIATTR_KPARAM_INFO
	.align		4
.L_1659:
        /*006c*/ 	.byte	0x04, 0x17
        /*006e*/ 	.short	(.L_1661 - .L_1660)
.L_1660:
        /*0070*/ 	.word	0x00000000
        /*0074*/ 	.short	0x000e
        /*0076*/ 	.short	0x0054
        /*0078*/ 	.byte	0x00, 0xf0, 0x11, 0x00


	//----- nvinfo : EIATTR_KPARAM_INFO
	.align		4
.L_1661:
        /*007c*/ 	.byte	0x04, 0x17
        /*007e*/ 	.short	(.L_1663 - .L_1662)
.L_1662:
        /*0080*/ 	.word	0x00000000
        /*0084*/ 	.short	0x000d
        /*0086*/ 	.short	0x0050
        /*0088*/ 	.byte	0x00, 0xf0, 0x11, 0x00


	//----- nvinfo : EIATTR_KPARAM_INFO
	.align		4
.L_1663:
        /*008c*/ 	.byte	0x04, 0x17
        /*008e*/ 	.short	(.L_1665 - .L_1664)
.L_1664:
        /*0090*/ 	.word	0x00000000
        /*0094*/ 	.short	0x000c
        /*0096*/ 	.short	0x004c
        /*0098*/ 	.byte	0x00, 0xf0, 0x11, 0x00


	//----- nvinfo : EIATTR_KPARAM_INFO
	.align		4
.L_1665:
        /*009c*/ 	.byte	0x04, 0x17
        /*009e*/ 	.short	(.L_1667 - .L_1666)
.L_1666:
        /*00a0*/ 	.word	0x00000000
        /*00a4*/ 	.short	0x000b
        /*00a6*/ 	.short	0x0048
        /*00a8*/ 	.byte	0x00, 0xf0, 0x11, 0x00


	//----- nvinfo : EIATTR_KPARAM_INFO
	.align		4
.L_1667:
        /*00ac*/ 	.byte	0x04, 0x17
        /*00ae*/ 	.short	(.L_1669 - .L_1668)
.L_1668:
        /*00b0*/ 	.word	0x00000000
        /*00b4*/ 	.short	0x000a
        /*00b6*/ 	.short	0x0040
        /*00b8*/ 	.byte	0x00, 0xf0, 0x21, 0x00


	//----- nvinfo : EIATTR_KPARAM_INFO
	.align		4
.L_1669:
        /*00bc*/ 	.byte	0x04, 0x17
        /*00be*/ 	.short	(.L_1671 - .L_1670)
.L_1670:
        /*00c0*/ 	.word	0x00000000
        /*00c4*/ 	.short	0x0009
        /*00c6*/ 	.short	0x0038
        /*00c8*/ 	.byte	0x00, 0xf0, 0x21, 0x00


	//----- nvinfo : EIATTR_KPARAM_INFO
	.align		4
.L_1671:
        /*00cc*/ 	.byte	0x04, 0x17
        /*00ce*/ 	.short	(.L_1673 - .L_1672)
.L_1672:
        /*00d0*/ 	.word	0x00000000
        /*00d4*/ 	.short	0x0008
        /*00d6*/ 	.short	0x0034
        /*00d8*/ 	.byte	0x00, 0xf0, 0x11, 0x00


	//----- nvinfo : EIATTR_KPARAM_INFO
	.align		4
.L_1673:
        /*00dc*/ 	.byte	0x04, 0x17
        /*00de*/ 	.short	(.L_1675 - .L_1674)
.L_1674:
        /*00e0*/ 	.word	0x00000000
        /*00e4*/ 	.short	0x0007
        /*00e6*/ 	.short	0x0030
        /*00e8*/ 	.byte	0x00, 0xf0, 0x11, 0x00


	//----- nvinfo : EIATTR_KPARAM_INFO
	.align		4
.L_1675:
        /*00ec*/ 	.byte	0x04, 0x17
        /*00ee*/ 	.short	(.L_1677 - .L_1676)
.L_1676:
        /*00f0*/ 	.word	0x00000000
        /*00f4*/ 	.short	0x0006
        /*00f6*/ 	.short	0x002c
        /*00f8*/ 	.byte	0x00, 0xf0, 0x11, 0x00


	//----- nvinfo : EIATTR_KPARAM_INFO
	.align		4
.L_1677:
        /*00fc*/ 	.byte	0x04, 0x17
        /*00fe*/ 	.short	(.L_1679 - .L_1678)
.L_1678:
        /*0100*/ 	.word	0x00000000
        /*0104*/ 	.short	0x0005
        /*0106*/ 	.short	0x0028
        /*0108*/ 	.byte	0x00, 0xf0, 0x11, 0x00


	//----- nvinfo : EIATTR_KPARAM_INFO
	.align		4
.L_1679:
        /*010c*/ 	.byte	0x04, 0x17
        /*010e*/ 	.short	(.L_1681 - .L_1680)
.L_1680:
        /*0110*/ 	.word	0x00000000
        /*0114*/ 	.short	0x0004
        /*0116*/ 	.short	0x0020
        /*0118*/ 	.byte	0x00, 0xf0, 0x21, 0x00


	//----- nvinfo : EIATTR_KPARAM_INFO
	.align		4
.L_1681:
        /*011c*/ 	.byte	0x04, 0x17
        /*011e*/ 	.short	(.L_1683 - .L_1682)
.L_1682:
        /*0120*/ 	.word	0x00000000
        /*0124*/ 	.short	0x0003
        /*0126*/ 	.short	0x0018
        /*0128*/ 	.byte	0x00, 0xf0, 0x21, 0x00


	//----- nvinfo : EIATTR_KPARAM_INFO
	.align		4
.L_1683:
        /*012c*/ 	.byte	0x04, 0x17
        /*012e*/ 	.short	(.L_1685 - .L_1684)
.L_1684:
        /*0130*/ 	.word	0x00000000
        /*0134*/ 	.short	0x0002
        /*0136*/ 	.short	0x0010
        /*0138*/ 	.byte	0x00, 0xf0, 0x21, 0x00


	//----- nvinfo : EIATTR_KPARAM_INFO
	.align		4
.L_1685:
        /*013c*/ 	.byte	0x04, 0x17
        /*013e*/ 	.short	(.L_1687 - .L_1686)
.L_1686:
        /*0140*/ 	.word	0x00000000
        /*0144*/ 	.short	0x0001
        /*0146*/ 	.short	0x0008
        /*0148*/ 	.byte	0x00, 0xf0, 0x21, 0x00


	//----- nvinfo : EIATTR_KPARAM_INFO
	.align		4
.L_1687:
        /*014c*/ 	.byte	0x04, 0x17
        /*014e*/ 	.short	(.L_1689 - .L_1688)
.L_1688:
        /*0150*/ 	.word	0x00000000
        /*0154*/ 	.short	0x0000
        /*0156*/ 	.short	0x0000
        /*0158*/ 	.byte	0x00, 0xf0, 0x21, 0x00


	//----- nvinfo : EIATTR_MAXREG_COUNT
	.align		4
.L_1689:
        /*015c*/ 	.byte	0x03, 0x1b
        /*015e*/ 	.short	0x00ff


	//----- nvinfo : EIATTR_NUM_BARRIERS
	.align		4
        /*0160*/ 	.byte	0x02, 0x4c
        /*0162*/ 	.byte	0x01
	.zero		1


	//----- nvinfo : EIATTR_MERCURY_ISA_VERSION
	.align		4
        /*0164*/ 	.byte	0x03, 0x5f
        /*0166*/ 	.short	0x0000


	//----- nvinfo : EIATTR_EXIT_INSTR_OFFSETS
	.align		4
        /*0168*/ 	.byte	0x04, 0x1c
        /*016a*/ 	.short	(.L_1691 - .L_1690)


	//   ....[0]....
.L_1690:
        /*016c*/ 	.word	0x000001c0


	//   ....[1]....
        /*0170*/ 	.word	0x000004c0


	//   ....[2]....
        /*0174*/ 	.word	0x000269b0


	//   ....[3]....
        /*0178*/ 	.word	0x00026a40


	//   ....[4]....
        /*017c*/ 	.word	0x00026a80


	//----- nvinfo : EIATTR_CTAIDZ_USED
	.align		4
.L_1691:
        /*0180*/ 	.byte	0x01, 0x04
	.zero		2


	//----- nvinfo : EIATTR_CRS_STACK_SIZE
	.align		4
        /*0184*/ 	.byte	0x04, 0x1e
        /*0186*/ 	.short	(.L_1693 - .L_1692)
.L_1692:
        /*0188*/ 	.word	0x00000000
.L_1693:


//--------------------- .nv.info._Z23gemm_half_q_half_kernelILi7ELb1ELb1EEvPK6__halfPKjS4_S2_PS0_iiiiPKtS7_iiiiiibS2_i --------------------------
	.section	.nv.info._Z23gemm_half_q_half_kernelILi7ELb1ELb1EEvPK6__halfPKjS4_S2_PS0_iiiiPKtS7_iiiiiibS2_i,"",@"SHT_CUDA_INFO"
	.sectionflags	@""
	.align	4


	//----- nvinfo : EIATTR_CUDA_API_VERSION
	.align		4
        /*0000*/ 	.byte	0x04, 0x37
        /*0002*/ 	.short	(.L_1695 - .L_1694)
.L_1694:
        /*0004*/ 	.word	0x00000082


	//----- nvinfo : EIATTR_SW2861232_WAR
	.align		4
.L_1695:
        /*0008*/ 	.byte	0x01, 0x35
	.zero		2


	//----- nvinfo : EIATTR_PARAM_CBANK
	.align		4
        /*000c*/ 	.byte	0x04, 0x0a
        /*000e*/ 	.short	(.L_1697 - .L_1696)
	.align		4
.L_1696:
        /*0010*/ 	.word	index@(.nv.constant0._Z23gemm_half_q_half_kernelILi7ELb1ELb1EEvPK6__halfPKjS4_S2_PS0_iiiiPKtS7_iiiiiibS2_i)
        /*0014*/ 	.short	0x0160
        /*0016*/ 	.short	0x0074


	//----- nvinfo : EIATTR_CBANK_PARAM_SIZE
	.align		4
.L_1697:
        /*0018*/ 	.byte	0x03, 0x19
        /*001a*/ 	.short	0x0074


	//----- nvinfo : EIATTR_KPARAM_INFO
	.align		4
        /*001c*/ 	.byte	0x04, 0x17
        /*001e*/ 	.short	(.L_1699 - .L_1698)
.L_1698:
        /*0020*/ 	.word	0x00000000
        /*0024*/ 	.short	0x0013
        /*0026*/ 	.short	0x0070
        /*0028*/ 	.byte	0x00, 0xf0, 0x11, 0x00


	//----- nvinfo : EIATTR_KPARAM_INFO
	.align		4
.L_1699:
        /*002c*/ 	.byte	0x04, 0x17
        /*002e*/ 	.short	(.L_1701 - .L_1700)
.L_1700:
        /*0030*/ 	.word	0x00000000
        /*0034*/ 	.short	0x0012
        /*0036*/ 	.short	0x0068
        /*0038*/ 	.byte	0x00, 0xf0, 0x21, 0x00


	//----- nvinfo : EIATTR_KPARAM_INFO
	.align		4
.L_1701:
        /*003c*/ 	.byte	0x04, 0x17
        /*003e*/ 	.short	(.L_1703 - .L_1702)
.L_1702:
        /*0040*/ 	.word	0x00000000
        /*0044*/ 	.short	0x0011
        /*0046*/ 	.short	0x0060
        /*0048*/ 	.byte	0x00, 0xf0, 0x05, 0x00


	//----- nvinfo : EIATTR_KPARAM_INFO
	.align		4
.L_1703:
        /*004c*/ 	.byte	0x04, 0x17
        /*004e*/ 	.short	(.L_1705 - .L_1704)
.L_1704:
        /*0050*/ 	.word	0x00000000
        /*0054*/ 	.short	0x0010
        /*0056*/ 	.short	0x005c
        /*0058*/ 	.byte	0x00, 0xf0, 0x11, 0x00


	//----- nvinfo : EIATTR_KPARAM_INFO
	.align		4
.L_1705:
        /*005c*/ 	.byte	0x04, 0x17
        /*005e*/ 	.short	(.L_1707 - .L_1706)
.L_1706:
        /*0060*/ 	.word	0x00000000
        /*0064*/ 	.short	0x000f
        /*0066*/ 	.short	0x0058
        /*0068*/ 	.byte	0x00, 0xf0, 0x11, 0x00


	//----- nvinfo : EIATTR_KPARAM_INFO
	.align		4
.L_1707:
        /*006c*/ 	.byte	0x04, 0x17
        /*006e*/ 	.short	(.L_1709 - .L_1708)
.L_1708:
        /*0070*/ 	.word	0x00000000
        /*0074*/ 	.short	0x000e
        /*0076*/ 	.short	0x0054
        /*0078*/ 	.byte	0x00, 0xf0, 0x11, 0x00


	//----- nvinfo : EIATTR_KPARAM_INFO
	.align		4
.L_1709:
        /*007c*/ 	.byte	0x04, 0x17
        /*007e*/ 	.short	(.L_1711 - .L_1710)
.L_1710:
        /*0080*/ 	.word	0x00000000
        /*0084*/ 	.short	0x000d
        /*0086*/ 	.short	0x0050
        /*0088*/ 	.byte	0x00, 0xf0, 0x11, 0x00


	//----- nvinfo : EIATTR_KPARAM_INFO
	.align		4
.L_1711:
        /*008c*/ 	.byte	0x04, 0x17
        /*008e*/ 	.short	(.L_1713 - .L_1712)
.L_1712:
        /*0090*/ 	.word	0x00000000
        /*0094*/ 	.short	0x000c
        /*0096*/ 	.short	0x004c
        /*0098*/ 	.byte	0x00, 0xf0, 0x11, 0x00


	//----- nvinfo : EIATTR_KPARAM_INFO
	.align		4
.L_1713:
        /*009c*/ 	.byte	0x04, 0x17
        /*009e*/ 	.short	(.L_1715 - .L_1714)
.L_1714:
        /*00a0*/ 	.word	0x00000000
        /*00a4*/ 	.short	0x000b
        /*00a6*/ 	.short	0x0048
        /*00a8*/ 	.byte	0x00, 0xf0, 0x11, 0x00


	//----- nvinfo : EIATTR_KPARAM_INFO
	.align		4
.L_1715:
        /*00ac*/ 	.byte	0x04, 0x17
        /*00ae*/ 	.short	(.L_1717 - .L_1716)
.L_1716:
        /*00b0*/ 	.word	0x00000000
        /*00b4*/ 	.short	0x000a
        /*00b6*/ 	.short	0x0040
        /*00b8*/ 	.byte	0x00, 0xf0, 0x21, 0x00


	//----- nvinfo : EIATTR_KPARAM_INFO
	.align		4
.L_1717:
        /*00bc*/ 	.byte	0x04, 0x17
        /*00be*/ 	.short	(.L_1719 - .L_1718)
.L_1718:
        /*00c0*/ 	.word	0x00000000
        /*00c4*/ 	.short	0x0009
        /*00c6*/ 	.short	0x0038
        /*00c8*/ 	.byte	0x00, 0xf0, 0x21, 0x00


	//----- nvinfo : EIATTR_KPARAM_INFO
	.align		4
.L_1719:
        /*00cc*/ 	.byte	0x04, 0x17
        /*00ce*/ 	.short	(.L_1721 - .L_1720)
.L_1720:
        /*00d0*/ 	.word	0x00000000
        /*00d4*/ 	.short	0x0008
        /*00d6*/ 	.short	0x0034
        /*00d8*/ 	.byte	0x00, 0xf0, 0x11, 0x00


	//----- nvinfo : EIATTR_KPARAM_INFO
	.align		4
.L_1721:
        /*00dc*/ 	.byte	0x04, 0x17
        /*00de*/ 	.short	(.L_1723 - .L_1722)
.L_1722:
        /*00e0*/ 	.word	0x00000000
        /*00e4*/ 	.short	0x0007
        /*00e6*/ 	.short	0x0030
        /*00e8*/ 	.byte	0x00, 0xf0, 0x11, 0x00


	//----- nvinfo : EIATTR_KPARAM_INFO
	.align		4
.L_1723:
        /*00ec*/ 	.byte	0x04, 0x17
        /*00ee*/ 	.short	(.L_1725 - .L_1724)
.L_1724:
        /*00f0*/ 	.word	0x00000000
        /*00f4*/ 	.short	0x0006
        /*00f6*/ 	.short	0x002c
        /*00f8*/ 	.byte	0x00, 0xf0, 0x11, 0x00


	//----- nvinfo : EIATTR_KPARAM_INFO
	.align		4
.L_1725:
        /*00fc*/ 	.byte	0x04, 0x17
        /*00fe*/ 	.short	(.L_1727 - .L_1726)
.L_1726:
        /*0100*/ 	.word	0x00000000
        /*0104*/ 	.short	0x0005
        /*0106*/ 	.short	0x0028
        /*0108*/ 	.byte	0x00, 0xf0, 0x11, 0x00


	//----- nvinfo : EIATTR_KPARAM_INFO
	.align		4
.L_1727:
        /*010c*/ 	.byte	0x04, 0x17
        /*010e*/ 	.short	(.L_1729 - .L_1728)
.L_1728:
        /*0110*/ 	.word	0x00000000
        /*0114*/ 	.short	0x0004
        /*0116*/ 	.short	0x0020
        /*0118*/ 	.byte	0x00, 0xf0, 0x21, 0x00


	//----- nvinfo : EIATTR_KPARAM_INFO
	.align		4
.L_1729:
        /*011c*/ 	.byte	0x04, 0x17
        /*011e*/ 	.short	(.L_1731 - .L_1730)
.L_1730:
        /*0120*/ 	.word	0x00000000
        /*0124*/ 	.short	0x0003
        /*0126*/ 	.short	0x0018
        /*0128*/ 	.byte	0x00, 0xf0, 0x21, 0x00


	//----- nvinfo : EIATTR_KPARAM_INFO
	.align		4
.L_1731:
        /*012c*/ 	.byte	0x04, 0x17
        /*012e*/ 	.short	(.L_1733 - .L_1732)
.L_1732:
        /*0130*/ 	.word	0x00000000
        /*0134*/ 	.short	0x0002
        /*0136*/ 	.short	0x0010
        /*0138*/ 	.byte	0x00, 0xf0, 0x21, 0x00


	//----- nvinfo : EIATTR_KPARAM_INFO
	.align		4
.L_1733:
        /*013c*/ 	.byte	0x04, 0x17
        /*013e*/ 	.short	(.L_1735 - .L_1734)
.L_1734:
        /*0140*/ 	.word	0x00000000
        /*0144*/ 	.short	0x0001
        /*0146*/ 	.short	0x0008
        /*0148*/ 	.byte	0x00, 0xf0, 0x21, 0x00


	//----- nvinfo : EIATTR_KPARAM_INFO
	.align		4
.L_1735:
        /*014c*/ 	.byte	0x04, 0x17
        /*014e*/ 	.short	(.L_1737 - .L_1736)
.L_1736:
        /*0150*/ 	.word	0x00000000
        /*0154*/ 	.short	0x0000
        /*0156*/ 	.short	0x0000
        /*0158*/ 	.byte	0x00, 0xf0, 0x21, 0x00


	//----- nvinfo : EIATTR_MAXREG_COUNT
	.align		4
.L_1737:
        /*015c*/ 	.byte	0x03, 0x1b
        /*015e*/ 	.short	0x00ff


	//----- nvinfo : EIATTR_NUM_BARRIERS
	.align		4
        /*0160*/ 	.byte	0x02, 0x4c
        /*0162*/ 	.byte	0x01
	.zero		1


	//----- nvinfo : EIATTR_MERCURY_ISA_VERSION
	.align		4
        /*0164*/ 	.byte	0x03, 0x5f
        /*0166*/ 	.short	0x0000


	//----- nvinfo : EIATTR_EXIT_INSTR_OFFSETS
	.align		4
        /*0168*/ 	.byte	0x04, 0x1c
        /*016a*/ 	.short	(.L_1739 - .L_1738)


	//   ....[0]....
.L_1738:
        /*016c*/ 	.word	0x00000190


	//   ....[1]....
        /*0170*/ 	.word	0x00000460


	//   ....[2]....
        /*0174*/ 	.word	0x000238d0


	//   ....[3]....
        /*0178*/ 	.word	0x00023960


	//   ....[4]....
        /*017c*/ 	.word	0x000239a0


	//----- nvinfo : EIATTR_CTAIDZ_USED
	.align		4
.L_1739:
        /*0180*/ 	.byte	0x01, 0x04
	.zero		2


	//----- nvinfo : EIATTR_CRS_STACK_SIZE
	.align		4
        /*0184*/ 	.byte	0x04, 0x1e
        /*0186*/ 	.short	(.L_1741 - .L_1740)
.L_1740:
        /*0188*/ 	.word	0x00000000
.L_1741:


//--------------------- .nv.info._Z23gemm_half_q_half_kernelILi6ELb1ELb1EEvPK6__halfPKjS4_S2_PS0_iiiiPKtS7_iiiiiibS2_i --------------------------
	.section	.nv.info._Z23gemm_half_q_half_kernelILi6ELb1ELb1EEvPK6__halfPKjS4_S2_PS0_iiiiPKtS7_iiiiiibS2_i,"",@"SHT_CUDA_INFO"
	.sectionflags	@""
	.align	4


	//----- nvinfo : EIATTR_CUDA_API_VERSION
	.align		4
        /*0000*/ 	.byte	0x04, 0x37
        /*0002*/ 	.short	(.L_1743 - .L_1742)
.L_1742:
        /*0004*/ 	.word	0x00000082


	//----- nvinfo : EIATTR_SW2861232_WAR
	.align		4
.L_1743:
        /*0008*/ 	.byte	0x01, 0x35
	.zero		2


	//----- nvinfo : EIATTR_PARAM_CBANK
	.align		4
        /*000c*/ 	.byte	0x04, 0x0a
        /*000e*/ 	.short	(.L_1745 - .L_1744)
	.align		4
.L_1744:
        /*0010*/ 	.word	index@(.nv.constant0._Z23gemm_half_q_half_kernelILi6ELb1ELb1EEvPK6__halfPKjS4_S2_PS0_iiiiPKtS7_iiiiiibS2_i)
        /*0014*/ 	.short	0x0160
        /*0016*/ 	.short	0x0074


	//----- nvinfo : EIATTR_CBANK_PARAM_SIZE
	.align		4
.L_1745:
        /*0018*/ 	.byte	0x03, 0x19
        /*001a*/ 	.short	0x0074


	//----- nvinfo : EIATTR_KPARAM_INFO
	.align		4
        /*001c*/ 	.byte	0x04, 0x17
        /*001e*/ 	.short	(.L_1747 - .L_1746)
.L_1746:
        /*0020*/ 	.word	0x00000000
        /*0024*/ 	.short	0x0013
        /*0026*/ 	.short	0x0070
        /*0028*/ 	.byte	0x00, 0xf0, 0x11, 0x00


	//----- nvinfo : EIATTR_KPARAM_INFO
	.align		4
.L_1747:
        /*002c*/ 	.byte	0x04, 0x17
        /*002e*/ 	.short	(.L_1749 - .L_1748)
.L_1748:
        /*0030*/ 	.word	0x00000000
        /*0034*/ 	.short	0x0012
        /*0036*/ 	.short	0x0068
        /*0038*/ 	.byte	0x00, 0xf0, 0x21, 0x00


	//----- nvinfo : EIATTR_KPARAM_INFO
	.align		4
.L_1749:
        /*003c*/ 	.byte	0x04, 0x17
        /*003e*/ 	.short	(.L_1751 - .L_1750)
.L_1750:
        /*0040*/ 	.word	0x00000000
        /*0044*/ 	.short	0x0011
        /*0046*/ 	.short	0x0060
        /*0048*/ 	.byte	0x00, 0xf0, 0x05, 0x00


	//----- nvinfo : EIATTR_KPARAM_INFO
	.align		4
.L_1751:
        /*004c*/ 	.byte	0x04, 0x17
        /*004e*/ 	.short	(.L_1753 - .L_1752)
.L_1752:
        /*0050*/ 	.word	0x00000000
        /*0054*/ 	.short	0x0010
        /*0056*/ 	.short	0x005c
        /*0058*/ 	.byte	0x00, 0xf0, 0x11, 0x00


	//----- nvinfo : EIATTR_KPARAM_INFO
	.align		4
.L_1753:
        /*005c*/ 	.byte	0x04, 0x17
        /*005e*/ 	.short	(.L_1755 - .L_1754)
.L_1754:
        /*0060*/ 	.word	0x00000000
        /*0064*/ 	.short	0x000f
        /*0066*/ 	.short	0x0058
        /*0068*/ 	.byte	0x00, 0xf0, 0x11, 0x00


	//----- nvinfo : EIATTR_KPARAM_INFO
	.align		4
.L_1755:
        /*006c*/ 	.byte	0x04, 0x17
        /*006e*/ 	.short	(.L_1757 - .L_1756)
.L_1756:
        /*0070*/ 	.word	0x00000000
        /*0074*/ 	.short	0x000e
        /*0076*/ 	.short	0x0054
        /*0078*/ 	.byte	0x00, 0xf0, 0x11, 0x00


	//----- nvinfo : EIATTR_KPARAM_INFO
	.align		4
.L_1757:
        /*007c*/ 	.byte	0x04, 0x17
        /*007e*/ 	.short	(.L_1759 - .L_1758)
.L_1758:
        /*0080*/ 	.word	0x00000000
        /*0084*/ 	.short	0x000d
        /*0086*/ 	.short	0x0050
        /*0088*/ 	.byte	0x00, 0xf0, 0x11, 0x00


	//----- nvinfo : EIATTR_KPARAM_INFO
	.align		4
.L_1759:
        /*008c*/ 	.byte	0x04, 0x17
        /*008e*/ 	.short	(.L_1761 - .L_1760)
.L_1760:
        /*0090*/ 	.word	0x00000000
        /*0094*/ 	.short	0x000c
        /*0096*/ 	.short	0x004c
        /*0098*/ 	.byte	0x00, 0xf0, 0x11, 0x00


	//----- nvinfo : EIATTR_KPARAM_INFO
	.align		4
.L_1761:
        /*009c*/ 	.byte	0x04, 0x17
        /*009e*/ 	.short	(.L_1763 - .L_1762)
.L_1762:
        /*00a0*/ 	.word	0x00000000
        /*00a4*/ 	.short	0x000b
        /*00a6*/ 	.short	0x0048
        /*00a8*/ 	.byte	0x00, 0xf0, 0x11, 0x00


	//----- nvinfo : EIATTR_KPARAM_INFO
	.align		4
.L_1763:
        /*00ac*/ 	.byte	0x04, 0x17
        /*00ae*/ 	.short	(.L_1765 - .L_1764)
.L_1764:
        /*00b0*/ 	.word	0x00000000
        /*00b4*/ 	.short	0x000a
        /*00b6*/ 	.short	0x0040
        /*00b8*/ 	.byte	0x00, 0xf0, 0x21, 0x00


	//----- nvinfo : EIATTR_KPARAM_INFO
	.align		4
.L_1765:
        /*00bc*/ 	.byte	0x04, 0x17
        /*00be*/ 	.short	(.L_1767 - .L_1766)
.L_1766:
        /*00c0*/ 	.word	0x00000000
        /*00c4*/ 	.short	0x0009
        /*00c6*/ 	.short	0x0038
        /*00c8*/ 	.byte	0x00, 0xf0, 0x21, 0x00


	//----- nvinfo : EIATTR_KPARAM_INFO
	.align		4
.L_1767:
        /*00cc*/ 	.byte	0x04, 0x17
        /*00ce*/ 	.short	(.L_1769 - .L_1768)
.L_1768:
        /*00d0*/ 	.word	0x00000000
        /*00d4*/ 	.short	0x0008
        /*00d6*/ 	.short	0x0034
        /*00d8*/ 	.byte	0x00, 0xf0, 0x11, 0x00


	//----- nvinfo : EIATTR_KPARAM_INFO
	.align		4
.L_1769:
        /*00dc*/ 	.byte	0x04, 0x17
        /*00de*/ 	.short	(.L_1771 - .L_1770)
.L_1770:
        /*00e0*/ 	.word	0x00000000
        /*00e4*/ 	.short	0x0007
        /*00e6*/ 	.short	0x0030
        /*00e8*/ 	.byte	0x00, 0xf0, 0x11, 0x00


	//----- nvinfo : EIATTR_KPARAM_INFO
	.align		4
.L_1771:
        /*00ec*/ 	.byte	0x04, 0x17
        /*00ee*/ 	.short	(.L_1773 - .L_1772)
.L_1772:
        /*00f0*/ 	.word	0x00000000
        /*00f4*/ 	.short	0x0006
        /*00f6*/ 	.short	0x002c
        /*00f8*/ 	.byte	0x00, 0xf0, 0x11, 0x00


	//----- nvinfo : EIATTR_KPARAM_INFO
	.align		4
.L_1773:
        /*00fc*/ 	.byte	0x04, 0x17
        /*00fe*/ 	.short	(.L_1775 - .L_1774)
.L_1774:
        /*0100*/ 	.word	0x00000000
        /*0104*/ 	.short	0x0005
        /*0106*/ 	.short	0x0028
        /*0108*/ 	.byte	0x00, 0xf0, 0x11, 0x00


	//----- nvinfo : EIATTR_KPARAM_INFO
	.align		4
.L_1775:
        /*010c*/ 	.byte	0x04, 0x17
        /*010e*/ 	.short	(.L_1777 - .L_1776)
.L_1776:
        /*0110*/ 	.word	0x00000000
        /*0114*/ 	.short	0x0004
        /*0116*/ 	.short	0x0020
        /*0118*/ 	.byte	0x00, 0xf0, 0x21, 0x00


	//----- nvinfo : EIATTR_KPARAM_INFO
	.align		4
.L_1777:
        /*011c*/ 	.byte	0x04, 0x17
        /*011e*/ 	.short	(.L_1779 - .L_1778)
.L_1778:
        /*0120*/ 	.word	0x00000000
        /*0124*/ 	.short	0x0003
        /*0126*/ 	.short	0x0018
        /*0128*/ 	.byte	0x00, 0xf0, 0x21, 0x00


	//----- nvinfo : EIATTR_KPARAM_INFO
	.align		4
.L_1779:
        /*012c*/ 	.byte	0x04, 0x17
        /*012e*/ 	.short	(.L_1781 - .L_1780)
.L_1780:
        /*0130*/ 	.word	0x00000000
        /*0134*/ 	.short	0x0002
        /*0136*/ 	.short	0x0010
        /*0138*/ 	.byte	0x00, 0xf0, 0x21, 0x00


	//----- nvinfo : EIATTR_KPARAM_INFO
	.align		4
.L_1781:
        /*013c*/ 	.byte	0x04, 0x17
        /*013e*/ 	.short	(.L_1783 - .L_1782)
.L_1782:
        /*0140*/ 	.word	0x00000000
        /*0144*/ 	.short	0x0001
        /*0146*/ 	.short	0x0008
        /*0148*/ 	.byte	0x00, 0xf0, 0x21, 0x00


	//----- nvinfo : EIATTR_KPARAM_INFO
	.align		4
.L_1783:
        /*014c*/ 	.byte	0x04, 0x17
        /*014e*/ 	.short	(.L_1785 - .L_1784)
.L_1784:
        /*0150*/ 	.word	0x00000000
        /*0154*/ 	.short	0x0000
        /*0156*/ 	.short	0x0000
        /*0158*/ 	.byte	0x00, 0xf0, 0x21, 0x00


	//----- nvinfo : EIATTR_MAXREG_COUNT
	.align		4
.L_1785:
        /*015c*/ 	.byte	0x03, 0x1b
        /*015e*/ 	.short	0x00ff


	//----- nvinfo : EIATTR_NUM_BARRIERS
	.align		4
        /*0160*/ 	.byte	0x02, 0x4c
        /*0162*/ 	.byte	0x01
	.zero		1


	//----- nvinfo : EIATTR_MERCURY_ISA_VERSION
	.align		4
        /*0164*/ 	.byte	0x03, 0x5f
        /*0166*/ 	.short	0x0000


	//----- nvinfo : EIATTR_EXIT_INSTR_OFFSETS
	.align		4
        /*0168*/ 	.byte	0x04, 0x1c
        /*016a*/ 	.short	(.L_1787 - .L_1786)


	//   ....[0]....
.L_1786:
        /*016c*/ 	.word	0x00000170


	//   ....[1]....
        /*0170*/ 	.word	0x00000410


	//   ....[2]....
        /*0174*/ 	.word	0x000209b0


	//   ....[3]....
        /*0178*/ 	.word	0x00020a40


	//   ....[4]....
        /*017c*/ 	.word	0x00020a80


	//----- nvinfo : EIATTR_CTAIDZ_USED
	.align		4
.L_1787:
        /*0180*/ 	.byte	0x01, 0x04
	.zero		2


	//----- nvinfo : EIATTR_CRS_STACK_SIZE
	.align		4
        /*0184*/ 	.byte	0x04, 0x1e
        /*0186*/ 	.short	(.L_1789 - .L_1788)
.L_1788:
        /*0188*/ 	.word	0x00000000
.L_1789:


//--------------------- .nv.info._Z23gemm_half_q_half_kernelILi5ELb1ELb1EEvPK6__halfPKjS4_S2_PS0_iiiiPKtS7_iiiiiibS2_i --------------------------
	.section	.nv.info._Z23gemm_half_q_half_kernelILi5ELb1ELb1EEvPK6__halfPKjS4_S2_PS0_iiiiPKtS7_iiiiiibS2_i,"",@"SHT_CUDA_INFO"
	.sectionflags	@""
	.align	4


	//----- nvinfo : EIATTR_CUDA_API_VERSION
	.align		4
        /*0000*/ 	.byte	0x04, 0x37
        /*0002*/ 	.short	(.L_1791 - .L_1790)
.L_1790:
        /*0004*/ 	.word	0x00000082


	//----- nvinfo : EIATTR_SW2861232_WAR
	.align		4
.L_1791:
        /*0008*/ 	.byte	0x01, 0x35
	.zero		2


	//----- nvinfo : EIATTR_PARAM_CBANK
	.align		4
        /*000c*/ 	.byte	0x04, 0x0a
        /*000e*/ 	.short	(.L_1793 - .L_1792)
	.align		4
.L_1792:
        /*0010*/ 	.word	index@(.nv.constant0._Z23gemm_half_q_half_kernelILi5ELb1ELb1EEvPK6__halfPKjS4_S2_PS0_iiiiPKtS7_iiiiiibS2_i)
        /*0014*/ 	.short	0x0160
        /*0016*/ 	.short	0x0074


	//----- nvinfo : EIATTR_CBANK_PARAM_SIZE
	.align		4
.L_1793:
        /*0018*/ 	.byte	0x03, 0x19
        /*001a*/ 	.short	0x0074


	//----- nvinfo : EIATTR_KPARAM_INFO
	.align		4
        /*001c*/ 	.byte	0x04, 0x17
        /*001e*/ 	.short	(.L_1795 - .L_1794)
.L_1794:
        /*0020*/ 	.word	0x00000000
        /*0024*/ 	.short	0x0013
        /*0026*/ 	.short	0x0070
        /*0028*/ 	.byte	0x00, 0xf0, 0x11, 0x00


	//----- nvinfo : EIATTR_KPARAM_INFO
	.align		4
.L_1795:
        /*002c*/ 	.byte	0x04, 0x17
        /*002e*/ 	.short	(.L_1797 - .L_1796)
.L_1796:
        /*0030*/ 	.word	0x00000000
        /*0034*/ 	.short	0x0012
        /*0036*/ 	.short	0x0068
        /*0038*/ 	.byte	0x00, 0xf0, 0x21, 0x00


	//----- nvinfo : EIATTR_KPARAM_INFO
	.align		4
.L_1797:
        /*003c*/ 	.byte	0x04, 0x17
        /*003e*/ 	.short	(.L_1799 - .L_1798)
.L_1798:
        /*0040*/ 	.word	0x00000000
        /*0044*/ 	.short	0x0011
        /*0046*/ 	.short	0x0060
        /*0048*/ 	.byte	0x00, 0xf0, 0x05, 0x00


	//----- nvinfo : EIATTR_KPARAM_INFO
	.align		4
.L_1799:
        /*004c*/ 	.byte	0x04, 0x17
        /*004e*/ 	.short	(.L_1801 - .L_1800)
.L_1800:
        /*0050*/ 	.word	0x00000000
        /*0054*/ 	.short	0x0010
        /*0056*/ 	.short	0x005c
        /*0058*/ 	.byte	0x00, 0xf0, 0x11, 0x00


	//----- nvinfo : EIATTR_KPARAM_INFO
	.align		4
.L_1801:
        /*005c*/ 	.byte	0x04, 0x17
        /*005e*/ 	.short	(.L_1803 - .L_1802)
.L_1802:
        /*0060*/ 	.word	0x00000000
        /*0064*/ 	.short	0x000f
        /*0066*/ 	.short	0x0058
        /*0068*/ 	.byte	0x00, 0xf0, 0x11, 0x00


	//----- nvinfo : EIATTR_KPARAM_INFO
	.align		4
.L_1803:
        /*006c*/ 	.byte	0x04, 0x17
        /*006e*/ 	.short	(.L_1805 - .L_1804)
.L_1804:
        /*0070*/ 	.word	0x00000000
        /*0074*/ 	.short	0x000e
        /*0076*/ 	.short	0x0054
        /*0078*/ 	.byte	0x00, 0xf0, 0x11, 0x00


	//----- nvinfo : EIATTR_KPARAM_INFO
	.align		4
.L_1805:
        /*007c*/ 	.byte	0x04, 0x17
        /*007e*/ 	.short	(.L_1807 - .L_1806)
.L_1806:
        /*0080*/ 	.word	0x00000000
        /*0084*/ 	.short	0x000d
        /*0086*/ 	.short	0x0050
        /*0088*/ 	.byte	0x00, 0xf0, 0x11, 0x00


	//----- nvinfo : EIATTR_KPARAM_INFO
	.align		4
.L_1807:
        /*008c*/ 	.byte	0x04, 0x17
        /*008e*/ 	.short	(.L_1809 - .L_1808)
.L_1808:
        /*0090*/ 	.word	0x00000000
        /*0094*/ 	.short	0x000c
        /*0096*/ 	.short	0x004c
        /*0098*/ 	.byte	0x00, 0xf0, 0x11, 0x00


	//----- nvinfo : EIATTR_KPARAM_INFO
	.align		4
.L_1809:
        /*009c*/ 	.byte	0x04, 0x17
        /*009e*/ 	.short	(.L_1811 - .L_1810)
.L_1810:
        /*00a0*/ 	.word	0x00000000
        /*00a4*/ 	.short	0x000b
        /*00a6*/ 	.short	0x0048
        /*00a8*/ 	.byte	0x00, 0xf0, 0x11, 0x00


	//----- nvinfo : EIATTR_KPARAM_INFO
	.align		4
.L_1811:
        /*00ac*/ 	.byte	0x04, 0x17
        /*00ae*/ 	.short	(.L_1813 - .L_1812)
.L_1812:
        /*00b0*/ 	.word	0x00000000
        /*00b4*/ 	.short	0x000a
        /*00b6*/ 	.short	0x0040
        /*00b8*/ 	.byte	0x00, 0xf0, 0x21, 0x00


	//----- nvinfo : EIATTR_KPARAM_INFO
	.align		4
.L_1813:
        /*00bc*/ 	.byte	0x04, 0x17
        /*00be*/ 	.short	(.L_1815 - .L_1814)
.L_1814:
        /*00c0*/ 	.word	0x00000000
        /*00c4*/ 	.short	0x0009
        /*00c6*/ 	.short	0x0038
        /*00c8*/ 	.byte	0x00, 0xf0, 0x21, 0x00


	//----- nvinfo : EIATTR_KPARAM_INFO
	.align		4
.L_1815:
        /*00cc*/ 	.byte	0x04, 0x17
        /*00ce*/ 	.short	(.L_1817 - .L_1816)
.L_1816:
        /*00d0*/ 	.word	0x00000000
        /*00d4*/ 	.short	0x0008
        /*00d6*/ 	.short	0x0034
        /*00d8*/ 	.byte	0x00, 0xf0, 0x11, 0x00


	//----- nvinfo : EIATTR_KPARAM_INFO
	.align		4
.L_1817:
        /*00dc*/ 	.byte	0x04, 0x17
        /*00de*/ 	.short	(.L_1819 - .L_1818)
.L_1818:
        /*00e0*/ 	.word	0x00000000
        /*00e4*/ 	.short	0x0007
        /*00e6*/ 	.short	0x0030
        /*00e8*/ 	.byte	0x00, 0xf0, 0x11, 0x00


	//----- nvinfo : EIATTR_KPARAM_INFO
	.align		4
.L_1819:
        /*00ec*/ 	.byte	0x04, 0x17
        /*00ee*/ 	.short	(.L_1821 - .L_1820)
.L_1820:
        /*00f0*/ 	.word	0x00000000
        /*00f4*/ 	.short	0x0006
        /*00f6*/ 	.short	0x002c
        /*00f8*/ 	.byte	0x00, 0xf0, 0x11, 0x00


	//----- nvinfo : EIATTR_KPARAM_INFO
	.align		4
.L_1821:
        /*00fc*/ 	.byte	0x04, 0x17
        /*00fe*/ 	.short	(.L_1823 - .L_1822)
.L_1822:
        /*0100*/ 	.word	0x00000000
        /*0104*/ 	.short	0x0005
        /*0106*/ 	.short	0x0028
        /*0108*/ 	.byte	0x00, 0xf0, 0x11, 0x00


	//----- nvinfo : EIATTR_KPARAM_INFO
	.align		4
.L_1823:
        /*010c*/ 	.byte	0x04, 0x17
        /*010e*/ 	.short	(.L_1825 - .L_1824)
.L_1824:
        /*0110*/ 	.word	0x00000000
        /*0114*/ 	.short	0x0004
        /*0116*/ 	.short	0x0020
        /*0118*/ 	.byte	0x00, 0xf0, 0x21, 0x00


	//----- nvinfo : EIATTR_KPARAM_INFO
	.align		4
.L_1825:
        /*011c*/ 	.byte	0x04, 0x17
        /*011e*/ 	.short	(.L_1827 - .L_1826)
.L_1826:
        /*0120*/ 	.word	0x00000000
        /*0124*/ 	.short	0x0003
        /*0126*/ 	.short	0x0018
        /*0128*/ 	.byte	0x00, 0xf0, 0x21, 0x00


	//----- nvinfo : EIATTR_KPARAM_INFO
	.align		4
.L_1827:
        /*012c*/ 	.byte	0x04, 0x17
        /*012e*/ 	.short	(.L_1829 - .L_1828)
.L_1828:
        /*0130*/ 	.word	0x00000000
        /*0134*/ 	.short	0x0002
        /*0136*/ 	.short	0x0010
        /*0138*/ 	.byte	0x00, 0xf0, 0x21, 0x00


	//----- nvinfo : EIATTR_KPARAM_INFO
	.align		4
.L_1829:
        /*013c*/ 	.byte	0x04, 0x17
        /*013e*/ 	.short	(.L_1831 - .L_1830)
.L_1830:
        /*0140*/ 	.word	0x00000000
        /*0144*/ 	.short	0x0001
        /*0146*/ 	.short	0x0008
        /*0148*/ 	.byte	0x00, 0xf0, 0x21, 0x00


	//----- nvinfo : EIATTR_KPARAM_INFO
	.align		4
.L_1831:
        /*014c*/ 	.byte	0x04, 0x17
        /*014e*/ 	.short	(.L_1833 - .L_1832)
.L_1832:
        /*0150*/ 	.word	0x00000000
        /*0154*/ 	.short	0x0000
        /*0156*/ 	.short	0x0000
        /*0158*/ 	.byte	0x00, 0xf0, 0x21, 0x00


	//----- nvinfo : EIATTR_MAXREG_COUNT
	.align		4
.L_1833:
        /*015c*/ 	.byte	0x03, 0x1b
        /*015e*/ 	.short	0x00ff


	//----- nvinfo : EIATTR_NUM_BARRIERS
	.align		4
        /*0160*/ 	.byte	0x02, 0x4c
        /*0162*/ 	.byte	0x01
	.zero		1


	//----- nvinfo : EIATTR_MERCURY_ISA_VERSION
	.align		4
        /*0164*/ 	.byte	0x03, 0x5f
        /*0166*/ 	.short	0x0000


	//----- nvinfo : EIATTR_EXIT_INSTR_OFFSETS
	.align		4
        /*0168*/ 	.byte	0x04, 0x1c
        /*016a*/ 	.short	(.L_1835 - .L_1834)


	//   ....[0]....
.L_1834:
        /*016c*/ 	.word	0x00000140


	//   ....[1]....
        /*0170*/ 	.word	0x000003b0


	//   ....[2]....
        /*0174*/ 	.word	0x0001d8a0


	//   ....[3]....
        /*0178*/ 	.word	0x0001d930


	//   ....[4]....
        /*017c*/ 	.word	0x0001d970


	//----- nvinfo : EIATTR_CTAIDZ_USED
	.align		4
.L_1835:
        /*0180*/ 	.byte	0x01, 0x04
	.zero		2


	//----- nvinfo : EIATTR_CRS_STACK_SIZE
	.align		4
        /*0184*/ 	.byte	0x04, 0x1e
        /*0186*/ 	.short	(.L_1837 - .L_1836)
.L_1836:
        /*0188*/ 	.word	0x00000000
.L_1837:


//--------------------- .nv.info._Z23gemm_half_q_half_kernelILi4ELb1ELb1EEvPK6__halfPKjS4_S2_PS0_iiiiPKtS7_iiiiiibS2_i --------------------------
	.section	.nv.info._Z23gemm_half_q_half_kernelILi4ELb1ELb1EEvPK6__halfPKjS4_S2_PS0_iiiiPKtS7_iiiiiibS2_i,"",@"SHT_CUDA_INFO"
	.sectionflags	@""
	.align	4


	//----- nvinfo : EIATTR_CUDA_API_VERSION
	.align		4
        /*0000*/ 	.byte	0x04, 0x37
        /*0002*/ 	.short	(.L_1839 - .L_1838)
.L_1838:
        /*0004*/ 	.word	0x00000082


	//----- nvinfo : EIATTR_SW2861232_WAR
	.align		4
.L_1839:
        /*0008*/ 	.byte	0x01, 0x35
	.zero		2


	//----- nvinfo : EIATTR_PARAM_CBANK
	.align		4
        /*000c*/ 	.byte	0x04, 0x0a
        /*000e*/ 	.short	(.L_1841 - .L_1840)
	.align		4
.L_1840:
        /*0010*/ 	.word	index@(.nv.constant0._Z23gemm_half_q_half_kernelILi4ELb1ELb1EEvPK6__halfPKjS4_S2_PS0_iiiiPKtS7_iiiiiibS2_i)
        /*0014*/ 	.short	0x0160
        /*0016*/ 	.short	0x0074


	//----- nvinfo : EIATTR_CBANK_PARAM_SIZE
	.align		4
.L_1841:
        /*0018*/ 	.byte	0x03, 0x19
        /*001a*/ 	.short	0x0074


	//----- nvinfo : EIATTR_KPARAM_INFO
	.align		4
        /*001c*/ 	.byte	0x04, 0x17
        /*001e*/ 	.short	(.L_1843 - .L_1842)
.L_1842:
        /*0020*/ 	.word	0x00000000
        /*0024*/ 	.short	0x0013
        /*0026*/ 	.short	0x0070
        /*0028*/ 	.byte	0x00, 0xf0, 0x11, 0x00


	//----- nvinfo : EIATTR_KPARAM_INFO
	.align		4
.L_1843:
        /*002c*/ 	.byte	0x04, 0x17
        /*002e*/ 	.short	(.L_1845 - .L_1844)
.L_1844:
        /*0030*/ 	.word	0x00000000
        /*0034*/ 	.short	0x0012
        /*0036*/ 	.short	0x0068
        /*0038*/ 	.byte	0x00, 0xf0, 0x21, 0x00


	//----- nvinfo : EIATTR_KPARAM_INFO
	.align		4
.L_1845:
        /*003c*/ 	.byte	0x04, 0x17
        /*003e*/ 	.short	(.L_1847 - .L_1846)
.L_1846:
        /*0040*/ 	.word	0x00000000
        /*0044*/ 	.short	0x0011
        /*0046*/ 	.short	0x0060
        /*0048*/ 	.byte	0x00, 0xf0, 0x05, 0x00


	//----- nvinfo : EIATTR_KPARAM_INFO
	.align		4
.L_1847:
        /*004c*/ 	.byte	0x04, 0x17
        /*004e*/ 	.short	(.L_1849 - .L_1848)
.L_1848:
        /*0050*/ 	.word	0x00000000
        /*0054*/ 	.short	0x0010
        /*0056*/ 	.short	0x005c
        /*0058*/ 	.byte	0x00, 0xf0, 0x11, 0x00


	//----- nvinfo : EIATTR_KPARAM_INFO
	.align		4
.L_1849:
        /*005c*/ 	.byte	0x04, 0x17
        /*005e*/ 	.short	(.L_1851 - .L_1850)
.L_1850:
        /*0060*/ 	.word	0x00000000
        /*0064*/ 	.short	0x000f
        /*0066*/ 	.short	0x0058
        /*0068*/ 	.byte	0x00, 0xf0, 0x11, 0x00


	//----- nvinfo : EIATTR_KPARAM_INFO
	.align		4
.L_1851:
        /*006c*/ 	.byte	0x04, 0x17
        /*006e*/ 	.short	(.L_1853 - .L_1852)
.L_1852:
        /*0070*/ 	.word	0x00000000
        /*0074*/ 	.short	0x000e
        /*0076*/ 	.short	0x0054
        /*0078*/ 	.byte	0x00, 0xf0, 0x11, 0x00


	//----- nvinfo : EIATTR_KPARAM_INFO
	.align		4
.L_1853:
        /*007c*/ 	.byte	0x04, 0x17
        /*007e*/ 	.short	(.L_1855 - .L_1854)
.L_1854:
        /*0080*/ 	.word	0x00000000
        /*0084*/ 	.short	0x000d
        /*0086*/ 	.short	0x0050
        /*0088*/ 	.byte	0x00, 0xf0, 0x11, 0x00


	//----- nvinfo : EIATTR_KPARAM_INFO
	.align		4
.L_1855:
        /*008c*/ 	.byte	0x04, 0x17
        /*008e*/ 	.short	(.L_1857 - .L_1856)
.L_1856:
        /*0090*/ 	.word	0x00000000
        /*0094*/ 	.short	0x000c
        /*0096*/ 	.short	0x004c
        /*0098*/ 	.byte	0x00, 0xf0, 0x11, 0x00


	//----- nvinfo : EIATTR_KPARAM_INFO
	.align		4
.L_1857:
        /*009c*/ 	.byte	0x04, 0x17
        /*009e*/ 	.short	(.L_1859 - .L_1858)
.L_1858:
        /*00a0*/ 	.word	0x00000000
        /*00a4*/ 	.short	0x000b
        /*00a6*/ 	.short	0x0048
        /*00a8*/ 	.byte	0x00, 0xf0, 0x11, 0x00


	//----- nvinfo : EIATTR_KPARAM_INFO
	.align		4
.L_1859:
        /*00ac*/ 	.byte	0x04, 0x17
        /*00ae*/ 	.short	(.L_1861 - .L_1860)
.L_1860:
        /*00b0*/ 	.word	0x00000000
        /*00b4*/ 	.short	0x000a
        /*00b6*/ 	.short	0x0040
        /*00b8*/ 	.byte	0x00, 0xf0, 0x21, 0x00


	//----- nvinfo : EIATTR_KPARAM_INFO
	.align		4
.L_1861:
        /*00bc*/ 	.byte	0x04, 0x17
        /*00be*/ 	.short	(.L_1863 - .L_1862)
.L_1862:
        /*00c0*/ 	.word	0x00000000
        /*00c4*/ 	.short	0x0009
        /*00c6*/ 	.short	0x0038
        /*00c8*/ 	.byte	0x00, 0xf0, 0x21, 0x00


	//----- nvinfo : EIATTR_KPARAM_INFO
	.align		4
.L_1863:
        /*00cc*/ 	.byte	0x04, 0x17
        /*00ce*/ 	.short	(.L_1865 - .L_1864)
.L_1864:
        /*00d0*/ 	.word	0x00000000
        /*00d4*/ 	.short	0x0008
        /*00d6*/ 	.short	0x0034
        /*00d8*/ 	.byte	0x00, 0xf0, 0x11, 0x00


	//----- nvinfo : EIATTR_KPARAM_INFO
	.align		4
.L_1865:
        /*00dc*/ 	.byte	0x04, 0x17
        /*00de*/ 	.short	(.L_1867 - .L_1866)
.L_1866:
        /*00e0*/ 	.word	0x00000000
        /*00e4*/ 	.short	0x0007
        /*00e6*/ 	.short	0x0030
        /*00e8*/ 	.byte	0x00, 0xf0, 0x11, 0x00


	//----- nvinfo : EIATTR_KPARAM_INFO
	.align		4
.L_1867:
        /*00ec*/ 	.byte	0x04, 0x17
        /*00ee*/ 	.short	(.L_1869 - .L_1868)
.L_1868:
        /*00f0*/ 	.word	0x00000000
        /*00f4*/ 	.short	0x0006
        /*00f6*/ 	.short	0x002c
        /*00f8*/ 	.byte	0x00, 0xf0, 0x11, 0x00


	//----- nvinfo : EIATTR_KPARAM_INFO
	.align		4
.L_1869:
        /*00fc*/ 	.byte	0x04, 0x17
        /*00fe*/ 	.short	(.L_1871 - .L_1870)
.L_1870:
        /*0100*/ 	.word	0x00000000
        /*0104*/ 	.short	0x0005
        /*0106*/ 	.short	0x0028
        /*0108*/ 	.byte	0x00, 0xf0, 0x11, 0x00


	//----- nvinfo : EIATTR_KPARAM_INFO
	.align		4
.L_1871:
        /*010c*/ 	.byte	0x04, 0x17
        /*010e*/ 	.short	(.L_1873 - .L_1872)
.L_1872:
        /*0110*/ 	.word	0x00000000
        /*0114*/ 	.short	0x0004
        /*0116*/ 	.short	0x0020
        /*0118*/ 	.byte	0x00, 0xf0, 0x21, 0x00


	//----- nvinfo : EIATTR_KPARAM_INFO
	.align		4
.L_1873:
        /*011c*/ 	.byte	0x04, 0x17
        /*011e*/ 	.short	(.L_1875 - .L_1874)
.L_1874:
        /*0120*/ 	.word	0x00000000
        /*0124*/ 	.short	0x0003
        /*0126*/ 	.short	0x0018
        /*0128*/ 	.byte	0x00, 0xf0, 0x21, 0x00


	//----- nvinfo : EIATTR_KPARAM_INFO
	.align		4
.L_1875:
        /*012c*/ 	.byte	0x04, 0x17
        /*012e*/ 	.short	(.L_1877 - .L_1876)
.L_1876:
        /*0130*/ 	.word	0x00000000
        /*0134*/ 	.short	0x0002
        /*0136*/ 	.short	0x0010
        /*0138*/ 	.byte	0x00, 0xf0, 0x21, 0x00


	//----- nvinfo : EIATTR_KPARAM_INFO
	.align		4
.L_1877:
        /*013c*/ 	.byte	0x04, 0x17
        /*013e*/ 	.short	(.L_1879 - .L_1878)
.L_1878:
        /*0140*/ 	.word	0x00000000
        /*0144*/ 	.short	0x0001
        /*0146*/ 	.short	0x0008
        /*0148*/ 	.byte	0x00, 0xf0, 0x21, 0x00


	//----- nvinfo : EIATTR_KPARAM_INFO
	.align		4
.L_1879:
        /*014c*/ 	.byte	0x04, 0x17
        /*014e*/ 	.short	(.L_1881 - .L_1880)
.L_1880:
        /*0150*/ 	.word	0x00000000
        /*0154*/ 	.short	0x0000
        /*0156*/ 	.short	0x0000
        /*0158*/ 	.byte	0x00, 0xf0, 0x21, 0x00


	//----- nvinfo : EIATTR_MAXREG_COUNT
	.align		4
.L_1881:
        /*015c*/ 	.byte	0x03, 0x1b
        /*015e*/ 	.short	0x00ff


	//----- nvinfo : EIATTR_NUM_BARRIERS
	.align		4
        /*0160*/ 	.byte	0x02, 0x4c
        /*0162*/ 	.byte	0x01
	.zero		1


	//----- nvinfo : EIATTR_MERCURY_ISA_VERSION
	.align		4
        /*0164*/ 	.byte	0x03, 0x5f
        /*0166*/ 	.short	0x0000


	//----- nvinfo : EIATTR_EXIT_INSTR_OFFSETS
	.align		4
        /*0168*/ 	.byte	0x04, 0x1c
        /*016a*/ 	.short	(.L_1883 - .L_1882)


	//   ....[0]....
.L_1882:
        /*016c*/ 	.word	0x00000120


	//   ....[1]....
        /*0170*/ 	.word	0x00000360


	//   ....[2]....
        /*0174*/ 	.word	0x00019a50


	//   ....[3]....
        /*0178*/ 	.word	0x00019ae0


	//   ....[4]....
        /*017c*/ 	.word	0x00019b20


	//----- nvinfo : EIATTR_CTAIDZ_USED
	.align		4
.L_1883:
        /*0180*/ 	.byte	0x01, 0x04
	.zero		2


	//----- nvinfo : EIATTR_CRS_STACK_SIZE
	.align		4
        /*0184*/ 	.byte	0x04, 0x1e
        /*0186*/ 	.short	(.L_1885 - .L_1884)
.L_1884:
        /*0188*/ 	.word	0x00000000
.L_1885:


//--------------------- .nv.info._Z23gemm_half_q_half_kernelILi3ELb1ELb1EEvPK6__halfPKjS4_S2_PS0_iiiiPKtS7_iiiiiibS2_i --------------------------
	.section	.nv.info._Z23gemm_half_q_half_kernelILi3ELb1ELb1EEvPK6__halfPKjS4_S2_PS0_iiiiPKtS7_iiiiiibS2_i,"",@"SHT_CUDA_INFO"
	.sectionflags	@""
	.align	4


	//----- nvinfo : EIATTR_CUDA_API_VERSION
	.align		4
        /*0000*/ 	.byte	0x04, 0x37
        /*0002*/ 	.short	(.L_1887 - .L_1886)
.L_1886:
        /*0004*/ 	.word	0x00000082


	//----- nvinfo : EIATTR_SW2861232_WAR
	.align		4
.L_1887:
        /*0008*/ 	.byte	0x01, 0x35
	.zero		2


	//----- nvinfo : EIATTR_PARAM_CBANK
	.align		4
        /*000c*/ 	.byte	0x04, 0x0a
        /*000e*/ 	.short	(.L_1889 - .L_1888)
	.align		4
.L_1888:
        /*0010*/ 	.word	index@(.nv.constant0._Z23gemm_half_q_half_kernelILi3ELb1ELb1EEvPK6__halfPKjS4_S2_PS0_iiiiPKtS7_iiiiiibS2_i)
        /*0014*/ 	.short	0x0160
        /*0016*/ 	.short	0x0074


	//----- nvinfo : EIATTR_CBANK_PARAM_SIZE
	.align		4
.L_1889:
        /*0018*/ 	.byte	0x03, 0x19
        /*001a*/ 	.short	0x0074


	//----- nvinfo : EIATTR_KPARAM_INFO
	.align		4
        /*001c*/ 	.byte	0x04, 0x17
        /*001e*/ 	.short	(.L_1891 - .L_1890)
.L_1890:
        /*0020*/ 	.word	0x00000000
        /*0024*/ 	.short	0x0013
        /*0026*/ 	.short	0x0070
        /*0028*/ 	.byte	0x00, 0xf0, 0x11, 0x00


	//----- nvinfo : EIATTR_KPARAM_INFO
	.align		4
.L_1891:
        /*002c*/ 	.byte	0x04, 0x17
        /*002e*/ 	.short	(.L_1893 - .L_1892)
.L_1892:
        /*0030*/ 	.word	0x00000000
        /*0034*/ 	.short	0x0012
        /*0036*/ 	.short	0x0068
        /*0038*/ 	.byte	0x00, 0xf0, 0x21, 0x00


	//----- nvinfo : EIATTR_KPARAM_INFO
	.align		4
.L_1893:
        /*003c*/ 	.byte	0x04, 0x17
        /*003e*/ 	.short	(.L_1895 - .L_1894)
.L_1894:
        /*0040*/ 	.word	0x00000000
        /*0044*/ 	.short	0x0011
        /*0046*/ 	.short	0x0060
        /*0048*/ 	.byte	0x00, 0xf0, 0x05, 0x00


	//----- nvinfo : EIATTR_KPARAM_INFO
	.align		4
.L_1895:
        /*004c*/ 	.byte	0x04, 0x17
        /*004e*/ 	.short	(.L_1897 - .L_1896)
.L_1896:
        /*0050*/ 	.word	0x00000000
        /*0054*/ 	.short	0x0010
        /*0056*/ 	.short	0x005c
        /*0058*/ 	.byte	0x00, 0xf0, 0x11, 0x00


	//----- nvinfo : EIATTR_KPARAM_INFO
	.align		4
.L_1897:
        /*005c*/ 	.byte	0x04, 0x17
        /*005e*/ 	.short	(.L_1899 - .L_1898)
.L_1898:
        /*0060*/ 	.word	0x00000000
        /*0064*/ 	.short	0x000f
        /*0066*/ 	.short	0x0058
        /*0068*/ 	.byte	0x00, 0xf0, 0x11, 0x00


	//----- nvinfo : EIATTR_KPARAM_INFO
	.align		4
.L_1899:
        /*006c*/ 	.byte	0x04, 0x17
        /*006e*/ 	.short	(.L_1901 - .L_1900)
.L_1900:
        /*0070*/ 	.word	0x00000000
        /*0074*/ 	.short	0x000e
        /*0076*/ 	.short	0x0054
        /*0078*/ 	.byte	0x00, 0xf0, 0x11, 0x00


	//----- nvinfo : EIATTR_KPARAM_INFO
	.align		4
.L_1901:
        /*007c*/ 	.byte	0x04, 0x17
        /*007e*/ 	.short	(.L_1903 - .L_1902)
.L_1902:
        /*0080*/ 	.word	0x00000000
        /*0084*/ 	.short	0x000d
        /*0086*/ 	.short	0x0050
        /*0088*/ 	.byte	0x00, 0xf0, 0x11, 0x00


	//----- nvinfo : EIATTR_KPARAM_INFO
	.align		4
.L_1903:
        /*008c*/ 	.byte	0x04, 0x17
        /*008e*/ 	.short	(.L_1905 - .L_1904)
.L_1904:
        /*0090*/ 	.word	0x00000000
        /*0094*/ 	.short	0x000c
        /*0096*/ 	.short	0x004c
        /*0098*/ 	.byte	0x00, 0xf0, 0x11, 0x00


	//----- nvinfo : EIATTR_KPARAM_INFO
	.align		4
.L_1905:
        /*009c*/ 	.byte	0x04, 0x17
        /*009e*/ 	.short	(.L_1907 - .L_1906)
.L_1906:
        /*00a0*/ 	.word	0x00000000
        /*00a4*/ 	.short	0x000b
        /*00a6*/ 	.short	0x0048
        /*00a8*/ 	.byte	0x00, 0xf0, 0x11, 0x00


	//----- nvinfo : EIATTR_KPARAM_INFO
	.align		4
.L_1907:
        /*00ac*/ 	.byte	0x04, 0x17
        /*00ae*/ 	.short	(.L_1909 - .L_1908)
.L_1908:
        /*00b0*/ 	.word	0x00000000
        /*00b4*/ 	.short	0x000a
        /*00b6*/ 	.short	0x0040
        /*00b8*/ 	.byte	0x00, 0xf0, 0x21, 0x00


	//----- nvinfo : EIATTR_KPARAM_INFO
	.align		4
.L_1909:
        /*00bc*/ 	.byte	0x04, 0x17
        /*00be*/ 	.short	(.L_1911 - .L_1910)
.L_1910:
        /*00c0*/ 	.word	0x00000000
        /*00c4*/ 	.short	0x0009
        /*00c6*/ 	.short	0x0038
        /*00c8*/ 	.byte	0x00, 0xf0, 0x21, 0x00


	//----- nvinfo : EIATTR_KPARAM_INFO
	.align		4
.L_1911:
        /*00cc*/ 	.byte	0x04, 0x17
        /*00ce*/ 	.short	(.L_1913 - .L_1912)
.L_1912:
        /*00d0*/ 	.word	0x00000000
        /*00d4*/ 	.short	0x0008
        /*00d6*/ 	.short	0x0034
        /*00d8*/ 	.byte	0x00, 0xf0, 0x11, 0x00


	//----- nvinfo : EIATTR_KPARAM_INFO
	.align		4
.L_1913:
        /*00dc*/ 	.byte	0x04, 0x17
        /*00de*/ 	.short	(.L_1915 - .L_1914)
.L_1914:
        /*00e0*/ 	.word	0x00000000
        /*00e4*/ 	.short	0x0007
        /*00e6*/ 	.short	0x0030
        /*00e8*/ 	.byte	0x00, 0xf0, 0x11, 0x00


	//----- nvinfo : EIATTR_KPARAM_INFO
	.align		4
.L_1915:
        /*00ec*/ 	.byte	0x04, 0x17
        /*00ee*/ 	.short	(.L_1917 - .L_1916)
.L_1916:
        /*00f0*/ 	.word	0x00000000
        /*00f4*/ 	.short	0x0006
        /*00f6*/ 	.short	0x002c
        /*00f8*/ 	.byte	0x00, 0xf0, 0x11, 0x00


	//----- nvinfo : EIATTR_KPARAM_INFO
	.align		4
.L_1917:
        /*00fc*/ 	.byte	0x04, 0x17
        /*00fe*/ 	.short	(.L_1919 - .L_1918)
.L_1918:
        /*0100*/ 	.word	0x00000000
        /*0104*/ 	.short	0x0005
        /*0106*/ 	.short	0x0028
        /*0108*/ 	.byte	0x00, 0xf0, 0x11, 0x00


	//----- nvinfo : EIATTR_KPARAM_INFO
	.align		4
.L_1919:
        /*010c*/ 	.byte	0x04, 0x17
        /*010e*/ 	.short	(.L_1921 - .L_1920)
.L_1920:
        /*0110*/ 	.word	0x00000000
        /*0114*/ 	.short	0x0004
        /*0116*/ 	.short	0x0020
        /*0118*/ 	.byte	0x00, 0xf0, 0x21, 0x00


	//----- nvinfo : EIATTR_KPARAM_INFO
	.align		4
.L_1921:
        /*011c*/ 	.byte	0x04, 0x17
        /*011e*/ 	.short	(.L_1923 - .L_1922)
.L_1922:
        /*0120*/ 	.word	0x00000000
        /*0124*/ 	.short	0x0003
        /*0126*/ 	.short	0x0018
        /*0128*/ 	.byte	0x00, 0xf0, 0x21, 0x00


	//----- nvinfo : EIATTR_KPARAM_INFO
	.align		4
.L_1923:
        /*012c*/ 	.byte	0x04, 0x17
        /*012e*/ 	.short	(.L_1925 - .L_1924)
.L_1924:
        /*0130*/ 	.word	0x00000000
        /*0134*/ 	.short	0x0002
        /*0136*/ 	.short	0x0010
        /*0138*/ 	.byte	0x00, 0xf0, 0x21, 0x00


	//----- nvinfo : EIATTR_KPARAM_INFO
	.align		4
.L_1925:
        /*013c*/ 	.byte	0x04, 0x17
        /*013e*/ 	.short	(.L_1927 - .L_1926)
.L_1926:
        /*0140*/ 	.word	0x00000000
        /*0144*/ 	.short	0x0001
        /*0146*/ 	.short	0x0008
        /*0148*/ 	.byte	0x00, 0xf0, 0x21, 0x00


	//----- nvinfo : EIATTR_KPARAM_INFO
	.align		4
.L_1927:
        /*014c*/ 	.byte	0x04, 0x17
        /*014e*/ 	.short	(.L_1929 - .L_1928)
.L_1928:
        /*0150*/ 	.word	0x00000000
        /*0154*/ 	.short	0x0000
        /*0156*/ 	.short	0x0000
        /*0158*/ 	.byte	0x00, 0xf0, 0x21, 0x00


	//----- nvinfo : EIATTR_MAXREG_COUNT
	.align		4
.L_1929:
        /*015c*/ 	.byte	0x03, 0x1b
        /*015e*/ 	.short	0x00ff


	//----- nvinfo : EIATTR_NUM_BARRIERS
	.align		4
        /*0160*/ 	.byte	0x02, 0x4c
        /*0162*/ 	.byte	0x01
	.zero		1


	//----- nvinfo : EIATTR_MERCURY_ISA_VERSION
	.align		4
        /*0164*/ 	.byte	0x03, 0x5f
        /*0166*/ 	.short	0x0000


	//----- nvinfo : EIATTR_EXIT_INSTR_OFFSETS
	.align		4
        /*0168*/ 	.byte	0x04, 0x1c
        /*016a*/ 	.short	(.L_1931 - .L_1930)


	//   ....[0]....
.L_1930:
        /*016c*/ 	.word	0x000000f0


	//   ....[1]....
        /*0170*/ 	.word	0x00000300


	//   ....[2]....
        /*0174*/ 	.word	0x00015390


	//   ....[3]....
        /*0178*/ 	.word	0x00015430


	//   ....[4]....
        /*017c*/ 	.word	0x00015470


	//----- nvinfo : EIATTR_CTAIDZ_USED
	.align		4
.L_1931:
        /*0180*/ 	.byte	0x01, 0x04
	.zero		2


	//----- nvinfo : EIATTR_CRS_STACK_SIZE
	.align		4
        /*0184*/ 	.byte	0x04, 0x1e
        /*0186*/ 	.short	(.L_1933 - .L_1932)
.L_1932:
        /*0188*/ 	.word	0x00000000
.L_1933:


//--------------------- .nv.info._Z23gemm_half_q_half_kernelILi2ELb1ELb1EEvPK6__halfPKjS4_S2_PS0_iiiiPKtS7_iiiiiibS2_i --------------------------
	.section	.nv.info._Z23gemm_half_q_half_kernelILi2ELb1ELb1EEvPK6__halfPKjS4_S2_PS0_iiiiPKtS7_iiiiiibS2_i,"",@"SHT_CUDA_INFO"
	.sectionflags	@""
	.align	4


	//----- nvinfo : EIATTR_CUDA_API_VERSION
	.align		4
        /*0000*/ 	.byte	0x04, 0x37
        /*0002*/ 	.short	(.L_1935 - .L_1934)
.L_1934:
        /*0004*/ 	.word	0x00000082


	//----- nvinfo : EIATTR_SW2861232_WAR
	.align		4
.L_1935:
        /*0008*/ 	.byte	0x01, 0x35
	.zero		2


	//----- nvinfo : EIATTR_PARAM_CBANK
	.align		4
        /*000c*/ 	.byte	0x04, 0x0a
        /*000e*/ 	.short	(.L_1937 - .L_1936)
	.align		4
.L_1936:
        /*0010*/ 	.word	index@(.nv.constant0._Z23gemm_half_q_half_kernelILi2ELb1ELb1EEvPK6__halfPKjS4_S2_PS0_iiiiPKtS7_iiiiiibS2_i)
        /*0014*/ 	.short	0x0160
        /*0016*/ 	.short	0x0074


	//----- nvinfo : EIATTR_CBANK_PARAM_SIZE
	.align		4
.L_1937:
        /*0018*/ 	.byte	0x03, 0x19
        /*001a*/ 	.short	0x0074


	//----- nvinfo : EIATTR_KPARAM_INFO
	.align		4
        /*001c*/ 	.byte	0x04, 0x17
        /*001e*/ 	.short	(.L_1939 - .L_1938)
.L_1938:
        /*0020*/ 	.word	0x00000000
        /*0024*/ 	.short	0x0013
        /*0026*/ 	.short	0x0070
        /*0028*/ 	.byte	0x00, 0xf0, 0x11, 0x00


	//----- nvinfo : EIATTR_KPARAM_INFO
	.align		4
.L_1939:
        /*002c*/ 	.byte	0x04, 0x17
        /*002e*/ 	.short	(.L_1941 - .L_1940)
.L_1940:
        /*0030*/ 	.word	0x00000000
        /*0034*/ 	.short	0x0012
        /*0036*/ 	.short	0x0068
        /*0038*/ 	.byte	0x00, 0xf0, 0x21, 0x00


	//----- nvinfo : EIATTR_KPARAM_INFO
	.align		4
.L_1941:
        /*003c*/ 	.byte	0x04, 0x17
        /*003e*/ 	.short	(.L_1943 - .L_1942)
.L_1942:
        /*0040*/ 	.word	0x00000000
        /*0044*/ 	.short	0x0011
        /*0046*/ 	.short	0x0060
        /*0048*/ 	.byte	0x00, 0xf0, 0x05, 0x00


	//----- nvinfo : EIATTR_KPARAM_INFO
	.align		4
.L_1943:
        /*004c*/ 	.byte	0x04, 0x17
        /*004e*/ 	.short	(.L_1945 - .L_1944)
.L_1944:
        /*0050*/ 	.word	0x00000000
        /*0054*/ 	.short	0x0010
        /*0056*/ 	.short	0x005c
        /*0058*/ 	.byte	0x00, 0xf0, 0x11, 0x00


	//----- nvinfo : EIATTR_KPARAM_INFO
	.align		4
.L_1945:
        /*005c*/ 	.byte	0x04, 0x17
        /*005e*/ 	.short	(.L_1947 - .L_1946)
.L_1946:
        /*0060*/ 	.word	0x00000000
        /*0064*/ 	.short	0x000f
        /*0066*/ 	.short	0x0058
        /*0068*/ 	.byte	0x00, 0xf0, 0x11, 0x00


	//----- nvinfo : EIATTR_KPARAM_INFO
	.align		4
.L_1947:
        /*006c*/ 	.byte	0x04, 0x17
        /*006e*/ 	.short	(.L_1949 - .L_1948)
.L_1948:
        /*0070*/ 	.word	0x00000000
        /*0074*/ 	.short	0x000e
        /*0076*/ 	.short	0x0054
        /*0078*/ 	.byte	0x00, 0xf0, 0x11, 0x00


	//----- nvinfo : EIATTR_KPARAM_INFO
	.align		4
.L_1949:
        /*007c*/ 	.byte	0x04, 0x17
        /*007e*/ 	.short	(.L_1951 - .L_1950)
.L_1950:
        /*0080*/ 	.word	0x00000000
        /*0084*/ 	.short	0x000d
        /*0086*/ 	.short	0x0050
        /*0088*/ 	.byte	0x00, 0xf0, 0x11, 0x00


	//----- nvinfo : EIATTR_KPARAM_INFO
	.align		4
.L_1951:
        /*008c*/ 	.byte	0x04, 0x17
        /*008e*/ 	.short	(.L_1953 - .L_1952)
.L_1952:
        /*0090*/ 	.word	0x00000000
        /*0094*/ 	.short	0x000c
        /*0096*/ 	.short	0x004c
        /*0098*/ 	.byte	0x00, 0xf0, 0x11, 0x00


	//----- nvinfo : EIATTR_KPARAM_INFO
	.align		4
.L_1953:
        /*009c*/ 	.byte	0x04, 0x17
        /*009e*/ 	.short	(.L_1955 - .L_1954)
.L_1954:
        /*00a0*/ 	.word	0x00000000
        /*00a4*/ 	.short	0x000b
        /*00a6*/ 	.short	0x0048
        /*00a8*/ 	.byte	0x00, 0xf0, 0x11, 0x00


	//----- nvinfo : EIATTR_KPARAM_INFO
	.align		4
.L_1955:
        /*00ac*/ 	.byte	0x04, 0x17
        /*00ae*/ 	.short	(.L_1957 - .L_1956)
.L_1956:
        /*00b0*/ 	.word	0x00000000
        /*00b4*/ 	.short	0x000a
        /*00b6*/ 	.short	0x0040
        /*00b8*/ 	.byte	0x00, 0xf0, 0x21, 0x00


	//----- nvinfo : EIATTR_KPARAM_INFO
	.align		4
.L_1957:
        /*00bc*/ 	.byte	0x04, 0x17
        /*00be*/ 	.short	(.L_1959 - .L_1958)
.L_1958:
        /*00c0*/ 	.word	0x00000000
        /*00c4*/ 	.short	0x0009
        /*00c6*/ 	.short	0x0038
        /*00c8*/ 	.byte	0x00, 0xf0, 0x21, 0x00


	//----- nvinfo : EIATTR_KPARAM_INFO
	.align		4
.L_1959:
        /*00cc*/ 	.byte	0x04, 0x17
        /*00ce*/ 	.short	(.L_1961 - .L_1960)
.L_1960:
        /*00d0*/ 	.word	0x00000000
        /*00d4*/ 	.short	0x0008
        /*00d6*/ 	.short	0x0034
        /*00d8*/ 	.byte	0x00, 0xf0, 0x11, 0x00


	//----- nvinfo : EIATTR_KPARAM_INFO
	.align		4
.L_1961:
        /*00dc*/ 	.byte	0x04, 0x17
        /*00de*/ 	.short	(.L_1963 - .L_1962)
.L_1962:
        /*00e0*/ 	.word	0x00000000
        /*00e4*/ 	.short	0x0007
        /*00e6*/ 	.short	0x0030
        /*00e8*/ 	.byte	0x00, 0xf0, 0x11, 0x00


	//----- nvinfo : EIATTR_KPARAM_INFO
	.align		4
.L_1963:
        /*00ec*/ 	.byte	0x04, 0x17
        /*00ee*/ 	.short	(.L_1965 - .L_1964)
.L_1964:
        /*00f0*/ 	.word	0x00000000
        /*00f4*/ 	.short	0x0006
        /*00f6*/ 	.short	0x002c
        /*00f8*/ 	.byte	0x00, 0xf0, 0x11, 0x00


	//----- nvinfo : EIATTR_KPARAM_INFO
	.align		4
.L_1965:
        /*00fc*/ 	.byte	0x04, 0x17
        /*00fe*/ 	.short	(.L_1967 - .L_1966)
.L_1966:
        /*0100*/ 	.word	0x00000000
        /*0104*/ 	.short	0x0005
        /*0106*/ 	.short	0x0028
        /*0108*/ 	.byte	0x00, 0xf0, 0x11, 0x00


	//----- nvinfo : EIATTR_KPARAM_INFO
	.align		4
.L_1967:
        /*010c*/ 	.byte	0x04, 0x17
        /*010e*/ 	.short	(.L_1969 - .L_1968)
.L_1968:
        /*0110*/ 	.word	0x00000000
        /*0114*/ 	.short	0x0004
        /*0116*/ 	.short	0x0020
        /*0118*/ 	.byte	0x00, 0xf0, 0x21, 0x00


	//----- nvinfo : EIATTR_KPARAM_INFO
	.align		4
.L_1969:
        /*011c*/ 	.byte	0x04, 0x17
        /*011e*/ 	.short	(.L_1971 - .L_1970)
.L_1970:
        /*0120*/ 	.word	0x00000000
        /*0124*/ 	.short	0x0003
        /*0126*/ 	.short	0x0018
        /*0128*/ 	.byte	0x00, 0xf0, 0x21, 0x00


	//----- nvinfo : EIATTR_KPARAM_INFO
	.align		4
.L_1971:
        /*012c*/ 	.byte	0x04, 0x17
        /*012e*/ 	.short	(.L_1973 - .L_1972)
.L_1972:
        /*0130*/ 	.word	0x00000000
        /*0134*/ 	.short	0x0002
        /*0136*/ 	.short	0x0010
        /*0138*/ 	.byte	0x00, 0xf0, 0x21, 0x00


	//----- nvinfo : EIATTR_KPARAM_INFO
	.align		4
.L_1973:
        /*013c*/ 	.byte	0x04, 0x17
        /*013e*/ 	.short	(.L_1975 - .L_1974)
.L_1974:
        /*0140*/ 	.word	0x00000000
        /*0144*/ 	.short	0x0001
        /*0146*/ 	.short	0x0008
        /*0148*/ 	.byte	0x00, 0xf0, 0x21, 0x00


	//----- nvinfo : EIATTR_KPARAM_INFO
	.align		4
.L_1975:
        /*014c*/ 	.byte	0x04, 0x17
        /*014e*/ 	.short	(.L_1977 - .L_1976)
.L_1976:
        /*0150*/ 	.word	0x00000000
        /*0154*/ 	.short	0x0000
        /*0156*/ 	.short	0x0000
        /*0158*/ 	.byte	0x00, 0xf0, 0x21, 0x00


	//----- nvinfo : EIATTR_MAXREG_COUNT
	.align		4
.L_1977:
        /*015c*/ 	.byte	0x03, 0x1b
        /*015e*/ 	.short	0x00ff


	//----- nvinfo : EIATTR_NUM_BARRIERS
	.align		4
        /*0160*/ 	.byte	0x02, 0x4c
        /*0162*/ 	.byte	0x01
	.zero		1


	//----- nvinfo : EIATTR_MERCURY_ISA_VERSION
	.align		4
        /*0164*/ 	.byte	0x03, 0x5f
        /*0166*/ 	.short	0x0000


	//----- nvinfo : EIATTR_EXIT_INSTR_OFFSETS
	.align		4
        /*0168*/ 	.byte	0x04, 0x1c
        /*016a*/ 	.short	(.L_1979 - .L_1978)


	//   ....[0]....
.L_1978:
        /*016c*/ 	.word	0x000000d0


	//   ....[1]....
        /*0170*/ 	.word	0x000002f0


	//   ....[2]....
        /*0174*/ 	.word	0x00010d40


	//   ....[3]....
        /*0178*/ 	.word	0x00010de0


	//   ....[4]....
        /*017c*/ 	.word	0x00010e20


	//----- nvinfo : EIATTR_CTAIDZ_USED
	.align		4
.L_1979:
        /*0180*/ 	.byte	0x01, 0x04
	.zero		2


	//----- nvinfo : EIATTR_CRS_STACK_SIZE
	.align		4
        /*0184*/ 	.byte	0x04, 0x1e
        /*0186*/ 	.short	(.L_1981 - .L_1980)
.L_1980:
        /*0188*/ 	.word	0x00000000
.L_1981:


//--------------------- .nv.info._Z23gemm_half_q_half_kernelILi1ELb1ELb1EEvPK6__halfPKjS4_S2_PS0_iiiiPKtS7_iiiiiibS2_i --------------------------
	.section	.nv.info._Z23gemm_half_q_half_kernelILi1ELb1ELb1EEvPK6__halfPKjS4_S2_PS0_iiiiPKtS7_iiiiiibS2_i,"",@"SHT_CUDA_INFO"
	.sectionflags	@""
	.align	4


	//----- nvinfo : EIATTR_CUDA_API_VERSION
	.align		4
        /*0000*/ 	.byte	0x04, 0x37
        /*0002*/ 	.short	(.L_1983 - .L_1982)
.L_1982:
        /*0004*/ 	.word	0x00000082


	//----- nvinfo : EIATTR_SW2861232_WAR
	.align		4
.L_1983:
        /*0008*/ 	.byte	0x01, 0x35
	.zero		2


	//----- nvinfo : EIATTR_PARAM_CBANK
	.align		4
        /*000c*/ 	.byte	0x04, 0x0a
        /*000e*/ 	.short	(.L_1985 - .L_1984)
	.align		4
.L_1984:
        /*0010*/ 	.word	index@(.nv.constant0._Z23gemm_half_q_half_kernelILi1ELb1ELb1EEvPK6__halfPKjS4_S2_PS0_iiiiPKtS7_iiiiiibS2_i)
        /*0014*/ 	.short	0x0160
        /*0016*/ 	.short	0x0074


	//----- nvinfo : EIATTR_CBANK_PARAM_SIZE
	.align		4
.L_1985:
        /*0018*/ 	.byte	0x03, 0x19
        /*001a*/ 	.short	0x0074


	//----- nvinfo : EIATTR_KPARAM_INFO
	.align		4
        /*001c*/ 	.byte	0x04, 0x17
        /*001e*/ 	.short	(.L_1987 - .L_1986)
.L_1986:
        /*0020*/ 	.word	0x00000000
        /*0024*/ 	.short	0x0013
        /*0026*/ 	.short	0x0070
        /*0028*/ 	.byte	0x00, 0xf0, 0x11, 0x00


	//----- nvinfo : EIATTR_KPARAM_INFO
	.align		4
.L_1987:
        /*002c*/ 	.byte	0x04, 0x17
        /*002e*/ 	.short	(.L_1989 - .L_1988)
.L_1988:
        /*0030*/ 	.word	0x00000000
        /*0034*/ 	.short	0x0012
        /*0036*/ 	.short	0x0068
        /*0038*/ 	.byte	0x00, 0xf0, 0x21, 0x00


	//----- nvinfo : EIATTR_KPARAM_INFO
	.align		4
.L_1989:
        /*003c*/ 	.byte	0x04, 0x17
        /*003e*/ 	.short	(.L_1991 - .L_1990)
.L_1990:
        /*0040*/ 	.word	0x00000000
        /*0044*/ 	.short	0x0011
        /*0046*/ 	.short	0x0060
        /*0048*/ 	.byte	0x00, 0xf0, 0x05, 0x00


	//----- nvinfo : EIATTR_KPARAM_INFO
	.align		4
.L_1991:
        /*004c*/ 	.byte	0x04, 0x17
        /*004e*/ 	.short	(.L_1993 - .L_1992)
.L_1992:
        /*0050*/ 	.word	0x00000000
        /*0054*/ 	.short	0x0010
        /*0056*/ 	.short	0x005c
        /*0058*/ 	.byte	0x00, 0xf0, 0x11, 0x00


	//----- nvinfo : EIATTR_KPARAM_INFO
	.align		4
.L_1993:
        /*005c*/ 	.byte	0x04, 0x17
        /*005e*/ 	.short	(.L_1995 - .L_1994)
.L_1994:
        /*0060*/ 	.word	0x00000000
        /*0064*/ 	.short	0x000f
        /*0066*/ 	.short	0x0058
        /*0068*/ 	.byte	0x00, 0xf0, 0x11, 0x00


	//----- nvinfo : EIATTR_KPARAM_INFO
	.align		4
.L_1995:
        /*006c*/ 	.byte	0x04, 0x17
        /*006e*/ 	.short	(.L_1997 - .L_1996)
.L_1996:
        /*0070*/ 	.word	0x00000000
        /*0074*/ 	.short	0x000e
        /*0076*/ 	.short	0x0054
        /*0078*/ 	.byte	0x00, 0xf0, 0x11, 0x00


	//----- nvinfo : EIATTR_KPARAM_INFO
	.align		4
.L_1997:
        /*007c*/ 	.byte	0x04, 0x17
        /*007e*/ 	.short	(.L_1999 - .L_1998)
.L_1998:
        /*0080*/ 	.word	0x00000000
        /*0084*/ 	.short	0x000d
        /*0086*/ 	.short	0x0050
        /*0088*/ 	.byte	0x00, 0xf0, 0x11, 0x00


	//----- nvinfo : EIATTR_KPARAM_INFO
	.align		4
.L_1999:
        /*008c*/ 	.byte	0x04, 0x17
        /*008e*/ 	.short	(.L_2001 - .L_2000)
.L_2000:
        /*0090*/ 	.word	0x00000000
        /*0094*/ 	.short	0x000c
        /*0096*/ 	.short	0x004c
        /*0098*/ 	.byte	0x00, 0xf0, 0x11, 0x00


	//----- nvinfo : EIATTR_KPARAM_INFO
	.align		4
.L_2001:
        /*009c*/ 	.byte	0x04, 0x17
        /*009e*/ 	.short	(.L_2003 - .L_2002)
.L_2002:
        /*00a0*/ 	.word	0x00000000
        /*00a4*/ 	.short	0x000b
        /*00a6*/ 	.short	0x0048
        /*00a8*/ 	.byte	0x00, 0xf0, 0x11, 0x00


	//----- nvinfo : EIATTR_KPARAM_INFO
	.align		4
.L_2003:
        /*00ac*/ 	.byte	0x04, 0x17
        /*00ae*/ 	.short	(.L_2005 - .L_2004)
.L_2004:
        /*00b0*/ 	.word	0x00000000
        /*00b4*/ 	.short	0x000a
        /*00b6*/ 	.short	0x0040
        /*00b8*/ 	.byte	0x00, 0xf0, 0x21, 0x00


	//----- nvinfo : EIATTR_KPARAM_INFO
	.align		4
.L_2005:
        /*00bc*/ 	.byte	0x04, 0x17
        /*00be*/ 	.short	(.L_2007 - .L_2006)
.L_2006:
        /*00c0*/ 	.word	0x00000000
        /*00c4*/ 	.short	0x0009
        /*00c6*/ 	.short	0x0038
        /*00c8*/ 	.byte	0x00, 0xf0, 0x21, 0x00


	//----- nvinfo : EIATTR_KPARAM_INFO
	.align		4
.L_2007:
        /*00cc*/ 	.byte	0x04, 0x17
        /*00ce*/ 	.short	(.L_2009 - .L_2008)
.L_2008:
        /*00d0*/ 	.word	0x00000000
        /*00d4*/ 	.short	0x0008
        /*00d6*/ 	.short	0x0034
        /*00d8*/ 	.byte	0x00, 0xf0, 0x11, 0x00


	//----- nvinfo : EIATTR_KPARAM_INFO
	.align		4
.L_2009:
        /*00dc*/ 	.byte	0x04, 0x17
        /*00de*/ 	.short	(.L_2011 - .L_2010)
.L_2010:
        /*00e0*/ 	.word	0x00000000
        /*00e4*/ 	.short	0x0007
        /*00e6*/ 	.short	0x0030
        /*00e8*/ 	.byte	0x00, 0xf0, 0x11, 0x00


	//----- nvinfo : EIATTR_KPARAM_INFO
	.align		4
.L_2011:
        /*00ec*/ 	.byte	0x04, 0x17
        /*00ee*/ 	.short	(.L_2013 - .L_2012)
.L_2012:
        /*00f0*/ 	.word	0x00000000
        /*00f4*/ 	.short	0x0006
        /*00f6*/ 	.short	0x002c
        /*00f8*/ 	.byte	0x00, 0xf0, 0x11, 0x00


	//----- nvinfo : EIATTR_KPARAM_INFO
	.align		4
.L_2013:
        /*00fc*/ 	.byte	0x04, 0x17
        /*00fe*/ 	.short	(.L_2015 - .L_2014)
.L_2014:
        /*0100*/ 	.word	0x00000000
        /*0104*/ 	.short	0x0005
        /*0106*/ 	.short	0x0028
        /*0108*/ 	.byte	0x00, 0xf0, 0x11, 0x00


	//----- nvinfo : EIATTR_KPARAM_INFO
	.align		4
.L_2015:
        /*010c*/ 	.byte	0x04, 0x17
        /*010e*/ 	.short	(.L_2017 - .L_2016)
.L_2016:
        /*0110*/ 	.word	0x00000000
        /*0114*/ 	.short	0x0004
        /*0116*/ 	.short	0x0020
        /*0118*/ 	.byte	0x00, 0xf0, 0x21, 0x00


	//----- nvinfo : EIATTR_KPARAM_INFO
	.align		4
.L_2017:
        /*011c*/ 	.byte	0x04, 0x17
        /*011e*/ 	.short	(.L_2019 - .L_2018)
.L_2018:
        /*0120*/ 	.word	0x00000000
        /*0124*/ 	.short	0x0003
        /*0126*/ 	.short	0x0018
        /*0128*/ 	.byte	0x00, 0xf0, 0x21, 0x00


	//----- nvinfo : EIATTR_KPARAM_INFO
	.align		4
.L_2019:
        /*012c*/ 	.byte	0x04, 0x17
        /*012e*/ 	.short	(.L_2021 - .L_2020)
.L_2020:
        /*0130*/ 	.word	0x00000000
        /*0134*/ 	.short	0x0002
        /*0136*/ 	.short	0x0010
        /*0138*/ 	.byte	0x00, 0xf0, 0x21, 0x00


	//----- nvinfo : EIATTR_KPARAM_INFO
	.align		4
.L_2021:
        /*013c*/ 	.byte	0x04, 0x17
        /*013e*/ 	.short	(.L_2023 - .L_2022)
.L_2022:
        /*0140*/ 	.word	0x00000000
        /*0144*/ 	.short	0x0001
        /*0146*/ 	.short	0x0008
        /*0148*/ 	.byte	0x00, 0xf0, 0x21, 0x00


	//----- nvinfo : EIATTR_KPARAM_INFO
	.align		4
.L_2023:
        /*014c*/ 	.byte	0x04, 0x17
        /*014e*/ 	.short	(.L_2025 - .L_2024)
.L_2024:
        /*0150*/ 	.word	0x00000000
        /*0154*/ 	.short	0x0000
        /*0156*/ 	.short	0x0000
        /*0158*/ 	.byte	0x00, 0xf0, 0x21, 0x00


	//----- nvinfo : EIATTR_MAXREG_COUNT
	.align		4
.L_2025:
        /*015c*/ 	.byte	0x03, 0x1b
        /*015e*/ 	.short	0x00ff


	//----- nvinfo : EIATTR_NUM_BARRIERS
	.align		4
        /*0160*/ 	.byte	0x02, 0x4c
        /*0162*/ 	.byte	0x01
	.zero		1


	//----- nvinfo : EIATTR_MERCURY_ISA_VERSION
	.align		4
        /*0164*/ 	.byte	0x03, 0x5f
        /*0166*/ 	.short	0x0000


	//----- nvinfo : EIATTR_EXIT_INSTR_OFFSETS
	.align		4
        /*0168*/ 	.byte	0x04, 0x1c
        /*016a*/ 	.short	(.L_2027 - .L_2026)


	//   ....[0]....
.L_2026:
        /*016c*/ 	.word	0x00000080


	//   ....[1]....
        /*0170*/ 	.word	0x00000220


	//   ....[2]....
        /*0174*/ 	.word	0x0000c270


	//   ....[3]....
        /*0178*/ 	.word	0x0000c310


	//   ....[4]....
        /*017c*/ 	.word	0x0000c350


	//----- nvinfo : EIATTR_CTAIDZ_USED
	.align		4
.L_2027:
        /*0180*/ 	.byte	0x01, 0x04
	.zero		2


	//----- nvinfo : EIATTR_CRS_STACK_SIZE
	.align		4
        /*0184*/ 	.byte	0x04, 0x1e
        /*0186*/ 	.short	(.L_2029 - .L_2028)
.L_2028:
        /*0188*/ 	.word	0x00000000
.L_2029:


//--------------------- .nv.info._Z23gemm_half_q_half_kernelILi8ELb1ELb0EEvPK6__halfPKjS4_S2_PS0_iiiiPKtS7_iiiiiibS2_i --------------------------
	.section	.nv.info._Z23gemm_half_q_half_kernelILi8ELb1ELb0EEvPK6__halfPKjS4_S2_PS0_iiiiPKtS7_iiiiiibS2_i,"",@"SHT_CUDA_INFO"
	.sectionflags	@""
	.align	4


	//----- nvinfo : EIATTR_CUDA_API_VERSION
	.align		4
        /*0000*/ 	.byte	0x04, 0x37
        /*0002*/ 	.short	(.L_2031 - .L_2030)
.L_2030:
        /*0004*/ 	.word	0x00000082


	//----- nvinfo : EIATTR_SW2861232_WAR
	.align		4
.L_2031:
        /*0008*/ 	.byte	0x01, 0x35
	.zero		2


	//----- nvinfo : EIATTR_PARAM_CBANK
	.align		4
        /*000c*/ 	.byte	0x04, 0x0a
        /*000e*/ 	.short	(.L_2033 - .L_2032)
	.align		4
.L_2032:
        /*0010*/ 	.word	index@(.nv.constant0._Z23gemm_half_q_half_kernelILi8ELb1ELb0EEvPK6__halfPKjS4_S2_PS0_iiiiPKtS7_iiiiiibS2_i)
        /*0014*/ 	.short	0x0160
        /*0016*/ 	.short	0x0074


	//----- nvinfo : EIATTR_CBANK_PARAM_SIZE
	.align		4
.L_2033:
        /*0018*/ 	.byte	0x03, 0x19
        /*001a*/ 	.short	0x0074


	//----- nvinfo : EIATTR_KPARAM_INFO
	.align		4
        /*001c*/ 	.byte	0x04, 0x17
        /*001e*/ 	.short	(.L_2035 - .L_2034)
.L_2034:
        /*0020*/ 	.word	0x00000000
        /*0024*/ 	.short	0x0013
        /*0026*/ 	.short	0x0070
        /*0028*/ 	.byte	0x00, 0xf0, 0x11, 0x00


	//----- nvinfo : EIATTR_KPARAM_INFO
	.align		4
.L_2035:
        /*002c*/ 	.byte	0x04, 0x17
        /*002e*/ 	.short	(.L_2037 - .L_2036)
.L_2036:
        /*0030*/ 	.word	0x00000000
        /*0034*/ 	.short	0x0012
        /*0036*/ 	.short	0x0068
        /*0038*/ 	.byte	0x00, 0xf0, 0x21, 0x00


	//----- nvinfo : EIATTR_KPARAM_INFO
	.align		4
.L_2037:
        /*003c*/ 	.byte	0x04, 0x17
        /*003e*/ 	.short	(.L_2039 - .L_2038)
.L_2038:
        /*0040*/ 	.word	0x00000000
        /*0044*/ 	.short	0x0011
        /*0046*/ 	.short	0x0060
        /*0048*/ 	.byte	0x00, 0xf0, 0x05, 0x00


	//----- nvinfo : EIATTR_KPARAM_INFO
	.align		4
.L_2039:
        /*004c*/ 	.byte	0x04, 0x17
        /*004e*/ 	.short	(.L_2041 - .L_2040)
.L_2040:
        /*0050*/ 	.word	0x00000000
        /*0054*/ 	.short	0x0010
        /*0056*/ 	.short	0x005c
        /*0058*/ 	.byte	0x00, 0xf0, 0x11, 0x00


	//----- nvinfo : EIATTR_KPARAM_INFO
	.align		4
.L_2041:
        /*005c*/ 	.byte	0x04, 0x17
        /*005e*/ 	.short	(.L_2043 - .L_2042)
.L_2042:
        /*0060*/ 	.word	0x00000000
        /*0064*/ 	.short	0x000f
        /*0066*/ 	.short	0x0058
        /*0068*/ 	.byte	0x00, 0xf0, 0x11, 0x00


	//----- nvinfo : EIATTR_KPARAM_INFO
	.align		4
.L_2043:
        /*006c*/ 	.byte	0x04, 0x17
        /*006e*/ 	.short	(.L_2045 - .L_2044)
.L_2044:
        /*0070*/ 	.word	0x00000000
        /*0074*/ 	.short	0x000e
        /*0076*/ 	.short	0x0054
        /*0078*/ 	.byte	0x00, 0xf0, 0x11, 0x00


	//----- nvinfo : EIATTR_KPARAM_INFO
	.align		4
.L_2045:
        /*007c*/ 	.byte	0x04, 0x17
        /*007e*/ 	.short	(.L_2047 - .L_2046)
.L_2046:
        /*0080*/ 	.word	0x00000000
        /*0084*/ 	.short	0x000d
        /*0086*/ 	.short	0x0050
        /*0088*/ 	.byte	0x00, 0xf0, 0x11, 0x00


	//----- nvinfo : EIATTR_KPARAM_INFO
	.align		4
.L_2047:
        /*008c*/ 	.byte	0x04, 0x17
        /*008e*/ 	.short	(.L_2049 - .L_2048)
.L_2048:
        /*0090*/ 	.word	0x00000000
        /*0094*/ 	.short	0x000c
        /*0096*/ 	.short	0x004c
        /*0098*/ 	.byte	0x00, 0xf0, 0x11, 0x00


	//----- nvinfo : EIATTR_KPARAM_INFO
	.align		4
.L_2049:
        /*009c*/ 	.byte	0x04, 0x17
        /*009e*/ 	.short	(.L_2051 - .L_2050)
.L_2050:
        /*00a0*/ 	.word	0x00000000
        /*00a4*/ 	.short	0x000b
        /*00a6*/ 	.short	0x0048
        /*00a8*/ 	.byte	0x00, 0xf0, 0x11, 0x00


	//----- nvinfo : EIATTR_KPARAM_INFO
	.align		4
.L_2051:
        /*00ac*/ 	.byte	0x04, 0x17
        /*00ae*/ 	.short	(.L_2053 - .L_2052)
.L_2052:
        /*00b0*/ 	.word	0x00000000
        /*00b4*/ 	.short	0x000a
        /*00b6*/ 	.short	0x0040
        /*00b8*/ 	.byte	0x00, 0xf0, 0x21, 0x00


	//----- nvinfo : EIATTR_KPARAM_INFO
	.align		4
.L_2053:
        /*00bc*/ 	.byte	0x04, 0x17
        /*00be*/ 	.short	(.L_2055 - .L_2054)
.L_2054:
        /*00c0*/ 	.word	0x00000000
        /*00c4*/ 	.short	0x0009
        /*00c6*/ 	.short	0x0038
        /*00c8*/ 	.byte	0x00, 0xf0, 0x21, 0x00


	//----- nvinfo : EIATTR_KPARAM_INFO
	.align		4
.L_2055:
        /*00cc*/ 	.byte	0x04, 0x17
        /*00ce*/ 	.short	(.L_2057 - .L_2056)
.L_2056:
        /*00d0*/ 	.word	0x00000000
        /*00d4*/ 	.short	0x0008
        /*00d6*/ 	.short	0x0034
        /*00d8*/ 	.byte	0x00, 0xf0, 0x11, 0x00


	//----- nvinfo : EIATTR_KPARAM_INFO
	.align		4
.L_2057:
        /*00dc*/ 	.byte	0x04, 0x17
        /*00de*/ 	.short	(.L_2059 - .L_2058)
.L_2058:
        /*00e0*/ 	.word	0x00000000
        /*00e4*/ 	.short	0x0007
        /*00e6*/ 	.short	0x0030
        /*00e8*/ 	.byte	0x00, 0xf0, 0x11, 0x00


	//----- nvinfo : EIATTR_KPARAM_INFO
	.align		4
.L_2059:
        /*00ec*/ 	.byte	0x04, 0x17
        /*00ee*/ 	.short	(.L_2061 - .L_2060)
.L_2060:
        /*00f0*/ 	.word	0x00000000
        /*00f4*/ 	.short	0x0006
        /*00f6*/ 	.short	0x002c
        /*00f8*/ 	.byte	0x00, 0xf0, 0x11, 0x00


	//----- nvinfo : EIATTR_KPARAM_INFO
	.align		4
.L_2061:
        /*00fc*/ 	.byte	0x04, 0x17
        /*00fe*/ 	.short	(.L_2063 - .L_2062)
.L_2062:
        /*0100*/ 	.word	0x00000000
        /*0104*/ 	.short	0x0005
        /*0106*/ 	.short	0x0028
        /*0108*/ 	.byte	0x00, 0xf0, 0x11, 0x00


	//----- nvinfo : EIATTR_KPARAM_INFO
	.align		4
.L_2063:
        /*010c*/ 	.byte	0x04, 0x17
        /*010e*/ 	.short	(.L_2065 - .L_2064)
.L_2064:
        /*0110*/ 	.word	0x00000000
        /*0114*/ 	.short	0x0004
        /*0116*/ 	.short	0x0020
        /*0118*/ 	.byte	0x00, 0xf0, 0x21, 0x00


	//----- nvinfo : EIATTR_KPARAM_INFO
	.align		4
.L_2065:
        /*011c*/ 	.byte	0x04, 0x17
        /*011e*/ 	.short	(.L_2067 - .L_2066)
.L_2066:
        /*0120*/ 	.word	0x00000000
        /*0124*/ 	.short	0x0003
        /*0126*/ 	.short	0x0018
        /*0128*/ 	.byte	0x00, 0xf0, 0x21, 0x00


	//----- nvinfo : EIATTR_KPARAM_INFO
	.align		4
.L_2067:
        /*012c*/ 	.byte	0x04, 0x17
        /*012e*/ 	.short	(.L_2069 - .L_2068)
.L_2068:
        /*0130*/ 	.word	0x00000000
        /*0134*/ 	.short	0x0002
        /*0136*/ 	.short	0x0010
        /*0138*/ 	.byte	0x00, 0xf0, 0x21, 0x00


	//----- nvinfo : EIATTR_KPARAM_INFO
	.align		4
.L_2069:
        /*013c*/ 	.byte	0x04, 0x17
        /*013e*/ 	.short	(.L_2071 - .L_2070)
.L_2070:
        /*0140*/ 	.word	0x00000000
        /*0144*/ 	.short	0x0001
        /*0146*/ 	.short	0x0008
        /*0148*/ 	.byte	0x00, 0xf0, 0x21, 0x00


	//----- nvinfo : EIATTR_KPARAM_INFO
	.align		4
.L_2071:
        /*014c*/ 	.byte	0x04, 0x17
        /*014e*/ 	.short	(.L_2073 - .L_2072)
.L_2072:
        /*0150*/ 	.word	0x00000000
        /*0154*/ 	.short	0x0000
        /*0156*/ 	.short	0x0000
        /*0158*/ 	.byte	0x00, 0xf0, 0x21, 0x00


	//----- nvinfo : EIATTR_MAXREG_COUNT
	.align		4
.L_2073:
        /*015c*/ 	.byte	0x03, 0x1b
        /*015e*/ 	.short	0x00ff


	//----- nvinfo : EIATTR_NUM_BARRIERS
	.align		4
        /*0160*/ 	.byte	0x02, 0x4c
        /*0162*/ 	.byte	0x01
	.zero		1


	//----- nvinfo : EIATTR_MERCURY_ISA_VERSION
	.align		4
        /*0164*/ 	.byte	0x03, 0x5f
        /*0166*/ 	.short	0x0000


	//----- nvinfo : EIATTR_EXIT_INSTR_OFFSETS
	.align		4
        /*0168*/ 	.byte	0x04, 0x1c
        /*016a*/ 	.short	(.L_2075 - .L_2074)


	//   ....[0]....
.L_2074:
        /*016c*/ 	.word	0x000001c0


	//   ....[1]....
        /*0170*/ 	.word	0x000004c0


	//   ....[2]....
        /*0174*/ 	.word	0x00026930


	//   ....[3]....
        /*0178*/ 	.word	0x000269c0


	//   ....[4]....
        /*017c*/ 	.word	0x00026a00


	//----- nvinfo : EIATTR_CTAIDZ_USED
	.align		4
.L_2075:
        /*0180*/ 	.byte	0x01, 0x04
	.zero		2


	//----- nvinfo : EIATTR_CRS_STACK_SIZE
	.align		4
        /*0184*/ 	.byte	0x04, 0x1e
        /*0186*/ 	.short	(.L_2077 - .L_2076)
.L_2076:
        /*0188*/ 	.word	0x00000000
.L_2077:


//--------------------- .nv.info._Z23gemm_half_q_half_kernelILi7ELb1ELb0EEvPK6__halfPKjS4_S2_PS0_iiiiPKtS7_iiiiiibS2_i --------------------------
	.section	.nv.info._Z23gemm_half_q_half_kernelILi7ELb1ELb0EEvPK6__halfPKjS4_S2_PS0_iiiiPKtS7_iiiiiibS2_i,"",@"SHT_CUDA_INFO"
	.sectionflags	@""
	.align	4


	//----- nvinfo : EIATTR_CUDA_API_VERSION
	.align		4
        /*0000*/ 	.byte	0x04, 0x37
        /*0002*/ 	.short	(.L_2079 - .L_2078)
.L_2078:
        /*0004*/ 	.word	0x00000082


	//----- nvinfo : EIATTR_SW2861232_WAR
	.align		4
.L_2079:
        /*0008*/ 	.byte	0x01, 0x35
	.zero		2


	//----- nvinfo : EIATTR_PARAM_CBANK
	.align		4
        /*000c*/ 	.byte	0x04, 0x0a
        /*000e*/ 	.short	(.L_2081 - .L_2080)
	.align		4
.L_2080:
        /*0010*/ 	.word	index@(.nv.constant0._Z23gemm_half_q_half_kernelILi7ELb1ELb0EEvPK6__halfPKjS4_S2_PS0_iiiiPKtS7_iiiiiibS2_i)
        /*0014*/ 	.short	0x0160
        /*0016*/ 	.short	0x0074


	//----- nvinfo : EIATTR_CBANK_PARAM_SIZE
	.align		4
.L_2081:
        /*0018*/ 	.byte	0x03, 0x19
        /*001a*/ 	.short	0x0074


	//----- nvinfo : EIATTR_KPARAM_INFO
	.align		4
        /*001c*/ 	.byte	0x04, 0x17
        /*001e*/ 	.short	(.L_2083 - .L_2082)
.L_2082:
        /*0020*/ 	.word	0x00000000
        /*0024*/ 	.short	0x0013
        /*0026*/ 	.short	0x0070
        /*0028*/ 	.byte	0x00, 0xf0, 0x11, 0x00


	//----- nvinfo : EIATTR_KPARAM_INFO
	.align		4
.L_2083:
        /*002c*/ 	.byte	0x04, 0x17
        /*002e*/ 	.short	(.L_2085 - .L_2084)
.L_2084:
        /*0030*/ 	.word	0x00000000
        /*0034*/ 	.short	0x0012
        /*0036*/ 	.short	0x0068
        /*0038*/ 	.byte	0x00, 0xf0, 0x21, 0x00


	//----- nvinfo : EIATTR_KPARAM_INFO
	.align		4
.L_2085:
        /*003c*/ 	.byte	0x04, 0x17
        /*003e*/ 	.short	(.L_2087 - .L_2086)
.L_2086:
        /*0040*/ 	.word	0x00000000
        /*0044*/ 	.short	0x0011
        /*0046*/ 	.short	0x0060
        /*0048*/ 	.byte	0x00, 0xf0, 0x05, 0x00


	//----- nvinfo : EIATTR_KPARAM_INFO
	.align		4
.L_2087:
        /*004c*/ 	.byte	0x04, 0x17
        /*004e*/ 	.short	(.L_2089 - .L_2088)
.L_2088:
        /*0050*/ 	.word	0x00000000
        /*0054*/ 	.short	0x0010
        /*0056*/ 	.short	0x005c
        /*0058*/ 	.byte	0x00, 0xf0, 0x11, 0x00


	//----- nvinfo : EIATTR_KPARAM_INFO
	.align		4
.L_2089:
        /*005c*/ 	.byte	0x04, 0x17
        /*005e*/ 	.short	(.L_2091 - .L_2090)
.L_2090:
        /*0060*/ 	.word	0x00000000
        /*0064*/ 	.short	0x000f
        /*0066*/ 	.short	0x0058
        /*0068*/ 	.byte	0x00, 0xf0, 0x11, 0x00


	//----- nvinfo : EIATTR_KPARAM_INFO
	.align		4
.L_2091:
        /*006c*/ 	.byte	0x04, 0x17
        /*006e*/ 	.short	(.L_2093 - .L_2092)
.L_2092:
        /*0070*/ 	.word	0x00000000
        /*0074*/ 	.short	0x000e
        /*0076*/ 	.short	0x0054
        /*0078*/ 	.byte	0x00, 0xf0, 0x11, 0x00


	//----- nvinfo : EIATTR_KPARAM_INFO
	.align		4
.L_2093:
        /*007c*/ 	.byte	0x04, 0x17
        /*007e*/ 	.short	(.L_2095 - .L_2094)
.L_2094:
        /*0080*/ 	.word	0x00000000
        /*0084*/ 	.short	0x000d
        /*0086*/ 	.short	0x0050
        /*0088*/ 	.byte	0x00, 0xf0, 0x11, 0x00


	//----- nvinfo : EIATTR_KPARAM_INFO
	.align		4
.L_2095:
        /*008c*/ 	.byte	0x04, 0x17
        /*008e*/ 	.short	(.L_2097 - .L_2096)
.L_2096:
        /*0090*/ 	.word	0x00000000
        /*0094*/ 	.short	0x000c
        /*0096*/ 	.short	0x004c
        /*0098*/ 	.byte	0x00, 0xf0, 0x11, 0x00


	//----- nvinfo : EIATTR_KPARAM_INFO
	.align		4
.L_2097:
        /*009c*/ 	.byte	0x04, 0x17
        /*009e*/ 	.short	(.L_2099 - .L_2098)
.L_2098:
        /*00a0*/ 	.word	0x00000000
        /*00a4*/ 	.short	0x000b
        /*00a6*/ 	.short	0x0048
        /*00a8*/ 	.byte	0x00, 0xf0, 0x11, 0x00


	//----- nvinfo : EIATTR_KPARAM_INFO
	.align		4
.L_2099:
        /*00ac*/ 	.byte	0x04, 0x17
        /*00ae*/ 	.short	(.L_2101 - .L_2100)
.L_2100:
        /*00b0*/ 	.word	0x00000000
        /*00b4*/ 	.short	0x000a
        /*00b6*/ 	.short	0x0040
        /*00b8*/ 	.byte	0x00, 0xf0, 0x21, 0x00


	//----- nvinfo : EIATTR_KPARAM_INFO
	.align		4
.L_2101:
        /*00bc*/ 	.byte	0x04, 0x17
        /*00be*/ 	.short	(.L_2103 - .L_2102)
.L_2102:
        /*00c0*/ 	.word	0x00000000
        /*00c4*/ 	.short	0x0009
        /*00c6*/ 	.short	0x0038
        /*00c8*/ 	.byte	0x00, 0xf0, 0x21, 0x00


	//----- nvinfo : EIATTR_KPARAM_INFO
	.align		4
.L_2103:
        /*00cc*/ 	.byte	0x04, 0x17
        /*00ce*/ 	.short	(.L_2105 - .L_2104)
.L_2104:
        /*00d0*/ 	.word	0x00000000
        /*00d4*/ 	.short	0x0008
        /*00d6*/ 	.short	0x0034
        /*00d8*/ 	.byte	0x00, 0xf0, 0x11, 0x00


	//----- nvinfo : EIATTR_KPARAM_INFO
	.align		4
.L_2105:
        /*00dc*/ 	.byte	0x04, 0x17
        /*00de*/ 	.short	(.L_2107 - .L_2106)
.L_2106:
        /*00e0*/ 	.word	0x00000000
        /*00e4*/ 	.short	0x0007
        /*00e6*/ 	.short	0x0030
        /*00e8*/ 	.byte	0x00, 0xf0, 0x11, 0x00


	//----- nvinfo : EIATTR_KPARAM_INFO
	.align		4
.L_2107:
        /*00ec*/ 	.byte	0x04, 0x17
        /*00ee*/ 	.short	(.L_2109 - .L_2108)
.L_2108:
        /*00f0*/ 	.word	0x00000000
        /*00f4*/ 	.short	0x0006
        /*00f6*/ 	.short	0x002c
        /*00f8*/ 	.byte	0x00, 0xf0, 0x11, 0x00


	//----- nvinfo : EIATTR_KPARAM_INFO
	.align		4
.L_2109:
        /*00fc*/ 	.byte	0x04, 0x17
        /*00fe*/ 	.short	(.L_2111 - .L_2110)
.L_2110:
        /*0100*/ 	.word	0x00000000
        /*0104*/ 	.short	0x0005
        /*0106*/ 	.short	0x0028
        /*0108*/ 	.byte	0x00, 0xf0, 0x11, 0x00


	//----- nvinfo : EIATTR_KPARAM_INFO
	.align		4
.L_2111:
        /*010c*/ 	.byte	0x04, 0x17
        /*010e*/ 	.short	(.L_2113 - .L_2112)
.L_2112:
        /*0110*/ 	.word	0x00000000
        /*0114*/ 	.short	0x0004
        /*0116*/ 	.short	0x0020
        /*0118*/ 	.byte	0x00, 0xf0, 0x21, 0x00


	//----- nvinfo : EIATTR_KPARAM_INFO
	.align		4
.L_2113:
        /*011c*/ 	.byte	0x04, 0x17
        /*011e*/ 	.short	(.L_2115 - .L_2114)
.L_2114:
        /*0120*/ 	.word	0x00000000
        /*0124*/ 	.short	0x0003
        /*0126*/ 	.short	0x0018
        /*0128*/ 	.byte	0x00, 0xf0, 0x21, 0x00


	//----- nvinfo : EIATTR_KPARAM_INFO
	.align		4
.L_2115:
        /*012c*/ 	.byte	0x04, 0x17
        /*012e*/ 	.short	(.L_2117 - .L_2116)
.L_2116:
        /*0130*/ 	.word	0x00000000
        /*0134*/ 	.short	0x0002
        /*0136*/ 	.short	0x0010
        /*0138*/ 	.byte	0x00, 0xf0, 0x21, 0x00


	//----- nvinfo : EIATTR_KPARAM_INFO
	.align		4
.L_2117:
        /*013c*/ 	.byte	0x04, 0x17
        /*013e*/ 	.short	(.L_2119 - .L_2118)
.L_2118:
        /*0140*/ 	.word	0x00000000
        /*0144*/ 	.short	0x0001
        /*0146*/ 	.short	0x0008
        /*0148*/ 	.byte	0x00, 0xf0, 0x21, 0x00


	//----- nvinfo : EIATTR_KPARAM_INFO
	.align		4
.L_2119:
        /*014c*/ 	.byte	0x04, 0x17
        /*014e*/ 	.short	(.L_2121 - .L_2120)
.L_2120:
        /*0150*/ 	.word	0x00000000
        /*0154*/ 	.short	0x0000
        /*0156*/ 	.short	0x0000
        /*0158*/ 	.byte	0x00, 0xf0, 0x21, 0x00


	//----- nvinfo : EIATTR_MAXREG_COUNT
	.align		4
.L_2121:
        /*015c*/ 	.byte	0x03, 0x1b
        /*015e*/ 	.short	0x00ff


	//----- nvinfo : EIATTR_NUM_BARRIERS
	.align		4
        /*0160*/ 	.byte	0x02, 0x4c
        /*0162*/ 	.byte	0x01
	.zero		1


	//----- nvinfo : EIATTR_MERCURY_ISA_VERSION
	.align		4
        /*0164*/ 	.byte	0x03, 0x5f
        /*0166*/ 	.short	0x0000


	//----- nvinfo : EIATTR_EXIT_INSTR_OFFSETS
	.align		4
        /*0168*/ 	.byte	0x04, 0x1c
        /*016a*/ 	.short	(.L_2123 - .L_2122)


	//   ....[0]....
.L_2122:
        /*016c*/ 	.word	0x00000190


	//   ....[1]....
        /*0170*/ 	.word	0x00000460


	//   ....[2]....
        /*0174*/ 	.word	0x00023830


	//   ....[3]....
        /*0178*/ 	.word	0x000238c0


	//   ....[4]....
        /*017c*/ 	.word	0x00023900


	//----- nvinfo : EIATTR_CTAIDZ_USED
	.align		4
.L_2123:
        /*0180*/ 	.byte	0x01, 0x04
	.zero		2


	//----- nvinfo : EIATTR_CRS_STACK_SIZE
	.align		4
        /*0184*/ 	.byte	0x04, 0x1e
        /*0186*/ 	.short	(.L_2125 - .L_2124)
.L_2124:
        /*0188*/ 	.word	0x00000000
.L_2125:


//--------------------- .nv.info._Z23gemm_half_q_half_kernelILi6ELb1ELb0EEvPK6__halfPKjS4_S2_PS0_iiiiPKtS7_iiiiiibS2_i --------------------------
	.section	.nv.info._Z23gemm_half_q_half_kernelILi6ELb1ELb0EEvPK6__halfPKjS4_S2_PS0_iiiiPKtS7_iiiiiibS2_i,"",@"SHT_CUDA_INFO"
	.sectionflags	@""
	.align	4


	//----- nvinfo : EIATTR_CUDA_API_VERSION
	.align		4
        /*0000*/ 	.byte	0x04, 0x37
        /*0002*/ 	.short	(.L_2127 - .L_2126)
.L_2126:
        /*0004*/ 	.word	0x00000082


	//----- nvinfo : EIATTR_SW2861232_WAR
	.align		4
.L_2127:
        /*0008*/ 	.byte	0x01, 0x35
	.zero		2


	//----- nvinfo : EIATTR_PARAM_CBANK
	.align		4
        /*000c*/ 	.byte	0x04, 0x0a
        /*000e*/ 	.short	(.L_2129 - .L_2128)
	.align		4
.L_2128:
        /*0010*/ 	.word	index@(.nv.constant0._Z23gemm_half_q_half_kernelILi6ELb1ELb0EEvPK6__halfPKjS4_S2_PS0_iiiiPKtS7_iiiiiibS2_i)
        /*0014*/ 	.short	0x0160
        /*0016*/ 	.short	0x0074


	//----- nvinfo : EIATTR_CBANK_PARAM_SIZE
	.align		4
.L_2129:
        /*0018*/ 	.byte	0x03, 0x19
        /*001a*/ 	.short	0x0074


	//----- nvinfo : EIATTR_KPARAM_INFO
	.align		4
        /*001c*/ 	.byte	0x04, 0x17
        /*001e*/ 	.short	(.L_2131 - .L_2130)
.L_2130:
        /*0020*/ 	.word	0x00000000
        /*0024*/ 	.short	0x0013
        /*0026*/ 	.short	0x0070
        /*0028*/ 	.byte	0x00, 0xf0, 0x11, 0x00


	//----- nvinfo : EIATTR_KPARAM_INFO
	.align		4
.L_2131:
        /*002c*/ 	.byte	0x04, 0x17
        /*002e*/ 	.short	(.L_2133 - .L_2132)
.L_2132:
        /*0030*/ 	.word	0x00000000
        /*0034*/ 	.short	0x0012
        /*0036*/ 	.short	0x0068
        /*0038*/ 	.byte	0x00, 0xf0, 0x21, 0x00


	//----- nvinfo : EIATTR_KPARAM_INFO
	.align		4
.L_2133:
        /*003c*/ 	.byte	0x04, 0x17
        /*003e*/ 	.short	(.L_2135 - .L_2134)
.L_2134:
        /*0040*/ 	.word	0x00000000
        /*0044*/ 	.short	0x0011
        /*0046*/ 	.short	0x0060
        /*0048*/ 	.byte	0x00, 0xf0, 0x05, 0x00


	//----- nvinfo : EIATTR_KPARAM_INFO
	.align		4
.L_2135:
        /*004c*/ 	.byte	0x04, 0x17
        /*004e*/ 	.short	(.L_2137 - .L_2136)
.L_2136:
        /*0050*/ 	.word	0x00000000
        /*0054*/ 	.short	0x0010
        /*0056*/ 	.short	0x005c
        /*0058*/ 	.byte	0x00, 0xf0, 0x11, 0x00


	//----- nvinfo : EIATTR_KPARAM_INFO
	.align		4
.L_2137:
        /*005c*/ 	.byte	0x04, 0x17
        /*005e*/ 	.short	(.L_2139 - .L_2138)
.L_2138:
        /*0060*/ 	.word	0x00000000
        /*0064*/ 	.short	0x000f
        /*0066*/ 	.short	0x0058
        /*0068*/ 	.byte	0x00, 0xf0, 0x11, 0x00


	//----- nvinfo : EIATTR_KPARAM_INFO
	.align		4
.L_2139:
        /*006c*/ 	.byte	0x04, 0x17
        /*006e*/ 	.short	(.L_2141 - .L_2140)
.L_2140:
        /*0070*/ 	.word	0x00000000
        /*0074*/ 	.short	0x000e
        /*0076*/ 	.short	0x0054
        /*0078*/ 	.byte	0x00, 0xf0, 0x11, 0x00


	//----- nvinfo : EIATTR_KPARAM_INFO
	.align		4
.L_2141:
        /*007c*/ 	.byte	0x04, 0x17
        /*007e*/ 	.short	(.L_2143 - .L_2142)
.L_2142:
        /*0080*/ 	.word	0x00000000
        /*0084*/ 	.short	0x000d
        /*0086*/ 	.short	0x0050
        /*0088*/ 	.byte	0x00, 0xf0, 0x11, 0x00


	//----- nvinfo : EIATTR_KPARAM_INFO
	.align		4
.L_2143:
        /*008c*/ 	.byte	0x04, 0x17
        /*008e*/ 	.short	(.L_2145 - .L_2144)
.L_2144:
        /*0090*/ 	.word	0x00000000
        /*0094*/ 	.short	0x000c
        /*0096*/ 	.short	0x004c
        /*0098*/ 	.byte	0x00, 0xf0, 0x11, 0x00


	//----- nvinfo : EIATTR_KPARAM_INFO
	.align		4
.L_2145:
        /*009c*/ 	.byte	0x04, 0x17
        /*009e*/ 	.short	(.L_2147 - .L_2146)
.L_2146:
        /*00a0*/ 	.word	0x00000000
        /*00a4*/ 	.short	0x000b
        /*00a6*/ 	.short	0x0048
        /*00a8*/ 	.byte	0x00, 0xf0, 0x11, 0x00


	//----- nvinfo : EIATTR_KPARAM_INFO
	.align		4
.L_2147:
        /*00ac*/ 	.byte	0x04, 0x17
        /*00ae*/ 	.short	(.L_2149 - .L_2148)
.L_2148:
        /*00b0*/ 	.word	0x00000000
        /*00b4*/ 	.short	0x000a
        /*00b6*/ 	.short	0x0040
        /*00b8*/ 	.byte	0x00, 0xf0, 0x21, 0x00


	//----- nvinfo : EIATTR_KPARAM_INFO
	.align		4
.L_2149:
        /*00bc*/ 	.byte	0x04, 0x17
        /*00be*/ 	.short	(.L_2151 - .L_2150)
.L_2150:
        /*00c0*/ 	.word	0x00000000
        /*00c4*/ 	.short	0x0009
        /*00c6*/ 	.short	0x0038
        /*00c8*/ 	.byte	0x00, 0xf0, 0x21, 0x00


	//----- nvinfo : EIATTR_KPARAM_INFO
	.align		4
.L_2151:
        /*00cc*/ 	.byte	0x04, 0x17
        /*00ce*/ 	.short	(.L_2153 - .L_2152)
.L_2152:
        /*00d0*/ 	.word	0x00000000
        /*00d4*/ 	.short	0x0008
        /*00d6*/ 	.short	0x0034
        /*00d8*/ 	.byte	0x00, 0xf0, 0x11, 0x00


	//----- nvinfo : EIATTR_KPARAM_INFO
	.align		4
.L_2153:
        /*00dc*/ 	.byte	0x04, 0x17
        /*00de*/ 	.short	(.L_2155 - .L_2154)
.L_2154:
        /*00e0*/ 	.word	0x00000000
        /*00e4*/ 	.short	0x0007
        /*00e6*/ 	.short	0x0030
        /*00e8*/ 	.byte	0x00, 0xf0, 0x11, 0x00


	//----- nvinfo : EIATTR_KPARAM_INFO
	.align		4
.L_2155:
        /*00ec*/ 	.byte	0x04, 0x17
        /*00ee*/ 	.short	(.L_2157 - .L_2156)
.L_2156:
        /*00f0*/ 	.word	0x00000000
        /*00f4*/ 	.short	0x0006
        /*00f6*/ 	.short	0x002c
        /*00f8*/ 	.byte	0x00, 0xf0, 0x11, 0x00


	//----- nvinfo : EIATTR_KPARAM_INFO
	.align		4
.L_2157:
        /*00fc*/ 	.byte	0x04, 0x17
        /*00fe*/ 	.short	(.L_2159 - .L_2158)
.L_2158:
        /*0100*/ 	.word	0x00000000
        /*0104*/ 	.short	0x0005
        /*0106*/ 	.short	0x0028
        /*0108*/ 	.byte	0x00, 0xf0, 0x11, 0x00


	//----- nvinfo : EIATTR_KPARAM_INFO
	.align		4
.L_2159:
        /*010c*/ 	.byte	0x04, 0x17
        /*010e*/ 	.short	(.L_2161 - .L_2160)
.L_2160:
        /*0110*/ 	.word	0x00000000
        /*0114*/ 	.short	0x0004
        /*0116*/ 	.short	0x0020
        /*0118*/ 	.byte	0x00, 0xf0, 0x21, 0x00


	//----- nvinfo : EIATTR_KPARAM_INFO
	.align		4
.L_2161:
        /*011c*/ 	.byte	0x04, 0x17
        /*011e*/ 	.short	(.L_2163 - .L_2162)
.L_2162:
        /*0120*/ 	.word	0x00000000
        /*0124*/ 	.short	0x0003
        /*0126*/ 	.short	0x0018
        /*0128*/ 	.byte	0x00, 0xf0, 0x21, 0x00


	//----- nvinfo : EIATTR_KPARAM_INFO
	.align		4
.L_2163:
        /*012c*/ 	.byte	0x04, 0x17
        /*012e*/ 	.short	(.L_2165 - .L_2164)
.L_2164:
        /*0130*/ 	.word	0x00000000
        /*0134*/ 	.short	0x0002
        /*0136*/ 	.short	0x0010
        /*0138*/ 	.byte	0x00, 0xf0, 0x21, 0x00


	//----- nvinfo : EIATTR_KPARAM_INFO
	.align		4
.L_2165:
        /*013c*/ 	.byte	0x04, 0x17
        /*013e*/ 	.short	(.L_2167 - .L_2166)
.L_2166:
        /*0140*/ 	.word	0x00000000
        /*0144*/ 	.short	0x0001
        /*0146*/ 	.short	0x0008
        /*0148*/ 	.byte	0x00, 0xf0, 0x21, 0x00


	//----- nvinfo : EIATTR_KPARAM_INFO
	.align		4
.L_2167:
        /*014c*/ 	.byte	0x04, 0x17
        /*014e*/ 	.short	(.L_2169 - .L_2168)
.L_2168:
        /*0150*/ 	.word	0x00000000
        /*0154*/ 	.short	0x0000
        /*0156*/ 	.short	0x0000
        /*0158*/ 	.byte	0x00, 0xf0, 0x21, 0x00


	//----- nvinfo : EIATTR_MAXREG_COUNT
	.align		4
.L_2169:
        /*015c*/ 	.byte	0x03, 0x1b
        /*015e*/ 	.short	0x00ff


	//----- nvinfo : EIATTR_NUM_BARRIERS
	.align		4
        /*0160*/ 	.byte	0x02, 0x4c
        /*0162*/ 	.byte	0x01
	.zero		1


	//----- nvinfo : EIATTR_MERCURY_ISA_VERSION
	.align		4
        /*0164*/ 	.byte	0x03, 0x5f
        /*0166*/ 	.short	0x0000


	//----- nvinfo : EIATTR_EXIT_INSTR_OFFSETS
	.align		4
        /*0168*/ 	.byte	0x04, 0x1c
        /*016a*/ 	.short	(.L_2171 - .L_2170)


	//   ....[0]....
.L_2170:
        /*016c*/ 	.word	0x00000170


	//   ....[1]....
        /*0170*/ 	.word	0x00000410


	//   ....[2]....
        /*0174*/ 	.word	0x00020920


	//   ....[3]....
        /*0178*/ 	.word	0x000209b0


	//   ....[4]....
        /*017c*/ 	.word	0x000209f0


	//----- nvinfo : EIATTR_CTAIDZ_USED
	.align		4
.L_2171:
        /*0180*/ 	.byte	0x01, 0x04
	.zero		2


	//----- nvinfo : EIATTR_CRS_STACK_SIZE
	.align		4
        /*0184*/ 	.byte	0x04, 0x1e
        /*0186*/ 	.short	(.L_2173 - .L_2172)
.L_2172:
        /*0188*/ 	.word	0x00000000
.L_2173:


//--------------------- .nv.info._Z23gemm_half_q_half_kernelILi5ELb1ELb0EEvPK6__halfPKjS4_S2_PS0_iiiiPKtS7_iiiiiibS2_i --------------------------
	.section	.nv.info._Z23gemm_half_q_half_kernelILi5ELb1ELb0EEvPK6__halfPKjS4_S2_PS0_iiiiPKtS7_iiiiiibS2_i,"",@"SHT_CUDA_INFO"
	.sectionflags	@""
	.align	4


	//----- nvinfo : EIATTR_CUDA_API_VERSION
	.align		4
        /*0000*/ 	.byte	0x04, 0x37
        /*0002*/ 	.short	(.L_2175 - .L_2174)
.L_2174:
        /*0004*/ 	.word	0x00000082


	//----- nvinfo : EIATTR_SW2861232_WAR
	.align		4
.L_2175:
        /*0008*/ 	.byte	0x01, 0x35
	.zero		2


	//----- nvinfo : EIATTR_PARAM_CBANK
	.align		4
        /*000c*/ 	.byte	0x04, 0x0a
        /*000e*/ 	.short	(.L_2177 - .L_2176)
	.align		4
.L_2176:
        /*0010*/ 	.word	index@(.nv.constant0._Z23gemm_half_q_half_kernelILi5ELb1ELb0EEvPK6__halfPKjS4_S2_PS0_iiiiPKtS7_iiiiiibS2_i)
        /*0014*/ 	.short	0x0160
        /*0016*/ 	.short	0x0074


	//----- nvinfo : EIATTR_CBANK_PARAM_SIZE
	.align		4
.L_2177:
        /*0018*/ 	.byte	0x03, 0x19
        /*001a*/ 	.short	0x0074


	//----- nvinfo : EIATTR_KPARAM_INFO
	.align		4
        /*001c*/ 	.byte	0x04, 0x17
        /*001e*/ 	.short	(.L_2179 - .L_2178)
.L_2178:
        /*0020*/ 	.word	0x00000000
        /*0024*/ 	.short	0x0013
        /*0026*/ 	.short	0x0070
        /*0028*/ 	.byte	0x00, 0xf0, 0x11, 0x00


	//----- nvinfo : EIATTR_KPARAM_INFO
	.align		4
.L_2179:
        /*002c*/ 	.byte	0x04, 0x17
        /*002e*/ 	.short	(.L_2181 - .L_2180)
.L_2180:
        /*0030*/ 	.word	0x00000000
        /*0034*/ 	.short	0x0012
        /*0036*/ 	.short	0x0068
        /*0038*/ 	.byte	0x00, 0xf0, 0x21, 0x00


	//----- nvinfo : EIATTR_KPARAM_INFO
	.align		4
.L_2181:
        /*003c*/ 	.byte	0x04, 0x17
        /*003e*/ 	.short	(.L_2183 - .L_2182)
.L_2182:
        /*0040*/ 	.word	0x00000000
        /*0044*/ 	.short	0x0011
        /*0046*/ 	.short	0x0060
        /*0048*/ 	.byte	0x00, 0xf0, 0x05, 0x00


	//----- nvinfo : EIATTR_KPARAM_INFO
	.align		4
.L_2183:
        /*004c*/ 	.byte	0x04, 0x17
        /*004e*/ 	.short	(.L_2185 - .L_2184)
.L_2184:
        /*0050*/ 	.word	0x00000000
        /*0054*/ 	.short	0x0010
        /*0056*/ 	.short	0x005c
        /*0058*/ 	.byte	0x00, 0xf0, 0x11, 0x00


	//----- nvinfo : EIATTR_KPARAM_INFO
	.align		4
.L_2185:
        /*005c*/ 	.byte	0x04, 0x17
        /*005e*/ 	.short	(.L_2187 - .L_2186)
.L_2186:
        /*0060*/ 	.word	0x00000000
        /*0064*/ 	.short	0x000f
        /*0066*/ 	.short	0x0058
        /*0068*/ 	.byte	0x00, 0xf0, 0x11, 0x00


	//----- nvinfo : EIATTR_KPARAM_INFO
	.align		4
.L_2187:
        /*006c*/ 	.byte	0x04, 0x17
        /*006e*/ 	.short	(.L_2189 - .L_2188)
.L_2188:
        /*0070*/ 	.word	0x00000000
        /*0074*/ 	.short	0x000e
        /*0076*/ 	.short	0x0054
        /*0078*/ 	.byte	0x00, 0xf0, 0x11, 0x00


	//----- nvinfo : EIATTR_KPARAM_INFO
	.align		4
.L_2189:
        /*007c*/ 	.byte	0x04, 0x17
        /*007e*/ 	.short	(.L_2191 - .L_2190)
.L_2190:
        /*0080*/ 	.word	0x00000000
        /*0084*/ 	.short	0x000d
        /*0086*/ 	.short	0x0050
        /*0088*/ 	.byte	0x00, 0xf0, 0x11, 0x00


	//----- nvinfo : EIATTR_KPARAM_INFO
	.align		4
.L_2191:
        /*008c*/ 	.byte	0x04, 0x17
        /*008e*/ 	.short	(.L_2193 - .L_2192)
.L_2192:
        /*0090*/ 	.word	0x00000000
        /*0094*/ 	.short	0x000c
        /*0096*/ 	.short	0x004c
        /*0098*/ 	.byte	0x00, 0xf0, 0x11, 0x00


	//----- nvinfo : EIATTR_KPARAM_INFO
	.align		4
.L_2193:
        /*009c*/ 	.byte	0x04, 0x17
        /*009e*/ 	.short	(.L_2195 - .L_2194)
.L_2194:
        /*00a0*/ 	.word	0x00000000
        /*00a4*/ 	.short	0x000b
        /*00a6*/ 	.short	0x0048
        /*00a8*/ 	.byte	0x00, 0xf0, 0x11, 0x00


	//----- nvinfo : EIATTR_KPARAM_INFO
	.align		4
.L_2195:
        /*00ac*/ 	.byte	0x04, 0x17
        /*00ae*/ 	.short	(.L_2197 - .L_2196)
.L_2196:
        /*00b0*/ 	.word	0x00000000
        /*00b4*/ 	.short	0x000a
        /*00b6*/ 	.short	0x0040
        /*00b8*/ 	.byte	0x00, 0xf0, 0x21, 0x00


	//----- nvinfo : EIATTR_KPARAM_INFO
	.align		4
.L_2197:
        /*00bc*/ 	.byte	0x04, 0x17
        /*00be*/ 	.short	(.L_2199 - .L_2198)
.L_2198:
        /*00c0*/ 	.word	0x00000000
        /*00c4*/ 	.short	0x0009
        /*00c6*/ 	.short	0x0038
        /*00c8*/ 	.byte	0x00, 0xf0, 0x21, 0x00


	//----- nvinfo : EIATTR_KPARAM_INFO
	.align		4
.L_2199:
        /*00cc*/ 	.byte	0x04, 0x17
        /*00ce*/ 	.short	(.L_2201 - .L_2200)
.L_2200:
        /*00d0*/ 	.word	0x00000000
        /*00d4*/ 	.short	0x0008
        /*00d6*/ 	.short	0x0034
        /*00d8*/ 	.byte	0x00, 0xf0, 0x11, 0x00


	//----- nvinfo : EIATTR_KPARAM_INFO
	.align		4
.L_2201:
        /*00dc*/ 	.byte	0x04, 0x17
        /*00de*/ 	.short	(.L_2203 - .L_2202)
.L_2202:
        /*00e0*/ 	.word	0x00000000
        /*00e4*/ 	.short	0x0007
        /*00e6*/ 	.short	0x0030
        /*00e8*/ 	.byte	0x00, 0xf0, 0x11, 0x00


	//----- nvinfo : EIATTR_KPARAM_INFO
	.align		4
.L_2203:
        /*00ec*/ 	.byte	0x04, 0x17
        /*00ee*/ 	.short	(.L_2205 - .L_2204)
.L_2204:
        /*00f0*/ 	.word	0x00000000
        /*00f4*/ 	.short	0x0006
        /*00f6*/ 	.short	0x002c
        /*00f8*/ 	.byte	0x00, 0xf0, 0x11, 0x00


	//----- nvinfo : EIATTR_KPARAM_INFO
	.align		4
.L_2205:
        /*00fc*/ 	.byte	0x04, 0x17
        /*00fe*/ 	.short	(.L_2207 - .L_2206)
.L_2206:
        /*0100*/ 	.word	0x00000000
        /*0104*/ 	.short	0x0005
        /*0106*/ 	.short	0x0028
        /*0108*/ 	.byte	0x00, 0xf0, 0x11, 0x00


	//----- nvinfo : EIATTR_KPARAM_INFO
	.align		4
.L_2207:
        /*010c*/ 	.byte	0x04, 0x17
        /*010e*/ 	.short	(.L_2209 - .L_2208)
.L_2208:
        /*0110*/ 	.word	0x00000000
        /*0114*/ 	.short	0x0004
        /*0116*/ 	.short	0x0020
        /*0118*/ 	.byte	0x00, 0xf0, 0x21, 0x00


	//----- nvinfo : EIATTR_KPARAM_INFO
	.align		4
.L_2209:
        /*011c*/ 	.byte	0x04, 0x17
        /*011e*/ 	.short	(.L_2211 - .L_2210)
.L_2210:
        /*0120*/ 	.word	0x00000000
        /*0124*/ 	.short	0x0003
        /*0126*/ 	.short	0x0018
        /*0128*/ 	.byte	0x00, 0xf0, 0x21, 0x00


	//----- nvinfo : EIATTR_KPARAM_INFO
	.align		4
.L_2211:
        /*012c*/ 	.byte	0x04, 0x17
        /*012e*/ 	.short	(.L_2213 - .L_2212)
.L_2212:
        /*0130*/ 	.word	0x00000000
        /*0134*/ 	.short	0x0002
        /*0136*/ 	.short	0x0010
        /*0138*/ 	.byte	0x00, 0xf0, 0x21, 0x00


	//----- nvinfo : EIATTR_KPARAM_INFO
	.align		4
.L_2213:
        /*013c*/ 	.byte	0x04, 0x17
        /*013e*/ 	.short	(.L_2215 - .L_2214)
.L_2214:
        /*0140*/ 	.word	0x00000000
        /*0144*/ 	.short	0x0001
        /*0146*/ 	.short	0x0008
        /*0148*/ 	.byte	0x00, 0xf0, 0x21, 0x00


	//----- nvinfo : EIATTR_KPARAM_INFO
	.align		4
.L_2215:
        /*014c*/ 	.byte	0x04, 0x17
        /*014e*/ 	.short	(.L_2217 - .L_2216)
.L_2216:
        /*0150*/ 	.word	0x00000000
        /*0154*/ 	.short	0x0000
        /*0156*/ 	.short	0x0000
        /*0158*/ 	.byte	0x00, 0xf0, 0x21, 0x00


	//----- nvinfo : EIATTR_MAXREG_COUNT
	.align		4
.L_2217:
        /*015c*/ 	.byte	0x03, 0x1b
        /*015e*/ 	.short	0x00ff


	//----- nvinfo : EIATTR_NUM_BARRIERS
	.align		4
        /*0160*/ 	.byte	0x02, 0x4c
        /*0162*/ 	.byte	0x01
	.zero		1


	//----- nvinfo : EIATTR_MERCURY_ISA_VERSION
	.align		4
        /*0164*/ 	.byte	0x03, 0x5f
        /*0166*/ 	.short	0x0000


	//----- nvinfo : EIATTR_EXIT_INSTR_OFFSETS
	.align		4
        /*0168*/ 	.byte	0x04, 0x1c
        /*016a*/ 	.short	(.L_2219 - .L_2218)


	//   ....[0]....
.L_2218:
        /*016c*/ 	.word	0x00000140


	//   ....[1]....
        /*0170*/ 	.word	0x000003b0


	//   ....[2]....
        /*0174*/ 	.word	0x0001d880


	//   ....[3]....
        /*0178*/ 	.word	0x0001d910


	//   ....[4]....
        /*017c*/ 	.word	0x0001d950


	//----- nvinfo : EIATTR_CTAIDZ_USED
	.align		4
.L_2219:
        /*0180*/ 	.byte	0x01, 0x04
	.zero		2


	//----- nvinfo : EIATTR_CRS_STACK_SIZE
	.align		4
        /*0184*/ 	.byte	0x04, 0x1e
        /*0186*/ 	.short	(.L_2221 - .L_2220)
.L_2220:
        /*0188*/ 	.word	0x00000000
.L_2221:


//--------------------- .nv.info._Z23gemm_half_q_half_kernelILi4ELb1ELb0EEvPK6__halfPKjS4_S2_PS0_iiiiPKtS7_iiiiiibS2_i --------------------------
	.section	.nv.info._Z23gemm_half_q_half_kernelILi4ELb1ELb0EEvPK6__halfPKjS4_S2_PS0_iiiiPKtS7_iiiiiibS2_i,"",@"SHT_CUDA_INFO"
	.sectionflags	@""
	.align	4


	//----- nvinfo : EIATTR_CUDA_API_VERSION
	.align		4
        /*0000*/ 	.byte	0x04, 0x37
        /*0002*/ 	.short	(.L_2223 - .L_2222)
.L_2222:
        /*0004*/ 	.word	0x00000082


	//----- nvinfo : EIATTR_SW2861232_WAR
	.align		4
.L_2223:
        /*0008*/ 	.byte	0x01, 0x35
	.zero		2


	//----- nvinfo : EIATTR_PARAM_CBANK
	.align		4
        /*000c*/ 	.byte	0x04, 0x0a
        /*000e*/ 	.short	(.L_2225 - .L_2224)
	.align		4
.L_2224:
        /*0010*/ 	.word	index@(.nv.constant0._Z23gemm_half_q_half_kernelILi4ELb1ELb0EEvPK6__halfPKjS4_S2_PS0_iiiiPKtS7_iiiiiibS2_i)
        /*0014*/ 	.short	0x0160
        /*0016*/ 	.short	0x0074


	//----- nvinfo : EIATTR_CBANK_PARAM_SIZE
	.align		4
.L_2225:
        /*0018*/ 	.byte	0x03, 0x19
        /*001a*/ 	.short	0x0074


	//----- nvinfo : EIATTR_KPARAM_INFO
	.align		4
        /*001c*/ 	.byte	0x04, 0x17
        /*001e*/ 	.short	(.L_2227 - .L_2226)
.L_2226:
        /*0020*/ 	.word	0x00000000
        /*0024*/ 	.short	0x0013
        /*0026*/ 	.short	0x0070
        /*0028*/ 	.byte	0x00, 0xf0, 0x11, 0x00


	//----- nvinfo : EIATTR_KPARAM_INFO
	.align		4
.L_2227:
        /*002c*/ 	.byte	0x04, 0x17
        /*002e*/ 	.short	(.L_2229 - .L_2228)
.L_2228:
        /*0030*/ 	.word	0x00000000
        /*0034*/ 	.short	0x0012
        /*0036*/ 	.short	0x0068
        /*0038*/ 	.byte	0x00, 0xf0, 0x21, 0x00


	//----- nvinfo : EIATTR_KPARAM_INFO
	.align		4
.L_2229:
        /*003c*/ 	.byte	0x04, 0x17
        /*003e*/ 	.short	(.L_2231 - .L_2230)
.L_2230:
        /*0040*/ 	.word	0x00000000
        /*0044*/ 	.short	0x0011
        /*0046*/ 	.short	0x0060
        /*0048*/ 	.byte	0x00, 0xf0, 0x05, 0x00


	//----- nvinfo : EIATTR_KPARAM_INFO
	.align		4
.L_2231:
        /*004c*/ 	.byte	0x04, 0x17
        /*004e*/ 	.short	(.L_2233 - .L_2232)
.L_2232:
        /*0050*/ 	.word	0x00000000
        /*0054*/ 	.short	0x0010
        /*0056*/ 	.short	0x005c
        /*0058*/ 	.byte	0x00, 0xf0, 0x11, 0x00


	//----- nvinfo : EIATTR_KPARAM_INFO
	.align		4
.L_2233:
        /*005c*/ 	.byte	0x04, 0x17
        /*005e*/ 	.short	(.L_2235 - .L_2234)
.L_2234:
        /*0060*/ 	.word	0x00000000
        /*0064*/ 	.short	0x000f
        /*0066*/ 	.short	0x0058
        /*0068*/ 	.byte	0x00, 0xf0, 0x11, 0x00


	//----- nvinfo : EIATTR_KPARAM_INFO
	.align		4
.L_2235:
        /*006c*/ 	.byte	0x04, 0x17
        /*006e*/ 	.short	(.L_2237 - .L_2236)
.L_2236:
        /*0070*/ 	.word	0x00000000
        /*0074*/ 	.short	0x000e
        /*0076*/ 	.short	0x0054
        /*0078*/ 	.byte	0x00, 0xf0, 0x11, 0x00


	//----- nvinfo : EIATTR_KPARAM_INFO
	.align		4
.L_2237:
        /*007c*/ 	.byte	0x04, 0x17
        /*007e*/ 	.short	(.L_2239 - .L_2238)
.L_2238:
        /*0080*/ 	.word	0x00000000
        /*0084*/ 	.short	0x000d
        /*0086*/ 	.short	0x0050
        /*0088*/ 	.byte	0x00, 0xf0, 0x11, 0x00


	//----- nvinfo : EIATTR_KPARAM_INFO
	.align		4
.L_2239:
        /*008c*/ 	.byte	0x04, 0x17
        /*008e*/ 	.short	(.L_2241 - .L_2240)
.L_2240:
        /*0090*/ 	.word	0x00000000
        /*0094*/ 	.short	0x000c
        /*0096*/ 	.short	0x004c
        /*0098*/ 	.byte	0x00, 0xf0, 0x11, 0x00


	//----- nvinfo : EIATTR_KPARAM_INFO
	.align		4
.L_2241:
        /*009c*/ 	.byte	0x04, 0x17
        /*009e*/ 	.short	(.L_2243 - .L_2242)
.L_2242:
        /*00a0*/ 	.word	0x00000000
        /*00a4*/ 	.short	0x000b
        /*00a6*/ 	.short	0x0048
        /*00a8*/ 	.byte	0x00, 0xf0, 0x11, 0x00


	//----- nvinfo : EIATTR_KPARAM_INFO
	.align		4
.L_2243:
        /*00ac*/ 	.byte	0x04, 0x17
        /*00ae*/ 	.short	(.L_2245 - .L_2244)
.L_2244:
        /*00b0*/ 	.word	0x00000000
        /*00b4*/ 	.short	0x000a
        /*00b6*/ 	.short	0x0040
        /*00b8*/ 	.byte	0x00, 0xf0, 0x21, 0x00


	//----- nvinfo : EIATTR_KPARAM_INFO
	.align		4
.L_2245:
        /*00bc*/ 	.byte	0x04, 0x17
        /*00be*/ 	.short	(.L_2247 - .L_2246)
.L_2246:
        /*00c0*/ 	.word	0x00000000
        /*00c4*/ 	.short	0x0009
        /*00c6*/ 	.short	0x0038
        /*00c8*/ 	.byte	0x00, 0xf0, 0x21, 0x00


	//----- nvinfo : EIATTR_KPARAM_INFO
	.align		4
.L_2247:
        /*00cc*/ 	.byte	0x04, 0x17
        /*00ce*/ 	.short	(.L_2249 - .L_2248)
.L_2248:
        /*00d0*/ 	.word	0x00000000
        /*00d4*/ 	.short	0x0008
        /*00d6*/ 	.short	0x0034
        /*00d8*/ 	.byte	0x00, 0xf0, 0x11, 0x00


	//----- nvinfo : EIATTR_KPARAM_INFO
	.align		4
.L_2249:
        /*00dc*/ 	.byte	0x04, 0x17
        /*00de*/ 	.short	(.L_2251 - .L_2250)
.L_2250:
        /*00e0*/ 	.word	0x00000000
        /*00e4*/ 	.short	0x0007
        /*00e6*/ 	.short	0x0030
        /*00e8*/ 	.byte	0x00, 0xf0, 0x11, 0x00


	//----- nvinfo : EIATTR_KPARAM_INFO
	.align		4
.L_2251:
        /*00ec*/ 	.byte	0x04, 0x17
        /*00ee*/ 	.short	(.L_2253 - .L_2252)
.L_2252:
        /*00f0*/ 	.word	0x00000000
        /*00f4*/ 	.short	0x0006
        /*00f6*/ 	.short	0x002c
        /*00f8*/ 	.byte	0x00, 0xf0, 0x11, 0x00


	//----- nvinfo : EIATTR_KPARAM_INFO
	.align		4
.L_2253:
        /*00fc*/ 	.byte	0x04, 0x17
        /*00fe*/ 	.short	(.L_2255 - .L_2254)
.L_2254:
        /*0100*/ 	.word	0x00000000
        /*0104*/ 	.short	0x0005
        /*0106*/ 	.short	0x0028
        /*0108*/ 	.byte	0x00, 0xf0, 0x11, 0x00


	//----- nvinfo : EIATTR_KPARAM_INFO
	.align		4
.L_2255:
        /*010c*/ 	.byte	0x04, 0x17
        /*010e*/ 	.short	(.L_2257 - .L_2256)
.L_2256:
        /*0110*/ 	.word	0x00000000
        /*0114*/ 	.short	0x0004
        /*0116*/ 	.short	0x0020
        /*0118*/ 	.byte	0x00, 0xf0, 0x21, 0x00


	//----- nvinfo : EIATTR_KPARAM_INFO
	.align		4
.L_2257:
        /*011c*/ 	.byte	0x04, 0x17
        /*011e*/ 	.short	(.L_2259 - .L_2258)
.L_2258:
        /*0120*/ 	.word	0x00000000
        /*0124*/ 	.short	0x0003
        /*0126*/ 	.short	0x0018
        /*0128*/ 	.byte	0x00, 0xf0, 0x21, 0x00


	//----- nvinfo : EIATTR_KPARAM_INFO
	.align		4
.L_2259:
        /*012c*/ 	.byte	0x04, 0x17
        /*012e*/ 	.short	(.L_2261 - .L_2260)
.L_2260:
        /*0130*/ 	.word	0x00000000
        /*0134*/ 	.short	0x0002
        /*0136*/ 	.short	0x0010
        /*0138*/ 	.byte	0x00, 0xf0, 0x21, 0x00


	//----- nvinfo : EIATTR_KPARAM_INFO
	.align		4
.L_2261:
        /*013c*/ 	.byte	0x04, 0x17
        /*013e*/ 	.short	(.L_2263 - .L_2262)
.L_2262:
        /*0140*/ 	.word	0x00000000
        /*0144*/ 	.short	0x0001
        /*0146*/ 	.short	0x0008
        /*0148*/ 	.byte	0x00, 0xf0, 0x21, 0x00


	//----- nvinfo : EIATTR_KPARAM_INFO
	.align		4
.L_2263:
        /*014c*/ 	.byte	0x04, 0x17
        /*014e*/ 	.short	(.L_2265 - .L_2264)
.L_2264:
        /*0150*/ 	.word	0x00000000
        /*0154*/ 	.short	0x0000
        /*0156*/ 	.short	0x0000
        /*0158*/ 	.byte	0x00, 0xf0, 0x21, 0x00


	//----- nvinfo : EIATTR_MAXREG_COUNT
	.align		4
.L_2265:
        /*015c*/ 	.byte	0x03, 0x1b
        /*015e*/ 	.short	0x00ff


	//----- nvinfo : EIATTR_NUM_BARRIERS
	.align		4
        /*0160*/ 	.byte	0x02, 0x4c
        /*0162*/ 	.byte	0x01
	.zero		1


	//----- nvinfo : EIATTR_MERCURY_ISA_VERSION
	.align		4
        /*0164*/ 	.byte	0x03, 0x5f
        /*0166*/ 	.short	0x0000


	//----- nvinfo : EIATTR_EXIT_INSTR_OFFSETS
	.align		4
        /*0168*/ 	.byte	0x04, 0x1c
        /*016a*/ 	.short	(.L_2267 - .L_2266)


	//   ....[0]....
.L_2266:
        /*016c*/ 	.word	0x00000120


	//   ....[1]....
        /*0170*/ 	.word	0x00000360


	//   ....[2]....
        /*0174*/ 	.word	0x00019a50


	//   ....[3]....
        /*0178*/ 	.word	0x00019ae0


	//   ....[4]....
        /*017c*/ 	.word	0x00019b20


	//----- nvinfo : EIATTR_CTAIDZ_USED
	.align		4
.L_2267:
        /*0180*/ 	.byte	0x01, 0x04
	.zero		2


	//----- nvinfo : EIATTR_CRS_STACK_SIZE
	.align		4
        /*0184*/ 	.byte	0x04, 0x1e
        /*0186*/ 	.short	(.L_2269 - .L_2268)
.L_2268:
        /*0188*/ 	.word	0x00000000
.L_2269:


//--------------------- .nv.info._Z23gemm_half_q_half_kernelILi3ELb1ELb0EEvPK6__halfPKjS4_S2_PS0_iiiiPKtS7_iiiiiibS2_i --------------------------
	.section	.nv.info._Z23gemm_half_q_half_kernelILi3ELb1ELb0EEvPK6__halfPKjS4_S2_PS0_iiiiPKtS7_iiiiiibS2_i,"",@"SHT_CUDA_INFO"
	.sectionflags	@""
	.align	4


	//----- nvinfo : EIATTR_CUDA_API_VERSION
	.align		4
        /*0000*/ 	.byte	0x04, 0x37
        /*0002*/ 	.short	(.L_2271 - .L_2270)
.L_2270:
        /*0004*/ 	.word	0x00000082


	//----- nvinfo : EIATTR_SW2861232_WAR
	.align		4
.L_2271:
        /*0008*/ 	.byte	0x01, 0x35
	.zero		2


	//----- nvinfo : EIATTR_PARAM_CBANK
	.align		4
        /*000c*/ 	.byte	0x04, 0x0a
        /*000e*/ 	.short	(.L_2273 - .L_2272)
	.align		4
.L_2272:
        /*0010*/ 	.word	index@(.nv.constant0._Z23gemm_half_q_half_kernelILi3ELb1ELb0EEvPK6__halfPKjS4_S2_PS0_iiiiPKtS7_iiiiiibS2_i)
        /*0014*/ 	.short	0x0160
        /*0016*/ 	.short	0x0074


	//----- nvinfo : EIATTR_CBANK_PARAM_SIZE
	.align		4
.L_2273:
        /*0018*/ 	.byte	0x03, 0x19
        /*001a*/ 	.short	0x0074


	//----- nvinfo : EIATTR_KPARAM_INFO
	.align		4
        /*001c*/ 	.byte	0x04, 0x17
        /*001e*/ 	.short	(.L_2275 - .L_2274)
.L_2274:
        /*0020*/ 	.word	0x00000000
        /*0024*/ 	.short	0x0013
        /*0026*/ 	.short	0x0070
        /*0028*/ 	.byte	0x00, 0xf0, 0x11, 0x00


	//----- nvinfo : EIATTR_KPARAM_INFO
	.align		4
.L_2275:
        /*002c*/ 	.byte	0x04, 0x17
        /*002e*/ 	.short	(.L_2277 - .L_2276)
.L_2276:
        /*0030*/ 	.word	0x00000000
        /*0034*/ 	.short	0x0012
        /*0036*/ 	.short	0x0068
        /*0038*/ 	.byte	0x00, 0xf0, 0x21, 0x00


	//----- nvinfo : EIATTR_KPARAM_INFO
	.align		4
.L_2277:
        /*003c*/ 	.byte	0x04, 0x17
        /*003e*/ 	.short	(.L_2279 - .L_2278)
.L_2278:
        /*0040*/ 	.word	0x00000000
        /*0044*/ 	.short	0x0011
        /*0046*/ 	.short	0x0060
        /*0048*/ 	.byte	0x00, 0xf0, 0x05, 0x00


	//----- nvinfo : EIATTR_KPARAM_INFO
	.align		4
.L_2279:
        /*004c*/ 	.byte	0x04, 0x17
        /*004e*/ 	.short	(.L_2281 - .L_2280)
.L_2280:
        /*0050*/ 	.word	0x00000000
        /*0054*/ 	.short	0x0010
        /*0056*/ 	.short	0x005c
        /*0058*/ 	.byte	0x00, 0xf0, 0x11, 0x00


	//----- nvinfo : EIATTR_KPARAM_INFO
	.align		4
.L_2281:
        /*005c*/ 	.byte	0x04, 0x17
        /*005e*/ 	.short	(.L_2283 - .L_2282)
.L_2282:
        /*0060*/ 	.word	0x00000000
        /*0064*/ 	.short	0x000f
        /*0066*/ 	.short	0x0058
        /*0068*/ 	.byte	0x00, 0xf0, 0x11, 0x00


	//----- nvinfo : EIATTR_KPARAM_INFO
	.align		4
.L_2283:
        /*006c*/ 	.byte	0x04, 0x17
        /*006e*/ 	.short	(.L_2285 - .L_2284)
.L_2284:
        /*0070*/ 	.word	0x00000000
        /*0074*/ 	.short	0x000e
        /*0076*/ 	.short	0x0054
        /*0078*/ 	.byte	0x00, 0xf0, 0x11, 0x00


	//----- nvinfo : EIATTR_KPARAM_INFO
	.align		4
.L_2285:
        /*007c*/ 	.byte	0x04, 0x17
        /*007e*/ 	.short	(.L_2287 - .L_2286)
.L_2286:
        /*0080*/ 	.word	0x00000000
        /*0084*/ 	.short	0x000d
        /*0086*/ 	.short	0x0050
        /*0088*/ 	.byte	0x00, 0xf0, 0x11, 0x00


	//----- nvinfo : EIATTR_KPARAM_INFO
	.align		4
.L_2287:
        /*008c*/ 	.byte	0x04, 0x17
        /*008e*/ 	.short	(.L_2289 - .L_2288)
.L_2288:
        /*0090*/ 	.word	0x00000000
        /*0094*/ 	.short	0x000c
        /*0096*/ 	.short	0x004c
        /*0098*/ 	.byte	0x00, 0xf0, 0x11, 0x00


	//----- nvinfo : EIATTR_KPARAM_INFO
	.align		4
.L_2289:
        /*009c*/ 	.byte	0x04, 0x17
        /*009e*/ 	.short	(.L_2291 - .L_2290)
.L_2290:
        /*00a0*/ 	.word	0x00000000
        /*00a4*/ 	.short	0x000b
        /*00a6*/ 	.short	0x0048
        /*00a8*/ 	.byte	0x00, 0xf0, 0x11, 0x00


	//----- nvinfo : EIATTR_KPARAM_INFO
	.align		4
.L_2291:
        /*00ac*/ 	.byte	0x04, 0x17
        /*00ae*/ 	.short	(.L_2293 - .L_2292)
.L_2292:
        /*00b0*/ 	.word	0x00000000
        /*00b4*/ 	.short	0x000a
        /*00b6*/ 	.short	0x0040
        /*00b8*/ 	.byte	0x00, 0xf0, 0x21, 0x00


	//----- nvinfo : EIATTR_KPARAM_INFO
	.align		4
.L_2293:
        /*00bc*/ 	.byte	0x04, 0x17
        /*00be*/ 	.short	(.L_2295 - .L_2294)
.L_2294:
        /*00c0*/ 	.word	0x00000000
        /*00c4*/ 	.short	0x0009
        /*00c6*/ 	.short	0x0038
        /*00c8*/ 	.byte	0x00, 0xf0, 0x21, 0x00


	//----- nvinfo : EIATTR_KPARAM_INFO
	.align		4
.L_2295:
        /*00cc*/ 	.byte	0x04, 0x17
        /*00ce*/ 	.short	(.L_2297 - .L_2296)
.L_2296:
        /*00d0*/ 	.word	0x00000000
        /*00d4*/ 	.short	0x0008
        /*00d6*/ 	.short	0x0034
        /*00d8*/ 	.byte	0x00, 0xf0, 0x11, 0x00


	//----- nvinfo : EIATTR_KPARAM_INFO
	.align		4
.L_2297:
        /*00dc*/ 	.byte	0x04, 0x17
        /*00de*/ 	.short	(.L_2299 - .L_2298)
.L_2298:
        /*00e0*/ 	.word	0x00000000
        /*00e4*/ 	.short	0x0007
        /*00e6*/ 	.short	0x0030
        /*00e8*/ 	.byte	0x00, 0xf0, 0x11, 0x00


	//----- nvinfo : EIATTR_KPARAM_INFO
	.align		4
.L_2299:
        /*00ec*/ 	.byte	0x04, 0x17
        /*00ee*/ 	.short	(.L_2301 - .L_2300)
.L_2300:
        /*00f0*/ 	.word	0x00000000
        /*00f4*/ 	.short	0x0006
        /*00f6*/ 	.short	0x002c
        /*00f8*/ 	.byte	0x00, 0xf0, 0x11, 0x00


	//----- nvinfo : EIATTR_KPARAM_INFO
	.align		4
.L_2301:
        /*00fc*/ 	.byte	0x04, 0x17
        /*00fe*/ 	.short	(.L_2303 - .L_2302)
.L_2302:
        /*0100*/ 	.word	0x00000000
        /*0104*/ 	.short	0x0005
        /*0106*/ 	.short	0x0028
        /*0108*/ 	.byte	0x00, 0xf0, 0x11, 0x00


	//----- nvinfo : EIATTR_KPARAM_INFO
	.align		4
.L_2303:
        /*010c*/ 	.byte	0x04, 0x17
        /*010e*/ 	.short	(.L_2305 - .L_2304)
.L_2304:
        /*0110*/ 	.word	0x00000000
        /*0114*/ 	.short	0x0004
        /*0116*/ 	.short	0x0020
        /*0118*/ 	.byte	0x00, 0xf0, 0x21, 0x00


	//----- nvinfo : EIATTR_KPARAM_INFO
	.align		4
.L_2305:
        /*011c*/ 	.byte	0x04, 0x17
        /*011e*/ 	.short	(.L_2307 - .L_2306)
.L_2306:
        /*0120*/ 	.word	0x00000000
        /*0124*/ 	.short	0x0003
        /*0126*/ 	.short	0x0018
        /*0128*/ 	.byte	0x00, 0xf0, 0x21, 0x00


	//----- nvinfo : EIATTR_KPARAM_INFO
	.align		4
.L_2307:
        /*012c*/ 	.byte	0x04, 0x17
        /*012e*/ 	.short	(.L_2309 - .L_2308)
.L_2308:
        /*0130*/ 	.word	0x00000000
        /*0134*/ 	.short	0x0002
        /*0136*/ 	.short	0x0010
        /*0138*/ 	.byte	0x00, 0xf0, 0x21, 0x00


	//----- nvinfo : EIATTR_KPARAM_INFO
	.align		4
.L_2309:
        /*013c*/ 	.byte	0x04, 0x17
        /*013e*/ 	.short	(.L_2311 - .L_2310)
.L_2310:
        /*0140*/ 	.word	0x00000000
        /*0144*/ 	.short	0x0001
        /*0146*/ 	.short	0x0008
        /*0148*/ 	.byte	0x00, 0xf0, 0x21, 0x00


	//----- nvinfo : EIATTR_KPARAM_INFO
	.align		4
.L_2311:
        /*014c*/ 	.byte	0x04, 0x17
        /*014e*/ 	.short	(.L_2313 - .L_2312)
.L_2312:
        /*0150*/ 	.word	0x00000000
        /*0154*/ 	.short	0x0000
        /*0156*/ 	.short	0x0000
        /*0158*/ 	.byte	0x00, 0xf0, 0x21, 0x00


	//----- nvinfo : EIATTR_MAXREG_COUNT
	.align		4
.L_2313:
        /*015c*/ 	.byte	0x03, 0x1b
        /*015e*/ 	.short	0x00ff


	//----- nvinfo : EIATTR_NUM_BARRIERS
	.align		4
        /*0160*/ 	.byte	0x02, 0x4c
        /*0162*/ 	.byte	0x01
	.zero		1


	//----- nvinfo : EIATTR_MERCURY_ISA_VERSION
	.align		4
        /*0164*/ 	.byte	0x03, 0x5f
        /*0166*/ 	.short	0x0000


	//----- nvinfo : EIATTR_EXIT_INSTR_OFFSETS
	.align		4
        /*0168*/ 	.byte	0x04, 0x1c
        /*016a*/ 	.short	(.L_2315 - .L_2314)


	//   ....[0]....
.L_2314:
        /*016c*/ 	.word	0x000000f0


	//   ....[1]....
        /*0170*/ 	.word	0x00000300


	//   ....[2]....
        /*0174*/ 	.word	0x00015330


	//   ....[3]....
        /*0178*/ 	.word	0x000153d0


	//   ....[4]....
        /*017c*/ 	.word	0x00015410


	//----- nvinfo : EIATTR_CTAIDZ_USED
	.align		4
.L_2315:
        /*0180*/ 	.byte	0x01, 0x04
	.zero		2


	//----- nvinfo : EIATTR_CRS_STACK_SIZE
	.align		4
        /*0184*/ 	.byte	0x04, 0x1e
        /*0186*/ 	.short	(.L_2317 - .L_2316)
.L_2316:
        /*0188*/ 	.word	0x00000000
.L_2317:


//--------------------- .nv.info._Z23gemm_half_q_half_kernelILi2ELb1ELb0EEvPK6__halfPKjS4_S2_PS0_iiiiPKtS7_iiiiiibS2_i --------------------------
	.section	.nv.info._Z23gemm_half_q_half_kernelILi2ELb1ELb0EEvPK6__halfPKjS4_S2_PS0_iiiiPKtS7_iiiiiibS2_i,"",@"SHT_CUDA_INFO"
	.sectionflags	@""
	.align	4


	//----- nvinfo : EIATTR_CUDA_API_VERSION
	.align		4
        /*0000*/ 	.byte	0x04, 0x37
        /*0002*/ 	.short	(.L_2319 - .L_2318)
.L_2318:
        /*0004*/ 	.word	0x00000082


	//----- nvinfo : EIATTR_SW2861232_WAR
	.align		4
.L_2319:
        /*0008*/ 	.byte	0x01, 0x35
	.zero		2


	//----- nvinfo : EIATTR_PARAM_CBANK
	.align		4
        /*000c*/ 	.byte	0x04, 0x0a
        /*000e*/ 	.short	(.L_2321 - .L_2320)
	.align		4
.L_2320:
        /*0010*/ 	.word	index@(.nv.constant0._Z23gemm_half_q_half_kernelILi2ELb1ELb0EEvPK6__halfPKjS4_S2_PS0_iiiiPKtS7_iiiiiibS2_i)
        /*0014*/ 	.short	0x0160
        /*0016*/ 	.short	0x0074


	//----- nvinfo : EIATTR_CBANK_PARAM_SIZE
	.align		4
.L_2321:
        /*0018*/ 	.byte	0x03, 0x19
        /*001a*/ 	.short	0x0074


	//----- nvinfo : EIATTR_KPARAM_INFO
	.align		4
        /*001c*/ 	.byte	0x04, 0x17
        /*001e*/ 	.short	(.L_2323 - .L_2322)
.L_2322:
        /*0020*/ 	.word	0x00000000
        /*0024*/ 	.short	0x0013
        /*0026*/ 	.short	0x0070
        /*0028*/ 	.byte	0x00, 0xf0, 0x11, 0x00


	//----- nvinfo : EIATTR_KPARAM_INFO
	.align		4
.L_2323:
        /*002c*/ 	.byte	0x04, 0x17
        /*002e*/ 	.short	(.L_2325 - .L_2324)
.L_2324:
        /*0030*/ 	.word	0x00000000
        /*0034*/ 	.short	0x0012
        /*0036*/ 	.short	0x0068
        /*0038*/ 	.byte	0x00, 0xf0, 0x21, 0x00


	//----- nvinfo : EIATTR_KPARAM_INFO
	.align		4
.L_2325:
        /*003c*/ 	.byte	0x04, 0x17
        /*003e*/ 	.short	(.L_2327 - .L_2326)
.L_2326:
        /*0040*/ 	.word	0x00000000
        /*0044*/ 	.short	0x0011
        /*0046*/ 	.short	0x0060
        /*0048*/ 	.byte	0x00, 0xf0, 0x05, 0x00


	//----- nvinfo : EIATTR_KPARAM_INFO
	.align		4
.L_2327:
        /*004c*/ 	.byte	0x04, 0x17
        /*004e*/ 	.short	(.L_2329 - .L_2328)
.L_2328:
        /*0050*/ 	.word	0x00000000
        /*0054*/ 	.short	0x0010
        /*0056*/ 	.short	0x005c
        /*0058*/ 	.byte	0x00, 0xf0, 0x11, 0x00


	//----- nvinfo : EIATTR_KPARAM_INFO
	.align		4
.L_2329:
        /*005c*/ 	.byte	0x04, 0x17
        /*005e*/ 	.short	(.L_2331 - .L_2330)
.L_2330:
        /*0060*/ 	.word	0x00000000
        /*0064*/ 	.short	0x000f
        /*0066*/ 	.short	0x0058
        /*0068*/ 	.byte	0x00, 0xf0, 0x11, 0x00


	//----- nvinfo : EIATTR_KPARAM_INFO
	.align		4
.L_2331:
        /*006c*/ 	.byte	0x04, 0x17
        /*006e*/ 	.short	(.L_2333 - .L_2332)
.L_2332:
        /*0070*/ 	.word	0x00000000
        /*0074*/ 	.short	0x000e
        /*0076*/ 	.short	0x0054
        /*0078*/ 	.byte	0x00, 0xf0, 0x11, 0x00


	//----- nvinfo : EIATTR_KPARAM_INFO
	.align		4
.L_2333:
        /*007c*/ 	.byte	0x04, 0x17
        /*007e*/ 	.short	(.L_2335 - .L_2334)
.L_2334:
        /*0080*/ 	.word	0x00000000
        /*0084*/ 	.short	0x000d
        /*0086*/ 	.short	0x0050
        /*0088*/ 	.byte	0x00, 0xf0, 0x11, 0x00


	//----- nvinfo : EIATTR_KPARAM_INFO
	.align		4
.L_2335:
        /*008c*/ 	.byte	0x04, 0x17
        /*008e*/ 	.short	(.L_2337 - .L_2336)
.L_2336:
        /*0090*/ 	.word	0x00000000
        /*0094*/ 	.short	0x000c
        /*0096*/ 	.short	0x004c
        /*0098*/ 	.byte	0x00, 0xf0, 0x11, 0x00


	//----- nvinfo : EIATTR_KPARAM_INFO
	.align		4
.L_2337:
        /*009c*/ 	.byte	0x04, 0x17
        /*009e*/ 	.short	(.L_2339 - .L_2338)
.L_2338:
        /*00a0*/ 	.word	0x00000000
        /*00a4*/ 	.short	0x000b
        /*00a6*/ 	.short	0x0048
        /*00a8*/ 	.byte	0x00, 0xf0, 0x11, 0x00


	//----- nvinfo : EIATTR_KPARAM_INFO
	.align		4
.L_2339:
        /*00ac*/ 	.byte	0x04, 0x17
        /*00ae*/ 	.short	(.L_2341 - .L_2340)
.L_2340:
        /*00b0*/ 	.word	0x00000000
        /*00b4*/ 	.short	0x000a
        /*00b6*/ 	.short	0x0040
        /*00b8*/ 	.byte	0x00, 0xf0, 0x21, 0x00


	//----- nvinfo : EIATTR_KPARAM_INFO
	.align		4
.L_2341:
        /*00bc*/ 	.byte	0x04, 0x17
        /*00be*/ 	.short	(.L_2343 - .L_2342)
.L_2342:
        /*00c0*/ 	.word	0x00000000
        /*00c4*/ 	.short	0x0009
        /*00c6*/ 	.short	0x0038
        /*00c8*/ 	.byte	0x00, 0xf0, 0x21, 0x00


	//----- nvinfo : EIATTR_KPARAM_INFO
	.align		4
.L_2343:
        /*00cc*/ 	.byte	0x04, 0x17
        /*00ce*/ 	.short	(.L_2345 - .L_2344)
.L_2344:
        /*00d0*/ 	.word	0x00000000
        /*00d4*/ 	.short	0x0008
        /*00d6*/ 	.short	0x0034
        /*00d8*/ 	.byte	0x00, 0xf0, 0x11, 0x00


	//----- nvinfo : EIATTR_KPARAM_INFO
	.align		4
.L_2345:
        /*00dc*/ 	.byte	0x04, 0x17
        /*00de*/ 	.short	(.L_2347 - .L_2346)
.L_2346:
        /*00e0*/ 	.word	0x00000000
        /*00e4*/ 	.short	0x0007
        /*00e6*/ 	.short	0x0030
        /*00e8*/ 	.byte	0x00, 0xf0, 0x11, 0x00


	//----- nvinfo : EIATTR_KPARAM_INFO
	.align		4
.L_2347:
        /*00ec*/ 	.byte	0x04, 0x17
        /*00ee*/ 	.short	(.L_2349 - .L_2348)
.L_2348:
        /*00f0*/ 	.word	0x00000000
        /*00f4*/ 	.short	0x0006
        /*00f6*/ 	.short	0x002c
        /*00f8*/ 	.byte	0x00, 0xf0, 0x11, 0x00


	//----- nvinfo : EIATTR_KPARAM_INFO
	.align		4
.L_2349:
        /*00fc*/ 	.byte	0x04, 0x17
        /*00fe*/ 	.short	(.L_2351 - .L_2350)
.L_2350:
        /*0100*/ 	.word	0x00000000
        /*0104*/ 	.short	0x0005
        /*0106*/ 	.short	0x0028
        /*0108*/ 	.byte	0x00, 0xf0, 0x11, 0x00


	//----- nvinfo : EIATTR_KPARAM_INFO
	.align		4
.L_2351:
        /*010c*/ 	.byte	0x04, 0x17
        /*010e*/ 	.short	(.L_2353 - .L_2352)
.L_2352:
        /*0110*/ 	.word	0x00000000
        /*0114*/ 	.short	0x0004
        /*0116*/ 	.short	0x0020
        /*0118*/ 	.byte	0x00, 0xf0, 0x21, 0x00


	//----- nvinfo : EIATTR_KPARAM_INFO
	.align		4
.L_2353:
        /*011c*/ 	.byte	0x04, 0x17
        /*011e*/ 	.short	(.L_2355 - .L_2354)
.L_2354:
        /*0120*/ 	.word	0x00000000
        /*0124*/ 	.short	0x0003
        /*0126*/ 	.short	0x0018
        /*0128*/ 	.byte	0x00, 0xf0, 0x21, 0x00


	//----- nvinfo : EIATTR_KPARAM_INFO
	.align		4
.L_2355:
        /*012c*/ 	.byte	0x04, 0x17
        /*012e*/ 	.short	(.L_2357 - .L_2356)
.L_2356:
        /*0130*/ 	.word	0x00000000
        /*0134*/ 	.short	0x0002
        /*0136*/ 	.short	0x0010
        /*0138*/ 	.byte	0x00, 0xf0, 0x21, 0x00


	//----- nvinfo : EIATTR_KPARAM_INFO
	.align		4
.L_2357:
        /*013c*/ 	.byte	0x04, 0x17
        /*013e*/ 	.short	(.L_2359 - .L_2358)
.L_2358:
        /*0140*/ 	.word	0x00000000
        /*0144*/ 	.short	0x0001
        /*0146*/ 	.short	0x0008
        /*0148*/ 	.byte	0x00, 0xf0, 0x21, 0x00


	//----- nvinfo : EIATTR_KPARAM_INFO
	.align		4
.L_2359:
        /*014c*/ 	.byte	0x04, 0x17
        /*014e*/ 	.short	(.L_2361 - .L_2360)
.L_2360:
        /*0150*/ 	.word	0x00000000
        /*0154*/ 	.short	0x0000
        /*0156*/ 	.short	0x0000
        /*0158*/ 	.byte	0x00, 0xf0, 0x21, 0x00


	//----- nvinfo : EIATTR_MAXREG_COUNT
	.align		4
.L_2361:
        /*015c*/ 	.byte	0x03, 0x1b
        /*015e*/ 	.short	0x00ff


	//----- nvinfo : EIATTR_NUM_BARRIERS
	.align		4
        /*0160*/ 	.byte	0x02, 0x4c
        /*0162*/ 	.byte	0x01
	.zero		1


	//----- nvinfo : EIATTR_MERCURY_ISA_VERSION
	.align		4
        /*0164*/ 	.byte	0x03, 0x5f
        /*0166*/ 	.short	0x0000


	//----- nvinfo : EIATTR_EXIT_INSTR_OFFSETS
	.align		4
        /*0168*/ 	.byte	0x04, 0x1c
        /*016a*/ 	.short	(.L_2363 - .L_2362)


	//   ....[0]....
.L_2362:
        /*016c*/ 	.word	0x000000d0


	//   ....[1]....
        /*0170*/ 	.word	0x000002f0


	//   ....[2]....
        /*0174*/ 	.word	0x00010d00


	//   ....[3]....
        /*0178*/ 	.word	0x00010da0


	//   ....[4]....
        /*017c*/ 	.word	0x00010de0


	//----- nvinfo : EIATTR_CTAIDZ_USED
	.align		4
.L_2363:
        /*0180*/ 	.byte	0x01, 0x04
	.zero		2


	//----- nvinfo : EIATTR_CRS_STACK_SIZE
	.align		4
        /*0184*/ 	.byte	0x04, 0x1e
        /*0186*/ 	.short	(.L_2365 - .L_2364)
.L_2364:
        /*0188*/ 	.word	0x00000000
.L_2365:


//--------------------- .nv.info._Z23gemm_half_q_half_kernelILi1ELb1ELb0EEvPK6__halfPKjS4_S2_PS0_iiiiPKtS7_iiiiiibS2_i --------------------------
	.section	.nv.info._Z23gemm_half_q_half_kernelILi1ELb1ELb0EEvPK6__halfPKjS4_S2_PS0_iiiiPKtS7_iiiiiibS2_i,"",@"SHT_CUDA_INFO"
	.sectionflags	@""
	.align	4


	//----- nvinfo : EIATTR_CUDA_API_VERSION
	.align		4
        /*0000*/ 	.byte	0x04, 0x37
        /*0002*/ 	.short	(.L_2367 - .L_2366)
.L_2366:
        /*0004*/ 	.word	0x00000082


	//----- nvinfo : EIATTR_SW2861232_WAR
	.align		4
.L_2367:
        /*0008*/ 	.byte	0x01, 0x35
	.zero		2


	//----- nvinfo : EIATTR_PARAM_CBANK
	.align		4
        /*000c*/ 	.byte	0x04, 0x0a
        /*000e*/ 	.short	(.L_2369 - .L_2368)
	.align		4
.L_2368:
        /*0010*/ 	.word	index@(.nv.constant0._Z23gemm_half_q_half_kernelILi1ELb1ELb0EEvPK6__halfPKjS4_S2_PS0_iiiiPKtS7_iiiiiibS2_i)
        /*0014*/ 	.short	0x0160
        /*0016*/ 	.short	0x0074


	//----- nvinfo : EIATTR_CBANK_PARAM_SIZE
	.align		4
.L_2369:
        /*0018*/ 	.byte	0x03, 0x19
        /*001a*/ 	.short	0x0074


	//----- nvinfo : EIATTR_KPARAM_INFO
	.align		4
        /*001c*/ 	.byte	0x04, 0x17
        /*001e*/ 	.short	(.L_2371 - .L_2370)
.L_2370:
        /*0020*/ 	.word	0x00000000
        /*0024*/ 	.short	0x0013
        /*0026*/ 	.short	0x0070
        /*0028*/ 	.byte	0x00, 0xf0, 0x11, 0x00


	//----- nvinfo : EIATTR_KPARAM_INFO
	.align		4
.L_2371:
        /*002c*/ 	.byte	0x04, 0x17
        /*002e*/ 	.short	(.L_2373 - .L_2372)
.L_2372:
        /*0030*/ 	.word	0x00000000
        /*0034*/ 	.short	0x0012
        /*0036*/ 	.short	0x0068
        /*0038*/ 	.byte	0x00, 0xf0, 0x21, 0x00


	//----- nvinfo : EIATTR_KPARAM_INFO
	.align		4
.L_2373:
        /*003c*/ 	.byte	0x04, 0x17
        /*003e*/ 	.short	(.L_2375 - .L_2374)
.L_2374:
        /*0040*/ 	.word	0x00000000
        /*0044*/ 	.short	0x0011
        /*0046*/ 	.short	0x0060
        /*0048*/ 	.byte	0x00, 0xf0, 0x05, 0x00


	//----- nvinfo : EIATTR_KPARAM_INFO
	.align		4
.L_2375:
        /*004c*/ 	.byte	0x04, 0x17
        /*004e*/ 	.short	(.L_2377 - .L_2376)
.L_2376:
        /*0050*/ 	.word	0x00000000
        /*0054*/ 	.short	0x0010
        /*0056*/ 	.short	0x005c
        /*0058*/ 	.byte	0x00, 0xf0, 0x11, 0x00


	//----- nvinfo : EIATTR_KPARAM_INFO
	.align		4
.L_2377:
        /*005c*/ 	.byte	0x04, 0x17
        /*005e*/ 	.short	(.L_2379 - .L_2378)
.L_2378:
        /*0060*/ 	.word	0x00000000
        /*0064*/ 	.short	0x000f
        /*0066*/ 	.short	0x0058
        /*0068*/ 	.byte	0x00, 0xf0, 0x11, 0x00


	//----- nvinfo : EIATTR_KPARAM_INFO
	.align		4
.L_2379:
        /*006c*/ 	.byte	0x04, 0x17
        /*006e*/ 	.short	(.L_2381 - .L_2380)
.L_2380:
        /*0070*/ 	.word	0x00000000
        /*0074*/ 	.short	0x000e
        /*0076*/ 	.short	0x0054
        /*0078*/ 	.byte	0x00, 0xf0, 0x11, 0x00


	//----- nvinfo : EIATTR_KPARAM_INFO
	.align		4
.L_2381:
        /*007c*/ 	.byte	0x04, 0x17
        /*007e*/ 	.short	(.L_2383 - .L_2382)
.L_2382:
        /*0080*/ 	.word	0x00000000
        /*0084*/ 	.short	0x000d
        /*0086*/ 	.short	0x0050
        /*0088*/ 	.byte	0x00, 0xf0, 0x11, 0x00


	//----- nvinfo : EIATTR_KPARAM_INFO
	.align		4
.L_2383:
        /*008c*/ 	.byte	0x04, 0x17
        /*008e*/ 	.short	(.L_2385 - .L_2384)
.L_2384:
        /*0090*/ 	.word	0x00000000
        /*0094*/ 	.short	0x000c
        /*0096*/ 	.short	0x004c
        /*0098*/ 	.byte	0x00, 0xf0, 0x11, 0x00


	//----- nvinfo : EIATTR_KPARAM_INFO
	.align		4
.L_2385:
        /*009c*/ 	.byte	0x04, 0x17
        /*009e*/ 	.short	(.L_2387 - .L_2386)
.L_2386:
        /*00a0*/ 	.word	0x00000000
        /*00a4*/ 	.short	0x000b
        /*00a6*/ 	.short	0x0048
        /*00a8*/ 	.byte	0x00, 0xf0, 0x11, 0x00


	//----- nvinfo : EIATTR_KPARAM_INFO
	.align		4
.L_2387:
        /*00ac*/ 	.byte	0x04, 0x17
        /*00ae*/ 	.short	(.L_2389 - .L_2388)
.L_2388:
        /*00b0*/ 	.word	0x00000000
        /*00b4*/ 	.short	0x000a
        /*00b6*/ 	.short	0x0040
        /*00b8*/ 	.byte	0x00, 0xf0, 0x21, 0x00


	//----- nvinfo : EIATTR_KPARAM_INFO
	.align		4
.L_2389:
        /*00bc*/ 	.byte	0x04, 0x17
        /*00be*/ 	.short	(.L_2391 - .L_2390)
.L_2390:
        /*00c0*/ 	.word	0x00000000
        /*00c4*/ 	.short	0x0009
        /*00c6*/ 	.short	0x0038
        /*00c8*/ 	.byte	0x00, 0xf0, 0x21, 0x00


	//----- nvinfo : EIATTR_KPARAM_INFO
	.align		4
.L_2391:
        /*00cc*/ 	.byte	0x04, 0x17
        /*00ce*/ 	.short	(.L_2393 - .L_2392)
.L_2392:
        /*00d0*/ 	.word	0x00000000
        /*00d4*/ 	.short	0x0008
        /*00d6*/ 	.short	0x0034
        /*00d8*/ 	.byte	0x00, 0xf0, 0x11, 0x00


	//----- nvinfo : EIATTR_KPARAM_INFO
	.align		4
.L_2393:
        /*00dc*/ 	.byte	0x04, 0x17
        /*00de*/ 	.short	(.L_2395 - .L_2394)
.L_2394:
        /*00e0*/ 	.word	0x00000000
        /*00e4*/ 	.short	0x0007
        /*00e6*/ 	.short	0x0030
        /*00e8*/ 	.byte	0x00, 0xf0, 0x11, 0x00


	//----- nvinfo : EIATTR_KPARAM_INFO
	.align		4
.L_2395:
        /*00ec*/ 	.byte	0x04, 0x17
        /*00ee*/ 	.short	(.L_2397 - .L_2396)
.L_2396:
        /*00f0*/ 	.word	0x00000000
        /*00f4*/ 	.short	0x0006
        /*00f6*/ 	.short	0x002c
        /*00f8*/ 	.byte	0x00, 0xf0, 0x11, 0x00


	//----- nvinfo : EIATTR_KPARAM_INFO
	.align		4
.L_2397:
        /*00fc*/ 	.byte	0x04, 0x17
        /*00fe*/ 	.short	(.L_2399 - .L_2398)
.L_2398:
        /*0100*/ 	.word	0x00000000
        /*0104*/ 	.short	0x0005
        /*0106*/ 	.short	0x0028
        /*0108*/ 	.byte	0x00, 0xf0, 0x11, 0x00


	//----- nvinfo : EIATTR_KPARAM_INFO
	.align		4
.L_2399:
        /*010c*/ 	.byte	0x04, 0x17
        /*010e*/ 	.short	(.L_2401 - .L_2400)
.L_2400:
        /*0110*/ 	.word	0x00000000
        /*0114*/ 	.short	0x0004
        /*0116*/ 	.short	0x0020
        /*0118*/ 	.byte	0x00, 0xf0, 0x21, 0x00


	//----- nvinfo : EIATTR_KPARAM_INFO
	.align		4
.L_2401:
        /*011c*/ 	.byte	0x04, 0x17
        /*011e*/ 	.short	(.L_2403 - .L_2402)
.L_2402:
        /*0120*/ 	.word	0x00000000
        /*0124*/ 	.short	0x0003
        /*0126*/ 	.short	0x0018
        /*0128*/ 	.byte	0x00, 0xf0, 0x21, 0x00


	//----- nvinfo : EIATTR_KPARAM_INFO
	.align		4
.L_2403:
        /*012c*/ 	.byte	0x04, 0x17
        /*012e*/ 	.short	(.L_2405 - .L_2404)
.L_2404:
        /*0130*/ 	.word	0x00000000
        /*0134*/ 	.short	0x0002
        /*0136*/ 	.short	0x0010
        /*0138*/ 	.byte	0x00, 0xf0, 0x21, 0x00


	//----- nvinfo : EIATTR_KPARAM_INFO
	.align		4
.L_2405:
        /*013c*/ 	.byte	0x04, 0x17
        /*013e*/ 	.short	(.L_2407 - .L_2406)
.L_2406:
        /*0140*/ 	.word	0x00000000
        /*0144*/ 	.short	0x0001
        /*0146*/ 	.short	0x0008
        /*0148*/ 	.byte	0x00, 0xf0, 0x21, 0x00


	//----- nvinfo : EIATTR_KPARAM_INFO
	.align		4
.L_2407:
        /*014c*/ 	.byte	0x04, 0x17
        /*014e*/ 	.short	(.L_2409 - .L_2408)
.L_2408:
        /*0150*/ 	.word	0x00000000
        /*0154*/ 	.short	0x0000
        /*0156*/ 	.short	0x0000
        /*0158*/ 	.byte	0x00, 0xf0, 0x21, 0x00


	//----- nvinfo : EIATTR_MAXREG_COUNT
	.align		4
.L_2409:
        /*015c*/ 	.byte	0x03, 0x1b
        /*015e*/ 	.short	0x00ff


	//----- nvinfo : EIATTR_NUM_BARRIERS
	.align		4
        /*0160*/ 	.byte	0x02, 0x4c
        /*0162*/ 	.byte	0x01
	.zero		1


	//----- nvinfo : EIATTR_MERCURY_ISA_VERSION
	.align		4
        /*0164*/ 	.byte	0x03, 0x5f
        /*0166*/ 	.short	0x0000


	//----- nvinfo : EIATTR_EXIT_INSTR_OFFSETS
	.align		4
        /*0168*/ 	.byte	0x04, 0x1c
        /*016a*/ 	.short	(.L_2411 - .L_2410)


	//   ....[0]....
.L_2410:
        /*016c*/ 	.word	0x00000080


	//   ....[1]....
        /*0170*/ 	.word	0x00000220


	//   ....[2]....
        /*0174*/ 	.word	0x0000c250


	//   ....[3]....
        /*0178*/ 	.word	0x0000c300


	//   ....[4]....
        /*017c*/ 	.word	0x0000c340


	//----- nvinfo : EIATTR_CTAIDZ_USED
	.align		4
.L_2411:
        /*0180*/ 	.byte	0x01, 0x04
	.zero		2


	//----- nvinfo : EIATTR_CRS_STACK_SIZE
	.align		4
        /*0184*/ 	.byte	0x04, 0x1e
        /*0186*/ 	.short	(.L_2413 - .L_2412)
.L_2412:
        /*0188*/ 	.word	0x00000000
.L_2413:


//--------------------- .nv.info._Z23gemm_half_q_half_kernelILi8ELb0ELb1EEvPK6__halfPKjS4_S2_PS0_iiiiPKtS7_iiiiiibS2_i --------------------------
	.section	.nv.info._Z23gemm_half_q_half_kernelILi8ELb0ELb1EEvPK6__halfPKjS4_S2_PS0_iiiiPKtS7_iiiiiibS2_i,"",@"SHT_CUDA_INFO"
	.sectionflags	@""
	.align	4


	//----- nvinfo : EIATTR_CUDA_API_VERSION
	.align		4
        /*0000*/ 	.byte	0x04, 0x37
        /*0002*/ 	.short	(.L_2415 - .L_2414)
.L_2414:
        /*0004*/ 	.word	0x00000082


	//----- nvinfo : EIATTR_SW2861232_WAR
	.align		4
.L_2415:
        /*0008*/ 	.byte	0x01, 0x35
	.zero		2


	//----- nvinfo : EIATTR_PARAM_CBANK
	.align		4
        /*000c*/ 	.byte	0x04, 0x0a
        /*000e*/ 	.short	(.L_2417 - .L_2416)
	.align		4
.L_2416:
        /*0010*/ 	.word	index@(.nv.constant0._Z23gemm_half_q_half_kernelILi8ELb0ELb1EEvPK6__halfPKjS4_S2_PS0_iiiiPKtS7_iiiiiibS2_i)
        /*0014*/ 	.short	0x0160
        /*0016*/ 	.short	0x0074


	//----- nvinfo : EIATTR_CBANK_PARAM_SIZE
	.align		4
.L_2417:
        /*0018*/ 	.byte	0x03, 0x19
        /*001a*/ 	.short	0x0074


	//----- nvinfo : EIATTR_KPARAM_INFO
	.align		4
        /*001c*/ 	.byte	0x04, 0x17
        /*001e*/ 	.short	(.L_2419 - .L_2418)
.L_2418:
        /*0020*/ 	.word	0x00000000
        /*0024*/ 	.short	0x0013
        /*0026*/ 	.short	0x0070
        /*0028*/ 	.byte	0x00, 0xf0, 0x11, 0x00


	//----- nvinfo : EIATTR_KPARAM_INFO
	.align		4
.L_2419:
        /*002c*/ 	.byte	0x04, 0x17
        /*002e*/ 	.short	(.L_2421 - .L_2420)
.L_2420:
        /*0030*/ 	.word	0x00000000
        /*0034*/ 	.short	0x0012
        /*0036*/ 	.short	0x0068
        /*0038*/ 	.byte	0x00, 0xf0, 0x21, 0x00


	//----- nvinfo : EIATTR_KPARAM_INFO
	.align		4
.L_2421:
        /*003c*/ 	.byte	0x04, 0x17
        /*003e*/ 	.short	(.L_2423 - .L_2422)
.L_2422:
        /*0040*/ 	.word	0x00000000
        /*0044*/ 	.short	0x0011
        /*0046*/ 	.short	0x0060
        /*0048*/ 	.byte	0x00, 0xf0, 0x05, 0x00


	//----- nvinfo : EIATTR_KPARAM_INFO
	.align		4
.L_2423:
        /*004c*/ 	.byte	0x04, 0x17
        /*004e*/ 	.short	(.L_2425 - .L_2424)
.L_2424:
        /*0050*/ 	.word	0x00000000
        /*0054*/ 	.short	0x0010
        /*0056*/ 	.short	0x005c
        /*0058*/ 	.byte	0x00, 0xf0, 0x11, 0x00


	//----- nvinfo : EIATTR_KPARAM_INFO
	.align		4
.L_2425:
        /*005c*/ 	.byte	0x04, 0x17
        /*005e*/ 	.short	(.L_2427 - .L_2426)
.L_2426:
        /*0060*/ 	.word	0x00000000
        /*0064*/ 	.short	0x000f
        /*0066*/ 	.short	0x0058
        /*0068*/ 	.byte	0x00, 0xf0, 0x11, 0x00


	//----- nvinfo : EIATTR_KPARAM_INFO
	.align		4
.L_2427:
        /*006c*/ 	.byte	0x04, 0x17
        /*006e*/ 	.short	(.L_2429 - .L_2428)
.L_2428:
        /*0070*/ 	.word	0x00000000
        /*0074*/ 	.short	0x000e
        /*0076*/ 	.short	0x0054
        /*0078*/ 	.byte	0x00, 0xf0, 0x11, 0x00


	//----- nvinfo : EIATTR_KPARAM_INFO
	.align		4
.L_2429:
        /*007c*/ 	.byte	0x04, 0x17
        /*007e*/ 	.short	(.L_2431 - .L_2430)
.L_2430:
        /*0080*/ 	.word	0x00000000
        /*0084*/ 	.short	0x000d
        /*0086*/ 	.short	0x0050
        /*0088*/ 	.byte	0x00, 0xf0, 0x11, 0x00


	//----- nvinfo : EIATTR_KPARAM_INFO
	.align		4
.L_2431:
        /*008c*/ 	.byte	0x04, 0x17
        /*008e*/ 	.short	(.L_2433 - .L_2432)
.L_2432:
        /*0090*/ 	.word	0x00000000
        /*0094*/ 	.short	0x000c
        /*0096*/ 	.short	0x004c
        /*0098*/ 	.byte	0x00, 0xf0, 0x11, 0x00


	//----- nvinfo : EIATTR_KPARAM_INFO
	.align		4
.L_2433:
        /*009c*/ 	.byte	0x04, 0x17
        /*009e*/ 	.short	(.L_2435 - .L_2434)
.L_2434:
        /*00a0*/ 	.word	0x00000000
        /*00a4*/ 	.short	0x000b
        /*00a6*/ 	.short	0x0048
        /*00a8*/ 	.byte	0x00, 0xf0, 0x11, 0x00


	//----- nvinfo : EIATTR_KPARAM_INFO
	.align		4
.L_2435:
        /*00ac*/ 	.byte	0x04, 0x17
        /*00ae*/ 	.short	(.L_2437 - .L_2436)
.L_2436:
        /*00b0*/ 	.word	0x00000000
        /*00b4*/ 	.short	0x000a
        /*00b6*/ 	.short	0x0040
        /*00b8*/ 	.byte	0x00, 0xf0, 0x21, 0x00


	//----- nvinfo : EIATTR_KPARAM_INFO
	.align		4
.L_2437:
        /*00bc*/ 	.byte	0x04, 0x17
        /*00be*/ 	.short	(.L_2439 - .L_2438)
.L_2438:
        /*00c0*/ 	.word	0x00000000
        /*00c4*/ 	.short	0x0009
        /*00c6*/ 	.short	0x0038
        /*00c8*/ 	.byte	0x00, 0xf0, 0x21, 0x00


	//----- nvinfo : EIATTR_KPARAM_INFO
	.align		4
.L_2439:
        /*00cc*/ 	.byte	0x04, 0x17
        /*00ce*/ 	.short	(.L_2441 - .L_2440)
.L_2440:
        /*00d0*/ 	.word	0x00000000
        /*00d4*/ 	.short	0x0008
        /*00d6*/ 	.short	0x0034
        /*00d8*/ 	.byte	0x00, 0xf0, 0x11, 0x00


	//----- nvinfo : EIATTR_KPARAM_INFO
	.align		4
.L_2441:
        /*00dc*/ 	.byte	0x04, 0x17
        /*00de*/ 	.short	(.L_2443 - .L_2442)
.L_2442:
        /*00e0*/ 	.word	0x00000000
        /*00e4*/ 	.short	0x0007
        /*00e6*/ 	.short	0x0030
        /*00e8*/ 	.byte	0x00, 0xf0, 0x11, 0x00


	//----- nvinfo : EIATTR_KPARAM_INFO
	.align		4
.L_2443:
        /*00ec*/ 	.byte	0x04, 0x17
        /*00ee*/ 	.short	(.L_2445 - .L_2444)
.L_2444:
        /*00f0*/ 	.word	0x00000000
        /*00f4*/ 	.short	0x0006
        /*00f6*/ 	.short	0x002c
        /*00f8*/ 	.byte	0x00, 0xf0, 0x11, 0x00


	//----- nvinfo : EIATTR_KPARAM_INFO
	.align		4
.L_2445:
        /*00fc*/ 	.byte	0x04, 0x17
        /*00fe*/ 	.short	(.L_2447 - .L_2446)
.L_2446:
        /*0100*/ 	.word	0x00000000
        /*0104*/ 	.short	0x0005
        /*0106*/ 	.short	0x0028
        /*0108*/ 	.byte	0x00, 0xf0, 0x11, 0x00


	//----- nvinfo : EIATTR_KPARAM_INFO
	.align		4
.L_2447:
        /*010c*/ 	.byte	0x04, 0x17
        /*010e*/ 	.short	(.L_2449 - .L_2448)
.L_2448:
        /*0110*/ 	.word	0x00000000
        /*0114*/ 	.short	0x0004
        /*0116*/ 	.short	0x0020
        /*0118*/ 	.byte	0x00, 0xf0, 0x21, 0x00


	//----- nvinfo : EIATTR_KPARAM_INFO
	.align		4
.L_2449:
        /*011c*/ 	.byte	0x04, 0x17
        /*011e*/ 	.short	(.L_2451 - .L_2450)
.L_2450:
        /*0120*/ 	.word	0x00000000
        /*0124*/ 	.short	0x0003
        /*0126*/ 	.short	0x0018
        /*0128*/ 	.byte	0x00, 0xf0, 0x21, 0x00


	//----- nvinfo : EIATTR_KPARAM_INFO
	.align		4
.L_2451:
        /*012c*/ 	.byte	0x04, 0x17
        /*012e*/ 	.short	(.L_2453 - .L_2452)
.L_2452:
        /*0130*/ 	.word	0x00000000
        /*0134*/ 	.short	0x0002
        /*0136*/ 	.short	0x0010
        /*0138*/ 	.byte	0x00, 0xf0, 0x21, 0x00


	//----- nvinfo : EIATTR_KPARAM_INFO
	.align		4
.L_2453:
        /*013c*/ 	.byte	0x04, 0x17
        /*013e*/ 	.short	(.L_2455 - .L_2454)
.L_2454:
        /*0140*/ 	.word	0x00000000
        /*0144*/ 	.short	0x0001
        /*0146*/ 	.short	0x0008
        /*0148*/ 	.byte	0x00, 0xf0, 0x21, 0x00


	//----- nvinfo : EIATTR_KPARAM_INFO
	.align		4
.L_2455:
        /*014c*/ 	.byte	0x04, 0x17
        /*014e*/ 	.short	(.L_2457 - .L_2456)
.L_2456:
        /*0150*/ 	.word	0x00000000
        /*0154*/ 	.short	0x0000
        /*0156*/ 	.short	0x0000
        /*0158*/ 	.byte	0x00, 0xf0, 0x21, 0x00


	//----- nvinfo : EIATTR_MAXREG_COUNT
	.align		4
.L_2457:
        /*015c*/ 	.byte	0x03, 0x1b
        /*015e*/ 	.short	0x00ff


	//----- nvinfo : EIATTR_NUM_BARRIERS
	.align		4
        /*0160*/ 	.byte	0x02, 0x4c
        /*0162*/ 	.byte	0x01
	.zero		1


	//----- nvinfo : EIATTR_MERCURY_ISA_VERSION
	.align		4
        /*0164*/ 	.byte	0x03, 0x5f
        /*0166*/ 	.short	0x0000


	//----- nvinfo : EIATTR_EXIT_INSTR_OFFSETS
	.align		4
        /*0168*/ 	.byte	0x04, 0x1c
        /*016a*/ 	.short	(.L_2459 - .L_2458)


	//   ....[0]....
.L_2458:
        /*016c*/ 	.word	0x00000330


	//   ....[1]....
        /*0170*/ 	.word	0x00020ce0


	//   ....[2]....
        /*0174*/ 	.word	0x00020d70


	//   ....[3]....
        /*0178*/ 	.word	0x00020db0


	//----- nvinfo : EIATTR_CTAIDZ_USED
	.align		4
.L_2459:
        /*017c*/ 	.byte	0x01, 0x04
	.zero		2


	//----- nvinfo : EIATTR_CRS_STACK_SIZE
	.align		4
        /*0180*/ 	.byte	0x04, 0x1e
        /*0182*/ 	.short	(.L_2461 - .L_2460)
.L_2460:
        /*0184*/ 	.word	0x00000000
.L_2461:


//--------------------- .nv.info._Z23gemm_half_q_half_kernelILi7ELb0ELb1EEvPK6__halfPKjS4_S2_PS0_iiiiPKtS7_iiiiiibS2_i --------------------------
	.section	.nv.info._Z23gemm_half_q_half_kernelILi7ELb0ELb1EEvPK6__halfPKjS4_S2_PS0_iiiiPKtS7_iiiiiibS2_i,"",@"SHT_CUDA_INFO"
	.sectionflags	@""
	.align	4


	//----- nvinfo : EIATTR_CUDA_API_VERSION
	.align		4
        /*0000*/ 	.byte	0x04, 0x37
        /*0002*/ 	.short	(.L_2463 - .L_2462)
.L_2462:
        /*0004*/ 	.word	0x00000082


	//----- nvinfo : EIATTR_SW2861232_WAR
	.align		4
.L_2463:
        /*0008*/ 	.byte	0x01, 0x35
	.zero		2


	//----- nvinfo : EIATTR_PARAM_CBANK
	.align		4
        /*000c*/ 	.byte	0x04, 0x0a
        /*000e*/ 	.short	(.L_2465 - .L_2464)
	.align		4
.L_2464:
        /*0010*/ 	.word	index@(.nv.constant0._Z23gemm_half_q_half_kernelILi7ELb0ELb1EEvPK6__halfPKjS4_S2_PS0_iiiiPKtS7_iiiiiibS2_i)
        /*0014*/ 	.short	0x0160
        /*0016*/ 	.short	0x0074


	//----- nvinfo : EIATTR_CBANK_PARAM_SIZE
	.align		4
.L_2465:
        /*0018*/ 	.byte	0x03, 0x19
        /*001a*/ 	.short	0x0074


	//----- nvinfo : EIATTR_KPARAM_INFO
	.align		4
        /*001c*/ 	.byte	0x04, 0x17
        /*001e*/ 	.short	(.L_2467 - .L_2466)
.L_2466:
        /*0020*/ 	.word	0x00000000
        /*0024*/ 	.short	0x0013
        /*0026*/ 	.short	0x0070
        /*0028*/ 	.byte	0x00, 0xf0, 0x11, 0x00


	//----- nvinfo : EIATTR_KPARAM_INFO
	.align		4
.L_2467:
        /*002c*/ 	.byte	0x04, 0x17
        /*002e*/ 	.short	(.L_2469 - .L_2468)
.L_2468:
        /*0030*/ 	.word	0x00000000
        /*0034*/ 	.short	0x0012
        /*0036*/ 	.short	0x0068
        /*0038*/ 	.byte	0x00, 0xf0, 0x21, 0x00


	//----- nvinfo : EIATTR_KPARAM_INFO
	.align		4
.L_2469:
        /*003c*/ 	.byte	0x04, 0x17
        /*003e*/ 	.short	(.L_2471 - .L_2470)
.L_2470:
        /*0040*/ 	.word	0x00000000
        /*0044*/ 	.short	0x0011
        /*0046*/ 	.short	0x0060
        /*0048*/ 	.byte	0x00, 0xf0, 0x05, 0x00


	//----- nvinfo : EIATTR_KPARAM_INFO
	.align		4
.L_2471:
        /*004c*/ 	.byte	0x04, 0x17
        /*004e*/ 	.short	(.L_2473 - .L_2472)
.L_2472:
        /*0050*/ 	.word	0x00000000
        /*0054*/ 	.short	0x0010
        /*0056*/ 	.short	0x005c
        /*0058*/ 	.byte	0x00, 0xf0, 0x11, 0x00


	//----- nvinfo : EIATTR_KPARAM_INFO
	.align		4
.L_2473:
        /*005c*/ 	.byte	0x04, 0x17
        /*005e*/ 	.short	(.L_2475 - .L_2474)
.L_2474:
        /*0060*/ 	.word	0x00000000
        /*0064*/ 	.short	0x000f
        /*0066*/ 	.short	0x0058
        /*0068*/ 	.byte	0x00, 0xf0, 0x11, 0x00


	//----- nvinfo : EIATTR_KPARAM_INFO
	.align		4
.L_2475:
        /*006c*/ 	.byte	0x04, 0x17
        /*006e*/ 	.short	(.L_2477 - .L_2476)
.L_2476:
        /*0070*/ 	.word	0x00000000
        /*0074*/ 	.short	0x000e
        /*0076*/ 	.short	0x0054
        /*0078*/ 	.byte	0x00, 0xf0, 0x11, 0x00


	//----- nvinfo : EIATTR_KPARAM_INFO
	.align		4
.L_2477:
        /*007c*/ 	.byte	0x04, 0x17
        /*007e*/ 	.short	(.L_2479 - .L_2478)
.L_2478:
        /*0080*/ 	.word	0x00000000
        /*0084*/ 	.short	0x000d
        /*0086*/ 	.short	0x0050
        /*0088*/ 	.byte	0x00, 0xf0, 0x11, 0x00


	//----- nvinfo : EIATTR_KPARAM_INFO
	.align		4
.L_2479:
        /*008c*/ 	.byte	0x04, 0x17
        /*008e*/ 	.short	(.L_2481 - .L_2480)
.L_2480:
        /*0090*/ 	.word	0x00000000
        /*0094*/ 	.short	0x000c
        /*0096*/ 	.short	0x004c
        /*0098*/ 	.byte	0x00, 0xf0, 0x11, 0x00


	//----- nvinfo : EIATTR_KPARAM_INFO
	.align		4
.L_2481:
        /*009c*/ 	.byte	0x04, 0x17
        /*009e*/ 	.short	(.L_2483 - .L_2482)
.L_2482:
        /*00a0*/ 	.word	0x00000000
        /*00a4*/ 	.short	0x000b
        /*00a6*/ 	.short	0x0048
        /*00a8*/ 	.byte	0x00, 0xf0, 0x11, 0x00


	//----- nvinfo : EIATTR_KPARAM_INFO
	.align		4
.L_2483:
        /*00ac*/ 	.byte	0x04, 0x17
        /*00ae*/ 	.short	(.L_2485 - .L_2484)
.L_2484:
        /*00b0*/ 	.word	0x00000000
        /*00b4*/ 	.short	0x000a
        /*00b6*/ 	.short	0x0040
        /*00b8*/ 	.byte	0x00, 0xf0, 0x21, 0x00


	//----- nvinfo : EIATTR_KPARAM_INFO
	.align		4
.L_2485:
        /*00bc*/ 	.byte	0x04, 0x17
        /*00be*/ 	.short	(.L_2487 - .L_2486)
.L_2486:
        /*00c0*/ 	.word	0x00000000
        /*00c4*/ 	.short	0x0009
        /*00c6*/ 	.short	0x0038
        /*00c8*/ 	.byte	0x00, 0xf0, 0x21, 0x00


	//----- nvinfo : EIATTR_KPARAM_INFO
	.align		4
.L_2487:
        /*00cc*/ 	.byte	0x04, 0x17
        /*00ce*/ 	.short	(.L_2489 - .L_2488)
.L_2488:
        /*00d0*/ 	.word	0x00000000
        /*00d4*/ 	.short	0x0008
        /*00d6*/ 	.short	0x0034
        /*00d8*/ 	.byte	0x00, 0xf0, 0x11, 0x00


	//----- nvinfo : EIATTR_KPARAM_INFO
	.align		4
.L_2489:
        /*00dc*/ 	.byte	0x04, 0x17
        /*00de*/ 	.short	(.L_2491 - .L_2490)
.L_2490:
        /*00e0*/ 	.word	0x00000000
        /*00e4*/ 	.short	0x0007
        /*00e6*/ 	.short	0x0030
        /*00e8*/ 	.byte	0x00, 0xf0, 0x11, 0x00


	//----- nvinfo : EIATTR_KPARAM_INFO
	.align		4
.L_2491:
        /*00ec*/ 	.byte	0x04, 0x17
        /*00ee*/ 	.short	(.L_2493 - .L_2492)
.L_2492:
        /*00f0*/ 	.word	0x00000000
        /*00f4*/ 	.short	0x0006
        /*00f6*/ 	.short	0x002c
        /*00f8*/ 	.byte	0x00, 0xf0, 0x11, 0x00


	//----- nvinfo : EIATTR_KPARAM_INFO
	.align		4
.L_2493:
        /*00fc*/ 	.byte	0x04, 0x17
        /*00fe*/ 	.short	(.L_2495 - .L_2494)
.L_2494:
        /*0100*/ 	.word	0x00000000
        /*0104*/ 	.short	0x0005
        /*0106*/ 	.short	0x0028
        /*0108*/ 	.byte	0x00, 0xf0, 0x11, 0x00


	//----- nvinfo : EIATTR_KPARAM_INFO
	.align		4
.L_2495:
        /*010c*/ 	.byte	0x04, 0x17
        /*010e*/ 	.short	(.L_2497 - .L_2496)
.L_2496:
        /*0110*/ 	.word	0x00000000
        /*0114*/ 	.short	0x0004
        /*0116*/ 	.short	0x0020
        /*0118*/ 	.byte	0x00, 0xf0, 0x21, 0x00


	//----- nvinfo : EIATTR_KPARAM_INFO
	.align		4
.L_2497:
        /*011c*/ 	.byte	0x04, 0x17
        /*011e*/ 	.short	(.L_2499 - .L_2498)
.L_2498:
        /*0120*/ 	.word	0x00000000
        /*0124*/ 	.short	0x0003
        /*0126*/ 	.short	0x0018
        /*0128*/ 	.byte	0x00, 0xf0, 0x21, 0x00


	//----- nvinfo : EIATTR_KPARAM_INFO
	.align		4
.L_2499:
        /*012c*/ 	.byte	0x04, 0x17
        /*012e*/ 	.short	(.L_2501 - .L_2500)
.L_2500:
        /*0130*/ 	.word	0x00000000
        /*0134*/ 	.short	0x0002
        /*0136*/ 	.short	0x0010
        /*0138*/ 	.byte	0x00, 0xf0, 0x21, 0x00


	//----- nvinfo : EIATTR_KPARAM_INFO
	.align		4
.L_2501:
        /*013c*/ 	.byte	0x04, 0x17
        /*013e*/ 	.short	(.L_2503 - .L_2502)
.L_2502:
        /*0140*/ 	.word	0x00000000
        /*0144*/ 	.short	0x0001
        /*0146*/ 	.short	0x0008
        /*0148*/ 	.byte	0x00, 0xf0, 0x21, 0x00


	//----- nvinfo : EIATTR_KPARAM_INFO
	.align		4
.L_2503:
        /*014c*/ 	.byte	0x04, 0x17
        /*014e*/ 	.short	(.L_2505 - .L_2504)
.L_2504:
        /*0150*/ 	.word	0x00000000
        /*0154*/ 	.short	0x0000
        /*0156*/ 	.short	0x0000
        /*0158*/ 	.byte	0x00, 0xf0, 0x21, 0x00


	//----- nvinfo : EIATTR_MAXREG_COUNT
	.align		4
.L_2505:
        /*015c*/ 	.byte	0x03, 0x1b
        /*015e*/ 	.short	0x00ff


	//----- nvinfo : EIATTR_NUM_BARRIERS
	.align		4
        /*0160*/ 	.byte	0x02, 0x4c
        /*0162*/ 	.byte	0x01
	.zero		1


	//----- nvinfo : EIATTR_MERCURY_ISA_VERSION
	.align		4
        /*0164*/ 	.byte	0x03, 0x5f
        /*0166*/ 	.short	0x0000


	//----- nvinfo : EIATTR_EXIT_INSTR_OFFSETS
	.align		4
        /*0168*/ 	.byte	0x04, 0x1c
        /*016a*/ 	.short	(.L_2507 - .L_2506)


	//   ....[0]....
.L_2506:
        /*016c*/ 	.word	0x00000300


	//   ....[1]....
        /*0170*/ 	.word	0x0001dd40


	//   ....[2]....
        /*0174*/ 	.word	0x0001ddd0


	//   ....[3]....
        /*0178*/ 	.word	0x0001de10


	//----- nvinfo : EIATTR_CTAIDZ_USED
	.align		4
.L_2507:
        /*017c*/ 	.byte	0x01, 0x04
	.zero		2


	//----- nvinfo : EIATTR_CRS_STACK_SIZE
	.align		4
        /*0180*/ 	.byte	0x04, 0x1e
        /*0182*/ 	.short	(.L_2509 - .L_2508)
.L_2508:
        /*0184*/ 	.word	0x00000000
.L_2509:


//--------------------- .nv.info._Z23gemm_half_q_half_kernelILi6ELb0ELb1EEvPK6__halfPKjS4_S2_PS0_iiiiPKtS7_iiiiiibS2_i --------------------------
	.section	.nv.info._Z23gemm_half_q_half_kernelILi6ELb0ELb1EEvPK6__halfPKjS4_S2_PS0_iiiiPKtS7_iiiiiibS2_i,"",@"SHT_CUDA_INFO"
	.sectionflags	@""
	.align	4


	//----- nvinfo : EIATTR_CUDA_API_VERSION
	.align		4
        /*0000*/ 	.byte	0x04, 0x37
        /*0002*/ 	.short	(.L_2511 - .L_2510)
.L_2510:
        /*0004*/ 	.word	0x00000082


	//----- nvinfo : EIATTR_SW2861232_WAR
	.align		4
.L_2511:
        /*0008*/ 	.byte	0x01, 0x35
	.zero		2


	//----- nvinfo : EIATTR_PARAM_CBANK
	.align		4
        /*000c*/ 	.byte	0x04, 0x0a
        /*000e*/ 	.short	(.L_2513 - .L_2512)
	.align		4
.L_2512:
        /*0010*/ 	.word	index@(.nv.constant0._Z23gemm_half_q_half_kernelILi6ELb0ELb1EEvPK6__halfPKjS4_S2_PS0_iiiiPKtS7_iiiiiibS2_i)
        /*0014*/ 	.short	0x0160
        /*0016*/ 	.short	0x0074


	//----- nvinfo : EIATTR_CBANK_PARAM_SIZE
	.align		4
.L_2513:
        /*0018*/ 	.byte	0x03, 0x19
        /*001a*/ 	.short	0x0074


	//----- nvinfo : EIATTR_KPARAM_INFO
	.align		4
        /*001c*/ 	.byte	0x04, 0x17
        /*001e*/ 	.short	(.L_2515 - .L_2514)
.L_2514:
        /*0020*/ 	.word	0x00000000
        /*0024*/ 	.short	0x0013
        /*0026*/ 	.short	0x0070
        /*0028*/ 	.byte	0x00, 0xf0, 0x11, 0x00


	//----- nvinfo : EIATTR_KPARAM_INFO
	.align		4
.L_2515:
        /*002c*/ 	.byte	0x04, 0x17
        /*002e*/ 	.short	(.L_2517 - .L_2516)
.L_2516:
        /*0030*/ 	.word	0x00000000
        /*0034*/ 	.short	0x0012
        /*0036*/ 	.short	0x0068
        /*0038*/ 	.byte	0x00, 0xf0, 0x21, 0x00


	//----- nvinfo : EIATTR_KPARAM_INFO
	.align		4
.L_2517:
        /*003c*/ 	.byte	0x04, 0x17
        /*003e*/ 	.short	(.L_2519 - .L_2518)
.L_2518:
        /*0040*/ 	.word	0x00000000
        /*0044*/ 	.short	0x0011
        /*0046*/ 	.short	0x0060
        /*0048*/ 	.byte	0x00, 0xf0, 0x05, 0x00


	//----- nvinfo : EIATTR_KPARAM_INFO
	.align		4
.L_2519:
        /*004c*/ 	.byte	0x04, 0x17
        /*004e*/ 	.short	(.L_2521 - .L_2520)
.L_2520:
        /*0050*/ 	.word	0x00000000
        /*0054*/ 	.short	0x0010
        /*0056*/ 	.short	0x005c
        /*0058*/ 	.byte	0x00, 0xf0, 0x11, 0x00


	//----- nvinfo : EIATTR_KPARAM_INFO
	.align		4
.L_2521:
        /*005c*/ 	.byte	0x04, 0x17
        /*005e*/ 	.short	(.L_2523 - .L_2522)
.L_2522:
        /*0060*/ 	.word	0x00000000
        /*0064*/ 	.short	0x000f
        /*0066*/ 	.short	0x0058
        /*0068*/ 	.byte	0x00, 0xf0, 0x11, 0x00


	//----- nvinfo : EIATTR_KPARAM_INFO
	.align		4
.L_2523:
        /*006c*/ 	.byte	0x04, 0x17
        /*006e*/ 	.short	(.L_2525 - .L_2524)
.L_2524:
        /*0070*/ 	.word	0x00000000
        /*0074*/ 	.short	0x000e
        /*0076*/ 	.short	0x0054
        /*0078*/ 	.byte	0x00, 0xf0, 0x11, 0x00


	//----- nvinfo : EIATTR_KPARAM_INFO
	.align		4
.L_2525:
        /*007c*/ 	.byte	0x04, 0x17
        /*007e*/ 	.short	(.L_2527 - .L_2526)
.L_2526:
        /*0080*/ 	.word	0x00000000
        /*0084*/ 	.short	0x000d
        /*0086*/ 	.short	0x0050
        /*0088*/ 	.byte	0x00, 0xf0, 0x11, 0x00


	//----- nvinfo : EIATTR_KPARAM_INFO
	.align		4
.L_2527:
        /*008c*/ 	.byte	0x04, 0x17
        /*008e*/ 	.short	(.L_2529 - .L_2528)
.L_2528:
        /*0090*/ 	.word	0x00000000
        /*0094*/ 	.short	0x000c
        /*0096*/ 	.short	0x004c
        /*0098*/ 	.byte	0x00, 0xf0, 0x11, 0x00


	//----- nvinfo : EIATTR_KPARAM_INFO
	.align		4
.L_2529:
        /*009c*/ 	.byte	0x04, 0x17
        /*009e*/ 	.short	(.L_2531 - .L_2530)
.L_2530:
        /*00a0*/ 	.word	0x00000000
        /*00a4*/ 	.short	0x000b
        /*00a6*/ 	.short	0x0048
        /*00a8*/ 	.byte	0x00, 0xf0, 0x11, 0x00


	//----- nvinfo : EIATTR_KPARAM_INFO
	.align		4
.L_2531:
        /*00ac*/ 	.byte	0x04, 0x17
        /*00ae*/ 	.short	(.L_2533 - .L_2532)
.L_2532:
        /*00b0*/ 	.word	0x00000000
        /*00b4*/ 	.short	0x000a
        /*00b6*/ 	.short	0x0040
        /*00b8*/ 	.byte	0x00, 0xf0, 0x21, 0x00


	//----- nvinfo : EIATTR_KPARAM_INFO
	.align		4
.L_2533:
        /*00bc*/ 	.byte	0x04, 0x17
        /*00be*/ 	.short	(.L_2535 - .L_2534)
.L_2534:
        /*00c0*/ 	.word	0x00000000
        /*00c4*/ 	.short	0x0009
        /*00c6*/ 	.short	0x0038
        /*00c8*/ 	.byte	0x00, 0xf0, 0x21, 0x00


	//----- nvinfo : EIATTR_KPARAM_INFO
	.align		4
.L_2535:
        /*00cc*/ 	.byte	0x04, 0x17
        /*00ce*/ 	.short	(.L_2537 - .L_2536)
.L_2536:
        /*00d0*/ 	.word	0x00000000
        /*00d4*/ 	.short	0x0008
        /*00d6*/ 	.short	0x0034
        /*00d8*/ 	.byte	0x00, 0xf0, 0x11, 0x00


	//----- nvinfo : EIATTR_KPARAM_INFO
	.align		4
.L_2537:
        /*00dc*/ 	.byte	0x04, 0x17
        /*00de*/ 	.short	(.L_2539 - .L_2538)
.L_2538:
        /*00e0*/ 	.word	0x00000000
        /*00e4*/ 	.short	0x0007
        /*00e6*/ 	.short	0x0030
        /*00e8*/ 	.byte	0x00, 0xf0, 0x11, 0x00


	//----- nvinfo : EIATTR_KPARAM_INFO
	.align		4
.L_2539:
        /*00ec*/ 	.byte	0x04, 0x17
        /*00ee*/ 	.short	(.L_2541 - .L_2540)
.L_2540:
        /*00f0*/ 	.word	0x00000000
        /*00f4*/ 	.short	0x0006
        /*00f6*/ 	.short	0x002c
        /*00f8*/ 	.byte	0x00, 0xf0, 0x11, 0x00


	//----- nvinfo : EIATTR_KPARAM_INFO
	.align		4
.L_2541:
        /*00fc*/ 	.byte	0x04, 0x17
        /*00fe*/ 	.short	(.L_2543 - .L_2542)
.L_2542:
        /*0100*/ 	.word	0x00000000
        /*0104*/ 	.short	0x0005
        /*0106*/ 	.short	0x0028
        /*0108*/ 	.byte	0x00, 0xf0, 0x11, 0x00


	//----- nvinfo : EIATTR_KPARAM_INFO
	.align		4
.L_2543:
        /*010c*/ 	.byte	0x04, 0x17
        /*010e*/ 	.short	(.L_2545 - .L_2544)
.L_2544:
        /*0110*/ 	.word	0x00000000
        /*0114*/ 	.short	0x0004
        /*0116*/ 	.short	0x0020
        /*0118*/ 	.byte	0x00, 0xf0, 0x21, 0x00


	//----- nvinfo : EIATTR_KPARAM_INFO
	.align		4
.L_2545:
        /*011c*/ 	.byte	0x04, 0x17
        /*011e*/ 	.short	(.L_2547 - .L_2546)
.L_2546:
        /*0120*/ 	.word	0x00000000
        /*0124*/ 	.short	0x0003
        /*0126*/ 	.short	0x0018
        /*0128*/ 	.byte	0x00, 0xf0, 0x21, 0x00


	//----- nvinfo : EIATTR_KPARAM_INFO
	.align		4
.L_2547:
        /*012c*/ 	.byte	0x04, 0x17
        /*012e*/ 	.short	(.L_2549 - .L_2548)
.L_2548:
        /*0130*/ 	.word	0x00000000
        /*0134*/ 	.short	0x0002
        /*0136*/ 	.short	0x0010
        /*0138*/ 	.byte	0x00, 0xf0, 0x21, 0x00


	//----- nvinfo : EIATTR_KPARAM_INFO
	.align		4
.L_2549:
        /*013c*/ 	.byte	0x04, 0x17
        /*013e*/ 	.short	(.L_2551 - .L_2550)
.L_2550:
        /*0140*/ 	.word	0x00000000
        /*0144*/ 	.short	0x0001
        /*0146*/ 	.short	0x0008
        /*0148*/ 	.byte	0x00, 0xf0, 0x21, 0x00


	//----- nvinfo : EIATTR_KPARAM_INFO
	.align		4
.L_2551:
        /*014c*/ 	.byte	0x04, 0x17
        /*014e*/ 	.short	(.L_2553 - .L_2552)
.L_2552:
        /*0150*/ 	.word	0x00000000
        /*0154*/ 	.short	0x0000
        /*0156*/ 	.short	0x0000
        /*0158*/ 	.byte	0x00, 0xf0, 0x21, 0x00


	//----- nvinfo : EIATTR_MAXREG_COUNT
	.align		4
.L_2553:
        /*015c*/ 	.byte	0x03, 0x1b
        /*015e*/ 	.short	0x00ff


	//----- nvinfo : EIATTR_NUM_BARRIERS
	.align		4
        /*0160*/ 	.byte	0x02, 0x4c
        /*0162*/ 	.byte	0x01
	.zero		1


	//----- nvinfo : EIATTR_MERCURY_ISA_VERSION
	.align		4
        /*0164*/ 	.byte	0x03, 0x5f
        /*0166*/ 	.short	0x0000


	//----- nvinfo : EIATTR_EXIT_INSTR_OFFSETS
	.align		4
        /*0168*/ 	.byte	0x04, 0x1c
        /*016a*/ 	.short	(.L_2555 - .L_2554)


	//   ....[0]....
.L_2554:
        /*016c*/ 	.word	0x000002d0


	//   ....[1]....
        /*0170*/ 	.word	0x0001ae50


	//   ....[2]....
        /*0174*/ 	.word	0x0001aee0


	//   ....[3]....
        /*0178*/ 	.word	0x0001af20


	//----- nvinfo : EIATTR_CTAIDZ_USED
	.align		4
.L_2555:
        /*017c*/ 	.byte	0x01, 0x04
	.zero		2


	//----- nvinfo : EIATTR_CRS_STACK_SIZE
	.align		4
        /*0180*/ 	.byte	0x04, 0x1e
        /*0182*/ 	.short	(.L_2557 - .L_2556)
.L_2556:
        /*0184*/ 	.word	0x00000000
.L_2557:


//--------------------- .nv.info._Z23gemm_half_q_half_kernelILi5ELb0ELb1EEvPK6__halfPKjS4_S2_PS0_iiiiPKtS7_iiiiiibS2_i --------------------------
	.section	.nv.info._Z23gemm_half_q_half_kernelILi5ELb0ELb1EEvPK6__halfPKjS4_S2_PS0_iiiiPKtS7_iiiiiibS2_i,"",@"SHT_CUDA_INFO"
	.sectionflags	@""
	.align	4


	//----- nvinfo : EIATTR_CUDA_API_VERSION
	.align		4
        /*0000*/ 	.byte	0x04, 0x37
        /*0002*/ 	.short	(.L_2559 - .L_2558)
.L_2558:
        /*0004*/ 	.word	0x00000082


	//----- nvinfo : EIATTR_SW2861232_WAR
	.align		4
.L_2559:
        /*0008*/ 	.byte	0x01, 0x35
	.zero		2


	//----- nvinfo : EIATTR_PARAM_CBANK
	.align		4
        /*000c*/ 	.byte	0x04, 0x0a
        /*000e*/ 	.short	(.L_2561 - .L_2560)
	.align		4
.L_2560:
        /*0010*/ 	.word	index@(.nv.constant0._Z23gemm_half_q_half_kernelILi5ELb0ELb1EEvPK6__halfPKjS4_S2_PS0_iiiiPKtS7_iiiiiibS2_i)
        /*0014*/ 	.short	0x0160
        /*0016*/ 	.short	0x0074


	//----- nvinfo : EIATTR_CBANK_PARAM_SIZE
	.align		4
.L_2561:
        /*0018*/ 	.byte	0x03, 0x19
        /*001a*/ 	.short	0x0074


	//----- nvinfo : EIATTR_KPARAM_INFO
	.align		4
        /*001c*/ 	.byte	0x04, 0x17
        /*001e*/ 	.short	(.L_2563 - .L_2562)
.L_2562:
        /*0020*/ 	.word	0x00000000
        /*0024*/ 	.short	0x0013
        /*0026*/ 	.short	0x0070
        /*0028*/ 	.byte	0x00, 0xf0, 0x11, 0x00


	//----- nvinfo : EIATTR_KPARAM_INFO
	.align		4
.L_2563:
        /*002c*/ 	.byte	0x04, 0x17
        /*002e*/ 	.short	(.L_2565 - .L_2564)
.L_2564:
        /*0030*/ 	.word	0x00000000
        /*0034*/ 	.short	0x0012
        /*0036*/ 	.short	0x0068
        /*0038*/ 	.byte	0x00, 0xf0, 0x21, 0x00


	//----- nvinfo : EIATTR_KPARAM_INFO
	.align		4
.L_2565:
        /*003c*/ 	.byte	0x04, 0x17
        /*003e*/ 	.short	(.L_2567 - .L_2566)
.L_2566:
        /*0040*/ 	.word	0x00000000
        /*0044*/ 	.short	0x0011
        /*0046*/ 	.short	0x0060
        /*0048*/ 	.byte	0x00, 0xf0, 0x05, 0x00


	//----- nvinfo : EIATTR_KPARAM_INFO
	.align		4
.L_2567:
        /*004c*/ 	.byte	0x04, 0x17
        /*004e*/ 	.short	(.L_2569 - .L_2568)
.L_2568:
        /*0050*/ 	.word	0x00000000
        /*0054*/ 	.short	0x0010
        /*0056*/ 	.short	0x005c
        /*0058*/ 	.byte	0x00, 0xf0, 0x11, 0x00


	//----- nvinfo : EIATTR_KPARAM_INFO
	.align		4
.L_2569:
        /*005c*/ 	.byte	0x04, 0x17
        /*005e*/ 	.short	(.L_2571 - .L_2570)
.L_2570:
        /*0060*/ 	.word	0x00000000
        /*0064*/ 	.short	0x000f
        /*0066*/ 	.short	0x0058
        /*0068*/ 	.byte	0x00, 0xf0, 0x11, 0x00


	//----- nvinfo : EIATTR_KPARAM_INFO
	.align		4
.L_2571:
        /*006c*/ 	.byte	0x04, 0x17
        /*006e*/ 	.short	(.L_2573 - .L_2572)
.L_2572:
        /*0070*/ 	.word	0x00000000
        /*0074*/ 	.short	0x000e
        /*0076*/ 	.short	0x0054
        /*0078*/ 	.byte	0x00, 0xf0, 0x11, 0x00


	//----- nvinfo : EIATTR_KPARAM_INFO
	.align		4
.L_2573:
        /*007c*/ 	.byte	0x04, 0x17
        /*007e*/ 	.short	(.L_2575 - .L_2574)
.L_2574:
        /*0080*/ 	.word	0x00000000
        /*0084*/ 	.short	0x000d
        /*0086*/ 	.short	0x0050
        /*0088*/ 	.byte	0x00, 0xf0, 0x11, 0x00


	//----- nvinfo : EIATTR_KPARAM_INFO
	.align		4
.L_2575:
        /*008c*/ 	.byte	0x04, 0x17
        /*008e*/ 	.short	(.L_2577 - .L_2576)
.L_2576:
        /*0090*/ 	.word	0x00000000
        /*0094*/ 	.short	0x000c
        /*0096*/ 	.short	0x004c
        /*0098*/ 	.byte	0x00, 0xf0, 0x11, 0x00


	//----- nvinfo : EIATTR_KPARAM_INFO
	.align		4
.L_2577:
        /*009c*/ 	.byte	0x04, 0x17
        /*009e*/ 	.short	(.L_2579 - .L_2578)
.L_2578:
        /*00a0*/ 	.word	0x00000000
        /*00a4*/ 	.short	0x000b
        /*00a6*/ 	.short	0x0048
        /*00a8*/ 	.byte	0x00, 0xf0, 0x11, 0x00


	//----- nvinfo : EIATTR_KPARAM_INFO
	.align		4
.L_2579:
        /*00ac*/ 	.byte	0x04, 0x17
        /*00ae*/ 	.short	(.L_2581 - .L_2580)
.L_2580:
        /*00b0*/ 	.word	0x00000000
        /*00b4*/ 	.short	0x000a
        /*00b6*/ 	.short	0x0040
        /*00b8*/ 	.byte	0x00, 0xf0, 0x21, 0x00


	//----- nvinfo : EIATTR_KPARAM_INFO
	.align		4
.L_2581:
        /*00bc*/ 	.byte	0x04, 0x17
        /*00be*/ 	.short	(.L_2583 - .L_2582)
.L_2582:
        /*00c0*/ 	.word	0x00000000
        /*00c4*/ 	.short	0x0009
        /*00c6*/ 	.short	0x0038
        /*00c8*/ 	.byte	0x00, 0xf0, 0x21, 0x00


	//----- nvinfo : EIATTR_KPARAM_INFO
	.align		4
.L_2583:
        /*00cc*/ 	.byte	0x04, 0x17
        /*00ce*/ 	.short	(.L_2585 - .L_2584)
.L_2584:
        /*00d0*/ 	.word	0x00000000
        /*00d4*/ 	.short	0x0008
        /*00d6*/ 	.short	0x0034
        /*00d8*/ 	.byte	0x00, 0xf0, 0x11, 0x00


	//----- nvinfo : EIATTR_KPARAM_INFO
	.align		4
.L_2585:
        /*00dc*/ 	.byte	0x04, 0x17
        /*00de*/ 	.short	(.L_2587 - .L_2586)
.L_2586:
        /*00e0*/ 	.word	0x00000000
        /*00e4*/ 	.short	0x0007
        /*00e6*/ 	.short	0x0030
        /*00e8*/ 	.byte	0x00, 0xf0, 0x11, 0x00


	//----- nvinfo : EIATTR_KPARAM_INFO
	.align		4
.L_2587:
        /*00ec*/ 	.byte	0x04, 0x17
        /*00ee*/ 	.short	(.L_2589 - .L_2588)
.L_2588:
        /*00f0*/ 	.word	0x00000000
        /*00f4*/ 	.short	0x0006
        /*00f6*/ 	.short	0x002c
        /*00f8*/ 	.byte	0x00, 0xf0, 0x11, 0x00


	//----- nvinfo : EIATTR_KPARAM_INFO
	.align		4
.L_2589:
        /*00fc*/ 	.byte	0x04, 0x17
        /*00fe*/ 	.short	(.L_2591 - .L_2590)
.L_2590:
        /*0100*/ 	.word	0x00000000
        /*0104*/ 	.short	0x0005
        /*0106*/ 	.short	0x0028
        /*0108*/ 	.byte	0x00, 0xf0, 0x11, 0x00


	//----- nvinfo : EIATTR_KPARAM_INFO
	.align		4
.L_2591:
        /*010c*/ 	.byte	0x04, 0x17
        /*010e*/ 	.short	(.L_2593 - .L_2592)
.L_2592:
        /*0110*/ 	.word	0x00000000
        /*0114*/ 	.short	0x0004
        /*0116*/ 	.short	0x0020
        /*0118*/ 	.byte	0x00, 0xf0, 0x21, 0x00


	//----- nvinfo : EIATTR_KPARAM_INFO
	.align		4
.L_2593:
        /*011c*/ 	.byte	0x04, 0x17
        /*011e*/ 	.short	(.L_2595 - .L_2594)
.L_2594:
        /*0120*/ 	.word	0x00000000
        /*0124*/ 	.short	0x0003
        /*0126*/ 	.short	0x0018
        /*0128*/ 	.byte	0x00, 0xf0, 0x21, 0x00


	//----- nvinfo : EIATTR_KPARAM_INFO
	.align		4
.L_2595:
        /*012c*/ 	.byte	0x04, 0x17
        /*012e*/ 	.short	(.L_2597 - .L_2596)
.L_2596:
        /*0130*/ 	.word	0x00000000
        /*0134*/ 	.short	0x0002
        /*0136*/ 	.short	0x0010
        /*0138*/ 	.byte	0x00, 0xf0, 0x21, 0x00


	//----- nvinfo : EIATTR_KPARAM_INFO
	.align		4
.L_2597:
        /*013c*/ 	.byte	0x04, 0x17
        /*013e*/ 	.short	(.L_2599 - .L_2598)
.L_2598:
        /*0140*/ 	.word	0x00000000
        /*0144*/ 	.short	0x0001
        /*0146*/ 	.short	0x0008
        /*0148*/ 	.byte	0x00, 0xf0, 0x21, 0x00


	//----- nvinfo : EIATTR_KPARAM_INFO
	.align		4
.L_2599:
        /*014c*/ 	.byte	0x04, 0x17
        /*014e*/ 	.short	(.L_2601 - .L_2600)
.L_2600:
        /*0150*/ 	.word	0x00000000
        /*0154*/ 	.short	0x0000
        /*0156*/ 	.short	0x0000
        /*0158*/ 	.byte	0x00, 0xf0, 0x21, 0x00


	//----- nvinfo : EIATTR_MAXREG_COUNT
	.align		4
.L_2601:
        /*015c*/ 	.byte	0x03, 0x1b
        /*015e*/ 	.short	0x00ff


	//----- nvinfo : EIATTR_NUM_BARRIERS
	.align		4
        /*0160*/ 	.byte	0x02, 0x4c
        /*0162*/ 	.byte	0x01
	.zero		1


	//----- nvinfo : EIATTR_MERCURY_ISA_VERSION
	.align		4
        /*0164*/ 	.byte	0x03, 0x5f
        /*0166*/ 	.short	0x0000


	//----- nvinfo : EIATTR_EXIT_INSTR_OFFSETS
	.align		4
        /*0168*/ 	.byte	0x04, 0x1c
        /*016a*/ 	.short	(.L_2603 - .L_2602)


	//   ....[0]....
.L_2602:
        /*016c*/ 	.word	0x000002a0


	//   ....[1]....
        /*0170*/ 	.word	0x00017fd0


	//   ....[2]....
        /*0174*/ 	.word	0x00018060


	//   ....[3]....
        /*0178*/ 	.word	0x000180a0


	//----- nvinfo : EIATTR_CTAIDZ_USED
	.align		4
.L_2603:
        /*017c*/ 	.byte	0x01, 0x04
	.zero		2


	//----- nvinfo : EIATTR_CRS_STACK_SIZE
	.align		4
        /*0180*/ 	.byte	0x04, 0x1e
        /*0182*/ 	.short	(.L_2605 - .L_2604)
.L_2604:
        /*0184*/ 	.word	0x00000000
.L_2605:


//--------------------- .nv.info._Z23gemm_half_q_half_kernelILi4ELb0ELb1EEvPK6__halfPKjS4_S2_PS0_iiiiPKtS7_iiiiiibS2_i --------------------------
	.section	.nv.info._Z23gemm_half_q_half_kernelILi4ELb0ELb1EEvPK6__halfPKjS4_S2_PS0_iiiiPKtS7_iiiiiibS2_i,"",@"SHT_CUDA_INFO"
	.sectionflags	@""
	.align	4


	//----- nvinfo : EIATTR_CUDA_API_VERSION
	.align		4
        /*0000*/ 	.byte	0x04, 0x37
        /*0002*/ 	.short	(.L_2607 - .L_2606)
.L_2606:
        /*0004*/ 	.word	0x00000082


	//----- nvinfo : EIATTR_SW2861232_WAR
	.align		4
.L_2607:
        /*0008*/ 	.byte	0x01, 0x35
	.zero		2


	//----- nvinfo : EIATTR_PARAM_CBANK
	.align		4
        /*000c*/ 	.byte	0x04, 0x0a
        /*000e*/ 	.short	(.L_2609 - .L_2608)
	.align		4
.L_2608:
        /*0010*/ 	.word	index@(.nv.constant0._Z23gemm_half_q_half_kernelILi4ELb0ELb1EEvPK6__halfPKjS4_S2_PS0_iiiiPKtS7_iiiiiibS2_i)
        /*0014*/ 	.short	0x0160
        /*0016*/ 	.short	0x0074


	//----- nvinfo : EIATTR_CBANK_PARAM_SIZE
	.align		4
.L_2609:
        /*0018*/ 	.byte	0x03, 0x19
        /*001a*/ 	.short	0x0074


	//----- nvinfo : EIATTR_KPARAM_INFO
	.align		4
        /*001c*/ 	.byte	0x04, 0x17
        /*001e*/ 	.short	(.L_2611 - .L_2610)
.L_2610:
        /*0020*/ 	.word	0x00000000
        /*0024*/ 	.short	0x0013
        /*0026*/ 	.short	0x0070
        /*0028*/ 	.byte	0x00, 0xf0, 0x11, 0x00


	//----- nvinfo : EIATTR_KPARAM_INFO
	.align		4
.L_2611:
        /*002c*/ 	.byte	0x04, 0x17
        /*002e*/ 	.short	(.L_2613 - .L_2612)
.L_2612:
        /*0030*/ 	.word	0x00000000
        /*0034*/ 	.short	0x0012
        /*0036*/ 	.short	0x0068
        /*0038*/ 	.byte	0x00, 0xf0, 0x21, 0x00


	//----- nvinfo : EIATTR_KPARAM_INFO
	.align		4
.L_2613:
        /*003c*/ 	.byte	0x04, 0x17
        /*003e*/ 	.short	(.L_2615 - .L_2614)
.L_2614:
        /*0040*/ 	.word	0x00000000
        /*0044*/ 	.short	0x0011
        /*0046*/ 	.short	0x0060
        /*0048*/ 	.byte	0x00, 0xf0, 0x05, 0x00


	//----- nvinfo : EIATTR_KPARAM_INFO
	.align		4
.L_2615:
        /*004c*/ 	.byte	0x04, 0x17
        /*004e*/ 	.short	(.L_2617 - .L_2616)
.L_2616:
        /*0050*/ 	.word	0x00000000
        /*0054*/ 	.short	0x0010
        /*0056*/ 	.short	0x005c
        /*0058*/ 	.byte	0x00, 0xf0, 0x11, 0x00


	//----- nvinfo : EIATTR_KPARAM_INFO
	.align		4
.L_2617:
        /*005c*/ 	.byte	0x04, 0x17
        /*005e*/ 	.short	(.L_2619 - .L_2618)
.L_2618:
        /*0060*/ 	.word	0x00000000
        /*0064*/ 	.short	0x000f
        /*0066*/ 	.short	0x0058
        /*0068*/ 	.byte	0x00, 0xf0, 0x11, 0x00


	//----- nvinfo : EIATTR_KPARAM_INFO
	.align		4
.L_2619:
        /*006c*/ 	.byte	0x04, 0x17
        /*006e*/ 	.short	(.L_2621 - .L_2620)
.L_2620:
        /*0070*/ 	.word	0x00000000
        /*0074*/ 	.short	0x000e
        /*0076*/ 	.short	0x0054
        /*0078*/ 	.byte	0x00, 0xf0, 0x11, 0x00


	//----- nvinfo : EIATTR_KPARAM_INFO
	.align		4
.L_2621:
        /*007c*/ 	.byte	0x04, 0x17
        /*007e*/ 	.short	(.L_2623 - .L_2622)
.L_2622:
        /*0080*/ 	.word	0x00000000
        /*0084*/ 	.short	0x000d
        /*0086*/ 	.short	0x0050
        /*0088*/ 	.byte	0x00, 0xf0, 0x11, 0x00


	//----- nvinfo : EIATTR_KPARAM_INFO
	.align		4
.L_2623:
        /*008c*/ 	.byte	0x04, 0x17
        /*008e*/ 	.short	(.L_2625 - .L_2624)
.L_2624:
        /*0090*/ 	.word	0x00000000
        /*0094*/ 	.short	0x000c
        /*0096*/ 	.short	0x004c
        /*0098*/ 	.byte	0x00, 0xf0, 0x11, 0x00


	//----- nvinfo : EIATTR_KPARAM_INFO
	.align		4
.L_2625:
        /*009c*/ 	.byte	0x04, 0x17
        /*009e*/ 	.short	(.L_2627 - .L_2626)
.L_2626:
        /*00a0*/ 	.word	0x00000000
        /*00a4*/ 	.short	0x000b
        /*00a6*/ 	.short	0x0048
        /*00a8*/ 	.byte	0x00, 0xf0, 0x11, 0x00


	//----- nvinfo : EIATTR_KPARAM_INFO
	.align		4
.L_2627:
        /*00ac*/ 	.byte	0x04, 0x17
        /*00ae*/ 	.short	(.L_2629 - .L_2628)
.L_2628:
        /*00b0*/ 	.word	0x00000000
        /*00b4*/ 	.short	0x000a
        /*00b6*/ 	.short	0x0040
        /*00b8*/ 	.byte	0x00, 0xf0, 0x21, 0x00


	//----- nvinfo : EIATTR_KPARAM_INFO
	.align		4
.L_2629:
        /*00bc*/ 	.byte	0x04, 0x17
        /*00be*/ 	.short	(.L_2631 - .L_2630)
.L_2630:
        /*00c0*/ 	.word	0x00000000
        /*00c4*/ 	.short	0x0009
        /*00c6*/ 	.short	0x0038
        /*00c8*/ 	.byte	0x00, 0xf0, 0x21, 0x00


	//----- nvinfo : EIATTR_KPARAM_INFO
	.align		4
.L_2631:
        /*00cc*/ 	.byte	0x04, 0x17
        /*00ce*/ 	.short	(.L_2633 - .L_2632)
.L_2632:
        /*00d0*/ 	.word	0x00000000
        /*00d4*/ 	.short	0x0008
        /*00d6*/ 	.short	0x0034
        /*00d8*/ 	.byte	0x00, 0xf0, 0x11, 0x00


	//----- nvinfo : EIATTR_KPARAM_INFO
	.align		4
.L_2633:
        /*00dc*/ 	.byte	0x04, 0x17
        /*00de*/ 	.short	(.L_2635 - .L_2634)
.L_2634:
        /*00e0*/ 	.word	0x00000000
        /*00e4*/ 	.short	0x0007
        /*00e6*/ 	.short	0x0030
        /*00e8*/ 	.byte	0x00, 0xf0, 0x11, 0x00


	//----- nvinfo : EIATTR_KPARAM_INFO
	.align		4
.L_2635:
        /*00ec*/ 	.byte	0x04, 0x17
        /*00ee*/ 	.short	(.L_2637 - .L_2636)
.L_2636:
        /*00f0*/ 	.word	0x00000000
        /*00f4*/ 	.short	0x0006
        /*00f6*/ 	.short	0x002c
        /*00f8*/ 	.byte	0x00, 0xf0, 0x11, 0x00


	//----- nvinfo : EIATTR_KPARAM_INFO
	.align		4
.L_2637:
        /*00fc*/ 	.byte	0x04, 0x17
        /*00fe*/ 	.short	(.L_2639 - .L_2638)
.L_2638:
        /*0100*/ 	.word	0x00000000
        /*0104*/ 	.short	0x0005
        /*0106*/ 	.short	0x0028
        /*0108*/ 	.byte	0x00, 0xf0, 0x11, 0x00


	//----- nvinfo : EIATTR_KPARAM_INFO
	.align		4
.L_2639:
        /*010c*/ 	.byte	0x04, 0x17
        /*010e*/ 	.short	(.L_2641 - .L_2640)
.L_2640:
        /*0110*/ 	.word	0x00000000
        /*0114*/ 	.short	0x0004
        /*0116*/ 	.short	0x0020
        /*0118*/ 	.byte	0x00, 0xf0, 0x21, 0x00


	//----- nvinfo : EIATTR_KPARAM_INFO
	.align		4
.L_2641:
        /*011c*/ 	.byte	0x04, 0x17
        /*011e*/ 	.short	(.L_2643 - .L_2642)
.L_2642:
        /*0120*/ 	.word	0x00000000
        /*0124*/ 	.short	0x0003
        /*0126*/ 	.short	0x0018
        /*0128*/ 	.byte	0x00, 0xf0, 0x21, 0x00


	//----- nvinfo : EIATTR_KPARAM_INFO
	.align		4
.L_2643:
        /*012c*/ 	.byte	0x04, 0x17
        /*012e*/ 	.short	(.L_2645 - .L_2644)
.L_2644:
        /*0130*/ 	.word	0x00000000
        /*0134*/ 	.short	0x0002
        /*0136*/ 	.short	0x0010
        /*0138*/ 	.byte	0x00, 0xf0, 0x21, 0x00


	//----- nvinfo : EIATTR_KPARAM_INFO
	.align		4
.L_2645:
        /*013c*/ 	.byte	0x04, 0x17
        /*013e*/ 	.short	(.L_2647 - .L_2646)
.L_2646:
        /*0140*/ 	.word	0x00000000
        /*0144*/ 	.short	0x0001
        /*0146*/ 	.short	0x0008
        /*0148*/ 	.byte	0x00, 0xf0, 0x21, 0x00


	//----- nvinfo : EIATTR_KPARAM_INFO
	.align		4
.L_2647:
        /*014c*/ 	.byte	0x04, 0x17
        /*014e*/ 	.short	(.L_2649 - .L_2648)
.L_2648:
        /*0150*/ 	.word	0x00000000
        /*0154*/ 	.short	0x0000
        /*0156*/ 	.short	0x0000
        /*0158*/ 	.byte	0x00, 0xf0, 0x21, 0x00


	//----- nvinfo : EIATTR_MAXREG_COUNT
	.align		4
.L_2649:
        /*015c*/ 	.byte	0x03, 0x1b
        /*015e*/ 	.short	0x00ff


	//----- nvinfo : EIATTR_NUM_BARRIERS
	.align		4
        /*0160*/ 	.byte	0x02, 0x4c
        /*0162*/ 	.byte	0x01
	.zero		1


	//----- nvinfo : EIATTR_MERCURY_ISA_VERSION
	.align		4
        /*0164*/ 	.byte	0x03, 0x5f
        /*0166*/ 	.short	0x0000


	//----- nvinfo : EIATTR_EXIT_INSTR_OFFSETS
	.align		4
        /*0168*/ 	.byte	0x04, 0x1c
        /*016a*/ 	.short	(.L_2651 - .L_2650)


	//   ....[0]....
.L_2650:
        /*016c*/ 	.word	0x00000270


	//   ....[1]....
        /*0170*/ 	.word	0x00014fe0


	//   ....[2]....
        /*0174*/ 	.word	0x00015070


	//   ....[3]....
        /*0178*/ 	.word	0x000150b0


	//----- nvinfo : EIATTR_CTAIDZ_USED
	.align		4
.L_2651:
        /*017c*/ 	.byte	0x01, 0x04
	.zero		2


	//----- nvinfo : EIATTR_CRS_STACK_SIZE
	.align		4
        /*0180*/ 	.byte	0x04, 0x1e
        /*0182*/ 	.short	(.L_2653 - .L_2652)
.L_2652:
        /*0184*/ 	.word	0x00000000
.L_2653:


//--------------------- .nv.info._Z23gemm_half_q_half_kernelILi3ELb0ELb1EEvPK6__halfPKjS4_S2_PS0_iiiiPKtS7_iiiiiibS2_i --------------------------
	.section	.nv.info._Z23gemm_half_q_half_kernelILi3ELb0ELb1EEvPK6__halfPKjS4_S2_PS0_iiiiPKtS7_iiiiiibS2_i,"",@"SHT_CUDA_INFO"
	.sectionflags	@""
	.align	4


	//----- nvinfo : EIATTR_CUDA_API_VERSION
	.align		4
        /*0000*/ 	.byte	0x04, 0x37
        /*0002*/ 	.short	(.L_2655 - .L_2654)
.L_2654:
        /*0004*/ 	.word	0x00000082


	//----- nvinfo : EIATTR_SW2861232_WAR
	.align		4
.L_2655:
        /*0008*/ 	.byte	0x01, 0x35
	.zero		2


	//----- nvinfo : EIATTR_PARAM_CBANK
	.align		4
        /*000c*/ 	.byte	0x04, 0x0a
        /*000e*/ 	.short	(.L_2657 - .L_2656)
	.align		4
.L_2656:
        /*0010*/ 	.word	index@(.nv.constant0._Z23gemm_half_q_half_kernelILi3ELb0ELb1EEvPK6__halfPKjS4_S2_PS0_iiiiPKtS7_iiiiiibS2_i)
        /*0014*/ 	.short	0x0160
        /*0016*/ 	.short	0x0074


	//----- nvinfo : EIATTR_CBANK_PARAM_SIZE
	.align		4
.L_2657:
        /*0018*/ 	.byte	0x03, 0x19
        /*001a*/ 	.short	0x0074


	//----- nvinfo : EIATTR_KPARAM_INFO
	.align		4
        /*001c*/ 	.byte	0x04, 0x17
        /*001e*/ 	.short	(.L_2659 - .L_2658)
.L_2658:
        /*0020*/ 	.word	0x00000000
        /*0024*/ 	.short	0x0013
        /*0026*/ 	.short	0x0070
        /*0028*/ 	.byte	0x00, 0xf0, 0x11, 0x00


	//----- nvinfo : EIATTR_KPARAM_INFO
	.align		4
.L_2659:
        /*002c*/ 	.byte	0x04, 0x17
        /*002e*/ 	.short	(.L_2661 - .L_2660)
.L_2660:
        /*0030*/ 	.word	0x00000000
        /*0034*/ 	.short	0x0012
        /*0036*/ 	.short	0x0068
        /*0038*/ 	.byte	0x00, 0xf0, 0x21, 0x00


	//----- nvinfo : EIATTR_KPARAM_INFO
	.align		4
.L_2661:
        /*003c*/ 	.byte	0x04, 0x17
        /*003e*/ 	.short	(.L_2663 - .L_2662)
.L_2662:
        /*0040*/ 	.word	0x00000000
        /*0044*/ 	.short	0x0011
        /*0046*/ 	.short	0x0060
        /*0048*/ 	.byte	0x00, 0xf0, 0x05, 0x00


	//----- nvinfo : EIATTR_KPARAM_INFO
	.align		4
.L_2663:
        /*004c*/ 	.byte	0x04, 0x17
        /*004e*/ 	.short	(.L_2665 - .L_2664)
.L_2664:
        /*0050*/ 	.word	0x00000000
        /*0054*/ 	.short	0x0010
        /*0056*/ 	.short	0x005c
        /*0058*/ 	.byte	0x00, 0xf0, 0x11, 0x00


	//----- nvinfo : EIATTR_KPARAM_INFO
	.align		4
.L_2665:
        /*005c*/ 	.byte	0x04, 0x17
        /*005e*/ 	.short	(.L_2667 - .L_2666)
.L_2666:
        /*0060*/ 	.word	0x00000000
        /*0064*/ 	.short	0x000f
        /*0066*/ 	.short	0x0058
        /*0068*/ 	.byte	0x00, 0xf0, 0x11, 0x00


	//----- nvinfo : EIATTR_KPARAM_INFO
	.align		4
.L_2667:
        /*006c*/ 	.byte	0x04, 0x17
        /*006e*/ 	.short	(.L_2669 - .L_2668)
.L_2668:
        /*0070*/ 	.word	0x00000000
        /*0074*/ 	.short	0x000e
        /*0076*/ 	.short	0x0054
        /*0078*/ 	.byte	0x00, 0xf0, 0x11, 0x00


	//----- nvinfo : EIATTR_KPARAM_INFO
	.align		4
.L_2669:
        /*007c*/ 	.byte	0x04, 0x17
        /*007e*/ 	.short	(.L_2671 - .L_2670)
.L_2670:
        /*0080*/ 	.word	0x00000000
        /*0084*/ 	.short	0x000d
        /*0086*/ 	.short	0x0050
        /*0088*/ 	.byte	0x00, 0xf0, 0x11, 0x00


	//----- nvinfo : EIATTR_KPARAM_INFO
	.align		4
.L_2671:
        /*008c*/ 	.byte	0x04, 0x17
        /*008e*/ 	.short	(.L_2673 - .L_2672)
.L_2672:
        /*0090*/ 	.word	0x00000000
        /*0094*/ 	.short	0x000c
        /*0096*/ 	.short	0x004c
        /*0098*/ 	.byte	0x00, 0xf0, 0x11, 0x00


	//----- nvinfo : EIATTR_KPARAM_INFO
	.align		4
.L_2673:
        /*009c*/ 	.byte	0x04, 0x17
        /*009e*/ 	.short	(.L_2675 - .L_2674)
.L_2674:
        /*00a0*/ 	.word	0x00000000
        /*00a4*/ 	.short	0x000b
        /*00a6*/ 	.short	0x0048
        /*00a8*/ 	.byte	0x00, 0xf0, 0x11, 0x00


	//----- nvinfo : EIATTR_KPARAM_INFO
	.align		4
.L_2675:
        /*00ac*/ 	.byte	0x04, 0x17
        /*00ae*/ 	.short	(.L_2677 - .L_2676)
.L_2676:
        /*00b0*/ 	.word	0x00000000
        /*00b4*/ 	.short	0x000a
        /*00b6*/ 	.short	0x0040
        /*00b8*/ 	.byte	0x00, 0xf0, 0x21, 0x00


	//----- nvinfo : EIATTR_KPARAM_INFO
	.align		4
.L_2677:
        /*00bc*/ 	.byte	0x04, 0x17
        /*00be*/ 	.short	(.L_2679 - .L_2678)
.L_2678:
        /*00c0*/ 	.word	0x00000000
        /*00c4*/ 	.short	0x0009
        /*00c6*/ 	.short	0x0038
        /*00c8*/ 	.byte	0x00, 0xf0, 0x21, 0x00


	//----- nvinfo : EIATTR_KPARAM_INFO
	.align		4
.L_2679:
        /*00cc*/ 	.byte	0x04, 0x17
        /*00ce*/ 	.short	(.L_2681 - .L_2680)
.L_2680:
        /*00d0*/ 	.word	0x00000000
        /*00d4*/ 	.short	0x0008
        /*00d6*/ 	.short	0x0034
        /*00d8*/ 	.byte	0x00, 0xf0, 0x11, 0x00


	//----- nvinfo : EIATTR_KPARAM_INFO
	.align		4
.L_2681:
        /*00dc*/ 	.byte	0x04, 0x17
        /*00de*/ 	.short	(.L_2683 - .L_2682)
.L_2682:
        /*00e0*/ 	.word	0x00000000
        /*00e4*/ 	.short	0x0007
        /*00e6*/ 	.short	0x0030
        /*00e8*/ 	.byte	0x00, 0xf0, 0x11, 0x00


	//----- nvinfo : EIATTR_KPARAM_INFO
	.align		4
.L_2683:
        /*00ec*/ 	.byte	0x04, 0x17
        /*00ee*/ 	.short	(.L_2685 - .L_2684)
.L_2684:
        /*00f0*/ 	.word	0x00000000
        /*00f4*/ 	.short	0x0006
        /*00f6*/ 	.short	0x002c
        /*00f8*/ 	.byte	0x00, 0xf0, 0x11, 0x00


	//----- nvinfo : EIATTR_KPARAM_INFO
	.align		4
.L_2685:
        /*00fc*/ 	.byte	0x04, 0x17
        /*00fe*/ 	.short	(.L_2687 - .L_2686)
.L_2686:
        /*0100*/ 	.word	0x00000000
        /*0104*/ 	.short	0x0005
        /*0106*/ 	.short	0x0028
        /*0108*/ 	.byte	0x00, 0xf0, 0x11, 0x00


	//----- nvinfo : EIATTR_KPARAM_INFO
	.align		4
.L_2687:
        /*010c*/ 	.byte	0x04, 0x17
        /*010e*/ 	.short	(.L_2689 - .L_2688)
.L_2688:
        /*0110*/ 	.word	0x00000000
        /*0114*/ 	.short	0x0004
        /*0116*/ 	.short	0x0020
        /*0118*/ 	.byte	0x00, 0xf0, 0x21, 0x00


	//----- nvinfo : EIATTR_KPARAM_INFO
	.align		4
.L_2689:
        /*011c*/ 	.byte	0x04, 0x17
        /*011e*/ 	.short	(.L_2691 - .L_2690)
.L_2690:
        /*0120*/ 	.word	0x00000000
        /*0124*/ 	.short	0x0003
        /*0126*/ 	.short	0x0018
        /*0128*/ 	.byte	0x00, 0xf0, 0x21, 0x00


	//----- nvinfo : EIATTR_KPARAM_INFO
	.align		4
.L_2691:
        /*012c*/ 	.byte	0x04, 0x17
        /*012e*/ 	.short	(.L_2693 - .L_2692)
.L_2692:
        /*0130*/ 	.word	0x00000000
        /*0134*/ 	.short	0x0002
        /*0136*/ 	.short	0x0010
        /*0138*/ 	.byte	0x00, 0xf0, 0x21, 0x00


	//----- nvinfo : EIATTR_KPARAM_INFO
	.align		4
.L_2693:
        /*013c*/ 	.byte	0x04, 0x17
        /*013e*/ 	.short	(.L_2695 - .L_2694)
.L_2694:
        /*0140*/ 	.word	0x00000000
        /*0144*/ 	.short	0x0001
        /*0146*/ 	.short	0x0008
        /*0148*/ 	.byte	0x00, 0xf0, 0x21, 0x00


	//----- nvinfo : EIATTR_KPARAM_INFO
	.align		4
.L_2695:
        /*014c*/ 	.byte	0x04, 0x17
        /*014e*/ 	.short	(.L_2697 - .L_2696)
.L_2696:
        /*0150*/ 	.word	0x00000000
        /*0154*/ 	.short	0x0000
        /*0156*/ 	.short	0x0000
        /*0158*/ 	.byte	0x00, 0xf0, 0x21, 0x00


	//----- nvinfo : EIATTR_MAXREG_COUNT
	.align		4
.L_2697:
        /*015c*/ 	.byte	0x03, 0x1b
        /*015e*/ 	.short	0x00ff


	//----- nvinfo : EIATTR_NUM_BARRIERS
	.align		4
        /*0160*/ 	.byte	0x02, 0x4c
        /*0162*/ 	.byte	0x01
	.zero		1


	//----- nvinfo : EIATTR_MERCURY_ISA_VERSION
	.align		4
        /*0164*/ 	.byte	0x03, 0x5f
        /*0166*/ 	.short	0x0000


	//----- nvinfo : EIATTR_EXIT_INSTR_OFFSETS
	.align		4
        /*0168*/ 	.byte	0x04, 0x1c
        /*016a*/ 	.short	(.L_2699 - .L_2698)


	//   ....[0]....
.L_2698:
        /*016c*/ 	.word	0x00000210


	//   ....[1]....
        /*0170*/ 	.word	0x00012060


	//   ....[2]....
        /*0174*/ 	.word	0x00012100


	//   ....[3]....
        /*0178*/ 	.word	0x00012140


	//----- nvinfo : EIATTR_CTAIDZ_USED
	.align		4
.L_2699:
        /*017c*/ 	.byte	0x01, 0x04
	.zero		2


	//----- nvinfo : EIATTR_CRS_STACK_SIZE
	.align		4
        /*0180*/ 	.byte	0x04, 0x1e
        /*0182*/ 	.short	(.L_2701 - .L_2700)
.L_2700:
        /*0184*/ 	.word	0x00000000
.L_2701:


//--------------------- .nv.info._Z23gemm_half_q_half_kernelILi2ELb0ELb1EEvPK6__halfPKjS4_S2_PS0_iiiiPKtS7_iiiiiibS2_i --------------------------
	.section	.nv.info._Z23gemm_half_q_half_kernelILi2ELb0ELb1EEvPK6__halfPKjS4_S2_PS0_iiiiPKtS7_iiiiiibS2_i,"",@"SHT_CUDA_INFO"
	.sectionflags	@""
	.align	4


	//----- nvinfo : EIATTR_CUDA_API_VERSION
	.align		4
        /*0000*/ 	.byte	0x04, 0x37
        /*0002*/ 	.short	(.L_2703 - .L_2702)
.L_2702:
        /*0004*/ 	.word	0x00000082


	//----- nvinfo : EIATTR_SW2861232_WAR
	.align		4
.L_2703:
        /*0008*/ 	.byte	0x01, 0x35
	.zero		2


	//----- nvinfo : EIATTR_PARAM_CBANK
	.align		4
        /*000c*/ 	.byte	0x04, 0x0a
        /*000e*/ 	.short	(.L_2705 - .L_2704)
	.align		4
.L_2704:
        /*0010*/ 	.word	index@(.nv.constant0._Z23gemm_half_q_half_kernelILi2ELb0ELb1EEvPK6__halfPKjS4_S2_PS0_iiiiPKtS7_iiiiiibS2_i)
        /*0014*/ 	.short	0x0160
        /*0016*/ 	.short	0x0074


	//----- nvinfo : EIATTR_CBANK_PARAM_SIZE
	.align		4
.L_2705:
        /*0018*/ 	.byte	0x03, 0x19
        /*001a*/ 	.short	0x0074


	//----- nvinfo : EIATTR_KPARAM_INFO
	.align		4
        /*001c*/ 	.byte	0x04, 0x17
        /*001e*/ 	.short	(.L_2707 - .L_2706)
.L_2706:
        /*0020*/ 	.word	0x00000000
        /*0024*/ 	.short	0x0013
        /*0026*/ 	.short	0x0070
        /*0028*/ 	.byte	0x00, 0xf0, 0x11, 0x00


	//----- nvinfo : EIATTR_KPARAM_INFO
	.align		4
.L_2707:
        /*002c*/ 	.byte	0x04, 0x17
        /*002e*/ 	.short	(.L_2709 - .L_2708)
.L_2708:
        /*0030*/ 	.word	0x00000000
        /*0034*/ 	.short	0x0012
        /*0036*/ 	.short	0x0068
        /*0038*/ 	.byte	0x00, 0xf0, 0x21, 0x00


	//----- nvinfo : EIATTR_KPARAM_INFO
	.align		4
.L_2709:
        /*003c*/ 	.byte	0x04, 0x17
        /*003e*/ 	.short	(.L_2711 - .L_2710)
.L_2710:
        /*0040*/ 	.word	0x00000000
        /*0044*/ 	.short	0x0011
        /*0046*/ 	.short	0x0060
        /*0048*/ 	.byte	0x00, 0xf0, 0x05, 0x00


	//----- nvinfo : EIATTR_KPARAM_INFO
	.align		4
.L_2711:
        /*004c*/ 	.byte	0x04, 0x17
        /*004e*/ 	.short	(.L_2713 - .L_2712)
.L_2712:
        /*0050*/ 	.word	0x00000000
        /*0054*/ 	.short	0x0010
        /*0056*/ 	.short	0x005c
        /*0058*/ 	.byte	0x00, 0xf0, 0x11, 0x00


	//----- nvinfo : EIATTR_KPARAM_INFO
	.align		4
.L_2713:
        /*005c*/ 	.byte	0x04, 0x17
        /*005e*/ 	.short	(.L_2715 - .L_2714)
.L_2714:
        /*0060*/ 	.word	0x00000000
        /*0064*/ 	.short	0x000f
        /*0066*/ 	.short	0x0058
        /*0068*/ 	.byte	0x00, 0xf0, 0x11, 0x00


	//----- nvinfo : EIATTR_KPARAM_INFO
	.align		4
.L_2715:
        /*006c*/ 	.byte	0x04, 0x17
        /*006e*/ 	.short	(.L_2717 - .L_2716)
.L_2716:
        /*0070*/ 	.word	0x00000000
        /*0074*/ 	.short	0x000e
        /*0076*/ 	.short	0x0054
        /*0078*/ 	.byte	0x00, 0xf0, 0x11, 0x00


	//----- nvinfo : EIATTR_KPARAM_INFO
	.align		4
.L_2717:
        /*007c*/ 	.byte	0x04, 0x17
        /*007e*/ 	.short	(.L_2719 - .L_2718)
.L_2718:
        /*0080*/ 	.word	0x00000000
        /*0084*/ 	.short	0x000d
        /*0086*/ 	.short	0x0050
        /*0088*/ 	.byte	0x00, 0xf0, 0x11, 0x00


	//----- nvinfo : EIATTR_KPARAM_INFO
	.align		4
.L_2719:
        /*008c*/ 	.byte	0x04, 0x17
        /*008e*/ 	.short	(.L_2721 - .L_2720)
.L_2720:
        /*0090*/ 	.word	0x00000000
        /*0094*/ 	.short	0x000c
        /*0096*/ 	.short	0x004c
        /*0098*/ 	.byte	0x00, 0xf0, 0x11, 0x00


	//----- nvinfo : EIATTR_KPARAM_INFO
	.align		4
.L_2721:
        /*009c*/ 	.byte	0x04, 0x17
        /*009e*/ 	.short	(.L_2723 - .L_2722)
.L_2722:
        /*00a0*/ 	.word	0x00000000
        /*00a4*/ 	.short	0x000b
        /*00a6*/ 	.short	0x0048
        /*00a8*/ 	.byte	0x00, 0xf0, 0x11, 0x00


	//----- nvinfo : EIATTR_KPARAM_INFO
	.align		4
.L_2723:
        /*00ac*/ 	.byte	0x04, 0x17
        /*00ae*/ 	.short	(.L_2725 - .L_2724)
.L_2724:
        /*00b0*/ 	.word	0x00000000
        /*00b4*/ 	.short	0x000a
        /*00b6*/ 	.short	0x0040
        /*00b8*/ 	.byte	0x00, 0xf0, 0x21, 0x00


	//----- nvinfo : EIATTR_KPARAM_INFO
	.align		4
.L_2725:
        /*00bc*/ 	.byte	0x04, 0x17
        /*00be*/ 	.short	(.L_2727 - .L_2726)
.L_2726:
        /*00c0*/ 	.word	0x00000000
        /*00c4*/ 	.short	0x0009
        /*00c6*/ 	.short	0x0038
        /*00c8*/ 	.byte	0x00, 0xf0, 0x21, 0x00


	//----- nvinfo : EIATTR_KPARAM_INFO
	.align		4
.L_2727:
        /*00cc*/ 	.byte	0x04, 0x17
        /*00ce*/ 	.short	(.L_2729 - .L_2728)
.L_2728:
        /*00d0*/ 	.word	0x00000000
        /*00d4*/ 	.short	0x0008
        /*00d6*/ 	.short	0x0034
        /*00d8*/ 	.byte	0x00, 0xf0, 0x11, 0x00


	//----- nvinfo : EIATTR_KPARAM_INFO
	.align		4
.L_2729:
        /*00dc*/ 	.byte	0x04, 0x17
        /*00de*/ 	.short	(.L_2731 - .L_2730)
.L_2730:
        /*00e0*/ 	.word	0x00000000
        /*00e4*/ 	.short	0x0007
        /*00e6*/ 	.short	0x0030
        /*00e8*/ 	.byte	0x00, 0xf0, 0x11, 0x00


	//----- nvinfo : EIATTR_KPARAM_INFO
	.align		4
.L_2731:
        /*00ec*/ 	.byte	0x04, 0x17
        /*00ee*/ 	.short	(.L_2733 - .L_2732)
.L_2732:
        /*00f0*/ 	.word	0x00000000
        /*00f4*/ 	.short	0x0006
        /*00f6*/ 	.short	0x002c
        /*00f8*/ 	.byte	0x00, 0xf0, 0x11, 0x00


	//----- nvinfo : EIATTR_KPARAM_INFO
	.align		4
.L_2733:
        /*00fc*/ 	.byte	0x04, 0x17
        /*00fe*/ 	.short	(.L_2735 - .L_2734)
.L_2734:
        /*0100*/ 	.word	0x00000000
        /*0104*/ 	.short	0x0005
        /*0106*/ 	.short	0x0028
        /*0108*/ 	.byte	0x00, 0xf0, 0x11, 0x00


	//----- nvinfo : EIATTR_KPARAM_INFO
	.align		4
.L_2735:
        /*010c*/ 	.byte	0x04, 0x17
        /*010e*/ 	.short	(.L_2737 - .L_2736)
.L_2736:
        /*0110*/ 	.word	0x00000000
        /*0114*/ 	.short	0x0004
        /*0116*/ 	.short	0x0020
        /*0118*/ 	.byte	0x00, 0xf0, 0x21, 0x00


	//----- nvinfo : EIATTR_KPARAM_INFO
	.align		4
.L_2737:
        /*011c*/ 	.byte	0x04, 0x17
        /*011e*/ 	.short	(.L_2739 - .L_2738)
.L_2738:
        /*0120*/ 	.word	0x00000000
        /*0124*/ 	.short	0x0003
        /*0126*/ 	.short	0x0018
        /*0128*/ 	.byte	0x00, 0xf0, 0x21, 0x00


	//----- nvinfo : EIATTR_KPARAM_INFO
	.align		4
.L_2739:
        /*012c*/ 	.byte	0x04, 0x17
        /*012e*/ 	.short	(.L_2741 - .L_2740)
.L_2740:
        /*0130*/ 	.word	0x00000000
        /*0134*/ 	.short	0x0002
        /*0136*/ 	.short	0x0010
        /*0138*/ 	.byte	0x00, 0xf0, 0x21, 0x00


	//----- nvinfo : EIATTR_KPARAM_INFO
	.align		4
.L_2741:
        /*013c*/ 	.byte	0x04, 0x17
        /*013e*/ 	.short	(.L_2743 - .L_2742)
.L_2742:
        /*0140*/ 	.word	0x00000000
        /*0144*/ 	.short	0x0001
        /*0146*/ 	.short	0x0008
        /*0148*/ 	.byte	0x00, 0xf0, 0x21, 0x00


	//----- nvinfo : EIATTR_KPARAM_INFO
	.align		4
.L_2743:
        /*014c*/ 	.byte	0x04, 0x17
        /*014e*/ 	.short	(.L_2745 - .L_2744)
.L_2744:
        /*0150*/ 	.word	0x00000000
        /*0154*/ 	.short	0x0000
        /*0156*/ 	.short	0x0000
        /*0158*/ 	.byte	0x00, 0xf0, 0x21, 0x00


	//----- nvinfo : EIATTR_MAXREG_COUNT
	.align		4
.L_2745:
        /*015c*/ 	.byte	0x03, 0x1b
        /*015e*/ 	.short	0x00ff


	//----- nvinfo : EIATTR_NUM_BARRIERS
	.align		4
        /*0160*/ 	.byte	0x02, 0x4c
        /*0162*/ 	.byte	0x01
	.zero		1


	//----- nvinfo : EIATTR_MERCURY_ISA_VERSION
	.align		4
        /*0164*/ 	.byte	0x03, 0x5f
        /*0166*/ 	.short	0x0000


	//----- nvinfo : EIATTR_EXIT_INSTR_OFFSETS
	.align		4
        /*0168*/ 	.byte	0x04, 0x1c
        /*016a*/ 	.short	(.L_2747 - .L_2746)


	//   ....[0]....
.L_2746:
        /*016c*/ 	.word	0x00000220


	//   ....[1]....
        /*0170*/ 	.word	0x0000f160


	//   ....[2]....
        /*0174*/ 	.word	0x0000f200


	//   ....[3]....
        /*0178*/ 	.word	0x0000f240


	//----- nvinfo : EIATTR_CTAIDZ_USED
	.align		4
.L_2747:
        /*017c*/ 	.byte	0x01, 0x04
	.zero		2


	//----- nvinfo : EIATTR_CRS_STACK_SIZE
	.align		4
        /*0180*/ 	.byte	0x04, 0x1e
        /*0182*/ 	.short	(.L_2749 - .L_2748)
.L_2748:
        /*0184*/ 	.word	0x00000000
.L_2749:


//--------------------- .nv.info._Z23gemm_half_q_half_kernelILi1ELb0ELb1EEvPK6__halfPKjS4_S2_PS0_iiiiPKtS7_iiiiiibS2_i --------------------------
	.section	.nv.info._Z23gemm_half_q_half_kernelILi1ELb0ELb1EEvPK6__halfPKjS4_S2_PS0_iiiiPKtS7_iiiiiibS2_i,"",@"SHT_CUDA_INFO"
	.sectionflags	@""
	.align	4


	//----- nvinfo : EIATTR_CUDA_API_VERSION
	.align		4
        /*0000*/ 	.byte	0x04, 0x37
        /*0002*/ 	.short	(.L_2751 - .L_2750)
.L_2750:
        /*0004*/ 	.word	0x00000082


	//----- nvinfo : EIATTR_SW2861232_WAR
	.align		4
.L_2751:
        /*0008*/ 	.byte	0x01, 0x35
	.zero		2


	//----- nvinfo : EIATTR_PARAM_CBANK
	.align		4
        /*000c*/ 	.byte	0x04, 0x0a
        /*000e*/ 	.short	(.L_2753 - .L_2752)
	.align		4
.L_2752:
        /*0010*/ 	.word	index@(.nv.constant0._Z23gemm_half_q_half_kernelILi1ELb0ELb1EEvPK6__halfPKjS4_S2_PS0_iiiiPKtS7_iiiiiibS2_i)
        /*0014*/ 	.short	0x0160
        /*0016*/ 	.short	0x0074


	//----- nvinfo : EIATTR_CBANK_PARAM_SIZE
	.align		4
.L_2753:
        /*0018*/ 	.byte	0x03, 0x19
        /*001a*/ 	.short	0x0074


	//----- nvinfo : EIATTR_KPARAM_INFO
	.align		4
        /*001c*/ 	.byte	0x04, 0x17
        /*001e*/ 	.short	(.L_2755 - .L_2754)
.L_2754:
        /*0020*/ 	.word	0x00000000
        /*0024*/ 	.short	0x0013
        /*0026*/ 	.short	0x0070
        /*0028*/ 	.byte	0x00, 0xf0, 0x11, 0x00


	//----- nvinfo : EIATTR_KPARAM_INFO
	.align		4
.L_2755:
        /*002c*/ 	.byte	0x04, 0x17
        /*002e*/ 	.short	(.L_2757 - .L_2756)
.L_2756:
        /*0030*/ 	.word	0x00000000
        /*0034*/ 	.short	0x0012
        /*0036*/ 	.short	0x0068
        /*0038*/ 	.byte	0x00, 0xf0, 0x21, 0x00


	//----- nvinfo : EIATTR_KPARAM_INFO
	.align		4
.L_2757:
        /*003c*/ 	.byte	0x04, 0x17
        /*003e*/ 	.short	(.L_2759 - .L_2758)
.L_2758:
        /*0040*/ 	.word	0x00000000
        /*0044*/ 	.short	0x0011
        /*0046*/ 	.short	0x0060
        /*0048*/ 	.byte	0x00, 0xf0, 0x05, 0x00


	//----- nvinfo : EIATTR_KPARAM_INFO
	.align		4
.L_2759:
        /*004c*/ 	.byte	0x04, 0x17
        /*004e*/ 	.short	(.L_2761 - .L_2760)
.L_2760:
        /*0050*/ 	.word	0x00000000
        /*0054*/ 	.short	0x0010
        /*0056*/ 	.short	0x005c
        /*0058*/ 	.byte	0x00, 0xf0, 0x11, 0x00


	//----- nvinfo : EIATTR_KPARAM_INFO
	.align		4
.L_2761:
        /*005c*/ 	.byte	0x04, 0x17
        /*005e*/ 	.short	(.L_2763 - .L_2762)
.L_2762:
        /*0060*/ 	.word	0x00000000
        /*0064*/ 	.short	0x000f
        /*0066*/ 	.short	0x0058
        /*0068*/ 	.byte	0x00, 0xf0, 0x11, 0x00


	//----- nvinfo : EIATTR_KPARAM_INFO
	.align		4
.L_2763:
        /*006c*/ 	.byte	0x04, 0x17
        /*006e*/ 	.short	(.L_2765 - .L_2764)
.L_2764:
        /*0070*/ 	.word	0x00000000
        /*0074*/ 	.short	0x000e
        /*0076*/ 	.short	0x0054
        /*0078*/ 	.byte	0x00, 0xf0, 0x11, 0x00


	//----- nvinfo : EIATTR_KPARAM_INFO
	.align		4
.L_2765:
        /*007c*/ 	.byte	0x04, 0x17
        /*007e*/ 	.short	(.L_2767 - .L_2766)
.L_2766:
        /*0080*/ 	.word	0x00000000
        /*0084*/ 	.short	0x000d
        /*0086*/ 	.short	0x0050
        /*0088*/ 	.byte	0x00, 0xf0, 0x11, 0x00


	//----- nvinfo : EIATTR_KPARAM_INFO
	.align		4
.L_2767:
        /*008c*/ 	.byte	0x04, 0x17
        /*008e*/ 	.short	(.L_2769 - .L_2768)
.L_2768:
        /*0090*/ 	.word	0x00000000
        /*0094*/ 	.short	0x000c
        /*0096*/ 	.short	0x004c
        /*0098*/ 	.byte	0x00, 0xf0, 0x11, 0x00


	//----- nvinfo : EIATTR_KPARAM_INFO
	.align		4
.L_2769:
        /*009c*/ 	.byte	0x04, 0x17
        /*009e*/ 	.short	(.L_2771 - .L_2770)
.L_2770:
        /*00a0*/ 	.word	0x00000000
        /*00a4*/ 	.short	0x000b
        /*00a6*/ 	.short	0x0048
        /*00a8*/ 	.byte	0x00, 0xf0, 0x11, 0x00


	//----- nvinfo : EIATTR_KPARAM_INFO
	.align		4
.L_2771:
        /*00ac*/ 	.byte	0x04, 0x17
        /*00ae*/ 	.short	(.L_2773 - .L_2772)
.L_2772:
        /*00b0*/ 	.word	0x00000000
        /*00b4*/ 	.short	0x000a
        /*00b6*/ 	.short	0x0040
        /*00b8*/ 	.byte	0x00, 0xf0, 0x21, 0x00


	//----- nvinfo : EIATTR_KPARAM_INFO
	.align		4
.L_2773:
        /*00bc*/ 	.byte	0x04, 0x17
        /*00be*/ 	.short	(.L_2775 - .L_2774)
.L_2774:
        /*00c0*/ 	.word	0x00000000
        /*00c4*/ 	.short	0x0009
        /*00c6*/ 	.short	0x0038
        /*00c8*/ 	.byte	0x00, 0xf0, 0x21, 0x00


	//----- nvinfo : EIATTR_KPARAM_INFO
	.align		4
.L_2775:
        /*00cc*/ 	.byte	0x04, 0x17
        /*00ce*/ 	.short	(.L_2777 - .L_2776)
.L_2776:
        /*00d0*/ 	.word	0x00000000
        /*00d4*/ 	.short	0x0008
        /*00d6*/ 	.short	0x0034
        /*00d8*/ 	.byte	0x00, 0xf0, 0x11, 0x00


	//----- nvinfo : EIATTR_KPARAM_INFO
	.align		4
.L_2777:
        /*00dc*/ 	.byte	0x04, 0x17
        /*00de*/ 	.short	(.L_2779 - .L_2778)
.L_2778:
        /*00e0*/ 	.word	0x00000000
        /*00e4*/ 	.short	0x0007
        /*00e6*/ 	.short	0x0030
        /*00e8*/ 	.byte	0x00, 0xf0, 0x11, 0x00


	//----- nvinfo : EIATTR_KPARAM_INFO
	.align		4
.L_2779:
        /*00ec*/ 	.byte	0x04, 0x17
        /*00ee*/ 	.short	(.L_2781 - .L_2780)
.L_2780:
        /*00f0*/ 	.word	0x00000000
        /*00f4*/ 	.short	0x0006
        /*00f6*/ 	.short	0x002c
        /*00f8*/ 	.byte	0x00, 0xf0, 0x11, 0x00


	//----- nvinfo : EIATTR_KPARAM_INFO
	.align		4
.L_2781:
        /*00fc*/ 	.byte	0x04, 0x17
        /*00fe*/ 	.short	(.L_2783 - .L_2782)
.L_2782:
        /*0100*/ 	.word	0x00000000
        /*0104*/ 	.short	0x0005
        /*0106*/ 	.short	0x0028
        /*0108*/ 	.byte	0x00, 0xf0, 0x11, 0x00


	//----- nvinfo : EIATTR_KPARAM_INFO
	.align		4
.L_2783:
        /*010c*/ 	.byte	0x04, 0x17
        /*010e*/ 	.short	(.L_2785 - .L_2784)
.L_2784:
        /*0110*/ 	.word	0x00000000
        /*0114*/ 	.short	0x0004
        /*0116*/ 	.short	0x0020
        /*0118*/ 	.byte	0x00, 0xf0, 0x21, 0x00


	//----- nvinfo : EIATTR_KPARAM_INFO
	.align		4
.L_2785:
        /*011c*/ 	.byte	0x04, 0x17
        /*011e*/ 	.short	(.L_2787 - .L_2786)
.L_2786:
        /*0120*/ 	.word	0x00000000
        /*0124*/ 	.short	0x0003
        /*0126*/ 	.short	0x0018
        /*0128*/ 	.byte	0x00, 0xf0, 0x21, 0x00


	//----- nvinfo : EIATTR_KPARAM_INFO
	.align		4
.L_2787:
        /*012c*/ 	.byte	0x04, 0x17
        /*012e*/ 	.short	(.L_2789 - .L_2788)
.L_2788:
        /*0130*/ 	.word	0x00000000
        /*0134*/ 	.short	0x0002
        /*0136*/ 	.short	0x0010
        /*0138*/ 	.byte	0x00, 0xf0, 0x21, 0x00


	//----- nvinfo : EIATTR_KPARAM_INFO
	.align		4
.L_2789:
        /*013c*/ 	.byte	0x04, 0x17
        /*013e*/ 	.short	(.L_2791 - .L_2790)
.L_2790:
        /*0140*/ 	.word	0x00000000
        /*0144*/ 	.short	0x0001
        /*0146*/ 	.short	0x0008
        /*0148*/ 	.byte	0x00, 0xf0, 0x21, 0x00


	//----- nvinfo : EIATTR_KPARAM_INFO
	.align		4
.L_2791:
        /*014c*/ 	.byte	0x04, 0x17
        /*014e*/ 	.short	(.L_2793 - .L_2792)
.L_2792:
        /*0150*/ 	.word	0x00000000
        /*0154*/ 	.short	0x0000
        /*0156*/ 	.short	0x0000
        /*0158*/ 	.byte	0x00, 0xf0, 0x21, 0x00


	//----- nvinfo : EIATTR_MAXREG_COUNT
	.align		4
.L_2793:
        /*015c*/ 	.byte	0x03, 0x1b
        /*015e*/ 	.short	0x00ff


	//----- nvinfo : EIATTR_NUM_BARRIERS
	.align		4
        /*0160*/ 	.byte	0x02, 0x4c
        /*0162*/ 	.byte	0x01
	.zero		1


	//----- nvinfo : EIATTR_MERCURY_ISA_VERSION
	.align		4
        /*0164*/ 	.byte	0x03, 0x5f
        /*0166*/ 	.short	0x0000


	//----- nvinfo : EIATTR_EXIT_INSTR_OFFSETS
	.align		4
        /*0168*/ 	.byte	0x04, 0x1c
        /*016a*/ 	.short	(.L_2795 - .L_2794)


	//   ....[0]....
.L_2794:
        /*016c*/ 	.word	0x000001a0


	//   ....[1]....
        /*0170*/ 	.word	0x0000c200


	//   ....[2]....
        /*0174*/ 	.word	0x0000c2a0


	//   ....[3]....
        /*0178*/ 	.word	0x0000c2e0


	//----- nvinfo : EIATTR_CTAIDZ_USED
	.align		4
.L_2795:
        /*017c*/ 	.byte	0x01, 0x04
	.zero		2


	//----- nvinfo : EIATTR_CRS_STACK_SIZE
	.align		4
        /*0180*/ 	.byte	0x04, 0x1e
        /*0182*/ 	.short	(.L_2797 - .L_2796)
.L_2796:
        /*0184*/ 	.word	0x00000000
.L_2797:


//--------------------- .nv.info._Z23gemm_half_q_half_kernelILi8ELb0ELb0EEvPK6__halfPKjS4_S2_PS0_iiiiPKtS7_iiiiiibS2_i --------------------------
	.section	.nv.info._Z23gemm_half_q_half_kernelILi8ELb0ELb0EEvPK6__halfPKjS4_S2_PS0_iiiiPKtS7_iiiiiibS2_i,"",@"SHT_CUDA_INFO"
	.sectionflags	@""
	.align	4


	//----- nvinfo : EIATTR_CUDA_API_VERSION
	.align		4
        /*0000*/ 	.byte	0x04, 0x37
        /*0002*/ 	.short	(.L_2799 - .L_2798)
.L_2798:
        /*0004*/ 	.word	0x00000082


	//----- nvinfo : EIATTR_SW2861232_WAR
	.align		4
.L_2799:
        /*0008*/ 	.byte	0x01, 0x35
	.zero		2


	//----- nvinfo : EIATTR_PARAM_CBANK
	.align		4
        /*000c*/ 	.byte	0x04, 0x0a
        /*000e*/ 	.short	(.L_2801 - .L_2800)
	.align		4
.L_2800:
        /*0010*/ 	.word	index@(.nv.constant0._Z23gemm_half_q_half_kernelILi8ELb0ELb0EEvPK6__halfPKjS4_S2_PS0_iiiiPKtS7_iiiiiibS2_i)
        /*0014*/ 	.short	0x0160
        /*0016*/ 	.short	0x0074


	//----- nvinfo : EIATTR_CBANK_PARAM_SIZE
	.align		4
.L_2801:
        /*0018*/ 	.byte	0x03, 0x19
        /*001a*/ 	.short	0x0074


	//----- nvinfo : EIATTR_KPARAM_INFO
	.align		4
        /*001c*/ 	.byte	0x04, 0x17
        /*001e*/ 	.short	(.L_2803 - .L_2802)
.L_2802:
        /*0020*/ 	.word	0x00000000
        /*0024*/ 	.short	0x0013
        /*0026*/ 	.short	0x0070
        /*0028*/ 	.byte	0x00, 0xf0, 0x11, 0x00


	//----- nvinfo : EIATTR_KPARAM_INFO
	.align		4
.L_2803:
        /*002c*/ 	.byte	0x04, 0x17
        /*002e*/ 	.short	(.L_2805 - .L_2804)
.L_2804:
        /*0030*/ 	.word	0x00000000
        /*0034*/ 	.short	0x0012
        /*0036*/ 	.short	0x0068
        /*0038*/ 	.byte	0x00, 0xf0, 0x21, 0x00


	//----- nvinfo : EIATTR_KPARAM_INFO
	.align		4
.L_2805:
        /*003c*/ 	.byte	0x04, 0x17
        /*003e*/ 	.short	(.L_2807 - .L_2806)
.L_2806:
        /*0040*/ 	.word	0x00000000
        /*0044*/ 	.short	0x0011
        /*0046*/ 	.short	0x0060
        /*0048*/ 	.byte	0x00, 0xf0, 0x05, 0x00


	//----- nvinfo : EIATTR_KPARAM_INFO
	.align		4
.L_2807:
        /*004c*/ 	.byte	0x04, 0x17
        /*004e*/ 	.short	(.L_2809 - .L_2808)
.L_2808:
        /*0050*/ 	.word	0x00000000
        /*0054*/ 	.short	0x0010
        /*0056*/ 	.short	0x005c
        /*0058*/ 	.byte	0x00, 0xf0, 0x11, 0x00


	//----- nvinfo : EIATTR_KPARAM_INFO
	.align		4
.L_2809:
        /*005c*/ 	.byte	0x04, 0x17
        /*005e*/ 	.short	(.L_2811 - .L_2810)
.L_2810:
        /*0060*/ 	.word	0x00000000
        /*0064*/ 	.short	0x000f
        /*0066*/ 	.short	0x0058
        /*0068*/ 	.byte	0x00, 0xf0, 0x11, 0x00


	//----- nvinfo : EIATTR_KPARAM_INFO
	.align		4
.L_2811:
        /*006c*/ 	.byte	0x04, 0x17
        /*006e*/ 	.short	(.L_2813 - .L_2812)
.L_2812:
        /*0070*/ 	.word	0x00000000
        /*0074*/ 	.short	0x000e
        /*0076*/ 	.short	0x0054
        /*0078*/ 	.byte	0x00, 0xf0, 0x11, 0x00


	//----- nvinfo : EIATTR_KPARAM_INFO
	.align		4
.L_2813:
        /*007c*/ 	.byte	0x04, 0x17
        /*007e*/ 	.short	(.L_2815 - .L_2814)
.L_2814:
        /*0080*/ 	.word	0x00000000
        /*0084*/ 	.short	0x000d
        /*0086*/ 	.short	0x0050
        /*0088*/ 	.byte	0x00, 0xf0, 0x11, 0x00


	//----- nvinfo : EIATTR_KPARAM_INFO
	.align		4
.L_2815:
        /*008c*/ 	.byte	0x04, 0x17
        /*008e*/ 	.short	(.L_2817 - .L_2816)
.L_2816:
        /*0090*/ 	.word	0x00000000
        /*0094*/ 	.short	0x000c
        /*0096*/ 	.short	0x004c
        /*0098*/ 	.byte	0x00, 0xf0, 0x11, 0x00


	//----- nvinfo : EIATTR_KPARAM_INFO
	.align		4
.L_2817:
        /*009c*/ 	.byte	0x04, 0x17
        /*009e*/ 	.short	(.L_2819 - .L_2818)
.L_2818:
        /*00a0*/ 	.word	0x00000000
        /*00a4*/ 	.short	0x000b
        /*00a6*/ 	.short	0x0048
        /*00a8*/ 	.byte	0x00, 0xf0, 0x11, 0x00


	//----- nvinfo : EIATTR_KPARAM_INFO
	.align		4
.L_2819:
        /*00ac*/ 	.byte	0x04, 0x17
        /*00ae*/ 	.short	(.L_2821 - .L_2820)
.L_2820:
        /*00b0*/ 	.word	0x00000000
        /*00b4*/ 	.short	0x000a
        /*00b6*/ 	.short	0x0040
        /*00b8*/ 	.byte	0x00, 0xf0, 0x21, 0x00


	//----- nvinfo : EIATTR_KPARAM_INFO
	.align		4
.L_2821:
        /*00bc*/ 	.byte	0x04, 0x17
        /*00be*/ 	.short	(.L_2823 - .L_2822)
.L_2822:
        /*00c0*/ 	.word	0x00000000
        /*00c4*/ 	.short	0x0009
        /*00c6*/ 	.short	0x0038
        /*00c8*/ 	.byte	0x00, 0xf0, 0x21, 0x00


	//----- nvinfo : EIATTR_KPARAM_INFO
	.align		4
.L_2823:
        /*00cc*/ 	.byte	0x04, 0x17
        /*00ce*/ 	.short	(.L_2825 - .L_2824)
.L_2824:
        /*00d0*/ 	.word	0x00000000
        /*00d4*/ 	.short	0x0008
        /*00d6*/ 	.short	0x0034
        /*00d8*/ 	.byte	0x00, 0xf0, 0x11, 0x00


	//----- nvinfo : EIATTR_KPARAM_INFO
	.align		4
.L_2825:
        /*00dc*/ 	.byte	0x04, 0x17
        /*00de*/ 	.short	(.L_2827 - .L_2826)
.L_2826:
        /*00e0*/ 	.word	0x00000000
        /*00e4*/ 	.short	0x0007
        /*00e6*/ 	.short	0x0030
        /*00e8*/ 	.byte	0x00, 0xf0, 0x11, 0x00


	//----- nvinfo : EIATTR_KPARAM_INFO
	.align		4
.L_2827:
        /*00ec*/ 	.byte	0x04, 0x17
        /*00ee*/ 	.short	(.L_2829 - .L_2828)
.L_2828:
        /*00f0*/ 	.word	0x00000000
        /*00f4*/ 	.short	0x0006
        /*00f6*/ 	.short	0x002c
        /*00f8*/ 	.byte	0x00, 0xf0, 0x11, 0x00


	//----- nvinfo : EIATTR_KPARAM_INFO
	.align		4
.L_2829:
        /*00fc*/ 	.byte	0x04, 0x17
        /*00fe*/ 	.short	(.L_2831 - .L_2830)
.L_2830:
        /*0100*/ 	.word	0x00000000
        /*0104*/ 	.short	0x0005
        /*0106*/ 	.short	0x0028
        /*0108*/ 	.byte	0x00, 0xf0, 0x11, 0x00


	//----- nvinfo : EIATTR_KPARAM_INFO
	.align		4
.L_2831:
        /*010c*/ 	.byte	0x04, 0x17
        /*010e*/ 	.short	(.L_2833 - .L_2832)
.L_2832:
        /*0110*/ 	.word	0x00000000
        /*0114*/ 	.short	0x0004
        /*0116*/ 	.short	0x0020
        /*0118*/ 	.byte	0x00, 0xf0, 0x21, 0x00


	//----- nvinfo : EIATTR_KPARAM_INFO
	.align		4
.L_2833:
        /*011c*/ 	.byte	0x04, 0x17
        /*011e*/ 	.short	(.L_2835 - .L_2834)
.L_2834:
        /*0120*/ 	.word	0x00000000
        /*0124*/ 	.short	0x0003
        /*0126*/ 	.short	0x0018
        /*0128*/ 	.byte	0x00, 0xf0, 0x21, 0x00


	//----- nvinfo : EIATTR_KPARAM_INFO
	.align		4
.L_2835:
        /*012c*/ 	.byte	0x04, 0x17
        /*012e*/ 	.short	(.L_2837 - .L_2836)
.L_2836:
        /*0130*/ 	.word	0x00000000
        /*0134*/ 	.short	0x0002
        /*0136*/ 	.short	0x0010
        /*0138*/ 	.byte	0x00, 0xf0, 0x21, 0x00


	//----- nvinfo : EIATTR_KPARAM_INFO
	.align		4
.L_2837:
        /*013c*/ 	.byte	0x04, 0x17
        /*013e*/ 	.short	(.L_2839 - .L_2838)
.L_2838:
        /*0140*/ 	.word	0x00000000
        /*0144*/ 	.short	0x0001
        /*0146*/ 	.short	0x0008
        /*0148*/ 	.byte	0x00, 0xf0, 0x21, 0x00


	//----- nvinfo : EIATTR_KPARAM_INFO
	.align		4
.L_2839:
        /*014c*/ 	.byte	0x04, 0x17
        /*014e*/ 	.short	(.L_2841 - .L_2840)
.L_2840:
        /*0150*/ 	.word	0x00000000
        /*0154*/ 	.short	0x0000
        /*0156*/ 	.short	0x0000
        /*0158*/ 	.byte	0x00, 0xf0, 0x21, 0x00


	//----- nvinfo : EIATTR_MAXREG_COUNT
	.align		4
.L_2841:
        /*015c*/ 	.byte	0x03, 0x1b
        /*015e*/ 	.short	0x00ff


	//----- nvinfo : EIATTR_NUM_BARRIERS
	.align		4
        /*0160*/ 	.byte	0x02, 0x4c
        /*0162*/ 	.byte	0x01
	.zero		1


	//----- nvinfo : EIATTR_MERCURY_ISA_VERSION
	.align		4
        /*0164*/ 	.byte	0x03, 0x5f
        /*0166*/ 	.short	0x0000


	//----- nvinfo : EIATTR_EXIT_INSTR_OFFSETS
	.align		4
        /*0168*/ 	.byte	0x04, 0x1c
        /*016a*/ 	.short	(.L_2843 - .L_2842)


	//   ....[0]....
.L_2842:
        /*016c*/ 	.word	0x00000330


	//   ....[1]....
        /*0170*/ 	.word	0x00020c00


	//   ....[2]....
        /*0174*/ 	.word	0x00020ca0


	//   ....[3]....
        /*0178*/ 	.word	0x00020ce0


	//----- nvinfo : EIATTR_CTAIDZ_USED
	.align		4
.L_2843:
        /*017c*/ 	.byte	0x01, 0x04
	.zero		2


	//----- nvinfo : EIATTR_CRS_STACK_SIZE
	.align		4
        /*0180*/ 	.byte	0x04, 0x1e
        /*0182*/ 	.short	(.L_2845 - .L_2844)
.L_2844:
        /*0184*/ 	.word	0x00000000
.L_2845:


//--------------------- .nv.info._Z23gemm_half_q_half_kernelILi7ELb0ELb0EEvPK6__halfPKjS4_S2_PS0_iiiiPKtS7_iiiiiibS2_i --------------------------
	.section	.nv.info._Z23gemm_half_q_half_kernelILi7ELb0ELb0EEvPK6__halfPKjS4_S2_PS0_iiiiPKtS7_iiiiiibS2_i,"",@"SHT_CUDA_INFO"
	.sectionflags	@""
	.align	4


	//----- nvinfo : EIATTR_CUDA_API_VERSION
	.align		4
        /*0000*/ 	.byte	0x04, 0x37
        /*0002*/ 	.short	(.L_2847 - .L_2846)
.L_2846:
        /*0004*/ 	.word	0x00000082


	//----- nvinfo : EIATTR_SW2861232_WAR
	.align		4
.L_2847:
        /*0008*/ 	.byte	0x01, 0x35
	.zero		2


	//----- nvinfo : EIATTR_PARAM_CBANK
	.align		4
        /*000c*/ 	.byte	0x04, 0x0a
        /*000e*/ 	.short	(.L_2849 - .L_2848)
	.align		4
.L_2848:
        /*0010*/ 	.word	index@(.nv.constant0._Z23gemm_half_q_half_kernelILi7ELb0ELb0EEvPK6__halfPKjS4_S2_PS0_iiiiPKtS7_iiiiiibS2_i)
        /*0014*/ 	.short	0x0160
        /*0016*/ 	.short	0x0074


	//----- nvinfo : EIATTR_CBANK_PARAM_SIZE
	.align		4
.L_2849:
        /*0018*/ 	.byte	0x03, 0x19
        /*001a*/ 	.short	0x0074


	//----- nvinfo : EIATTR_KPARAM_INFO
	.align		4
        /*001c*/ 	.byte	0x04, 0x17
        /*001e*/ 	.short	(.L_2851 - .L_2850)
.L_2850:
        /*0020*/ 	.word	0x00000000
        /*0024*/ 	.short	0x0013
        /*0026*/ 	.short	0x0070
        /*0028*/ 	.byte	0x00, 0xf0, 0x11, 0x00


	//----- nvinfo : EIATTR_KPARAM_INFO
	.align		4
.L_2851:
        /*002c*/ 	.byte	0x04, 0x17
        /*002e*/ 	.short	(.L_2853 - .L_2852)
.L_2852:
        /*0030*/ 	.word	0x00000000
        /*0034*/ 	.short	0x0012
        /*0036*/ 	.short	0x0068
        /*0038*/ 	.byte	0x00, 0xf0, 0x21, 0x00


	//----- nvinfo : EIATTR_KPARAM_INFO
	.align		4
.L_2853:
        /*003c*/ 	.byte	0x04, 0x17
        /*003e*/ 	.short	(.L_2855 - .L_2854)
.L_2854:
        /*0040*/ 	.word	0x00000000
        /*0044*/ 	.short	0x0011
        /*0046*/ 	.short	0x0060
        /*0048*/ 	.byte	0x00, 0xf0, 0x05, 0x00


	//----- nvinfo : EIATTR_KPARAM_INFO
	.align		4
.L_2855:
        /*004c*/ 	.byte	0x04, 0x17
        /*004e*/ 	.short	(.L_2857 - .L_2856)
.L_2856:
        /*0050*/ 	.word	0x00000000
        /*0054*/ 	.short	0x0010
        /*0056*/ 	.short	0x005c
        /*0058*/ 	.byte	0x00, 0xf0, 0x11, 0x00


	//----- nvinfo : EIATTR_KPARAM_INFO
	.align		4
.L_2857:
        /*005c*/ 	.byte	0x04, 0x17
        /*005e*/ 	.short	(.L_2859 - .L_2858)
.L_2858:
        /*0060*/ 	.word	0x00000000
        /*0064*/ 	.short	0x000f
        /*0066*/ 	.short	0x0058
        /*0068*/ 	.byte	0x00, 0xf0, 0x11, 0x00


	//----- nvinfo : EIATTR_KPARAM_INFO
	.align		4
.L_2859:
        /*006c*/ 	.byte	0x04, 0x17
        /*006e*/ 	.short	(.L_2861 - .L_2860)
.L_2860:
        /*0070*/ 	.word	0x00000000
        /*0074*/ 	.short	0x000e
        /*0076*/ 	.short	0x0054
        /*0078*/ 	.byte	0x00, 0xf0, 0x11, 0x00


	//----- nvinfo : EIATTR_KPARAM_INFO
	.align		4
.L_2861:
        /*007c*/ 	.byte	0x04, 0x17
        /*007e*/ 	.short	(.L_2863 - .L_2862)
.L_2862:
        /*0080*/ 	.word	0x00000000
        /*0084*/ 	.short	0x000d
        /*0086*/ 	.short	0x0050
        /*0088*/ 	.byte	0x00, 0xf0, 0x11, 0x00


	//----- nvinfo : EIATTR_KPARAM_INFO
	.align		4
.L_2863:
        /*008c*/ 	.byte	0x04, 0x17
        /*008e*/ 	.short	(.L_2865 - .L_2864)
.L_2864:
        /*0090*/ 	.word	0x00000000
        /*0094*/ 	.short	0x000c
        /*0096*/ 	.short	0x004c
        /*0098*/ 	.byte	0x00, 0xf0, 0x11, 0x00


	//----- nvinfo : EIATTR_KPARAM_INFO
	.align		4
.L_2865:
        /*009c*/ 	.byte	0x04, 0x17
        /*009e*/ 	.short	(.L_2867 - .L_2866)
.L_2866:
        /*00a0*/ 	.word	0x00000000
        /*00a4*/ 	.short	0x000b
        /*00a6*/ 	.short	0x0048
        /*00a8*/ 	.byte	0x00, 0xf0, 0x11, 0x00


	//----- nvinfo : EIATTR_KPARAM_INFO
	.align		4
.L_2867:
        /*00ac*/ 	.byte	0x04, 0x17
        /*00ae*/ 	.short	(.L_2869 - .L_2868)
.L_2868:
        /*00b0*/ 	.word	0x00000000
        /*00b4*/ 	.short	0x000a
        /*00b6*/ 	.short	0x0040
        /*00b8*/ 	.byte	0x00, 0xf0, 0x21, 0x00


	//----- nvinfo : EIATTR_KPARAM_INFO
	.align		4
.L_2869:
        /*00bc*/ 	.byte	0x04, 0x17
        /*00be*/ 	.short	(.L_2871 - .L_2870)
.L_2870:
        /*00c0*/ 	.word	0x00000000
        /*00c4*/ 	.short	0x0009
        /*00c6*/ 	.short	0x0038
        /*00c8*/ 	.byte	0x00, 0xf0, 0x21, 0x00


	//----- nvinfo : EIATTR_KPARAM_INFO
	.align		4
.L_2871:
        /*00cc*/ 	.byte	0x04, 0x17
        /*00ce*/ 	.short	(.L_2873 - .L_2872)
.L_2872:
        /*00d0*/ 	.word	0x00000000
        /*00d4*/ 	.short	0x0008
        /*00d6*/ 	.short	0x0034
        /*00d8*/ 	.byte	0x00, 0xf0, 0x11, 0x00


	//----- nvinfo : EIATTR_KPARAM_INFO
	.align		4
.L_2873:
        /*00dc*/ 	.byte	0x04, 0x17
        /*00de*/ 	.short	(.L_2875 - .L_2874)
.L_2874:
        /*00e0*/ 	.word	0x00000000
        /*00e4*/ 	.short	0x0007
        /*00e6*/ 	.short	0x0030
        /*00e8*/ 	.byte	0x00, 0xf0, 0x11, 0x00


	//----- nvinfo : EIATTR_KPARAM_INFO
	.align		4
.L_2875:
        /*00ec*/ 	.byte	0x04, 0x17
        /*00ee*/ 	.short	(.L_2877 - .L_2876)
.L_2876:
        /*00f0*/ 	.word	0x00000000
        /*00f4*/ 	.short	0x0006
        /*00f6*/ 	.short	0x002c
        /*00f8*/ 	.byte	0x00, 0xf0, 0x11, 0x00


	//----- nvinfo : EIATTR_KPARAM_INFO
	.align		4
.L_2877:
        /*00fc*/ 	.byte	0x04, 0x17
        /*00fe*/ 	.short	(.L_2879 - .L_2878)
.L_2878:
        /*0100*/ 	.word	0x00000000
        /*0104*/ 	.short	0x0005
        /*0106*/ 	.short	0x0028
        /*0108*/ 	.byte	0x00, 0xf0, 0x11, 0x00


	//----- nvinfo : EIATTR_KPARAM_INFO
	.align		4
.L_2879:
        /*010c*/ 	.byte	0x04, 0x17
        /*010e*/ 	.short	(.L_2881 - .L_2880)
.L_2880:
        /*0110*/ 	.word	0x00000000
        /*0114*/ 	.short	0x0004
        /*0116*/ 	.short	0x0020
        /*0118*/ 	.byte	0x00, 0xf0, 0x21, 0x00


	//----- nvinfo : EIATTR_KPARAM_INFO
	.align		4
.L_2881:
        /*011c*/ 	.byte	0x04, 0x17
        /*011e*/ 	.short	(.L_2883 - .L_2882)
.L_2882:
        /*0120*/ 	.word	0x00000000
        /*0124*/ 	.short	0x0003
        /*0126*/ 	.short	0x0018
        /*0128*/ 	.byte	0x00, 0xf0, 0x21, 0x00


	//----- nvinfo : EIATTR_KPARAM_INFO
	.align		4
.L_2883:
        /*012c*/ 	.byte	0x04, 0x17
        /*012e*/ 	.short	(.L_2885 - .L_2884)
.L_2884:
        /*0130*/ 	.word	0x00000000
        /*0134*/ 	.short	0x0002
        /*0136*/ 	.short	0x0010
        /*0138*/ 	.byte	0x00, 0xf0, 0x21, 0x00


	//----- nvinfo : EIATTR_KPARAM_INFO
	.align		4
.L_2885:
        /*013c*/ 	.byte	0x04, 0x17
        /*013e*/ 	.short	(.L_2887 - .L_2886)
.L_2886:
        /*0140*/ 	.word	0x00000000
        /*0144*/ 	.short	0x0001
        /*0146*/ 	.short	0x0008
        /*0148*/ 	.byte	0x00, 0xf0, 0x21, 0x00


	//----- nvinfo : EIATTR_KPARAM_INFO
	.align		4
.L_2887:
        /*014c*/ 	.byte	0x04, 0x17
        /*014e*/ 	.short	(.L_2889 - .L_2888)
.L_2888:
        /*0150*/ 	.word	0x00000000
        /*0154*/ 	.short	0x0000
        /*0156*/ 	.short	0x0000
        /*0158*/ 	.byte	0x00, 0xf0, 0x21, 0x00


	//----- nvinfo : EIATTR_MAXREG_COUNT
	.align		4
.L_2889:
        /*015c*/ 	.byte	0x03, 0x1b
        /*015e*/ 	.short	0x00ff


	//----- nvinfo : EIATTR_NUM_BARRIERS
	.align		4
        /*0160*/ 	.byte	0x02, 0x4c
        /*0162*/ 	.byte	0x01
	.zero		1


	//----- nvinfo : EIATTR_MERCURY_ISA_VERSION
	.align		4
        /*0164*/ 	.byte	0x03, 0x5f
        /*0166*/ 	.short	0x0000


	//----- nvinfo : EIATTR_EXIT_INSTR_OFFSETS
	.align		4
        /*0168*/ 	.byte	0x04, 0x1c
        /*016a*/ 	.short	(.L_2891 - .L_2890)


	//   ....[0]....
.L_2890:
        /*016c*/ 	.word	0x00000300


	//   ....[1]....
        /*0170*/ 	.word	0x0001dcc0


	//   ....[2]....
        /*0174*/ 	.word	0x0001dd50


	//   ....[3]....
        /*0178*/ 	.word	0x0001dd90


	//----- nvinfo : EIATTR_CTAIDZ_USED
	.align		4
.L_2891:
        /*017c*/ 	.byte	0x01, 0x04
	.zero		2


	//----- nvinfo : EIATTR_CRS_STACK_SIZE
	.align		4
        /*0180*/ 	.byte	0x04, 0x1e
        /*0182*/ 	.short	(.L_2893 - .L_2892)
.L_2892:
        /*0184*/ 	.word	0x00000000
.L_2893:


//--------------------- .nv.info._Z23gemm_half_q_half_kernelILi6ELb0ELb0EEvPK6__halfPKjS4_S2_PS0_iiiiPKtS7_iiiiiibS2_i --------------------------
	.section	.nv.info._Z23gemm_half_q_half_kernelILi6ELb0ELb0EEvPK6__halfPKjS4_S2_PS0_iiiiPKtS7_iiiiiibS2_i,"",@"SHT_CUDA_INFO"
	.sectionflags	@""
	.align	4


	//----- nvinfo : EIATTR_CUDA_API_VERSION
	.align		4
        /*0000*/ 	.byte	0x04, 0x37
        /*0002*/ 	.short	(.L_2895 - .L_2894)
.L_2894:
        /*0004*/ 	.word	0x00000082


	//----- nvinfo : EIATTR_SW2861232_WAR
	.align		4
.L_2895:
        /*0008*/ 	.byte	0x01, 0x35
	.zero		2


	//----- nvinfo : EIATTR_PARAM_CBANK
	.align		4
        /*000c*/ 	.byte	0x04, 0x0a
        /*000e*/ 	.short	(.L_2897 - .L_2896)
	.align		4
.L_2896:
        /*0010*/ 	.word	index@(.nv.constant0._Z23gemm_half_q_half_kernelILi6ELb0ELb0EEvPK6__halfPKjS4_S2_PS0_iiiiPKtS7_iiiiiibS2_i)
        /*0014*/ 	.short	0x0160
        /*0016*/ 	.short	0x0074


	//----- nvinfo : EIATTR_CBANK_PARAM_SIZE
	.align		4
.L_2897:
        /*0018*/ 	.byte	0x03, 0x19
        /*001a*/ 	.short	0x0074


	//----- nvinfo : EIATTR_KPARAM_INFO
	.align		4
        /*001c*/ 	.byte	0x04, 0x17
        /*001e*/ 	.short	(.L_2899 - .L_2898)
.L_2898:
        /*0020*/ 	.word	0x00000000
        /*0024*/ 	.short	0x0013
        /*0026*/ 	.short	0x0070
        /*0028*/ 	.byte	0x00, 0xf0, 0x11, 0x00


	//----- nvinfo : EIATTR_KPARAM_INFO
	.align		4
.L_2899:
        /*002c*/ 	.byte	0x04, 0x17
        /*002e*/ 	.short	(.L_2901 - .L_2900)
.L_2900:
        /*0030*/ 	.word	0x00000000
        /*0034*/ 	.short	0x0012
        /*0036*/ 	.short	0x0068
        /*0038*/ 	.byte	0x00, 0xf0, 0x21, 0x00


	//----- nvinfo : EIATTR_KPARAM_INFO
	.align		4
.L_2901:
        /*003c*/ 	.byte	0x04, 0x17
        /*003e*/ 	.short	(.L_2903 - .L_2902)
.L_2902:
        /*0040*/ 	.word	0x00000000
        /*0044*/ 	.short	0x0011
        /*0046*/ 	.short	0x0060
        /*0048*/ 	.byte	0x00, 0xf0, 0x05, 0x00


	//----- nvinfo : EIATTR_KPARAM_INFO
	.align		4
.L_2903:
        /*004c*/ 	.byte	0x04, 0x17
        /*004e*/ 	.short	(.L_2905 - .L_2904)
.L_2904:
        /*0050*/ 	.word	0x00000000
        /*0054*/ 	.short	0x0010
        /*0056*/ 	.short	0x005c
        /*0058*/ 	.byte	0x00, 0xf0, 0x11, 0x00


	//----- nvinfo : EIATTR_KPARAM_INFO
	.align		4
.L_2905:
        /*005c*/ 	.byte	0x04, 0x17
        /*005e*/ 	.short	(.L_2907 - .L_2906)
.L_2906:
        /*0060*/ 	.word	0x00000000
        /*0064*/ 	.short	0x000f
        /*0066*/ 	.short	0x0058
        /*0068*/ 	.byte	0x00, 0xf0, 0x11, 0x00


	//----- nvinfo : EIATTR_KPARAM_INFO
	.align		4
.L_2907:
        /*006c*/ 	.byte	0x04, 0x17
        /*006e*/ 	.short	(.L_2909 - .L_2908)
.L_2908:
        /*0070*/ 	.word	0x00000000
        /*0074*/ 	.short	0x000e
        /*0076*/ 	.short	0x0054
        /*0078*/ 	.byte	0x00, 0xf0, 0x11, 0x00


	//----- nvinfo : EIATTR_KPARAM_INFO
	.align		4
.L_2909:
        /*007c*/ 	.byte	0x04, 0x17
        /*007e*/ 	.short	(.L_2911 - .L_2910)
.L_2910:
        /*0080*/ 	.word	0x00000000
        /*0084*/ 	.short	0x000d
        /*0086*/ 	.short	0x0050
        /*0088*/ 	.byte	0x00, 0xf0, 0x11, 0x00


	//----- nvinfo : EIATTR_KPARAM_INFO
	.align		4
.L_2911:
        /*008c*/ 	.byte	0x04, 0x17
        /*008e*/ 	.short	(.L_2913 - .L_2912)
.L_2912:
        /*0090*/ 	.word	0x00000000
        /*0094*/ 	.short	0x000c
        /*0096*/ 	.short	0x004c
        /*0098*/ 	.byte	0x00, 0xf0, 0x11, 0x00


	//----- nvinfo : EIATTR_KPARAM_INFO
	.align		4
.L_2913:
        /*009c*/ 	.byte	0x04, 0x17
        /*009e*/ 	.short	(.L_2915 - .L_2914)
.L_2914:
        /*00a0*/ 	.word	0x00000000
        /*00a4*/ 	.short	0x000b
        /*00a6*/ 	.short	0x0048
        /*00a8*/ 	.byte	0x00, 0xf0, 0x11, 0x00


	//----- nvinfo : EIATTR_KPARAM_INFO
	.align		4
.L_2915:
        /*00ac*/ 	.byte	0x04, 0x17
        /*00ae*/ 	.short	(.L_2917 - .L_2916)
.L_2916:
        /*00b0*/ 	.word	0x00000000
        /*00b4*/ 	.short	0x000a
        /*00b6*/ 	.short	0x0040
        /*00b8*/ 	.byte	0x00, 0xf0, 0x21, 0x00


	//----- nvinfo : EIATTR_KPARAM_INFO
	.align		4
.L_2917:
        /*00bc*/ 	.byte	0x04, 0x17
        /*00be*/ 	.short	(.L_2919 - .L_2918)
.L_2918:
        /*00c0*/ 	.word	0x00000000
        /*00c4*/ 	.short	0x0009
        /*00c6*/ 	.short	0x0038
        /*00c8*/ 	.byte	0x00, 0xf0, 0x21, 0x00


	//----- nvinfo : EIATTR_KPARAM_INFO
	.align		4
.L_2919:
        /*00cc*/ 	.byte	0x04, 0x17
        /*00ce*/ 	.short	(.L_2921 - .L_2920)
.L_2920:
        /*00d0*/ 	.word	0x00000000
        /*00d4*/ 	.short	0x0008
        /*00d6*/ 	.short	0x0034
        /*00d8*/ 	.byte	0x00, 0xf0, 0x11, 0x00


	//----- nvinfo : EIATTR_KPARAM_INFO
	.align		4
.L_2921:
        /*00dc*/ 	.byte	0x04, 0x17
        /*00de*/ 	.short	(.L_2923 - .L_2922)
.L_2922:
        /*00e0*/ 	.word	0x00000000
        /*00e4*/ 	.short	0x0007
        /*00e6*/ 	.short	0x0030
        /*00e8*/ 	.byte	0x00, 0xf0, 0x11, 0x00


	//----- nvinfo : EIATTR_KPARAM_INFO
	.align		4
.L_2923:
        /*00ec*/ 	.byte	0x04, 0x17
        /*00ee*/ 	.short	(.L_2925 - .L_2924)
.L_2924:
        /*00f0*/ 	.word	0x00000000
        /*00f4*/ 	.short	0x0006
        /*00f6*/ 	.short	0x002c
        /*00f8*/ 	.byte	0x00, 0xf0, 0x11, 0x00


	//----- nvinfo : EIATTR_KPARAM_INFO
	.align		4
.L_2925:
        /*00fc*/ 	.byte	0x04, 0x17
        /*00fe*/ 	.short	(.L_2927 - .L_2926)
.L_2926:
        /*0100*/ 	.word	0x00000000
        /*0104*/ 	.short	0x0005
        /*0106*/ 	.short	0x0028
        /*0108*/ 	.byte	0x00, 0xf0, 0x11, 0x00


	//----- nvinfo : EIATTR_KPARAM_INFO
	.align		4
.L_2927:
        /*010c*/ 	.byte	0x04, 0x17
        /*010e*/ 	.short	(.L_2929 - .L_2928)
.L_2928:
        /*0110*/ 	.word	0x00000000
        /*0114*/ 	.short	0x0004
        /*0116*/ 	.short	0x0020
        /*0118*/ 	.byte	0x00, 0xf0, 0x21, 0x00


	//----- nvinfo : EIATTR_KPARAM_INFO
	.align		4
.L_2929:
        /*011c*/ 	.byte	0x04, 0x17
        /*011e*/ 	.short	(.L_2931 - .L_2930)
.L_2930:
        /*0120*/ 	.word	0x00000000
        /*0124*/ 	.short	0x0003
        /*0126*/ 	.short	0x0018
        /*0128*/ 	.byte	0x00, 0xf0, 0x21, 0x00


	//----- nvinfo : EIATTR_KPARAM_INFO
	.align		4
.L_2931:
        /*012c*/ 	.byte	0x04, 0x17
        /*012e*/ 	.short	(.L_2933 - .L_2932)
.L_2932:
        /*0130*/ 	.word	0x00000000
        /*0134*/ 	.short	0x0002
        /*0136*/ 	.short	0x0010
        /*0138*/ 	.byte	0x00, 0xf0, 0x21, 0x00


	//----- nvinfo : EIATTR_KPARAM_INFO
	.align		4
.L_2933:
        /*013c*/ 	.byte	0x04, 0x17
        /*013e*/ 	.short	(.L_2935 - .L_2934)
.L_2934:
        /*0140*/ 	.word	0x00000000
        /*0144*/ 	.short	0x0001
        /*0146*/ 	.short	0x0008
        /*0148*/ 	.byte	0x00, 0xf0, 0x21, 0x00


	//----- nvinfo : EIATTR_KPARAM_INFO
	.align		4
.L_2935:
        /*014c*/ 	.byte	0x04, 0x17
        /*014e*/ 	.short	(.L_2937 - .L_2936)
.L_2936:
        /*0150*/ 	.word	0x00000000
        /*0154*/ 	.short	0x0000
        /*0156*/ 	.short	0x0000
        /*0158*/ 	.byte	0x00, 0xf0, 0x21, 0x00


	//----- nvinfo : EIATTR_MAXREG_COUNT
	.align		4
.L_2937:
        /*015c*/ 	.byte	0x03, 0x1b
        /*015e*/ 	.short	0x00ff


	//----- nvinfo : EIATTR_NUM_BARRIERS
	.align		4
        /*0160*/ 	.byte	0x02, 0x4c
        /*0162*/ 	.byte	0x01
	.zero		1


	//----- nvinfo : EIATTR_MERCURY_ISA_VERSION
	.align		4
        /*0164*/ 	.byte	0x03, 0x5f
        /*0166*/ 	.short	0x0000


	//----- nvinfo : EIATTR_EXIT_INSTR_OFFSETS
	.align		4
        /*0168*/ 	.byte	0x04, 0x1c
        /*016a*/ 	.short	(.L_2939 - .L_2938)


	//   ....[0]....
.L_2938:
        /*016c*/ 	.word	0x000002d0


	//   ....[1]....
        /*0170*/ 	.word	0x0001adc0


	//   ....[2]....
        /*0174*/ 	.word	0x0001ae60


	//   ....[3]....
        /*0178*/ 	.word	0x0001aea0


	//----- nvinfo : EIATTR_CTAIDZ_USED
	.align		4
.L_2939:
        /*017c*/ 	.byte	0x01, 0x04
	.zero		2


	//----- nvinfo : EIATTR_CRS_STACK_SIZE
	.align		4
        /*0180*/ 	.byte	0x04, 0x1e
        /*0182*/ 	.short	(.L_2941 - .L_2940)
.L_2940:
        /*0184*/ 	.word	0x00000000
.L_2941:


//--------------------- .nv.info._Z23gemm_half_q_half_kernelILi5ELb0ELb0EEvPK6__halfPKjS4_S2_PS0_iiiiPKtS7_iiiiiibS2_i --------------------------
	.section	.nv.info._Z23gemm_half_q_half_kernelILi5ELb0ELb0EEvPK6__halfPKjS4_S2_PS0_iiiiPKtS7_iiiiiibS2_i,"",@"SHT_CUDA_INFO"
	.sectionflags	@""
	.align	4


	//----- nvinfo : EIATTR_CUDA_API_VERSION
	.align		4
        /*0000*/ 	.byte	0x04, 0x37
        /*0002*/ 	.short	(.L_2943 - .L_2942)
.L_2942:
        /*0004*/ 	.word	0x00000082


	//----- nvinfo : EIATTR_SW2861232_WAR
	.align		4
.L_2943:
        /*0008*/ 	.byte	0x01, 0x35
	.zero		2


	//----- nvinfo : EIATTR_PARAM_CBANK
	.align		4
        /*000c*/ 	.byte	0x04, 0x0a
        /*000e*/ 	.short	(.L_2945 - .L_2944)
	.align		4
.L_2944:
        /*0010*/ 	.word	index@(.nv.constant0._Z23gemm_half_q_half_kernelILi5ELb0ELb0EEvPK6__halfPKjS4_S2_PS0_iiiiPKtS7_iiiiiibS2_i)
        /*0014*/ 	.short	0x0160
        /*0016*/ 	.short	0x0074


	//----- nvinfo : EIATTR_CBANK_PARAM_SIZE
	.align		4
.L_2945:
        /*0018*/ 	.byte	0x03, 0x19
        /*001a*/ 	.short	0x0074


	//----- nvinfo : EIATTR_KPARAM_INFO
	.align		4
        /*001c*/ 	.byte	0x04, 0x17
        /*001e*/ 	.short	(.L_2947 - .L_2946)
.L_2946:
        /*0020*/ 	.word	0x00000000
        /*0024*/ 	.short	0x0013
        /*0026*/ 	.short	0x0070
        /*0028*/ 	.byte	0x00, 0xf0, 0x11, 0x00


	//----- nvinfo : EIATTR_KPARAM_INFO
	.align		4
.L_2947:
        /*002c*/ 	.byte	0x04, 0x17
        /*002e*/ 	.short	(.L_2949 - .L_2948)
.L_2948:
        /*0030*/ 	.word	0x00000000
        /*0034*/ 	.short	0x0012
        /*0036*/ 	.short	0x0068
        /*0038*/ 	.byte	0x00, 0xf0, 0x21, 0x00


	//----- nvinfo : EIATTR_KPARAM_INFO
	.align		4
.L_2949:
        /*003c*/ 	.byte	0x04, 0x17
        /*003e*/ 	.short	(.L_2951 - .L_2950)
.L_2950:
        /*0040*/ 	.word	0x00000000
        /*0044*/ 	.short	0x0011
        /*0046*/ 	.short	0x0060
        /*0048*/ 	.byte	0x00, 0xf0, 0x05, 0x00


	//----- nvinfo : EIATTR_KPARAM_INFO
	.align		4
.L_2951:
        /*004c*/ 	.byte	0x04, 0x17
        /*004e*/ 	.short	(.L_2953 - .L_2952)
.L_2952:
        /*0050*/ 	.word	0x00000000
        /*0054*/ 	.short	0x0010
        /*0056*/ 	.short	0x005c
        /*0058*/ 	.byte	0x00, 0xf0, 0x11, 0x00


	//----- nvinfo : EIATTR_KPARAM_INFO
	.align		4
.L_2953:
        /*005c*/ 	.byte	0x04, 0x17
        /*005e*/ 	.short	(.L_2955 - .L_2954)
.L_2954:
        /*0060*/ 	.word	0x00000000
        /*0064*/ 	.short	0x000f
        /*0066*/ 	.short	0x0058
        /*0068*/ 	.byte	0x00, 0xf0, 0x11, 0x00


	//----- nvinfo : EIATTR_KPARAM_INFO
	.align		4
.L_2955:
        /*006c*/ 	.byte	0x04, 0x17
        /*006e*/ 	.short	(.L_2957 - .L_2956)
.L_2956:
        /*0070*/ 	.word	0x00000000
        /*0074*/ 	.short	0x000e
        /*0076*/ 	.short	0x0054
        /*0078*/ 	.byte	0x00, 0xf0, 0x11, 0x00


	//----- nvinfo : EIATTR_KPARAM_INFO
	.align		4
.L_2957:
        /*007c*/ 	.byte	0x04, 0x17
        /*007e*/ 	.short	(.L_2959 - .L_2958)
.L_2958:
        /*0080*/ 	.word	0x00000000
        /*0084*/ 	.short	0x000d
        /*0086*/ 	.short	0x0050
        /*0088*/ 	.byte	0x00, 0xf0, 0x11, 0x00


	//----- nvinfo : EIATTR_KPARAM_INFO
	.align		4
.L_2959:
        /*008c*/ 	.byte	0x04, 0x17
        /*008e*/ 	.short	(.L_2961 - .L_2960)
.L_2960:
        /*0090*/ 	.word	0x00000000
        /*0094*/ 	.short	0x000c
        /*0096*/ 	.short	0x004c
        /*0098*/ 	.byte	0x00, 0xf0, 0x11, 0x00


	//----- nvinfo : EIATTR_KPARAM_INFO
	.align		4
.L_2961:
        /*009c*/ 	.byte	0x04, 0x17
        /*009e*/ 	.short	(.L_2963 - .L_2962)
.L_2962:
        /*00a0*/ 	.word	0x00000000
        /*00a4*/ 	.short	0x000b
        /*00a6*/ 	.short	0x0048
        /*00a8*/ 	.byte	0x00, 0xf0, 0x11, 0x00


	//----- nvinfo : EIATTR_KPARAM_INFO
	.align		4
.L_2963:
        /*00ac*/ 	.byte	0x04, 0x17
        /*00ae*/ 	.short	(.L_2965 - .L_2964)
.L_2964:
        /*00b0*/ 	.word	0x00000000
        /*00b4*/ 	.short	0x000a
        /*00b6*/ 	.short	0x0040
        /*00b8*/ 	.byte	0x00, 0xf0, 0x21, 0x00


	//----- nvinfo : EIATTR_KPARAM_INFO
	.align		4
.L_2965:
        /*00bc*/ 	.byte	0x04, 0x17
        /*00be*/ 	.short	(.L_2967 - .L_2966)
.L_2966:
        /*00c0*/ 	.word	0x00000000
        /*00c4*/ 	.short	0x0009
        /*00c6*/ 	.short	0x0038
        /*00c8*/ 	.byte	0x00, 0xf0, 0x21, 0x00


	//----- nvinfo : EIATTR_KPARAM_INFO
	.align		4
.L_2967:
        /*00cc*/ 	.byte	0x04, 0x17
        /*00ce*/ 	.short	(.L_2969 - .L_2968)
.L_2968:
        /*00d0*/ 	.word	0x00000000
        /*00d4*/ 	.short	0x0008
        /*00d6*/ 	.short	0x0034
        /*00d8*/ 	.byte	0x00, 0xf0, 0x11, 0x00


	//----- nvinfo : EIATTR_KPARAM_INFO
	.align		4
.L_2969:
        /*00dc*/ 	.byte	0x04, 0x17
        /*00de*/ 	.short	(.L_2971 - .L_2970)
.L_2970:
        /*00e0*/ 	.word	0x00000000
        /*00e4*/ 	.short	0x0007
        /*00e6*/ 	.short	0x0030
        /*00e8*/ 	.byte	0x00, 0xf0, 0x11, 0x00


	//----- nvinfo : EIATTR_KPARAM_INFO
	.align		4
.L_2971:
        /*00ec*/ 	.byte	0x04, 0x17
        /*00ee*/ 	.short	(.L_2973 - .L_2972)
.L_2972:
        /*00f0*/ 	.word	0x00000000
        /*00f4*/ 	.short	0x0006
        /*00f6*/ 	.short	0x002c
        /*00f8*/ 	.byte	0x00, 0xf0, 0x11, 0x00


	//----- nvinfo : EIATTR_KPARAM_INFO
	.align		4
.L_2973:
        /*00fc*/ 	.byte	0x04, 0x17
        /*00fe*/ 	.short	(.L_2975 - .L_2974)
.L_2974:
        /*0100*/ 	.word	0x00000000
        /*0104*/ 	.short	0x0005
        /*0106*/ 	.short	0x0028
        /*0108*/ 	.byte	0x00, 0xf0, 0x11, 0x00


	//----- nvinfo : EIATTR_KPARAM_INFO
	.align		4
.L_2975:
        /*010c*/ 	.byte	0x04, 0x17
        /*010e*/ 	.short	(.L_2977 - .L_2976)
.L_2976:
        /*0110*/ 	.word	0x00000000
        /*0114*/ 	.short	0x0004
        /*0116*/ 	.short	0x0020
        /*0118*/ 	.byte	0x00, 0xf0, 0x21, 0x00


	//----- nvinfo : EIATTR_KPARAM_INFO
	.align		4
.L_2977:
        /*011c*/ 	.byte	0x04, 0x17
        /*011e*/ 	.short	(.L_2979 - .L_2978)
.L_2978:
        /*0120*/ 	.word	0x00000000
        /*0124*/ 	.short	0x0003
        /*0126*/ 	.short	0x0018
        /*0128*/ 	.byte	0x00, 0xf0, 0x21, 0x00


	//----- nvinfo : EIATTR_KPARAM_INFO
	.align		4
.L_2979:
        /*012c*/ 	.byte	0x04, 0x17
        /*012e*/ 	.short	(.L_2981 - .L_2980)
.L_2980:
        /*0130*/ 	.word	0x00000000
        /*0134*/ 	.short	0x0002
        /*0136*/ 	.short	0x0010
        /*0138*/ 	.byte	0x00, 0xf0, 0x21, 0x00


	//----- nvinfo : EIATTR_KPARAM_INFO
	.align		4
.L_2981:
        /*013c*/ 	.byte	0x04, 0x17
        /*013e*/ 	.short	(.L_2983 - .L_2982)
.L_2982:
        /*0140*/ 	.word	0x00000000
        /*0144*/ 	.short	0x0001
        /*0146*/ 	.short	0x0008
        /*0148*/ 	.byte	0x00, 0xf0, 0x21, 0x00


	//----- nvinfo : EIATTR_KPARAM_INFO
	.align		4
.L_2983:
        /*014c*/ 	.byte	0x04, 0x17
        /*014e*/ 	.short	(.L_2985 - .L_2984)
.L_2984:
        /*0150*/ 	.word	0x00000000
        /*0154*/ 	.short	0x0000
        /*0156*/ 	.short	0x0000
        /*0158*/ 	.byte	0x00, 0xf0, 0x21, 0x00


	//----- nvinfo : EIATTR_MAXREG_COUNT
	.align		4
.L_2985:
        /*015c*/ 	.byte	0x03, 0x1b
        /*015e*/ 	.short	0x00ff


	//----- nvinfo : EIATTR_NUM_BARRIERS
	.align		4
        /*0160*/ 	.byte	0x02, 0x4c
        /*0162*/ 	.byte	0x01
	.zero		1


	//----- nvinfo : EIATTR_MERCURY_ISA_VERSION
	.align		4
        /*0164*/ 	.byte	0x03, 0x5f
        /*0166*/ 	.short	0x0000


	//----- nvinfo : EIATTR_EXIT_INSTR_OFFSETS
	.align		4
        /*0168*/ 	.byte	0x04, 0x1c
        /*016a*/ 	.short	(.L_2987 - .L_2986)


	//   ....[0]....
.L_2986:
        /*016c*/ 	.word	0x000002a0


	//   ....[1]....
        /*0170*/ 	.word	0x00017f30


	//   ....[2]....
        /*0174*/ 	.word	0x00017fd0


	//   ....[3]....
        /*0178*/ 	.word	0x00018010


	//----- nvinfo : EIATTR_CTAIDZ_USED
	.align		4
.L_2987:
        /*017c*/ 	.byte	0x01, 0x04
	.zero		2


	//----- nvinfo : EIATTR_CRS_STACK_SIZE
	.align		4
        /*0180*/ 	.byte	0x04, 0x1e
        /*0182*/ 	.short	(.L_2989 - .L_2988)
.L_2988:
        /*0184*/ 	.word	0x00000000
.L_2989:


//--------------------- .nv.info._Z23gemm_half_q_half_kernelILi4ELb0ELb0EEvPK6__halfPKjS4_S2_PS0_iiiiPKtS7_iiiiiibS2_i --------------------------
	.section	.nv.info._Z23gemm_half_q_half_kernelILi4ELb0ELb0EEvPK6__halfPKjS4_S2_PS0_iiiiPKtS7_iiiiiibS2_i,"",@"SHT_CUDA_INFO"
	.sectionflags	@""
	.align	4


	//----- nvinfo : EIATTR_CUDA_API_VERSION
	.align		4
        /*0000*/ 	.byte	0x04, 0x37
        /*0002*/ 	.short	(.L_2991 - .L_2990)
.L_2990:
        /*0004*/ 	.word	0x00000082


	//----- nvinfo : EIATTR_SW2861232_WAR
	.align		4
.L_2991:
        /*0008*/ 	.byte	0x01, 0x35
	.zero		2


	//----- nvinfo : EIATTR_PARAM_CBANK
	.align		4
        /*000c*/ 	.byte	0x04, 0x0a
        /*000e*/ 	.short	(.L_2993 - .L_2992)
	.align		4
.L_2992:
        /*0010*/ 	.word	index@(.nv.constant0._Z23gemm_half_q_half_kernelILi4ELb0ELb0EEvPK6__halfPKjS4_S2_PS0_iiiiPKtS7_iiiiiibS2_i)
        /*0014*/ 	.short	0x0160
        /*0016*/ 	.short	0x0074


	//----- nvinfo : EIATTR_CBANK_PARAM_SIZE
	.align		4
.L_2993:
        /*0018*/ 	.byte	0x03, 0x19
        /*001a*/ 	.short	0x0074


	//----- nvinfo : EIATTR_KPARAM_INFO
	.align		4
        /*001c*/ 	.byte	0x04, 0x17
        /*001e*/ 	.short	(.L_2995 - .L_2994)
.L_2994:
        /*0020*/ 	.word	0x00000000
        /*0024*/ 	.short	0x0013
        /*0026*/ 	.short	0x0070
        /*0028*/ 	.byte	0x00, 0xf0, 0x11, 0x00


	//----- nvinfo : EIATTR_KPARAM_INFO
	.align		4
.L_2995:
        /*002c*/ 	.byte	0x04, 0x17
        /*002e*/ 	.short	(.L_2997 - .L_2996)
.L_2996:
        /*0030*/ 	.word	0x00000000
        /*0034*/ 	.short	0x0012
        /*0036*/ 	.short	0x0068
        /*0038*/ 	.byte	0x00, 0xf0, 0x21, 0x00


	//----- nvinfo : EIATTR_KPARAM_INFO
	.align		4
.L_2997:
        /*003c*/ 	.byte	0x04, 0x17
        /*003e*/ 	.short	(.L_2999 - .L_2998)
.L_2998:
        /*0040*/ 	.word	0x00000000
        /*0044*/ 	.short	0x0011
        /*0046*/ 	.short	0x0060
        /*0048*/ 	.byte	0x00, 0xf0, 0x05, 0x00


	//----- nvinfo : EIATTR_KPARAM_INFO
	.align		4
.L_2999:
        /*004c*/ 	.byte	0x04, 0x17
        /*004e*/ 	.short	(.L_3001 - .L_3000)
.L_3000:
        /*0050*/ 	.word	0x00000000
        /*0054*/ 	.short	0x0010
        /*0056*/ 	.short	0x005c
        /*0058*/ 	.byte	0x00, 0xf0, 0x11, 0x00


	//----- nvinfo : EIATTR_KPARAM_INFO
	.align		4
.L_3001:
        /*005c*/ 	.byte	0x04, 0x17
        /*005e*/ 	.short	(.L_3003 - .L_3002)
.L_3002:
        /*0060*/ 	.word	0x00000000
        /*0064*/ 	.short	0x000f
        /*0066*/ 	.short	0x0058
        /*0068*/ 	.byte	0x00, 0xf0, 0x11, 0x00


	//----- nvinfo : EIATTR_KPARAM_INFO
	.align		4
.L_3003:
        /*006c*/ 	.byte	0x04, 0x17
        /*006e*/ 	.short	(.L_3005 - .L_3004)
.L_3004:
        /*0070*/ 	.word	0x00000000
        /*0074*/ 	.short	0x000e
        /*0076*/ 	.short	0x0054
        /*0078*/ 	.byte	0x00, 0xf0, 0x11, 0x00


	//----- nvinfo : EIATTR_KPARAM_INFO
	.align		4
.L_3005:
        /*007c*/ 	.byte	0x04, 0x17
        /*007e*/ 	.short	(.L_3007 - .L_3006)
.L_3006:
        /*0080*/ 	.word	0x00000000
        /*0084*/ 	.short	0x000d
        /*0086*/ 	.short	0x0050
        /*0088*/ 	.byte	0x00, 0xf0, 0x11, 0x00


	//----- nvinfo : EIATTR_KPARAM_INFO
	.align		4
.L_3007:
        /*008c*/ 	.byte	0x04, 0x17
        /*008e*/ 	.short	(.L_3009 - .L_3008)
.L_3008:
        /*0090*/ 	.word	0x00000000
        /*0094*/ 	.short	0x000c
        /*0096*/ 	.short	0x004c
        /*0098*/ 	.byte	0x00, 0xf0, 0x11, 0x00


	//----- nvinfo : EIATTR_KPARAM_INFO
	.align		4
.L_3009:
        /*009c*/ 	.byte	0x04, 0x17
        /*009e*/ 	.short	(.L_3011 - .L_3010)
.L_3010:
        /*00a0*/ 	.word	0x00000000
        /*00a4*/ 	.short	0x000b
        /*00a6*/ 	.short	0x0048
        /*00a8*/ 	.byte	0x00, 0xf0, 0x11, 0x00


	//----- nvinfo : EIATTR_KPARAM_INFO
	.align		4
.L_3011:
        /*00ac*/ 	.byte	0x04, 0x17
        /*00ae*/ 	.short	(.L_3013 - .L_3012)
.L_3012:
        /*00b0*/ 	.word	0x00000000
        /*00b4*/ 	.short	0x000a
        /*00b6*/ 	.short	0x0040
        /*00b8*/ 	.byte	0x00, 0xf0, 0x21, 0x00


	//----- nvinfo : EIATTR_KPARAM_INFO
	.align		4
.L_3013:
        /*00bc*/ 	.byte	0x04, 0x17
        /*00be*/ 	.short	(.L_3015 - .L_3014)
.L_3014:
        /*00c0*/ 	.word	0x00000000
        /*00c4*/ 	.short	0x0009
        /*00c6*/ 	.short	0x0038
        /*00c8*/ 	.byte	0x00, 0xf0, 0x21, 0x00


	//----- nvinfo : EIATTR_KPARAM_INFO
	.align		4
.L_3015:
        /*00cc*/ 	.byte	0x04, 0x17
        /*00ce*/ 	.short	(.L_3017 - .L_3016)
.L_3016:
        /*00d0*/ 	.word	0x00000000
        /*00d4*/ 	.short	0x0008
        /*00d6*/ 	.short	0x0034
        /*00d8*/ 	.byte	0x00, 0xf0, 0x11, 0x00


	//----- nvinfo : EIATTR_KPARAM_INFO
	.align		4
.L_3017:
        /*00dc*/ 	.byte	0x04, 0x17
        /*00de*/ 	.short	(.L_3019 - .L_3018)
.L_3018:
        /*00e0*/ 	.word	0x00000000
        /*00e4*/ 	.short	0x0007
        /*00e6*/ 	.short	0x0030
        /*00e8*/ 	.byte	0x00, 0xf0, 0x11, 0x00


	//----- nvinfo : EIATTR_KPARAM_INFO
	.align		4
.L_3019:
        /*00ec*/ 	.byte	0x04, 0x17
        /*00ee*/ 	.short	(.L_3021 - .L_3020)
.L_3020:
        /*00f0*/ 	.word	0x00000000
        /*00f4*/ 	.short	0x0006
        /*00f6*/ 	.short	0x002c
        /*00f8*/ 	.byte	0x00, 0xf0, 0x11, 0x00


	//----- nvinfo : EIATTR_KPARAM_INFO
	.align		4
.L_3021:
        /*00fc*/ 	.byte	0x04, 0x17
        /*00fe*/ 	.short	(.L_3023 - .L_3022)
.L_3022:
        /*0100*/ 	.word	0x00000000
        /*0104*/ 	.short	0x0005
        /*0106*/ 	.short	0x0028
        /*0108*/ 	.byte	0x00, 0xf0, 0x11, 0x00


	//----- nvinfo : EIATTR_KPARAM_INFO
	.align		4
.L_3023:
        /*010c*/ 	.byte	0x04, 0x17
        /*010e*/ 	.short	(.L_3025 - .L_3024)
.L_3024:
        /*0110*/ 	.word	0x00000000
        /*0114*/ 	.short	0x0004
        /*0116*/ 	.short	0x0020
        /*0118*/ 	.byte	0x00, 0xf0, 0x21, 0x00


	//----- nvinfo : EIATTR_KPARAM_INFO
	.align		4
.L_3025:
        /*011c*/ 	.byte	0x04, 0x17
        /*011e*/ 	.short	(.L_3027 - .L_3026)
.L_3026:
        /*0120*/ 	.word	0x00000000
        /*0124*/ 	.short	0x0003
        /*0126*/ 	.short	0x0018
        /*0128*/ 	.byte	0x00, 0xf0, 0x21, 0x00


	//----- nvinfo : EIATTR_KPARAM_INFO
	.align		4
.L_3027:
        /*012c*/ 	.byte	0x04, 0x17
        /*012e*/ 	.short	(.L_3029 - .L_3028)
.L_3028:
        /*0130*/ 	.word	0x00000000
        /*0134*/ 	.short	0x0002
        /*0136*/ 	.short	0x0010
        /*0138*/ 	.byte	0x00, 0xf0, 0x21, 0x00


	//----- nvinfo : EIATTR_KPARAM_INFO
	.align		4
.L_3029:
        /*013c*/ 	.byte	0x04, 0x17
        /*013e*/ 	.short	(.L_3031 - .L_3030)
.L_3030:
        /*0140*/ 	.word	0x00000000
        /*0144*/ 	.short	0x0001
        /*0146*/ 	.short	0x0008
        /*0148*/ 	.byte	0x00, 0xf0, 0x21, 0x00


	//----- nvinfo : EIATTR_KPARAM_INFO
	.align		4
.L_3031:
        /*014c*/ 	.byte	0x04, 0x17
        /*014e*/ 	.short	(.L_3033 - .L_3032)
.L_3032:
        /*0150*/ 	.word	0x00000000
        /*0154*/ 	.short	0x0000
        /*0156*/ 	.short	0x0000
        /*0158*/ 	.byte	0x00, 0xf0, 0x21, 0x00


	//----- nvinfo : EIATTR_MAXREG_COUNT
	.align		4
.L_3033:
        /*015c*/ 	.byte	0x03, 0x1b
        /*015e*/ 	.short	0x00ff


	//----- nvinfo : EIATTR_NUM_BARRIERS
	.align		4
        /*0160*/ 	.byte	0x02, 0x4c
        /*0162*/ 	.byte	0x01
	.zero		1


	//----- nvinfo : EIATTR_MERCURY_ISA_VERSION
	.align		4
        /*0164*/ 	.byte	0x03, 0x5f
        /*0166*/ 	.short	0x0000


	//----- nvinfo : EIATTR_EXIT_INSTR_OFFSETS
	.align		4
        /*0168*/ 	.byte	0x04, 0x1c
        /*016a*/ 	.short	(.L_3035 - .L_3034)


	//   ....[0]....
.L_3034:
        /*016c*/ 	.word	0x00000270


	//   ....[1]....
        /*0170*/ 	.word	0x00014f90


	//   ....[2]....
        /*0174*/ 	.word	0x00015030


	//   ....[3]....
        /*0178*/ 	.word	0x00015070


	//----- nvinfo : EIATTR_CTAIDZ_USED
	.align		4
.L_3035:
        /*017c*/ 	.byte	0x01, 0x04
	.zero		2


	//----- nvinfo : EIATTR_CRS_STACK_SIZE
	.align		4
        /*0180*/ 	.byte	0x04, 0x1e
        /*0182*/ 	.short	(.L_3037 - .L_3036)
.L_3036:
        /*0184*/ 	.word	0x00000000
.L_3037:


//--------------------- .nv.info._Z23gemm_half_q_half_kernelILi3ELb0ELb0EEvPK6__halfPKjS4_S2_PS0_iiiiPKtS7_iiiiiibS2_i --------------------------
	.section	.nv.info._Z23gemm_half_q_half_kernelILi3ELb0ELb0EEvPK6__halfPKjS4_S2_PS0_iiiiPKtS7_iiiiiibS2_i,"",@"SHT_CUDA_INFO"
	.sectionflags	@""
	.align	4


	//----- nvinfo : EIATTR_CUDA_API_VERSION
	.align		4
        /*0000*/ 	.byte	0x04, 0x37
        /*0002*/ 	.short	(.L_3039 - .L_3038)
.L_3038:
        /*0004*/ 	.word	0x00000082


	//----- nvinfo : EIATTR_SW2861232_WAR
	.align		4
.L_3039:
        /*0008*/ 	.byte	0x01, 0x35
	.zero		2


	//----- nvinfo : EIATTR_PARAM_CBANK
	.align		4
        /*000c*/ 	.byte	0x04, 0x0a
        /*000e*/ 	.short	(.L_3041 - .L_3040)
	.align		4
.L_3040:
        /*0010*/ 	.word	index@(.nv.constant0._Z23gemm_half_q_half_kernelILi3ELb0ELb0EEvPK6__halfPKjS4_S2_PS0_iiiiPKtS7_iiiiiibS2_i)
        /*0014*/ 	.short	0x0160
        /*0016*/ 	.short	0x0074


	//----- nvinfo : EIATTR_CBANK_PARAM_SIZE
	.align		4
.L_3041:
        /*0018*/ 	.byte	0x03, 0x19
        /*001a*/ 	.short	0x0074


	//----- nvinfo : EIATTR_KPARAM_INFO
	.align		4
        /*001c*/ 	.byte	0x04, 0x17
        /*001e*/ 	.short	(.L_3043 - .L_3042)
.L_3042:
        /*0020*/ 	.word	0x00000000
        /*0024*/ 	.short	0x0013
        /*0026*/ 	.short	0x0070
        /*0028*/ 	.byte	0x00, 0xf0, 0x11, 0x00


	//----- nvinfo : EIATTR_KPARAM_INFO
	.align		4
.L_3043:
        /*002c*/ 	.byte	0x04, 0x17
        /*002e*/ 	.short	(.L_3045 - .L_3044)
.L_3044:
        /*0030*/ 	.word	0x00000000
        /*0034*/ 	.short	0x0012
        /*0036*/ 	.short	0x0068
        /*0038*/ 	.byte	0x00, 0xf0, 0x21, 0x00


	//----- nvinfo : EIATTR_KPARAM_INFO
	.align		4
.L_3045:
        /*003c*/ 	.byte	0x04, 0x17
        /*003e*/ 	.short	(.L_3047 - .L_3046)
.L_3046:
        /*0040*/ 	.word	0x00000000
        /*0044*/ 	.short	0x0011
        /*0046*/ 	.short	0x0060
        /*0048*/ 	.byte	0x00, 0xf0, 0x05, 0x00


	//----- nvinfo : EIATTR_KPARAM_INFO
	.align		4
.L_3047:
        /*004c*/ 	.byte	0x04, 0x17
        /*004e*/ 	.short	(.L_3049 - .L_3048)
.L_3048:
        /*0050*/ 	.word	0x00000000
        /*0054*/ 	.short	0x0010
        /*0056*/ 	.short	0x005c
        /*0058*/ 	.byte	0x00, 0xf0, 0x11, 0x00


	//----- nvinfo : EIATTR_KPARAM_INFO
	.align		4
.L_3049:
        /*005c*/ 	.byte	0x04, 0x17
        /*005e*/ 	.short	(.L_3051 - .L_3050)
.L_3050:
        /*0060*/ 	.word	0x00000000
        /*0064*/ 	.short	0x000f
        /*0066*/ 	.short	0x0058
        /*0068*/ 	.byte	0x00, 0xf0, 0x11, 0x00


	//----- nvinfo : EIATTR_KPARAM_INFO
	.align		4
.L_3051:
        /*006c*/ 	.byte	0x04, 0x17
        /*006e*/ 	.short	(.L_3053 - .L_3052)
.L_3052:
        /*0070*/ 	.word	0x00000000
        /*0074*/ 	.short	0x000e
        /*0076*/ 	.short	0x0054
        /*0078*/ 	.byte	0x00, 0xf0, 0x11, 0x00


	//----- nvinfo : EIATTR_KPARAM_INFO
	.align		4
.L_3053:
        /*007c*/ 	.byte	0x04, 0x17
        /*007e*/ 	.short	(.L_3055 - .L_3054)
.L_3054:
        /*0080*/ 	.word	0x00000000
        /*0084*/ 	.short	0x000d
        /*0086*/ 	.short	0x0050
        /*0088*/ 	.byte	0x00, 0xf0, 0x11, 0x00


	//----- nvinfo : EIATTR_KPARAM_INFO
	.align		4
.L_3055:
        /*008c*/ 	.byte	0x04, 0x17
        /*008e*/ 	.short	(.L_3057 - .L_3056)
.L_3056:
        /*0090*/ 	.word	0x00000000
        /*0094*/ 	.short	0x000c
        /*0096*/ 	.short	0x004c
        /*0098*/ 	.byte	0x00, 0xf0, 0x11, 0x00


	//----- nvinfo : EIATTR_KPARAM_INFO
	.align		4
.L_3057:
        /*009c*/ 	.byte	0x04, 0x17
        /*009e*/ 	.short	(.L_3059 - .L_3058)
.L_3058:
        /*00a0*/ 	.word	0x00000000
        /*00a4*/ 	.short	0x000b
        /*00a6*/ 	.short	0x0048
        /*00a8*/ 	.byte	0x00, 0xf0, 0x11, 0x00


	//----- nvinfo : EIATTR_KPARAM_INFO
	.align		4
.L_3059:
        /*00ac*/ 	.byte	0x04, 0x17
        /*00ae*/ 	.short	(.L_3061 - .L_3060)
.L_3060:
        /*00b0*/ 	.word	0x00000000
        /*00b4*/ 	.short	0x000a
        /*00b6*/ 	.short	0x0040
        /*00b8*/ 	.byte	0x00, 0xf0, 0x21, 0x00


	//----- nvinfo : EIATTR_KPARAM_INFO
	.align		4
.L_3061:
        /*00bc*/ 	.byte	0x04, 0x17
        /*00be*/ 	.short	(.L_3063 - .L_3062)
.L_3062:
        /*00c0*/ 	.word	0x00000000
        /*00c4*/ 	.short	0x0009
        /*00c6*/ 	.short	0x0038
        /*00c8*/ 	.byte	0x00, 0xf0, 0x21, 0x00


	//----- nvinfo : EIATTR_KPARAM_INFO
	.align		4
.L_3063:
        /*00cc*/ 	.byte	0x04, 0x17
        /*00ce*/ 	.short	(.L_3065 - .L_3064)
.L_3064:
        /*00d0*/ 	.word	0x00000000
        /*00d4*/ 	.short	0x0008
        /*00d6*/ 	.short	0x0034
        /*00d8*/ 	.byte	0x00, 0xf0, 0x11, 0x00


	//----- nvinfo : EIATTR_KPARAM_INFO
	.align		4
.L_3065:
        /*00dc*/ 	.byte	0x04, 0x17
        /*00de*/ 	.short	(.L_3067 - .L_3066)
.L_3066:
        /*00e0*/ 	.word	0x00000000
        /*00e4*/ 	.short	0x0007
        /*00e6*/ 	.short	0x0030
        /*00e8*/ 	.byte	0x00, 0xf0, 0x11, 0x00


	//----- nvinfo : EIATTR_KPARAM_INFO
	.align		4
.L_3067:
        /*00ec*/ 	.byte	0x04, 0x17
        /*00ee*/ 	.short	(.L_3069 - .L_3068)
.L_3068:
        /*00f0*/ 	.word	0x00000000
        /*00f4*/ 	.short	0x0006
        /*00f6*/ 	.short	0x002c
        /*00f8*/ 	.byte	0x00, 0xf0, 0x11, 0x00


	//----- nvinfo : EIATTR_KPARAM_INFO
	.align		4
.L_3069:
        /*00fc*/ 	.byte	0x04, 0x17
        /*00fe*/ 	.short	(.L_3071 - .L_3070)
.L_3070:
        /*0100*/ 	.word	0x00000000
        /*0104*/ 	.short	0x0005
        /*0106*/ 	.short	0x0028
        /*0108*/ 	.byte	0x00, 0xf0, 0x11, 0x00


	//----- nvinfo : EIATTR_KPARAM_INFO
	.align		4
.L_3071:
        /*010c*/ 	.byte	0x04, 0x17
        /*010e*/ 	.short	(.L_3073 - .L_3072)
.L_3072:
        /*0110*/ 	.word	0x00000000
        /*0114*/ 	.short	0x0004
        /*0116*/ 	.short	0x0020
        /*0118*/ 	.byte	0x00, 0xf0, 0x21, 0x00


	//----- nvinfo : EIATTR_KPARAM_INFO
	.align		4
.L_3073:
        /*011c*/ 	.byte	0x04, 0x17
        /*011e*/ 	.short	(.L_3075 - .L_3074)
.L_3074:
        /*0120*/ 	.word	0x00000000
        /*0124*/ 	.short	0x0003
        /*0126*/ 	.short	0x0018
        /*0128*/ 	.byte	0x00, 0xf0, 0x21, 0x00


	//----- nvinfo : EIATTR_KPARAM_INFO
	.align		4
.L_3075:
        /*012c*/ 	.byte	0x04, 0x17
        /*012e*/ 	.short	(.L_3077 - .L_3076)
.L_3076:
        /*0130*/ 	.word	0x00000000
        /*0134*/ 	.short	0x0002
        /*0136*/ 	.short	0x0010
        /*0138*/ 	.byte	0x00, 0xf0, 0x21, 0x00


	//----- nvinfo : EIATTR_KPARAM_INFO
	.align		4
.L_3077:
        /*013c*/ 	.byte	0x04, 0x17
        /*013e*/ 	.short	(.L_3079 - .L_3078)
.L_3078:
        /*0140*/ 	.word	0x00000000
        /*0144*/ 	.short	0x0001
        /*0146*/ 	.short	0x0008
        /*0148*/ 	.byte	0x00, 0xf0, 0x21, 0x00


	//----- nvinfo : EIATTR_KPARAM_INFO
	.align		4
.L_3079:
        /*014c*/ 	.byte	0x04, 0x17
        /*014e*/ 	.short	(.L_3081 - .L_3080)
.L_3080:
        /*0150*/ 	.word	0x00000000
        /*0154*/ 	.short	0x0000
        /*0156*/ 	.short	0x0000
        /*0158*/ 	.byte	0x00, 0xf0, 0x21, 0x00


	//----- nvinfo : EIATTR_MAXREG_COUNT
	.align		4
.L_3081:
        /*015c*/ 	.byte	0x03, 0x1b
        /*015e*/ 	.short	0x00ff


	//----- nvinfo : EIATTR_NUM_BARRIERS
	.align		4
        /*0160*/ 	.byte	0x02, 0x4c
        /*0162*/ 	.byte	0x01
	.zero		1


	//----- nvinfo : EIATTR_MERCURY_ISA_VERSION
	.align		4
        /*0164*/ 	.byte	0x03, 0x5f
        /*0166*/ 	.short	0x0000


	//----- nvinfo : EIATTR_EXIT_INSTR_OFFSETS
	.align		4
        /*0168*/ 	.byte	0x04, 0x1c
        /*016a*/ 	.short	(.L_3083 - .L_3082)


	//   ....[0]....
.L_3082:
        /*016c*/ 	.word	0x00000210


	//   ....[1]....
        /*0170*/ 	.word	0x00012020


	//   ....[2]....
        /*0174*/ 	.word	0x000120c0


	//   ....[3]....
        /*0178*/ 	.word	0x00012100


	//----- nvinfo : EIATTR_CTAIDZ_USED
	.align		4
.L_3083:
        /*017c*/ 	.byte	0x01, 0x04
	.zero		2


	//----- nvinfo : EIATTR_CRS_STACK_SIZE
	.align		4
        /*0180*/ 	.byte	0x04, 0x1e
        /*0182*/ 	.short	(.L_3085 - .L_3084)
.L_3084:
        /*0184*/ 	.word	0x00000000
.L_3085:


//--------------------- .nv.info._Z23gemm_half_q_half_kernelILi2ELb0ELb0EEvPK6__halfPKjS4_S2_PS0_iiiiPKtS7_iiiiiibS2_i --------------------------
	.section	.nv.info._Z23gemm_half_q_half_kernelILi2ELb0ELb0EEvPK6__halfPKjS4_S2_PS0_iiiiPKtS7_iiiiiibS2_i,"",@"SHT_CUDA_INFO"
	.sectionflags	@""
	.align	4


	//----- nvinfo : EIATTR_CUDA_API_VERSION
	.align		4
        /*0000*/ 	.byte	0x04, 0x37
        /*0002*/ 	.short	(.L_3087 - .L_3086)
.L_3086:
        /*0004*/ 	.word	0x00000082


	//----- nvinfo : EIATTR_SW2861232_WAR
	.align		4
.L_3087:
        /*0008*/ 	.byte	0x01, 0x35
	.zero		2


	//----- nvinfo : EIATTR_PARAM_CBANK
	.align		4
        /*000c*/ 	.byte	0x04, 0x0a
        /*000e*/ 	.short	(.L_3089 - .L_3088)
	.align		4
.L_3088:
        /*0010*/ 	.word	index@(.nv.constant0._Z23gemm_half_q_half_kernelILi2ELb0ELb0EEvPK6__halfPKjS4_S2_PS0_iiiiPKtS7_iiiiiibS2_i)
        /*0014*/ 	.short	0x0160
        /*0016*/ 	.short	0x0074


	//----- nvinfo : EIATTR_CBANK_PARAM_SIZE
	.align		4
.L_3089:
        /*0018*/ 	.byte	0x03, 0x19
        /*001a*/ 	.short	0x0074


	//----- nvinfo : EIATTR_KPARAM_INFO
	.align		4
        /*001c*/ 	.byte	0x04, 0x17
        /*001e*/ 	.short	(.L_3091 - .L_3090)
.L_3090:
        /*0020*/ 	.word	0x00000000
        /*0024*/ 	.short	0x0013
        /*0026*/ 	.short	0x0070
        /*0028*/ 	.byte	0x00, 0xf0, 0x11, 0x00


	//----- nvinfo : EIATTR_KPARAM_INFO
	.align		4
.L_3091:
        /*002c*/ 	.byte	0x04, 0x17
        /*002e*/ 	.short	(.L_3093 - .L_3092)
.L_3092:
        /*0030*/ 	.word	0x00000000
        /*0034*/ 	.short	0x0012
        /*0036*/ 	.short	0x0068
        /*0038*/ 	.byte	0x00, 0xf0, 0x21, 0x00


	//----- nvinfo : EIATTR_KPARAM_INFO
	.align		4
.L_3093:
        /*003c*/ 	.byte	0x04, 0x17
        /*003e*/ 	.short	(.L_3095 - .L_3094)
.L_3094:
        /*0040*/ 	.word	0x00000000
        /*0044*/ 	.short	0x0011
        /*0046*/ 	.short	0x0060
        /*0048*/ 	.byte	0x00, 0xf0, 0x05, 0x00


	//----- nvinfo : EIATTR_KPARAM_INFO
	.align		4
.L_3095:
        /*004c*/ 	.byte	0x04, 0x17
        /*004e*/ 	.short	(.L_3097 - .L_3096)
.L_3096:
        /*0050*/ 	.word	0x00000000
        /*0054*/ 	.short	0x0010
        /*0056*/ 	.short	0x005c
        /*0058*/ 	.byte	0x00, 0xf0, 0x11, 0x00


	//----- nvinfo : EIATTR_KPARAM_INFO
	.align		4
.L_3097:
        /*005c*/ 	.byte	0x04, 0x17
        /*005e*/ 	.short	(.L_3099 - .L_3098)
.L_3098:
        /*0060*/ 	.word	0x00000000
        /*0064*/ 	.short	0x000f
        /*0066*/ 	.short	0x0058
        /*0068*/ 	.byte	0x00, 0xf0, 0x11, 0x00


	//----- nvinfo : EIATTR_KPARAM_INFO
	.align		4
.L_3099:
        /*006c*/ 	.byte	0x04, 0x17
        /*006e*/ 	.short	(.L_3101 - .L_3100)
.L_3100:
        /*0070*/ 	.word	0x00000000
        /*0074*/ 	.short	0x000e
        /*0076*/ 	.short	0x0054
        /*0078*/ 	.byte	0x00, 0xf0, 0x11, 0x00


	//----- nvinfo : EIATTR_KPARAM_INFO
	.align		4
.L_3101:
        /*007c*/ 	.byte	0x04, 0x17
        /*007e*/ 	.short	(.L_3103 - .L_3102)
.L_3102:
        /*0080*/ 	.word	0x00000000
        /*0084*/ 	.short	0x000d
        /*0086*/ 	.short	0x0050
        /*0088*/ 	.byte	0x00, 0xf0, 0x11, 0x00


	//----- nvinfo : EIATTR_KPARAM_INFO
	.align		4
.L_3103:
        /*008c*/ 	.byte	0x04, 0x17
        /*008e*/ 	.short	(.L_3105 - .L_3104)
.L_3104:
        /*0090*/ 	.word	0x00000000
        /*0094*/ 	.short	0x000c
        /*0096*/ 	.short	0x004c
        /*0098*/ 	.byte	0x00, 0xf0, 0x11, 0x00


	//----- nvinfo : EIATTR_KPARAM_INFO
	.align		4
.L_3105:
        /*009c*/ 	.byte	0x04, 0x17
        /*009e*/ 	.short	(.L_3107 - .L_3106)
.L_3106:
        /*00a0*/ 	.word	0x00000000
        /*00a4*/ 	.short	0x000b
        /*00a6*/ 	.short	0x0048
        /*00a8*/ 	.byte	0x00, 0xf0, 0x11, 0x00


	//----- nvinfo : EIATTR_KPARAM_INFO
	.align		4
.L_3107:
        /*00ac*/ 	.byte	0x04, 0x17
        /*00ae*/ 	.short	(.L_3109 - .L_3108)
.L_3108:
        /*00b0*/ 	.word	0x00000000
        /*00b4*/ 	.short	0x000a
        /*00b6*/ 	.short	0x0040
        /*00b8*/ 	.byte	0x00, 0xf0, 0x21, 0x00


	//----- nvinfo : EIATTR_KPARAM_INFO
	.align		4
.L_3109:
        /*00bc*/ 	.byte	0x04, 0x17
        /*00be*/ 	.short	(.L_3111 - .L_3110)
.L_3110:
        /*00c0*/ 	.word	0x00000000
        /*00c4*/ 	.short	0x0009
        /*00c6*/ 	.short	0x0038
        /*00c8*/ 	.byte	0x00, 0xf0, 0x21, 0x00


	//----- nvinfo : EIATTR_KPARAM_INFO
	.align		4
.L_3111:
        /*00cc*/ 	.byte	0x04, 0x17
        /*00ce*/ 	.short	(.L_3113 - .L_3112)
.L_3112:
        /*00d0*/ 	.word	0x00000000
        /*00d4*/ 	.short	0x0008
        /*00d6*/ 	.short	0x0034
        /*00d8*/ 	.byte	0x00, 0xf0, 0x11, 0x00


	//----- nvinfo : EIATTR_KPARAM_INFO
	.align		4
.L_3113:
        /*00dc*/ 	.byte	0x04, 0x17
        /*00de*/ 	.short	(.L_3115 - .L_3114)
.L_3114:
        /*00e0*/ 	.word	0x00000000
        /*00e4*/ 	.short	0x0007
        /*00e6*/ 	.short	0x0030
        /*00e8*/ 	.byte	0x00, 0xf0, 0x11, 0x00


	//----- nvinfo : EIATTR_KPARAM_INFO
	.align		4
.L_3115:
        /*00ec*/ 	.byte	0x04, 0x17
        /*00ee*/ 	.short	(.L_3117 - .L_3116)
.L_3116:
        /*00f0*/ 	.word	0x00000000
        /*00f4*/ 	.short	0x0006
        /*00f6*/ 	.short	0x002c
        /*00f8*/ 	.byte	0x00, 0xf0, 0x11, 0x00


	//----- nvinfo : EIATTR_KPARAM_INFO
	.align		4
.L_3117:
        /*00fc*/ 	.byte	0x04, 0x17
        /*00fe*/ 	.short	(.L_3119 - .L_3118)
.L_3118:
        /*0100*/ 	.word	0x00000000
        /*0104*/ 	.short	0x0005
        /*0106*/ 	.short	0x0028
        /*0108*/ 	.byte	0x00, 0xf0, 0x11, 0x00


	//----- nvinfo : EIATTR_KPARAM_INFO
	.align		4
.L_3119:
        /*010c*/ 	.byte	0x04, 0x17
        /*010e*/ 	.short	(.L_3121 - .L_3120)
.L_3120:
        /*0110*/ 	.word	0x00000000
        /*0114*/ 	.short	0x0004
        /*0116*/ 	.short	0x0020
        /*0118*/ 	.byte	0x00, 0xf0, 0x21, 0x00


	//----- nvinfo : EIATTR_KPARAM_INFO
	.align		4
.L_3121:
        /*011c*/ 	.byte	0x04, 0x17
        /*011e*/ 	.short	(.L_3123 - .L_3122)
.L_3122:
        /*0120*/ 	.word	0x00000000
        /*0124*/ 	.short	0x0003
        /*0126*/ 	.short	0x0018
        /*0128*/ 	.byte	0x00, 0xf0, 0x21, 0x00


	//----- nvinfo : EIATTR_KPARAM_INFO
	.align		4
.L_3123:
        /*012c*/ 	.byte	0x04, 0x17
        /*012e*/ 	.short	(.L_3125 - .L_3124)
.L_3124:
        /*0130*/ 	.word	0x00000000
        /*0134*/ 	.short	0x0002
        /*0136*/ 	.short	0x0010
        /*0138*/ 	.byte	0x00, 0xf0, 0x21, 0x00


	//----- nvinfo : EIATTR_KPARAM_INFO
	.align		4
.L_3125:
        /*013c*/ 	.byte	0x04, 0x17
        /*013e*/ 	.short	(.L_3127 - .L_3126)
.L_3126:
        /*0140*/ 	.word	0x00000000
        /*0144*/ 	.short	0x0001
        /*0146*/ 	.short	0x0008
        /*0148*/ 	.byte	0x00, 0xf0, 0x21, 0x00


	//----- nvinfo : EIATTR_KPARAM_INFO
	.align		4
.L_3127:
        /*014c*/ 	.byte	0x04, 0x17
        /*014e*/ 	.short	(.L_3129 - .L_3128)
.L_3128:
        /*0150*/ 	.word	0x00000000
        /*0154*/ 	.short	0x0000
        /*0156*/ 	.short	0x0000
        /*0158*/ 	.byte	0x00, 0xf0, 0x21, 0x00


	//----- nvinfo : EIATTR_MAXREG_COUNT
	.align		4
.L_3129:
        /*015c*/ 	.byte	0x03, 0x1b
        /*015e*/ 	.short	0x00ff


	//----- nvinfo : EIATTR_NUM_BARRIERS
	.align		4
        /*0160*/ 	.byte	0x02, 0x4c
        /*0162*/ 	.byte	0x01
	.zero		1


	//----- nvinfo : EIATTR_MERCURY_ISA_VERSION
	.align		4
        /*0164*/ 	.byte	0x03, 0x5f
        /*0166*/ 	.short	0x0000


	//----- nvinfo : EIATTR_EXIT_INSTR_OFFSETS
	.align		4
        /*0168*/ 	.byte	0x04, 0x1c
        /*016a*/ 	.short	(.L_3131 - .L_3130)


	//   ....[0]....
.L_3130:
        /*016c*/ 	.word	0x00000220


	//   ....[1]....
        /*0170*/ 	.word	0x0000f130


	//   ....[2]....
        /*0174*/ 	.word	0x0000f1e0


	//   ....[3]....
        /*0178*/ 	.word	0x0000f220


	//----- nvinfo : EIATTR_CTAIDZ_USED
	.align		4
.L_3131:
        /*017c*/ 	.byte	0x01, 0x04
	.zero		2


	//----- nvinfo : EIATTR_CRS_STACK_SIZE
	.align		4
        /*0180*/ 	.byte	0x04, 0x1e
        /*0182*/ 	.short	(.L_3133 - .L_3132)
.L_3132:
        /*0184*/ 	.word	0x00000000
.L_3133:


//--------------------- .nv.info._Z23gemm_half_q_half_kernelILi1ELb0ELb0EEvPK6__halfPKjS4_S2_PS0_iiiiPKtS7_iiiiiibS2_i --------------------------
	.section	.nv.info._Z23gemm_half_q_half_kernelILi1ELb0ELb0EEvPK6__halfPKjS4_S2_PS0_iiiiPKtS7_iiiiiibS2_i,"",@"SHT_CUDA_INFO"
	.sectionflags	@""
	.align	4


	//----- nvinfo : EIATTR_CUDA_API_VERSION
	.align		4
        /*0000*/ 	.byte	0x04, 0x37
        /*0002*/ 	.short	(.L_3135 - .L_3134)
.L_3134:
        /*0004*/ 	.word	0x00000082


	//----- nvinfo : EIATTR_SW2861232_WAR
	.align		4
.L_3135:
        /*0008*/ 	.byte	0x01, 0x35
	.zero		2


	//----- nvinfo : EIATTR_PARAM_CBANK
	.align		4
        /*000c*/ 	.byte	0x04, 0x0a
        /*000e*/ 	.short	(.L_3137 - .L_3136)
	.align		4
.L_3136:
        /*0010*/ 	.word	index@(.nv.constant0._Z23gemm_half_q_half_kernelILi1ELb0ELb0EEvPK6__halfPKjS4_S2_PS0_iiiiPKtS7_iiiiiibS2_i)
        /*0014*/ 	.short	0x0160
        /*0016*/ 	.short	0x0074


	//----- nvinfo : EIATTR_CBANK_PARAM_SIZE
	.align		4
.L_3137:
        /*0018*/ 	.byte	0x03, 0x19
        /*001a*/ 	.short	0x0074


	//----- nvinfo : EIATTR_KPARAM_INFO
	.align		4
        /*001c*/ 	.byte	0x04, 0x17
        /*001e*/ 	.short	(.L_3139 - .L_3138)
.L_3138:
        /*0020*/ 	.word	0x00000000
        /*0024*/ 	.short	0x0013
        /*0026*/ 	.short	0x0070
        /*0028*/ 	.byte	0x00, 0xf0, 0x11, 0x00


	//----- nvinfo : EIATTR_KPARAM_INFO
	.align		4
.L_3139:
        /*002c*/ 	.byte	0x04, 0x17
        /*002e*/ 	.short	(.L_3141 - .L_3140)
.L_3140:
        /*0030*/ 	.word	0x00000000
        /*0034*/ 	.short	0x0012
        /*0036*/ 	.short	0x0068
        /*0038*/ 	.byte	0x00, 0xf0, 0x21, 0x00


	//----- nvinfo : EIATTR_KPARAM_INFO
	.align		4
.L_3141:
        /*003c*/ 	.byte	0x04, 0x17
        /*003e*/ 	.short	(.L_3143 - .L_3142)
.L_3142:
        /*0040*/ 	.word	0x00000000
        /*0044*/ 	.short	0x0011
        /*0046*/ 	.short	0x0060
        /*0048*/ 	.byte	0x00, 0xf0, 0x05, 0x00


	//----- nvinfo : EIATTR_KPARAM_INFO
	.align		4
.L_3143:
        /*004c*/ 	.byte	0x04, 0x17
        /*004e*/ 	.short	(.L_3145 - .L_3144)
.L_3144:
        /*0050*/ 	.word	0x00000000
        /*0054*/ 	.short	0x0010
        /*0056*/ 	.short	0x005c
        /*0058*/ 	.byte	0x00, 0xf0, 0x11, 0x00


	//----- nvinfo : EIATTR_KPARAM_INFO
	.align		4
.L_3145:
        /*005c*/ 	.byte	0x04, 0x17
        /*005e*/ 	.short	(.L_3147 - .L_3146)
.L_3146:
        /*0060*/ 	.word	0x00000000
        /*0064*/ 	.short	0x000f
        /*0066*/ 	.short	0x0058
        /*0068*/ 	.byte	0x00, 0xf0, 0x11, 0x00


	//----- nvinfo : EIATTR_KPARAM_INFO
	.align		4
.L_3147:
        /*006c*/ 	.byte	0x04, 0x17
        /*006e*/ 	.short	(.L_3149 - .L_3148)
.L_3148:
        /*0070*/ 	.word	0x00000000
        /*0074*/ 	.short	0x000e
        /*0076*/ 	.short	0x0054
        /*0078*/ 	.byte	0x00, 0xf0, 0x11, 0x00


	//----- nvinfo : EIATTR_KPARAM_INFO
	.align		4
.L_3149:
        /*007c*/ 	.byte	0x04, 0x17
        /*007e*/ 	.short	(.L_3151 - .L_3150)
.L_3150:
        /*0080*/ 	.word	0x00000000
        /*0084*/ 	.short	0x000d
        /*0086*/ 	.short	0x0050
        /*0088*/ 	.byte	0x00, 0xf0, 0x11, 0x00


	//----- nvinfo : EIATTR_KPARAM_INFO
	.align		4
.L_3151:
        /*008c*/ 	.byte	0x04, 0x17
        /*008e*/ 	.short	(.L_3153 - .L_3152)
.L_3152:
        /*0090*/ 	.word	0x00000000
        /*0094*/ 	.short	0x000c
        /*0096*/ 	.short	0x004c
        /*0098*/ 	.byte	0x00, 0xf0, 0x11, 0x00


	//----- nvinfo : EIATTR_KPARAM_INFO
	.align		4
.L_3153:
        /*009c*/ 	.byte	0x04, 0x17
        /*009e*/ 	.short	(.L_3155 - .L_3154)
.L_3154:
        /*00a0*/ 	.word	0x00000000
        /*00a4*/ 	.short	0x000b
        /*00a6*/ 	.short	0x0048
        /*00a8*/ 	.byte	0x00, 0xf0, 0x11, 0x00


	//----- nvinfo : EIATTR_KPARAM_INFO
	.align		4
.L_3155:
        /*00ac*/ 	.byte	0x04, 0x17
        /*00ae*/ 	.short	(.L_3157 - .L_3156)
.L_3156:
        /*00b0*/ 	.word	0x00000000
        /*00b4*/ 	.short	0x000a
        /*00b6*/ 	.short	0x0040
        /*00b8*/ 	.byte	0x00, 0xf0, 0x21, 0x00


	//----- nvinfo : EIATTR_KPARAM_INFO
	.align		4
.L_3157:
        /*00bc*/ 	.byte	0x04, 0x17
        /*00be*/ 	.short	(.L_3159 - .L_3158)
.L_3158:
        /*00c0*/ 	.word	0x00000000
        /*00c4*/ 	.short	0x0009
        /*00c6*/ 	.short	0x0038
        /*00c8*/ 	.byte	0x00, 0xf0, 0x21, 0x00


	//----- nvinfo : EIATTR_KPARAM_INFO
	.align		4
.L_3159:
        /*00cc*/ 	.byte	0x04, 0x17
        /*00ce*/ 	.short	(.L_3161 - .L_3160)
.L_3160:
        /*00d0*/ 	.word	0x00000000
        /*00d4*/ 	.short	0x0008
        /*00d6*/ 	.short	0x0034
        /*00d8*/ 	.byte	0x00, 0xf0, 0x11, 0x00


	//----- nvinfo : EIATTR_KPARAM_INFO
	.align		4
.L_3161:
        /*00dc*/ 	.byte	0x04, 0x17
        /*00de*/ 	.short	(.L_3163 - .L_3162)
.L_3162:
        /*00e0*/ 	.word	0x00000000
        /*00e4*/ 	.short	0x0007
        /*00e6*/ 	.short	0x0030
        /*00e8*/ 	.byte	0x00, 0xf0, 0x11, 0x00


	//----- nvinfo : EIATTR_KPARAM_INFO
	.align		4
.L_3163:
        /*00ec*/ 	.byte	0x04, 0x17
        /*00ee*/ 	.short	(.L_3165 - .L_3164)
.L_3164:
        /*00f0*/ 	.word	0x00000000
        /*00f4*/ 	.short	0x0006
        /*00f6*/ 	.short	0x002c
        /*00f8*/ 	.byte	0x00, 0xf0, 0x11, 0x00


	//----- nvinfo : EIATTR_KPARAM_INFO
	.align		4
.L_3165:
        /*00fc*/ 	.byte	0x04, 0x17
        /*00fe*/ 	.short	(.L_3167 - .L_3166)
.L_3166:
        /*0100*/ 	.word	0x00000000
        /*0104*/ 	.short	0x0005
        /*0106*/ 	.short	0x0028
        /*0108*/ 	.byte	0x00, 0xf0, 0x11, 0x00


	//----- nvinfo : EIATTR_KPARAM_INFO
	.align		4
.L_3167:
        /*010c*/ 	.byte	0x04, 0x17
        /*010e*/ 	.short	(.L_3169 - .L_3168)
.L_3168:
        /*0110*/ 	.word	0x00000000
        /*0114*/ 	.short	0x0004
        /*0116*/ 	.short	0x0020
        /*0118*/ 	.byte	0x00, 0xf0, 0x21, 0x00


	//----- nvinfo : EIATTR_KPARAM_INFO
	.align		4
.L_3169:
        /*011c*/ 	.byte	0x04, 0x17
        /*011e*/ 	.short	(.L_3171 - .L_3170)
.L_3170:
        /*0120*/ 	.word	0x00000000
        /*0124*/ 	.short	0x0003
        /*0126*/ 	.short	0x0018
        /*0128*/ 	.byte	0x00, 0xf0, 0x21, 0x00


	//----- nvinfo : EIATTR_KPARAM_INFO
	.align		4
.L_3171:
        /*012c*/ 	.byte	0x04, 0x17
        /*012e*/ 	.short	(.L_3173 - .L_3172)
.L_3172:
        /*0130*/ 	.word	0x00000000
        /*0134*/ 	.short	0x0002
        /*0136*/ 	.short	0x0010
        /*0138*/ 	.byte	0x00, 0xf0, 0x21, 0x00


	//----- nvinfo : EIATTR_KPARAM_INFO
	.align		4
.L_3173:
        /*013c*/ 	.byte	0x04, 0x17
        /*013e*/ 	.short	(.L_3175 - .L_3174)
.L_3174:
        /*0140*/ 	.word	0x00000000
        /*0144*/ 	.short	0x0001
        /*0146*/ 	.short	0x0008
        /*0148*/ 	.byte	0x00, 0xf0, 0x21, 0x00


	//----- nvinfo : EIATTR_KPARAM_INFO
	.align		4
.L_3175:
        /*014c*/ 	.byte	0x04, 0x17
        /*014e*/ 	.short	(.L_3177 - .L_3176)
.L_3176:
        /*0150*/ 	.word	0x00000000
        /*0154*/ 	.short	0x0000
        /*0156*/ 	.short	0x0000
        /*0158*/ 	.byte	0x00, 0xf0, 0x21, 0x00


	//----- nvinfo : EIATTR_MAXREG_COUNT
	.align		4
.L_3177:
        /*015c*/ 	.byte	0x03, 0x1b
        /*015e*/ 	.short	0x00ff


	//----- nvinfo : EIATTR_NUM_BARRIERS
	.align		4
        /*0160*/ 	.byte	0x02, 0x4c
        /*0162*/ 	.byte	0x01
	.zero		1


	//----- nvinfo : EIATTR_MERCURY_ISA_VERSION
	.align		4
        /*0164*/ 	.byte	0x03, 0x5f
        /*0166*/ 	.short	0x0000


	//----- nvinfo : EIATTR_EXIT_INSTR_OFFSETS
	.align		4
        /*0168*/ 	.byte	0x04, 0x1c
        /*016a*/ 	.short	(.L_3179 - .L_3178)


	//   ....[0]....
.L_3178:
        /*016c*/ 	.word	0x000001a0


	//   ....[1]....
        /*0170*/ 	.word	0x0000c1d0


	//   ....[2]....
        /*0174*/ 	.word	0x0000c280


	//   ....[3]....
        /*0178*/ 	.word	0x0000c2c0


	//----- nvinfo : EIATTR_CTAIDZ_USED
	.align		4
.L_3179:
        /*017c*/ 	.byte	0x01, 0x04
	.zero		2


	//----- nvinfo : EIATTR_CRS_STACK_SIZE
	.align		4
        /*0180*/ 	.byte	0x04, 0x1e
        /*0182*/ 	.short	(.L_3181 - .L_3180)
.L_3180:
        /*0184*/ 	.word	0x00000000
.L_3181:


//--------------------- .nv.callgraph             --------------------------
	.section	.nv.callgraph,"",@"SHT_CUDA_CALLGRAPH"
	.align	4
	.sectionentsize	8
	.align		4
        /*0000*/ 	.word	0x00000000
	.align		4
        /*0004*/ 	.word	0xffffffff
	.align		4
        /*0008*/ 	.word	0x00000000
	.align		4
        /*000c*/ 	.word	0xfffffffe
	.align		4
        /*0010*/ 	.word	0x00000000
	.align		4
        /*0014*/ 	.word	0xfffffffd
	.align		4
        /*0018*/ 	.word	0x00000000
	.align		4
        /*001c*/ 	.word	0xfffffffc


//--------------------- .nv.rel.action            --------------------------
	.section	.nv.rel.action,"",@"SHT_CUDA_RELOCINFO"
	.align	8
	.sectionentsize	8
        /*0000*/ 	.byte	0x73, 0x00, 0x00, 0x00, 0x00, 0x00, 0x00, 0x00, 0x00, 0x00, 0x00, 0x11, 0x25, 0x00, 0x05, 0x36


//--------------------- .nv.constant4             --------------------------
	.section	.nv.constant4,"a",@progbits
	.align	8
	.align		8
.nv.constant4:
        /*0000*/ 	.dword	_ZN39_INTERNAL_80fa1f64_9_q_gemm_cu_b303c1f14cuda3std3__45__cpo5beginE
	.align		8
        /*0008*/ 	.dword	_ZN39_INTERNAL_80fa1f64_9_q_gemm_cu_b303c1f14cuda3std3__45__cpo3endE
	.align		8
        /*0010*/ 	.dword	_ZN39_INTERNAL_80fa1f64_9_q_gemm_cu_b303c1f14cuda3std3__45__cpo6cbeginE
	.align		8
        /*0018*/ 	.dword	_ZN39_INTERNAL_80fa1f64_9_q_gemm_cu_b303c1f14cuda3std3__45__cpo4cendE
	.align		8
        /*0020*/ 	.dword	_ZN39_INTERNAL_80fa1f64_9_q_gemm_cu_b303c1f14cuda3std3__45__cpo6rbeginE
	.align		8
        /*0028*/ 	.dword	_ZN39_INTERNAL_80fa1f64_9_q_gemm_cu_b303c1f14cuda3std3__45__cpo4rendE
	.align		8
        /*0030*/ 	.dword	_ZN39_INTERNAL_80fa1f64_9_q_gemm_cu_b303c1f14cuda3std3__45__cpo7crbeginE
	.align		8
        /*0038*/ 	.dword	_ZN39_INTERNAL_80fa1f64_9_q_gemm_cu_b303c1f14cuda3std3__45__cpo5crendE
	.align		8
        /*0040*/ 	.dword	_ZN39_INTERNAL_80fa1f64_9_q_gemm_cu_b303c1f14cuda3std3__441_GLOBAL__N__80fa1f64_9_q_gemm_cu_b303c1f16ignoreE
	.align		8
        /*0048*/ 	.dword	_ZN39_INTERNAL_80fa1f64_9_q_gemm_cu_b303c1f14cuda3std3__419piecewise_constructE
	.align		8
        /*0050*/ 	.dword	_ZN39_INTERNAL_80fa1f64_9_q_gemm_cu_b303c1f14cuda3std3__48in_placeE
	.align		8
        /*0058*/ 	.dword	_ZN39_INTERNAL_80fa1f64_9_q_gemm_cu_b303c1f14cuda3std3__420unreachable_sentinelE
	.align		8
        /*0060*/ 	.dword	_ZN39_INTERNAL_80fa1f64_9_q_gemm_cu_b303c1f14cuda3std6ranges3__45__cpo4swapE
	.align		8
        /*0068*/ 	.dword	_ZN39_INTERNAL_80fa1f64_9_q_gemm_cu_b303c1f14cuda3std6ranges3__45__cpo9iter_moveE
	.align		8
        /*0070*/ 	.dword	_ZN39_INTERNAL_80fa1f64_9_q_gemm_cu_b303c1f14cuda3std6ranges3__45__cpo5beginE
	.align		8
        /*0078*/ 	.dword	_ZN39_INTERNAL_80fa1f64_9_q_gemm_cu_b303c1f14cuda3std6ranges3__45__cpo3endE
	.align		8
        /*0080*/ 	.dword	_ZN39_INTERNAL_80fa1f64_9_q_gemm_cu_b303c1f14cuda3std6ranges3__45__cpo6cbeginE
	.align		8
        /*0088*/ 	.dword	_ZN39_INTERNAL_80fa1f64_9_q_gemm_cu_b303c1f14cuda3std6ranges3__45__cpo4cendE
	.align		8
        /*0090*/ 	.dword	_ZN39_INTERNAL_80fa1f64_9_q_gemm_cu_b303c1f14cuda3std6ranges3__45__cpo7advanceE
	.align		8
        /*0098*/ 	.dword	_ZN39_INTERNAL_80fa1f64_9_q_gemm_cu_b303c1f14cuda3std6ranges3__45__cpo9iter_swapE
	.align		8
        /*00a0*/ 	.dword	_ZN39_INTERNAL_80fa1f64_9_q_gemm_cu_b303c1f14cuda3std6ranges3__45__cpo4nextE
	.align		8
        /*00a8*/ 	.dword	_ZN39_INTERNAL_80fa1f64_9_q_gemm_cu_b303c1f14cuda3std6ranges3__45__cpo4prevE
	.align		8
        /*00b0*/ 	.dword	_ZN39_INTERNAL_80fa1f64_9_q_gemm_cu_b303c1f14cuda3std6ranges3__45__cpo4dataE
	.align		8
        /*00b8*/ 	.dword	_ZN39_INTERNAL_80fa1f64_9_q_gemm_cu_b303c1f14cuda3std6ranges3__45__cpo5cdataE
	.align		8
        /*00c0*/ 	.dword	_ZN39_INTERNAL_80fa1f64_9_q_gemm_cu_b303c1f14cuda3std6ranges3__45__cpo4sizeE
	.align		8
        /*00c8*/ 	.dword	_ZN39_INTERNAL_80fa1f64_9_q_gemm_cu_b303c1f14cuda3std6ranges3__45__cpo5ssizeE
	.align		8
        /*00d0*/ 	.dword	_ZN39_INTERNAL_80fa1f64_9_q_gemm_cu_b303c1f14cuda3std6ranges3__45__cpo8distanceE
	.align		8
        /*00d8*/ 	.dword	_ZN39_INTERNAL_80fa1f64_9_q_gemm_cu_b303c1f16thrust23THRUST_300001_SM_800_NS6system6detail10sequential3seqE


//--------------------- .nv.constant0._Z12clear_kernelP6__halfii --------------------------
	.section	.nv.constant0._Z12clear_kernelP6__halfii,"a",@progbits
	.sectionflags	@""
	.align	4
.nv.constant0._Z12clear_kernelP6__halfii:
	.zero		368


//--------------------- .nv.constant2._Z28gemm_half_q_half_gptq_kernelILi8ELb1ELb1EEvPK6__halfPKjS4_S2_PS0_iiiiiPKtibS2_i --------------------------
	.section	.nv.constant2._Z28gemm_half_q_half_gptq_kernelILi8ELb1ELb1EEvPK6__halfPKjS4_S2_PS0_iiiiiPKtibS2_i,"a",@progbits
	.sectionflags	@""
	.align	4
.nv.constant2._Z28gemm_half_q_half_gptq_kernelILi8ELb1ELb1EEvPK6__halfPKjS4_S2_PS0_iiiiiPKtibS2_i:
        /*0000*/ 	.byte	0x04, 0x00, 0x00, 0x00, 0x00, 0x00, 0x00, 0x00


//--------------------- .nv.constant0._Z28gemm_half_q_half_gptq_kernelILi8ELb1ELb1EEvPK6__halfPKjS4_S2_PS0_iiiiiPKtibS2_i --------------------------
	.section	.nv.constant0._Z28gemm_half_q_half_gptq_kernelILi8ELb1ELb1EEvPK6__halfPKjS4_S2_PS0_iiiiiPKtibS2_i,"a",@progbits
	.sectionflags	@""
	.align	4
.nv.constant0._Z28gemm_half_q_half_gptq_kernelILi8ELb1ELb1EEvPK6__halfPKjS4_S2_PS0_iiiiiPKtibS2_i:
	.zero		444


//--------------------- .nv.constant2._Z28gemm_half_q_half_gptq_kernelILi7ELb1ELb1EEvPK6__halfPKjS4_S2_PS0_iiiiiPKtibS2_i --------------------------
	.section	.nv.constant2._Z28gemm_half_q_half_gptq_kernelILi7ELb1ELb1EEvPK6__halfPKjS4_S2_PS0_iiiiiPKtibS2_i,"a",@progbits
	.sectionflags	@""
	.align	4
.nv.constant2._Z28gemm_half_q_half_gptq_kernelILi7ELb1ELb1EEvPK6__halfPKjS4_S2_PS0_iiiiiPKtibS2_i:
        /*0000*/ 	.byte	0x04, 0x00, 0x00, 0x00, 0x00, 0x00, 0x00, 0x00


//--------------------- .nv.constant0._Z28gemm_half_q_half_gptq_kernelILi7ELb1ELb1EEvPK6__halfPKjS4_S2_PS0_iiiiiPKtibS2_i --------------------------
	.section	.nv.constant0._Z28gemm_half_q_half_gptq_kernelILi7ELb1ELb1EEvPK6__halfPKjS4_S2_PS0_iiiiiPKtibS2_i,"a",@progbits
	.sectionflags	@""
	.align	4
.nv.constant0._Z28gemm_half_q_half_gptq_kernelILi7ELb1ELb1EEvPK6__halfPKjS4_S2_PS0_iiiiiPKtibS2_i:
	.zero		444


//--------------------- .nv.constant2._Z28gemm_half_q_half_gptq_kernelILi6ELb1ELb1EEvPK6__halfPKjS4_S2_PS0_iiiiiPKtibS2_i --------------------------
	.section	.nv.constant2._Z28gemm_half_q_half_gptq_kernelILi6ELb1ELb1EEvPK6__halfPKjS4_S2_PS0_iiiiiPKtibS2_i,"a",@progbits
	.sectionflags	@""
	.align	4
.nv.constant2._Z28gemm_half_q_half_gptq_kernelILi6ELb1ELb1EEvPK6__halfPKjS4_S2_PS0_iiiiiPKtibS2_i:
        /*0000*/ 	.byte	0x04, 0x00, 0x00, 0x00, 0x00, 0x00, 0x00, 0x00


//--------------------- .nv.constant0._Z28gemm_half_q_half_gptq_kernelILi6ELb1ELb1EEvPK6__halfPKjS4_S2_PS0_iiiiiPKtibS2_i --------------------------
	.section	.nv.constant0._Z28gemm_half_q_half_gptq_kernelILi6ELb1ELb1EEvPK6__halfPKjS4_S2_PS0_iiiiiPKtibS2_i,"a",@progbits
	.sectionflags	@""
	.align	4
.nv.constant0._Z28gemm_half_q_half_gptq_kernelILi6ELb1ELb1EEvPK6__halfPKjS4_S2_PS0_iiiiiPKtibS2_i:
	.zero		444


//--------------------- .nv.constant2._Z28gemm_half_q_half_gptq_kernelILi5ELb1ELb1EEvPK6__halfPKjS4_S2_PS0_iiiiiPKtibS2_i --------------------------
	.section	.nv.constant2._Z28gemm_half_q_half_gptq_kernelILi5ELb1ELb1EEvPK6__halfPKjS4_S2_PS0_iiiiiPKtibS2_i,"a",@progbits
	.sectionflags	@""
	.align	4
.nv.constant2._Z28gemm_half_q_half_gptq_kernelILi5ELb1ELb1EEvPK6__halfPKjS4_S2_PS0_iiiiiPKtibS2_i:
        /*0000*/ 	.byte	0x04, 0x00, 0x00, 0x00, 0x00, 0x00, 0x00, 0x00


//--------------------- .nv.constant0._Z28gemm_half_q_half_gptq_kernelILi5ELb1ELb1EEvPK6__halfPKjS4_S2_PS0_iiiiiPKtibS2_i --------------------------
	.section	.nv.constant0._Z28gemm_half_q_half_gptq_kernelILi5ELb1ELb1EEvPK6__halfPKjS4_S2_PS0_iiiiiPKtibS2_i,"a",@progbits
	.sectionflags	@""
	.align	4
.nv.constant0._Z28gemm_half_q_half_gptq_kernelILi5ELb1ELb1EEvPK6__halfPKjS4_S2_PS0_iiiiiPKtibS2_i:
	.zero		444


//--------------------- .nv.constant2._Z28gemm_half_q_half_gptq_kernelILi4ELb1ELb1EEvPK6__halfPKjS4_S2_PS0_iiiiiPKtibS2_i --------------------------
	.section	.nv.constant2._Z28gemm_half_q_half_gptq_kernelILi4ELb1ELb1EEvPK6__halfPKjS4_S2_PS0_iiiiiPKtibS2_i,"a",@progbits
	.sectionflags	@""
	.align	4
.nv.constant2._Z28gemm_half_q_half_gptq_kernelILi4ELb1ELb1EEvPK6__halfPKjS4_S2_PS0_iiiiiPKtibS2_i:
        /*0000*/ 	.byte	0x04, 0x00, 0x00, 0x00, 0x00, 0x00, 0x00, 0x00


//--------------------- .nv.constant0._Z28gemm_half_q_half_gptq_kernelILi4ELb1ELb1EEvPK6__halfPKjS4_S2_PS0_iiiiiPKtibS2_i --------------------------
	.section	.nv.constant0._Z28gemm_half_q_half_gptq_kernelILi4ELb1ELb1EEvPK6__halfPKjS4_S2_PS0_iiiiiPKtibS2_i,"a",@progbits
	.sectionflags	@""
	.align	4
.nv.constant0._Z28gemm_half_q_half_gptq_kernelILi4ELb1ELb1EEvPK6__halfPKjS4_S2_PS0_iiiiiPKtibS2_i:
	.zero		444


//--------------------- .nv.constant0._Z28gemm_half_q_half_gptq_kernelILi3ELb1ELb1EEvPK6__halfPKjS4_S2_PS0_iiiiiPKtibS2_i --------------------------
	.section	.nv.constant0._Z28gemm_half_q_half_gptq_kernelILi3ELb1ELb1EEvPK6__halfPKjS4_S2_PS0_iiiiiPKtibS2_i,"a",@progbits
	.sectionflags	@""
	.align	4
.nv.constant0._Z28gemm_half_q_half_gptq_kernelILi3ELb1ELb1EEvPK6__halfPKjS4_S2_PS0_iiiiiPKtibS2_i:
	.zero		444


//--------------------- .nv.constant0._Z28gemm_half_q_half_gptq_kernelILi2ELb1ELb1EEvPK6__halfPKjS4_S2_PS0_iiiiiPKtibS2_i --------------------------
	.section	.nv.constant0._Z28gemm_half_q_half_gptq_kernelILi2ELb1ELb1EEvPK6__halfPKjS4_S2_PS0_iiiiiPKtibS2_i,"a",@progbits
	.sectionflags	@""
	.align	4
.nv.constant0._Z28gemm_half_q_half_gptq_kernelILi2ELb1ELb1EEvPK6__halfPKjS4_S2_PS0_iiiiiPKtibS2_i:
	.zero		444


//--------------------- .nv.constant0._Z28gemm_half_q_half_gptq_kernelILi1ELb1ELb1EEvPK6__halfPKjS4_S2_PS0_iiiiiPKtibS2_i --------------------------
	.section	.nv.constant0._Z28gemm_half_q_half_gptq_kernelILi1ELb1ELb1EEvPK6__halfPKjS4_S2_PS0_iiiiiPKtibS2_i,"a",@progbits
	.sectionflags	@""
	.align	4
.nv.constant0._Z28gemm_half_q_half_gptq_kernelILi1ELb1ELb1EEvPK6__halfPKjS4_S2_PS0_iiiiiPKtibS2_i:
	.zero		444


//--------------------- .nv.constant2._Z28gemm_half_q_half_gptq_kernelILi8ELb1ELb0EEvPK6__halfPKjS4_S2_PS0_iiiiiPKtibS2_i --------------------------
	.section	.nv.constant2._Z28gemm_half_q_half_gptq_kernelILi8ELb1ELb0EEvPK6__halfPKjS4_S2_PS0_iiiiiPKtibS2_i,"a",@progbits
	.sectionflags	@""
	.align	4
.nv.constant2._Z28gemm_half_q_half_gptq_kernelILi8ELb1ELb0EEvPK6__halfPKjS4_S2_PS0_iiiiiPKtibS2_i:
        /*0000*/ 	.byte	0x04, 0x00, 0x00, 0x00, 0x00, 0x00, 0x00, 0x00


//--------------------- .nv.constant0._Z28gemm_half_q_half_gptq_kernelILi8ELb1ELb0EEvPK6__halfPKjS4_S2_PS0_iiiiiPKtibS2_i --------------------------
	.section	.nv.constant0._Z28gemm_half_q_half_gptq_kernelILi8ELb1ELb0EEvPK6__halfPKjS4_S2_PS0_iiiiiPKtibS2_i,"a",@progbits
	.sectionflags	@""
	.align	4
.nv.constant0._Z28gemm_half_q_half_gptq_kernelILi8ELb1ELb0EEvPK6__halfPKjS4_S2_PS0_iiiiiPKtibS2_i:
	.zero		444


//--------------------- .nv.constant2._Z28gemm_half_q_half_gptq_kernelILi7ELb1ELb0EEvPK6__halfPKjS4_S2_PS0_iiiiiPKtibS2_i --------------------------
	.section	.nv.constant2._Z28gemm_half_q_half_gptq_kernelILi7ELb1ELb0EEvPK6__halfPKjS4_S2_PS0_iiiiiPKtibS2_i,"a",@progbits
	.sectionflags	@""
	.align	4
.nv.constant2._Z28gemm_half_q_half_gptq_kernelILi7ELb1ELb0EEvPK6__halfPKjS4_S2_PS0_iiiiiPKtibS2_i:
        /*0000*/ 	.byte	0x04, 0x00, 0x00, 0x00, 0x00, 0x00, 0x00, 0x00


//--------------------- .nv.constant0._Z28gemm_half_q_half_gptq_kernelILi7ELb1ELb0EEvPK6__halfPKjS4_S2_PS0_iiiiiPKtibS2_i --------------------------
	.section	.nv.constant0._Z28gemm_half_q_half_gptq_kernelILi7ELb1ELb0EEvPK6__halfPKjS4_S2_PS0_iiiiiPKtibS2_i,"a",@progbits
	.sectionflags	@""
	.align	4
.nv.constant0._Z28gemm_half_q_half_gptq_kernelILi7ELb1ELb0EEvPK6__halfPKjS4_S2_PS0_iiiiiPKtibS2_i:
	.zero		444


//--------------------- .nv.constant2._Z28gemm_half_q_half_gptq_kernelILi6ELb1ELb0EEvPK6__halfPKjS4_S2_PS0_iiiiiPKtibS2_i --------------------------
	.section	.nv.constant2._Z28gemm_half_q_half_gptq_kernelILi6ELb1ELb0EEvPK6__halfPKjS4_S2_PS0_iiiiiPKtibS2_i,"a",@progbits
	.sectionflags	@""
	.align	4
.nv.constant2._Z28gemm_half_q_half_gptq_kernelILi6ELb1ELb0EEvPK6__halfPKjS4_S2_PS0_iiiiiPKtibS2_i:
        /*0000*/ 	.byte	0x04, 0x00, 0x00, 0x00, 0x00, 0x00, 0x00, 0x00


//--------------------- .nv.constant0._Z28gemm_half_q_half_gptq_kernelILi6ELb1ELb0EEvPK6__halfPKjS4_S2_PS0_iiiiiPKtibS2_i --------------------------
	.section	.nv.constant0._Z28gemm_half_q_half_gptq_kernelILi6ELb1ELb0EEvPK6__halfPKjS4_S2_PS0_iiiiiPKtibS2_i,"a",@progbits
	.sectionflags	@""
	.align	4
.nv.constant0._Z28gemm_half_q_half_gptq_kernelILi6ELb1ELb0EEvPK6__halfPKjS4_S2_PS0_iiiiiPKtibS2_i:
	.zero		444


//--------------------- .nv.constant2._Z28gemm_half_q_half_gptq_kernelILi5ELb1ELb0EEvPK6__halfPKjS4_S2_PS0_iiiiiPKtibS2_i --------------------------
	.section	.nv.constant2._Z28gemm_half_q_half_gptq_kernelILi5ELb1ELb0EEvPK6__halfPKjS4_S2_PS0_iiiiiPKtibS2_i,"a",@progbits
	.sectionflags	@""
	.align	4
.nv.constant2._Z28gemm_half_q_half_gptq_kernelILi5ELb1ELb0EEvPK6__halfPKjS4_S2_PS0_iiiiiPKtibS2_i:
        /*0000*/ 	.byte	0x04, 0x00, 0x00, 0x00, 0x00, 0x00, 0x00, 0x00


//--------------------- .nv.constant0._Z28gemm_half_q_half_gptq_kernelILi5ELb1ELb0EEvPK6__halfPKjS4_S2_PS0_iiiiiPKtibS2_i --------------------------
	.section	.nv.constant0._Z28gemm_half_q_half_gptq_kernelILi5ELb1ELb0EEvPK6__halfPKjS4_S2_PS0_iiiiiPKtibS2_i,"a",@progbits
	.sectionflags	@""
	.align	4
.nv.constant0._Z28gemm_half_q_half_gptq_kernelILi5ELb1ELb0EEvPK6__halfPKjS4_S2_PS0_iiiiiPKtibS2_i:
	.zero		444


//--------------------- .nv.constant2._Z28gemm_half_q_half_gptq_kernelILi4ELb1ELb0EEvPK6__halfPKjS4_S2_PS0_iiiiiPKtibS2_i --------------------------
	.section	.nv.constant2._Z28gemm_half_q_half_gptq_kernelILi4ELb1ELb0EEvPK6__halfPKjS4_S2_PS0_iiiiiPKtibS2_i,"a",@progbits
	.sectionflags	@""
	.align	4
.nv.constant2._Z28gemm_half_q_half_gptq_kernelILi4ELb1ELb0EEvPK6__halfPKjS4_S2_PS0_iiiiiPKtibS2_i:
        /*0000*/ 	.byte	0x04, 0x00, 0x00, 0x00, 0x00, 0x00, 0x00, 0x00


//--------------------- .nv.constant0._Z28gemm_half_q_half_gptq_kernelILi4ELb1ELb0EEvPK6__halfPKjS4_S2_PS0_iiiiiPKtibS2_i --------------------------
	.section	.nv.constant0._Z28gemm_half_q_half_gptq_kernelILi4ELb1ELb0EEvPK6__halfPKjS4_S2_PS0_iiiiiPKtibS2_i,"a",@progbits
	.sectionflags	@""
	.align	4
.nv.constant0._Z28gemm_half_q_half_gptq_kernelILi4ELb1ELb0EEvPK6__halfPKjS4_S2_PS0_iiiiiPKtibS2_i:
	.zero		444


//--------------------- .nv.constant0._Z28gemm_half_q_half_gptq_kernelILi3ELb1ELb0EEvPK6__halfPKjS4_S2_PS0_iiiiiPKtibS2_i --------------------------
	.section	.nv.constant0._Z28gemm_half_q_half_gptq_kernelILi3ELb1ELb0EEvPK6__halfPKjS4_S2_PS0_iiiiiPKtibS2_i,"a",@progbits
	.sectionflags	@""
	.align	4
.nv.constant0._Z28gemm_half_q_half_gptq_kernelILi3ELb1ELb0EEvPK6__halfPKjS4_S2_PS0_iiiiiPKtibS2_i:
	.zero		444


//--------------------- .nv.constant0._Z28gemm_half_q_half_gptq_kernelILi2ELb1ELb0EEvPK6__halfPKjS4_S2_PS0_iiiiiPKtibS2_i --------------------------
	.section	.nv.constant0._Z28gemm_half_q_half_gptq_kernelILi2ELb1ELb0EEvPK6__halfPKjS4_S2_PS0_iiiiiPKtibS2_i,"a",@progbits
	.sectionflags	@""
	.align	4
.nv.constant0._Z28gemm_half_q_half_gptq_kernelILi2ELb1ELb0EEvPK6__halfPKjS4_S2_PS0_iiiiiPKtibS2_i:
	.zero		444


//--------------------- .nv.constant0._Z28gemm_half_q_half_gptq_kernelILi1ELb1ELb0EEvPK6__halfPKjS4_S2_PS0_iiiiiPKtibS2_i --------------------------
	.section	.nv.constant0._Z28gemm_half_q_half_gptq_kernelILi1ELb1ELb0EEvPK6__halfPKjS4_S2_PS0_iiiiiPKtibS2_i,"a",@progbits
	.sectionflags	@""
	.align	4
.nv.constant0._Z28gemm_half_q_half_gptq_kernelILi1ELb1ELb0EEvPK6__halfPKjS4_S2_PS0_iiiiiPKtibS2_i:
	.zero		444


//--------------------- .nv.constant2._Z28gemm_half_q_half_gptq_kernelILi8ELb0ELb1EEvPK6__halfPKjS4_S2_PS0_iiiiiPKtibS2_i --------------------------
	.section	.nv.constant2._Z28gemm_half_q_half_gptq_kernelILi8ELb0ELb1EEvPK6__halfPKjS4_S2_PS0_iiiiiPKtibS2_i,"a",@progbits
	.sectionflags	@""
	.align	4
.nv.constant2._Z28gemm_half_q_half_gptq_kernelILi8ELb0ELb1EEvPK6__halfPKjS4_S2_PS0_iiiiiPKtibS2_i:
        /*0000*/ 	.byte	0x04, 0x00, 0x00, 0x00, 0x00, 0x00, 0x00, 0x00


//--------------------- .nv.constant0._Z28gemm_half_q_half_gptq_kernelILi8ELb0ELb1EEvPK6__halfPKjS4_S2_PS0_iiiiiPKtibS2_i --------------------------
	.section	.nv.constant0._Z28gemm_half_q_half_gptq_kernelILi8ELb0ELb1EEvPK6__halfPKjS4_S2_PS0_iiiiiPKtibS2_i,"a",@progbits
	.sectionflags	@""
	.align	4
.nv.constant0._Z28gemm_half_q_half_gptq_kernelILi8ELb0ELb1EEvPK6__halfPKjS4_S2_PS0_iiiiiPKtibS2_i:
	.zero		444


//--------------------- .nv.constant2._Z28gemm_half_q_half_gptq_kernelILi7ELb0ELb1EEvPK6__halfPKjS4_S2_PS0_iiiiiPKtibS2_i --------------------------
	.section	.nv.constant2._Z28gemm_half_q_half_gptq_kernelILi7ELb0ELb1EEvPK6__halfPKjS4_S2_PS0_iiiiiPKtibS2_i,"a",@progbits
	.sectionflags	@""
	.align	4
.nv.constant2._Z28gemm_half_q_half_gptq_kernelILi7ELb0ELb1EEvPK6__halfPKjS4_S2_PS0_iiiiiPKtibS2_i:
        /*0000*/ 	.byte	0x04, 0x00, 0x00, 0x00, 0x00, 0x00, 0x00, 0x00


//--------------------- .nv.constant0._Z28gemm_half_q_half_gptq_kernelILi7ELb0ELb1EEvPK6__halfPKjS4_S2_PS0_iiiiiPKtibS2_i --------------------------
	.section	.nv.constant0._Z28gemm_half_q_half_gptq_kernelILi7ELb0ELb1EEvPK6__halfPKjS4_S2_PS0_iiiiiPKtibS2_i,"a",@progbits
	.sectionflags	@""
	.align	4
.nv.constant0._Z28gemm_half_q_half_gptq_kernelILi7ELb0ELb1EEvPK6__halfPKjS4_S2_PS0_iiiiiPKtibS2_i:
	.zero		444


//--------------------- .nv.constant2._Z28gemm_half_q_half_gptq_kernelILi6ELb0ELb1EEvPK6__halfPKjS4_S2_PS0_iiiiiPKtibS2_i --------------------------
	.section	.nv.constant2._Z28gemm_half_q_half_gptq_kernelILi6ELb0ELb1EEvPK6__halfPKjS4_S2_PS0_iiiiiPKtibS2_i,"a",@progbits
	.sectionflags	@""
	.align	4
.nv.constant2._Z28gemm_half_q_half_gptq_kernelILi6ELb0ELb1EEvPK6__halfPKjS4_S2_PS0_iiiiiPKtibS2_i:
        /*0000*/ 	.byte	0x04, 0x00, 0x00, 0x00, 0x00, 0x00, 0x00, 0x00


//--------------------- .nv.constant0._Z28gemm_half_q_half_gptq_kernelILi6ELb0ELb1EEvPK6__halfPKjS4_S2_PS0_iiiiiPKtibS2_i --------------------------
	.section	.nv.constant0._Z28gemm_half_q_half_gptq_kernelILi6ELb0ELb1EEvPK6__halfPKjS4_S2_PS0_iiiiiPKtibS2_i,"a",@progbits
	.sectionflags	@""
	.align	4
.nv.constant0._Z28gemm_half_q_half_gptq_kernelILi6ELb0ELb1EEvPK6__halfPKjS4_S2_PS0_iiiiiPKtibS2_i:
	.zero		444


//--------------------- .nv.constant2._Z28gemm_half_q_half_gptq_kernelILi5ELb0ELb1EEvPK6__halfPKjS4_S2_PS0_iiiiiPKtibS2_i --------------------------
	.section	.nv.constant2._Z28gemm_half_q_half_gptq_kernelILi5ELb0ELb1EEvPK6__halfPKjS4_S2_PS0_iiiiiPKtibS2_i,"a",@progbits
	.sectionflags	@""
	.align	4
.nv.constant2._Z28gemm_half_q_half_gptq_kernelILi5ELb0ELb1EEvPK6__halfPKjS4_S2_PS0_iiiiiPKtibS2_i:
        /*0000*/ 	.byte	0x04, 0x00, 0x00, 0x00, 0x00, 0x00, 0x00, 0x00


//--------------------- .nv.constant0._Z28gemm_half_q_half_gptq_kernelILi5ELb0ELb1EEvPK6__halfPKjS4_S2_PS0_iiiiiPKtibS2_i --------------------------
	.section	.nv.constant0._Z28gemm_half_q_half_gptq_kernelILi5ELb0ELb1EEvPK6__halfPKjS4_S2_PS0_iiiiiPKtibS2_i,"a",@progbits
	.sectionflags	@""
	.align	4
.nv.constant0._Z28gemm_half_q_half_gptq_kernelILi5ELb0ELb1EEvPK6__halfPKjS4_S2_PS0_iiiiiPKtibS2_i:
	.zero		444


//--------------------- .nv.constant2._Z28gemm_half_q_half_gptq_kernelILi4ELb0ELb1EEvPK6__halfPKjS4_S2_PS0_iiiiiPKtibS2_i --------------------------
	.section	.nv.constant2._Z28gemm_half_q_half_gptq_kernelILi4ELb0ELb1EEvPK6__halfPKjS4_S2_PS0_iiiiiPKtibS2_i,"a",@progbits
	.sectionflags	@""
	.align	4
.nv.constant2._Z28gemm_half_q_half_gptq_kernelILi4ELb0ELb1EEvPK6__halfPKjS4_S2_PS0_iiiiiPKtibS2_i:
        /*0000*/ 	.byte	0x04, 0x00, 0x00, 0x00, 0x00, 0x00, 0x00, 0x00


//--------------------- .nv.constant0._Z28gemm_half_q_half_gptq_kernelILi4ELb0ELb1EEvPK6__halfPKjS4_S2_PS0_iiiiiPKtibS2_i --------------------------
	.section	.nv.constant0._Z28gemm_half_q_half_gptq_kernelILi4ELb0ELb1EEvPK6__halfPKjS4_S2_PS0_iiiiiPKtibS2_i,"a",@progbits
	.sectionflags	@""
	.align	4
.nv.constant0._Z28gemm_half_q_half_gptq_kernelILi4ELb0ELb1EEvPK6__halfPKjS4_S2_PS0_iiiiiPKtibS2_i:
	.zero		444


//--------------------- .nv.constant0._Z28gemm_half_q_half_gptq_kernelILi3ELb0ELb1EEvPK6__halfPKjS4_S2_PS0_iiiiiPKtibS2_i --------------------------
	.section	.nv.constant0._Z28gemm_half_q_half_gptq_kernelILi3ELb0ELb1EEvPK6__halfPKjS4_S2_PS0_iiiiiPKtibS2_i,"a",@progbits
	.sectionflags	@""
	.align	4
.nv.constant0._Z28gemm_half_q_half_gptq_kernelILi3ELb0ELb1EEvPK6__halfPKjS4_S2_PS0_iiiiiPKtibS2_i:
	.zero		444


//--------------------- .nv.constant0._Z28gemm_half_q_half_gptq_kernelILi2ELb0ELb1EEvPK6__halfPKjS4_S2_PS0_iiiiiPKtibS2_i --------------------------
	.section	.nv.constant0._Z28gemm_half_q_half_gptq_kernelILi2ELb0ELb1EEvPK6__halfPKjS4_S2_PS0_iiiiiPKtibS2_i,"a",@progbits
	.sectionflags	@""
	.align	4
.nv.constant0._Z28gemm_half_q_half_gptq_kernelILi2ELb0ELb1EEvPK6__halfPKjS4_S2_PS0_iiiiiPKtibS2_i:
	.zero		444


//--------------------- .nv.constant0._Z28gemm_half_q_half_gptq_kernelILi1ELb0ELb1EEvPK6__halfPKjS4_S2_PS0_iiiiiPKtibS2_i --------------------------
	.section	.nv.constant0._Z28gemm_half_q_half_gptq_kernelILi1ELb0ELb1EEvPK6__halfPKjS4_S2_PS0_iiiiiPKtibS2_i,"a",@progbits
	.sectionflags	@""
	.align	4
.nv.constant0._Z28gemm_half_q_half_gptq_kernelILi1ELb0ELb1EEvPK6__halfPKjS4_S2_PS0_iiiiiPKtibS2_i:
	.zero		444


//--------------------- .nv.constant2._Z28gemm_half_q_half_gptq_kernelILi8ELb0ELb0EEvPK6__halfPKjS4_S2_PS0_iiiiiPKtibS2_i --------------------------
	.section	.nv.constant2._Z28gemm_half_q_half_gptq_kernelILi8ELb0ELb0EEvPK6__halfPKjS4_S2_PS0_iiiiiPKtibS2_i,"a",@progbits
	.sectionflags	@""
	.align	4
.nv.constant2._Z28gemm_half_q_half_gptq_kernelILi8ELb0ELb0EEvPK6__halfPKjS4_S2_PS0_iiiiiPKtibS2_i:
        /*0000*/ 	.byte	0x04, 0x00, 0x00, 0x00, 0x00, 0x00, 0x00, 0x00


//--------------------- .nv.constant0._Z28gemm_half_q_half_gptq_kernelILi8ELb0ELb0EEvPK6__halfPKjS4_S2_PS0_iiiiiPKtibS2_i --------------------------
	.section	.nv.constant0._Z28gemm_half_q_half_gptq_kernelILi8ELb0ELb0EEvPK6__halfPKjS4_S2_PS0_iiiiiPKtibS2_i,"a",@progbits
	.sectionflags	@""
	.align	4
.nv.constant0._Z28gemm_half_q_half_gptq_kernelILi8ELb0ELb0EEvPK6__halfPKjS4_S2_PS0_iiiiiPKtibS2_i:
	.zero		444


//--------------------- .nv.constant2._Z28gemm_half_q_half_gptq_kernelILi7ELb0ELb0EEvPK6__halfPKjS4_S2_PS0_iiiiiPKtibS2_i --------------------------
	.section	.nv.constant2._Z28gemm_half_q_half_gptq_kernelILi7ELb0ELb0EEvPK6__halfPKjS4_S2_PS0_iiiiiPKtibS2_i,"a",@progbits
	.sectionflags	@""
	.align	4
.nv.constant2._Z28gemm_half_q_half_gptq_kernelILi7ELb0ELb0EEvPK6__halfPKjS4_S2_PS0_iiiiiPKtibS2_i:
        /*0000*/ 	.byte	0x04, 0x00, 0x00, 0x00, 0x00, 0x00, 0x00, 0x00


//--------------------- .nv.constant0._Z28gemm_half_q_half_gptq_kernelILi7ELb0ELb0EEvPK6__halfPKjS4_S2_PS0_iiiiiPKtibS2_i --------------------------
	.section	.nv.constant0._Z28gemm_half_q_half_gptq_kernelILi7ELb0ELb0EEvPK6__halfPKjS4_S2_PS0_iiiiiPKtibS2_i,"a",@progbits
	.sectionflags	@""
	.align	4
.nv.constant0._Z28gemm_half_q_half_gptq_kernelILi7ELb0ELb0EEvPK6__halfPKjS4_S2_PS0_iiiiiPKtibS2_i:
	.zero		444


//--------------------- .nv.constant2._Z28gemm_half_q_half_gptq_kernelILi6ELb0ELb0EEvPK6__halfPKjS4_S2_PS0_iiiiiPKtibS2_i --------------------------
	.section	.nv.constant2._Z28gemm_half_q_half_gptq_kernelILi6ELb0ELb0EEvPK6__halfPKjS4_S2_PS0_iiiiiPKtibS2_i,"a",@progbits
	.sectionflags	@""
	.align	4
.nv.constant2._Z28gemm_half_q_half_gptq_kernelILi6ELb0ELb0EEvPK6__halfPKjS4_S2_PS0_iiiiiPKtibS2_i:
        /*0000*/ 	.byte	0x04, 0x00, 0x00, 0x00, 0x00, 0x00, 0x00, 0x00


//--------------------- .nv.constant0._Z28gemm_half_q_half_gptq_kernelILi6ELb0ELb0EEvPK6__halfPKjS4_S2_PS0_iiiiiPKtibS2_i --------------------------
	.section	.nv.constant0._Z28gemm_half_q_half_gptq_kernelILi6ELb0ELb0EEvPK6__halfPKjS4_S2_PS0_iiiiiPKtibS2_i,"a",@progbits
	.sectionflags	@""
	.align	4
.nv.constant0._Z28gemm_half_q_half_gptq_kernelILi6ELb0ELb0EEvPK6__halfPKjS4_S2_PS0_iiiiiPKtibS2_i:
	.zero		444


//--------------------- .nv.constant2._Z28gemm_half_q_half_gptq_kernelILi5ELb0ELb0EEvPK6__halfPKjS4_S2_PS0_iiiiiPKtibS2_i --------------------------
	.section	.nv.constant2._Z28gemm_half_q_half_gptq_kernelILi5ELb0ELb0EEvPK6__halfPKjS4_S2_PS0_iiiiiPKtibS2_i,"a",@progbits
	.sectionflags	@""
	.align	4
.nv.constant2._Z28gemm_half_q_half_gptq_kernelILi5ELb0ELb0EEvPK6__halfPKjS4_S2_PS0_iiiiiPKtibS2_i:
        /*0000*/ 	.byte	0x04, 0x00, 0x00, 0x00, 0x00, 0x00, 0x00, 0x00


//--------------------- .nv.constant0._Z28gemm_half_q_half_gptq_kernelILi5ELb0ELb0EEvPK6__halfPKjS4_S2_PS0_iiiiiPKtibS2_i --------------------------
	.section	.nv.constant0._Z28gemm_half_q_half_gptq_kernelILi5ELb0ELb0EEvPK6__halfPKjS4_S2_PS0_iiiiiPKtibS2_i,"a",@progbits
	.sectionflags	@""
	.align	4
.nv.constant0._Z28gemm_half_q_half_gptq_kernelILi5ELb0ELb0EEvPK6__halfPKjS4_S2_PS0_iiiiiPKtibS2_i:
	.zero		444


//--------------------- .nv.constant2._Z28gemm_half_q_half_gptq_kernelILi4ELb0ELb0EEvPK6__halfPKjS4_S2_PS0_iiiiiPKtibS2_i --------------------------
	.section	.nv.constant2._Z28gemm_half_q_half_gptq_kernelILi4ELb0ELb0EEvPK6__halfPKjS4_S2_PS0_iiiiiPKtibS2_i,"a",@progbits
	.sectionflags	@""
	.align	4
.nv.constant2._Z28gemm_half_q_half_gptq_kernelILi4ELb0ELb0EEvPK6__halfPKjS4_S2_PS0_iiiiiPKtibS2_i:
        /*0000*/ 	.byte	0x04, 0x00, 0x00, 0x00, 0x00, 0x00, 0x00, 0x00


//--------------------- .nv.constant0._Z28gemm_half_q_half_gptq_kernelILi4ELb0ELb0EEvPK6__halfPKjS4_S2_PS0_iiiiiPKtibS2_i --------------------------
	.section	.nv.constant0._Z28gemm_half_q_half_gptq_kernelILi4ELb0ELb0EEvPK6__halfPKjS4_S2_PS0_iiiiiPKtibS2_i,"a",@progbits
	.sectionflags	@""
	.align	4
.nv.constant0._Z28gemm_half_q_half_gptq_kernelILi4ELb0ELb0EEvPK6__halfPKjS4_S2_PS0_iiiiiPKtibS2_i:
	.zero		444


//--------------------- .nv.constant0._Z28gemm_half_q_half_gptq_kernelILi3ELb0ELb0EEvPK6__halfPKjS4_S2_PS0_iiiiiPKtibS2_i --------------------------
	.section	.nv.constant0._Z28gemm_half_q_half_gptq_kernelILi3ELb0ELb0EEvPK6__halfPKjS4_S2_PS0_iiiiiPKtibS2_i,"a",@progbits
	.sectionflags	@""
	.align	4
.nv.constant0._Z28gemm_half_q_half_gptq_kernelILi3ELb0ELb0EEvPK6__halfPKjS4_S2_PS0_iiiiiPKtibS2_i:
	.zero		444


//--------------------- .nv.constant0._Z28gemm_half_q_half_gptq_kernelILi2ELb0ELb0EEvPK6__halfPKjS4_S2_PS0_iiiiiPKtibS2_i --------------------------
	.section	.nv.constant0._Z28gemm_half_q_half_gptq_kernelILi2ELb0ELb0EEvPK6__halfPKjS4_S2_PS0_iiiiiPKtibS2_i,"a",@progbits
	.sectionflags	@""
	.align	4
.nv.constant0._Z28gemm_half_q_half_gptq_kernelILi2ELb0ELb0EEvPK6__halfPKjS4_S2_PS0_iiiiiPKtibS2_i:
	.zero		444


//--------------------- .nv.constant0._Z28gemm_half_q_half_gptq_kernelILi1ELb0ELb0EEvPK6__halfPKjS4_S2_PS0_iiiiiPKtibS2_i --------------------------
	.section	.nv.constant0._Z28gemm_half_q_half_gptq_kernelILi1ELb0ELb0EEvPK6__halfPKjS4_S2_PS0_iiiiiPKtibS2_i,"a",@progbits
	.sectionflags	@""
	.align	4
.nv.constant0._Z28gemm_half_q_half_gptq_kernelILi1ELb0ELb0EEvPK6__halfPKjS4_S2_PS0_iiiiiPKtibS2_i:
	.zero		444


//--------------------- .nv.constant2._Z23gemm_half_q_half_kernelILi8ELb1ELb1EEvPK6__halfPKjS4_S2_PS0_iiiiPKtS7_iiiiiibS2_i --------------------------
	.section	.nv.constant2._Z23gemm_half_q_half_kernelILi8ELb1ELb1EEvPK6__halfPKjS4_S2_PS0_iiiiPKtS7_iiiiiibS2_i,"a",@progbits
	.sectionflags	@""
	.align	4
.nv.constant2._Z23gemm_half_q_half_kernelILi8ELb1ELb1EEvPK6__halfPKjS4_S2_PS0_iiiiPKtS7_iiiiiibS2_i:
        /*0000*/ 	.byte	0x04, 0x00, 0x00, 0x00, 0x00, 0x00, 0x00, 0x00


//--------------------- .nv.constant0._Z23gemm_half_q_half_kernelILi8ELb1ELb1EEvPK6__halfPKjS4_S2_PS0_iiiiPKtS7_iiiiiibS2_i --------------------------
	.section	.nv.constant0._Z23gemm_half_q_half_kernelILi8ELb1ELb1EEvPK6__halfPKjS4_S2_PS0_iiiiPKtS7_iiiiiibS2_i,"a",@progbits
	.sectionflags	@""
	.align	4
.nv.constant0._Z23gemm_half_q_half_kernelILi8ELb1ELb1EEvPK6__halfPKjS4_S2_PS0_iiiiPKtS7_iiiiiibS2_i:
	.zero		468


//--------------------- .nv.constant2._Z23gemm_half_q_half_kernelILi7ELb1ELb1EEvPK6__halfPKjS4_S2_PS0_iiiiPKtS7_iiiiiibS2_i --------------------------
	.section	.nv.constant2._Z23gemm_half_q_half_kernelILi7ELb1ELb1EEvPK6__halfPKjS4_S2_PS0_iiiiPKtS7_iiiiiibS2_i,"a",@progbits
	.sectionflags	@""
	.align	4
.nv.constant2._Z23gemm_half_q_half_kernelILi7ELb1ELb1EEvPK6__halfPKjS4_S2_PS0_iiiiPKtS7_iiiiiibS2_i:
        /*0000*/ 	.byte	0x04, 0x00, 0x00, 0x00, 0x00, 0x00, 0x00, 0x00


//--------------------- .nv.constant0._Z23gemm_half_q_half_kernelILi7ELb1ELb1EEvPK6__halfPKjS4_S2_PS0_iiiiPKtS7_iiiiiibS2_i --------------------------
	.section	.nv.constant0._Z23gemm_half_q_half_kernelILi7ELb1ELb1EEvPK6__halfPKjS4_S2_PS0_iiiiPKtS7_iiiiiibS2_i,"a",@progbits
	.sectionflags	@""
	.align	4
.nv.constant0._Z23gemm_half_q_half_kernelILi7ELb1ELb1EEvPK6__halfPKjS4_S2_PS0_iiiiPKtS7_iiiiiibS2_i:
	.zero		468


//--------------------- .nv.constant2._Z23gemm_half_q_half_kernelILi6ELb1ELb1EEvPK6__halfPKjS4_S2_PS0_iiiiPKtS7_iiiiiibS2_i --------------------------
	.section	.nv.constant2._Z23gemm_half_q_half_kernelILi6ELb1ELb1EEvPK6__halfPKjS4_S2_PS0_iiiiPKtS7_iiiiiibS2_i,"a",@progbits
	.sectionflags	@""
	.align	4
.nv.constant2._Z23gemm_half_q_half_kernelILi6ELb1ELb1EEvPK6__halfPKjS4_S2_PS0_iiiiPKtS7_iiiiiibS2_i:
        /*0000*/ 	.byte	0x04, 0x00, 0x00, 0x00, 0x00, 0x00, 0x00, 0x00


//--------------------- .nv.constant0._Z23gemm_half_q_half_kernelILi6ELb1ELb1EEvPK6__halfPKjS4_S2_PS0_iiiiPKtS7_iiiiiibS2_i --------------------------
	.section	.nv.constant0._Z23gemm_half_q_half_kernelILi6ELb1ELb1EEvPK6__halfPKjS4_S2_PS0_iiiiPKtS7_iiiiiibS2_i,"a",@progbits
	.sectionflags	@""
	.align	4
.nv.constant0._Z23gemm_half_q_half_kernelILi6ELb1ELb1EEvPK6__halfPKjS4_S2_PS0_iiiiPKtS7_iiiiiibS2_i:
	.zero		468


//--------------------- .nv.constant2._Z23gemm_half_q_half_kernelILi5ELb1ELb1EEvPK6__halfPKjS4_S2_PS0_iiiiPKtS7_iiiiiibS2_i --------------------------
	.section	.nv.constant2._Z23gemm_half_q_half_kernelILi5ELb1ELb1EEvPK6__halfPKjS4_S2_PS0_iiiiPKtS7_iiiiiibS2_i,"a",@progbits
	.sectionflags	@""
	.align	4
.nv.constant2._Z23gemm_half_q_half_kernelILi5ELb1ELb1EEvPK6__halfPKjS4_S2_PS0_iiiiPKtS7_iiiiiibS2_i:
        /*0000*/ 	.byte	0x04, 0x00, 0x00, 0x00, 0x00, 0x00, 0x00, 0x00


//--------------------- .nv.constant0._Z23gemm_half_q_half_kernelILi5ELb1ELb1EEvPK6__halfPKjS4_S2_PS0_iiiiPKtS7_iiiiiibS2_i --------------------------
	.section	.nv.constant0._Z23gemm_half_q_half_kernelILi5ELb1ELb1EEvPK6__halfPKjS4_S2_PS0_iiiiPKtS7_iiiiiibS2_i,"a",@progbits
	.sectionflags	@""
	.align	4
.nv.constant0._Z23gemm_half_q_half_kernelILi5ELb1ELb1EEvPK6__halfPKjS4_S2_PS0_iiiiPKtS7_iiiiiibS2_i:
	.zero		468


//--------------------- .nv.constant2._Z23gemm_half_q_half_kernelILi4ELb1ELb1EEvPK6__halfPKjS4_S2_PS0_iiiiPKtS7_iiiiiibS2_i --------------------------
	.section	.nv.constant2._Z23gemm_half_q_half_kernelILi4ELb1ELb1EEvPK6__halfPKjS4_S2_PS0_iiiiPKtS7_iiiiiibS2_i,"a",@progbits
	.sectionflags	@""
	.align	4
.nv.constant2._Z23gemm_half_q_half_kernelILi4ELb1ELb1EEvPK6__halfPKjS4_S2_PS0_iiiiPKtS7_iiiiiibS2_i:
        /*0000*/ 	.byte	0x04, 0x00, 0x00, 0x00, 0x00, 0x00, 0x00, 0x00


//--------------------- .nv.constant0._Z23gemm_half_q_half_kernelILi4ELb1ELb1EEvPK6__halfPKjS4_S2_PS0_iiiiPKtS7_iiiiiibS2_i --------------------------
	.section	.nv.constant0._Z23gemm_half_q_half_kernelILi4ELb1ELb1EEvPK6__halfPKjS4_S2_PS0_iiiiPKtS7_iiiiiibS2_i,"a",@progbits
	.sectionflags	@""
	.align	4
.nv.constant0._Z23gemm_half_q_half_kernelILi4ELb1ELb1EEvPK6__halfPKjS4_S2_PS0_iiiiPKtS7_iiiiiibS2_i:
	.zero		468


//--------------------- .nv.constant0._Z23gemm_half_q_half_kernelILi3ELb1ELb1EEvPK6__halfPKjS4_S2_PS0_iiiiPKtS7_iiiiiibS2_i --------------------------
	.section	.nv.constant0._Z23gemm_half_q_half_kernelILi3ELb1ELb1EEvPK6__halfPKjS4_S2_PS0_iiiiPKtS7_iiiiiibS2_i,"a",@progbits
	.sectionflags	@""
	.align	4
.nv.constant0._Z23gemm_half_q_half_kernelILi3ELb1ELb1EEvPK6__halfPKjS4_S2_PS0_iiiiPKtS7_iiiiiibS2_i:
	.zero		468


//--------------------- .nv.constant0._Z23gemm_half_q_half_kernelILi2ELb1ELb1EEvPK6__halfPKjS4_S2_PS0_iiiiPKtS7_iiiiiibS2_i --------------------------
	.section	.nv.constant0._Z23gemm_half_q_half_kernelILi2ELb1ELb1EEvPK6__halfPKjS4_S2_PS0_iiiiPKtS7_iiiiiibS2_i,"a",@progbits
	.sectionflags	@""
	.align	4
.nv.constant0._Z23gemm_half_q_half_kernelILi2ELb1ELb1EEvPK6__halfPKjS4_S2_PS0_iiiiPKtS7_iiiiiibS2_i:
	.zero		468


//--------------------- .nv.constant0._Z23gemm_half_q_half_kernelILi1ELb1ELb1EEvPK6__halfPKjS4_S2_PS0_iiiiPKtS7_iiiiiibS2_i --------------------------
	.section	.nv.constant0._Z23gemm_half_q_half_kernelILi1ELb1ELb1EEvPK6__halfPKjS4_S2_PS0_iiiiPKtS7_iiiiiibS2_i,"a",@progbits
	.sectionflags	@""
	.align	4
.nv.constant0._Z23gemm_half_q_half_kernelILi1ELb1ELb1EEvPK6__halfPKjS4_S2_PS0_iiiiPKtS7_iiiiiibS2_i:
	.zero		468


//--------------------- .nv.constant2._Z23gemm_half_q_half_kernelILi8ELb1ELb0EEvPK6__halfPKjS4_S2_PS0_iiiiPKtS7_iiiiiibS2_i --------------------------
	.section	.nv.constant2._Z23gemm_half_q_half_kernelILi8ELb1ELb0EEvPK6__halfPKjS4_S2_PS0_iiiiPKtS7_iiiiiibS2_i,"a",@progbits
	.sectionflags	@""
	.align	4
.nv.constant2._Z23gemm_half_q_half_kernelILi8ELb1ELb0EEvPK6__halfPKjS4_S2_PS0_iiiiPKtS7_iiiiiibS2_i:
        /*0000*/ 	.byte	0x04, 0x00, 0x00, 0x00, 0x00, 0x00, 0x00, 0x00


//--------------------- .nv.constant0._Z23gemm_half_q_half_kernelILi8ELb1ELb0EEvPK6__halfPKjS4_S2_PS0_iiiiPKtS7_iiiiiibS2_i --------------------------
	.section	.nv.constant0._Z23gemm_half_q_half_kernelILi8ELb1ELb0EEvPK6__halfPKjS4_S2_PS0_iiiiPKtS7_iiiiiibS2_i,"a",@progbits
	.sectionflags	@""
	.align	4
.nv.constant0._Z23gemm_half_q_half_kernelILi8ELb1ELb0EEvPK6__halfPKjS4_S2_PS0_iiiiPKtS7_iiiiiibS2_i:
	.zero		468


//--------------------- .nv.constant2._Z23gemm_half_q_half_kernelILi7ELb1ELb0EEvPK6__halfPKjS4_S2_PS0_iiiiPKtS7_iiiiiibS2_i --------------------------
	.section	.nv.constant2._Z23gemm_half_q_half_kernelILi7ELb1ELb0EEvPK6__halfPKjS4_S2_PS0_iiiiPKtS7_iiiiiibS2_i,"a",@progbits
	.sectionflags	@""
	.align	4
.nv.constant2._Z23gemm_half_q_half_kernelILi7ELb1ELb0EEvPK6__halfPKjS4_S2_PS0_iiiiPKtS7_iiiiiibS2_i:
        /*0000*/ 	.byte	0x04, 0x00, 0x00, 0x00, 0x00, 0x00, 0x00, 0x00


//--------------------- .nv.constant0._Z23gemm_half_q_half_kernelILi7ELb1ELb0EEvPK6__halfPKjS4_S2_PS0_iiiiPKtS7_iiiiiibS2_i --------------------------
	.section	.nv.constant0._Z23gemm_half_q_half_kernelILi7ELb1ELb0EEvPK6__halfPKjS4_S2_PS0_iiiiPKtS7_iiiiiibS2_i,"a",@progbits
	.sectionflags	@""
	.align	4
.nv.constant0._Z23gemm_half_q_half_kernelILi7ELb1ELb0EEvPK6__halfPKjS4_S2_PS0_iiiiPKtS7_iiiiiibS2_i:
	.zero		468


//--------------------- .nv.constant2._Z23gemm_half_q_half_kernelILi6ELb1ELb0EEvPK6__halfPKjS4_S2_PS0_iiiiPKtS7_iiiiiibS2_i --------------------------
	.section	.nv.constant2._Z23gemm_half_q_half_kernelILi6ELb1ELb0EEvPK6__halfPKjS4_S2_PS0_iiiiPKtS7_iiiiiibS2_i,"a",@progbits
	.sectionflags	@""
	.align	4
.nv.constant2._Z23gemm_half_q_half_kernelILi6ELb1ELb0EEvPK6__halfPKjS4_S2_PS0_iiiiPKtS7_iiiiiibS2_i:
        /*0000*/ 	.byte	0x04, 0x00, 0x00, 0x00, 0x00, 0x00, 0x00, 0x00


//--------------------- .nv.constant0._Z23gemm_half_q_half_kernelILi6ELb1ELb0EEvPK6__halfPKjS4_S2_PS0_iiiiPKtS7_iiiiiibS2_i --------------------------
	.section	.nv.constant0._Z23gemm_half_q_half_kernelILi6ELb1ELb0EEvPK6__halfPKjS4_S2_PS0_iiiiPKtS7_iiiiiibS2_i,"a",@progbits
	.sectionflags	@""
	.align	4
.nv.constant0._Z23gemm_half_q_half_kernelILi6ELb1ELb0EEvPK6__halfPKjS4_S2_PS0_iiiiPKtS7_iiiiiibS2_i:
	.zero		468


//--------------------- .nv.constant2._Z23gemm_half_q_half_kernelILi5ELb1ELb0EEvPK6__halfPKjS4_S2_PS0_iiiiPKtS7_iiiiiibS2_i --------------------------
	.section	.nv.constant2._Z23gemm_half_q_half_kernelILi5ELb1ELb0EEvPK6__halfPKjS4_S2_PS0_iiiiPKtS7_iiiiiibS2_i,"a",@progbits
	.sectionflags	@""
	.align	4
.nv.constant2._Z23gemm_half_q_half_kernelILi5ELb1ELb0EEvPK6__halfPKjS4_S2_PS0_iiiiPKtS7_iiiiiibS2_i:
        /*0000*/ 	.byte	0x04, 0x00, 0x00, 0x00, 0x00, 0x00, 0x00, 0x00


//--------------------- .nv.constant0._Z23gemm_half_q_half_kernelILi5ELb1ELb0EEvPK6__halfPKjS4_S2_PS0_iiiiPKtS7_iiiiiibS2_i --------------------------
	.section	.nv.constant0._Z23gemm_half_q_half_kernelILi5ELb1ELb0EEvPK6__halfPKjS4_S2_PS0_iiiiPKtS7_iiiiiibS2_i,"a",@progbits
	.sectionflags	@""
	.align	4
.nv.constant0._Z23gemm_half_q_half_kernelILi5ELb1ELb0EEvPK6__halfPKjS4_S2_PS0_iiiiPKtS7_iiiiiibS2_i:
	.zero		468


//--------------------- .nv.constant2._Z23gemm_half_q_half_kernelILi4ELb1ELb0EEvPK6__halfPKjS4_S2_PS0_iiiiPKtS7_iiiiiibS2_i --------------------------
	.section	.nv.constant2._Z23gemm_half_q_half_kernelILi4ELb1ELb0EEvPK6__halfPKjS4_S2_PS0_iiiiPKtS7_iiiiiibS2_i,"a",@progbits
	.sectionflags	@""
	.align	4
.nv.constant2._Z23gemm_half_q_half_kernelILi4ELb1ELb0EEvPK6__halfPKjS4_S2_PS0_iiiiPKtS7_iiiiiibS2_i:
        /*0000*/ 	.byte	0x04, 0x00, 0x00, 0x00, 0x00, 0x00, 0x00, 0x00


//--------------------- .nv.constant0._Z23gemm_half_q_half_kernelILi4ELb1ELb0EEvPK6__halfPKjS4_S2_PS0_iiiiPKtS7_iiiiiibS2_i --------------------------
	.section	.nv.constant0._Z23gemm_half_q_half_kernelILi4ELb1ELb0EEvPK6__halfPKjS4_S2_PS0_iiiiPKtS7_iiiiiibS2_i,"a",@progbits
	.sectionflags	@""
	.align	4
.nv.constant0._Z23gemm_half_q_half_kernelILi4ELb1ELb0EEvPK6__halfPKjS4_S2_PS0_iiiiPKtS7_iiiiiibS2_i:
	.zero		468


//--------------------- .nv.constant0._Z23gemm_half_q_half_kernelILi3ELb1ELb0EEvPK6__halfPKjS4_S2_PS0_iiiiPKtS7_iiiiiibS2_i --------------------------
	.section	.nv.constant0._Z23gemm_half_q_half_kernelILi3ELb1ELb0EEvPK6__halfPKjS4_S2_PS0_iiiiPKtS7_iiiiiibS2_i,"a",@progbits
	.sectionflags	@""
	.align	4
.nv.constant0._Z23gemm_half_q_half_kernelILi3ELb1ELb0EEvPK6__halfPKjS4_S2_PS0_iiiiPKtS7_iiiiiibS2_i:
	.zero		468


//--------------------- .nv.constant0._Z23gemm_half_q_half_kernelILi2ELb1ELb0EEvPK6__halfPKjS4_S2_PS0_iiiiPKtS7_iiiiiibS2_i --------------------------
	.section	.nv.constant0._Z23gemm_half_q_half_kernelILi2ELb1ELb0EEvPK6__halfPKjS4_S2_PS0_iiiiPKtS7_iiiiiibS2_i,"a",@progbits
	.sectionflags	@""
	.align	4
.nv.constant0._Z23gemm_half_q_half_kernelILi2ELb1ELb0EEvPK6__halfPKjS4_S2_PS0_iiiiPKtS7_iiiiiibS2_i:
	.zero		468


//--------------------- .nv.constant0._Z23gemm_half_q_half_kernelILi1ELb1ELb0EEvPK6__halfPKjS4_S2_PS0_iiiiPKtS7_iiiiiibS2_i --------------------------
	.section	.nv.constant0._Z23gemm_half_q_half_kernelILi1ELb1ELb0EEvPK6__halfPKjS4_S2_PS0_iiiiPKtS7_iiiiiibS2_i,"a",@progbits
	.sectionflags	@""
	.align	4
.nv.constant0._Z23gemm_half_q_half_kernelILi1ELb1ELb0EEvPK6__halfPKjS4_S2_PS0_iiiiPKtS7_iiiiiibS2_i:
	.zero		468


//--------------------- .nv.constant2._Z23gemm_half_q_half_kernelILi8ELb0ELb1EEvPK6__halfPKjS4_S2_PS0_iiiiPKtS7_iiiiiibS2_i --------------------------
	.section	.nv.constant2._Z23gemm_half_q_half_kernelILi8ELb0ELb1EEvPK6__halfPKjS4_S2_PS0_iiiiPKtS7_iiiiiibS2_i,"a",@progbits
	.sectionflags	@""
	.align	4
.nv.constant2._Z23gemm_half_q_half_kernelILi8ELb0ELb1EEvPK6__halfPKjS4_S2_PS0_iiiiPKtS7_iiiiiibS2_i:
        /*0000*/ 	.byte	0x04, 0x00, 0x00, 0x00, 0x00, 0x00, 0x00, 0x00


//--------------------- .nv.constant0._Z23gemm_half_q_half_kernelILi8ELb0ELb1EEvPK6__halfPKjS4_S2_PS0_iiiiPKtS7_iiiiiibS2_i --------------------------
	.section	.nv.constant0._Z23gemm_half_q_half_kernelILi8ELb0ELb1EEvPK6__halfPKjS4_S2_PS0_iiiiPKtS7_iiiiiibS2_i,"a",@progbits
	.sectionflags	@""
	.align	4
.nv.constant0._Z23gemm_half_q_half_kernelILi8ELb0ELb1EEvPK6__halfPKjS4_S2_PS0_iiiiPKtS7_iiiiiibS2_i:
	.zero		468


//--------------------- .nv.constant2._Z23gemm_half_q_half_kernelILi7ELb0ELb1EEvPK6__halfPKjS4_S2_PS0_iiiiPKtS7_iiiiiibS2_i --------------------------
	.section	.nv.constant2._Z23gemm_half_q_half_kernelILi7ELb0ELb1EEvPK6__halfPKjS4_S2_PS0_iiiiPKtS7_iiiiiibS2_i,"a",@progbits
	.sectionflags	@""
	.align	4
.nv.constant2._Z23gemm_half_q_half_kernelILi7ELb0ELb1EEvPK6__halfPKjS4_S2_PS0_iiiiPKtS7_iiiiiibS2_i:
        /*0000*/ 	.byte	0x04, 0x00, 0x00, 0x00, 0x00, 0x00, 0x00, 0x00


//--------------------- .nv.constant0._Z23gemm_half_q_half_kernelILi7ELb0ELb1EEvPK6__halfPKjS4_S2_PS0_iiiiPKtS7_iiiiiibS2_i --------------------------
	.section	.nv.constant0._Z23gemm_half_q_half_kernelILi7ELb0ELb1EEvPK6__halfPKjS4_S2_PS0_iiiiPKtS7_iiiiiibS2_i,"a",@progbits
	.sectionflags	@""
	.align	4
.nv.constant0._Z23gemm_half_q_half_kernelILi7ELb0ELb1EEvPK6__halfPKjS4_S2_PS0_iiiiPKtS7_iiiiiibS2_i:
	.zero		468


//--------------------- .nv.constant2._Z23gemm_half_q_half_kernelILi6ELb0ELb1EEvPK6__halfPKjS4_S2_PS0_iiiiPKtS7_iiiiiibS2_i --------------------------
	.section	.nv.constant2._Z23gemm_half_q_half_kernelILi6ELb0ELb1EEvPK6__halfPKjS4_S2_PS0_iiiiPKtS7_iiiiiibS2_i,"a",@progbits
	.sectionflags	@""
	.align	4
.nv.constant2._Z23gemm_half_q_half_kernelILi6ELb0ELb1EEvPK6__halfPKjS4_S2_PS0_iiiiPKtS7_iiiiiibS2_i:
        /*0000*/ 	.byte	0x04, 0x00, 0x00, 0x00, 0x00, 0x00, 0x00, 0x00


//--------------------- .nv.constant0._Z23gemm_half_q_half_kernelILi6ELb0ELb1EEvPK6__halfPKjS4_S2_PS0_iiiiPKtS7_iiiiiibS2_i --------------------------
	.section	.nv.constant0._Z23gemm_half_q_half_kernelILi6ELb0ELb1EEvPK6__halfPKjS4_S2_PS0_iiiiPKtS7_iiiiiibS2_i,"a",@progbits
	.sectionflags	@""
	.align	4
.nv.constant0._Z23gemm_half_q_half_kernelILi6ELb0ELb1EEvPK6__halfPKjS4_S2_PS0_iiiiPKtS7_iiiiiibS2_i:
	.zero		468


//--------------------- .nv.constant2._Z23gemm_half_q_half_kernelILi5ELb0ELb1EEvPK6__halfPKjS4_S2_PS0_iiiiPKtS7_iiiiiibS2_i --------------------------
	.section	.nv.constant2._Z23gemm_half_q_half_kernelILi5ELb0ELb1EEvPK6__halfPKjS4_S2_PS0_iiiiPKtS7_iiiiiibS2_i,"a",@progbits
	.sectionflags	@""
	.align	4
.nv.constant2._Z23gemm_half_q_half_kernelILi5ELb0ELb1EEvPK6__halfPKjS4_S2_PS0_iiiiPKtS7_iiiiiibS2_i:
        /*0000*/ 	.byte	0x04, 0x00, 0x00, 0x00, 0x00, 0x00, 0x00, 0x00


//--------------------- .nv.constant0._Z23gemm_half_q_half_kernelILi5ELb0ELb1EEvPK6__halfPKjS4_S2_PS0_iiiiPKtS7_iiiiiibS2_i --------------------------
	.section	.nv.constant0._Z23gemm_half_q_half_kernelILi5ELb0ELb1EEvPK6__halfPKjS4_S2_PS0_iiiiPKtS7_iiiiiibS2_i,"a",@progbits
	.sectionflags	@""
	.align	4
.nv.constant0._Z23gemm_half_q_half_kernelILi5ELb0ELb1EEvPK6__halfPKjS4_S2_PS0_iiiiPKtS7_iiiiiibS2_i:
	.zero		468


//--------------------- .nv.constant2._Z23gemm_half_q_half_kernelILi4ELb0ELb1EEvPK6__halfPKjS4_S2_PS0_iiiiPKtS7_iiiiiibS2_i --------------------------
	.section	.nv.constant2._Z23gemm_half_q_half_kernelILi4ELb0ELb1EEvPK6__halfPKjS4_S2_PS0_iiiiPKtS7_iiiiiibS2_i,"a",@progbits
	.sectionflags	@""
	.align	4
.nv.constant2._Z23gemm_half_q_half_kernelILi4ELb0ELb1EEvPK6__halfPKjS4_S2_PS0_iiiiPKtS7_iiiiiibS2_i:
        /*0000*/ 	.byte	0x04, 0x00, 0x00, 0x00, 0x00, 0x00, 0x00, 0x00


//--------------------- .nv.constant0._Z23gemm_half_q_half_kernelILi4ELb0ELb1EEvPK6__halfPKjS4_S2_PS0_iiiiPKtS7_iiiiiibS2_i --------------------------
	.section	.nv.constant0._Z23gemm_half_q_half_kernelILi4ELb0ELb1EEvPK6__halfPKjS4_S2_PS0_iiiiPKtS7_iiiiiibS2_i,"a",@progbits
	.sectionflags	@""
	.align	4
.nv.constant0._Z23gemm_half_q_half_kernelILi4ELb0ELb1EEvPK6__halfPKjS4_S2_PS0_iiiiPKtS7_iiiiiibS2_i:
	.zero		468


//--------------------- .nv.constant0._Z23gemm_half_q_half_kernelILi3ELb0ELb1EEvPK6__halfPKjS4_S2_PS0_iiiiPKtS7_iiiiiibS2_i --------------------------
	.section	.nv.constant0._Z23gemm_half_q_half_kernelILi3ELb0ELb1EEvPK6__halfPKjS4_S2_PS0_iiiiPKtS7_iiiiiibS2_i,"a",@progbits
	.sectionflags	@""
	.align	4
.nv.constant0._Z23gemm_half_q_half_kernelILi3ELb0ELb1EEvPK6__halfPKjS4_S2_PS0_iiiiPKtS7_iiiiiibS2_i:
	.zero		468


//--------------------- .nv.constant0._Z23gemm_half_q_half_kernelILi2ELb0ELb1EEvPK6__halfPKjS4_S2_PS0_iiiiPKtS7_iiiiiibS2_i --------------------------
	.section	.nv.constant0._Z23gemm_half_q_half_kernelILi2ELb0ELb1EEvPK6__halfPKjS4_S2_PS0_iiiiPKtS7_iiiiiibS2_i,"a",@progbits
	.sectionflags	@""
	.align	4
.nv.constant0._Z23gemm_half_q_half_kernelILi2ELb0ELb1EEvPK6__halfPKjS4_S2_PS0_iiiiPKtS7_iiiiiibS2_i:
	.zero		468


//--------------------- .nv.constant0._Z23gemm_half_q_half_kernelILi1ELb0ELb1EEvPK6__halfPKjS4_S2_PS0_iiiiPKtS7_iiiiiibS2_i --------------------------
	.section	.nv.constant0._Z23gemm_half_q_half_kernelILi1ELb0ELb1EEvPK6__halfPKjS4_S2_PS0_iiiiPKtS7_iiiiiibS2_i,"a",@progbits
	.sectionflags	@""
	.align	4
.nv.constant0._Z23gemm_half_q_half_kernelILi1ELb0ELb1EEvPK6__halfPKjS4_S2_PS0_iiiiPKtS7_iiiiiibS2_i:
	.zero		468


//--------------------- .nv.constant2._Z23gemm_half_q_half_kernelILi8ELb0ELb0EEvPK6__halfPKjS4_S2_PS0_iiiiPKtS7_iiiiiibS2_i --------------------------
	.section	.nv.constant2._Z23gemm_half_q_half_kernelILi8ELb0ELb0EEvPK6__halfPKjS4_S2_PS0_iiiiPKtS7_iiiiiibS2_i,"a",@progbits
	.sectionflags	@""
	.align	4
.nv.constant2._Z23gemm_half_q_half_kernelILi8ELb0ELb0EEvPK6__halfPKjS4_S2_PS0_iiiiPKtS7_iiiiiibS2_i:
        /*0000*/ 	.byte	0x04, 0x00, 0x00, 0x00, 0x00, 0x00, 0x00, 0x00


//--------------------- .nv.constant0._Z23gemm_half_q_half_kernelILi8ELb0ELb0EEvPK6__halfPKjS4_S2_PS0_iiiiPKtS7_iiiiiibS2_i --------------------------
	.section	.nv.constant0._Z23gemm_half_q_half_kernelILi8ELb0ELb0EEvPK6__halfPKjS4_S2_PS0_iiiiPKtS7_iiiiiibS2_i,"a",@progbits
	.sectionflags	@""
	.align	4
.nv.constant0._Z23gemm_half_q_half_kernelILi8ELb0ELb0EEvPK6__halfPKjS4_S2_PS0_iiiiPKtS7_iiiiiibS2_i:
	.zero		468


//--------------------- .nv.constant2._Z23gemm_half_q_half_kernelILi7ELb0ELb0EEvPK6__halfPKjS4_S2_PS0_iiiiPKtS7_iiiiiibS2_i --------------------------
	.section	.nv.constant2._Z23gemm_half_q_half_kernelILi7ELb0ELb0EEvPK6__halfPKjS4_S2_PS0_iiiiPKtS7_iiiiiibS2_i,"a",@progbits
	.sectionflags	@""
	.align	4
.nv.constant2._Z23gemm_half_q_half_kernelILi7ELb0ELb0EEvPK6__halfPKjS4_S2_PS0_iiiiPKtS7_iiiiiibS2_i:
        /*0000*/ 	.byte	0x04, 0x00, 0x00, 0x00, 0x00, 0x00, 0x00, 0x00


//--------------------- .nv.constant0._Z23gemm_half_q_half_kernelILi7ELb0ELb0EEvPK6__halfPKjS4_S2_PS0_iiiiPKtS7_iiiiiibS2_i --------------------------
	.section	.nv.constant0._Z23gemm_half_q_half_kernelILi7ELb0ELb0EEvPK6__halfPKjS4_S2_PS0_iiiiPKtS7_iiiiiibS2_i,"a",@progbits
	.sectionflags	@""
	.align	4
.nv.constant0._Z23gemm_half_q_half_kernelILi7ELb0ELb0EEvPK6__halfPKjS4_S2_PS0_iiiiPKtS7_iiiiiibS2_i:
	.zero		468


//--------------------- .nv.constant2._Z23gemm_half_q_half_kernelILi6ELb0ELb0EEvPK6__halfPKjS4_S2_PS0_iiiiPKtS7_iiiiiibS2_i --------------------------
	.section	.nv.constant2._Z23gemm_half_q_half_kernelILi6ELb0ELb0EEvPK6__halfPKjS4_S2_PS0_iiiiPKtS7_iiiiiibS2_i,"a",@progbits
	.sectionflags	@""
	.align	4
.nv.constant2._Z23gemm_half_q_half_kernelILi6ELb0ELb0EEvPK6__halfPKjS4_S2_PS0_iiiiPKtS7_iiiiiibS2_i:
        /*0000*/ 	.byte	0x04, 0x00, 0x00, 0x00, 0x00, 0x00, 0x00, 0x00


//--------------------- .nv.constant0._Z23gemm_half_q_half_kernelILi6ELb0ELb0EEvPK6__halfPKjS4_S2_PS0_iiiiPKtS7_iiiiiibS2_i --------------------------
	.section	.nv.constant0._Z23gemm_half_q_half_kernelILi6ELb0ELb0EEvPK6__halfPKjS4_S2_PS0_iiiiPKtS7_iiiiiibS2_i,"a",@progbits
	.sectionflags	@""
	.align	4
.nv.constant0._Z23gemm_half_q_half_kernelILi6ELb0ELb0EEvPK6__halfPKjS4_S2_PS0_iiiiPKtS7_iiiiiibS2_i:
	.zero		468


//--------------------- .nv.constant2._Z23gemm_half_q_half_kernelILi5ELb0ELb0EEvPK6__halfPKjS4_S2_PS0_iiiiPKtS7_iiiiiibS2_i --------------------------
	.section	.nv.constant2._Z23gemm_half_q_half_kernelILi5ELb0ELb0EEvPK6__halfPKjS4_S2_PS0_iiiiPKtS7_iiiiiibS2_i,"a",@progbits
	.sectionflags	@""
	.align	4
.nv.constant2._Z23gemm_half_q_half_kernelILi5ELb0ELb0EEvPK6__halfPKjS4_S2_PS0_iiiiPKtS7_iiiiiibS2_i:
        /*0000*/ 	.byte	0x04, 0x00, 0x00, 0x00, 0x00, 0x00, 0x00, 0x00


//--------------------- .nv.constant0._Z23gemm_half_q_half_kernelILi5ELb0ELb0EEvPK6__halfPKjS4_S2_PS0_iiiiPKtS7_iiiiiibS2_i --------------------------
	.section	.nv.constant0._Z23gemm_half_q_half_kernelILi5ELb0ELb0EEvPK6__halfPKjS4_S2_PS0_iiiiPKtS7_iiiiiibS2_i,"a",@progbits
	.sectionflags	@""
	.align	4
.nv.constant0._Z23gemm_half_q_half_kernelILi5ELb0ELb0EEvPK6__halfPKjS4_S2_PS0_iiiiPKtS7_iiiiiibS2_i:
	.zero		468


//--------------------- .nv.constant2._Z23gemm_half_q_half_kernelILi4ELb0ELb0EEvPK6__halfPKjS4_S2_PS0_iiiiPKtS7_iiiiiibS2_i --------------------------
	.section	.nv.constant2._Z23gemm_half_q_half_kernelILi4ELb0ELb0EEvPK6__halfPKjS4_S2_PS0_iiiiPKtS7_iiiiiibS2_i,"a",@progbits
	.sectionflags	@""
	.align	4
.nv.constant2._Z23gemm_half_q_half_kernelILi4ELb0ELb0EEvPK6__halfPKjS4_S2_PS0_iiiiPKtS7_iiiiiibS2_i:
        /*0000*/ 	.byte	0x04, 0x00, 0x00, 0x00, 0x00, 0x00, 0x00, 0x00


//--------------------- .nv.constant0._Z23gemm_half_q_half_kernelILi4ELb0ELb0EEvPK6__halfPKjS4_S2_PS0_iiiiPKtS7_iiiiiibS2_i --------------------------
	.section	.nv.constant0._Z23gemm_half_q_half_kernelILi4ELb0ELb0EEvPK6__halfPKjS4_S2_PS0_iiiiPKtS7_iiiiiibS2_i,"a",@progbits
	.sectionflags	@""
	.align	4
.nv.constant0._Z23gemm_half_q_half_kernelILi4ELb0ELb0EEvPK6__halfPKjS4_S2_PS0_iiiiPKtS7_iiiiiibS2_i:
	.zero		468


//--------------------- .nv.constant0._Z23gemm_half_q_half_kernelILi3ELb0ELb0EEvPK6__halfPKjS4_S2_PS0_iiiiPKtS7_iiiiiibS2_i --------------------------
	.section	.nv.constant0._Z23gemm_half_q_half_kernelILi3ELb0ELb0EEvPK6__halfPKjS4_S2_PS0_iiiiPKtS7_iiiiiibS2_i,"a",@progbits
	.sectionflags	@""
	.align	4
.nv.constant0._Z23gemm_half_q_half_kernelILi3ELb0ELb0EEvPK6__halfPKjS4_S2_PS0_iiiiPKtS7_iiiiiibS2_i:
	.zero		468


//--------------------- .nv.constant0._Z23gemm_half_q_half_kernelILi2ELb0ELb0EEvPK6__halfPKjS4_S2_PS0_iiiiPKtS7_iiiiiibS2_i --------------------------
	.section	.nv.constant0._Z23gemm_half_q_half_kernelILi2ELb0ELb0EEvPK6__halfPKjS4_S2_PS0_iiiiPKtS7_iiiiiibS2_i,"a",@progbits
	.sectionflags	@""
	.align	4
.nv.constant0._Z23gemm_half_q_half_kernelILi2ELb0ELb0EEvPK6__halfPKjS4_S2_PS0_iiiiPKtS7_iiiiiibS2_i:
	.zero		468


//--------------------- .nv.constant0._Z23gemm_half_q_half_kernelILi1ELb0ELb0EEvPK6__halfPKjS4_S2_PS0_iiiiPKtS7_iiiiiibS2_i --------------------------
	.section	.nv.constant0._Z23gemm_half_q_half_kernelILi1ELb0ELb0EEvPK6__halfPKjS4_S2_PS0_iiiiPKtS7_iiiiiibS2_i,"a",@progbits
	.sectionflags	@""
	.align	4
.nv.constant0._Z23gemm_half_q_half_kernelILi1ELb0ELb0EEvPK6__halfPKjS4_S2_PS0_iiiiPKtS7_iiiiiibS2_i:
	.zero		468


//--------------------- .text._Z12clear_kernelP6__halfii --------------------------
	.section	.text._Z12clear_kernelP6__halfii,"ax",@progbits
	.sectioninfo	@"SHI_REGISTERS=6"
	.align	128
        .global         _Z12clear_kernelP6__halfii
        .type           _Z12clear_kernelP6__halfii,@function
        .size           _Z12clear_kernelP6__halfii,(.L_x_3823 - _Z12clear_kernelP6__halfii)
        .other          _Z12clear_kernelP6__halfii,@"STO_CUDA_ENTRY STV_DEFAULT"
_Z12clear_kernelP6__halfii:
.text._Z12clear_kernelP6__halfii:
[----:B------:R-:W-:Y:S02]  /*0000*/  IMAD.MOV.U32 R1, RZ, RZ, c[0x0][0x28] ;  /* 0x00000a00ff017624 */ /* 0x000fe400078e00ff */
[----:B------:R-:W0:Y:S04]  /*0010*/  S2R R0, SR_CTAID.X ;  /* 0x0000000000007919 */ /* 0x000e280000002500 */
[----:B------:R-:W0:Y:S02]  /*0020*/  S2R R3, SR_TID.X ;  /* 0x0000000000037919 */ /* 0x000e240000002100 */
[----:B0-----:R-:W-:-:S04]  /*0030*/  IMAD R0, R0, 0x100, R3 ;  /* 0x0000010000007824 */ /* 0x001fc800078e0203 */
[----:B------:R-:W-:-:S05]  /*0040*/  IMAD.SHL.U32 R0, R0, 0x8, RZ ;  /* 0x0000000800007824 */ /* 0x000fca00078e00ff */
[----:B------:R-:W-:-:S13]  /*0050*/  ISETP.GE.AND P0, PT, R0, c[0x0][0x16c], PT ;  /* 0x00005b0000007a0c */ /* 0x000fda0003f06270 */
[----:B------:R-:W-:Y:S05]  /*0060*/  @P0 EXIT ;  /* 0x000000000000094d */ /* 0x000fea0003800000 */
[----:B------:R-:W0:Y:S01]  /*0070*/  S2R R3, SR_CTAID.Y ;  /* 0x0000000000037919 */ /* 0x000e220000002600 */
[----:B------:R-:W-:Y:S01]  /*0080*/  SHF.R.S32.HI R2, RZ, 0x1f, R0 ;  /* 0x0000001fff027819 */ /* 0x000fe20000011400 */
[----:B------:R-:W-:Y:S01]  /*0090*/  ULDC.64 UR4, c[0x0][0x118] ;  /* 0x0000460000047ab9 */ /* 0x000fe20000000a00 */
[----:B0-----:R-:W-:-:S05]  /*00a0*/  IMAD R3, R3, c[0x0][0x16c], RZ ;  /* 0x00005b0003037a24 */ /* 0x001fca00078e02ff */
[----:B------:R-:W-:-:S04]  /*00b0*/  IADD3 R0, P0, R0, R3, RZ ;  /* 0x0000000300007210 */ /* 0x000fc80007f1e0ff */
[----:B------:R-:W-:Y:S02]  /*00c0*/  LEA.HI.X.SX32 R3, R3, R2, 0x1, P0 ;  /* 0x0000000203037211 */ /* 0x000fe400000f0eff */
[----:B------:R-:W-:-:S04]  /*00d0*/  LEA R2, P0, R0, c[0x0][0x160], 0x1 ;  /* 0x0000580000027a11 */ /* 0x000fc800078008ff */
[----:B------:R-:W-:-:S05]  /*00e0*/  LEA.HI.X R3, R0, c[0x0][0x164], R3, 0x1, P0 ;  /* 0x0000590000037a11 */ /* 0x000fca00000f0c03 */
[----:B------:R-:W-:Y:S01]  /*00f0*/  STG.E.128 [R2.64], RZ ;  /* 0x000000ff02007986 */ /* 0x000fe2000c101d04 */
[----:B------:R-:W-:Y:S05]  /*0100*/  EXIT ;  /* 0x000000000000794d */ /* 0x000fea0003800000 */
.L_x_0:
[----:B------:R-:W-:-:S00]  /*0110*/  BRA `(.L_x_0) ;  /* 0xfffffff000007947 */ /* 0x000fc0000383ffff */
[----:B------:R-:W-:-:S00]  /*0120*/  NOP ;  /* 0x0000000000007918 */ /* 0x000fc00000000000 */
        /* <DEDUP_REMOVED lines=13> */
.L_x_3823:


//--------------------- .text._Z28gemm_half_q_half_gptq_kernelILi8ELb1ELb1EEvPK6__halfPKjS4_S2_PS0_iiiiiPKtibS2_i --------------------------
	.section	.text._Z28gemm_half_q_half_gptq_kernelILi8ELb1ELb1EEvPK6__halfPKjS4_S2_PS0_iiiiiPKtibS2_i,"ax",@progbits
	.sectioninfo	@"SHI_REGISTERS=96"
	.align	128
        .global         _Z28gemm_half_q_half_gptq_kernelILi8ELb1ELb1EEvPK6__halfPKjS4_S2_PS0_iiiiiPKtibS2_i
        .type           _Z28gemm_half_q_half_gptq_kernelILi8ELb1ELb1EEvPK6__halfPKjS4_S2_PS0_iiiiiPKtibS2_i,@function
        .size           _Z28gemm_half_q_half_gptq_kernelILi8ELb1ELb1EEvPK6__halfPKjS4_S2_PS0_iiiiiPKtibS2_i,(.L_x_3824 - _Z28gemm_half_q_half_gptq_kernelILi8ELb1ELb1EEvPK6__halfPKjS4_S2_PS0_iiiiiPKtibS2_i)
        .other          _Z28gemm_half_q_half_gptq_kernelILi8ELb1ELb1EEvPK6__halfPKjS4_S2_PS0_iiiiiPKtibS2_i,@"STO_CUDA_ENTRY STV_DEFAULT"
_Z28gemm_half_q_half_gptq_kernelILi8ELb1ELb1EEvPK6__halfPKjS4_S2_PS0_iiiiiPKtibS2_i:
.text._Z28gemm_half_q_half_gptq_kernelILi8ELb1ELb1EEvPK6__halfPKjS4_S2_PS0_iiiiiPKtibS2_i:
[----:B------:R-:W-:Y:S02]  /*0000*/  IMAD.MOV.U32 R1, RZ, RZ, c[0x0][0x28] ;  /* 0x00000a00ff017624 */ /* 0x000fe400078e00ff */
[----:B------:R-:W-:Y:S01]  /*0010*/  IMAD.MOV.U32 R17, RZ, RZ, c[0x0][0x1b8] ;  /* 0x00006e00ff117624 */ /* 0x000fe200078e00ff */
[----:B------:R-:W-:Y:S01]  /*0020*/  ULDC.64 UR8, c[0x0][0x118] ;  /* 0x0000460000087ab9 */ /* 0x000fe20000000a00 */
[----:B------:R-:W-:Y:S02]  /*0030*/  IMAD.MOV.U32 R0, RZ, RZ, 0x2 ;  /* 0x00000002ff007424 */ /* 0x000fe400078e00ff */
[----:B------:R-:W-:Y:S02]  /*0040*/  IMAD.MOV.U32 R4, RZ, RZ, c[0x0][0x1b0] ;  /* 0x00006c00ff047624 */ /* 0x000fe400078e00ff */
[----:B------:R-:W-:-:S04]  /*0050*/  IMAD.WIDE R2, R17, R0, c[0x0][0x1b0] ;  /* 0x00006c0011027625 */ /* 0x000fc800078e0200 */
[----:B------:R-:W-:Y:S01]  /*0060*/  IMAD.MOV.U32 R5, RZ, RZ, c[0x0][0x1b4] ;  /* 0x00006d00ff057624 */ /* 0x000fe200078e00ff */
[----:B------:R0:W2:Y:S01]  /*0070*/  LDG.E.U16 R87, [R2.64] ;  /* 0x0000000802577981 */ /* 0x0000a2000c1e1500 */
[----:B------:R-:W-:-:S03]  /*0080*/  IMAD.WIDE R6, R17, 0x2, R2 ;  /* 0x0000000211067825 */ /* 0x000fc600078e0202 */
[----:B------:R-:W2:Y:S03]  /*0090*/  LDG.E.U16 R86, [R4.64] ;  /* 0x0000000804567981 */ /* 0x000ea6000c1e1500 */
[C---:B------:R-:W-:Y:S01]  /*00a0*/  IMAD.WIDE R8, R17.reuse, 0x2, R6 ;  /* 0x0000000211087825 */ /* 0x040fe200078e0206 */
[----:B------:R-:W2:Y:S04]  /*00b0*/  LDG.E.U16 R85, [R6.64] ;  /* 0x0000000806557981 */ /* 0x000ea8000c1e1500 */
[----:B------:R-:W3:Y:S01]  /*00c0*/  LDG.E.U16 R84, [R8.64] ;  /* 0x0000000808547981 */ /* 0x000ee2000c1e1500 */
[----:B------:R-:W-:-:S06]  /*00d0*/  IMAD.WIDE R10, R17, 0x2, R8 ;  /* 0x00000002110a7825 */ /* 0x000fcc00078e0208 */
[C---:B------:R-:W-:Y:S02]  /*00e0*/  IMAD.WIDE R12, R17.reuse, 0x2, R10 ;  /* 0x00000002110c7825 */ /* 0x040fe400078e020a */
[----:B------:R-:W3:Y:S04]  /*00f0*/  LDG.E.U16 R10, [R10.64] ;  /* 0x000000080a0a7981 */ /* 0x000ee8000c1e1500 */
[C---:B------:R-:W-:Y:S02]  /*0100*/  IMAD.WIDE R14, R17.reuse, 0x2, R12 ;  /* 0x00000002110e7825 */ /* 0x040fe400078e020c */
[----:B------:R-:W4:Y:S04]  /*0110*/  LDG.E.U16 R12, [R12.64] ;  /* 0x000000080c0c7981 */ /* 0x000f28000c1e1500 */
[----:B------:R-:W-:-:S02]  /*0120*/  IMAD.WIDE R16, R17, 0x2, R14 ;  /* 0x0000000211107825 */ /* 0x000fc400078e020e */
[----:B------:R-:W4:Y:S04]  /*0130*/  LDG.E.U16 R14, [R14.64] ;  /* 0x000000080e0e7981 */ /* 0x000f28000c1e1500 */
[----:B------:R-:W5:Y:S04]  /*0140*/  LDG.E.U16 R16, [R16.64] ;  /* 0x0000000810107981 */ /* 0x000f68000c1e1500 */
[----:B0-----:R-:W0:Y:S01]  /*0150*/  S2R R3, SR_CTAID.X ;  /* 0x0000000000037919 */ /* 0x001e220000002500 */
[----:B--2---:R-:W-:-:S04]  /*0160*/  LOP3.LUT R19, R85, R87, R86, 0xfe, !PT ;  /* 0x0000005755137212 */ /* 0x004fc800078efe56 */
[----:B---3--:R-:W-:-:S04]  /*0170*/  LOP3.LUT R19, R10, R84, R19, 0xfe, !PT ;  /* 0x000000540a137212 */ /* 0x008fc800078efe13 */
[----:B----4-:R-:W-:-:S04]  /*0180*/  LOP3.LUT R19, R14, R12, R19, 0xfe, !PT ;  /* 0x0000000c0e137212 */ /* 0x010fc800078efe13 */
[----:B-----5:R-:W-:-:S04]  /*0190*/  LOP3.LUT R19, R16, R19, RZ, 0xfc, !PT ;  /* 0x0000001310137212 */ /* 0x020fc800078efcff */
[----:B------:R-:W-:-:S04]  /*01a0*/  PRMT R2, R19, 0x9910, RZ ;  /* 0x0000991013027816 */ /* 0x000fc800000000ff */
[----:B------:R-:W-:-:S13]  /*01b0*/  ISETP.NE.AND P0, PT, R2, RZ, PT ;  /* 0x000000ff0200720c */ /* 0x000fda0003f05270 */
[----:B------:R-:W-:Y:S05]  /*01c0*/  @!P0 EXIT ;  /* 0x000000000000894d */ /* 0x000fea0003800000 */
[----:B0-----:R-:W0:Y:S01]  /*01d0*/  S2UR UR7, SR_CTAID.Z ;  /* 0x00000000000779c3 */ /* 0x001e220000002700 */
[----:B------:R-:W1:Y:S01]  /*01e0*/  S2R R20, SR_TID.X ;  /* 0x0000000000147919 */ /* 0x000e620000002100 */
[----:B------:R-:W-:Y:S01]  /*01f0*/  ULDC UR5, c[0x0][0x190] ;  /* 0x0000640000057ab9 */ /* 0x000fe20000000800 */
[----:B------:R-:W-:Y:S02]  /*0200*/  BSSY B0, `(.L_x_1) ;  /* 0x000004e000007945 */ /* 0x000fe40003800000 */
[----:B------:R-:W2:Y:S01]  /*0210*/  S2R R2, SR_CTAID.Y ;  /* 0x0000000000027919 */ /* 0x000ea20000002600 */
[----:B0-----:R-:W-:Y:S01]  /*0220*/  USHF.L.U32 UR6, UR7, 0x7, URZ ;  /* 0x0000000707067899 */ /* 0x001fe2000800063f */
[----:B-1----:R-:W-:-:S03]  /*0230*/  IMAD R3, R3, 0x80, R20 ;  /* 0x0000008003037824 */ /* 0x002fc600078e0214 */
[----:B------:R-:W-:Y:S01]  /*0240*/  UIADD3 UR4, UR6, 0x80, URZ ;  /* 0x0000008006047890 */ /* 0x000fe2000fffe03f */
[----:B------:R-:W-:Y:S02]  /*0250*/  IMAD.SHL.U32 R88, R3, 0x4, RZ ;  /* 0x0000000403587824 */ /* 0x000fe400078e00ff */
[----:B------:R-:W-:Y:S01]  /*0260*/  IMAD.U32 R83, RZ, RZ, UR6 ;  /* 0x00000006ff537e24 */ /* 0x000fe2000f8e00ff */
[----:B------:R-:W-:Y:S01]  /*0270*/  UISETP.LT.AND UP0, UPT, UR4, UR5, UPT ;  /* 0x000000050400728c */ /* 0x000fe2000bf01270 */
[----:B--2---:R-:W-:Y:S02]  /*0280*/  IMAD.SHL.U32 R3, R2, 0x8, RZ ;  /* 0x0000000802037824 */ /* 0x004fe400078e00ff */
[----:B------:R-:W-:Y:S01]  /*0290*/  IMAD.IADD R5, R83, 0x1, R20 ;  /* 0x0000000153057824 */ /* 0x000fe200078e0214 */
[----:B------:R-:W-:-:S06]  /*02a0*/  USEL UR5, UR4, UR5, UP0 ;  /* 0x0000000504057287 */ /* 0x000fcc0008000000 */
[----:B------:R-:W-:-:S13]  /*02b0*/  ISETP.GE.AND P0, PT, R5, UR5, PT ;  /* 0x0000000505007c0c */ /* 0x000fda000bf06270 */
[----:B------:R-:W-:Y:S05]  /*02c0*/  @P0 BRA `(.L_x_2) ;  /* 0x0000041000000947 */ /* 0x000fea0003800000 */
[----:B------:R-:W-:Y:S01]  /*02d0*/  ISETP.NE.U32.AND P0, PT, RZ, c[0x0][0x1a0], PT ;  /* 0x00006800ff007a0c */ /* 0x000fe20003f05070 */
[----:B------:R-:W-:Y:S01]  /*02e0*/  IMAD R2, R3, c[0x0][0x190], RZ ;  /* 0x0000640003027a24 */ /* 0x000fe200078e02ff */
[----:B------:R-:W-:Y:S01]  /*02f0*/  SHF.R.S32.HI R6, RZ, 0x1f, R5 ;  /* 0x0000001fff067819 */ /* 0x000fe20000011405 */
[----:B------:R-:W-:Y:S01]  /*0300*/  IMAD.SHL.U32 R20, R20, 0x2, RZ ;  /* 0x0000000214147824 */ /* 0x000fe200078e00ff */
[----:B------:R-:W-:Y:S02]  /*0310*/  ISETP.NE.AND.EX P0, PT, RZ, c[0x0][0x1a4], PT, P0 ;  /* 0x00006900ff007a0c */ /* 0x000fe40003f05300 */
[----:B------:R-:W-:-:S11]  /*0320*/  SHF.R.S32.HI R4, RZ, 0x1f, R2 ;  /* 0x0000001fff047819 */ /* 0x000fd60000011402 */
[----:B------:R-:W-:Y:S05]  /*0330*/  @!P0 BRA `(.L_x_3) ;  /* 0x000001f000008947 */ /* 0x000fea0003800000 */
[----:B------:R-:W-:-:S04]  /*0340*/  LEA R18, P0, R5, c[0x0][0x1a0], 0x1 ;  /* 0x0000680005127a11 */ /* 0x000fc800078008ff */
[----:B------:R-:W-:-:S06]  /*0350*/  LEA.HI.X R19, R5, c[0x0][0x1a4], R6, 0x1, P0 ;  /* 0x0000690005137a11 */ /* 0x000fcc00000f0c06 */
[----:B------:R-:W2:Y:S02]  /*0360*/  LDG.E.U16.CONSTANT R19, [R18.64] ;  /* 0x0000000812137981 */ /* 0x000ea4000c1e9500 */
[----:B--2---:R-:W-:-:S05]  /*0370*/  IADD3 R2, P0, R2, R19, RZ ;  /* 0x0000001302027210 */ /* 0x004fca0007f1e0ff */
[----:B------:R-:W-:Y:S01]  /*0380*/  IMAD.X R5, RZ, RZ, R4, P0 ;  /* 0x000000ffff057224 */ /* 0x000fe200000e0604 */
[----:B------:R-:W-:-:S04]  /*0390*/  LEA R4, P0, R2, c[0x0][0x160], 0x1 ;  /* 0x0000580002047a11 */ /* 0x000fc800078008ff */
[----:B------:R-:W-:-:S05]  /*03a0*/  LEA.HI.X R5, R2, c[0x0][0x164], R5, 0x1, P0 ;  /* 0x0000590002057a11 */ /* 0x000fca00000f0c05 */
[C---:B------:R-:W-:Y:S02]  /*03b0*/  IMAD.WIDE R6, R0.reuse, c[0x0][0x190], R4 ;  /* 0x0000640000067a25 */ /* 0x040fe400078e0204 */
[----:B------:R-:W2:Y:S04]  /*03c0*/  LDG.E.U16.CONSTANT R5, [R4.64] ;  /* 0x0000000804057981 */ /* 0x000ea8000c1e9500 */
[C---:B------:R-:W-:Y:S02]  /*03d0*/  IMAD.WIDE R8, R0.reuse, c[0x0][0x190], R6 ;  /* 0x0000640000087a25 */ /* 0x040fe400078e0206 */
[----:B------:R-:W3:Y:S04]  /*03e0*/  LDG.E.U16.CONSTANT R7, [R6.64] ;  /* 0x0000000806077981 */ /* 0x000ee8000c1e9500 */
[----:B------:R-:W-:-:S02]  /*03f0*/  IMAD.WIDE R10, R0, c[0x0][0x190], R8 ;  /* 0x00006400000a7a25 */ /* 0x000fc400078e0208 */
[----:B------:R-:W4:Y:S04]  /*0400*/  LDG.E.U16.CONSTANT R9, [R8.64] ;  /* 0x0000000808097981 */ /* 0x000f28000c1e9500 */
[C---:B------:R-:W-:Y:S02]  /*0410*/  IMAD.WIDE R12, R0.reuse, c[0x0][0x190], R10 ;  /* 0x00006400000c7a25 */ /* 0x040fe400078e020a */
[----:B------:R-:W5:Y:S04]  /*0420*/  LDG.E.U16.CONSTANT R11, [R10.64] ;  /* 0x000000080a0b7981 */ /* 0x000f68000c1e9500 */
[----:B------:R-:W-:-:S02]  /*0430*/  IMAD.WIDE R14, R0, c[0x0][0x190], R12 ;  /* 0x00006400000e7a25 */ /* 0x000fc400078e020c */
[----:B------:R-:W5:Y:S04]  /*0440*/  LDG.E.U16.CONSTANT R13, [R12.64] ;  /* 0x000000080c0d7981 */ /* 0x000f68000c1e9500 */
[C---:B------:R-:W-:Y:S02]  /*0450*/  IMAD.WIDE R16, R0.reuse, c[0x0][0x190], R14 ;  /* 0x0000640000107a25 */ /* 0x040fe400078e020e */
[----:B------:R-:W5:Y:S04]  /*0460*/  LDG.E.U16.CONSTANT R15, [R14.64] ;  /* 0x000000080e0f7981 */ /* 0x000f68000c1e9500 */
[----:B------:R-:W-:-:S02]  /*0470*/  IMAD.WIDE R18, R0, c[0x0][0x190], R16 ;  /* 0x0000640000127a25 */ /* 0x000fc400078e0210 */
[----:B------:R-:W5:Y:S04]  /*0480*/  LDG.E.U16.CONSTANT R17, [R16.64] ;  /* 0x0000000810117981 */ /* 0x000f68000c1e9500 */
[----:B------:R-:W5:Y:S04]  /*0490*/  LDG.E.U16.CONSTANT R19, [R18.64] ;  /* 0x0000000812137981 */ /* 0x000f68000c1e9500 */
[----:B--2---:R0:W-:Y:S04]  /*04a0*/  STS.U16 [R20], R5 ;  /* 0x0000000514007388 */ /* 0x0041e80000000400 */
[----:B---3--:R0:W-:Y:S04]  /*04b0*/  STS.U16 [R20+0x100], R7 ;  /* 0x0001000714007388 */ /* 0x0081e80000000400 */
[----:B----4-:R0:W-:Y:S04]  /*04c0*/  STS.U16 [R20+0x200], R9 ;  /* 0x0002000914007388 */ /* 0x0101e80000000400 */
[----:B-----5:R0:W-:Y:S04]  /*04d0*/  STS.U16 [R20+0x300], R11 ;  /* 0x0003000b14007388 */ /* 0x0201e80000000400 */
[----:B------:R0:W-:Y:S04]  /*04e0*/  STS.U16 [R20+0x400], R13 ;  /* 0x0004000d14007388 */ /* 0x0001e80000000400 */
[----:B------:R0:W-:Y:S04]  /*04f0*/  STS.U16 [R20+0x500], R15 ;  /* 0x0005000f14007388 */ /* 0x0001e80000000400 */
[----:B------:R0:W-:Y:S04]  /*0500*/  STS.U16 [R20+0x600], R17 ;  /* 0x0006001114007388 */ /* 0x0001e80000000400 */
[----:B------:R0:W-:Y:S01]  /*0510*/  STS.U16 [R20+0x700], R19 ;  /* 0x0007001314007388 */ /* 0x0001e20000000400 */
[----:B------:R-:W-:Y:S05]  /*0520*/  BRA `(.L_x_2) ;  /* 0x000001b000007947 */ /* 0x000fea0003800000 */
.L_x_3:
[----:B------:R-:W-:-:S05]  /*0530*/  IADD3 R2, P0, R5, R2, RZ ;  /* 0x0000000205027210 */ /* 0x000fca0007f1e0ff */
[----:B------:R-:W-:Y:S01]  /*0540*/  IMAD.X R5, R6, 0x1, R4, P0 ;  /* 0x0000000106057824 */ /* 0x000fe200000e0604 */
        /* <DEDUP_REMOVED lines=24> */
[----:B------:R0:W-:Y:S02]  /*06d0*/  STS.U16 [R20+0x700], R19 ;  /* 0x0007001314007388 */ /* 0x0001e40000000400 */
.L_x_2:
[----:B------:R-:W-:Y:S05]  /*06e0*/  BSYNC B0 ;  /* 0x0000000000007941 */ /* 0x000fea0003800000 */
.L_x_1:
[----:B------:R-:W-:-:S13]  /*06f0*/  ISETP.GE.AND P0, PT, R88, c[0x0][0x18c], PT ;  /* 0x0000630058007a0c */ /* 0x000fda0003f06270 */
[----:B------:R-:W-:Y:S05]  /*0700*/  @P0 EXIT ;  /* 0x000000000000094d */ /* 0x000fea0003800000 */
[----:B0-----:R-:W-:-:S04]  /*0710*/  IABS R7, c[0x0][0x198] ;  /* 0x0000660000077a13 */ /* 0x001fc80000000000 */
[----:B------:R-:W0:Y:S08]  /*0720*/  I2F.RP R2, R7 ;  /* 0x0000000700027306 */ /* 0x000e300000209400 */
[----:B0-----:R-:W0:Y:S02]  /*0730*/  MUFU.RCP R2, R2 ;  /* 0x0000000200027308 */ /* 0x001e240000001000 */
[----:B0-----:R-:W-:-:S06]  /*0740*/  IADD3 R4, R2, 0xffffffe, RZ ;  /* 0x0ffffffe02047810 */ /* 0x001fcc0007ffe0ff */
[----:B------:R0:W1:Y:S02]  /*0750*/  F2I.FTZ.U32.TRUNC.NTZ R5, R4 ;  /* 0x0000000400057305 */ /* 0x000064000021f000 */
[----:B0-----:R-:W-:Y:S02]  /*0760*/  IMAD.MOV.U32 R4, RZ, RZ, RZ ;  /* 0x000000ffff047224 */ /* 0x001fe400078e00ff */
[----:B-1----:R-:W-:-:S04]  /*0770*/  IMAD.MOV R6, RZ, RZ, -R5 ;  /* 0x000000ffff067224 */ /* 0x002fc800078e0a05 */
[----:B------:R-:W-:Y:S01]  /*0780*/  IMAD R9, R6, R7, RZ ;  /* 0x0000000706097224 */ /* 0x000fe200078e02ff */
[----:B------:R-:W-:-:S03]  /*0790*/  IABS R6, R83 ;  /* 0x0000005300067213 */ /* 0x000fc60000000000 */
[----:B------:R-:W-:-:S04]  /*07a0*/  IMAD.HI.U32 R5, R5, R9, R4 ;  /* 0x0000000905057227 */ /* 0x000fc800078e0004 */
[----:B------:R-:W-:Y:S02]  /*07b0*/  IMAD.MOV.U32 R4, RZ, RZ, 0x4 ;  /* 0x00000004ff047424 */ /* 0x000fe400078e00ff */
[----:B------:R-:W-:Y:S01]  /*07c0*/  IMAD.HI.U32 R59, R5, R6, RZ ;  /* 0x00000006053b7227 */ /* 0x000fe200078e00ff */
[----:B------:R-:W-:-:S03]  /*07d0*/  SHF.R.S32.HI R5, RZ, 0x1f, R88 ;  /* 0x0000001fff057819 */ /* 0x000fc60000011458 */
[----:B------:R-:W-:Y:S01]  /*07e0*/  IMAD.MOV R2, RZ, RZ, -R59 ;  /* 0x000000ffff027224 */ /* 0x000fe200078e0a3b */
[----:B------:R-:W-:-:S03]  /*07f0*/  LEA.HI R5, R5, R88, RZ, 0x3 ;  /* 0x0000005805057211 */ /* 0x000fc600078f18ff */
[----:B------:R-:W-:Y:S01]  /*0800*/  IMAD R2, R7, R2, R6 ;  /* 0x0000000207027224 */ /* 0x000fe200078e0206 */
[----:B------:R-:W-:-:S04]  /*0810*/  SHF.R.S32.HI R60, RZ, 0x3, R5 ;  /* 0x00000003ff3c7819 */ /* 0x000fc80000011405 */
[----:B------:R-:W-:-:S13]  /*0820*/  ISETP.GT.U32.AND P1, PT, R7, R2, PT ;  /* 0x000000020700720c */ /* 0x000fda0003f24070 */
[----:B------:R-:W-:Y:S01]  /*0830*/  @!P1 IMAD.IADD R2, R2, 0x1, -R7 ;  /* 0x0000000102029824 */ /* 0x000fe200078e0a07 */
[----:B------:R-:W-:Y:S02]  /*0840*/  @!P1 IADD3 R59, R59, 0x1, RZ ;  /* 0x000000013b3b9810 */ /* 0x000fe40007ffe0ff */
[----:B------:R-:W-:Y:S02]  /*0850*/  ISETP.NE.AND P1, PT, RZ, c[0x0][0x198], PT ;  /* 0x00006600ff007a0c */ /* 0x000fe40003f25270 */
[----:B------:R-:W-:Y:S02]  /*0860*/  ISETP.GE.U32.AND P0, PT, R2, R7, PT ;  /* 0x000000070200720c */ /* 0x000fe40003f06070 */
[----:B------:R-:W-:-:S04]  /*0870*/  LOP3.LUT R2, R83, c[0x0][0x198], RZ, 0x3c, !PT ;  /* 0x0000660053027a12 */ /* 0x000fc800078e3cff */
[----:B------:R-:W-:-:S07]  /*0880*/  ISETP.GE.AND P2, PT, R2, RZ, PT ;  /* 0x000000ff0200720c */ /* 0x000fce0003f46270 */
[----:B------:R-:W-:-:S06]  /*0890*/  @P0 IADD3 R59, R59, 0x1, RZ ;  /* 0x000000013b3b0810 */ /* 0x000fcc0007ffe0ff */
[----:B------:R-:W-:Y:S01]  /*08a0*/  @!P2 IMAD.MOV R59, RZ, RZ, -R59 ;  /* 0x000000ffff3ba224 */ /* 0x000fe200078e0a3b */
[----:B------:R-:W-:-:S05]  /*08b0*/  @!P1 LOP3.LUT R59, RZ, c[0x0][0x198], RZ, 0x33, !PT ;  /* 0x00006600ff3b9a12 */ /* 0x000fca00078e33ff */
[----:B------:R-:W-:-:S05]  /*08c0*/  IMAD R7, R59, c[0x0][0x18c], RZ ;  /* 0x000063003b077a24 */ /* 0x000fca00078e02ff */
[----:B------:R-:W-:-:S04]  /*08d0*/  SHF.R.S32.HI R2, RZ, 0x1f, R7 ;  /* 0x0000001fff027819 */ /* 0x000fc80000011407 */
[----:B------:R-:W-:-:S04]  /*08e0*/  LEA.HI R5, R2, R7, RZ, 0x3 ;  /* 0x0000000702057211 */ /* 0x000fc800078f18ff */
[----:B------:R-:W-:-:S05]  /*08f0*/  LEA.HI.SX32 R5, R5, R60, 0x1d ;  /* 0x0000003c05057211 */ /* 0x000fca00078feaff */
[----:B------:R-:W-:-:S06]  /*0900*/  IMAD.WIDE R4, R5, R4, c[0x0][0x170] ;  /* 0x00005c0005047625 */ /* 0x000fcc00078e0204 */
[----:B------:R-:W2:Y:S01]  /*0910*/  LDG.E.CONSTANT R5, [R4.64] ;  /* 0x0000000804057981 */ /* 0x000ea2000c1e9900 */
[----:B------:R-:W-:-:S04]  /*0920*/  IMAD.IADD R7, R88, 0x1, R7 ;  /* 0x0000000158077824 */ /* 0x000fc800078e0207 */
[----:B------:R-:W-:-:S05]  /*0930*/  IMAD.WIDE R6, R7, R0, c[0x0][0x178] ;  /* 0x00005e0007067625 */ /* 0x000fca00078e0200 */
[----:B------:R0:W5:Y:S04]  /*0940*/  LDG.E.CONSTANT R18, [R6.64] ;  /* 0x0000000806127981 */ /* 0x000168000c1e9900 */
[----:B------:R0:W5:Y:S01]  /*0950*/  LDG.E.CONSTANT R19, [R6.64+0x4] ;  /* 0x0000040806137981 */ /* 0x000162000c1e9900 */
[----:B------:R-:W-:Y:S01]  /*0960*/  IMAD.SHL.U32 R82, R88, 0x4, RZ ;  /* 0x0000000458527824 */ /* 0x000fe200078e00ff */
[----:B------:R-:W-:Y:S01]  /*0970*/  ULDC.S8 UR4, c[0x0][0x1ac] ;  /* 0x00006b0000047ab9 */ /* 0x000fe20000000200 */
[----:B------:R-:W1:Y:S01]  /*0980*/  I2F.F16 R21, -0x40 ;  /* 0xffffffc000157906 */ /* 0x000e620000200c00 */
[----:B------:R-:W-:Y:S02]  /*0990*/  ISETP.NE.AND P0, PT, RZ, UR4, PT ;  /* 0x00000004ff007c0c */ /* 0x000fe4000bf05270 */
[----:B------:R-:W-:-:S02]  /*09a0*/  LOP3.LUT R82, R82, 0x10, RZ, 0xc0, !PT ;  /* 0x0000001052527812 */ /* 0x000fc400078ec0ff */
[----:B------:R-:W-:Y:S02]  /*09b0*/  ISETP.NE.OR P0, PT, RZ, UR7, !P0 ;  /* 0x00000007ff007c0c */ /* 0x000fe4000c705670 */
[----:B--2---:R-:W-:-:S04]  /*09c0*/  SHF.R.U32.HI R2, RZ, R82, R5 ;  /* 0x00000052ff027219 */ /* 0x004fc80000011605 */
[C---:B------:R-:W-:Y:S02]  /*09d0*/  LEA.HI R4, R2.reuse, 0x1, RZ, 0x1c ;  /* 0x0000000102047811 */ /* 0x040fe400078fe0ff */
[----:B------:R-:W-:Y:S02]  /*09e0*/  IADD3 R8, R2, 0x1, RZ ;  /* 0x0000000102087810 */ /* 0x000fe40007ffe0ff */
[----:B------:R-:W-:Y:S02]  /*09f0*/  LOP3.LUT R23, R4, 0xf, RZ, 0xc0, !PT ;  /* 0x0000000f04177812 */ /* 0x000fe400078ec0ff */
[C---:B------:R-:W-:Y:S02]  /*0a00*/  LEA.HI R4, R2.reuse, 0x1, RZ, 0x18 ;  /* 0x0000000102047811 */ /* 0x040fe400078fc0ff */
[----:B------:R-:W-:Y:S01]  /*0a10*/  LEA.HI R2, R2, 0x1, RZ, 0x14 ;  /* 0x0000000102027811 */ /* 0x000fe200078fa0ff */
[----:B------:R0:W2:Y:S01]  /*0a20*/  I2F.F16 R24, R23 ;  /* 0x0000001700187306 */ /* 0x0000a20000200c00 */
[----:B------:R-:W-:-:S02]  /*0a30*/  LOP3.LUT R20, R8, 0xf, RZ, 0xc0, !PT ;  /* 0x0000000f08147812 */ /* 0x000fc400078ec0ff */
[----:B------:R-:W-:Y:S02]  /*0a40*/  LOP3.LUT R25, R4, 0xf, RZ, 0xc0, !PT ;  /* 0x0000000f04197812 */ /* 0x000fe400078ec0ff */
[----:B------:R-:W-:-:S03]  /*0a50*/  LOP3.LUT R27, R2, 0xf, RZ, 0xc0, !PT ;  /* 0x0000000f021b7812 */ /* 0x000fc600078ec0ff */
[----:B------:R0:W3:Y:S08]  /*0a60*/  I2F.F16 R22, R20 ;  /* 0x0000001400167306 */ /* 0x0000f00000200c00 */
[----:B------:R0:W4:Y:S08]  /*0a70*/  I2F.F16 R26, R25 ;  /* 0x00000019001a7306 */ /* 0x0001300000200c00 */
[----:B------:R0:W0:Y:S01]  /*0a80*/  I2F.F16 R28, R27 ;  /* 0x0000001b001c7306 */ /* 0x0000220000200c00 */
[----:B------:R-:W-:Y:S05]  /*0a90*/  @P0 BRA `(.L_x_4) ;  /* 0x0000011000000947 */ /* 0x000fea0003800000 */
[----:B-123--:R-:W-:-:S04]  /*0aa0*/  IMAD R3, R3, c[0x0][0x18c], R88 ;  /* 0x0000630003037a24 */ /* 0x00efc800078e0258 */
[----:B------:R-:W-:-:S05]  /*0ab0*/  IMAD.WIDE R2, R3, R0, c[0x0][0x180] ;  /* 0x0000600003027625 */ /* 0x000fca00078e0200 */
[----:B------:R1:W-:Y:S01]  /*0ac0*/  STG.E.64 [R2.64], RZ ;  /* 0x000000ff02007986 */ /* 0x0003e2000c101b08 */
[----:B------:R-:W-:-:S05]  /*0ad0*/  IMAD.WIDE R4, R0, c[0x0][0x18c], R2 ;  /* 0x0000630000047a25 */ /* 0x000fca00078e0202 */
[----:B------:R1:W-:Y:S01]  /*0ae0*/  STG.E.64 [R4.64], RZ ;  /* 0x000000ff04007986 */ /* 0x0003e2000c101b08 */
[----:B0-----:R-:W-:-:S05]  /*0af0*/  IMAD.WIDE R6, R0, c[0x0][0x18c], R4 ;  /* 0x0000630000067a25 */ /* 0x001fca00078e0204 */
[----:B------:R1:W-:Y:S01]  /*0b00*/  STG.E.64 [R6.64], RZ ;  /* 0x000000ff06007986 */ /* 0x0003e2000c101b08 */
[----:B------:R-:W-:-:S05]  /*0b10*/  IMAD.WIDE R8, R0, c[0x0][0x18c], R6 ;  /* 0x0000630000087a25 */ /* 0x000fca00078e0206 */
        /* <DEDUP_REMOVED lines=8> */
[----:B------:R1:W-:Y:S02]  /*0ba0*/  STG.E.64 [R16.64], RZ ;  /* 0x000000ff10007986 */ /* 0x0003e4000c101b08 */
.L_x_4:
[----:B-123--:R-:W-:Y:S01]  /*0bb0*/  ISETP.GE.AND P0, PT, R83, UR5, PT ;  /* 0x0000000553007c0c */ /* 0x00efe2000bf06270 */
[----:B------:R-:W-:Y:S01]  /*0bc0*/  BAR.SYNC.DEFER_BLOCKING 0x0 ;  /* 0x0000000000007b1d */ /* 0x000fe20000010000 */
[----:B0-----:R-:W-:Y:S01]  /*0bd0*/  LOP3.LUT R20, R20, 0xe400, RZ, 0xfc, !PT ;  /* 0x0000e40014147812 */ /* 0x001fe200078efcff */
[C---:B------:R-:W-:Y:S01]  /*0be0*/  HADD2 R37, R21.reuse.H0_H0, -R22.H0_H0 ;  /* 0xa000001615257230 */ /* 0x040fe20000000800 */
[----:B------:R-:W-:Y:S01]  /*0bf0*/  LOP3.LUT R23, R23, 0xe400, RZ, 0xfc, !PT ;  /* 0x0000e40017177812 */ /* 0x000fe200078efcff */
[C---:B------:R-:W-:Y:S01]  /*0c00*/  HADD2 R35, R21.reuse.H0_H0, -R24.H0_H0 ;  /* 0xa000001815237230 */ /* 0x040fe20000000800 */
[----:B------:R-:W-:Y:S01]  /*0c10*/  LOP3.LUT R25, R25, 0xe400, RZ, 0xfc, !PT ;  /* 0x0000e40019197812 */ /* 0x000fe200078efcff */
[C---:B----4-:R-:W-:Y:S01]  /*0c20*/  HADD2 R33, R21.reuse.H0_H0, -R26.H0_H0 ;  /* 0xa000001a15217230 */ /* 0x050fe20000000800 */
[----:B------:R-:W-:Y:S01]  /*0c30*/  LOP3.LUT R27, R27, 0xe400, RZ, 0xfc, !PT ;  /* 0x0000e4001b1b7812 */ /* 0x000fe200078efcff */
[----:B------:R-:W-:Y:S01]  /*0c40*/  HADD2 R21, R21.H0_H0, -R28.H0_H0 ;  /* 0xa000001c15157230 */ /* 0x000fe20000000800 */
[C-C-:B-----5:R-:W-:Y:S01]  /*0c50*/  PRMT R42, R18.reuse, 0x5410, R18.reuse ;  /* 0x00005410122a7816 */ /* 0x160fe20000000012 */
[----:B------:R-:W-:Y:S01]  /*0c60*/  CS2R R74, SRZ ;  /* 0x00000000004a7805 */ /* 0x000fe2000001ff00 */
[----:B------:R-:W-:Y:S01]  /*0c70*/  PRMT R41, R18, 0x7632, R18 ;  /* 0x0000763212297816 */ /* 0x000fe20000000012 */
[----:B------:R-:W-:Y:S01]  /*0c80*/  CS2R R76, SRZ ;  /* 0x00000000004c7805 */ /* 0x000fe2000001ff00 */
[----:B------:R-:W-:Y:S01]  /*0c90*/  IMAD.MOV.U32 R73, RZ, RZ, RZ ;  /* 0x000000ffff497224 */ /* 0x000fe200078e00ff */
        /* <DEDUP_REMOVED lines=9> */
[----:B------:R-:W-:Y:S01]  /*0d30*/  CS2R R4, SRZ ;  /* 0x0000000000047805 */ /* 0x000fe2000001ff00 */
[----:B------:R-:W-:Y:S01]  /*0d40*/  CS2R R6, SRZ ;  /* 0x0000000000067805 */ /* 0x000fe2000001ff00 */
[----:B------:R-:W-:Y:S01]  /*0d50*/  CS2R R8, SRZ ;  /* 0x0000000000087805 */ /* 0x000fe2000001ff00 */
[----:B------:R-:W-:Y:S01]  /*0d60*/  CS2R R10, SRZ ;  /* 0x00000000000a7805 */ /* 0x000fe2000001ff00 */
[----:B------:R-:W-:Y:S01]  /*0d70*/  CS2R R12, SRZ ;  /* 0x00000000000c7805 */ /* 0x000fe2000001ff00 */
[----:B------:R-:W-:Y:S01]  /*0d80*/  CS2R R14, SRZ ;  /* 0x00000000000e7805 */ /* 0x000fe2000001ff00 */
[----:B------:R-:W-:Y:S01]  /*0d90*/  IMAD.MOV.U32 R16, RZ, RZ, RZ ;  /* 0x000000ffff107224 */ /* 0x000fe200078e00ff */
[----:B------:R-:W-:-:S02]  /*0da0*/  PRMT R40, R19, 0x5410, R19 ;  /* 0x0000541013287816 */ /* 0x000fc40000000013 */
[----:B------:R-:W-:Y:S02]  /*0db0*/  PRMT R39, R19, 0x7632, R19 ;  /* 0x0000763213277816 */ /* 0x000fe40000000013 */
[----:B------:R-:W-:Y:S02]  /*0dc0*/  PRMT R38, R20, 0x5410, R20 ;  /* 0x0000541014267816 */ /* 0x000fe40000000014 */
[----:B------:R-:W-:Y:S02]  /*0dd0*/  PRMT R36, R23, 0x5410, R23 ;  /* 0x0000541017247816 */ /* 0x000fe40000000017 */
[----:B------:R-:W-:Y:S02]  /*0de0*/  PRMT R34, R25, 0x5410, R25 ;  /* 0x0000541019227816 */ /* 0x000fe40000000019 */
[----:B------:R-:W-:Y:S01]  /*0df0*/  PRMT R18, R27, 0x5410, R27 ;  /* 0x000054101b127816 */ /* 0x000fe2000000001b */
[----:B------:R-:W-:Y:S05]  /*0e00*/  @P0 BRA `(.L_x_5) ;  /* 0x00003ee000000947 */ /* 0x000fea0003800000 */
[----:B------:R-:W-:Y:S01]  /*0e10*/  SHF.R.S32.HI R20, RZ, 0x1f, R83 ;  /* 0x0000001fff147819 */ /* 0x000fe20000011453 */
[----:B------:R-:W-:Y:S01]  /*0e20*/  IMAD.MOV.U32 R74, RZ, RZ, RZ ;  /* 0x000000ffff4a7224 */ /* 0x000fe200078e00ff */
[----:B------:R-:W-:-:S02]  /*0e30*/  UMOV UR4, URZ ;  /* 0x0000003f00047c82 */ /* 0x000fc40008000000 */
[----:B------:R-:W-:-:S04]  /*0e40*/  LEA.HI R20, R20, R83, RZ, 0x3 ;  /* 0x0000005314147211 */ /* 0x000fc800078f18ff */
[----:B------:R-:W-:-:S05]  /*0e50*/  SHF.R.S32.HI R20, RZ, 0x3, R20 ;  /* 0x00000003ff147819 */ /* 0x000fca0000011414 */
[----:B------:R-:W-:-:S05]  /*0e60*/  IMAD R17, R20, c[0x0][0x18c], RZ ;  /* 0x0000630014117a24 */ /* 0x000fca00078e02ff */
[----:B------:R-:W-:Y:S02]  /*0e70*/  SHF.R.S32.HI R19, RZ, 0x1f, R17 ;  /* 0x0000001fff137819 */ /* 0x000fe40000011411 */
[----:B------:R-:W-:-:S04]  /*0e80*/  IADD3 R17, P0, R88, R17, RZ ;  /* 0x0000001158117210 */ /* 0x000fc80007f1e0ff */
[----:B------:R-:W-:Y:S01]  /*0e90*/  LEA.HI.X.SX32 R78, R88, R19, 0x1, P0 ;  /* 0x00000013584e7211 */ /* 0x000fe200000f0eff */
[----:B------:R-:W-:Y:S01]  /*0ea0*/  IMAD.MOV.U32 R19, RZ, RZ, R21 ;  /* 0x000000ffff137224 */ /* 0x000fe200078e0015 */
[----:B------:R-:W-:-:S04]  /*0eb0*/  LEA R79, P0, R17, c[0x0][0x168], 0x2 ;  /* 0x00005a00114f7a11 */ /* 0x000fc800078010ff */
[----:B------:R-:W-:Y:S02]  /*0ec0*/  LEA.HI.X R78, R17, c[0x0][0x16c], R78, 0x2, P0 ;  /* 0x00005b00114e7a11 */ /* 0x000fe400000f144e */
[----:B------:R-:W-:-:S05]  /*0ed0*/  IADD3 R17, R83, c[0x0][0x198], RZ ;  /* 0x0000660053117a10 */ /* 0x000fca0007ffe0ff */
[----:B------:R-:W-:Y:S02]  /*0ee0*/  IMAD.MOV.U32 R32, RZ, RZ, R17 ;  /* 0x000000ffff207224 */ /* 0x000fe400078e0011 */
.L_x_23:
[----:B------:R-:W-:-:S04]  /*0ef0*/  LOP3.LUT R79, R79, R78, RZ, 0x3c, !PT ;  /* 0x0000004e4f4f7212 */ /* 0x000fc800078e3cff */
[----:B------:R-:W-:Y:S01]  /*0f00*/  LOP3.LUT R78, R79, R78, RZ, 0x3c, !PT ;  /* 0x0000004e4f4e7212 */ /* 0x000fe200078e3cff */
[----:B------:R-:W-:-:S03]  /*0f10*/  IMAD.MOV.U32 R89, RZ, RZ, 0x4 ;  /* 0x00000004ff597424 */ /* 0x000fc600078e00ff */
[----:B------:R-:W-:-:S05]  /*0f20*/  LOP3.LUT R79, R79, R78, RZ, 0x3c, !PT ;  /* 0x0000004e4f4f7212 */ /* 0x000fca00078e3cff */
[----:B------:R-:W2:Y:S01]  /*0f30*/  LDG.E.128.CONSTANT R24, [R78.64] ;  /* 0x000000084e187981 */ /* 0x000ea2000c1e9d00 */
[----:B------:R-:W-:-:S05]  /*0f40*/  IMAD.WIDE R90, R89, c[0x0][0x18c], R78 ;  /* 0x00006300595a7a25 */ /* 0x000fca00078e024e */
[----:B------:R0:W5:Y:S01]  /*0f50*/  LDG.E.128.CONSTANT R20, [R90.64] ;  /* 0x000000085a147981 */ /* 0x000162000c1e9d00 */
[----:B------:R-:W-:Y:S02]  /*0f60*/  ISETP.NE.AND P0, PT, R83, R32, PT ;  /* 0x000000205300720c */ /* 0x000fe40003f05270 */
[----:B------:R-:W-:Y:S02]  /*0f70*/  ISETP.NE.AND P1, PT, R86, RZ, PT ;  /* 0x000000ff5600720c */ /* 0x000fe40003f25270 */
[----:B------:R-:W-:Y:S02]  /*0f80*/  ISETP.NE.AND P2, PT, R87, RZ, PT ;  /* 0x000000ff5700720c */ /* 0x000fe40003f45270 */
[----:B------:R-:W-:Y:S02]  /*0f90*/  ISETP.NE.AND P3, PT, R85, RZ, PT ;  /* 0x000000ff5500720c */ /* 0x000fe40003f65270 */
[----:B------:R-:W-:Y:S02]  /*0fa0*/  ISETP.NE.AND P4, PT, R84, RZ, PT ;  /* 0x000000ff5400720c */ /* 0x000fe40003f85270 */
[----:B--2---:R-:W-:-:S02]  /*0fb0*/  LOP3.LUT R48, R26, 0xf000f, RZ, 0xc0, !PT ;  /* 0x000f000f1a307812 */ /* 0x004fc400078ec0ff */
[----:B------:R-:W-:Y:S02]  /*0fc0*/  LOP3.LUT R28, R26, 0xf000f0, RZ, 0xc0, !PT ;  /* 0x00f000f01a1c7812 */ /* 0x000fe400078ec0ff */
[----:B------:R-:W-:Y:S02]  /*0fd0*/  SHF.R.U32.HI R29, RZ, 0x8, R26 ;  /* 0x00000008ff1d7819 */ /* 0x000fe4000001161a */
[C---:B------:R-:W-:Y:S02]  /*0fe0*/  LOP3.LUT R30, R27.reuse, 0xf000f, RZ, 0xc0, !PT ;  /* 0x000f000f1b1e7812 */ /* 0x040fe400078ec0ff */
[----:B------:R-:W-:Y:S02]  /*0ff0*/  LOP3.LUT R26, R27, 0xf000f0, RZ, 0xc0, !PT ;  /* 0x00f000f01b1a7812 */ /* 0x000fe400078ec0ff */
[C---:B------:R-:W-:Y:S02]  /*1000*/  LOP3.LUT R53, R24.reuse, 0xf000f, RZ, 0xc0, !PT ;  /* 0x000f000f18357812 */ /* 0x040fe400078ec0ff */
[----:B------:R-:W-:-:S02]  /*1010*/  LOP3.LUT R50, R24, 0xf000f0, RZ, 0xc0, !PT ;  /* 0x00f000f018327812 */ /* 0x000fc400078ec0ff */
[----:B------:R-:W-:Y:S02]  /*1020*/  SHF.R.U32.HI R51, RZ, 0x8, R24 ;  /* 0x00000008ff337819 */ /* 0x000fe40000011618 */
[C---:B------:R-:W-:Y:S02]  /*1030*/  LOP3.LUT R52, R25.reuse, 0xf000f, RZ, 0xc0, !PT ;  /* 0x000f000f19347812 */ /* 0x040fe400078ec0ff */
[----:B------:R-:W-:Y:S02]  /*1040*/  LOP3.LUT R49, R25, 0xf000f0, RZ, 0xc0, !PT ;  /* 0x00f000f019317812 */ /* 0x000fe400078ec0ff */
[----:B------:R-:W-:Y:S02]  /*1050*/  SHF.R.U32.HI R31, RZ, 0x8, R25 ;  /* 0x00000008ff1f7819 */ /* 0x000fe40000011619 */
[----:B------:R-:W-:Y:S01]  /*1060*/  SHF.R.U32.HI R27, RZ, 0x8, R27 ;  /* 0x00000008ff1b7819 */ /* 0x000fe2000001161b */
[----:B------:R-:W-:Y:S05]  /*1070*/  @P0 BRA `(.L_x_6) ;  /* 0x000002c000000947 */ /* 0x000fea0003800000 */
[----:B0-----:R-:W-:Y:S01]  /*1080*/  IADD3 R59, R59, 0x1, RZ ;  /* 0x000000013b3b7810 */ /* 0x001fe20007ffe0ff */
[----:B------:R-:W-:-:S04]  /*1090*/  IMAD.MOV.U32 R24, RZ, RZ, 0x4 ;  /* 0x00000004ff187424 */ /* 0x000fc800078e00ff */
[----:B------:R-:W-:-:S05]  /*10a0*/  IMAD R19, R59, c[0x0][0x18c], RZ ;  /* 0x000063003b137a24 */ /* 0x000fca00078e02ff */
[----:B------:R-:W-:-:S04]  /*10b0*/  SHF.R.S32.HI R18, RZ, 0x1f, R19 ;  /* 0x0000001fff127819 */ /* 0x000fc80000011413 */
[----:B------:R-:W-:-:S04]  /*10c0*/  LEA.HI R25, R18, R19, RZ, 0x3 ;  /* 0x0000001312197211 */ /* 0x000fc800078f18ff */
[----:B------:R-:W-:-:S05]  /*10d0*/  LEA.HI.SX32 R25, R25, R60, 0x1d ;  /* 0x0000003c19197211 */ /* 0x000fca00078feaff */
[----:B------:R-:W-:-:S06]  /*10e0*/  IMAD.WIDE R24, R25, R24, c[0x0][0x170] ;  /* 0x00005c0019187625 */ /* 0x000fcc00078e0218 */
[----:B------:R-:W2:Y:S01]  /*10f0*/  LDG.E.CONSTANT R25, [R24.64] ;  /* 0x0000000818197981 */ /* 0x000ea2000c1e9900 */
[----:B------:R-:W-:Y:S02]  /*1100*/  IMAD.MOV.U32 R18, RZ, RZ, 0x2 ;  /* 0x00000002ff127424 */ /* 0x000fe400078e00ff */
[----:B------:R-:W-:-:S04]  /*1110*/  IMAD.IADD R19, R88, 0x1, R19 ;  /* 0x0000000158137824 */ /* 0x000fc800078e0213 */
[----:B------:R-:W-:-:S05]  /*1120*/  IMAD.WIDE R18, R19, R18, c[0x0][0x178] ;  /* 0x00005e0013127625 */ /* 0x000fca00078e0212 */
[----:B------:R0:W3:Y:S04]  /*1130*/  LDG.E.CONSTANT R41, [R18.64] ;  /* 0x0000000812297981 */ /* 0x0000e8000c1e9900 */
[----:B------:R0:W4:Y:S01]  /*1140*/  LDG.E.CONSTANT R39, [R18.64+0x4] ;  /* 0x0000040812277981 */ /* 0x000122000c1e9900 */
[----:B------:R-:W-:Y:S01]  /*1150*/  I2F.F16 R36, -0x40 ;  /* 0xffffffc000247906 */ /* 0x000fe20000200c00 */
[----:B--2---:R-:W-:-:S04]  /*1160*/  SHF.R.U32.HI R32, RZ, R82, R25 ;  /* 0x00000052ff207219 */ /* 0x004fc80000011619 */
[C---:B------:R-:W-:Y:S02]  /*1170*/  IADD3 R33, R32.reuse, 0x1, RZ ;  /* 0x0000000120217810 */ /* 0x040fe40007ffe0ff */
[C---:B------:R-:W-:Y:S02]  /*1180*/  LEA.HI R25, R32.reuse, 0x1, RZ, 0x18 ;  /* 0x0000000120197811 */ /* 0x040fe400078fc0ff */
[----:B------:R-:W-:Y:S02]  /*1190*/  LOP3.LUT R34, R33, 0xf, RZ, 0xc0, !PT ;  /* 0x0000000f21227812 */ /* 0x000fe400078ec0ff */
[C---:B------:R-:W-:Y:S02]  /*11a0*/  LEA.HI R33, R32.reuse, 0x1, RZ, 0x1c ;  /* 0x0000000120217811 */ /* 0x040fe400078fe0ff */
[----:B------:R-:W-:Y:S01]  /*11b0*/  LEA.HI R32, R32, 0x1, RZ, 0x14 ;  /* 0x0000000120207811 */ /* 0x000fe200078fa0ff */
[----:B------:R1:W2:Y:S01]  /*11c0*/  I2F.F16 R37, R34 ;  /* 0x0000002200257306 */ /* 0x0002a20000200c00 */
[----:B------:R-:W-:-:S02]  /*11d0*/  LOP3.LUT R24, R33, 0xf, RZ, 0xc0, !PT ;  /* 0x0000000f21187812 */ /* 0x000fc400078ec0ff */
[----:B------:R-:W-:Y:S02]  /*11e0*/  LOP3.LUT R25, R25, 0xf, RZ, 0xc0, !PT ;  /* 0x0000000f19197812 */ /* 0x000fe400078ec0ff */
[----:B0-----:R-:W-:Y:S01]  /*11f0*/  LOP3.LUT R18, R32, 0xf, RZ, 0xc0, !PT ;  /* 0x0000000f20127812 */ /* 0x001fe200078ec0ff */
[----:B------:R-:W-:Y:S01]  /*1200*/  IMAD.MOV.U32 R32, RZ, RZ, R17 ;  /* 0x000000ffff207224 */ /* 0x000fe200078e0011 */
[----:B---3--:R-:W-:Y:S01]  /*1210*/  PRMT R42, R41, 0x5410, R41 ;  /* 0x00005410292a7816 */ /* 0x008fe20000000029 */
[----:B------:R0:W3:Y:S01]  /*1220*/  I2F.F16 R35, R24 ;  /* 0x0000001800237306 */ /* 0x0000e20000200c00 */
[----:B-1----:R-:W-:Y:S02]  /*1230*/  LOP3.LUT R34, R34, 0xe400, RZ, 0xfc, !PT ;  /* 0x0000e40022227812 */ /* 0x002fe400078efcff */
[----:B------:R-:W-:Y:S02]  /*1240*/  LOP3.LUT R54, R18, 0xe400, RZ, 0xfc, !PT ;  /* 0x0000e40012367812 */ /* 0x000fe400078efcff */
[----:B----4-:R-:W-:-:S02]  /*1250*/  PRMT R40, R39, 0x5410, R39 ;  /* 0x0000541027287816 */ /* 0x010fc40000000027 */
[----:B------:R-:W-:Y:S01]  /*1260*/  PRMT R38, R34, 0x5410, R34 ;  /* 0x0000541022267816 */ /* 0x000fe20000000022 */
[----:B------:R1:W4:Y:S01]  /*1270*/  I2F.F16 R33, R25 ;  /* 0x0000001900217306 */ /* 0x0003220000200c00 */
[----:B0-----:R-:W-:Y:S01]  /*1280*/  LOP3.LUT R24, R24, 0xe400, RZ, 0xfc, !PT ;  /* 0x0000e40018187812 */ /* 0x001fe200078efcff */
[----:B--2---:R-:W-:Y:S01]  /*1290*/  HADD2 R37, R36.H0_H0, -R37.H0_H0 ;  /* 0xa000002524257230 */ /* 0x004fe20000000800 */
[----:B------:R-:W-:Y:S02]  /*12a0*/  PRMT R41, R41, 0x7632, R41 ;  /* 0x0000763229297816 */ /* 0x000fe40000000029 */
[----:B------:R-:W-:-:S03]  /*12b0*/  PRMT R39, R39, 0x7632, R39 ;  /* 0x0000763227277816 */ /* 0x000fc60000000027 */
[----:B------:R0:W2:Y:S01]  /*12c0*/  I2F.F16 R19, R18 ;  /* 0x0000001200137306 */ /* 0x0000a20000200c00 */
[----:B-1----:R-:W-:Y:S01]  /*12d0*/  LOP3.LUT R25, R25, 0xe400, RZ, 0xfc, !PT ;  /* 0x0000e40019197812 */ /* 0x002fe200078efcff */
[----:B---3--:R-:W-:-:S03]  /*12e0*/  HADD2 R35, R36.H0_H0, -R35.H0_H0 ;  /* 0xa000002324237230 */ /* 0x008fc60000000800 */
[----:B------:R-:W-:Y:S01]  /*12f0*/  PRMT R34, R25, 0x5410, R25 ;  /* 0x0000541019227816 */ /* 0x000fe20000000019 */
[C---:B----4-:R-:W-:Y:S01]  /*1300*/  HADD2 R33, R36.reuse.H0_H0, -R33.H0_H0 ;  /* 0xa000002124217230 */ /* 0x050fe20000000800 */
[----:B0-----:R-:W-:Y:S01]  /*1310*/  PRMT R18, R54, 0x5410, R54 ;  /* 0x0000541036127816 */ /* 0x001fe20000000036 */
[----:B--2---:R-:W-:Y:S01]  /*1320*/  HADD2 R19, R36.H0_H0, -R19.H0_H0 ;  /* 0xa000001324137230 */ /* 0x004fe20000000800 */
[----:B------:R-:W-:Y:S02]  /*1330*/  PRMT R36, R24, 0x5410, R24 ;  /* 0x0000541018247816 */ /* 0x000fe40000000018 */
.L_x_6:
[C---:B0-----:R-:W-:Y:S02]  /*1340*/  LOP3.LUT R54, R51.reuse, 0xf000f, RZ, 0xc0, !PT ;  /* 0x000f000f33367812 */ /* 0x041fe400078ec0ff */
[----:B------:R-:W-:Y:S02]  /*1350*/  LOP3.LUT R56, R51, 0xf000f0, RZ, 0xc0, !PT ;  /* 0x00f000f033387812 */ /* 0x000fe400078ec0ff */
[----:B------:R-:W-:Y:S02]  /*1360*/  LOP3.LUT R25, R52, 0x64006400, RZ, 0xfc, !PT ;  /* 0x6400640034197812 */ /* 0x000fe400078efcff */
[----:B------:R-:W-:-:S02]  /*1370*/  LOP3.LUT R51, R48, 0x64006400, RZ, 0xfc, !PT ;  /* 0x6400640030337812 */ /* 0x000fc400078efcff */
[C---:B------:R-:W-:Y:S02]  /*1380*/  LOP3.LUT R48, R29.reuse, 0xf000f, RZ, 0xc0, !PT ;  /* 0x000f000f1d307812 */ /* 0x040fe400078ec0ff */
[----:B------:R-:W-:Y:S02]  /*1390*/  LOP3.LUT R52, R29, 0xf000f0, RZ, 0xc0, !PT ;  /* 0x00f000f01d347812 */ /* 0x000fe400078ec0ff */
[----:B------:R-:W-:Y:S01]  /*13a0*/  LOP3.LUT R24, R49, 0x64006400, RZ, 0xfc, !PT ;  /* 0x6400640031187812 */ /* 0x000fe200078efcff */
[----:B------:R-:W-:Y:S01]  /*13b0*/  HFMA2.MMA R51, R51, 1, 1, R34 ;  /* 0x3c003c0033337835 */ /* 0x000fe20000000022 */
[----:B------:R-:W-:Y:S02]  /*13c0*/  LOP3.LUT R29, R30, 0x64006400, RZ, 0xfc, !PT ;  /* 0x640064001e1d7812 */ /* 0x000fe400078efcff */
[----:B------:R-:W-:Y:S02]  /*13d0*/  LOP3.LUT R49, R31, 0xf000f, RZ, 0xc0, !PT ;  /* 0x000f000f1f317812 */ /* 0x000fe400078ec0ff */
[----:B------:R-:W-:-:S02]  /*13e0*/  LOP3.LUT R30, R27, 0xf000f, RZ, 0xc0, !PT ;  /* 0x000f000f1b1e7812 */ /* 0x000fc400078ec0ff */
[----:B------:R-:W-:Y:S02]  /*13f0*/  LOP3.LUT R31, R31, 0xf000f0, RZ, 0xc0, !PT ;  /* 0x00f000f01f1f7812 */ /* 0x000fe400078ec0ff */
[----:B------:R-:W-:Y:S02]  /*1400*/  LOP3.LUT R27, R27, 0xf000f0, RZ, 0xc0, !PT ;  /* 0x00f000f01b1b7812 */ /* 0x000fe400078ec0ff */
[----:B------:R-:W-:Y:S02]  /*1410*/  LOP3.LUT R28, R28, 0x64006400, RZ, 0xfc, !PT ;  /* 0x640064001c1c7812 */ /* 0x000fe400078efcff */
[----:B------:R-:W-:Y:S02]  /*1420*/  LOP3.LUT R55, R54, 0x64006400, RZ, 0xfc, !PT ;  /* 0x6400640036377812 */ /* 0x000fe400078efcff */
[----:B------:R-:W-:Y:S02]  /*1430*/  LOP3.LUT R56, R56, 0x64006400, RZ, 0xfc, !PT ;  /* 0x6400640038387812 */ /* 0x000fe400078efcff */
[----:B------:R-:W-:-:S02]  /*1440*/  LOP3.LUT R61, R48, 0x64006400, RZ, 0xfc, !PT ;  /* 0x64006400303d7812 */ /* 0x000fc400078efcff */
[----:B------:R-:W-:Y:S01]  /*1450*/  LOP3.LUT R62, R52, 0x64006400, RZ, 0xfc, !PT ;  /* 0x64006400343e7812 */ /* 0x000fe200078efcff */
[----:B------:R-:W-:Y:S01]  /*1460*/  HFMA2.MMA R52, R28, 0.0625, 0.0625, R33 ;  /* 0x2c002c001c347835 */ /* 0x000fe20000000021 */
[----:B------:R-:W-:Y:S01]  /*1470*/  LOP3.LUT R53, R53, 0x64006400, RZ, 0xfc, !PT ;  /* 0x6400640035357812 */ /* 0x000fe200078efcff */
[----:B------:R-:W-:Y:S01]  /*1480*/  HFMA2.MMA R55, R55, 1, 1, R38 ;  /* 0x3c003c0037377835 */ /* 0x000fe20000000026 */
        /* <DEDUP_REMOVED lines=11> */
[----:B------:R-:W-:-:S02]  /*1540*/  HADD2 R49, R25, R36 ;  /* 0x0000002419317230 */ /* 0x000fc40000000000 */
[----:B------:R-:W-:Y:S02]  /*1550*/  HFMA2 R50, R24, 0.0625, 0.0625, R35 ;  /* 0x2c002c0018327831 */ /* 0x000fe40000000023 */
[----:B------:R-:W-:Y:S02]  /*1560*/  HADD2 R53, R29, R18 ;  /* 0x000000121d357230 */ /* 0x000fe40000000000 */
[----:B------:R-:W-:Y:S02]  /*1570*/  HFMA2 R54, R26, 0.0625, 0.0625, R19 ;  /* 0x2c002c001a367831 */ /* 0x000fe40000000013 */
[----:B------:R-:W-:Y:S02]  /*1580*/  HADD2 R57, R57, R36 ;  /* 0x0000002439397230 */ /* 0x000fe40000000000 */
[----:B------:R-:W-:Y:S02]  /*1590*/  HFMA2 R58, R58, 0.0625, 0.0625, R35 ;  /* 0x2c002c003a3a7831 */ /* 0x000fe40000000023 */
[----:B------:R-:W-:-:S02]  /*15a0*/  HADD2 R63, R63, R18 ;  /* 0x000000123f3f7230 */ /* 0x000fc40000000000 */
[----:B------:R-:W-:Y:S01]  /*15b0*/  HFMA2 R64, R64, 0.0625, 0.0625, R19 ;  /* 0x2c002c0040407831 */ /* 0x000fe20000000013 */
[----:B------:R-:W-:Y:S05]  /*15c0*/  @!P1 BRA `(.L_x_7) ;  /* 0x0000015000009947 */ /* 0x000fea0003800000 */
[----:B------:R-:W0:Y:S02]  /*15d0*/  LDS.128 R24, [UR4] ;  /* 0x00000004ff187984 */ /* 0x000e240008000c00 */
[-C--:B0-----:R-:W-:Y:S01]  /*15e0*/  HFMA2.MMA R28, R68, R24.reuse, RZ ;  /* 0x00000018441c7235 */ /* 0x081fe200000000ff */
[-C--:B------:R-:W-:Y:S01]  /*15f0*/  HFMA2 R29, R49, R24.reuse, RZ.H0_H0 ;  /* 0x00000018311d7231 */ /* 0x080fe200000400ff */
[----:B------:R-:W-:Y:S01]  /*1600*/  HFMA2.MMA R30, R51, R24, RZ ;  /* 0x00000018331e7235 */ /* 0x000fe200000000ff */
[----:B------:R-:W-:Y:S02]  /*1610*/  HFMA2 R24, R53, R24, RZ.H0_H0 ;  /* 0x0000001835187231 */ /* 0x000fe400000400ff */
[-C--:B------:R-:W-:Y:S01]  /*1620*/  HFMA2 R29, R50, R25.reuse, R29 ;  /* 0x00000019321d7231 */ /* 0x080fe2000000001d */
[-C--:B------:R-:W-:Y:S01]  /*1630*/  HFMA2.MMA R28, R48, R25.reuse, R28 ;  /* 0x00000019301c7235 */ /* 0x080fe2000000001c */
[----:B------:R-:W-:Y:S01]  /*1640*/  HFMA2 R24, R54, R25, R24 ;  /* 0x0000001936187231 */ /* 0x000fe20000000018 */
[----:B------:R-:W-:Y:S01]  /*1650*/  HFMA2.MMA R30, R52, R25, R30 ;  /* 0x00000019341e7235 */ /* 0x000fe2000000001e */
[----:B------:R-:W-:-:S02]  /*1660*/  HFMA2 R29, R57, R26, R29 ;  /* 0x0000001a391d7231 */ /* 0x000fc4000000001d */
[----:B------:R-:W-:Y:S01]  /*1670*/  HFMA2 R24, R63, R26, R24 ;  /* 0x0000001a3f187231 */ /* 0x000fe20000000018 */
[-C--:B------:R-:W-:Y:S01]  /*1680*/  HFMA2.MMA R28, R55, R26.reuse, R28 ;  /* 0x0000001a371c7235 */ /* 0x080fe2000000001c */
[-C--:B------:R-:W-:Y:S01]  /*1690*/  HFMA2 R29, R58, R27.reuse, R29 ;  /* 0x0000001b3a1d7231 */ /* 0x080fe2000000001d */
[----:B------:R-:W-:Y:S01]  /*16a0*/  HFMA2.MMA R30, R61, R26, R30 ;  /* 0x0000001a3d1e7235 */ /* 0x000fe2000000001e */
[----:B------:R-:W-:Y:S02]  /*16b0*/  HFMA2 R24, R64, R27, R24 ;  /* 0x0000001b40187231 */ /* 0x000fe40000000018 */
[----:B------:R-:W-:Y:S01]  /*16c0*/  HFMA2 R15, R29, R41, R15 ;  /* 0x000000291d0f7231 */ /* 0x000fe2000000000f */
[-C--:B------:R-:W-:Y:S01]  /*16d0*/  HFMA2.MMA R28, R56, R27.reuse, R28 ;  /* 0x0000001b381c7235 */ /* 0x080fe2000000001c */
[----:B------:R-:W-:Y:S01]  /*16e0*/  HFMA2 R13, R24, R39, R13 ;  /* 0x00000027180d7231 */ /* 0x000fe2000000000d */
[----:B------:R-:W-:-:S04]  /*16f0*/  HFMA2.MMA R30, R62, R27, R30 ;  /* 0x0000001b3e1e7235 */ /* 0x000fc8000000001e */
[----:B------:R-:W-:Y:S02]  /*1700*/  HFMA2.MMA R16, R28, R42, R16 ;  /* 0x0000002a1c107235 */ /* 0x000fe40000000010 */
[----:B------:R-:W-:-:S06]  /*1710*/  HFMA2.MMA R14, R30, R40, R14 ;  /* 0x000000281e0e7235 */ /* 0x000fcc000000000e */
.L_x_7:
[----:B------:R-:W-:Y:S05]  /*1720*/  @!P2 BRA `(.L_x_8) ;  /* 0x000001500000a947 */ /* 0x000fea0003800000 */
[----:B------:R-:W0:Y:S02]  /*1730*/  LDS.128 R24, [UR4+0x100] ;  /* 0x00010004ff187984 */ /* 0x000e240008000c00 */
        /* <DEDUP_REMOVED lines=20> */
.L_x_8:
        /* <DEDUP_REMOVED lines=22> */
.L_x_9:
        /* <DEDUP_REMOVED lines=21> */
[----:B------:R-:W-:-:S04]  /*1b30*/  HFMA2.MMA R2, R30, R40, R2 ;  /* 0x000000281e027235 */ /* 0x000fc80000000002 */
.L_x_10:
[----:B------:R-:W0:Y:S01]  /*1b40*/  LDS.128 R28, [UR4+0x400] ;  /* 0x00040004ff1c7984 */ /* 0x000e220008000c00 */
[----:B------:R-:W-:Y:S02]  /*1b50*/  IMAD.MOV.U32 R72, RZ, RZ, R48 ;  /* 0x000000ffff487224 */ /* 0x000fe400078e0030 */
[----:B------:R-:W-:Y:S01]  /*1b60*/  IMAD.MOV.U32 R78, RZ, RZ, R49 ;  /* 0x000000ffff4e7224 */ /* 0x000fe200078e0031 */
[----:B------:R-:W1:Y:S01]  /*1b70*/  LDS.128 R24, [UR4+0x500] ;  /* 0x00050004ff187984 */ /* 0x000e620008000c00 */
[----:B------:R-:W-:Y:S02]  /*1b80*/  IMAD.MOV.U32 R79, RZ, RZ, R54 ;  /* 0x000000ffff4f7224 */ /* 0x000fe400078e0036 */
[----:B------:R-:W-:Y:S02]  /*1b90*/  IMAD.MOV.U32 R93, RZ, RZ, R56 ;  /* 0x000000ffff5d7224 */ /* 0x000fe400078e0038 */
[----:B------:R-:W-:-:S02]  /*1ba0*/  IMAD.MOV.U32 R81, RZ, RZ, R57 ;  /* 0x000000ffff517224 */ /* 0x000fc400078e0039 */
[----:B------:R-:W-:Y:S02]  /*1bb0*/  IMAD.MOV.U32 R92, RZ, RZ, R58 ;  /* 0x000000ffff5c7224 */ /* 0x000fe400078e003a */
[----:B------:R-:W-:Y:S01]  /*1bc0*/  IMAD.WIDE R90, R89, c[0x0][0x18c], R90 ;  /* 0x00006300595a7a25 */ /* 0x000fe200078e025a */
        /* <DEDUP_REMOVED lines=8> */
[----:B------:R-:W-:Y:S01]  /*1c50*/  IMAD.MOV.U32 R80, RZ, RZ, R55 ;  /* 0x000000ffff507224 */ /* 0x000fe200078e0037 */
[----:B------:R-:W-:-:S02]  /*1c60*/  HFMA2 R49, R81, R30, R49 ;  /* 0x0000001e51317231 */ /* 0x000fc40000000031 */
[-C--:B------:R-:W-:Y:S01]  /*1c70*/  HFMA2.MMA R28, R61, R30.reuse, R28 ;  /* 0x0000001e3d1c7235 */ /* 0x080fe2000000001c */
[----:B------:R-:W-:Y:S02]  /*1c80*/  HFMA2 R48, R63, R30, R48 ;  /* 0x0000001e3f307231 */ /* 0x000fe40000000030 */
[----:B------:R-:W-:Y:S01]  /*1c90*/  HFMA2.MMA R29, R80, R30, R54 ;  /* 0x0000001e501d7235 */ /* 0x000fe20000000036 */
[-C--:B------:R-:W-:Y:S01]  /*1ca0*/  HFMA2 R49, R92, R31.reuse, R49 ;  /* 0x0000001f5c317231 */ /* 0x080fe20000000031 */
[----:B-1----:R-:W-:Y:S01]  /*1cb0*/  HFMA2.MMA R30, R51, R24, RZ ;  /* 0x00000018331e7235 */ /* 0x002fe200000000ff */
[----:B------:R-:W-:Y:S01]  /*1cc0*/  HFMA2 R48, R64, R31, R48 ;  /* 0x0000001f40307231 */ /* 0x000fe20000000030 */
[-C--:B------:R-:W-:Y:S01]  /*1cd0*/  HFMA2.MMA R28, R62, R31.reuse, R28 ;  /* 0x0000001f3e1c7235 */ /* 0x080fe2000000001c */
[----:B------:R-:W-:Y:S01]  /*1ce0*/  HFMA2 R55, R49, R41, R67 ;  /* 0x0000002931377231 */ /* 0x000fe20000000043 */
[----:B------:R-:W-:Y:S01]  /*1cf0*/  HFMA2.MMA R29, R93, R31, R29 ;  /* 0x0000001f5d1d7235 */ /* 0x000fe2000000001d */
[-C--:B------:R-:W-:Y:S01]  /*1d00*/  HFMA2 R31, R53, R24.reuse, RZ.H0_H0 ;  /* 0x00000018351f7231 */ /* 0x080fe200000400ff */
[----:B------:R-:W-:Y:S01]  /*1d10*/  HFMA2.MMA R49, R52, R25, R30 ;  /* 0x0000001934317235 */ /* 0x000fe2000000001e */
[----:B------:R-:W-:Y:S01]  /*1d20*/  HFMA2 R57, R48, R39, R70 ;  /* 0x0000002730397231 */ /* 0x000fe20000000046 */
[----:B------:R-:W-:Y:S01]  /*1d30*/  HFMA2.MMA R56, R28, R40, R69 ;  /* 0x000000281c387235 */ /* 0x000fe20000000045 */
[----:B------:R-:W-:Y:S01]  /*1d40*/  HFMA2 R58, R79, R25, R31 ;  /* 0x000000194f3a7231 */ /* 0x000fe2000000001f */
[----:B------:R-:W-:Y:S01]  /*1d50*/  HFMA2.MMA R28, R68, R24, RZ ;  /* 0x00000018441c7235 */ /* 0x000fe200000000ff */
[----:B-----5:R-:W-:Y:S01]  /*1d60*/  LOP3.LUT R67, R23, 0xf000f0, RZ, 0xc0, !PT ;  /* 0x00f000f017437812 */ /* 0x020fe200078ec0ff */
[----:B------:R-:W-:Y:S01]  /*1d70*/  HFMA2.MMA R54, R29, R42, R66 ;  /* 0x0000002a1d367235 */ /* 0x000fe20000000042 */
[----:B------:R-:W-:-:S02]  /*1d80*/  HFMA2 R29, R78, R24, RZ.H0_H0 ;  /* 0x000000184e1d7231 */ /* 0x000fc400000400ff */
[-C--:B------:R-:W-:Y:S01]  /*1d90*/  HFMA2 R58, R63, R26.reuse, R58 ;  /* 0x0000001a3f3a7231 */ /* 0x080fe2000000003a */
[----:B------:R-:W-:Y:S01]  /*1da0*/  HFMA2.MMA R24, R72, R25, R28 ;  /* 0x0000001948187235 */ /* 0x000fe2000000001c */
[----:B------:R-:W-:Y:S01]  /*1db0*/  HFMA2 R48, R50, R25, R29 ;  /* 0x0000001932307231 */ /* 0x000fe2000000001d */
[-C--:B------:R-:W-:Y:S01]  /*1dc0*/  HFMA2.MMA R25, R61, R26.reuse, R49 ;  /* 0x0000001a3d197235 */ /* 0x080fe20000000031 */
[----:B------:R-:W-:Y:S01]  /*1dd0*/  HFMA2 R66, R64, R27, R58 ;  /* 0x0000001b40427231 */ /* 0x000fe2000000003a */
[----:B------:R-:W0:Y:S01]  /*1de0*/  LDS.128 R28, [UR4+0x600] ;  /* 0x00060004ff1c7984 */ /* 0x000e220008000c00 */
[----:B------:R-:W-:Y:S01]  /*1df0*/  HFMA2 R48, R81, R26, R48 ;  /* 0x0000001a51307231 */ /* 0x000fe20000000030 */
[----:B------:R-:W-:Y:S01]  /*1e00*/  HFMA2.MMA R24, R80, R26, R24 ;  /* 0x0000001a50187235 */ /* 0x000fe20000000018 */
[----:B------:R-:W-:Y:S02]  /*1e10*/  HFMA2 R43, R66, R39, R43 ;  /* 0x00000027422b7231 */ /* 0x000fe4000000002b */
[----:B------:R-:W-:Y:S01]  /*1e20*/  HFMA2 R49, R92, R27, R48 ;  /* 0x0000001b5c317231 */ /* 0x000fe20000000030 */
[----:B------:R-:W-:-:S02]  /*1e30*/  HFMA2.MMA R48, R62, R27, R25 ;  /* 0x0000001b3e307235 */ /* 0x000fc40000000019 */
[----:B------:R-:W-:Y:S01]  /*1e40*/  HFMA2.MMA R24, R93, R27, R24 ;  /* 0x0000001b5d187235 */ /* 0x000fe20000000018 */
[----:B------:R-:W-:-:S03]  /*1e50*/  HFMA2 R44, R49, R41, R44 ;  /* 0x00000029312c7231 */ /* 0x000fc6000000002c */
[----:B------:R-:W-:Y:S02]  /*1e60*/  HFMA2.MMA R45, R48, R40, R45 ;  /* 0x00000028302d7235 */ /* 0x000fe4000000002d */
[----:B------:R-:W-:-:S04]  /*1e70*/  HFMA2.MMA R58, R24, R42, R71 ;  /* 0x0000002a183a7235 */ /* 0x000fc80000000047 */
[----:B------:R-:W1:Y:S01]  /*1e80*/  LDS.128 R24, [UR4+0x700] ;  /* 0x00070004ff187984 */ /* 0x000e620008000c00 */
        /* <DEDUP_REMOVED lines=8> */
[----:B------:R-:W-:-:S03]  /*1f10*/  HFMA2 R49, R81, R30, R49 ;  /* 0x0000001e51317231 */ /* 0x000fc60000000031 */
[-C--:B------:R-:W-:Y:S02]  /*1f20*/  HFMA2.MMA R48, R80, R30.reuse, R48 ;  /* 0x0000001e50307235 */ /* 0x080fe40000000030 */
[----:B------:R-:W-:Y:S01]  /*1f30*/  HFMA2.MMA R66, R61, R30, R66 ;  /* 0x0000001e3d427235 */ /* 0x000fe20000000042 */
[----:B------:R-:W-:Y:S02]  /*1f40*/  HFMA2 R30, R63, R30, R28 ;  /* 0x0000001e3f1e7231 */ /* 0x000fe4000000001c */
[----:B------:R-:W-:Y:S01]  /*1f50*/  HFMA2 R28, R92, R31, R49 ;  /* 0x0000001f5c1c7231 */ /* 0x000fe20000000031 */
[----:B-1----:R-:W-:Y:S01]  /*1f60*/  HFMA2.MMA R78, R78, R24, RZ ;  /* 0x000000184e4e7235 */ /* 0x002fe200000000ff */
[-C--:B------:R-:W-:Y:S01]  /*1f70*/  HFMA2 R68, R68, R24.reuse, RZ.H0_H0 ;  /* 0x0000001844447231 */ /* 0x080fe200000400ff */
[----:B------:R-:W-:Y:S01]  /*1f80*/  HFMA2.MMA R48, R93, R31, R48 ;  /* 0x0000001f5d307235 */ /* 0x000fe20000000030 */
[----:B------:R-:W-:Y:S01]  /*1f90*/  HFMA2 R51, R51, R24, RZ.H0_H0 ;  /* 0x0000001833337231 */ /* 0x000fe200000400ff */
[----:B------:R-:W-:Y:S01]  /*1fa0*/  HFMA2.MMA R24, R53, R24, RZ ;  /* 0x0000001835187235 */ /* 0x000fe200000000ff */
[-C--:B------:R-:W-:Y:S01]  /*1fb0*/  HFMA2 R68, R72, R25.reuse, R68 ;  /* 0x0000001948447231 */ /* 0x080fe20000000044 */
[----:B------:R-:W-:Y:S01]  /*1fc0*/  HFMA2.MMA R78, R50, R25, R78 ;  /* 0x00000019324e7235 */ /* 0x000fe2000000004e */
[----:B------:R-:W-:Y:S01]  /*1fd0*/  HFMA2 R52, R52, R25, R51 ;  /* 0x0000001934347231 */ /* 0x000fe20000000033 */
[----:B------:R-:W-:Y:S01]  /*1fe0*/  HFMA2.MMA R66, R62, R31, R66 ;  /* 0x0000001f3e427235 */ /* 0x000fe20000000042 */
[----:B------:R-:W-:Y:S01]  /*1ff0*/  HFMA2 R49, R64, R31, R30 ;  /* 0x0000001f40317231 */ /* 0x000fe2000000001e */
[----:B------:R-:W-:Y:S01]  /*2000*/  HFMA2.MMA R24, R79, R25, R24 ;  /* 0x000000194f187235 */ /* 0x000fe20000000018 */
[-C--:B------:R-:W-:Y:S01]  /*2010*/  HFMA2 R50, R80, R26.reuse, R68 ;  /* 0x0000001a50327231 */ /* 0x080fe20000000044 */
[-C--:B------:R-:W-:Y:S01]  /*2020*/  HFMA2.MMA R51, R81, R26.reuse, R78 ;  /* 0x0000001a51337235 */ /* 0x080fe2000000004e */
[----:B------:R-:W-:Y:S01]  /*2030*/  HFMA2 R31, R61, R26, R52 ;  /* 0x0000001a3d1f7231 */ /* 0x000fe20000000034 */
[C---:B------:R-:W-:Y:S01]  /*2040*/  LOP3.LUT R25, R20.reuse, 0xf000f, RZ, 0xc0, !PT ;  /* 0x000f000f14197812 */ /* 0x040fe200078ec0ff */
[----:B------:R-:W-:Y:S01]  /*2050*/  HFMA2 R47, R28, R41, R47 ;  /* 0x000000291c2f7231 */ /* 0x000fe2000000002f */
[----:B------:R-:W-:Y:S01]  /*2060*/  HFMA2.MMA R24, R63, R26, R24 ;  /* 0x0000001a3f187235 */ /* 0x000fe20000000018 */
[-C--:B------:R-:W-:Y:S01]  /*2070*/  HFMA2 R50, R93, R27.reuse, R50 ;  /* 0x0000001b5d327231 */ /* 0x080fe20000000032 */
[----:B------:R-:W-:Y:S01]  /*2080*/  HFMA2.MMA R51, R92, R27, R51 ;  /* 0x0000001b5c337235 */ /* 0x000fe20000000033 */
[----:B------:R-:W-:Y:S01]  /*2090*/  HFMA2 R52, R62, R27, R31 ;  /* 0x0000001b3e347231 */ /* 0x000fe2000000001f */
[----:B------:R-:W-:Y:S01]  /*20a0*/  LOP3.LUT R26, R20, 0xf000f0, RZ, 0xc0, !PT ;  /* 0x00f000f0141a7812 */ /* 0x000fe200078ec0ff */
[----:B------:R-:W-:Y:S01]  /*20b0*/  HFMA2.MMA R46, R48, R42, R46 ;  /* 0x0000002a302e7235 */ /* 0x000fe2000000002e */
[----:B------:R-:W-:Y:S01]  /*20c0*/  SHF.R.U32.HI R20, RZ, 0x8, R20 ;  /* 0x00000008ff147819 */ /* 0x000fe20000011614 */
[----:B------:R-:W-:Y:S01]  /*20d0*/  HFMA2.MMA R53, R64, R27, R24 ;  /* 0x0000001b40357235 */ /* 0x000fe20000000018 */
[C---:B------:R-:W-:Y:S01]  /*20e0*/  LOP3.LUT R27, R21.reuse, 0xf000f, RZ, 0xc0, !PT ;  /* 0x000f000f151b7812 */ /* 0x040fe200078ec0ff */
[----:B------:R-:W-:Y:S01]  /*20f0*/  HFMA2.MMA R48, R66, R40, R65 ;  /* 0x0000002842307235 */ /* 0x000fe20000000041 */
[----:B------:R-:W-:-:S02]  /*2100*/  LOP3.LUT R28, R21, 0xf000f0, RZ, 0xc0, !PT ;  /* 0x00f000f0151c7812 */ /* 0x000fc400078ec0ff */
[----:B------:R-:W-:Y:S02]  /*2110*/  SHF.R.U32.HI R21, RZ, 0x8, R21 ;  /* 0x00000008ff157819 */ /* 0x000fe40000011615 */
[----:B------:R-:W-:Y:S02]  /*2120*/  SHF.R.U32.HI R63, RZ, 0x8, R22 ;  /* 0x00000008ff3f7819 */ /* 0x000fe40000011616 */
[----:B------:R-:W-:Y:S02]  /*2130*/  SHF.R.U32.HI R68, RZ, 0x8, R23 ;  /* 0x00000008ff447819 */ /* 0x000fe40000011617 */
[----:B------:R-:W-:Y:S02]  /*2140*/  LOP3.LUT R62, R22, 0xf000f0, RZ, 0xc0, !PT ;  /* 0x00f000f0163e7812 */ /* 0x000fe400078ec0ff */
[----:B------:R-:W-:Y:S02]  /*2150*/  LOP3.LUT R64, R23, 0xf000f, RZ, 0xc0, !PT ;  /* 0x000f000f17407812 */ /* 0x000fe400078ec0ff */
[----:B------:R-:W-:-:S02]  /*2160*/  LOP3.LUT R24, R20, 0xf000f, RZ, 0xc0, !PT ;  /* 0x000f000f14187812 */ /* 0x000fc400078ec0ff */
[----:B------:R-:W-:Y:S02]  /*2170*/  LOP3.LUT R29, R20, 0xf000f0, RZ, 0xc0, !PT ;  /* 0x00f000f0141d7812 */ /* 0x000fe400078ec0ff */
[----:B------:R-:W-:Y:S02]  /*2180*/  LOP3.LUT R61, R22, 0xf000f, RZ, 0xc0, !PT ;  /* 0x000f000f163d7812 */ /* 0x000fe400078ec0ff */
[C---:B------:R-:W-:Y:S02]  /*2190*/  LOP3.LUT R30, R21.reuse, 0xf000f, RZ, 0xc0, !PT ;  /* 0x000f000f151e7812 */ /* 0x040fe400078ec0ff */
[----:B------:R-:W-:Y:S02]  /*21a0*/  LOP3.LUT R31, R21, 0xf000f0, RZ, 0xc0, !PT ;  /* 0x00f000f0151f7812 */ /* 0x000fe400078ec0ff */
[----:B------:R-:W-:Y:S02]  /*21b0*/  LOP3.LUT R20, R67, 0x64006400, RZ, 0xfc, !PT ;  /* 0x6400640043147812 */ /* 0x000fe400078efcff */
[----:B------:R-:W-:-:S02]  /*21c0*/  LOP3.LUT R65, R63, 0xf000f, RZ, 0xc0, !PT ;  /* 0x000f000f3f417812 */ /* 0x000fc400078ec0ff */
[C---:B------:R-:W-:Y:S02]  /*21d0*/  LOP3.LUT R67, R68.reuse, 0xf000f, RZ, 0xc0, !PT ;  /* 0x000f000f44437812 */ /* 0x040fe400078ec0ff */
[----:B------:R-:W-:Y:S02]  /*21e0*/  LOP3.LUT R69, R68, 0xf000f0, RZ, 0xc0, !PT ;  /* 0x00f000f044457812 */ /* 0x000fe400078ec0ff */
[----:B------:R-:W-:Y:S02]  /*21f0*/  LOP3.LUT R66, R63, 0xf000f0, RZ, 0xc0, !PT ;  /* 0x00f000f03f427812 */ /* 0x000fe400078ec0ff */
[----:B------:R-:W-:Y:S02]  /*2200*/  LOP3.LUT R22, R62, 0x64006400, RZ, 0xfc, !PT ;  /* 0x640064003e167812 */ /* 0x000fe400078efcff */
[----:B------:R-:W-:Y:S02]  /*2210*/  LOP3.LUT R21, R64, 0x64006400, RZ, 0xfc, !PT ;  /* 0x6400640040157812 */ /* 0x000fe400078efcff */
[----:B------:R-:W-:-:S02]  /*2220*/  LOP3.LUT R23, R61, 0x64006400, RZ, 0xfc, !PT ;  /* 0x640064003d177812 */ /* 0x000fc400078efcff */
[----:B------:R-:W-:Y:S02]  /*2230*/  LOP3.LUT R62, R29, 0x64006400, RZ, 0xfc, !PT ;  /* 0x640064001d3e7812 */ /* 0x000fe400078efcff */
[----:B------:R-:W-:Y:S01]  /*2240*/  LOP3.LUT R63, R30, 0x64006400, RZ, 0xfc, !PT ;  /* 0x640064001e3f7812 */ /* 0x000fe200078efcff */
[----:B------:R-:W-:Y:S01]  /*2250*/  HADD2 R72, R23, R34 ;  /* 0x0000002217487230 */ /* 0x000fe20000000000 */
[----:B------:R-:W-:Y:S02]  /*2260*/  LOP3.LUT R64, R31, 0x64006400, RZ, 0xfc, !PT ;  /* 0x640064001f407812 */ /* 0x000fe400078efcff */
[----:B------:R-:W-:Y:S01]  /*2270*/  LOP3.LUT R25, R25, 0x64006400, RZ, 0xfc, !PT ;  /* 0x6400640019197812 */ /* 0x000fe200078efcff */
[----:B------:R-:W-:Y:S01]  /*2280*/  HFMA2.MMA R62, R62, 0.0625, 0.0625, R37 ;  /* 0x2c002c003e3e7835 */ /* 0x000fe20000000025 */
[----:B------:R-:W-:Y:S01]  /*2290*/  LOP3.LUT R61, R24, 0x64006400, RZ, 0xfc, !PT ;  /* 0x64006400183d7812 */ /* 0x000fe200078efcff */
[----:B------:R-:W-:Y:S01]  /*22a0*/  HFMA2.MMA R63, R63, 1, 1, R36 ;  /* 0x3c003c003f3f7835 */ /* 0x000fe20000000024 */
[----:B------:R-:W-:Y:S01]  /*22b0*/  LOP3.LUT R31, R65, 0x64006400, RZ, 0xfc, !PT ;  /* 0x64006400411f7812 */ /* 0x000fe200078efcff */
[----:B------:R-:W-:Y:S01]  /*22c0*/  HADD2 R24, R25, R38 ;  /* 0x0000002619187230 */ /* 0x000fe20000000000 */
[----:B------:R-:W-:Y:S01]  /*22d0*/  LOP3.LUT R29, R67, 0x64006400, RZ, 0xfc, !PT ;  /* 0x64006400431d7812 */ /* 0x000fe200078efcff */
[----:B------:R-:W-:Y:S01]  /*22e0*/  HFMA2.MMA R64, R64, 0.0625, 0.0625, R35 ;  /* 0x2c002c0040407835 */ /* 0x000fe20000000023 */
[----:B------:R-:W-:Y:S01]  /*22f0*/  LOP3.LUT R30, R69, 0x64006400, RZ, 0xfc, !PT ;  /* 0x64006400451e7812 */ /* 0x000fe200078efcff */
[----:B------:R-:W-:Y:S01]  /*2300*/  HFMA2.MMA R61, R61, 1, 1, R38 ;  /* 0x3c003c003d3d7835 */ /* 0x000fe20000000026 */
[----:B------:R-:W-:Y:S01]  /*2310*/  LOP3.LUT R26, R26, 0x64006400, RZ, 0xfc, !PT ;  /* 0x640064001a1a7812 */ /* 0x000fe200078efcff */
[----:B------:R-:W-:Y:S01]  /*2320*/  HFMA2 R65, R22, 0.0625, 0.0625, R33 ;  /* 0x2c002c0016417831 */ /* 0x000fe20000000021 */
[----:B------:R-:W-:Y:S01]  /*2330*/  LOP3.LUT R68, R66, 0x64006400, RZ, 0xfc, !PT ;  /* 0x6400640042447812 */ /* 0x000fe200078efcff */
[----:B------:R-:W-:Y:S01]  /*2340*/  HFMA2.MMA R66, R31, 1, 1, R34 ;  /* 0x3c003c001f427835 */ /* 0x000fe20000000022 */
[----:B------:R-:W-:Y:S01]  /*2350*/  LOP3.LUT R27, R27, 0x64006400, RZ, 0xfc, !PT ;  /* 0x640064001b1b7812 */ /* 0x000fe200078efcff */
[----:B------:R-:W-:Y:S01]  /*2360*/  HFMA2 R25, R26, 0.0625, 0.0625, R37 ;  /* 0x2c002c001a197831 */ /* 0x000fe20000000025 */
[----:B------:R-:W-:Y:S01]  /*2370*/  LOP3.LUT R28, R28, 0x64006400, RZ, 0xfc, !PT ;  /* 0x640064001c1c7812 */ /* 0x000fe200078efcff */
[----:B------:R-:W-:Y:S01]  /*2380*/  HFMA2.MMA R70, R29, 1, 1, R18 ;  /* 0x3c003c001d467835 */ /* 0x000fe20000000012 */
[----:B------:R-:W-:Y:S01]  /*2390*/  HFMA2 R69, R20, 0.0625, 0.0625, R19 ;  /* 0x2c002c0014457831 */ /* 0x000fe20000000013 */
[----:B------:R-:W-:Y:S01]  /*23a0*/  HFMA2.MMA R71, R30, 0.0625, 0.0625, R19 ;  /* 0x2c002c001e477835 */ /* 0x000fe20000000013 */
[----:B------:R-:W-:Y:S01]  /*23b0*/  HADD2 R26, R27, R36 ;  /* 0x000000241b1a7230 */ /* 0x000fe20000000000 */
[----:B------:R-:W-:Y:S01]  /*23c0*/  HFMA2.MMA R67, R68, 0.0625, 0.0625, R33 ;  /* 0x2c002c0044437835 */ /* 0x000fe20000000021 */
[----:B------:R-:W-:-:S02]  /*23d0*/  HFMA2 R27, R28, 0.0625, 0.0625, R35 ;  /* 0x2c002c001c1b7831 */ /* 0x000fc40000000023 */
[----:B------:R-:W-:Y:S01]  /*23e0*/  HADD2 R68, R21, R18 ;  /* 0x0000001215447230 */ /* 0x000fe20000000000 */
[----:B------:R-:W-:Y:S05]  /*23f0*/  @!P1 BRA `(.L_x_11) ;  /* 0x0000015000009947 */ /* 0x000fea0003800000 */
[----:B------:R-:W0:Y:S02]  /*2400*/  LDS.128 R20, [UR4+0x10] ;  /* 0x00001004ff147984 */ /* 0x000e240008000c00 */
[-C--:B0-----:R-:W-:Y:S01]  /*2410*/  HFMA2 R28, R24, R20.reuse, RZ.H0_H0 ;  /* 0x00000014181c7231 */ /* 0x081fe200000400ff */
[-C--:B------:R-:W-:Y:S01]  /*2420*/  HFMA2.MMA R29, R26, R20.reuse, RZ ;  /* 0x000000141a1d7235 */ /* 0x080fe200000000ff */
[----:B------:R-:W-:Y:S01]  /*2430*/  HFMA2 R30, R72, R20, RZ.H0_H0 ;  /* 0x00000014481e7231 */ /* 0x000fe200000400ff */
[----:B------:R-:W-:Y:S01]  /*2440*/  HFMA2.MMA R20, R68, R20, RZ ;  /* 0x0000001444147235 */ /* 0x000fe200000000ff */
[-C--:B------:R-:W-:Y:S02]  /*2450*/  HFMA2 R28, R25, R21.reuse, R28 ;  /* 0x00000015191c7231 */ /* 0x080fe4000000001c */
[----:B------:R-:W-:Y:S01]  /*2460*/  HFMA2 R30, R65, R21, R30 ;  /* 0x00000015411e7231 */ /* 0x000fe2000000001e */
[-C--:B------:R-:W-:Y:S01]  /*2470*/  HFMA2.MMA R29, R27, R21.reuse, R29 ;  /* 0x000000151b1d7235 */ /* 0x080fe2000000001d */
[-C--:B------:R-:W-:Y:S01]  /*2480*/  HFMA2 R28, R61, R22.reuse, R28 ;  /* 0x000000163d1c7231 */ /* 0x080fe2000000001c */
[----:B------:R-:W-:Y:S01]  /*2490*/  HFMA2.MMA R20, R69, R21, R20 ;  /* 0x0000001545147235 */ /* 0x000fe20000000014 */
[----:B------:R-:W-:-:S02]  /*24a0*/  HFMA2 R30, R66, R22, R30 ;  /* 0x00000016421e7231 */ /* 0x000fc4000000001e */
[-C--:B------:R-:W-:Y:S01]  /*24b0*/  HFMA2 R21, R62, R23.reuse, R28 ;  /* 0x000000173e157231 */ /* 0x080fe2000000001c */
[-C--:B------:R-:W-:Y:S02]  /*24c0*/  HFMA2.MMA R29, R63, R22.reuse, R29 ;  /* 0x000000163f1d7235 */ /* 0x080fe4000000001d */
        /* <DEDUP_REMOVED lines=8> */
.L_x_11:
        /* <DEDUP_REMOVED lines=22> */
.L_x_12:
        /* <DEDUP_REMOVED lines=22> */
.L_x_13:
        /* <DEDUP_REMOVED lines=22> */
.L_x_14:
[----:B------:R0:W2:Y:S01]  /*2970*/  LDG.E.128.CONSTANT R20, [R90.64] ;  /* 0x000000085a147981 */ /* 0x0000a2000c1e9d00 */
[----:B------:R-:W-:Y:S01]  /*2980*/  HFMA2 R49, R49, R39, R73 ;  /* 0x0000002731317231 */ /* 0x000fe20000000049 */
[----:B------:R-:W-:Y:S01]  /*2990*/  HFMA2.MMA R50, R50, R42, R75 ;  /* 0x0000002a32327235 */ /* 0x000fe2000000004b */
[----:B------:R-:W-:Y:S01]  /*29a0*/  HFMA2 R51, R51, R41, R76 ;  /* 0x0000002933337231 */ /* 0x000fe2000000004c */
[----:B------:R-:W1:Y:S01]  /*29b0*/  LDS.128 R28, [UR4+0x410] ;  /* 0x00041004ff1c7984 */ /* 0x000e620008000c00 */
[----:B------:R-:W-:Y:S01]  /*29c0*/  HFMA2 R53, R53, R39, R74 ;  /* 0x0000002735357231 */ /* 0x000fe2000000004a */
[----:B------:R-:W-:Y:S01]  /*29d0*/  IMAD.MOV.U32 R73, RZ, RZ, R24 ;  /* 0x000000ffff497224 */ /* 0x000fe200078e0018 */
[----:B------:R-:W-:Y:S01]  /*29e0*/  HFMA2.MMA R52, R52, R40, R77 ;  /* 0x0000002834347235 */ /* 0x000fe2000000004d */
[----:B------:R-:W-:-:S02]  /*29f0*/  IMAD.MOV.U32 R74, RZ, RZ, R25 ;  /* 0x000000ffff4a7224 */ /* 0x000fc400078e0019 */
[----:B------:R-:W-:Y:S02]  /*2a00*/  IMAD.MOV.U32 R75, RZ, RZ, R26 ;  /* 0x000000ffff4b7224 */ /* 0x000fe400078e001a */
[----:B------:R-:W-:Y:S02]  /*2a10*/  IMAD.MOV.U32 R76, RZ, RZ, R27 ;  /* 0x000000ffff4c7224 */ /* 0x000fe400078e001b */
[----:B------:R-:W3:Y:S01]  /*2a20*/  LDS.128 R24, [UR4+0x510] ;  /* 0x00051004ff187984 */ /* 0x000ee20008000c00 */
[----:B0-----:R-:W-:Y:S01]  /*2a30*/  IMAD.WIDE R90, R89, c[0x0][0x18c], R90 ;  /* 0x00006300595a7a25 */ /* 0x001fe200078e025a */
[-C--:B-1----:R-:W-:Y:S01]  /*2a40*/  HFMA2.MMA R77, R72, R28.reuse, RZ ;  /* 0x0000001c484d7235 */ /* 0x082fe200000000ff */
[-C--:B------:R-:W-:Y:S01]  /*2a50*/  HFMA2 R79, R75, R28.reuse, RZ.H0_H0 ;  /* 0x0000001c4b4f7231 */ /* 0x080fe200000400ff */
[----:B------:R-:W-:Y:S01]  /*2a60*/  HFMA2.MMA R80, R73, R28, RZ ;  /* 0x0000001c49507235 */ /* 0x000fe200000000ff */
[----:B------:R-:W-:Y:S02]  /*2a70*/  HFMA2 R78, R68, R28, RZ.H0_H0 ;  /* 0x0000001c444e7231 */ /* 0x000fe400000400ff */
[-C--:B------:R-:W-:Y:S01]  /*2a80*/  HFMA2 R79, R76, R29.reuse, R79 ;  /* 0x0000001d4c4f7231 */ /* 0x080fe2000000004f */
[-C--:B------:R-:W-:Y:S01]  /*2a90*/  HFMA2.MMA R28, R65, R29.reuse, R77 ;  /* 0x0000001d411c7235 */ /* 0x080fe2000000004d */
[----:B------:R-:W-:Y:S01]  /*2aa0*/  IMAD.MOV.U32 R77, RZ, RZ, R61 ;  /* 0x000000ffff4d7224 */ /* 0x000fe200078e003d */
[----:B------:R-:W-:Y:S01]  /*2ab0*/  HFMA2.MMA R80, R74, R29, R80 ;  /* 0x0000001d4a507235 */ /* 0x000fe20000000050 */
[----:B------:R-:W-:-:S02]  /*2ac0*/  HFMA2 R78, R69, R29, R78 ;  /* 0x0000001d454e7231 */ /* 0x000fc4000000004e */
[-C--:B------:R-:W-:Y:S01]  /*2ad0*/  HFMA2 R61, R63, R30.reuse, R79 ;  /* 0x0000001e3f3d7231 */ /* 0x080fe2000000004f */
[-C--:B------:R-:W-:Y:S01]  /*2ae0*/  HFMA2.MMA R28, R66, R30.reuse, R28 ;  /* 0x0000001e421c7235 */ /* 0x080fe2000000001c */
[----:B------:R-:W-:Y:S01]  /*2af0*/  IMAD.MOV.U32 R79, RZ, RZ, R62 ;  /* 0x000000ffff4f7224 */ /* 0x000fe200078e003e */
[----:B------:R-:W-:Y:S01]  /*2b00*/  HFMA2.MMA R29, R77, R30, R80 ;  /* 0x0000001e4d1d7235 */ /* 0x000fe20000000050 */
[----:B------:R-:W-:Y:S01]  /*2b10*/  HFMA2 R30, R70, R30, R78 ;  /* 0x0000001e461e7231 */ /* 0x000fe2000000004e */
[----:B------:R-:W-:Y:S01]  /*2b20*/  IMAD.MOV.U32 R78, RZ, RZ, R64 ;  /* 0x000000ffff4e7224 */ /* 0x000fe200078e0040 */
[----:B---3--:R-:W-:Y:S01]  /*2b30*/  HFMA2 R64, R75, R24, RZ.H0_H0 ;  /* 0x000000184b407231 */ /* 0x008fe200000400ff */
[----:B------:R-:W-:Y:S01]  /*2b40*/  IMAD.MOV.U32 R62, RZ, RZ, R67 ;  /* 0x000000ffff3e7224 */ /* 0x000fe200078e0043 */
[----:B------:R-:W-:Y:S01]  /*2b50*/  HFMA2.MMA R67, R72, R24, RZ ;  /* 0x0000001848437235 */ /* 0x000fe200000000ff */
[-C--:B------:R-:W-:Y:S01]  /*2b60*/  HFMA2 R30, R71, R31.reuse, R30 ;  /* 0x0000001f471e7231 */ /* 0x080fe2000000001e */
[----:B------:R-:W-:Y:S01]  /*2b70*/  HFMA2.MMA R29, R79, R31, R29 ;  /* 0x0000001f4f1d7235 */ /* 0x000fe2000000001d */
[----:B------:R-:W-:-:S02]  /*2b80*/  HFMA2 R61, R78, R31, R61 ;  /* 0x0000001f4e3d7231 */ /* 0x000fc4000000003d */
[----:B------:R-:W-:Y:S01]  /*2b90*/  HFMA2 R64, R76, R25, R64 ;  /* 0x000000194c407231 */ /* 0x000fe20000000040 */
[----:B------:R-:W-:Y:S01]  /*2ba0*/  HFMA2.MMA R67, R65, R25, R67 ;  /* 0x0000001941437235 */ /* 0x000fe20000000043 */
[----:B------:R-:W-:Y:S01]  /*2bb0*/  HFMA2 R55, R61, R41, R55 ;  /* 0x000000293d377231 */ /* 0x000fe20000000037 */
[----:B------:R-:W-:Y:S01]  /*2bc0*/  HFMA2.MMA R61, R73, R24, RZ ;  /* 0x00000018493d7235 */ /* 0x000fe200000000ff */
[----:B------:R-:W-:Y:S01]  /*2bd0*/  HFMA2 R24, R68, R24, RZ.H0_H0 ;  /* 0x0000001844187231 */ /* 0x000fe200000400ff */
[----:B------:R-:W-:Y:S01]  /*2be0*/  HFMA2.MMA R28, R62, R31, R28 ;  /* 0x0000001f3e1c7235 */ /* 0x000fe2000000001c */
[----:B------:R-:W-:Y:S01]  /*2bf0*/  HFMA2 R64, R63, R26, R64 ;  /* 0x0000001a3f407231 */ /* 0x000fe20000000040 */
[----:B------:R-:W-:Y:S01]  /*2c00*/  HFMA2.MMA R67, R66, R26, R67 ;  /* 0x0000001a42437235 */ /* 0x000fe20000000043 */
[----:B------:R-:W-:Y:S01]  /*2c10*/  HFMA2 R24, R69, R25, R24 ;  /* 0x0000001945187231 */ /* 0x000fe20000000018 */
[----:B------:R-:W-:Y:S01]  /*2c20*/  HFMA2.MMA R61, R74, R25, R61 ;  /* 0x000000194a3d7235 */ /* 0x000fe2000000003d */
[----:B------:R-:W-:Y:S01]  /*2c30*/  HFMA2 R57, R30, R39, R57 ;  /* 0x000000271e397231 */ /* 0x000fe20000000039 */
[----:B------:R-:W-:-:S02]  /*2c40*/  HFMA2.MMA R54, R29, R42, R54 ;  /* 0x0000002a1d367235 */ /* 0x000fc40000000036 */
[----:B------:R-:W-:Y:S02]  /*2c50*/  HFMA2.MMA R56, R28, R40, R56 ;  /* 0x000000281c387235 */ /* 0x000fe40000000038 */
[----:B------:R-:W-:Y:S01]  /*2c60*/  HFMA2.MMA R61, R77, R26, R61 ;  /* 0x0000001a4d3d7235 */ /* 0x000fe2000000003d */
[----:B------:R-:W-:Y:S01]  /*2c70*/  HFMA2 R26, R70, R26, R24 ;  /* 0x0000001a461a7231 */ /* 0x000fe20000000018 */
[----:B------:R-:W0:Y:S04]  /*2c80*/  LDS.128 R28, [UR4+0x610] ;  /* 0x00061004ff1c7984 */ /* 0x000e280008000c00 */
[-C--:B------:R-:W-:Y:S01]  /*2c90*/  HFMA2.MMA R24, R79, R27.reuse, R61 ;  /* 0x0000001b4f187235 */ /* 0x080fe2000000003d */
[-C--:B------:R-:W-:Y:S01]  /*2ca0*/  HFMA2 R61, R78, R27.reuse, R64 ;  /* 0x0000001b4e3d7231 */ /* 0x080fe20000000040 */
[----:B------:R-:W-:Y:S01]  /*2cb0*/  HFMA2.MMA R64, R62, R27, R67 ;  /* 0x0000001b3e407235 */ /* 0x000fe20000000043 */
[----:B------:R-:W-:-:S02]  /*2cc0*/  HFMA2 R67, R71, R27, R26 ;  /* 0x0000001b47437231 */ /* 0x000fc4000000001a */
[----:B------:R-:W-:Y:S01]  /*2cd0*/  HFMA2 R44, R61, R41, R44 ;  /* 0x000000293d2c7231 */ /* 0x000fe2000000002c */
[----:B------:R-:W-:Y:S01]  /*2ce0*/  HFMA2.MMA R58, R24, R42, R58 ;  /* 0x0000002a183a7235 */ /* 0x000fe2000000003a */
[----:B------:R-:W-:Y:S01]  /*2cf0*/  HFMA2 R43, R67, R39, R43 ;  /* 0x00000027432b7231 */ /* 0x000fe2000000002b */
[----:B------:R-:W-:Y:S02]  /*2d00*/  HFMA2.MMA R45, R64, R40, R45 ;  /* 0x00000028402d7235 */ /* 0x000fe4000000002d */
        /* <DEDUP_REMOVED lines=10> */
[----:B------:R-:W-:Y:S01]  /*2db0*/  HFMA2.MMA R61, R77, R30, R61 ;  /* 0x0000001e4d3d7235 */ /* 0x000fe2000000003d */
[----:B------:R-:W-:Y:S01]  /*2dc0*/  HFMA2 R64, R78, R31, R64 ;  /* 0x0000001f4e407231 */ /* 0x000fe20000000040 */
[----:B-1----:R-:W-:Y:S01]  /*2dd0*/  HFMA2.MMA R75, R75, R24, RZ ;  /* 0x000000184b4b7235 */ /* 0x002fe200000000ff */
[-C--:B------:R-:W-:Y:S01]  /*2de0*/  HFMA2 R73, R73, R24.reuse, RZ.H0_H0 ;  /* 0x0000001849497231 */ /* 0x080fe200000400ff */
[----:B------:R-:W-:Y:S01]  /*2df0*/  HFMA2.MMA R67, R66, R30, R67 ;  /* 0x0000001e42437235 */ /* 0x000fe20000000043 */
[----:B------:R-:W-:Y:S01]  /*2e00*/  HFMA2 R72, R72, R24, RZ.H0_H0 ;  /* 0x0000001848487231 */ /* 0x000fe200000400ff */
[----:B------:R-:W-:Y:S01]  /*2e10*/  HFMA2.MMA R24, R68, R24, RZ ;  /* 0x0000001844187235 */ /* 0x000fe200000000ff */
[----:B------:R-:W-:Y:S01]  /*2e20*/  HFMA2 R30, R70, R30, R28 ;  /* 0x0000001e461e7231 */ /* 0x000fe2000000001c */
[----:B------:R-:W-:Y:S01]  /*2e30*/  HFMA2.MMA R75, R76, R25, R75 ;  /* 0x000000194c4b7235 */ /* 0x000fe2000000004b */
[-C--:B------:R-:W-:Y:S01]  /*2e40*/  HFMA2 R73, R74, R25.reuse, R73 ;  /* 0x000000194a497231 */ /* 0x080fe20000000049 */
[----:B------:R-:W-:Y:S01]  /*2e50*/  HFMA2.MMA R28, R79, R31, R61 ;  /* 0x0000001f4f1c7235 */ /* 0x000fe2000000003d */
[----:B------:R-:W-:Y:S01]  /*2e60*/  HFMA2 R72, R65, R25, R72 ;  /* 0x0000001941487231 */ /* 0x000fe20000000048 */
[----:B------:R-:W-:Y:S01]  /*2e70*/  HFMA2.MMA R24, R69, R25, R24 ;  /* 0x0000001945187235 */ /* 0x000fe20000000018 */
[----:B------:R-:W-:Y:S01]  /*2e80*/  HFMA2 R61, R71, R31, R30 ;  /* 0x0000001f473d7231 */ /* 0x000fe2000000001e */
[----:B------:R-:W-:Y:S01]  /*2e90*/  HFMA2.MMA R67, R62, R31, R67 ;  /* 0x0000001f3e437235 */ /* 0x000fe20000000043 */
[----:B------:R-:W-:Y:S01]  /*2ea0*/  HFMA2 R47, R64, R41, R47 ;  /* 0x00000029402f7231 */ /* 0x000fe2000000002f */
[-C--:B------:R-:W-:Y:S01]  /*2eb0*/  HFMA2.MMA R63, R63, R26.reuse, R75 ;  /* 0x0000001a3f3f7235 */ /* 0x080fe2000000004b */
[-C--:B------:R-:W-:Y:S01]  /*2ec0*/  HFMA2 R64, R77, R26.reuse, R73 ;  /* 0x0000001a4d407231 */ /* 0x080fe20000000049 */
[----:B------:R-:W-:Y:S01]  /*2ed0*/  HFMA2.MMA R24, R70, R26, R24 ;  /* 0x0000001a46187235 */ /* 0x000fe20000000018 */
[----:B------:R-:W-:Y:S01]  /*2ee0*/  HFMA2 R31, R66, R26, R72 ;  /* 0x0000001a421f7231 */ /* 0x000fe20000000048 */
[----:B------:R-:W-:Y:S01]  /*2ef0*/  HFMA2.MMA R46, R28, R42, R46 ;  /* 0x0000002a1c2e7235 */ /* 0x000fe2000000002e */
[-C--:B------:R-:W-:Y:S01]  /*2f00*/  HFMA2 R64, R79, R27.reuse, R64 ;  /* 0x0000001b4f407231 */ /* 0x080fe20000000040 */
[----:B------:R-:W-:Y:S01]  /*2f10*/  HFMA2.MMA R48, R67, R40, R48 ;  /* 0x0000002843307235 */ /* 0x000fe20000000030 */
[----:B------:R-:W-:Y:S01]  /*2f20*/  HFMA2 R62, R62, R27, R31 ;  /* 0x0000001b3e3e7231 */ /* 0x000fe2000000001f */
[----:B------:R-:W-:-:S02]  /*2f30*/  HFMA2.MMA R69, R71, R27, R24 ;  /* 0x0000001b47457235 */ /* 0x000fc40000000018 */
[----:B------:R-:W-:Y:S01]  /*2f40*/  HFMA2.MMA R63, R78, R27, R63 ;  /* 0x0000001b4e3f7235 */ /* 0x000fe2000000003f */
[C---:B--2---:R-:W-:Y:S02]  /*2f50*/  LOP3.LUT R25, R21.reuse, 0xf000f, RZ, 0xc0, !PT ;  /* 0x000f000f15197812 */ /* 0x044fe400078ec0ff */
[----:B------:R-:W-:Y:S02]  /*2f60*/  LOP3.LUT R24, R21, 0xf000f0, RZ, 0xc0, !PT ;  /* 0x00f000f015187812 */ /* 0x000fe400078ec0ff */
[----:B------:R-:W-:Y:S02]  /*2f70*/  SHF.R.U32.HI R21, RZ, 0x8, R21 ;  /* 0x00000008ff157819 */ /* 0x000fe40000011615 */
[C---:B------:R-:W-:Y:S02]  /*2f80*/  LOP3.LUT R27, R20.reuse, 0xf000f, RZ, 0xc0, !PT ;  /* 0x000f000f141b7812 */ /* 0x040fe400078ec0ff */
[----:B------:R-:W-:Y:S02]  /*2f90*/  LOP3.LUT R28, R20, 0xf000f0, RZ, 0xc0, !PT ;  /* 0x00f000f0141c7812 */ /* 0x000fe400078ec0ff */
[----:B------:R-:W-:-:S02]  /*2fa0*/  SHF.R.U32.HI R67, RZ, 0x8, R22 ;  /* 0x00000008ff437819 */ /* 0x000fc40000011616 */
[----:B------:R-:W-:Y:S02]  /*2fb0*/  SHF.R.U32.HI R20, RZ, 0x8, R20 ;  /* 0x00000008ff147819 */ /* 0x000fe40000011614 */
[----:B------:R-:W-:Y:S02]  /*2fc0*/  LOP3.LUT R70, R23, 0xf000f, RZ, 0xc0, !PT ;  /* 0x000f000f17467812 */ /* 0x000fe400078ec0ff */
[----:B------:R-:W-:Y:S02]  /*2fd0*/  SHF.R.U32.HI R72, RZ, 0x8, R23 ;  /* 0x00000008ff487819 */ /* 0x000fe40000011617 */
[----:B------:R-:W-:Y:S02]  /*2fe0*/  LOP3.LUT R65, R21, 0xf000f, RZ, 0xc0, !PT ;  /* 0x000f000f15417812 */ /* 0x000fe400078ec0ff */
[----:B------:R-:W-:Y:S02]  /*2ff0*/  LOP3.LUT R71, R23, 0xf000f0, RZ, 0xc0, !PT ;  /* 0x00f000f017477812 */ /* 0x000fe400078ec0ff */
[----:B------:R-:W-:-:S02]  /*3000*/  LOP3.LUT R66, R21, 0xf000f0, RZ, 0xc0, !PT ;  /* 0x00f000f015427812 */ /* 0x000fc400078ec0ff */
[C---:B------:R-:W-:Y:S02]  /*3010*/  LOP3.LUT R30, R22.reuse, 0xf000f, RZ, 0xc0, !PT ;  /* 0x000f000f161e7812 */ /* 0x040fe400078ec0ff */
[----:B------:R-:W-:Y:S02]  /*3020*/  LOP3.LUT R31, R22, 0xf000f0, RZ, 0xc0, !PT ;  /* 0x00f000f0161f7812 */ /* 0x000fe400078ec0ff */
[C---:B------:R-:W-:Y:S02]  /*3030*/  LOP3.LUT R68, R67.reuse, 0xf000f, RZ, 0xc0, !PT ;  /* 0x000f000f43447812 */ /* 0x040fe400078ec0ff */
[C---:B------:R-:W-:Y:S02]  /*3040*/  LOP3.LUT R26, R20.reuse, 0xf000f, RZ, 0xc0, !PT ;  /* 0x000f000f141a7812 */ /* 0x040fe400078ec0ff */
[----:B------:R-:W-:Y:S02]  /*3050*/  LOP3.LUT R29, R20, 0xf000f0, RZ, 0xc0, !PT ;  /* 0x00f000f0141d7812 */ /* 0x000fe400078ec0ff */
[----:B------:R-:W-:-:S02]  /*3060*/  LOP3.LUT R67, R67, 0xf000f0, RZ, 0xc0, !PT ;  /* 0x00f000f043437812 */ /* 0x000fc400078ec0ff */
[----:B------:R-:W-:Y:S02]  /*3070*/  LOP3.LUT R21, R70, 0x64006400, RZ, 0xfc, !PT ;  /* 0x6400640046157812 */ /* 0x000fe400078efcff */
[C---:B------:R-:W-:Y:S02]  /*3080*/  LOP3.LUT R73, R72.reuse, 0xf000f, RZ, 0xc0, !PT ;  /* 0x000f000f48497812 */ /* 0x040fe400078ec0ff */
[----:B------:R-:W-:Y:S01]  /*3090*/  LOP3.LUT R74, R72, 0xf000f0, RZ, 0xc0, !PT ;  /* 0x00f000f0484a7812 */ /* 0x000fe200078ec0ff */
[----:B------:R-:W-:Y:S01]  /*30a0*/  HADD2 R80, R21, R18 ;  /* 0x0000001215507230 */ /* 0x000fe20000000000 */
[----:B------:R-:W-:Y:S02]  /*30b0*/  LOP3.LUT R65, R65, 0x64006400, RZ, 0xfc, !PT ;  /* 0x6400640041417812 */ /* 0x000fe400078efcff */
[----:B------:R-:W-:Y:S02]  /*30c0*/  LOP3.LUT R20, R71, 0x64006400, RZ, 0xfc, !PT ;  /* 0x6400640047147812 */ /* 0x000fe400078efcff */
[----:B------:R-:W-:-:S02]  /*30d0*/  LOP3.LUT R70, R66, 0x64006400, RZ, 0xfc, !PT ;  /* 0x6400640042467812 */ /* 0x000fc400078efcff */
[----:B------:R-:W-:Y:S01]  /*30e0*/  LOP3.LUT R23, R30, 0x64006400, RZ, 0xfc, !PT ;  /* 0x640064001e177812 */ /* 0x000fe200078efcff */
[----:B------:R-:W-:Y:S01]  /*30f0*/  HFMA2.MMA R66, R65, 1, 1, R36 ;  /* 0x3c003c0041427835 */ /* 0x000fe20000000024 */
[----:B------:R-:W-:Y:S01]  /*3100*/  LOP3.LUT R22, R31, 0x64006400, RZ, 0xfc, !PT ;  /* 0x640064001f167812 */ /* 0x000fe200078efcff */
[----:B------:R-:W-:Y:S01]  /*3110*/  HFMA2 R81, R20, 0.0625, 0.0625, R19 ;  /* 0x2c002c0014517831 */ /* 0x000fe20000000013 */
[----:B------:R-:W-:Y:S01]  /*3120*/  LOP3.LUT R71, R68, 0x64006400, RZ, 0xfc, !PT ;  /* 0x6400640044477812 */ /* 0x000fe200078efcff */
[----:B------:R-:W-:Y:S01]  /*3130*/  HFMA2.MMA R65, R70, 0.0625, 0.0625, R35 ;  /* 0x2c002c0046417835 */ /* 0x000fe20000000023 */
[----:B------:R-:W-:Y:S01]  /*3140*/  LOP3.LUT R31, R26, 0x64006400, RZ, 0xfc, !PT ;  /* 0x640064001a1f7812 */ /* 0x000fe200078efcff */
[----:B------:R-:W-:Y:S01]  /*3150*/  HADD2 R78, R23, R34 ;  /* 0x00000022174e7230 */ /* 0x000fe20000000000 */
[----:B------:R-:W-:Y:S01]  /*3160*/  LOP3.LUT R30, R29, 0x64006400, RZ, 0xfc, !PT ;  /* 0x640064001d1e7812 */ /* 0x000fe200078efcff */
[----:B------:R-:W-:Y:S01]  /*3170*/  HFMA2 R79, R22, 0.0625, 0.0625, R33 ;  /* 0x2c002c00164f7831 */ /* 0x000fe20000000021 */
[----:B------:R-:W-:Y:S01]  /*3180*/  LOP3.LUT R72, R67, 0x64006400, RZ, 0xfc, !PT ;  /* 0x6400640043487812 */ /* 0x000fe200078efcff */
[----:B------:R-:W-:Y:S01]  /*3190*/  HFMA2.MMA R70, R71, 1, 1, R34 ;  /* 0x3c003c0047467835 */ /* 0x000fe20000000022 */
[----:B------:R-:W-:Y:S01]  /*31a0*/  LOP3.LUT R29, R73, 0x64006400, RZ, 0xfc, !PT ;  /* 0x64006400491d7812 */ /* 0x000fe200078efcff */
[----:B------:R-:W-:Y:S01]  /*31b0*/  HFMA2.MMA R68, R31, 1, 1, R38 ;  /* 0x3c003c001f447835 */ /* 0x000fe20000000026 */
[----:B------:R-:W-:Y:S01]  /*31c0*/  LOP3.LUT R26, R74, 0x64006400, RZ, 0xfc, !PT ;  /* 0x640064004a1a7812 */ /* 0x000fe200078efcff */
[----:B------:R-:W-:Y:S01]  /*31d0*/  HFMA2.MMA R67, R30, 0.0625, 0.0625, R37 ;  /* 0x2c002c001e437835 */ /* 0x000fe20000000025 */
        /* <DEDUP_REMOVED lines=10> */
[----:B------:R-:W-:Y:S01]  /*3280*/  HFMA2 R77, R24, 0.0625, 0.0625, R35 ;  /* 0x2c002c00184d7831 */ /* 0x000fe20000000023 */
[----:B------:R-:W-:Y:S05]  /*3290*/  @!P1 BRA `(.L_x_15) ;  /* 0x0000015000009947 */ /* 0x000fea0003800000 */
[----:B------:R-:W0:Y:S02]  /*32a0*/  LDS.128 R20, [UR4+0x20] ;  /* 0x00002004ff147984 */ /* 0x000e240008000c00 */
[-C--:B0-----:R-:W-:Y:S01]  /*32b0*/  HFMA2 R24, R74, R20.reuse, RZ.H0_H0 ;  /* 0x000000144a187231 */ /* 0x081fe200000400ff */
[-C--:B------:R-:W-:Y:S01]  /*32c0*/  HFMA2.MMA R25, R76, R20.reuse, RZ ;  /* 0x000000144c197235 */ /* 0x080fe200000000ff */
[----:B------:R-:W-:Y:S01]  /*32d0*/  HFMA2 R26, R78, R20, RZ.H0_H0 ;  /* 0x000000144e1a7231 */ /* 0x000fe200000400ff */
[----:B------:R-:W-:Y:S01]  /*32e0*/  HFMA2.MMA R20, R80, R20, RZ ;  /* 0x0000001450147235 */ /* 0x000fe200000000ff */
[----:B------:R-:W-:-:S02]  /*32f0*/  HFMA2 R24, R75, R21, R24 ;  /* 0x000000154b187231 */ /* 0x000fc40000000018 */
[----:B------:R-:W-:Y:S01]  /*3300*/  HFMA2 R26, R79, R21, R26 ;  /* 0x000000154f1a7231 */ /* 0x000fe2000000001a */
[-C--:B------:R-:W-:Y:S01]  /*3310*/  HFMA2.MMA R25, R77, R21.reuse, R25 ;  /* 0x000000154d197235 */ /* 0x080fe20000000019 */
[-C--:B------:R-:W-:Y:S01]  /*3320*/  HFMA2 R24, R68, R22.reuse, R24 ;  /* 0x0000001644187231 */ /* 0x080fe20000000018 */
[----:B------:R-:W-:Y:S01]  /*3330*/  HFMA2.MMA R20, R81, R21, R20 ;  /* 0x0000001551147235 */ /* 0x000fe20000000014 */
[----:B------:R-:W-:Y:S02]  /*3340*/  HFMA2 R26, R70, R22, R26 ;  /* 0x00000016461a7231 */ /* 0x000fe4000000001a */
[-C--:B------:R-:W-:Y:S01]  /*3350*/  HFMA2 R21, R67, R23.reuse, R24 ;  /* 0x0000001743157231 */ /* 0x080fe20000000018 */
[-C--:B------:R-:W-:Y:S02]  /*3360*/  HFMA2.MMA R25, R66, R22.reuse, R25 ;  /* 0x0000001642197235 */ /* 0x080fe40000000019 */
[----:B------:R-:W-:Y:S01]  /*3370*/  HFMA2.MMA R22, R72, R22, R20 ;  /* 0x0000001648167235 */ /* 0x000fe20000000014 */
[----:B------:R-:W-:-:S02]  /*3380*/  HFMA2 R20, R71, R23, R26 ;  /* 0x0000001747147231 */ /* 0x000fc4000000001a */
[----:B------:R-:W-:Y:S01]  /*3390*/  HFMA2 R16, R21, R42, R16 ;  /* 0x0000002a15107231 */ /* 0x000fe20000000010 */
[-C--:B------:R-:W-:Y:S01]  /*33a0*/  HFMA2.MMA R25, R65, R23.reuse, R25 ;  /* 0x0000001741197235 */ /* 0x080fe20000000019 */
[----:B------:R-:W-:Y:S01]  /*33b0*/  HFMA2 R14, R20, R40, R14 ;  /* 0x00000028140e7231 */ /* 0x000fe2000000000e */
[----:B------:R-:W-:-:S04]  /*33c0*/  HFMA2.MMA R22, R73, R23, R22 ;  /* 0x0000001749167235 */ /* 0x000fc80000000016 */
[----:B------:R-:W-:Y:S02]  /*33d0*/  HFMA2.MMA R15, R25, R41, R15 ;  /* 0x00000029190f7235 */ /* 0x000fe4000000000f */
[----:B------:R-:W-:-:S06]  /*33e0*/  HFMA2.MMA R13, R22, R39, R13 ;  /* 0x00000027160d7235 */ /* 0x000fcc000000000d */
.L_x_15:
        /* <DEDUP_REMOVED lines=22> */
.L_x_16:
        /* <DEDUP_REMOVED lines=22> */
.L_x_17:
        /* <DEDUP_REMOVED lines=21> */
[----:B------:R-:W-:Y:S02]  /*3800*/  HFMA2.MMA R0, R22, R39, R0 ;  /* 0x0000002716007235 */ /* 0x000fe40000000000 */
.L_x_18:
[----:B------:R-:W2:Y:S01]  /*3810*/  LDG.E.128.CONSTANT R24, [R90.64] ;  /* 0x000000085a187981 */ /* 0x000ea2000c1e9d00 */
[----:B------:R-:W-:Y:S01]  /*3820*/  HFMA2 R61, R61, R39, R49 ;  /* 0x000000273d3d7231 */ /* 0x000fe20000000031 */
[----:B------:R-:W-:Y:S01]  /*3830*/  HFMA2.MMA R64, R64, R42, R50 ;  /* 0x0000002a40407235 */ /* 0x000fe20000000032 */
[----:B------:R-:W-:Y:S01]  /*3840*/  HFMA2 R63, R63, R41, R51 ;  /* 0x000000293f3f7231 */ /* 0x000fe20000000033 */
[----:B------:R-:W0:Y:S01]  /*3850*/  LDS.128 R28, [UR4+0x420] ;  /* 0x00042004ff1c7984 */ /* 0x000e220008000c00 */
[----:B------:R-:W-:Y:S01]  /*3860*/  HFMA2 R69, R69, R39, R53 ;  /* 0x0000002745457231 */ /* 0x000fe20000000035 */
[----:B------:R-:W-:Y:S01]  /*3870*/  HFMA2.MMA R62, R62, R40, R52 ;  /* 0x000000283e3e7235 */ /* 0x000fe20000000034 */
[----:B------:R-:W-:Y:S01]  /*3880*/  UIADD3 UR6, UR4, 0x40, URZ ;  /* 0x0000004004067890 */ /* 0x000fe2000fffe03f */
[-C--:B0-----:R-:W-:Y:S01]  /*3890*/  HFMA2.MMA R20, R78, R28.reuse, RZ ;  /* 0x0000001c4e147235 */ /* 0x081fe200000000ff */
[-C--:B------:R-:W-:Y:S01]  /*38a0*/  HFMA2 R50, R76, R28.reuse, RZ.H0_H0 ;  /* 0x0000001c4c327231 */ /* 0x080fe200000400ff */
[----:B------:R-:W-:Y:S01]  /*38b0*/  HFMA2.MMA R51, R74, R28, RZ ;  /* 0x0000001c4a337235 */ /* 0x000fe200000000ff */
[----:B------:R-:W-:-:S02]  /*38c0*/  HFMA2 R49, R80, R28, RZ.H0_H0 ;  /* 0x0000001c50317231 */ /* 0x000fc400000400ff */
[-C--:B------:R-:W-:Y:S01]  /*38d0*/  HFMA2 R50, R77, R29.reuse, R50 ;  /* 0x0000001d4d327231 */ /* 0x080fe20000000032 */
[-C--:B------:R-:W-:Y:S01]  /*38e0*/  HFMA2.MMA R28, R79, R29.reuse, R20 ;  /* 0x0000001d4f1c7235 */ /* 0x080fe20000000014 */
[----:B------:R-:W-:Y:S01]  /*38f0*/  HFMA2 R49, R81, R29, R49 ;  /* 0x0000001d51317231 */ /* 0x000fe20000000031 */
[----:B------:R-:W-:Y:S01]  /*3900*/  HFMA2.MMA R51, R75, R29, R51 ;  /* 0x0000001d4b337235 */ /* 0x000fe20000000033 */
[-C--:B------:R-:W-:Y:S01]  /*3910*/  HFMA2 R50, R66, R30.reuse, R50 ;  /* 0x0000001e42327231 */ /* 0x080fe20000000032 */
[----:B------:R-:W0:Y:S01]  /*3920*/  LDS.128 R20, [UR4+0x520] ;  /* 0x00052004ff147984 */ /* 0x000e220008000c00 */
[----:B------:R-:W-:Y:S01]  /*3930*/  HFMA2 R49, R72, R30, R49 ;  /* 0x0000001e48317231 */ /* 0x000fe20000000031 */
[-C--:B------:R-:W-:Y:S01]  /*3940*/  HFMA2.MMA R28, R70, R30.reuse, R28 ;  /* 0x0000001e461c7235 */ /* 0x080fe2000000001c */
[-C--:B------:R-:W-:Y:S01]  /*3950*/  HFMA2 R50, R65, R31.reuse, R50 ;  /* 0x0000001f41327231 */ /* 0x080fe20000000032 */
[----:B------:R-:W-:Y:S01]  /*3960*/  HFMA2.MMA R29, R68, R30, R51 ;  /* 0x0000001e441d7235 */ /* 0x000fe20000000033 */
[----:B------:R-:W-:-:S02]  /*3970*/  HFMA2 R52, R73, R31, R49 ;  /* 0x0000001f49347231 */ /* 0x000fc40000000031 */
[----:B------:R-:W-:Y:S01]  /*3980*/  HFMA2 R50, R50, R41, R55 ;  /* 0x0000002932327231 */ /* 0x000fe20000000037 */
[-C--:B------:R-:W-:Y:S01]  /*3990*/  HFMA2.MMA R28, R71, R31.reuse, R28 ;  /* 0x0000001f471c7235 */ /* 0x080fe2000000001c */
[----:B------:R-:W-:Y:S01]  /*39a0*/  HFMA2 R52, R52, R39, R57 ;  /* 0x0000002734347231 */ /* 0x000fe20000000039 */
[----:B------:R-:W-:-:S04]  /*39b0*/  HFMA2.MMA R29, R67, R31, R29 ;  /* 0x0000001f431d7235 */ /* 0x000fc8000000001d */
        /* <DEDUP_REMOVED lines=20> */
[----:B------:R-:W-:Y:S02]  /*3b00*/  HFMA2.MMA R55, R71, R23, R55 ;  /* 0x0000001747377235 */ /* 0x000fe40000000037 */
[----:B-1----:R-:W-:-:S02]  /*3b10*/  HFMA2.MMA R54, R74, R28, RZ ;  /* 0x0000001c4a367235 */ /* 0x002fc400000000ff */
[----:B------:R-:W-:Y:S02]  /*3b20*/  HFMA2.MMA R53, R21, R42, R58 ;  /* 0x0000002a15357235 */ /* 0x000fe4000000003a */
[----:B------:R-:W-:Y:S02]  /*3b30*/  HFMA2.MMA R56, R78, R28, RZ ;  /* 0x0000001c4e387235 */ /* 0x000fe400000000ff */
[----:B------:R-:W0:Y:S01]  /*3b40*/  LDS.128 R20, [UR4+0x720] ;  /* 0x00072004ff147984 */ /* 0x000e220008000c00 */
[----:B------:R-:W-:Y:S01]  /*3b50*/  HFMA2.MMA R45, R55, R40, R45 ;  /* 0x00000028372d7235 */ /* 0x000fe2000000002d */
[-C--:B------:R-:W-:Y:S01]  /*3b60*/  HFMA2 R55, R76, R28.reuse, RZ.H0_H0 ;  /* 0x0000001c4c377231 */ /* 0x080fe200000400ff */
[-C--:B------:R-:W-:Y:S01]  /*3b70*/  HFMA2.MMA R54, R75, R29.reuse, R54 ;  /* 0x0000001d4b367235 */ /* 0x080fe20000000036 */
[----:B------:R-:W-:Y:S01]  /*3b80*/  HFMA2 R28, R80, R28, RZ.H0_H0 ;  /* 0x0000001c501c7231 */ /* 0x000fe200000400ff */
[----:B------:R-:W-:Y:S01]  /*3b90*/  HFMA2.MMA R56, R79, R29, R56 ;  /* 0x0000001d4f387235 */ /* 0x000fe20000000038 */
[----:B------:R-:W-:-:S02]  /*3ba0*/  HFMA2 R55, R77, R29, R55 ;  /* 0x0000001d4d377231 */ /* 0x000fc40000000037 */
[----:B------:R-:W-:Y:S01]  /*3bb0*/  HFMA2 R28, R81, R29, R28 ;  /* 0x0000001d511c7231 */ /* 0x000fe2000000001c */
[-C--:B------:R-:W-:Y:S01]  /*3bc0*/  HFMA2.MMA R54, R68, R30.reuse, R54 ;  /* 0x0000001e44367235 */ /* 0x080fe20000000036 */
[-C--:B------:R-:W-:Y:S01]  /*3bd0*/  HFMA2 R55, R66, R30.reuse, R55 ;  /* 0x0000001e42377231 */ /* 0x080fe20000000037 */
[----:B------:R-:W-:Y:S01]  /*3be0*/  HFMA2.MMA R56, R70, R30, R56 ;  /* 0x0000001e46387235 */ /* 0x000fe20000000038 */
[----:B------:R-:W-:Y:S02]  /*3bf0*/  HFMA2 R28, R72, R30, R28 ;  /* 0x0000001e481c7231 */ /* 0x000fe4000000001c */
[-C--:B------:R-:W-:Y:S01]  /*3c00*/  HFMA2 R55, R65, R31.reuse, R55 ;  /* 0x0000001f41377231 */ /* 0x080fe20000000037 */
[-C--:B------:R-:W-:Y:S01]  /*3c10*/  HFMA2.MMA R54, R67, R31.reuse, R54 ;  /* 0x0000001f43367235 */ /* 0x080fe20000000036 */
[----:B------:R-:W-:Y:S01]  /*3c20*/  HFMA2 R28, R73, R31, R28 ;  /* 0x0000001f491c7231 */ /* 0x000fe2000000001c */
[----:B------:R-:W-:Y:S01]  /*3c30*/  HFMA2.MMA R56, R71, R31, R56 ;  /* 0x0000001f47387235 */ /* 0x000fe20000000038 */
[----:B------:R-:W-:-:S03]  /*3c40*/  HFMA2 R47, R55, R41, R47 ;  /* 0x00000029372f7231 */ /* 0x000fc6000000002f */
[----:B------:R-:W-:Y:S01]  /*3c50*/  HFMA2.MMA R46, R54, R42, R46 ;  /* 0x0000002a362e7235 */ /* 0x000fe2000000002e */
[----:B------:R-:W-:Y:S01]  /*3c60*/  HFMA2 R54, R28, R39, R61 ;  /* 0x000000271c367231 */ /* 0x000fe2000000003d */
[----:B------:R-:W-:Y:S02]  /*3c70*/  HFMA2.MMA R48, R56, R40, R48 ;  /* 0x0000002838307235 */ /* 0x000fe40000000030 */
        /* <DEDUP_REMOVED lines=9> */
[-C--:B------:R-:W-:Y:S01]  /*3d10*/  HFMA2.MMA R74, R68, R22.reuse, R74 ;  /* 0x00000016444a7235 */ /* 0x080fe2000000004a */
[----:B------:R-:W-:Y:S01]  /*3d20*/  HFMA2 R68, R72, R22, R20 ;  /* 0x0000001648447231 */ /* 0x000fe20000000014 */
[----:B------:R-:W-:Y:S01]  /*3d30*/  HFMA2.MMA R78, R70, R22, R78 ;  /* 0x00000016464e7235 */ /* 0x000fe2000000004e */
[-C--:B------:R-:W-:Y:S02]  /*3d40*/  HFMA2 R56, R65, R23.reuse, R76 ;  /* 0x0000001741387231 */ /* 0x080fe4000000004c */
[----:B------:R-:W-:Y:S01]  /*3d50*/  HFMA2 R68, R73, R23, R68 ;  /* 0x0000001749447231 */ /* 0x000fe20000000044 */
[-C--:B------:R-:W-:Y:S01]  /*3d60*/  HFMA2.MMA R21, R67, R23.reuse, R74 ;  /* 0x0000001743157235 */ /* 0x080fe2000000004a */
[----:B------:R-:W-:Y:S01]  /*3d70*/  HFMA2 R56, R56, R41, R63 ;  /* 0x0000002938387231 */ /* 0x000fe2000000003f */
[----:B------:R-:W-:-:S04]  /*3d80*/  HFMA2.MMA R20, R71, R23, R78 ;  /* 0x0000001747147235 */ /* 0x000fc8000000004e */
[----:B------:R-:W-:Y:S02]  /*3d90*/  HFMA2.MMA R55, R21, R42, R64 ;  /* 0x0000002a15377235 */ /* 0x000fe40000000040 */
[----:B------:R-:W-:Y:S01]  /*3da0*/  HFMA2.MMA R57, R20, R40, R62 ;  /* 0x0000002814397235 */ /* 0x000fe2000000003e */
[C---:B--2---:R-:W-:Y:S02]  /*3db0*/  LOP3.LUT R20, R24.reuse, 0xf000f, RZ, 0xc0, !PT ;  /* 0x000f000f18147812 */ /* 0x044fe400078ec0ff */
[----:B------:R-:W-:Y:S02]  /*3dc0*/  LOP3.LUT R21, R24, 0xf000f0, RZ, 0xc0, !PT ;  /* 0x00f000f018157812 */ /* 0x000fe400078ec0ff */
[----:B------:R-:W-:Y:S02]  /*3dd0*/  SHF.R.U32.HI R24, RZ, 0x8, R24 ;  /* 0x00000008ff187819 */ /* 0x000fe40000011618 */
[----:B------:R-:W-:Y:S02]  /*3de0*/  LOP3.LUT R23, R25, 0xf000f0, RZ, 0xc0, !PT ;  /* 0x00f000f019177812 */ /* 0x000fe400078ec0ff */
[----:B------:R-:W-:-:S02]  /*3df0*/  LOP3.LUT R65, R27, 0xf000f0, RZ, 0xc0, !PT ;  /* 0x00f000f01b417812 */ /* 0x000fc400078ec0ff */
[----:B------:R-:W-:Y:S02]  /*3e00*/  LOP3.LUT R22, R25, 0xf000f, RZ, 0xc0, !PT ;  /* 0x000f000f19167812 */ /* 0x000fe400078ec0ff */
[C---:B------:R-:W-:Y:S02]  /*3e10*/  LOP3.LUT R61, R26.reuse, 0xf000f, RZ, 0xc0, !PT ;  /* 0x000f000f1a3d7812 */ /* 0x040fe400078ec0ff */
[----:B------:R-:W-:Y:S02]  /*3e20*/  SHF.R.U32.HI R66, RZ, 0x8, R27 ;  /* 0x00000008ff427819 */ /* 0x000fe4000001161b */
[----:B------:R-:W-:Y:S02]  /*3e30*/  SHF.R.U32.HI R29, RZ, 0x8, R25 ;  /* 0x00000008ff1d7819 */ /* 0x000fe40000011619 */
[----:B------:R-:W-:Y:S02]  /*3e40*/  LOP3.LUT R62, R26, 0xf000f0, RZ, 0xc0, !PT ;  /* 0x00f000f01a3e7812 */ /* 0x000fe400078ec0ff */
[----:B------:R-:W-:-:S02]  /*3e50*/  SHF.R.U32.HI R63, RZ, 0x8, R26 ;  /* 0x00000008ff3f7819 */ /* 0x000fc4000001161a */
[----:B------:R-:W-:Y:S02]  /*3e60*/  LOP3.LUT R64, R27, 0xf000f, RZ, 0xc0, !PT ;  /* 0x000f000f1b407812 */ /* 0x000fe400078ec0ff */
[----:B------:R-:W-:Y:S02]  /*3e70*/  LOP3.LUT R27, R20, 0x64006400, RZ, 0xfc, !PT ;  /* 0x64006400141b7812 */ /* 0x000fe400078efcff */
[C---:B------:R-:W-:Y:S02]  /*3e80*/  LOP3.LUT R28, R24.reuse, 0xf000f, RZ, 0xc0, !PT ;  /* 0x000f000f181c7812 */ /* 0x040fe400078ec0ff */
[----:B------:R-:W-:Y:S01]  /*3e90*/  LOP3.LUT R30, R24, 0xf000f0, RZ, 0xc0, !PT ;  /* 0x00f000f0181e7812 */ /* 0x000fe200078ec0ff */
[----:B------:R-:W-:Y:S01]  /*3ea0*/  HADD2 R70, R27, R38 ;  /* 0x000000261b467230 */ /* 0x000fe20000000000 */
[----:B------:R-:W-:Y:S02]  /*3eb0*/  LOP3.LUT R24, R23, 0x64006400, RZ, 0xfc, !PT ;  /* 0x6400640017187812 */ /* 0x000fe400078efcff */
[----:B------:R-:W-:-:S02]  /*3ec0*/  LOP3.LUT R20, R65, 0x64006400, RZ, 0xfc, !PT ;  /* 0x6400640041147812 */ /* 0x000fc400078efcff */
[----:B------:R-:W-:Y:S01]  /*3ed0*/  LOP3.LUT R25, R22, 0x64006400, RZ, 0xfc, !PT ;  /* 0x6400640016197812 */ /* 0x000fe200078efcff */
[----:B------:R-:W-:Y:S01]  /*3ee0*/  HFMA2 R73, R24, 0.0625, 0.0625, R35 ;  /* 0x2c002c0018497831 */ /* 0x000fe20000000023 */
[----:B------:R-:W-:Y:S02]  /*3ef0*/  LOP3.LUT R23, R61, 0x64006400, RZ, 0xfc, !PT ;  /* 0x640064003d177812 */ /* 0x000fe400078efcff */
[----:B------:R-:W-:Y:S01]  /*3f00*/  LOP3.LUT R65, R66, 0xf000f, RZ, 0xc0, !PT ;  /* 0x000f000f42417812 */ /* 0x000fe200078ec0ff */
[----:B------:R-:W-:Y:S01]  /*3f10*/  HADD2 R72, R25, R36 ;  /* 0x0000002419487230 */ /* 0x000fe20000000000 */
        /* <DEDUP_REMOVED lines=16> */
[----:B------:R-:W-:Y:S01]  /*4020*/  HFMA2 R61, R22, 0.0625, 0.0625, R33 ;  /* 0x2c002c00163d7831 */ /* 0x000fe20000000021 */
[----:B------:R-:W-:Y:S01]  /*4030*/  LOP3.LUT R74, R66, 0x64006400, RZ, 0xfc, !PT ;  /* 0x64006400424a7812 */ /* 0x000fe200078efcff */
[----:B------:R-:W-:Y:S01]  /*4040*/  HFMA2.MMA R66, R67, 1, 1, R18 ;  /* 0x3c003c0043427835 */ /* 0x000fe20000000012 */
[----:B------:R-:W-:Y:S01]  /*4050*/  LOP3.LUT R58, R58, 0x64006400, RZ, 0xfc, !PT ;  /* 0x640064003a3a7812 */ /* 0x000fe200078efcff */
[----:B------:R-:W-:Y:S01]  /*4060*/  HFMA2.MMA R30, R31, 1, 1, R36 ;  /* 0x3c003c001f1e7835 */ /* 0x000fe20000000024 */
[----:B------:R-:W-:Y:S01]  /*4070*/  LOP3.LUT R64, R62, 0x64006400, RZ, 0xfc, !PT ;  /* 0x640064003e407812 */ /* 0x000fe200078efcff */
[----:B------:R-:W-:Y:S01]  /*4080*/  HFMA2.MMA R62, R63, 1, 1, R34 ;  /* 0x3c003c003f3e7835 */ /* 0x000fe20000000022 */
[----:B------:R-:W-:Y:S01]  /*4090*/  HFMA2 R65, R20, 0.0625, 0.0625, R19 ;  /* 0x2c002c0014417831 */ /* 0x000fe20000000013 */
[----:B------:R-:W-:-:S02]  /*40a0*/  HFMA2.MMA R67, R74, 0.0625, 0.0625, R19 ;  /* 0x2c002c004a437835 */ /* 0x000fc40000000013 */
[----:B------:R-:W-:Y:S01]  /*40b0*/  HFMA2.MMA R31, R58, 0.0625, 0.0625, R35 ;  /* 0x2c002c003a1f7835 */ /* 0x000fe20000000023 */
[----:B------:R-:W-:Y:S01]  /*40c0*/  HADD2 R58, R23, R34 ;  /* 0x00000022173a7230 */ /* 0x000fe20000000000 */
[----:B------:R-:W-:Y:S01]  /*40d0*/  HFMA2.MMA R63, R64, 0.0625, 0.0625, R33 ;  /* 0x2c002c00403f7835 */ /* 0x000fe20000000021 */
[----:B------:R-:W-:Y:S01]  /*40e0*/  HADD2 R64, R21, R18 ;  /* 0x0000001215407230 */ /* 0x000fe20000000000 */
        /* <DEDUP_REMOVED lines=22> */
.L_x_19:
        /* <DEDUP_REMOVED lines=22> */
.L_x_20:
        /* <DEDUP_REMOVED lines=22> */
.L_x_21:
[----:B------:R-:W-:Y:S01]  /*4510*/  HFMA2 R68, R68, R39, R69 ;  /* 0x0000002744447231 */ /* 0x000fe20000000045 */
[----:B------:R-:W-:Y:S06]  /*4520*/  @!P4 BRA `(.L_x_22) ;  /* 0x000001500000c947 */ /* 0x000fec0003800000 */
        /* <DEDUP_REMOVED lines=13> */
[----:B------:R-:W-:Y:S02]  /*4600*/  HFMA2 R22, R66, R22, R20 ;  /* 0x0000001642167231 */ /* 0x000fe40000000014 */
[----:B------:R-:W-:Y:S01]  /*4610*/  HFMA2 R3, R25, R41, R3 ;  /* 0x0000002919037231 */ /* 0x000fe20000000003 */
[-C--:B------:R-:W-:Y:S01]  /*4620*/  HFMA2.MMA R21, R29, R23.reuse, R24 ;  /* 0x000000171d157235 */ /* 0x080fe20000000018 */
[----:B------:R-:W-:Y:S01]  /*4630*/  HFMA2 R22, R67, R23, R22 ;  /* 0x0000001743167231 */ /* 0x000fe20000000016 */
[----:B------:R-:W-:-:S03]  /*4640*/  HFMA2.MMA R20, R63, R23, R26 ;  /* 0x000000173f147235 */ /* 0x000fc6000000001a */
[----:B------:R-:W-:Y:S01]  /*4650*/  HFMA2 R0, R22, R39, R0 ;  /* 0x0000002716007231 */ /* 0x000fe20000000000 */
[----:B------:R-:W-:Y:S02]  /*4660*/  HFMA2.MMA R4, R21, R42, R4 ;  /* 0x0000002a15047235 */ /* 0x000fe40000000004 */
[----:B------:R-:W-:Y:S02]  /*4670*/  HFMA2.MMA R2, R20, R40, R2 ;  /* 0x0000002814027235 */ /* 0x000fe40000000002 */
.L_x_22:
[----:B------:R-:W0:Y:S01]  /*4680*/  LDS.128 R24, [UR4+0x430] ;  /* 0x00043004ff187984 */ /* 0x000e220008000c00 */
[----:B------:R-:W-:Y:S01]  /*4690*/  IMAD.MOV.U32 R74, RZ, RZ, R70 ;  /* 0x000000ffff4a7224 */ /* 0x000fe200078e0046 */
[----:B------:R-:W-:Y:S01]  /*46a0*/  IADD3 R83, R83, 0x20, RZ ;  /* 0x0000002053537810 */ /* 0x000fe20007ffe0ff */
[----:B------:R-:W-:Y:S01]  /*46b0*/  IMAD.MOV.U32 R77, RZ, RZ, R65 ;  /* 0x000000ffff4d7224 */ /* 0x000fe200078e0041 */
[----:B------:R-:W1:Y:S01]  /*46c0*/  LDS.128 R20, [UR4+0x530] ;  /* 0x00053004ff147984 */ /* 0x000e620008000c00 */
[----:B------:R-:W-:Y:S01]  /*46d0*/  IMAD.MOV.U32 R75, RZ, RZ, R71 ;  /* 0x000000ffff4b7224 */ /* 0x000fe200078e0047 */
[----:B------:R-:W-:Y:S01]  /*46e0*/  ISETP.GE.AND P0, PT, R83, UR5, PT ;  /* 0x0000000553007c0c */ /* 0x000fe2000bf06270 */
[----:B------:R-:W-:Y:S01]  /*46f0*/  IMAD.MOV.U32 R76, RZ, RZ, R73 ;  /* 0x000000ffff4c7224 */ /* 0x000fe200078e0049 */
[----:B------:R-:W-:Y:S01]  /*4700*/  IADD3 R17, R17, 0x20, RZ ;  /* 0x0000002011117810 */ /* 0x000fe20007ffe0ff */
[----:B------:R-:W-:-:S02]  /*4710*/  IMAD.MOV.U32 R80, RZ, RZ, R28 ;  /* 0x000000ffff507224 */ /* 0x000fc400078e001c */
[----:B------:R-:W-:-:S04]  /*4720*/  IMAD.WIDE R90, R89, c[0x0][0x18c], R90 ;  /* 0x00006300595a7a25 */ /* 0x000fc800078e025a */
[----:B------:R-:W-:Y:S02]  /*4730*/  IMAD.MOV.U32 R81, RZ, RZ, R30 ;  /* 0x000000ffff517224 */ /* 0x000fe400078e001e */
[----:B------:R-:W-:Y:S02]  /*4740*/  IMAD.MOV.U32 R89, RZ, RZ, R66 ;  /* 0x000000ffff597224 */ /* 0x000fe400078e0042 */
[----:B------:R-:W-:Y:S02]  /*4750*/  IMAD.MOV.U32 R79, RZ, RZ, R90 ;  /* 0x000000ffff4f7224 */ /* 0x000fe400078e005a */
[----:B------:R-:W-:Y:S02]  /*4760*/  IMAD.MOV.U32 R78, RZ, RZ, R91 ;  /* 0x000000ffff4e7224 */ /* 0x000fe400078e005b */
[----:B------:R-:W-:Y:S02]  /*4770*/  IMAD.MOV.U32 R90, RZ, RZ, R29 ;  /* 0x000000ffff5a7224 */ /* 0x000fe400078e001d */
[----:B------:R-:W-:-:S02]  /*4780*/  IMAD.MOV.U32 R91, RZ, RZ, R31 ;  /* 0x000000ffff5b7224 */ /* 0x000fc400078e001f */
[----:B------:R-:W-:Y:S01]  /*4790*/  IMAD.MOV.U32 R92, RZ, RZ, R67 ;  /* 0x000000ffff5c7224 */ /* 0x000fe200078e0043 */
[-C--:B0-----:R-:W-:Y:S01]  /*47a0*/  HFMA2.MMA R65, R74, R24.reuse, RZ ;  /* 0x000000184a417235 */ /* 0x081fe200000000ff */
[-C--:B------:R-:W-:Y:S01]  /*47b0*/  HFMA2 R69, R72, R24.reuse, RZ.H0_H0 ;  /* 0x0000001848457231 */ /* 0x080fe200000400ff */
[----:B------:R-:W-:Y:S01]  /*47c0*/  HFMA2.MMA R70, R58, R24, RZ ;  /* 0x000000183a467235 */ /* 0x000fe200000000ff */
[----:B------:R-:W-:Y:S01]  /*47d0*/  HFMA2 R24, R64, R24, RZ.H0_H0 ;  /* 0x0000001840187231 */ /* 0x000fe200000400ff */
[----:B-1----:R-:W-:Y:S01]  /*47e0*/  HFMA2.MMA R28, R74, R20, RZ ;  /* 0x000000144a1c7235 */ /* 0x002fe200000000ff */
[-C--:B------:R-:W-:Y:S01]  /*47f0*/  HFMA2 R69, R76, R25.reuse, R69 ;  /* 0x000000194c457231 */ /* 0x080fe20000000045 */
[-C--:B------:R-:W-:Y:S01]  /*4800*/  HFMA2.MMA R65, R75, R25.reuse, R65 ;  /* 0x000000194b417235 */ /* 0x080fe20000000041 */
[----:B------:R-:W-:Y:S01]  /*4810*/  HFMA2 R24, R77, R25, R24 ;  /* 0x000000194d187231 */ /* 0x000fe20000000018 */
[----:B------:R-:W-:Y:S01]  /*4820*/  HFMA2.MMA R70, R61, R25, R70 ;  /* 0x000000193d467235 */ /* 0x000fe20000000046 */
[-C--:B------:R-:W-:Y:S01]  /*4830*/  HFMA2 R69, R81, R26.reuse, R69 ;  /* 0x0000001a51457231 */ /* 0x080fe20000000045 */
[----:B------:R-:W-:Y:S01]  /*4840*/  HFMA2.MMA R30, R58, R20, RZ ;  /* 0x000000143a1e7235 */ /* 0x000fe200000000ff */
[----:B------:R-:W-:Y:S01]  /*4850*/  HFMA2 R24, R89, R26, R24 ;  /* 0x0000001a59187231 */ /* 0x000fe20000000018 */
[-C--:B------:R-:W-:Y:S01]  /*4860*/  HFMA2.MMA R65, R80, R26.reuse, R65 ;  /* 0x0000001a50417235 */ /* 0x080fe20000000041 */
[----:B------:R-:W-:Y:S01]  /*4870*/  HFMA2 R67, R91, R27, R69 ;  /* 0x0000001b5b437231 */ /* 0x000fe20000000045 */
[----:B------:R-:W-:Y:S01]  /*4880*/  HFMA2.MMA R70, R62, R26, R70 ;  /* 0x0000001a3e467235 */ /* 0x000fe20000000046 */
[-C--:B------:R-:W-:Y:S01]  /*4890*/  HFMA2 R29, R72, R20.reuse, RZ.H0_H0 ;  /* 0x00000014481d7231 */ /* 0x080fe200000400ff */
[----:B------:R-:W-:Y:S01]  /*48a0*/  HFMA2.MMA R28, R75, R21, R28 ;  /* 0x000000154b1c7235 */ /* 0x000fe2000000001c */
[----:B------:R-:W-:Y:S01]  /*48b0*/  HFMA2 R20, R64, R20, RZ.H0_H0 ;  /* 0x0000001440147231 */ /* 0x000fe200000400ff */
[-C--:B------:R-:W-:Y:S01]  /*48c0*/  HFMA2.MMA R65, R90, R27.reuse, R65 ;  /* 0x0000001b5a417235 */ /* 0x080fe20000000041 */
[----:B------:R-:W-:Y:S01]  /*48d0*/  HFMA2 R29, R76, R21, R29 ;  /* 0x000000154c1d7231 */ /* 0x000fe2000000001d */
[----:B------:R-:W-:Y:S01]  /*48e0*/  HFMA2.MMA R69, R63, R27, R70 ;  /* 0x0000001b3f457235 */ /* 0x000fe20000000046 */
[C---:B------:R-:W-:Y:S01]  /*48f0*/  HFMA2 R70, R92.reuse, R27, R24 ;  /* 0x0000001b5c467231 */ /* 0x040fe20000000018 */
[----:B------:R-:W-:Y:S01]  /*4900*/  HFMA2.MMA R31, R61, R21, R30 ;  /* 0x000000153d1f7235 */ /* 0x000fe2000000001e */
[----:B------:R-:W0:Y:S01]  /*4910*/  LDS.128 R24, [UR4+0x630] ;  /* 0x00063004ff187984 */ /* 0x000e220008000c00 */
[----:B------:R-:W-:Y:S01]  /*4920*/  HFMA2.MMA R28, R80, R22, R28 ;  /* 0x00000016501c7235 */ /* 0x000fe2000000001c */
[----:B------:R-:W-:Y:S01]  /*4930*/  HFMA2 R21, R77, R21, R20 ;  /* 0x000000154d157231 */ /* 0x000fe20000000014 */
[----:B------:R-:W-:Y:S01]  /*4940*/  HFMA2.MMA R66, R65, R42, R49 ;  /* 0x0000002a41427235 */ /* 0x000fe20000000031 */
[-C--:B------:R-:W-:Y:S01]  /*4950*/  HFMA2 R20, R81, R22.reuse, R29 ;  /* 0x0000001651147231 */ /* 0x080fe2000000001d */
[----:B------:R-:W-:Y:S01]  /*4960*/  HFMA2.MMA R49, R62, R22, R31 ;  /* 0x000000163e317235 */ /* 0x000fe2000000001f */
[----:B------:R-:W-:Y:S01]  /*4970*/  HFMA2 R22, R89, R22, R21 ;  /* 0x0000001659167231 */ /* 0x000fe20000000015 */
[----:B------:R-:W-:Y:S01]  /*4980*/  HFMA2.MMA R21, R90, R23, R28 ;  /* 0x000000175a157235 */ /* 0x000fe2000000001c */
[-C--:B------:R-:W-:Y:S01]  /*4990*/  HFMA2 R20, R91, R23.reuse, R20 ;  /* 0x000000175b147231 */ /* 0x080fe20000000014 */
[----:B------:R-:W-:Y:S01]  /*49a0*/  HFMA2.MMA R69, R69, R40, R51 ;  /* 0x0000002845457235 */ /* 0x000fe20000000033 */
[----:B------:R-:W-:Y:S01]  /*49b0*/  HFMA2 R22, R92, R23, R22 ;  /* 0x000000175c167231 */ /* 0x000fe20000000016 */
[----:B------:R-:W1:Y:S01]  /*49c0*/  LDS.128 R28, [UR4+0x730] ;  /* 0x00073004ff1c7984 */ /* 0x000e620008000c00 */
[----:B------:R-:W-:Y:S01]  /*49d0*/  HFMA2 R44, R20, R41, R44 ;  /* 0x00000029142c7231 */ /* 0x000fe2000000002c */
[----:B------:R-:W-:Y:S01]  /*49e0*/  HFMA2.MMA R49, R63, R23, R49 ;  /* 0x000000173f317235 */ /* 0x000fe20000000031 */
[----:B------:R-:W-:Y:S01]  /*49f0*/  HFMA2 R43, R22, R39, R43 ;  /* 0x00000027162b7231 */ /* 0x000fe2000000002b */
[----:B------:R-:W-:Y:S01]  /*4a00*/  HFMA2.MMA R71, R21, R42, R53 ;  /* 0x0000002a15477235 */ /* 0x000fe20000000035 */
[----:B------:R-:W-:Y:S01]  /*4a10*/  UMOV UR4, UR6 ;  /* 0x0000000600047c82 */ /* 0x000fe20008000000 */
[----:B------:R-:W-:-:S02]  /*4a20*/  HFMA2 R67, R67, R41, R50 ;  /* 0x0000002943437231 */ /* 0x000fc40000000032 */
[----:B------:R-:W-:Y:S01]  /*4a30*/  HFMA2.MMA R45, R49, R40, R45 ;  /* 0x00000028312d7235 */ /* 0x000fe2000000002d */
[----:B------:R-:W-:Y:S01]  /*4a40*/  HFMA2 R70, R70, R39, R52 ;  /* 0x0000002746467231 */ /* 0x000fe20000000034 */
        /* <DEDUP_REMOVED lines=8> */
[----:B------:R-:W-:Y:S01]  /*4ad0*/  HFMA2 R22, R81, R26, R21 ;  /* 0x0000001a51167231 */ /* 0x000fe20000000015 */
[-C--:B-1----:R-:W-:Y:S01]  /*4ae0*/  HFMA2.MMA R74, R74, R28.reuse, RZ ;  /* 0x0000001c4a4a7235 */ /* 0x082fe200000000ff */
[-C--:B------:R-:W-:Y:S01]  /*4af0*/  HFMA2 R72, R72, R28.reuse, RZ.H0_H0 ;  /* 0x0000001c48487231 */ /* 0x080fe200000400ff */
[----:B------:R-:W-:Y:S01]  /*4b00*/  HFMA2.MMA R58, R58, R28, RZ ;  /* 0x0000001c3a3a7235 */ /* 0x000fe200000000ff */
[----:B------:R-:W-:Y:S01]  /*4b10*/  HFMA2 R28, R64, R28, RZ.H0_H0 ;  /* 0x0000001c401c7231 */ /* 0x000fe200000400ff */
[-C--:B------:R-:W-:Y:S01]  /*4b20*/  HFMA2.MMA R20, R80, R26.reuse, R20 ;  /* 0x0000001a50147235 */ /* 0x080fe20000000014 */
[-C--:B------:R-:W-:Y:S01]  /*4b30*/  HFMA2 R72, R76, R29.reuse, R72 ;  /* 0x0000001d4c487231 */ /* 0x080fe20000000048 */
[----:B------:R-:W-:Y:S01]  /*4b40*/  HFMA2.MMA R23, R62, R26, R23 ;  /* 0x0000001a3e177235 */ /* 0x000fe20000000017 */
[----:B------:R-:W-:Y:S01]  /*4b50*/  HFMA2 R28, R77, R29, R28 ;  /* 0x0000001d4d1c7231 */ /* 0x000fe2000000001c */
[-C--:B------:R-:W-:Y:S01]  /*4b60*/  HFMA2.MMA R74, R75, R29.reuse, R74 ;  /* 0x0000001d4b4a7235 */ /* 0x080fe2000000004a */
[----:B------:R-:W-:Y:S01]  /*4b70*/  HFMA2 R24, R89, R26, R24 ;  /* 0x0000001a59187231 */ /* 0x000fe20000000018 */
[----:B------:R-:W-:Y:S01]  /*4b80*/  HFMA2.MMA R58, R61, R29, R58 ;  /* 0x0000001d3d3a7235 */ /* 0x000fe2000000003a */
[-C--:B------:R-:W-:Y:S01]  /*4b90*/  HFMA2 R72, R81, R30.reuse, R72 ;  /* 0x0000001e51487231 */ /* 0x080fe20000000048 */
[-C--:B------:R-:W-:Y:S01]  /*4ba0*/  HFMA2.MMA R21, R90, R27.reuse, R20 ;  /* 0x0000001b5a157235 */ /* 0x080fe20000000014 */
[----:B------:R-:W-:Y:S01]  /*4bb0*/  HFMA2 R28, R89, R30, R28 ;  /* 0x0000001e591c7231 */ /* 0x000fe2000000001c */
[----:B------:R-:W-:Y:S01]  /*4bc0*/  HFMA2.MMA R20, R63, R27, R23 ;  /* 0x0000001b3f147235 */ /* 0x000fe20000000017 */
[CC--:B------:R-:W-:Y:S01]  /*4bd0*/  HFMA2 R22, R91.reuse, R27.reuse, R22 ;  /* 0x0000001b5b167231 */ /* 0x0c0fe20000000016 */
[-C--:B------:R-:W-:Y:S01]  /*4be0*/  HFMA2.MMA R74, R80, R30.reuse, R74 ;  /* 0x0000001e504a7235 */ /* 0x080fe2000000004a */
[C---:B------:R-:W-:Y:S01]  /*4bf0*/  HFMA2 R24, R92.reuse, R27, R24 ;  /* 0x0000001b5c187231 */ /* 0x040fe20000000018 */
[----:B------:R-:W-:Y:S01]  /*4c00*/  HFMA2.MMA R58, R62, R30, R58 ;  /* 0x0000001e3e3a7235 */ /* 0x000fe2000000003a */
[-C--:B------:R-:W-:Y:S01]  /*4c10*/  HFMA2 R72, R91, R31.reuse, R72 ;  /* 0x0000001f5b487231 */ /* 0x080fe20000000048 */
[----:B------:R-:W-:Y:S01]  /*4c20*/  HFMA2.MMA R46, R21, R42, R46 ;  /* 0x0000002a152e7235 */ /* 0x000fe2000000002e */
[----:B------:R-:W-:Y:S01]  /*4c30*/  HFMA2 R28, R92, R31, R28 ;  /* 0x0000001f5c1c7231 */ /* 0x000fe2000000001c */
[----:B------:R-:W-:Y:S01]  /*4c40*/  HFMA2.MMA R65, R20, R40, R48 ;  /* 0x0000002814417235 */ /* 0x000fe20000000030 */
[----:B------:R-:W-:Y:S01]  /*4c50*/  HFMA2 R47, R22, R41, R47 ;  /* 0x00000029162f7231 */ /* 0x000fe2000000002f */
[-C--:B------:R-:W-:Y:S01]  /*4c60*/  HFMA2.MMA R21, R90, R31.reuse, R74 ;  /* 0x0000001f5a157235 */ /* 0x080fe2000000004a */
[----:B------:R-:W-:Y:S01]  /*4c70*/  HFMA2 R73, R24, R39, R54 ;  /* 0x0000002718497231 */ /* 0x000fe20000000036 */
[----:B------:R-:W-:Y:S01]  /*4c80*/  HFMA2.MMA R20, R63, R31, R58 ;  /* 0x0000001f3f147235 */ /* 0x000fe2000000003a */
[----:B------:R-:W-:-:S02]  /*4c90*/  HFMA2 R76, R72, R41, R56 ;  /* 0x00000029484c7231 */ /* 0x000fc40000000038 */
[----:B------:R-:W-:Y:S01]  /*4ca0*/  HFMA2 R74, R28, R39, R68 ;  /* 0x000000271c4a7231 */ /* 0x000fe20000000044 */
[----:B------:R-:W-:Y:S02]  /*4cb0*/  HFMA2.MMA R75, R21, R42, R55 ;  /* 0x0000002a154b7235 */ /* 0x000fe40000000037 */
[----:B------:R-:W-:Y:S01]  /*4cc0*/  HFMA2.MMA R77, R20, R40, R57 ;  /* 0x00000028144d7235 */ /* 0x000fe20000000039 */
[----:B------:R-:W-:Y:S01]  /*4cd0*/  @P0 CALL.REL.NOINC `(.L_x_5) ;  /* 0x0000001000000944 */ /* 0x000fe20003c00000 */
[----:B------:R-:W-:Y:S05]  /*4ce0*/  BRA `(.L_x_23) ;  /* 0xffffc20000007947 */ /* 0x000fea000383ffff */
.L_x_5:
[----:B------:R-:W0:Y:S01]  /*4cf0*/  S2R R17, SR_CTAID.Y ;  /* 0x0000000000117919 */ /* 0x000e220000002600 */
[----:B------:R-:W-:Y:S01]  /*4d00*/  HADD2 R16, R16.H0_H0, R16.H1_H1 ;  /* 0x3000001010107230 */ /* 0x000fe20000000800 */
[----:B------:R-:W-:Y:S01]  /*4d10*/  IMAD.MOV.U32 R19, RZ, RZ, 0x2 ;  /* 0x00000002ff137424 */ /* 0x000fe200078e00ff */
[----:B------:R-:W-:-:S05]  /*4d20*/  HADD2 R15, R15.H0_H0, R15.H1_H1 ;  /* 0x3000000f0f0f7230 */ /* 0x000fca0000000800 */
[----:B------:R-:W-:-:S05]  /*4d30*/  PRMT R16, R16, 0x5410, R15 ;  /* 0x0000541010107816 */ /* 0x000fca000000000f */
[----:B------:R-:W-:Y:S01]  /*4d40*/  HMUL2 R21, R16, R86.H0_H0 ;  /* 0x2000005610157232 */ /* 0x000fe20000000000 */
[----:B0-----:R-:W-:-:S04]  /*4d50*/  IMAD.SHL.U32 R17, R17, 0x8, RZ ;  /* 0x0000000811117824 */ /* 0x001fc800078e00ff */
[----:B------:R-:W-:-:S04]  /*4d60*/  IMAD R88, R17, c[0x0][0x18c], R88 ;  /* 0x0000630011587a24 */ /* 0x000fc800078e0258 */
[----:B------:R-:W-:-:S05]  /*4d70*/  IMAD.WIDE R16, R88, R19, c[0x0][0x180] ;  /* 0x0000600058107625 */ /* 0x000fca00078e0213 */
[----:B------:R-:W2:Y:S01]  /*4d80*/  ATOM.E.ADD.F16x2.RN.STRONG.GPU P0, RZ, [R16.64], R21 ;  /* 0x0000001510ff798a */ /* 0x000ea2000810e9c8 */
[----:B------:R-:W-:Y:S01]  /*4d90*/  HADD2 R14, R14.H0_H0, R14.H1_H1 ;  /* 0x3000000e0e0e7230 */ /* 0x000fe20000000800 */
[----:B------:R-:W-:Y:S01]  /*4da0*/  BSSY B0, `(.L_x_24) ;  /* 0x0000011000007945 */ /* 0x000fe20003800000 */
[----:B------:R-:W-:-:S05]  /*4db0*/  HADD2 R13, R13.H0_H0, R13.H1_H1 ;  /* 0x3000000d0d0d7230 */ /* 0x000fca0000000800 */
[----:B------:R-:W-:-:S05]  /*4dc0*/  PRMT R14, R14, 0x5410, R13 ;  /* 0x000054100e0e7816 */ /* 0x000fca000000000d */
[----:B------:R-:W-:Y:S01]  /*4dd0*/  HMUL2 R23, R14, R86.H0_H0 ;  /* 0x200000560e177232 */ /* 0x000fe20000000000 */
[----:B--2---:R-:W-:Y:S05]  /*4de0*/  @P0 BRA `(.L_x_25) ;  /* 0x000000c000000947 */ /* 0x004fea0003800000 */
[----:B------:R-:W0:Y:S02]  /*4df0*/  QSPC.E.S P0, RZ, [R16] ;  /* 0x0000000010ff73aa */ /* 0x000e240000000500 */
[----:B0-----:R-:W-:Y:S05]  /*4e00*/  @!P0 BRA `(.L_x_26) ;  /* 0x0000007000008947 */ /* 0x001fea0003800000 */
[----:B------:R-:W-:-:S05]  /*4e10*/  LOP3.LUT R13, R16, 0xffffff, RZ, 0xc0, !PT ;  /* 0x00ffffff100d7812 */ /* 0x000fca00078ec0ff */
.L_x_27:
[----:B------:R-:W0:Y:S02]  /*4e20*/  LDS R14, [R13] ;  /* 0x000000000d0e7984 */ /* 0x000e240000000800 */
[----:B0-----:R-:W-:-:S10]  /*4e30*/  HFMA2.MMA R15, R14, 1, 1, R21 ;  /* 0x3c003c000e0f7835 */ /* 0x001fd40000000015 */
[----:B------:R-:W0:Y:S02]  /*4e40*/  ATOMS.CAST.SPIN R15, [R13], R14, R15 ;  /* 0x0000000e0d0f738d */ /* 0x000e24000180000f */
[----:B0-----:R-:W-:-:S13]  /*4e50*/  ISETP.EQ.U32.AND P0, PT, R15, 0x1, PT ;  /* 0x000000010f00780c */ /* 0x001fda0003f02070 */
[----:B------:R-:W-:Y:S05]  /*4e60*/  @!P0 BRA `(.L_x_27) ;  /* 0xffffffb000008947 */ /* 0x000fea000383ffff */
[----:B------:R-:W-:Y:S05]  /*4e70*/  BRA `(.L_x_25) ;  /* 0x0000003000007947 */ /* 0x000fea0003800000 */
.L_x_26:
[----:B------:R-:W2:Y:S02]  /*4e80*/  LD.E R13, [R16.64] ;  /* 0x00000008100d7980 */ /* 0x000ea4000c101900 */
[----:B--2---:R-:W-:-:S05]  /*4e90*/  IMAD.IADD R13, R21, 0x1, R13 ;  /* 0x00000001150d7824 */ /* 0x004fca00078e020d */
[----:B------:R0:W-:Y:S02]  /*4ea0*/  ST.E [R16.64], R13 ;  /* 0x0000000d10007985 */ /* 0x0001e4000c101908 */
.L_x_25:
[----:B------:R-:W-:Y:S05]  /*4eb0*/  BSYNC B0 ;  /* 0x0000000000007941 */ /* 0x000fea0003800000 */
.L_x_24:
[----:B------:R-:W2:Y:S01]  /*4ec0*/  ATOM.E.ADD.F16x2.RN.STRONG.GPU P0, RZ, [R16.64+0x4], R23 ;  /* 0x0000041710ff798a */ /* 0x000ea2000810e9c8 */
[----:B------:R-:W-:Y:S01]  /*4ed0*/  IADD3 R14, P1, R16, 0x4, RZ ;  /* 0x00000004100e7810 */ /* 0x000fe20007f3e0ff */
[----:B------:R-:W-:Y:S04]  /*4ee0*/  BSSY B0, `(.L_x_28) ;  /* 0x0000010000007945 */ /* 0x000fe80003800000 */
[----:B------:R-:W-:Y:S01]  /*4ef0*/  IMAD.X R15, RZ, RZ, R17, P1 ;  /* 0x000000ffff0f7224 */ /* 0x000fe200008e0611 */
[----:B--2---:R-:W-:Y:S05]  /*4f00*/  @P0 BRA `(.L_x_29) ;  /* 0x000000d000000947 */ /* 0x004fea0003800000 */
[----:B------:R-:W1:Y:S02]  /*4f10*/  QSPC.E.S P0, RZ, [R16+0x4] ;  /* 0x0000040010ff73aa */ /* 0x000e640000000500 */
[----:B-1----:R-:W-:Y:S05]  /*4f20*/  @!P0 BRA `(.L_x_30) ;  /* 0x0000008000008947 */ /* 0x002fea0003800000 */
[----:B0-----:R-:W-:-:S04]  /*4f30*/  IADD3 R13, R16, 0x4, RZ ;  /* 0x00000004100d7810 */ /* 0x001fc80007ffe0ff */
[----:B------:R-:W-:-:S05]  /*4f40*/  LOP3.LUT R13, R13, 0xffffff, RZ, 0xc0, !PT ;  /* 0x00ffffff0d0d7812 */ /* 0x000fca00078ec0ff */
.L_x_31:
[----:B------:R-:W0:Y:S02]  /*4f50*/  LDS R20, [R13] ;  /* 0x000000000d147984 */ /* 0x000e240000000800 */
[----:B0-----:R-:W-:-:S06]  /*4f60*/  HADD2 R21, R20, R23 ;  /* 0x0000001714157230 */ /* 0x001fcc0000000000 */
[----:B------:R-:W0:Y:S02]  /*4f70*/  ATOMS.CAST.SPIN R21, [R13], R20, R21 ;  /* 0x000000140d15738d */ /* 0x000e240001800015 */
[----:B0-----:R-:W-:-:S13]  /*4f80*/  ISETP.EQ.U32.AND P0, PT, R21, 0x1, PT ;  /* 0x000000011500780c */ /* 0x001fda0003f02070 */
[----:B------:R-:W-:Y:S05]  /*4f90*/  @!P0 BRA `(.L_x_31) ;  /* 0xffffffb000008947 */ /* 0x000fea000383ffff */
[----:B------:R-:W-:Y:S05]  /*4fa0*/  BRA `(.L_x_29) ;  /* 0x0000003000007947 */ /* 0x000fea0003800000 */
.L_x_30:
[----:B0-----:R-:W2:Y:S02]  /*4fb0*/  LD.E R13, [R16.64+0x4] ;  /* 0x00000408100d7980 */ /* 0x001ea4000c101900 */
[----:B--2---:R-:W-:-:S05]  /*4fc0*/  IMAD.IADD R13, R23, 0x1, R13 ;  /* 0x00000001170d7824 */ /* 0x004fca00078e020d */
[----:B------:R0:W-:Y:S02]  /*4fd0*/  ST.E [R16.64+0x4], R13 ;  /* 0x0000040d10007985 */ /* 0x0001e4000c101908 */
.L_x_29:
[----:B------:R-:W-:Y:S05]  /*4fe0*/  BSYNC B0 ;  /* 0x0000000000007941 */ /* 0x000fea0003800000 */
.L_x_28:
[----:B------:R-:W-:Y:S01]  /*4ff0*/  HADD2 R12, R12.H0_H0, R12.H1_H1 ;  /* 0x3000000c0c0c7230 */ /* 0x000fe20000000800 */
[----:B0-----:R-:W-:Y:S01]  /*5000*/  IMAD.WIDE R16, R19, c[0x0][0x18c], R16 ;  /* 0x0000630013107a25 */ /* 0x001fe200078e0210 */
[----:B------:R-:W-:-:S05]  /*5010*/  HADD2 R11, R11.H0_H0, R11.H1_H1 ;  /* 0x3000000b0b0b7230 */ /* 0x000fca0000000800 */
[----:B------:R-:W-:-:S05]  /*5020*/  PRMT R12, R12, 0x5410, R11 ;  /* 0x000054100c0c7816 */ /* 0x000fca000000000b */
[----:B------:R-:W-:-:S05]  /*5030*/  HMUL2 R13, R12, R87.H0_H0 ;  /* 0x200000570c0d7232 */ /* 0x000fca0000000000 */
        /* <DEDUP_REMOVED lines=10> */
.L_x_35:
[----:B------:R-:W0:Y:S02]  /*50e0*/  LDS R10, [R9] ;  /* 0x00000000090a7984 */ /* 0x000e240000000800 */
[----:B0-----:R-:W-:-:S10]  /*50f0*/  HFMA2.MMA R11, R10, 1, 1, R13 ;  /* 0x3c003c000a0b7835 */ /* 0x001fd4000000000d */
[----:B------:R-:W0:Y:S02]  /*5100*/  ATOMS.CAST.SPIN R11, [R9], R10, R11 ;  /* 0x0000000a090b738d */ /* 0x000e24000180000b */
[----:B0-----:R-:W-:-:S13]  /*5110*/  ISETP.EQ.U32.AND P0, PT, R11, 0x1, PT ;  /* 0x000000010b00780c */ /* 0x001fda0003f02070 */
[----:B------:R-:W-:Y:S05]  /*5120*/  @!P0 BRA `(.L_x_35) ;  /* 0xffffffb000008947 */ /* 0x000fea000383ffff */
[----:B------:R-:W-:Y:S05]  /*5130*/  BRA `(.L_x_33) ;  /* 0x0000003000007947 */ /* 0x000fea0003800000 */
.L_x_34:
[----:B------:R-:W2:Y:S02]  /*5140*/  LD.E R9, [R16.64] ;  /* 0x0000000810097980 */ /* 0x000ea4000c101900 */
[----:B--2---:R-:W-:-:S05]  /*5150*/  IMAD.IADD R9, R13, 0x1, R9 ;  /* 0x000000010d097824 */ /* 0x004fca00078e0209 */
[----:B------:R0:W-:Y:S02]  /*5160*/  ST.E [R16.64], R9 ;  /* 0x0000000910007985 */ /* 0x0001e4000c101908 */
.L_x_33:
[----:B------:R-:W-:Y:S05]  /*5170*/  BSYNC B0 ;  /* 0x0000000000007941 */ /* 0x000fea0003800000 */
.L_x_32:
[----:B------:R-:W-:-:S05]  /*5180*/  IMAD.WIDE R14, R19, c[0x0][0x18c], R14 ;  /* 0x00006300130e7a25 */ /* 0x000fca00078e020e */
[----:B------:R-:W2:Y:S01]  /*5190*/  ATOM.E.ADD.F16x2.RN.STRONG.GPU P0, RZ, [R14.64], R87 ;  /* 0x000000570eff798a */ /* 0x000ea2000810e9c8 */
[----:B------:R-:W-:Y:S01]  /*51a0*/  BSSY B0, `(.L_x_36) ;  /* 0x000000e000007945 */ /* 0x000fe20003800000 */
[----:B--2---:R-:W-:Y:S05]  /*51b0*/  @P0 BRA `(.L_x_37) ;  /* 0x000000c000000947 */ /* 0x004fea0003800000 */
[----:B------:R-:W1:Y:S02]  /*51c0*/  QSPC.E.S P0, RZ, [R14] ;  /* 0x000000000eff73aa */ /* 0x000e640000000500 */
[----:B-1----:R-:W-:Y:S05]  /*51d0*/  @!P0 BRA `(.L_x_38) ;  /* 0x0000007000008947 */ /* 0x002fea0003800000 */
[----:B------:R-:W-:-:S05]  /*51e0*/  LOP3.LUT R14, R14, 0xffffff, RZ, 0xc0, !PT ;  /* 0x00ffffff0e0e7812 */ /* 0x000fca00078ec0ff */
.L_x_39:
[----:B------:R-:W1:Y:S02]  /*51f0*/  LDS R10, [R14] ;  /* 0x000000000e0a7984 */ /* 0x000e640000000800 */
[----:B-1----:R-:W-:-:S06]  /*5200*/  HADD2 R11, R10, R87 ;  /* 0x000000570a0b7230 */ /* 0x002fcc0000000000 */
[----:B------:R-:W1:Y:S02]  /*5210*/  ATOMS.CAST.SPIN R11, [R14], R10, R11 ;  /* 0x0000000a0e0b738d */ /* 0x000e64000180000b */
[----:B-1----:R-:W-:-:S13]  /*5220*/  ISETP.EQ.U32.AND P0, PT, R11, 0x1, PT ;  /* 0x000000010b00780c */ /* 0x002fda0003f02070 */
[----:B------:R-:W-:Y:S05]  /*5230*/  @!P0 BRA `(.L_x_39) ;  /* 0xffffffb000008947 */ /* 0x000fea000383ffff */
[----:B------:R-:W-:Y:S05]  /*5240*/  BRA `(.L_x_37) ;  /* 0x0000003000007947 */ /* 0x000fea0003800000 */
.L_x_38:
[----:B0-----:R-:W2:Y:S02]  /*5250*/  LD.E R9, [R14.64] ;  /* 0x000000080e097980 */ /* 0x001ea4000c101900 */
[----:B--2---:R-:W-:-:S05]  /*5260*/  IMAD.IADD R9, R87, 0x1, R9 ;  /* 0x0000000157097824 */ /* 0x004fca00078e0209 */
[----:B------:R0:W-:Y:S02]  /*5270*/  ST.E [R14.64], R9 ;  /* 0x000000090e007985 */ /* 0x0001e4000c101908 */
.L_x_37:
[----:B------:R-:W-:Y:S05]  /*5280*/  BSYNC B0 ;  /* 0x0000000000007941 */ /* 0x000fea0003800000 */
.L_x_36:
        /* <DEDUP_REMOVED lines=15> */
.L_x_43:
[----:B------:R-:W0:Y:S02]  /*5380*/  LDS R6, [R5] ;  /* 0x0000000005067984 */ /* 0x000e240000000800 */
[----:B0-----:R-:W-:-:S10]  /*5390*/  HFMA2.MMA R7, R6, 1, 1, R11 ;  /* 0x3c003c0006077835 */ /* 0x001fd4000000000b */
[----:B------:R-:W0:Y:S02]  /*53a0*/  ATOMS.CAST.SPIN R7, [R5], R6, R7 ;  /* 0x000000060507738d */ /* 0x000e240001800007 */
[----:B0-----:R-:W-:-:S13]  /*53b0*/  ISETP.EQ.U32.AND P0, PT, R7, 0x1, PT ;  /* 0x000000010700780c */ /* 0x001fda0003f02070 */
[----:B------:R-:W-:Y:S05]  /*53c0*/  @!P0 BRA `(.L_x_43) ;  /* 0xffffffb000008947 */ /* 0x000fea000383ffff */
[----:B------:R-:W-:Y:S05]  /*53d0*/  BRA `(.L_x_41) ;  /* 0x0000003000007947 */ /* 0x000fea0003800000 */
.L_x_42:
[----:B------:R-:W2:Y:S02]  /*53e0*/  LD.E R5, [R8.64] ;  /* 0x0000000808057980 */ /* 0x000ea4000c101900 */
[----:B--2---:R-:W-:-:S05]  /*53f0*/  IMAD.IADD R5, R11, 0x1, R5 ;  /* 0x000000010b057824 */ /* 0x004fca00078e0205 */
[----:B------:R0:W-:Y:S02]  /*5400*/  ST.E [R8.64], R5 ;  /* 0x0000000508007985 */ /* 0x0001e4000c101908 */
.L_x_41:
[----:B------:R-:W-:Y:S05]  /*5410*/  BSYNC B0 ;  /* 0x0000000000007941 */ /* 0x000fea0003800000 */
.L_x_40:
[----:B------:R-:W-:-:S04]  /*5420*/  IMAD.MOV.U32 R11, RZ, RZ, c[0x0][0x18c] ;  /* 0x00006300ff0b7624 */ /* 0x000fc800078e00ff */
[----:B------:R-:W-:-:S05]  /*5430*/  IMAD.WIDE R6, R19, R11, c[0x2][0x0] ;  /* 0x0080000013067625 */ /* 0x000fca00078e020b */
[----:B------:R-:W-:-:S05]  /*5440*/  IADD3 R12, P0, R16, R6, RZ ;  /* 0x00000006100c7210 */ /* 0x000fca0007f1e0ff */
[----:B------:R-:W-:-:S07]  /*5450*/  IMAD.X R13, R17, 0x1, R7, P0 ;  /* 0x00000001110d7824 */ /* 0x000fce00000e0607 */
[----:B------:R-:W2:Y:S01]  /*5460*/  ATOM.E.ADD.F16x2.RN.STRONG.GPU P0, RZ, [R12.64], R85 ;  /* 0x000000550cff798a */ /* 0x000ea2000810e9c8 */
[----:B------:R-:W-:Y:S01]  /*5470*/  BSSY B0, `(.L_x_44) ;  /* 0x000000e000007945 */ /* 0x000fe20003800000 */
[----:B--2---:R-:W-:Y:S05]  /*5480*/  @P0 BRA `(.L_x_45) ;  /* 0x000000c000000947 */ /* 0x004fea0003800000 */
[----:B------:R-:W1:Y:S02]  /*5490*/  QSPC.E.S P0, RZ, [R12] ;  /* 0x000000000cff73aa */ /* 0x000e640000000500 */
[----:B-1----:R-:W-:Y:S05]  /*54a0*/  @!P0 BRA `(.L_x_46) ;  /* 0x0000007000008947 */ /* 0x002fea0003800000 */
[----:B------:R-:W-:-:S05]  /*54b0*/  LOP3.LUT R12, R12, 0xffffff, RZ, 0xc0, !PT ;  /* 0x00ffffff0c0c7812 */ /* 0x000fca00078ec0ff */
.L_x_47:
[----:B------:R-:W1:Y:S02]  /*54c0*/  LDS R14, [R12] ;  /* 0x000000000c0e7984 */ /* 0x000e640000000800 */
[----:B-1----:R-:W-:-:S06]  /*54d0*/  HADD2 R15, R14, R85 ;  /* 0x000000550e0f7230 */ /* 0x002fcc0000000000 */
[----:B------:R-:W1:Y:S02]  /*54e0*/  ATOMS.CAST.SPIN R15, [R12], R14, R15 ;  /* 0x0000000e0c0f738d */ /* 0x000e64000180000f */
[----:B-1----:R-:W-:-:S13]  /*54f0*/  ISETP.EQ.U32.AND P0, PT, R15, 0x1, PT ;  /* 0x000000010f00780c */ /* 0x002fda0003f02070 */
[----:B------:R-:W-:Y:S05]  /*5500*/  @!P0 BRA `(.L_x_47) ;  /* 0xffffffb000008947 */ /* 0x000fea000383ffff */
[----:B------:R-:W-:Y:S05]  /*5510*/  BRA `(.L_x_45) ;  /* 0x0000003000007947 */ /* 0x000fea0003800000 */
.L_x_46:
[----:B0-----:R-:W2:Y:S02]  /*5520*/  LD.E R5, [R12.64] ;  /* 0x000000080c057980 */ /* 0x001ea4000c101900 */
[----:B--2---:R-:W-:-:S05]  /*5530*/  IMAD.IADD R5, R85, 0x1, R5 ;  /* 0x0000000155057824 */ /* 0x004fca00078e0205 */
[----:B------:R0:W-:Y:S02]  /*5540*/  ST.E [R12.64], R5 ;  /* 0x000000050c007985 */ /* 0x0001e4000c101908 */
.L_x_45:
[----:B------:R-:W-:Y:S05]  /*5550*/  BSYNC B0 ;  /* 0x0000000000007941 */ /* 0x000fea0003800000 */
.L_x_44:
[----:B------:R-:W-:Y:S01]  /*5560*/  HADD2 R10, R4.H0_H0, R4.H1_H1 ;  /* 0x30000004040a7230 */ /* 0x000fe20000000800 */
[----:B0-----:R-:W-:Y:S01]  /*5570*/  IMAD.WIDE R4, R11, 0x2, R8 ;  /* 0x000000020b047825 */ /* 0x001fe200078e0208 */
        /* <DEDUP_REMOVED lines=13> */
.L_x_51:
[----:B------:R-:W0:Y:S02]  /*5650*/  LDS R2, [R0] ;  /* 0x0000000000027984 */ /* 0x000e240000000800 */
[----:B0-----:R-:W-:-:S10]  /*5660*/  HFMA2.MMA R3, R2, 1, 1, R13 ;  /* 0x3c003c0002037835 */ /* 0x001fd4000000000d */
[----:B------:R-:W0:Y:S02]  /*5670*/  ATOMS.CAST.SPIN R3, [R0], R2, R3 ;  /* 0x000000020003738d */ /* 0x000e240001800003 */
[----:B0-----:R-:W-:-:S13]  /*5680*/  ISETP.EQ.U32.AND P0, PT, R3, 0x1, PT ;  /* 0x000000010300780c */ /* 0x001fda0003f02070 */
[----:B------:R-:W-:Y:S05]  /*5690*/  @!P0 BRA `(.L_x_51) ;  /* 0xffffffb000008947 */ /* 0x000fea000383ffff */
[----:B------:R-:W-:Y:S05]  /*56a0*/  BRA `(.L_x_49) ;  /* 0x0000003000007947 */ /* 0x000fea0003800000 */
.L_x_50:
[----:B------:R-:W2:Y:S02]  /*56b0*/  LD.E R0, [R4.64] ;  /* 0x0000000804007980 */ /* 0x000ea4000c101900 */
[----:B--2---:R-:W-:-:S05]  /*56c0*/  IMAD.IADD R3, R13, 0x1, R0 ;  /* 0x000000010d037824 */ /* 0x004fca00078e0200 */
[----:B------:R0:W-:Y:S02]  /*56d0*/  ST.E [R4.64], R3 ;  /* 0x0000000304007985 */ /* 0x0001e4000c101908 */
.L_x_49:
[----:B------:R-:W-:Y:S05]  /*56e0*/  BSYNC B0 ;  /* 0x0000000000007941 */ /* 0x000fea0003800000 */
.L_x_48:
[----:B------:R-:W-:-:S05]  /*56f0*/  IADD3 R2, P0, R8, R6, RZ ;  /* 0x0000000608027210 */ /* 0x000fca0007f1e0ff */
[----:B0-----:R-:W-:-:S07]  /*5700*/  IMAD.X R3, R9, 0x1, R7, P0 ;  /* 0x0000000109037824 */ /* 0x001fce00000e0607 */
[----:B------:R-:W2:Y:S01]  /*5710*/  ATOM.E.ADD.F16x2.RN.STRONG.GPU P0, RZ, [R2.64], R15 ;  /* 0x0000000f02ff798a */ /* 0x000ea2000810e9c8 */
[----:B------:R-:W-:Y:S01]  /*5720*/  BSSY B0, `(.L_x_52) ;  /* 0x000000e000007945 */ /* 0x000fe20003800000 */
[----:B--2---:R-:W-:Y:S05]  /*5730*/  @P0 BRA `(.L_x_53) ;  /* 0x000000c000000947 */ /* 0x004fea0003800000 */
[----:B------:R-:W0:Y:S02]  /*5740*/  QSPC.E.S P0, RZ, [R2] ;  /* 0x0000000002ff73aa */ /* 0x000e240000000500 */
[----:B0-----:R-:W-:Y:S05]  /*5750*/  @!P0 BRA `(.L_x_54) ;  /* 0x0000007000008947 */ /* 0x001fea0003800000 */
[----:B------:R-:W-:-:S05]  /*5760*/  LOP3.LUT R2, R2, 0xffffff, RZ, 0xc0, !PT ;  /* 0x00ffffff02027812 */ /* 0x000fca00078ec0ff */
.L_x_55:
[----:B------:R-:W0:Y:S02]  /*5770*/  LDS R8, [R2] ;  /* 0x0000000002087984 */ /* 0x000e240000000800 */
[----:B0-----:R-:W-:-:S06]  /*5780*/  HADD2 R9, R8, R15 ;  /* 0x0000000f08097230 */ /* 0x001fcc0000000000 */
[----:B------:R-:W0:Y:S02]  /*5790*/  ATOMS.CAST.SPIN R9, [R2], R8, R9 ;  /* 0x000000080209738d */ /* 0x000e240001800009 */
[----:B0-----:R-:W-:-:S13]  /*57a0*/  ISETP.EQ.U32.AND P0, PT, R9, 0x1, PT ;  /* 0x000000010900780c */ /* 0x001fda0003f02070 */
[----:B------:R-:W-:Y:S05]  /*57b0*/  @!P0 BRA `(.L_x_55) ;  /* 0xffffffb000008947 */ /* 0x000fea000383ffff */
[----:B------:R-:W-:Y:S05]  /*57c0*/  BRA `(.L_x_53) ;  /* 0x0000003000007947 */ /* 0x000fea0003800000 */
.L_x_54:
[----:B------:R-:W2:Y:S02]  /*57d0*/  LD.E R0, [R2.64] ;  /* 0x0000000802007980 */ /* 0x000ea4000c101900 */
[----:B--2---:R-:W-:-:S05]  /*57e0*/  IMAD.IADD R9, R15, 0x1, R0 ;  /* 0x000000010f097824 */ /* 0x004fca00078e0200 */
[----:B------:R0:W-:Y:S02]  /*57f0*/  ST.E [R2.64], R9 ;  /* 0x0000000902007985 */ /* 0x0001e4000c101908 */
.L_x_53:
[----:B------:R-:W-:Y:S05]  /*5800*/  BSYNC B0 ;  /* 0x0000000000007941 */ /* 0x000fea0003800000 */
.L_x_52:
[----:B------:R-:W-:Y:S01]  /*5810*/  HADD2 R66, R66.H0_H0, R66.H1_H1 ;  /* 0x3000004242427230 */ /* 0x000fe20000000800 */
[----:B0-----:R-:W-:Y:S01]  /*5820*/  IMAD.WIDE R2, R11, 0x2, R4 ;  /* 0x000000020b027825 */ /* 0x001fe200078e0204 */
[----:B------:R-:W-:-:S05]  /*5830*/  HADD2 R33, R67.H0_H0, R67.H1_H1 ;  /* 0x3000004343217230 */ /* 0x000fca0000000800 */
[----:B------:R-:W-:-:S05]  /*5840*/  PRMT R66, R66, 0x5410, R33 ;  /* 0x0000541042427816 */ /* 0x000fca0000000021 */
[----:B------:R-:W-:-:S05]  /*5850*/  HMUL2 R13, R66, R0 ;  /* 0x00000000420d7232 */ /* 0x000fca0000000000 */
[----:B------:R-:W2:Y:S01]  /*5860*/  ATOM.E.ADD.F16x2.RN.STRONG.GPU P0, RZ, [R2.64], R13 ;  /* 0x0000000d02ff798a */ /* 0x000ea2000810e9c8 */
[----:B------:R-:W-:Y:S01]  /*5870*/  HADD2 R69, R69.H0_H0, R69.H1_H1 ;  /* 0x3000004545457230 */ /* 0x000fe20000000800 */
[----:B------:R-:W-:Y:S01]  /*5880*/  BSSY B0, `(.L_x_56) ;  /* 0x0000011000007945 */ /* 0x000fe20003800000 */
[----:B------:R-:W-:-:S05]  /*5890*/  HADD2 R70, R70.H0_H0, R70.H1_H1 ;  /* 0x3000004646467230 */ /* 0x000fca0000000800 */
[----:B------:R-:W-:-:S06]  /*58a0*/  PRMT R69, R69, 0x5410, R70 ;  /* 0x0000541045457816 */ /* 0x000fcc0000000046 */
[----:B------:R-:W-:Y:S01]  /*58b0*/  HFMA2.MMA R69, R69, R0, -RZ ;  /* 0x0000000045457235 */ /* 0x000fe200001000ff */
[----:B--2---:R-:W-:Y:S05]  /*58c0*/  @P0 BRA `(.L_x_57) ;  /* 0x000000c000000947 */ /* 0x004fea0003800000 */
[----:B------:R-:W0:Y:S02]  /*58d0*/  QSPC.E.S P0, RZ, [R2] ;  /* 0x0000000002ff73aa */ /* 0x000e240000000500 */
[----:B0-----:R-:W-:Y:S05]  /*58e0*/  @!P0 BRA `(.L_x_58) ;  /* 0x0000007000008947 */ /* 0x001fea0003800000 */
[----:B------:R-:W-:-:S05]  /*58f0*/  LOP3.LUT R0, R2, 0xffffff, RZ, 0xc0, !PT ;  /* 0x00ffffff02007812 */ /* 0x000fca00078ec0ff */
.L_x_59:
[----:B------:R-:W0:Y:S02]  /*5900*/  LDS R8, [R0] ;  /* 0x0000000000087984 */ /* 0x000e240000000800 */
[----:B0-----:R-:W-:-:S06]  /*5910*/  HADD2 R9, R8, R13 ;  /* 0x0000000d08097230 */ /* 0x001fcc0000000000 */
[----:B------:R-:W0:Y:S02]  /*5920*/  ATOMS.CAST.SPIN R9, [R0], R8, R9 ;  /* 0x000000080009738d */ /* 0x000e240001800009 */
[----:B0-----:R-:W-:-:S13]  /*5930*/  ISETP.EQ.U32.AND P0, PT, R9, 0x1, PT ;  /* 0x000000010900780c */ /* 0x001fda0003f02070 */
[----:B------:R-:W-:Y:S05]  /*5940*/  @!P0 BRA `(.L_x_59) ;  /* 0xffffffb000008947 */ /* 0x000fea000383ffff */
[----:B------:R-:W-:Y:S05]  /*5950*/  BRA `(.L_x_57) ;  /* 0x0000003000007947 */ /* 0x000fea0003800000 */
.L_x_58:
[----:B------:R-:W2:Y:S02]  /*5960*/  LD.E R0, [R2.64] ;  /* 0x0000000802007980 */ /* 0x000ea4000c101900 */
[----:B--2---:R-:W-:-:S05]  /*5970*/  IMAD.IADD R9, R13, 0x1, R0 ;  /* 0x000000010d097824 */ /* 0x004fca00078e0200 */
[----:B------:R0:W-:Y:S02]  /*5980*/  ST.E [R2.64], R9 ;  /* 0x0000000902007985 */ /* 0x0001e4000c101908 */
.L_x_57:
[----:B------:R-:W-:Y:S05]  /*5990*/  BSYNC B0 ;  /* 0x0000000000007941 */ /* 0x000fea0003800000 */
.L_x_56:
        /* <DEDUP_REMOVED lines=8> */
.L_x_63:
[----:B------:R-:W1:Y:S02]  /*5a20*/  LDS R8, [R4] ;  /* 0x0000000004087984 */ /* 0x000e640000000800 */
[----:B01----:R-:W-:-:S10]  /*5a30*/  HFMA2.MMA R9, R8, 1, 1, R69 ;  /* 0x3c003c0008097835 */ /* 0x003fd40000000045 */
[----:B------:R-:W0:Y:S02]  /*5a40*/  ATOMS.CAST.SPIN R9, [R4], R8, R9 ;  /* 0x000000080409738d */ /* 0x000e240001800009 */
[----:B0-----:R-:W-:-:S13]  /*5a50*/  ISETP.EQ.U32.AND P0, PT, R9, 0x1, PT ;  /* 0x000000010900780c */ /* 0x001fda0003f02070 */
[----:B------:R-:W-:Y:S05]  /*5a60*/  @!P0 BRA `(.L_x_63) ;  /* 0xffffffb000008947 */ /* 0x000fea000383ffff */
[----:B------:R-:W-:Y:S05]  /*5a70*/  BRA `(.L_x_61) ;  /* 0x0000003000007947 */ /* 0x000fea0003800000 */
.L_x_62:
[----:B------:R-:W2:Y:S02]  /*5a80*/  LD.E R0, [R4.64] ;  /* 0x0000000804007980 */ /* 0x000ea4000c101900 */
[----:B0-2---:R-:W-:-:S05]  /*5a90*/  IMAD.IADD R9, R69, 0x1, R0 ;  /* 0x0000000145097824 */ /* 0x005fca00078e0200 */
[----:B------:R0:W-:Y:S02]  /*5aa0*/  ST.E [R4.64], R9 ;  /* 0x0000000904007985 */ /* 0x0001e4000c101908 */
.L_x_61:
[----:B------:R-:W-:Y:S05]  /*5ab0*/  BSYNC B0 ;  /* 0x0000000000007941 */ /* 0x000fea0003800000 */
.L_x_60:
        /* <DEDUP_REMOVED lines=15> */
.L_x_67:
[----:B------:R-:W0:Y:S02]  /*5bb0*/  LDS R8, [R0] ;  /* 0x0000000000087984 */ /* 0x000e240000000800 */
[----:B0-----:R-:W-:-:S06]  /*5bc0*/  HADD2 R9, R8, R71 ;  /* 0x0000004708097230 */ /* 0x001fcc0000000000 */
[----:B------:R-:W0:Y:S02]  /*5bd0*/  ATOMS.CAST.SPIN R9, [R0], R8, R9 ;  /* 0x000000080009738d */ /* 0x000e240001800009 */
[----:B0-----:R-:W-:-:S13]  /*5be0*/  ISETP.EQ.U32.AND P0, PT, R9, 0x1, PT ;  /* 0x000000010900780c */ /* 0x001fda0003f02070 */
[----:B------:R-:W-:Y:S05]  /*5bf0*/  @!P0 BRA `(.L_x_67) ;  /* 0xffffffb000008947 */ /* 0x000fea000383ffff */
[----:B------:R-:W-:Y:S05]  /*5c00*/  BRA `(.L_x_65) ;  /* 0x0000003000007947 */ /* 0x000fea0003800000 */
.L_x_66:
[----:B------:R-:W2:Y:S02]  /*5c10*/  LD.E R0, [R4.64] ;  /* 0x0000000804007980 */ /* 0x000ea4000c101900 */
[----:B--2---:R-:W-:-:S05]  /*5c20*/  IMAD.IADD R9, R71, 0x1, R0 ;  /* 0x0000000147097824 */ /* 0x004fca00078e0200 */
[----:B------:R0:W-:Y:S02]  /*5c30*/  ST.E [R4.64], R9 ;  /* 0x0000000904007985 */ /* 0x0001e4000c101908 */
.L_x_65:
[----:B------:R-:W-:Y:S05]  /*5c40*/  BSYNC B0 ;  /* 0x0000000000007941 */ /* 0x000fea0003800000 */
.L_x_64:
        /* <DEDUP_REMOVED lines=8> */
.L_x_71:
[----:B------:R-:W1:Y:S02]  /*5cd0*/  LDS R8, [R2] ;  /* 0x0000000002087984 */ /* 0x000e640000000800 */
[----:B01----:R-:W-:-:S10]  /*5ce0*/  HFMA2.MMA R9, R8, 1, 1, R45 ;  /* 0x3c003c0008097835 */ /* 0x003fd4000000002d */
[----:B------:R-:W0:Y:S02]  /*5cf0*/  ATOMS.CAST.SPIN R9, [R2], R8, R9 ;  /* 0x000000080209738d */ /* 0x000e240001800009 */
[----:B0-----:R-:W-:-:S13]  /*5d00*/  ISETP.EQ.U32.AND P0, PT, R9, 0x1, PT ;  /* 0x000000010900780c */ /* 0x001fda0003f02070 */
[----:B------:R-:W-:Y:S05]  /*5d10*/  @!P0 BRA `(.L_x_71) ;  /* 0xffffffb000008947 */ /* 0x000fea000383ffff */
[----:B------:R-:W-:Y:S05]  /*5d20*/  BRA `(.L_x_69) ;  /* 0x0000003000007947 */ /* 0x000fea0003800000 */
.L_x_70:
[----:B------:R-:W2:Y:S02]  /*5d30*/  LD.E R0, [R2.64] ;  /* 0x0000000802007980 */ /* 0x000ea4000c101900 */
[----:B0-2---:R-:W-:-:S05]  /*5d40*/  IMAD.IADD R9, R45, 0x1, R0 ;  /* 0x000000012d097824 */ /* 0x005fca00078e0200 */
[----:B------:R0:W-:Y:S02]  /*5d50*/  ST.E [R2.64], R9 ;  /* 0x0000000902007985 */ /* 0x0001e4000c101908 */
.L_x_69:
[----:B------:R-:W-:Y:S05]  /*5d60*/  BSYNC B0 ;  /* 0x0000000000007941 */ /* 0x000fea0003800000 */
.L_x_68:
        /* <DEDUP_REMOVED lines=15> */
.L_x_75:
[----:B------:R-:W0:Y:S02]  /*5e60*/  LDS R8, [R0] ;  /* 0x0000000000087984 */ /* 0x000e240000000800 */
[----:B0-----:R-:W-:-:S06]  /*5e70*/  HADD2 R9, R8, R13 ;  /* 0x0000000d08097230 */ /* 0x001fcc0000000000 */
[----:B------:R-:W0:Y:S02]  /*5e80*/  ATOMS.CAST.SPIN R9, [R0], R8, R9 ;  /* 0x000000080009738d */ /* 0x000e240001800009 */
[----:B0-----:R-:W-:-:S13]  /*5e90*/  ISETP.EQ.U32.AND P0, PT, R9, 0x1, PT ;  /* 0x000000010900780c */ /* 0x001fda0003f02070 */
[----:B------:R-:W-:Y:S05]  /*5ea0*/  @!P0 BRA `(.L_x_75) ;  /* 0xffffffb000008947 */ /* 0x000fea000383ffff */
[----:B------:R-:W-:Y:S05]  /*5eb0*/  BRA `(.L_x_73) ;  /* 0x0000003000007947 */ /* 0x000fea0003800000 */
.L_x_74:
[----:B------:R-:W2:Y:S02]  /*5ec0*/  LD.E R0, [R2.64] ;  /* 0x0000000802007980 */ /* 0x000ea4000c101900 */
[----:B--2---:R-:W-:-:S05]  /*5ed0*/  IMAD.IADD R9, R13, 0x1, R0 ;  /* 0x000000010d097824 */ /* 0x004fca00078e0200 */
[----:B------:R0:W-:Y:S02]  /*5ee0*/  ST.E [R2.64], R9 ;  /* 0x0000000902007985 */ /* 0x0001e4000c101908 */
.L_x_73:
[----:B------:R-:W-:Y:S05]  /*5ef0*/  BSYNC B0 ;  /* 0x0000000000007941 */ /* 0x000fea0003800000 */
.L_x_72:
        /* <DEDUP_REMOVED lines=8> */
.L_x_79:
[----:B------:R-:W1:Y:S02]  /*5f80*/  LDS R8, [R4] ;  /* 0x0000000004087984 */ /* 0x000e640000000800 */
[----:B01----:R-:W-:-:S10]  /*5f90*/  HFMA2.MMA R9, R8, 1, 1, R65 ;  /* 0x3c003c0008097835 */ /* 0x003fd40000000041 */
[----:B------:R-:W0:Y:S02]  /*5fa0*/  ATOMS.CAST.SPIN R9, [R4], R8, R9 ;  /* 0x000000080409738d */ /* 0x000e240001800009 */
[----:B0-----:R-:W-:-:S13]  /*5fb0*/  ISETP.EQ.U32.AND P0, PT, R9, 0x1, PT ;  /* 0x000000010900780c */ /* 0x001fda0003f02070 */
[----:B------:R-:W-:Y:S05]  /*5fc0*/  @!P0 BRA `(.L_x_79) ;  /* 0xffffffb000008947 */ /* 0x000fea000383ffff */
[----:B------:R-:W-:Y:S05]  /*5fd0*/  BRA `(.L_x_77) ;  /* 0x0000003000007947 */ /* 0x000fea0003800000 */
.L_x_78:
[----:B------:R-:W2:Y:S02]  /*5fe0*/  LD.E R0, [R4.64] ;  /* 0x0000000804007980 */ /* 0x000ea4000c101900 */
[----:B0-2---:R-:W-:-:S05]  /*5ff0*/  IMAD.IADD R9, R65, 0x1, R0 ;  /* 0x0000000141097824 */ /* 0x005fca00078e0200 */
[----:B------:R0:W-:Y:S02]  /*6000*/  ST.E [R4.64], R9 ;  /* 0x0000000904007985 */ /* 0x0001e4000c101908 */
.L_x_77:
[----:B------:R-:W-:Y:S05]  /*6010*/  BSYNC B0 ;  /* 0x0000000000007941 */ /* 0x000fea0003800000 */
.L_x_76:
        /* <DEDUP_REMOVED lines=15> */
.L_x_83:
[----:B------:R-:W0:Y:S02]  /*6110*/  LDS R8, [R4] ;  /* 0x0000000004087984 */ /* 0x000e240000000800 */
[----:B0-----:R-:W-:-:S06]  /*6120*/  HADD2 R9, R8, R75 ;  /* 0x0000004b08097230 */ /* 0x001fcc0000000000 */
[----:B------:R-:W0:Y:S02]  /*6130*/  ATOMS.CAST.SPIN R9, [R4], R8, R9 ;  /* 0x000000080409738d */ /* 0x000e240001800009 */
[----:B0-----:R-:W-:-:S13]  /*6140*/  ISETP.EQ.U32.AND P0, PT, R9, 0x1, PT ;  /* 0x000000010900780c */ /* 0x001fda0003f02070 */
[----:B------:R-:W-:Y:S05]  /*6150*/  @!P0 BRA `(.L_x_83) ;  /* 0xffffffb000008947 */ /* 0x000fea000383ffff */
[----:B------:R-:W-:Y:S05]  /*6160*/  BRA `(.L_x_81) ;  /* 0x0000003000007947 */ /* 0x000fea0003800000 */
.L_x_82:
[----:B------:R-:W2:Y:S02]  /*6170*/  LD.E R0, [R4.64] ;  /* 0x0000000804007980 */ /* 0x000ea4000c101900 */
[----:B--2---:R-:W-:-:S05]  /*6180*/  IMAD.IADD R9, R75, 0x1, R0 ;  /* 0x000000014b097824 */ /* 0x004fca00078e0200 */
[----:B------:R0:W-:Y:S02]  /*6190*/  ST.E [R4.64], R9 ;  /* 0x0000000904007985 */ /* 0x0001e4000c101908 */
.L_x_81:
[----:B------:R-:W-:Y:S05]  /*61a0*/  BSYNC B0 ;  /* 0x0000000000007941 */ /* 0x000fea0003800000 */
.L_x_80:
[----:B------:R-:W-:-:S05]  /*61b0*/  IADD3 R2, P0, R6, R2, RZ ;  /* 0x0000000206027210 */ /* 0x000fca0007f1e0ff */
[----:B------:R-:W-:-:S07]  /*61c0*/  IMAD.X R3, R7, 0x1, R3, P0 ;  /* 0x0000000107037824 */ /* 0x000fce00000e0603 */
[----:B------:R-:W2:Y:S02]  /*61d0*/  ATOM.E.ADD.F16x2.RN.STRONG.GPU P0, RZ, [R2.64], R77 ;  /* 0x0000004d02ff798a */ /* 0x000ea4000810e9c8 */
[----:B--2---:R-:W-:Y:S05]  /*61e0*/  @P0 EXIT ;  /* 0x000000000000094d */ /* 0x004fea0003800000 */
[----:B------:R-:W1:Y:S02]  /*61f0*/  QSPC.E.S P0, RZ, [R2] ;  /* 0x0000000002ff73aa */ /* 0x000e640000000500 */
[----:B-1----:R-:W-:Y:S05]  /*6200*/  @!P0 BRA `(.L_x_84) ;  /* 0x0000007000008947 */ /* 0x002fea0003800000 */
[----:B------:R-:W-:-:S05]  /*6210*/  LOP3.LUT R2, R2, 0xffffff, RZ, 0xc0, !PT ;  /* 0x00ffffff02027812 */ /* 0x000fca00078ec0ff */
.L_x_85:
[----:B0-----:R-:W0:Y:S02]  /*6220*/  LDS R4, [R2] ;  /* 0x0000000002047984 */ /* 0x001e240000000800 */
[----:B0-----:R-:W-:-:S10]  /*6230*/  HFMA2.MMA R5, R4, 1, 1, R77 ;  /* 0x3c003c0004057835 */ /* 0x001fd4000000004d */
[----:B------:R-:W0:Y:S02]  /*6240*/  ATOMS.CAST.SPIN R5, [R2], R4, R5 ;  /* 0x000000040205738d */ /* 0x000e240001800005 */
[----:B0-----:R-:W-:-:S13]  /*6250*/  ISETP.EQ.U32.AND P0, PT, R5, 0x1, PT ;  /* 0x000000010500780c */ /* 0x001fda0003f02070 */
[----:B------:R-:W-:Y:S05]  /*6260*/  @!P0 BRA `(.L_x_85) ;  /* 0xffffffb000008947 */ /* 0x000fea000383ffff */
[----:B------:R-:W-:Y:S05]  /*6270*/  EXIT ;  /* 0x000000000000794d */ /* 0x000fea0003800000 */
.L_x_84:
[----:B------:R-:W2:Y:S02]  /*6280*/  LD.E R0, [R2.64] ;  /* 0x0000000802007980 */ /* 0x000ea4000c101900 */
[----:B0-2---:R-:W-:-:S05]  /*6290*/  IMAD.IADD R5, R77, 0x1, R0 ;  /* 0x000000014d057824 */ /* 0x005fca00078e0200 */
[----:B------:R-:W-:Y:S01]  /*62a0*/  ST.E [R2.64], R5 ;  /* 0x0000000502007985 */ /* 0x000fe2000c101908 */
[----:B------:R-:W-:Y:S05]  /*62b0*/  EXIT ;  /* 0x000000000000794d */ /* 0x000fea0003800000 */
.L_x_86:
        /* <DEDUP_REMOVED lines=12> */
.L_x_3824:


//--------------------- .text._Z28gemm_half_q_half_gptq_kernelILi7ELb1ELb1EEvPK6__halfPKjS4_S2_PS0_iiiiiPKtibS2_i --------------------------
	.section	.text._Z28gemm_half_q_half_gptq_kernelILi7ELb1ELb1EEvPK6__halfPKjS4_S2_PS0_iiiiiPKtibS2_i,"ax",@progbits
	.sectioninfo	@"SHI_REGISTERS=102"
	.align	128
        .global         _Z28gemm_half_q_half_gptq_kernelILi7ELb1ELb1EEvPK6__halfPKjS4_S2_PS0_iiiiiPKtibS2_i
        .type           _Z28gemm_half_q_half_gptq_kernelILi7ELb1ELb1EEvPK6__halfPKjS4_S2_PS0_iiiiiPKtibS2_i,@function
        .size           _Z28gemm_half_q_half_gptq_kernelILi7ELb1ELb1EEvPK6__halfPKjS4_S2_PS0_iiiiiPKtibS2_i,(.L_x_3825 - _Z28gemm_half_q_half_gptq_kernelILi7ELb1ELb1EEvPK6__halfPKjS4_S2_PS0_iiiiiPKtibS2_i)
        .other          _Z28gemm_half_q_half_gptq_kernelILi7ELb1ELb1EEvPK6__halfPKjS4_S2_PS0_iiiiiPKtibS2_i,@"STO_CUDA_ENTRY STV_DEFAULT"
_Z28gemm_half_q_half_gptq_kernelILi7ELb1ELb1EEvPK6__halfPKjS4_S2_PS0_iiiiiPKtibS2_i:
.text._Z28gemm_half_q_half_gptq_kernelILi7ELb1ELb1EEvPK6__halfPKjS4_S2_PS0_iiiiiPKtibS2_i:
[----:B------:R-:W-:Y:S02]  /*0000*/  IMAD.MOV.U32 R1, RZ, RZ, c[0x0][0x28] ;  /* 0x00000a00ff017624 */ /* 0x000fe400078e00ff */
[----:B------:R-:W-:Y:S01]  /*0010*/  IMAD.MOV.U32 R11, RZ, RZ, c[0x0][0x1b8] ;  /* 0x00006e00ff0b7624 */ /* 0x000fe200078e00ff */
[----:B------:R-:W-:Y:S01]  /*0020*/  ULDC.64 UR8, c[0x0][0x118] ;  /* 0x0000460000087ab9 */ /* 0x000fe20000000a00 */
[----:B------:R-:W-:Y:S02]  /*0030*/  IMAD.MOV.U32 R0, RZ, RZ, 0x2 ;  /* 0x00000002ff007424 */ /* 0x000fe400078e00ff */
[----:B------:R-:W-:Y:S02]  /*0040*/  IMAD.MOV.U32 R2, RZ, RZ, c[0x0][0x1b0] ;  /* 0x00006c00ff027624 */ /* 0x000fe400078e00ff */
[----:B------:R-:W-:-:S04]  /*0050*/  IMAD.WIDE R82, R11, R0, c[0x0][0x1b0] ;  /* 0x00006c000b527625 */ /* 0x000fc800078e0200 */
[----:B------:R-:W-:Y:S02]  /*0060*/  IMAD.MOV.U32 R3, RZ, RZ, c[0x0][0x1b4] ;  /* 0x00006d00ff037624 */ /* 0x000fe400078e00ff */
[C---:B------:R-:W-:Y:S02]  /*0070*/  IMAD.WIDE R4, R11.reuse, 0x2, R82 ;  /* 0x000000020b047825 */ /* 0x040fe400078e0252 */
[----:B------:R-:W2:Y:S04]  /*0080*/  LDG.E.U16 R82, [R82.64] ;  /* 0x0000000852527981 */ /* 0x000ea8000c1e1500 */
[C---:B------:R-:W-:Y:S01]  /*0090*/  IMAD.WIDE R50, R11.reuse, 0x2, R4 ;  /* 0x000000020b327825 */ /* 0x040fe200078e0204 */
[----:B------:R0:W2:Y:S04]  /*00a0*/  LDG.E.U16 R53, [R2.64] ;  /* 0x0000000802357981 */ /* 0x0000a8000c1e1500 */
[----:B------:R-:W2:Y:S01]  /*00b0*/  LDG.E.U16 R52, [R4.64] ;  /* 0x0000000804347981 */ /* 0x000ea2000c1e1500 */
[----:B------:R-:W-:-:S03]  /*00c0*/  IMAD.WIDE R6, R11, 0x2, R50 ;  /* 0x000000020b067825 */ /* 0x000fc600078e0232 */
[----:B------:R-:W3:Y:S03]  /*00d0*/  LDG.E.U16 R50, [R50.64] ;  /* 0x0000000832327981 */ /* 0x000ee6000c1e1500 */
[C---:B------:R-:W-:Y:S02]  /*00e0*/  IMAD.WIDE R8, R11.reuse, 0x2, R6 ;  /* 0x000000020b087825 */ /* 0x040fe400078e0206 */
[----:B------:R-:W3:Y:S04]  /*00f0*/  LDG.E.U16 R6, [R6.64] ;  /* 0x0000000806067981 */ /* 0x000ee8000c1e1500 */
[----:B------:R-:W-:Y:S02]  /*0100*/  IMAD.WIDE R10, R11, 0x2, R8 ;  /* 0x000000020b0a7825 */ /* 0x000fe400078e0208 */
[----:B------:R-:W4:Y:S04]  /*0110*/  LDG.E.U16 R8, [R8.64] ;  /* 0x0000000808087981 */ /* 0x000f28000c1e1500 */
[----:B------:R-:W4:Y:S04]  /*0120*/  LDG.E.U16 R10, [R10.64] ;  /* 0x000000080a0a7981 */ /* 0x000f28000c1e1500 */
[----:B0-----:R-:W0:Y:S01]  /*0130*/  S2R R3, SR_CTAID.X ;  /* 0x0000000000037919 */ /* 0x001e220000002500 */
[----:B--2---:R-:W-:-:S04]  /*0140*/  LOP3.LUT R13, R52, R82, R53, 0xfe, !PT ;  /* 0x00000052340d7212 */ /* 0x004fc800078efe35 */
[----:B---3--:R-:W-:-:S04]  /*0150*/  LOP3.LUT R13, R6, R50, R13, 0xfe, !PT ;  /* 0x00000032060d7212 */ /* 0x008fc800078efe0d */
[----:B----4-:R-:W-:-:S04]  /*0160*/  LOP3.LUT R13, R10, R8, R13, 0xfe, !PT ;  /* 0x000000080a0d7212 */ /* 0x010fc800078efe0d */
        /* <DEDUP_REMOVED lines=14> */
[----:B--2---:R-:W-:Y:S02]  /*0250*/  IMAD R83, R83, 0x7, RZ ;  /* 0x0000000753537824 */ /* 0x004fe400078e02ff */
        /* <DEDUP_REMOVED lines=28> */
[----:B------:R-:W-:Y:S02]  /*0420*/  IMAD.WIDE R14, R0, c[0x0][0x190], R12 ;  /* 0x00006400000e7a25 */ /* 0x000fe400078e020c */
        /* <DEDUP_REMOVED lines=8> */
[----:B------:R0:W-:Y:S01]  /*04b0*/  STS.U16 [R16+0x600], R15 ;  /* 0x0006000f10007388 */ /* 0x0001e20000000400 */
[----:B------:R-:W-:Y:S05]  /*04c0*/  BRA `(.L_x_88) ;  /* 0x0000018000007947 */ /* 0x000fea0003800000 */
.L_x_89:
        /* <DEDUP_REMOVED lines=23> */
[----:B------:R0:W-:Y:S02]  /*0640*/  STS.U16 [R16+0x600], R15 ;  /* 0x0006000f10007388 */ /* 0x0001e40000000400 */
.L_x_88:
[----:B------:R-:W-:Y:S05]  /*0650*/  BSYNC B0 ;  /* 0x0000000000007941 */ /* 0x000fea0003800000 */
.L_x_87:
[----:B------:R-:W-:-:S13]  /*0660*/  ISETP.GE.AND P0, PT, R84, c[0x0][0x18c], PT ;  /* 0x0000630054007a0c */ /* 0x000fda0003f06270 */
[----:B------:R-:W-:Y:S05]  /*0670*/  @P0 EXIT ;  /* 0x000000000000094d */ /* 0x000fea0003800000 */
[----:B------:R-:W-:Y:S02]  /*0680*/  IABS R6, c[0x0][0x198] ;  /* 0x0000660000067a13 */ /* 0x000fe40000000000 */
[----:B0-----:R-:W-:Y:S02]  /*0690*/  IABS R7, R51 ;  /* 0x0000003300077213 */ /* 0x001fe40000000000 */
[----:B------:R-:W0:Y:S08]  /*06a0*/  I2F.RP R4, R6 ;  /* 0x0000000600047306 */ /* 0x000e300000209400 */
[----:B0-----:R-:W0:Y:S02]  /*06b0*/  MUFU.RCP R4, R4 ;  /* 0x0000000400047308 */ /* 0x001e240000001000 */
[----:B0-----:R-:W-:-:S06]  /*06c0*/  IADD3 R2, R4, 0xffffffe, RZ ;  /* 0x0ffffffe04027810 */ /* 0x001fcc0007ffe0ff */
[----:B------:R0:W1:Y:S02]  /*06d0*/  F2I.FTZ.U32.TRUNC.NTZ R3, R2 ;  /* 0x0000000200037305 */ /* 0x000064000021f000 */
[----:B0-----:R-:W-:Y:S02]  /*06e0*/  IMAD.MOV.U32 R2, RZ, RZ, RZ ;  /* 0x000000ffff027224 */ /* 0x001fe400078e00ff */
[----:B-1----:R-:W-:-:S04]  /*06f0*/  IMAD.MOV R5, RZ, RZ, -R3 ;  /* 0x000000ffff057224 */ /* 0x002fc800078e0a03 */
[----:B------:R-:W-:-:S04]  /*0700*/  IMAD R5, R5, R6, RZ ;  /* 0x0000000605057224 */ /* 0x000fc800078e02ff */
[----:B------:R-:W-:Y:S01]  /*0710*/  IMAD.HI.U32 R3, R3, R5, R2 ;  /* 0x0000000503037227 */ /* 0x000fe200078e0002 */
[----:B------:R-:W-:-:S03]  /*0720*/  LOP3.LUT R2, R51, c[0x0][0x198], RZ, 0x3c, !PT ;  /* 0x0000660033027a12 */ /* 0x000fc600078e3cff */
[----:B------:R-:W-:Y:S01]  /*0730*/  IMAD.MOV.U32 R5, RZ, RZ, R7 ;  /* 0x000000ffff057224 */ /* 0x000fe200078e0007 */
[----:B------:R-:W-:-:S03]  /*0740*/  ISETP.GE.AND P2, PT, R2, RZ, PT ;  /* 0x000000ff0200720c */ /* 0x000fc60003f46270 */
[----:B------:R-:W-:-:S04]  /*0750*/  IMAD.HI.U32 R47, R3, R5, RZ ;  /* 0x00000005032f7227 */ /* 0x000fc800078e00ff */
[----:B------:R-:W-:-:S04]  /*0760*/  IMAD.MOV R3, RZ, RZ, -R47 ;  /* 0x000000ffff037224 */ /* 0x000fc800078e0a2f */
[----:B------:R-:W-:-:S05]  /*0770*/  IMAD R3, R6, R3, R5 ;  /* 0x0000000306037224 */ /* 0x000fca00078e0205 */
[----:B------:R-:W-:-:S13]  /*0780*/  ISETP.GT.U32.AND P1, PT, R6, R3, PT ;  /* 0x000000030600720c */ /* 0x000fda0003f24070 */
[----:B------:R-:W-:Y:S01]  /*0790*/  @!P1 IMAD.IADD R3, R3, 0x1, -R6 ;  /* 0x0000000103039824 */ /* 0x000fe200078e0a06 */
[----:B------:R-:W-:Y:S02]  /*07a0*/  @!P1 IADD3 R47, R47, 0x1, RZ ;  /* 0x000000012f2f9810 */ /* 0x000fe40007ffe0ff */
[----:B------:R-:W-:Y:S02]  /*07b0*/  ISETP.NE.AND P1, PT, RZ, c[0x0][0x198], PT ;  /* 0x00006600ff007a0c */ /* 0x000fe40003f25270 */
[----:B------:R-:W-:Y:S02]  /*07c0*/  ISETP.GE.U32.AND P0, PT, R3, R6, PT ;  /* 0x000000060300720c */ /* 0x000fe40003f06070 */
[----:B------:R-:W-:-:S04]  /*07d0*/  SHF.R.S32.HI R3, RZ, 0x1f, R84 ;  /* 0x0000001fff037819 */ /* 0x000fc80000011454 */
[----:B------:R-:W-:-:S04]  /*07e0*/  LEA.HI R3, R3, R84, RZ, 0x3 ;  /* 0x0000005403037211 */ /* 0x000fc800078f18ff */
[----:B------:R-:W-:-:S03]  /*07f0*/  SHF.R.S32.HI R48, RZ, 0x3, R3 ;  /* 0x00000003ff307819 */ /* 0x000fc60000011403 */
[----:B------:R-:W-:-:S05]  /*0800*/  @P0 IADD3 R47, R47, 0x1, RZ ;  /* 0x000000012f2f0810 */ /* 0x000fca0007ffe0ff */
[----:B------:R-:W-:Y:S01]  /*0810*/  @!P2 IMAD.MOV R47, RZ, RZ, -R47 ;  /* 0x000000ffff2fa224 */ /* 0x000fe200078e0a2f */
[----:B------:R-:W-:-:S05]  /*0820*/  @!P1 LOP3.LUT R47, RZ, c[0x0][0x198], RZ, 0x33, !PT ;  /* 0x00006600ff2f9a12 */ /* 0x000fca00078e33ff */
[----:B------:R-:W-:-:S05]  /*0830*/  IMAD R5, R47, c[0x0][0x18c], RZ ;  /* 0x000063002f057a24 */ /* 0x000fca00078e02ff */
[----:B------:R-:W-:-:S04]  /*0840*/  SHF.R.S32.HI R2, RZ, 0x1f, R5 ;  /* 0x0000001fff027819 */ /* 0x000fc80000011405 */
[----:B------:R-:W-:Y:S01]  /*0850*/  LEA.HI R3, R2, R5, RZ, 0x3 ;  /* 0x0000000502037211 */ /* 0x000fe200078f18ff */
[----:B------:R-:W-:-:S03]  /*0860*/  IMAD.MOV.U32 R2, RZ, RZ, 0x4 ;  /* 0x00000004ff027424 */ /* 0x000fc600078e00ff */
        /* <DEDUP_REMOVED lines=42> */
.L_x_90:
        /* <DEDUP_REMOVED lines=10> */
[----:B------:R-:W-:Y:S01]  /*0bb0*/  CS2R R90, SRZ ;  /* 0x00000000005a7805 */ /* 0x000fe2000001ff00 */
[----:B------:R-:W-:Y:S01]  /*0bc0*/  CS2R R92, SRZ ;  /* 0x00000000005c7805 */ /* 0x000fe2000001ff00 */
        /* <DEDUP_REMOVED lines=9> */
[----:B------:R-:W-:Y:S01]  /*0c60*/  IMAD.MOV.U32 R19, RZ, RZ, RZ ;  /* 0x000000ffff137224 */ /* 0x000fe200078e00ff */
[----:B------:R-:W-:Y:S01]  /*0c70*/  CS2R R8, SRZ ;  /* 0x0000000000087805 */ /* 0x000fe2000001ff00 */
[----:B------:R-:W-:Y:S01]  /*0c80*/  CS2R R10, SRZ ;  /* 0x00000000000a7805 */ /* 0x000fe2000001ff00 */
[----:B------:R-:W-:Y:S01]  /*0c90*/  CS2R R12, SRZ ;  /* 0x00000000000c7805 */ /* 0x000fe2000001ff00 */
[----:B------:R-:W-:Y:S01]  /*0ca0*/  CS2R R14, SRZ ;  /* 0x00000000000e7805 */ /* 0x000fe2000001ff00 */
[----:B-----5:R-:W-:-:S02]  /*0cb0*/  PRMT R46, R16, 0x5410, R16 ;  /* 0x00005410102e7816 */ /* 0x020fc40000000010 */
[----:B------:R-:W-:Y:S02]  /*0cc0*/  PRMT R45, R16, 0x7632, R16 ;  /* 0x00007632102d7816 */ /* 0x000fe40000000010 */
[C-C-:B------:R-:W-:Y:S02]  /*0cd0*/  PRMT R44, R17.reuse, 0x5410, R17.reuse ;  /* 0x00005410112c7816 */ /* 0x140fe40000000011 */
[----:B------:R-:W-:Y:S02]  /*0ce0*/  PRMT R43, R17, 0x7632, R17 ;  /* 0x00007632112b7816 */ /* 0x000fe40000000011 */
[----:B------:R-:W-:Y:S02]  /*0cf0*/  PRMT R42, R18, 0x5410, R18 ;  /* 0x00005410122a7816 */ /* 0x000fe40000000012 */
[----:B------:R-:W-:Y:S02]  /*0d00*/  PRMT R40, R21, 0x5410, R21 ;  /* 0x0000541015287816 */ /* 0x000fe40000000015 */
[----:B------:R-:W-:-:S02]  /*0d10*/  PRMT R38, R23, 0x5410, R23 ;  /* 0x0000541017267816 */ /* 0x000fc40000000017 */
[----:B------:R-:W-:Y:S01]  /*0d20*/  PRMT R36, R25, 0x5410, R25 ;  /* 0x0000541019247816 */ /* 0x000fe20000000019 */
[----:B------:R-:W-:Y:S05]  /*0d30*/  @P0 BRA `(.L_x_91) ;  /* 0x000038f000000947 */ /* 0x000fea0003800000 */
[----:B------:R-:W-:Y:S01]  /*0d40*/  SHF.R.S32.HI R16, RZ, 0x1f, R51 ;  /* 0x0000001fff107819 */ /* 0x000fe20000011433 */
[----:B------:R-:W-:Y:S01]  /*0d50*/  IMAD.MOV.U32 R90, RZ, RZ, RZ ;  /* 0x000000ffff5a7224 */ /* 0x000fe200078e00ff */
[----:B------:R-:W-:Y:S02]  /*0d60*/  UMOV UR4, URZ ;  /* 0x0000003f00047c82 */ /* 0x000fe40008000000 */
[----:B------:R-:W-:-:S04]  /*0d70*/  LEA.HI R16, R16, R51, RZ, 0x3 ;  /* 0x0000003310107211 */ /* 0x000fc800078f18ff */
[----:B------:R-:W-:-:S05]  /*0d80*/  SHF.R.S32.HI R16, RZ, 0x3, R16 ;  /* 0x00000003ff107819 */ /* 0x000fca0000011410 */
[----:B------:R-:W-:-:S05]  /*0d90*/  IMAD R17, R16, c[0x0][0x18c], RZ ;  /* 0x0000630010117a24 */ /* 0x000fca00078e02ff */
[----:B------:R-:W-:Y:S02]  /*0da0*/  SHF.R.S32.HI R21, RZ, 0x1f, R17 ;  /* 0x0000001fff157819 */ /* 0x000fe40000011411 */
[----:B------:R-:W-:-:S04]  /*0db0*/  IADD3 R17, P0, R84, R17, RZ ;  /* 0x0000001154117210 */ /* 0x000fc80007f1e0ff */
[----:B------:R-:W-:Y:S02]  /*0dc0*/  LEA.HI.X.SX32 R16, R84, R21, 0x1, P0 ;  /* 0x0000001554107211 */ /* 0x000fe400000f0eff */
[----:B------:R-:W-:-:S04]  /*0dd0*/  LEA R72, P0, R17, c[0x0][0x168], 0x2 ;  /* 0x00005a0011487a11 */ /* 0x000fc800078010ff */
[----:B------:R-:W-:Y:S01]  /*0de0*/  LEA.HI.X R73, R17, c[0x0][0x16c], R16, 0x2, P0 ;  /* 0x00005b0011497a11 */ /* 0x000fe200000f1410 */
[----:B------:R-:W-:Y:S01]  /*0df0*/  IMAD.MOV.U32 R17, RZ, RZ, R26 ;  /* 0x000000ffff117224 */ /* 0x000fe200078e001a */
[----:B------:R-:W-:-:S05]  /*0e00*/  IADD3 R16, R51, c[0x0][0x198], RZ ;  /* 0x0000660033107a10 */ /* 0x000fca0007ffe0ff */
[----:B------:R-:W-:Y:S02]  /*0e10*/  IMAD.MOV.U32 R18, RZ, RZ, R16 ;  /* 0x000000ffff127224 */ /* 0x000fe400078e0010 */
.L_x_109:
[----:B------:R-:W-:Y:S01]  /*0e20*/  IMAD.MOV.U32 R85, RZ, RZ, 0x4 ;  /* 0x00000004ff557424 */ /* 0x000fe200078e00ff */
[----:B------:R-:W2:Y:S03]  /*0e30*/  LDG.E.128.CONSTANT R28, [R72.64] ;  /* 0x00000008481c7981 */ /* 0x000ea6000c1e9d00 */
[----:B------:R-:W-:Y:S01]  /*0e40*/  IMAD.WIDE R70, R85, c[0x0][0x18c], R72 ;  /* 0x0000630055467a25 */ /* 0x000fe200078e0248 */
[----:B------:R-:W0:Y:S04]  /*0e50*/  LDS.128 R24, [UR4+0x400] ;  /* 0x00040004ff187984 */ /* 0x000e280008000c00 */
[----:B------:R1:W5:Y:S01]  /*0e60*/  LDG.E.128.CONSTANT R20, [R70.64] ;  /* 0x0000000846147981 */ /* 0x000362000c1e9d00 */
[----:B------:R-:W-:-:S02]  /*0e70*/  ISETP.NE.AND P0, PT, R51, R18, PT ;  /* 0x000000123300720c */ /* 0x000fc40003f05270 */
[----:B------:R-:W-:Y:S02]  /*0e80*/  ISETP.NE.AND P1, PT, R53, RZ, PT ;  /* 0x000000ff3500720c */ /* 0x000fe40003f25270 */
[----:B------:R-:W-:Y:S02]  /*0e90*/  ISETP.NE.AND P2, PT, R82, RZ, PT ;  /* 0x000000ff5200720c */ /* 0x000fe40003f45270 */
[----:B------:R-:W-:Y:S02]  /*0ea0*/  ISETP.NE.AND P3, PT, R52, RZ, PT ;  /* 0x000000ff3400720c */ /* 0x000fe40003f65270 */
[----:B------:R-:W-:Y:S02]  /*0eb0*/  ISETP.NE.AND P4, PT, R50, RZ, PT ;  /* 0x000000ff3200720c */ /* 0x000fe40003f85270 */
[C---:B--2---:R-:W-:Y:S02]  /*0ec0*/  LOP3.LUT R65, R28.reuse, 0xf000f, RZ, 0xc0, !PT ;  /* 0x000f000f1c417812 */ /* 0x044fe400078ec0ff */
[----:B------:R-:W-:-:S02]  /*0ed0*/  LOP3.LUT R61, R28, 0xf000f0, RZ, 0xc0, !PT ;  /* 0x00f000f01c3d7812 */ /* 0x000fc400078ec0ff */
[----:B------:R-:W-:Y:S02]  /*0ee0*/  SHF.R.U32.HI R64, RZ, 0x8, R28 ;  /* 0x00000008ff407819 */ /* 0x000fe4000001161c */
[C---:B------:R-:W-:Y:S02]  /*0ef0*/  LOP3.LUT R60, R29.reuse, 0xf000f, RZ, 0xc0, !PT ;  /* 0x000f000f1d3c7812 */ /* 0x040fe400078ec0ff */
[----:B------:R-:W-:Y:S02]  /*0f00*/  LOP3.LUT R59, R29, 0xf000f0, RZ, 0xc0, !PT ;  /* 0x00f000f01d3b7812 */ /* 0x000fe400078ec0ff */
[----:B------:R-:W-:Y:S02]  /*0f10*/  SHF.R.U32.HI R57, RZ, 0x8, R29 ;  /* 0x00000008ff397819 */ /* 0x000fe4000001161d */
[C---:B------:R-:W-:Y:S02]  /*0f20*/  LOP3.LUT R58, R30.reuse, 0xf000f, RZ, 0xc0, !PT ;  /* 0x000f000f1e3a7812 */ /* 0x040fe400078ec0ff */
[----:B------:R-:W-:-:S02]  /*0f30*/  LOP3.LUT R34, R30, 0xf000f0, RZ, 0xc0, !PT ;  /* 0x00f000f01e227812 */ /* 0x000fc400078ec0ff */
[----:B------:R-:W-:Y:S02]  /*0f40*/  SHF.R.U32.HI R35, RZ, 0x8, R30 ;  /* 0x00000008ff237819 */ /* 0x000fe4000001161e */
[C---:B------:R-:W-:Y:S02]  /*0f50*/  LOP3.LUT R56, R31.reuse, 0xf000f, RZ, 0xc0, !PT ;  /* 0x000f000f1f387812 */ /* 0x040fe400078ec0ff */
[----:B------:R-:W-:Y:S02]  /*0f60*/  LOP3.LUT R32, R31, 0xf000f0, RZ, 0xc0, !PT ;  /* 0x00f000f01f207812 */ /* 0x000fe400078ec0ff */
[----:B------:R-:W-:Y:S01]  /*0f70*/  SHF.R.U32.HI R33, RZ, 0x8, R31 ;  /* 0x00000008ff217819 */ /* 0x000fe2000001161f */
[----:B------:R-:W-:Y:S05]  /*0f80*/  @P0 BRA `(.L_x_92) ;  /* 0x000002c000000947 */ /* 0x000fea0003800000 */
[----:B01----:R-:W-:Y:S01]  /*0f90*/  IADD3 R47, R47, 0x1, RZ ;  /* 0x000000012f2f7810 */ /* 0x003fe20007ffe0ff */
        /* <DEDUP_REMOVED lines=10> */
[----:B------:R-:W3:Y:S04]  /*1040*/  LDG.E.CONSTANT R45, [R30.64] ;  /* 0x000000081e2d7981 */ /* 0x000ee8000c1e9900 */
[----:B------:R0:W4:Y:S01]  /*1050*/  LDG.E.CONSTANT R43, [R30.64+0x4] ;  /* 0x000004081e2b7981 */ /* 0x000122000c1e9900 */
[----:B------:R-:W-:Y:S01]  /*1060*/  I2F.F16 R38, -0x40 ;  /* 0xffffffc000267906 */ /* 0x000fe20000200c00 */
[----:B--2---:R-:W-:-:S04]  /*1070*/  SHF.R.U32.HI R17, RZ, R49, R28 ;  /* 0x00000031ff117219 */ /* 0x004fc8000001161c */
[----:B------:R-:W-:-:S04]  /*1080*/  IADD3 R18, R17, 0x1, RZ ;  /* 0x0000000111127810 */ /* 0x000fc80007ffe0ff */
[----:B------:R-:W-:Y:S02]  /*1090*/  LOP3.LUT R36, R18, 0xf, RZ, 0xc0, !PT ;  /* 0x0000000f12247812 */ /* 0x000fe400078ec0ff */
[----:B------:R-:W-:Y:S02]  /*10a0*/  LEA.HI R18, R17, 0x1, RZ, 0x1c ;  /* 0x0000000111127811 */ /* 0x000fe400078fe0ff */
[----:B------:R1:W2:Y:S01]  /*10b0*/  I2F.F16 R41, R36 ;  /* 0x0000002400297306 */ /* 0x0002a20000200c00 */
[----:B---3--:R-:W-:Y:S02]  /*10c0*/  PRMT R46, R45, 0x5410, R45 ;  /* 0x000054102d2e7816 */ /* 0x008fe4000000002d */
[----:B------:R-:W-:Y:S02]  /*10d0*/  LOP3.LUT R28, R18, 0xf, RZ, 0xc0, !PT ;  /* 0x0000000f121c7812 */ /* 0x000fe400078ec0ff */
[C---:B------:R-:W-:Y:S02]  /*10e0*/  LEA.HI R18, R17.reuse, 0x1, RZ, 0x18 ;  /* 0x0000000111127811 */ /* 0x040fe400078fc0ff */
[----:B------:R-:W-:Y:S01]  /*10f0*/  LEA.HI R17, R17, 0x1, RZ, 0x14 ;  /* 0x0000000111117811 */ /* 0x000fe200078fa0ff */
[----:B------:R3:W4:Y:S01]  /*1100*/  I2F.F16 R39, R28 ;  /* 0x0000001c00277306 */ /* 0x0007220000200c00 */
[----:B------:R-:W-:Y:S01]  /*1110*/  LOP3.LUT R29, R18, 0xf, RZ, 0xc0, !PT ;  /* 0x0000000f121d7812 */ /* 0x000fe200078ec0ff */
[----:B------:R-:W-:Y:S01]  /*1120*/  IMAD.MOV.U32 R18, RZ, RZ, R16 ;  /* 0x000000ffff127224 */ /* 0x000fe200078e0010 */
[----:B0-----:R-:W-:-:S02]  /*1130*/  LOP3.LUT R30, R17, 0xf, RZ, 0xc0, !PT ;  /* 0x0000000f111e7812 */ /* 0x001fc400078ec0ff */
[----:B-1----:R-:W-:Y:S02]  /*1140*/  LOP3.LUT R36, R36, 0xe400, RZ, 0xfc, !PT ;  /* 0x0000e40024247812 */ /* 0x002fe400078efcff */
[----:B------:R-:W-:Y:S01]  /*1150*/  LOP3.LUT R31, R30, 0xe400, RZ, 0xfc, !PT ;  /* 0x0000e4001e1f7812 */ /* 0x000fe200078efcff */
[----:B------:R0:W1:Y:S01]  /*1160*/  I2F.F16 R37, R29 ;  /* 0x0000001d00257306 */ /* 0x0000620000200c00 */
[----:B---3--:R-:W-:Y:S01]  /*1170*/  LOP3.LUT R28, R28, 0xe400, RZ, 0xfc, !PT ;  /* 0x0000e4001c1c7812 */ /* 0x008fe200078efcff */
[C---:B--2---:R-:W-:Y:S01]  /*1180*/  HADD2 R41, R38.reuse.H0_H0, -R41.H0_H0 ;  /* 0xa000002926297230 */ /* 0x044fe20000000800 */
[----:B----4-:R-:W-:Y:S02]  /*1190*/  PRMT R44, R43, 0x5410, R43 ;  /* 0x000054102b2c7816 */ /* 0x010fe4000000002b */
[----:B------:R-:W-:Y:S02]  /*11a0*/  PRMT R42, R36, 0x5410, R36 ;  /* 0x00005410242a7816 */ /* 0x000fe40000000024 */
[----:B------:R-:W-:Y:S01]  /*11b0*/  PRMT R45, R45, 0x7632, R45 ;  /* 0x000076322d2d7816 */ /* 0x000fe2000000002d */
[----:B------:R-:W2:Y:S01]  /*11c0*/  I2F.F16 R17, R30 ;  /* 0x0000001e00117306 */ /* 0x000ea20000200c00 */
[----:B0-----:R-:W-:Y:S01]  /*11d0*/  LOP3.LUT R29, R29, 0xe400, RZ, 0xfc, !PT ;  /* 0x0000e4001d1d7812 */ /* 0x001fe200078efcff */
[----:B------:R-:W-:Y:S01]  /*11e0*/  HADD2 R39, R38.H0_H0, -R39.H0_H0 ;  /* 0xa000002726277230 */ /* 0x000fe20000000800 */
[----:B------:R-:W-:-:S02]  /*11f0*/  PRMT R43, R43, 0x7632, R43 ;  /* 0x000076322b2b7816 */ /* 0x000fc4000000002b */
[----:B------:R-:W-:Y:S02]  /*1200*/  PRMT R40, R28, 0x5410, R28 ;  /* 0x000054101c287816 */ /* 0x000fe4000000001c */
[----:B------:R-:W-:Y:S01]  /*1210*/  PRMT R36, R31, 0x5410, R31 ;  /* 0x000054101f247816 */ /* 0x000fe2000000001f */
[C---:B-1----:R-:W-:Y:S02]  /*1220*/  HADD2 R37, R38.reuse.H0_H0, -R37.H0_H0 ;  /* 0xa000002526257230 */ /* 0x042fe40000000800 */
[----:B--2---:R-:W-:Y:S01]  /*1230*/  HADD2 R17, R38.H0_H0, -R17.H0_H0 ;  /* 0xa000001126117230 */ /* 0x004fe20000000800 */
[----:B------:R-:W-:Y:S02]  /*1240*/  PRMT R38, R29, 0x5410, R29 ;  /* 0x000054101d267816 */ /* 0x000fe4000000001d */
.L_x_92:
[C---:B01----:R-:W-:Y:S02]  /*1250*/  LOP3.LUT R28, R64.reuse, 0xf000f, RZ, 0xc0, !PT ;  /* 0x000f000f401c7812 */ /* 0x043fe400078ec0ff */
[----:B------:R-:W-:Y:S02]  /*1260*/  LOP3.LUT R66, R61, 0x64006400, RZ, 0xfc, !PT ;  /* 0x640064003d427812 */ /* 0x000fe400078efcff */
[----:B------:R-:W-:-:S02]  /*1270*/  LOP3.LUT R64, R64, 0xf000f0, RZ, 0xc0, !PT ;  /* 0x00f000f040407812 */ /* 0x000fc400078ec0ff */
[----:B------:R-:W-:Y:S02]  /*1280*/  LOP3.LUT R68, R59, 0x64006400, RZ, 0xfc, !PT ;  /* 0x640064003b447812 */ /* 0x000fe400078efcff */
[C---:B------:R-:W-:Y:S01]  /*1290*/  LOP3.LUT R31, R57.reuse, 0xf000f, RZ, 0xc0, !PT ;  /* 0x000f000f391f7812 */ /* 0x040fe200078ec0ff */
[----:B------:R-:W-:Y:S01]  /*12a0*/  HFMA2.MMA R66, R66, 0.0625, 0.0625, R41 ;  /* 0x2c002c0042427835 */ /* 0x000fe20000000029 */
[----:B------:R-:W-:Y:S01]  /*12b0*/  LOP3.LUT R57, R57, 0xf000f0, RZ, 0xc0, !PT ;  /* 0x00f000f039397812 */ /* 0x000fe200078ec0ff */
[----:B------:R-:W-:Y:S01]  /*12c0*/  HFMA2 R68, R68, 0.0625, 0.0625, R39 ;  /* 0x2c002c0044447831 */ /* 0x000fe20000000027 */
[C---:B------:R-:W-:Y:S02]  /*12d0*/  LOP3.LUT R61, R35.reuse, 0xf000f, RZ, 0xc0, !PT ;  /* 0x000f000f233d7812 */ /* 0x040fe400078ec0ff */
[----:B------:R-:W-:Y:S02]  /*12e0*/  LOP3.LUT R59, R35, 0xf000f0, RZ, 0xc0, !PT ;  /* 0x00f000f0233b7812 */ /* 0x000fe400078ec0ff */
[----:B------:R-:W-:-:S02]  /*12f0*/  LOP3.LUT R30, R32, 0x64006400, RZ, 0xfc, !PT ;  /* 0x64006400201e7812 */ /* 0x000fc400078efcff */
[----:B------:R-:W-:Y:S02]  /*1300*/  LOP3.LUT R29, R56, 0x64006400, RZ, 0xfc, !PT ;  /* 0x64006400381d7812 */ /* 0x000fe400078efcff */
[C---:B------:R-:W-:Y:S02]  /*1310*/  LOP3.LUT R32, R33.reuse, 0xf000f, RZ, 0xc0, !PT ;  /* 0x000f000f21207812 */ /* 0x040fe400078ec0ff */
[----:B------:R-:W-:Y:S02]  /*1320*/  LOP3.LUT R69, R58, 0x64006400, RZ, 0xfc, !PT ;  /* 0x640064003a457812 */ /* 0x000fe400078efcff */
[----:B------:R-:W-:Y:S02]  /*1330*/  LOP3.LUT R33, R33, 0xf000f0, RZ, 0xc0, !PT ;  /* 0x00f000f021217812 */ /* 0x000fe400078ec0ff */
[----:B------:R-:W-:Y:S02]  /*1340*/  LOP3.LUT R56, R64, 0x64006400, RZ, 0xfc, !PT ;  /* 0x6400640040387812 */ /* 0x000fe400078efcff */
[----:B------:R-:W-:Y:S01]  /*1350*/  LOP3.LUT R65, R65, 0x64006400, RZ, 0xfc, !PT ;  /* 0x6400640041417812 */ /* 0x000fe200078efcff */
[----:B------:R-:W-:Y:S01]  /*1360*/  HFMA2.MMA R69, R69, 1, 1, R38 ;  /* 0x3c003c0045457835 */ /* 0x000fe20000000026 */
[----:B------:R-:W-:-:S02]  /*1370*/  LOP3.LUT R35, R28, 0x64006400, RZ, 0xfc, !PT ;  /* 0x640064001c237812 */ /* 0x000fc400078efcff */
[----:B------:R-:W-:Y:S01]  /*1380*/  LOP3.LUT R58, R57, 0x64006400, RZ, 0xfc, !PT ;  /* 0x64006400393a7812 */ /* 0x000fe200078efcff */
[----:B------:R-:W-:Y:S01]  /*1390*/  HFMA2.MMA R56, R56, 0.0625, 0.0625, R41 ;  /* 0x2c002c0038387835 */ /* 0x000fe20000000029 */
[----:B------:R-:W-:Y:S01]  /*13a0*/  LOP3.LUT R61, R61, 0x64006400, RZ, 0xfc, !PT ;  /* 0x640064003d3d7812 */ /* 0x000fe200078efcff */
[--C-:B------:R-:W-:Y:S01]  /*13b0*/  HFMA2.MMA R65, R65, 1, 1, R42.reuse ;  /* 0x3c003c0041417835 */ /* 0x100fe2000000002a */
[----:B------:R-:W-:Y:S01]  /*13c0*/  LOP3.LUT R64, R59, 0x64006400, RZ, 0xfc, !PT ;  /* 0x640064003b407812 */ /* 0x000fe200078efcff */
[----:B------:R-:W-:Y:S01]  /*13d0*/  HFMA2 R57, R58, 0.0625, 0.0625, R39 ;  /* 0x2c002c003a397831 */ /* 0x000fe20000000027 */
[----:B------:R-:W-:Y:S01]  /*13e0*/  LOP3.LUT R34, R34, 0x64006400, RZ, 0xfc, !PT ;  /* 0x6400640022227812 */ /* 0x000fe200078efcff */
[----:B------:R-:W-:Y:S01]  /*13f0*/  HFMA2.MMA R35, R35, 1, 1, R42 ;  /* 0x3c003c0023237835 */ /* 0x000fe2000000002a */
[----:B------:R-:W-:Y:S01]  /*1400*/  LOP3.LUT R59, R32, 0x64006400, RZ, 0xfc, !PT ;  /* 0x64006400203b7812 */ /* 0x000fe200078efcff */
[----:B------:R-:W-:Y:S01]  /*1410*/  HFMA2.MMA R61, R61, 1, 1, R38 ;  /* 0x3c003c003d3d7835 */ /* 0x000fe20000000026 */
[----:B------:R-:W-:Y:S01]  /*1420*/  LOP3.LUT R67, R60, 0x64006400, RZ, 0xfc, !PT ;  /* 0x640064003c437812 */ /* 0x000fe200078efcff */
[--C-:B------:R-:W-:Y:S01]  /*1430*/  HFMA2.MMA R58, R64, 0.0625, 0.0625, R37.reuse ;  /* 0x2c002c00403a7835 */ /* 0x100fe20000000025 */
[----:B------:R-:W-:Y:S01]  /*1440*/  LOP3.LUT R31, R31, 0x64006400, RZ, 0xfc, !PT ;  /* 0x640064001f1f7812 */ /* 0x000fe200078efcff */
[----:B------:R-:W-:Y:S01]  /*1450*/  HFMA2.MMA R32, R34, 0.0625, 0.0625, R37 ;  /* 0x2c002c0022207835 */ /* 0x000fe20000000025 */
[----:B------:R-:W-:Y:S01]  /*1460*/  LOP3.LUT R28, R33, 0x64006400, RZ, 0xfc, !PT ;  /* 0x64006400211c7812 */ /* 0x000fe200078efcff */
[----:B------:R-:W-:-:S02]  /*1470*/  HADD2 R64, R59, R36 ;  /* 0x000000243b407230 */ /* 0x000fc40000000000 */
[----:B------:R-:W-:Y:S02]  /*1480*/  HADD2 R67, R67, R40 ;  /* 0x0000002843437230 */ /* 0x000fe40000000000 */
[----:B------:R-:W-:Y:S02]  /*1490*/  HADD2 R33, R29, R36 ;  /* 0x000000241d217230 */ /* 0x000fe40000000000 */
[--C-:B------:R-:W-:Y:S02]  /*14a0*/  HFMA2 R34, R30, 0.0625, 0.0625, R17.reuse ;  /* 0x2c002c001e227831 */ /* 0x100fe40000000011 */
[----:B------:R-:W-:Y:S02]  /*14b0*/  HADD2 R60, R31, R40 ;  /* 0x000000281f3c7230 */ /* 0x000fe40000000000 */
[----:B------:R-:W-:Y:S01]  /*14c0*/  HFMA2 R59, R28, 0.0625, 0.0625, R17 ;  /* 0x2c002c001c3b7831 */ /* 0x000fe20000000011 */
[----:B------:R-:W-:Y:S05]  /*14d0*/  @!P1 BRA `(.L_x_93) ;  /* 0x0000015000009947 */ /* 0x000fea0003800000 */
[----:B------:R-:W0:Y:S02]  /*14e0*/  LDS.128 R28, [UR4] ;  /* 0x00000004ff1c7984 */ /* 0x000e240008000c00 */
        /* <DEDUP_REMOVED lines=8> */
[-C--:B------:R-:W-:Y:S02]  /*1570*/  HFMA2 R73, R60, R30.reuse, R73 ;  /* 0x0000001e3c497231 */ /* 0x080fe40000000049 */
        /* <DEDUP_REMOVED lines=11> */
.L_x_93:
        /* <DEDUP_REMOVED lines=22> */
.L_x_94:
        /* <DEDUP_REMOVED lines=22> */
.L_x_95:
        /* <DEDUP_REMOVED lines=22> */
.L_x_96:
[----:B------:R-:W-:Y:S01]  /*1a50*/  IMAD.MOV.U32 R73, RZ, RZ, R33 ;  /* 0x000000ffff497224 */ /* 0x000fe200078e0021 */
[-C--:B------:R-:W-:Y:S01]  /*1a60*/  HFMA2.MMA R33, R65, R24.reuse, RZ ;  /* 0x0000001841217235 */ /* 0x080fe200000000ff */
[----:B------:R-:W-:Y:S01]  /*1a70*/  IMAD.MOV.U32 R72, RZ, RZ, R32 ;  /* 0x000000ffff487224 */ /* 0x000fe200078e0020 */
[----:B------:R-:W-:Y:S01]  /*1a80*/  HFMA2.MMA R77, R69, R24, RZ ;  /* 0x00000018454d7235 */ /* 0x000fe200000000ff */
[----:B------:R-:W-:Y:S01]  /*1a90*/  IMAD.MOV.U32 R74, RZ, RZ, R34 ;  /* 0x000000ffff4a7224 */ /* 0x000fe200078e0022 */
[----:B------:R-:W0:Y:S01]  /*1aa0*/  LDS.128 R28, [UR4+0x500] ;  /* 0x00050004ff1c7984 */ /* 0x000e220008000c00 */
[-C--:B------:R-:W-:Y:S01]  /*1ab0*/  HFMA2 R34, R67, R24.reuse, RZ.H0_H0 ;  /* 0x0000001843227231 */ /* 0x080fe200000400ff */
[----:B------:R-:W-:Y:S01]  /*1ac0*/  IMAD.MOV.U32 R75, RZ, RZ, R64 ;  /* 0x000000ffff4b7224 */ /* 0x000fe200078e0040 */
[----:B------:R-:W-:Y:S01]  /*1ad0*/  HFMA2 R78, R73, R24, RZ.H0_H0 ;  /* 0x00000018494e7231 */ /* 0x000fe200000400ff */
[-C--:B------:R-:W-:Y:S01]  /*1ae0*/  HFMA2.MMA R24, R66, R25.reuse, R33 ;  /* 0x0000001942187235 */ /* 0x080fe20000000021 */
[-C--:B------:R-:W-:Y:S01]  /*1af0*/  HFMA2 R76, R68, R25.reuse, R34 ;  /* 0x00000019444c7231 */ /* 0x080fe20000000022 */
[----:B------:R-:W-:Y:S01]  /*1b00*/  HFMA2.MMA R77, R72, R25, R77 ;  /* 0x00000019484d7235 */ /* 0x000fe2000000004d */
[----:B------:R-:W-:Y:S01]  /*1b10*/  HFMA2 R78, R74, R25, R78 ;  /* 0x000000194a4e7231 */ /* 0x000fe2000000004e */
[----:B------:R-:W-:Y:S01]  /*1b20*/  IMAD.MOV.U32 R25, RZ, RZ, R35 ;  /* 0x000000ffff197224 */ /* 0x000fe200078e0023 */
[-C--:B------:R-:W-:Y:S01]  /*1b30*/  HFMA2 R79, R60, R26.reuse, R76 ;  /* 0x0000001a3c4f7231 */ /* 0x080fe2000000004c */
[----:B------:R-:W1:Y:S01]  /*1b40*/  LDS.128 R32, [UR4+0x600] ;  /* 0x00060004ff207984 */ /* 0x000e620008000c00 */
[----:B------:R-:W-:Y:S01]  /*1b50*/  HFMA2 R80, R75, R26, R78 ;  /* 0x0000001a4b507231 */ /* 0x000fe2000000004e */
[-C--:B------:R-:W-:Y:S01]  /*1b60*/  HFMA2.MMA R77, R61, R26.reuse, R77 ;  /* 0x0000001a3d4d7235 */ /* 0x080fe2000000004d */
[----:B------:R-:W-:Y:S01]  /*1b70*/  IMAD.MOV.U32 R78, RZ, RZ, R56 ;  /* 0x000000ffff4e7224 */ /* 0x000fe200078e0038 */
[----:B------:R-:W-:Y:S01]  /*1b80*/  HFMA2.MMA R64, R25, R26, R24 ;  /* 0x0000001a19407235 */ /* 0x000fe20000000018 */
[----:B------:R-:W-:-:S02]  /*1b90*/  IMAD.MOV.U32 R24, RZ, RZ, R58 ;  /* 0x000000ffff187224 */ /* 0x000fc400078e003a */
[----:B------:R-:W-:Y:S02]  /*1ba0*/  IMAD.MOV.U32 R76, RZ, RZ, R57 ;  /* 0x000000ffff4c7224 */ /* 0x000fe400078e0039 */
[----:B------:R-:W-:Y:S01]  /*1bb0*/  IMAD.MOV.U32 R26, RZ, RZ, R59 ;  /* 0x000000ffff1a7224 */ /* 0x000fe200078e003b */
[-C--:B------:R-:W-:Y:S01]  /*1bc0*/  HFMA2.MMA R57, R78, R27.reuse, R64 ;  /* 0x0000001b4e397235 */ /* 0x080fe20000000040 */
[----:B------:R-:W-:Y:S01]  /*1bd0*/  IMAD.WIDE R98, R85, c[0x0][0x18c], R70 ;  /* 0x0000630055627a25 */ /* 0x000fe200078e0246 */
[-C--:B------:R-:W-:Y:S01]  /*1be0*/  HFMA2 R56, R76, R27.reuse, R79 ;  /* 0x0000001b4c387231 */ /* 0x080fe2000000004f */
[----:B------:R-:W-:Y:S01]  /*1bf0*/  HFMA2.MMA R77, R24, R27, R77 ;  /* 0x0000001b184d7235 */ /* 0x000fe2000000004d */
[----:B------:R-:W-:Y:S02]  /*1c00*/  HFMA2 R27, R26, R27, R80 ;  /* 0x0000001b1a1b7231 */ /* 0x000fe40000000050 */
[----:B------:R-:W-:Y:S01]  /*1c10*/  HFMA2.MMA R57, R57, R46, R63 ;  /* 0x0000002e39397235 */ /* 0x000fe2000000003f */
[----:B------:R-:W-:-:S02]  /*1c20*/  HFMA2 R56, R56, R45, R62 ;  /* 0x0000002d38387231 */ /* 0x000fc4000000003e */
        /* <DEDUP_REMOVED lines=11> */
[----:B-1----:R-:W-:Y:S01]  /*1ce0*/  HFMA2.MMA R69, R69, R32, RZ ;  /* 0x0000002045457235 */ /* 0x002fe200000000ff */
[----:B------:R-:W-:Y:S01]  /*1cf0*/  HFMA2 R67, R67, R32, RZ.H0_H0 ;  /* 0x0000002043437231 */ /* 0x000fe200000400ff */
[-C--:B------:R-:W-:Y:S01]  /*1d00*/  HFMA2.MMA R27, R25, R30.reuse, R27 ;  /* 0x0000001e191b7235 */ /* 0x080fe2000000001b */
[----:B------:R-:W-:Y:S01]  /*1d10*/  HFMA2 R28, R75, R30, R28 ;  /* 0x0000001e4b1c7231 */ /* 0x000fe2000000001c */
[----:B------:R-:W-:Y:S01]  /*1d20*/  HFMA2.MMA R59, R61, R30, R59 ;  /* 0x0000001e3d3b7235 */ /* 0x000fe2000000003b */
[-C--:B------:R-:W-:Y:S01]  /*1d30*/  HFMA2 R30, R68, R33.reuse, R67 ;  /* 0x00000021441e7231 */ /* 0x080fe20000000043 */
[----:B------:R-:W-:Y:S01]  /*1d40*/  HFMA2.MMA R65, R65, R32, RZ ;  /* 0x0000002041417235 */ /* 0x000fe200000000ff */
[----:B------:R-:W-:Y:S01]  /*1d50*/  HFMA2 R32, R73, R32, RZ.H0_H0 ;  /* 0x0000002049207231 */ /* 0x000fe200000400ff */
        /* <DEDUP_REMOVED lines=11> */
[C---:B-----5:R-:W-:Y:S01]  /*1e10*/  LOP3.LUT R25, R21.reuse, 0xf000f, RZ, 0xc0, !PT ;  /* 0x000f000f15197812 */ /* 0x060fe200078ec0ff */
[-C--:B------:R-:W-:Y:S01]  /*1e20*/  HFMA2.MMA R60, R24, R35.reuse, R60 ;  /* 0x00000023183c7235 */ /* 0x080fe2000000003c */
[----:B------:R-:W-:Y:S01]  /*1e30*/  LOP3.LUT R24, R21, 0xf000f0, RZ, 0xc0, !PT ;  /* 0x00f000f015187812 */ /* 0x000fe200078ec0ff */
[-C--:B------:R-:W-:Y:S01]  /*1e40*/  HFMA2 R61, R76, R35.reuse, R30 ;  /* 0x000000234c3d7231 */ /* 0x080fe2000000001e */
[----:B------:R-:W-:Y:S01]  /*1e50*/  SHF.R.U32.HI R21, RZ, 0x8, R21 ;  /* 0x00000008ff157819 */ /* 0x000fe20000011615 */
[----:B------:R-:W-:Y:S01]  /*1e60*/  HFMA2 R69, R26, R35, R32 ;  /* 0x000000231a457231 */ /* 0x000fe20000000020 */
[C---:B------:R-:W-:Y:S01]  /*1e70*/  LOP3.LUT R27, R20.reuse, 0xf000f, RZ, 0xc0, !PT ;  /* 0x000f000f141b7812 */ /* 0x040fe200078ec0ff */
[----:B------:R-:W-:Y:S01]  /*1e80*/  HFMA2.MMA R62, R78, R35, R62 ;  /* 0x000000234e3e7235 */ /* 0x000fe2000000003e */
[----:B------:R-:W-:-:S02]  /*1e90*/  LOP3.LUT R28, R20, 0xf000f0, RZ, 0xc0, !PT ;  /* 0x00f000f0141c7812 */ /* 0x000fc400078ec0ff */
[----:B------:R-:W-:Y:S02]  /*1ea0*/  LOP3.LUT R66, R23, 0xf000f, RZ, 0xc0, !PT ;  /* 0x000f000f17427812 */ /* 0x000fe400078ec0ff */
[----:B------:R-:W-:Y:S02]  /*1eb0*/  SHF.R.U32.HI R20, RZ, 0x8, R20 ;  /* 0x00000008ff147819 */ /* 0x000fe40000011614 */
[----:B------:R-:W-:Y:S02]  /*1ec0*/  SHF.R.U32.HI R68, RZ, 0x8, R23 ;  /* 0x00000008ff447819 */ /* 0x000fe40000011617 */
[----:B------:R-:W-:Y:S02]  /*1ed0*/  SHF.R.U32.HI R33, RZ, 0x8, R22 ;  /* 0x00000008ff217819 */ /* 0x000fe40000011616 */
[C---:B------:R-:W-:Y:S02]  /*1ee0*/  LOP3.LUT R30, R22.reuse, 0xf000f, RZ, 0xc0, !PT ;  /* 0x000f000f161e7812 */ /* 0x040fe400078ec0ff */
[----:B------:R-:W-:-:S02]  /*1ef0*/  LOP3.LUT R31, R22, 0xf000f0, RZ, 0xc0, !PT ;  /* 0x00f000f0161f7812 */ /* 0x000fc400078ec0ff */
[----:B------:R-:W-:Y:S02]  /*1f00*/  LOP3.LUT R67, R23, 0xf000f0, RZ, 0xc0, !PT ;  /* 0x00f000f017437812 */ /* 0x000fe400078ec0ff */
[C---:B------:R-:W-:Y:S02]  /*1f10*/  LOP3.LUT R32, R21.reuse, 0xf000f, RZ, 0xc0, !PT ;  /* 0x000f000f15207812 */ /* 0x040fe400078ec0ff */
[----:B------:R-:W-:Y:S02]  /*1f20*/  LOP3.LUT R34, R21, 0xf000f0, RZ, 0xc0, !PT ;  /* 0x00f000f015227812 */ /* 0x000fe400078ec0ff */
[----:B------:R-:W-:Y:S02]  /*1f30*/  LOP3.LUT R21, R66, 0x64006400, RZ, 0xfc, !PT ;  /* 0x6400640042157812 */ /* 0x000fe400078efcff */
[C---:B------:R-:W-:Y:S02]  /*1f40*/  LOP3.LUT R26, R20.reuse, 0xf000f, RZ, 0xc0, !PT ;  /* 0x000f000f141a7812 */ /* 0x040fe400078ec0ff */
[----:B------:R-:W-:-:S02]  /*1f50*/  LOP3.LUT R29, R20, 0xf000f0, RZ, 0xc0, !PT ;  /* 0x00f000f0141d7812 */ /* 0x000fc400078ec0ff */
[C---:B------:R-:W-:Y:S01]  /*1f60*/  LOP3.LUT R66, R68.reuse, 0xf000f, RZ, 0xc0, !PT ;  /* 0x000f000f44427812 */ /* 0x040fe200078ec0ff */
[----:B------:R-:W-:Y:S01]  /*1f70*/  HFMA2.MMA R80, R21, 1, 1, R36 ;  /* 0x3c003c0015507835 */ /* 0x000fe20000000024 */
[C---:B------:R-:W-:Y:S02]  /*1f80*/  LOP3.LUT R35, R33.reuse, 0xf000f, RZ, 0xc0, !PT ;  /* 0x000f000f21237812 */ /* 0x040fe400078ec0ff */
[----:B------:R-:W-:Y:S02]  /*1f90*/  LOP3.LUT R65, R33, 0xf000f0, RZ, 0xc0, !PT ;  /* 0x00f000f021417812 */ /* 0x000fe400078ec0ff */
[----:B------:R-:W-:Y:S02]  /*1fa0*/  LOP3.LUT R68, R68, 0xf000f0, RZ, 0xc0, !PT ;  /* 0x00f000f044447812 */ /* 0x000fe400078ec0ff */
[----:B------:R-:W-:Y:S02]  /*1fb0*/  LOP3.LUT R28, R28, 0x64006400, RZ, 0xfc, !PT ;  /* 0x640064001c1c7812 */ /* 0x000fe400078efcff */
[----:B------:R-:W-:-:S02]  /*1fc0*/  LOP3.LUT R25, R25, 0x64006400, RZ, 0xfc, !PT ;  /* 0x6400640019197812 */ /* 0x000fc400078efcff */
[----:B------:R-:W-:Y:S02]  /*1fd0*/  LOP3.LUT R24, R24, 0x64006400, RZ, 0xfc, !PT ;  /* 0x6400640018187812 */ /* 0x000fe400078efcff */
        /* <DEDUP_REMOVED lines=11> */
[----:B------:R-:W-:Y:S01]  /*2090*/  HFMA2.MMA R81, R20, 0.0625, 0.0625, R17 ;  /* 0x2c002c0014517835 */ /* 0x000fe20000000011 */
[----:B------:R-:W-:Y:S01]  /*20a0*/  LOP3.LUT R27, R27, 0x64006400, RZ, 0xfc, !PT ;  /* 0x640064001b1b7812 */ /* 0x000fe200078efcff */
[----:B------:R-:W-:Y:S01]  /*20b0*/  HFMA2 R67, R30, 0.0625, 0.0625, R41 ;  /* 0x2c002c001e437831 */ /* 0x000fe20000000029 */
[----:B------:R-:W-:-:S02]  /*20c0*/  LOP3.LUT R34, R34, 0x64006400, RZ, 0xfc, !PT ;  /* 0x6400640022227812 */ /* 0x000fc400078efcff */
[----:B------:R-:W-:Y:S01]  /*20d0*/  LOP3.LUT R35, R35, 0x64006400, RZ, 0xfc, !PT ;  /* 0x6400640023237812 */ /* 0x000fe200078efcff */
[----:B------:R-:W-:Y:S01]  /*20e0*/  HADD2 R74, R27, R42 ;  /* 0x0000002a1b4a7230 */ /* 0x000fe20000000000 */
[----:B------:R-:W-:Y:S01]  /*20f0*/  LOP3.LUT R32, R65, 0x64006400, RZ, 0xfc, !PT ;  /* 0x6400640041207812 */ /* 0x000fe200078efcff */
[----:B------:R-:W-:Y:S01]  /*2100*/  HFMA2 R65, R34, 0.0625, 0.0625, R39 ;  /* 0x2c002c0022417831 */ /* 0x000fe20000000027 */
[----:B------:R-:W-:Y:S01]  /*2110*/  LOP3.LUT R29, R66, 0x64006400, RZ, 0xfc, !PT ;  /* 0x64006400421d7812 */ /* 0x000fe200078efcff */
[----:B------:R-:W-:Y:S01]  /*2120*/  HADD2 R66, R33, R40 ;  /* 0x0000002821427230 */ /* 0x000fe20000000000 */
[----:B------:R-:W-:Y:S01]  /*2130*/  LOP3.LUT R26, R68, 0x64006400, RZ, 0xfc, !PT ;  /* 0x64006400441a7812 */ /* 0x000fe200078efcff */
[----:B------:R-:W-:Y:S02]  /*2140*/  HADD2 R68, R31, R42 ;  /* 0x0000002a1f447230 */ /* 0x000fe40000000000 */
[----:B------:R-:W-:Y:S02]  /*2150*/  HADD2 R70, R35, R38 ;  /* 0x0000002623467230 */ /* 0x000fe40000000000 */
[----:B------:R-:W-:-:S02]  /*2160*/  HFMA2 R71, R32, 0.0625, 0.0625, R37 ;  /* 0x2c002c0020477831 */ /* 0x000fc40000000025 */
[----:B------:R-:W-:Y:S02]  /*2170*/  HADD2 R72, R29, R36 ;  /* 0x000000241d487230 */ /* 0x000fe40000000000 */
[----:B------:R-:W-:Y:S01]  /*2180*/  HFMA2 R73, R26, 0.0625, 0.0625, R17 ;  /* 0x2c002c001a497831 */ /* 0x000fe20000000011 */
        /* <DEDUP_REMOVED lines=22> */
.L_x_97:
        /* <DEDUP_REMOVED lines=22> */
.L_x_98:
        /* <DEDUP_REMOVED lines=22> */
.L_x_99:
        /* <DEDUP_REMOVED lines=22> */
.L_x_100:
[----:B------:R-:W2:Y:S01]  /*2710*/  LDG.E.128.CONSTANT R28, [R98.64] ;  /* 0x00000008621c7981 */ /* 0x000ea2000c1e9d00 */
[----:B------:R-:W-:-:S03]  /*2720*/  IMAD.WIDE R86, R85, c[0x0][0x18c], R98 ;  /* 0x0000630055567a25 */ /* 0x000fc600078e0262 */
[----:B------:R-:W0:Y:S04]  /*2730*/  LDS.128 R32, [UR4+0x410] ;  /* 0x00041004ff207984 */ /* 0x000e280008000c00 */
[----:B------:R1:W5:Y:S01]  /*2740*/  LDG.E.128.CONSTANT R24, [R86.64] ;  /* 0x0000000856187981 */ /* 0x000362000c1e9d00 */
[----:B------:R-:W-:Y:S01]  /*2750*/  HFMA2.MMA R58, R58, R44, R89 ;  /* 0x0000002c3a3a7235 */ /* 0x000fe20000000059 */
[-C--:B------:R-:W-:Y:S01]  /*2760*/  HFMA2 R59, R59, R43.reuse, R88 ;  /* 0x0000002b3b3b7231 */ /* 0x080fe20000000058 */
[-C--:B------:R-:W-:Y:S01]  /*2770*/  HFMA2.MMA R62, R62, R46.reuse, R93 ;  /* 0x0000002e3e3e7235 */ /* 0x080fe2000000005d */
[----:B------:R-:W-:Y:S01]  /*2780*/  HFMA2 R69, R69, R43, R90 ;  /* 0x0000002b45457231 */ /* 0x000fe2000000005a */
[----:B------:R-:W-:Y:S01]  /*2790*/  HFMA2.MMA R64, R64, R46, R94 ;  /* 0x0000002e40407235 */ /* 0x000fe2000000005e */
[-C--:B------:R-:W-:Y:S01]  /*27a0*/  HFMA2 R61, R61, R45.reuse, R92 ;  /* 0x0000002d3d3d7231 */ /* 0x080fe2000000005c */
[----:B------:R-:W-:Y:S01]  /*27b0*/  HFMA2.MMA R60, R60, R44, R91 ;  /* 0x0000002c3c3c7235 */ /* 0x000fe2000000005b */
[----:B------:R-:W-:Y:S01]  /*27c0*/  HFMA2 R63, R63, R45, R96 ;  /* 0x0000002d3f3f7231 */ /* 0x000fe20000000060 */
[-C--:B0-----:R-:W-:Y:S01]  /*27d0*/  HFMA2.MMA R89, R74, R32.reuse, RZ ;  /* 0x000000204a597235 */ /* 0x081fe200000000ff */
[-C--:B------:R-:W-:Y:S01]  /*27e0*/  HFMA2 R20, R76, R32.reuse, RZ.H0_H0 ;  /* 0x000000204c147231 */ /* 0x080fe200000400ff */
[----:B------:R-:W-:Y:S01]  /*27f0*/  HFMA2.MMA R88, R78, R32, RZ ;  /* 0x000000204e587235 */ /* 0x000fe200000000ff */
[----:B------:R-:W-:-:S02]  /*2800*/  HFMA2 R21, R80, R32, RZ.H0_H0 ;  /* 0x0000002050157231 */ /* 0x000fc400000400ff */
[-C--:B------:R-:W-:Y:S01]  /*2810*/  HFMA2 R32, R77, R33.reuse, R20 ;  /* 0x000000214d207231 */ /* 0x080fe20000000014 */
[-C--:B------:R-:W-:Y:S02]  /*2820*/  HFMA2.MMA R89, R75, R33.reuse, R89 ;  /* 0x000000214b597235 */ /* 0x080fe40000000059 */
[----:B------:R-:W-:Y:S01]  /*2830*/  HFMA2.MMA R88, R79, R33, R88 ;  /* 0x000000214f587235 */ /* 0x000fe20000000058 */
[----:B------:R-:W-:Y:S02]  /*2840*/  HFMA2 R33, R81, R33, R21 ;  /* 0x0000002151217231 */ /* 0x000fe40000000015 */
[----:B------:R-:W0:Y:S01]  /*2850*/  LDS.128 R20, [UR4+0x510] ;  /* 0x00051004ff147984 */ /* 0x000e220008000c00 */
[-C--:B------:R-:W-:Y:S01]  /*2860*/  HFMA2 R32, R66, R34.reuse, R32 ;  /* 0x0000002242207231 */ /* 0x080fe20000000020 */
[-C--:B------:R-:W-:Y:S01]  /*2870*/  HFMA2.MMA R89, R68, R34.reuse, R89 ;  /* 0x0000002244597235 */ /* 0x080fe20000000059 */
[----:B------:R-:W-:Y:S01]  /*2880*/  HFMA2 R33, R72, R34, R33 ;  /* 0x0000002248217231 */ /* 0x000fe20000000021 */
[----:B------:R-:W-:Y:S01]  /*2890*/  HFMA2.MMA R88, R70, R34, R88 ;  /* 0x0000002246587235 */ /* 0x000fe20000000058 */
[----:B------:R-:W-:-:S02]  /*28a0*/  HFMA2 R32, R65, R35, R32 ;  /* 0x0000002341207231 */ /* 0x000fc40000000020 */
[----:B------:R-:W-:Y:S01]  /*28b0*/  HFMA2 R33, R73, R35, R33 ;  /* 0x0000002349217231 */ /* 0x000fe20000000021 */
[-C--:B------:R-:W-:Y:S01]  /*28c0*/  HFMA2.MMA R89, R67, R35.reuse, R89 ;  /* 0x0000002343597235 */ /* 0x080fe20000000059 */
[----:B------:R-:W-:Y:S01]  /*28d0*/  HFMA2 R56, R32, R45, R56 ;  /* 0x0000002d20387231 */ /* 0x000fe20000000038 */
[----:B------:R-:W-:Y:S01]  /*28e0*/  HFMA2.MMA R88, R71, R35, R88 ;  /* 0x0000002347587235 */ /* 0x000fe20000000058 */
[----:B------:R-:W-:-:S03]  /*28f0*/  HFMA2 R54, R33, R43, R54 ;  /* 0x0000002b21367231 */ /* 0x000fc60000000036 */
[----:B------:R-:W-:Y:S02]  /*2900*/  HFMA2.MMA R57, R89, R46, R57 ;  /* 0x0000002e59397235 */ /* 0x000fe40000000039 */
[----:B------:R-:W-:Y:S02]  /*2910*/  HFMA2.MMA R55, R88, R44, R55 ;  /* 0x0000002c58377235 */ /* 0x000fe40000000037 */
[-C--:B0-----:R-:W-:Y:S01]  /*2920*/  HFMA2.MMA R32, R74, R20.reuse, RZ ;  /* 0x000000144a207235 */ /* 0x081fe200000000ff */
[-C--:B------:R-:W-:Y:S01]  /*2930*/  HFMA2 R33, R76, R20.reuse, RZ.H0_H0 ;  /* 0x000000144c217231 */ /* 0x080fe200000400ff */
[----:B------:R-:W-:Y:S01]  /*2940*/  HFMA2.MMA R34, R78, R20, RZ ;  /* 0x000000144e227235 */ /* 0x000fe200000000ff */
[----:B------:R-:W-:Y:S02]  /*2950*/  HFMA2 R35, R80, R20, RZ.H0_H0 ;  /* 0x0000001450237231 */ /* 0x000fe400000400ff */
[----:B------:R-:W-:Y:S01]  /*2960*/  HFMA2 R88, R77, R21, R33 ;  /* 0x000000154d587231 */ /* 0x000fe20000000021 */
[----:B------:R-:W-:-:S02]  /*2970*/  HFMA2.MMA R20, R75, R21, R32 ;  /* 0x000000154b147235 */ /* 0x000fc40000000020 */
[----:B------:R-:W-:Y:S01]  /*2980*/  HFMA2.MMA R89, R79, R21, R34 ;  /* 0x000000154f597235 */ /* 0x000fe20000000022 */
[----:B------:R-:W-:Y:S02]  /*2990*/  HFMA2 R21, R81, R21, R35 ;  /* 0x0000001551157231 */ /* 0x000fe40000000023 */
[-C--:B------:R-:W-:Y:S01]  /*29a0*/  HFMA2 R88, R66, R22.reuse, R88 ;  /* 0x0000001642587231 */ /* 0x080fe20000000058 */
[----:B------:R-:W0:Y:S01]  /*29b0*/  LDS.128 R32, [UR4+0x610] ;  /* 0x00061004ff207984 */ /* 0x000e220008000c00 */
[-C--:B------:R-:W-:Y:S01]  /*29c0*/  HFMA2.MMA R20, R68, R22.reuse, R20 ;  /* 0x0000001644147235 */ /* 0x080fe20000000014 */
[----:B------:R-:W-:Y:S01]  /*29d0*/  HFMA2 R21, R72, R22, R21 ;  /* 0x0000001648157231 */ /* 0x000fe20000000015 */
[----:B------:R-:W-:Y:S01]  /*29e0*/  HFMA2.MMA R89, R70, R22, R89 ;  /* 0x0000001646597235 */ /* 0x000fe20000000059 */
[----:B------:R-:W-:-:S03]  /*29f0*/  HFMA2 R88, R65, R23, R88 ;  /* 0x0000001741587231 */ /* 0x000fc60000000058 */
        /* <DEDUP_REMOVED lines=27> */
[----:B------:R-:W0:Y:S01]  /*2bb0*/  LDS.128 R20, [UR4+0x420] ;  /* 0x00042004ff147984 */ /* 0x000e220008000c00 */
[C---:B--2---:R-:W-:Y:S02]  /*2bc0*/  LOP3.LUT R65, R28.reuse, 0xf000f, RZ, 0xc0, !PT ;  /* 0x000f000f1c417812 */ /* 0x044fe400078ec0ff */
[----:B------:R-:W-:Y:S02]  /*2bd0*/  LOP3.LUT R62, R28, 0xf000f0, RZ, 0xc0, !PT ;  /* 0x00f000f01c3e7812 */ /* 0x000fe400078ec0ff */
[----:B------:R-:W-:Y:S02]  /*2be0*/  SHF.R.U32.HI R28, RZ, 0x8, R28 ;  /* 0x00000008ff1c7819 */ /* 0x000fe4000001161c */
[C---:B------:R-:W-:Y:S02]  /*2bf0*/  LOP3.LUT R35, R29.reuse, 0xf000f, RZ, 0xc0, !PT ;  /* 0x000f000f1d237812 */ /* 0x040fe400078ec0ff */
[----:B------:R-:W-:Y:S02]  /*2c00*/  LOP3.LUT R34, R29, 0xf000f0, RZ, 0xc0, !PT ;  /* 0x00f000f01d227812 */ /* 0x000fe400078ec0ff */
[----:B------:R-:W-:-:S02]  /*2c10*/  LOP3.LUT R71, R30, 0xf000f0, RZ, 0xc0, !PT ;  /* 0x00f000f01e477812 */ /* 0x000fc400078ec0ff */
[----:B------:R-:W-:Y:S02]  /*2c20*/  SHF.R.U32.HI R29, RZ, 0x8, R29 ;  /* 0x00000008ff1d7819 */ /* 0x000fe4000001161d */
[----:B------:R-:W-:Y:S02]  /*2c30*/  SHF.R.U32.HI R72, RZ, 0x8, R30 ;  /* 0x00000008ff487819 */ /* 0x000fe4000001161e */
[----:B------:R-:W-:Y:S02]  /*2c40*/  LOP3.LUT R67, R30, 0xf000f, RZ, 0xc0, !PT ;  /* 0x000f000f1e437812 */ /* 0x000fe400078ec0ff */
[----:B------:R-:W-:Y:S02]  /*2c50*/  LOP3.LUT R73, R31, 0xf000f, RZ, 0xc0, !PT ;  /* 0x000f000f1f497812 */ /* 0x000fe400078ec0ff */
[----:B------:R-:W-:Y:S02]  /*2c60*/  SHF.R.U32.HI R75, RZ, 0x8, R31 ;  /* 0x00000008ff4b7819 */ /* 0x000fe4000001161f */
[----:B------:R-:W-:-:S02]  /*2c70*/  LOP3.LUT R66, R28, 0xf000f, RZ, 0xc0, !PT ;  /* 0x000f000f1c427812 */ /* 0x000fc400078ec0ff */
[----:B------:R-:W-:Y:S02]  /*2c80*/  LOP3.LUT R30, R71, 0x64006400, RZ, 0xfc, !PT ;  /* 0x64006400471e7812 */ /* 0x000fe400078efcff */
[----:B------:R-:W-:Y:S02]  /*2c90*/  LOP3.LUT R70, R29, 0xf000f0, RZ, 0xc0, !PT ;  /* 0x00f000f01d467812 */ /* 0x000fe400078ec0ff */
[C---:B------:R-:W-:Y:S02]  /*2ca0*/  LOP3.LUT R71, R72.reuse, 0xf000f, RZ, 0xc0, !PT ;  /* 0x000f000f48477812 */ /* 0x040fe400078ec0ff */
        /* <DEDUP_REMOVED lines=9> */
[C---:B------:R-:W-:Y:S02]  /*2d40*/  LOP3.LUT R73, R75.reuse, 0xf000f, RZ, 0xc0, !PT ;  /* 0x000f000f4b497812 */ /* 0x040fe400078ec0ff */
[----:B------:R-:W-:Y:S02]  /*2d50*/  LOP3.LUT R67, R66, 0x64006400, RZ, 0xfc, !PT ;  /* 0x6400640042437812 */ /* 0x000fe400078efcff */
[----:B------:R-:W-:Y:S02]  /*2d60*/  LOP3.LUT R62, R62, 0x64006400, RZ, 0xfc, !PT ;  /* 0x640064003e3e7812 */ /* 0x000fe400078efcff */
[----:B------:R-:W-:Y:S02]  /*2d70*/  LOP3.LUT R78, R75, 0xf000f0, RZ, 0xc0, !PT ;  /* 0x00f000f04b4e7812 */ /* 0x000fe400078ec0ff */
[----:B------:R-:W-:Y:S01]  /*2d80*/  LOP3.LUT R66, R70, 0x64006400, RZ, 0xfc, !PT ;  /* 0x6400640046427812 */ /* 0x000fe200078efcff */
[--C-:B------:R-:W-:Y:S01]  /*2d90*/  HADD2 R70, R65, R42.reuse ;  /* 0x0000002a41467230 */ /* 0x100fe20000000000 */
[----:B------:R-:W-:Y:S01]  /*2da0*/  LOP3.LUT R28, R74, 0x64006400, RZ, 0xfc, !PT ;  /* 0x640064004a1c7812 */ /* 0x000fe200078efcff */
[----:B------:R-:W-:Y:S01]  /*2db0*/  HADD2 R65, R67, R42 ;  /* 0x0000002a43417230 */ /* 0x000fe20000000000 */
[----:B------:R-:W-:Y:S01]  /*2dc0*/  LOP3.LUT R75, R69, 0x64006400, RZ, 0xfc, !PT ;  /* 0x64006400454b7812 */ /* 0x000fe200078efcff */
[----:B------:R-:W-:Y:S01]  /*2dd0*/  HFMA2.MMA R74, R31, 1, 1, R38 ;  /* 0x3c003c001f4a7835 */ /* 0x000fe20000000026 */
        /* <DEDUP_REMOVED lines=9> */
[----:B------:R-:W-:Y:S01]  /*2e70*/  HFMA2 R34, R66, 0.0625, 0.0625, R39 ;  /* 0x2c002c0042227831 */ /* 0x000fe20000000027 */
[----:B------:R-:W-:Y:S01]  /*2e80*/  HFMA2.MMA R75, R30, 0.0625, 0.0625, R37 ;  /* 0x2c002c001e4b7835 */ /* 0x000fe20000000025 */
[----:B------:R-:W-:Y:S01]  /*2e90*/  HADD2 R66, R77, R38 ;  /* 0x000000264d427230 */ /* 0x000fe20000000000 */
[----:B------:R-:W-:Y:S01]  /*2ea0*/  HFMA2.MMA R77, R28, 0.0625, 0.0625, R17 ;  /* 0x2c002c001c4d7835 */ /* 0x000fe20000000011 */
[----:B------:R-:W-:Y:S01]  /*2eb0*/  HFMA2 R67, R76, 0.0625, 0.0625, R37 ;  /* 0x2c002c004c437831 */ /* 0x000fe20000000025 */
[----:B------:R-:W-:Y:S01]  /*2ec0*/  HFMA2.MMA R76, R29, 1, 1, R36 ;  /* 0x3c003c001d4c7835 */ /* 0x000fe20000000024 */
[----:B------:R-:W-:-:S02]  /*2ed0*/  HFMA2 R62, R68, 0.0625, 0.0625, R41 ;  /* 0x2c002c00443e7831 */ /* 0x000fc40000000029 */
[----:B------:R-:W-:Y:S02]  /*2ee0*/  HADD2 R68, R69, R36 ;  /* 0x0000002445447230 */ /* 0x000fe40000000000 */
[----:B------:R-:W-:Y:S01]  /*2ef0*/  HFMA2 R69, R78, 0.0625, 0.0625, R17 ;  /* 0x2c002c004e457831 */ /* 0x000fe20000000011 */
[----:B------:R-:W-:Y:S05]  /*2f00*/  @!P1 BRA `(.L_x_101) ;  /* 0x0000015000009947 */ /* 0x000fea0003800000 */
[----:B01----:R-:W0:Y:S02]  /*2f10*/  LDS.128 R28, [UR4+0x20] ;  /* 0x00002004ff1c7984 */ /* 0x003e240008000c00 */
        /* <DEDUP_REMOVED lines=20> */
.L_x_101:
[----:B01----:R-:W-:Y:S05]  /*3060*/  @!P2 BRA `(.L_x_102) ;  /* 0x000001500000a947 */ /* 0x003fea0003800000 */
        /* <DEDUP_REMOVED lines=21> */
.L_x_102:
        /* <DEDUP_REMOVED lines=22> */
.L_x_103:
        /* <DEDUP_REMOVED lines=22> */
.L_x_104:
[-C--:B------:R-:W-:Y:S01]  /*3480*/  HFMA2.MMA R28, R70, R20.reuse, RZ ;  /* 0x00000014461c7235 */ /* 0x080fe200000000ff */
[-C--:B------:R-:W-:Y:S01]  /*3490*/  HFMA2 R78, R72, R20.reuse, RZ.H0_H0 ;  /* 0x00000014484e7231 */ /* 0x080fe200000400ff */
[----:B------:R-:W-:Y:S01]  /*34a0*/  HFMA2.MMA R79, R74, R20, RZ ;  /* 0x000000144a4f7235 */ /* 0x000fe200000000ff */
[----:B------:R-:W-:Y:S01]  /*34b0*/  HFMA2 R81, R76, R20, RZ.H0_H0 ;  /* 0x000000144c517231 */ /* 0x000fe200000400ff */
[----:B------:R-:W-:Y:S01]  /*34c0*/  UIADD3 UR6, UR4, 0x40, URZ ;  /* 0x0000004004067890 */ /* 0x000fe2000fffe03f */
[-C--:B------:R-:W-:Y:S01]  /*34d0*/  HFMA2 R78, R73, R21.reuse, R78 ;  /* 0x00000015494e7231 */ /* 0x080fe2000000004e */
[-C--:B------:R-:W-:Y:S01]  /*34e0*/  HFMA2.MMA R20, R71, R21.reuse, R28 ;  /* 0x0000001547147235 */ /* 0x080fe2000000001c */
[----:B------:R-:W-:Y:S01]  /*34f0*/  HFMA2 R81, R77, R21, R81 ;  /* 0x000000154d517231 */ /* 0x000fe20000000051 */
[----:B------:R-:W-:Y:S01]  /*3500*/  HFMA2.MMA R80, R75, R21, R79 ;  /* 0x000000154b507235 */ /* 0x000fe2000000004f */
[----:B------:R-:W-:Y:S01]  /*3510*/  IMAD.MOV.U32 R79, RZ, RZ, R35 ;  /* 0x000000ffff4f7224 */ /* 0x000fe200078e0023 */
[----:B------:R-:W0:Y:S01]  /*3520*/  LDS.128 R28, [UR4+0x520] ;  /* 0x00052004ff1c7984 */ /* 0x000e220008000c00 */
[----:B------:R-:W-:Y:S01]  /*3530*/  HFMA2 R81, R68, R22, R81 ;  /* 0x0000001644517231 */ /* 0x000fe20000000051 */
[----:B------:R-:W-:-:S02]  /*3540*/  HFMA2.MMA R20, R65, R22, R20 ;  /* 0x0000001641147235 */ /* 0x000fc40000000014 */
[----:B------:R-:W-:Y:S01]  /*3550*/  HFMA2 R21, R79, R22, R78 ;  /* 0x000000164f157231 */ /* 0x000fe2000000004e */
[----:B------:R-:W-:Y:S01]  /*3560*/  HFMA2.MMA R80, R66, R22, R80 ;  /* 0x0000001642507235 */ /* 0x000fe20000000050 */
[----:B------:R-:W-:Y:S01]  /*3570*/  IMAD.MOV.U32 R78, RZ, RZ, R34 ;  /* 0x000000ffff4e7224 */ /* 0x000fe200078e0022 */
[----:B------:R-:W-:Y:S01]  /*3580*/  HFMA2 R81, R69, R23, R81 ;  /* 0x0000001745517231 */ /* 0x000fe20000000051 */
[----:B------:R-:W-:-:S03]  /*3590*/  HFMA2.MMA R34, R62, R23, R20 ;  /* 0x000000173e227235 */ /* 0x000fc60000000014 */
[----:B------:R-:W-:Y:S01]  /*35a0*/  HFMA2 R35, R78, R23, R21 ;  /* 0x000000174e237231 */ /* 0x000fe20000000015 */
[----:B------:R-:W-:Y:S01]  /*35b0*/  HFMA2.MMA R80, R67, R23, R80 ;  /* 0x0000001743507235 */ /* 0x000fe20000000050 */
[----:B------:R-:W-:Y:S01]  /*35c0*/  HFMA2 R54, R81, R43, R54 ;  /* 0x0000002b51367231 */ /* 0x000fe20000000036 */
[----:B------:R-:W1:Y:S01]  /*35d0*/  LDS.128 R20, [UR4+0x620] ;  /* 0x00062004ff147984 */ /* 0x000e620008000c00 */
[----:B------:R-:W-:Y:S01]  /*35e0*/  HFMA2 R35, R35, R45, R56 ;  /* 0x0000002d23237231 */ /* 0x000fe20000000038 */
[----:B------:R-:W-:Y:S02]  /*35f0*/  HFMA2.MMA R34, R34, R46, R57 ;  /* 0x0000002e22227235 */ /* 0x000fe40000000039 */
[----:B------:R-:W-:Y:S02]  /*3600*/  HFMA2.MMA R55, R80, R44, R55 ;  /* 0x0000002c50377235 */ /* 0x000fe40000000037 */
        /* <DEDUP_REMOVED lines=8> */
[----:B------:R-:W-:Y:S01]  /*3690*/  HFMA2 R57, R79, R30, R57 ;  /* 0x0000001e4f397231 */ /* 0x000fe20000000039 */
[C---:B-----5:R-:W-:Y:S02]  /*36a0*/  LOP3.LUT R29, R25.reuse, 0xf000f0, RZ, 0xc0, !PT ;  /* 0x00f000f0191d7812 */ /* 0x060fe400078ec0ff */
[----:B------:R-:W-:Y:S02]  /*36b0*/  HFMA2.MMA R56, R65, R30, R56 ;  /* 0x0000001e41387235 */ /* 0x000fe40000000038 */
[-C--:B-1----:R-:W-:Y:S01]  /*36c0*/  HFMA2.MMA R70, R70, R20.reuse, RZ ;  /* 0x0000001446467235 */ /* 0x082fe200000000ff */
[-C--:B------:R-:W-:Y:S01]  /*36d0*/  HFMA2 R72, R72, R20.reuse, RZ.H0_H0 ;  /* 0x0000001448487231 */ /* 0x080fe200000400ff */
[----:B------:R-:W-:Y:S01]  /*36e0*/  HFMA2.MMA R74, R74, R20, RZ ;  /* 0x000000144a4a7235 */ /* 0x000fe200000000ff */
[----:B------:R-:W-:Y:S01]  /*36f0*/  HFMA2 R20, R76, R20, RZ.H0_H0 ;  /* 0x000000144c147231 */ /* 0x000fe200000400ff */
[----:B------:R-:W-:Y:S01]  /*3700*/  HFMA2.MMA R80, R66, R30, R80 ;  /* 0x0000001e42507235 */ /* 0x000fe20000000050 */
[----:B------:R-:W-:Y:S01]  /*3710*/  HFMA2 R30, R68, R30, R28 ;  /* 0x0000001e441e7231 */ /* 0x000fe2000000001c */
[-C--:B------:R-:W-:Y:S01]  /*3720*/  HFMA2.MMA R70, R71, R21.reuse, R70 ;  /* 0x0000001547467235 */ /* 0x080fe20000000046 */
[-C--:B------:R-:W-:Y:S01]  /*3730*/  HFMA2 R28, R78, R31.reuse, R57 ;  /* 0x0000001f4e1c7231 */ /* 0x080fe20000000039 */
        /* <DEDUP_REMOVED lines=16> */
[----:B------:R-:W-:Y:S01]  /*3840*/  LOP3.LUT R21, R24, 0xf000f0, RZ, 0xc0, !PT ;  /* 0x00f000f018157812 */ /* 0x000fe200078ec0ff */
[----:B------:R-:W-:Y:S01]  /*3850*/  HFMA2 R59, R30, R43, R59 ;  /* 0x0000002b1e3b7231 */ /* 0x000fe2000000003b */
[----:B------:R-:W-:Y:S01]  /*3860*/  HFMA2.MMA R22, R67, R23, R74 ;  /* 0x0000001743167235 */ /* 0x000fe2000000004a */
[----:B------:R-:W-:Y:S01]  /*3870*/  SHF.R.U32.HI R24, RZ, 0x8, R24 ;  /* 0x00000008ff187819 */ /* 0x000fe20000011618 */
[----:B------:R-:W-:Y:S01]  /*3880*/  HFMA2.MMA R33, R31, R46, R33 ;  /* 0x0000002e1f217235 */ /* 0x000fe20000000021 */
[----:B------:R-:W-:Y:S01]  /*3890*/  SHF.R.U32.HI R30, RZ, 0x8, R25 ;  /* 0x00000008ff1e7819 */ /* 0x000fe20000011619 */
[-C--:B------:R-:W-:Y:S01]  /*38a0*/  HFMA2.MMA R58, R80, R44.reuse, R58 ;  /* 0x0000002c503a7235 */ /* 0x080fe2000000003a */
[----:B------:R-:W-:Y:S01]  /*38b0*/  SHF.R.U32.HI R63, RZ, 0x8, R26 ;  /* 0x00000008ff3f7819 */ /* 0x000fe2000001161a */
[----:B------:R-:W-:Y:S01]  /*38c0*/  HFMA2.MMA R60, R22, R44, R60 ;  /* 0x0000002c163c7235 */ /* 0x000fe2000000003c */
[----:B------:R-:W-:Y:S01]  /*38d0*/  SHF.R.U32.HI R66, RZ, 0x8, R27 ;  /* 0x00000008ff427819 */ /* 0x000fe2000001161b */
[----:B------:R-:W-:Y:S01]  /*38e0*/  HFMA2 R61, R78, R45, R61 ;  /* 0x0000002d4e3d7231 */ /* 0x000fe2000000003d */
[----:B------:R-:W-:-:S02]  /*38f0*/  LOP3.LUT R28, R25, 0xf000f, RZ, 0xc0, !PT ;  /* 0x000f000f191c7812 */ /* 0x000fc400078ec0ff */
[C---:B------:R-:W-:Y:S02]  /*3900*/  LOP3.LUT R31, R26.reuse, 0xf000f, RZ, 0xc0, !PT ;  /* 0x000f000f1a1f7812 */ /* 0x040fe400078ec0ff */
[----:B------:R-:W-:Y:S02]  /*3910*/  LOP3.LUT R62, R26, 0xf000f0, RZ, 0xc0, !PT ;  /* 0x00f000f01a3e7812 */ /* 0x000fe400078ec0ff */
[C---:B------:R-:W-:Y:S02]  /*3920*/  LOP3.LUT R64, R27.reuse, 0xf000f, RZ, 0xc0, !PT ;  /* 0x000f000f1b407812 */ /* 0x040fe400078ec0ff */
[----:B------:R-:W-:Y:S02]  /*3930*/  LOP3.LUT R65, R27, 0xf000f0, RZ, 0xc0, !PT ;  /* 0x00f000f01b417812 */ /* 0x000fe400078ec0ff */
[----:B------:R-:W-:Y:S02]  /*3940*/  LOP3.LUT R68, R29, 0x64006400, RZ, 0xfc, !PT ;  /* 0x640064001d447812 */ /* 0x000fe400078efcff */
[----:B------:R-:W-:-:S02]  /*3950*/  LOP3.LUT R25, R24, 0xf000f, RZ, 0xc0, !PT ;  /* 0x000f000f18197812 */ /* 0x000fc400078ec0ff */
[----:B------:R-:W-:Y:S01]  /*3960*/  LOP3.LUT R26, R30, 0xf000f, RZ, 0xc0, !PT ;  /* 0x000f000f1e1a7812 */ /* 0x000fe200078ec0ff */
[----:B------:R-:W-:Y:S01]  /*3970*/  HFMA2 R68, R68, 0.0625, 0.0625, R39 ;  /* 0x2c002c0044447831 */ /* 0x000fe20000000027 */
[C---:B------:R-:W-:Y:S02]  /*3980*/  LOP3.LUT R27, R63.reuse, 0xf000f, RZ, 0xc0, !PT ;  /* 0x000f000f3f1b7812 */ /* 0x040fe400078ec0ff */
[----:B------:R-:W-:Y:S02]  /*3990*/  LOP3.LUT R29, R66, 0xf000f, RZ, 0xc0, !PT ;  /* 0x000f000f421d7812 */ /* 0x000fe400078ec0ff */
[----:B------:R-:W-:Y:S02]  /*39a0*/  LOP3.LUT R24, R24, 0xf000f0, RZ, 0xc0, !PT ;  /* 0x00f000f018187812 */ /* 0x000fe400078ec0ff */
[----:B------:R-:W-:Y:S02]  /*39b0*/  LOP3.LUT R63, R63, 0xf000f0, RZ, 0xc0, !PT ;  /* 0x00f000f03f3f7812 */ /* 0x000fe400078ec0ff */
[----:B------:R-:W-:-:S02]  /*39c0*/  LOP3.LUT R66, R66, 0xf000f0, RZ, 0xc0, !PT ;  /* 0x00f000f042427812 */ /* 0x000fc400078ec0ff */
[----:B------:R-:W-:Y:S02]  /*39d0*/  LOP3.LUT R30, R30, 0xf000f0, RZ, 0xc0, !PT ;  /* 0x00f000f01e1e7812 */ /* 0x000fe400078ec0ff */
[----:B------:R-:W-:Y:S02]  /*39e0*/  LOP3.LUT R22, R21, 0x64006400, RZ, 0xfc, !PT ;  /* 0x6400640015167812 */ /* 0x000fe400078efcff */
[----:B------:R-:W-:Y:S02]  /*39f0*/  LOP3.LUT R69, R28, 0x64006400, RZ, 0xfc, !PT ;  /* 0x640064001c457812 */ /* 0x000fe400078efcff */
[----:B------:R-:W-:Y:S02]  /*3a00*/  LOP3.LUT R21, R64, 0x64006400, RZ, 0xfc, !PT ;  /* 0x6400640040157812 */ /* 0x000fe400078efcff */
[----:B------:R-:W-:Y:S01]  /*3a10*/  LOP3.LUT R67, R26, 0x64006400, RZ, 0xfc, !PT ;  /* 0x640064001a437812 */ /* 0x000fe200078efcff */
[----:B------:R-:W-:Y:S01]  /*3a20*/  HADD2 R69, R69, R40 ;  /* 0x0000002845457230 */ /* 0x000fe20000000000 */
[----:B------:R-:W-:-:S02]  /*3a30*/  LOP3.LUT R31, R31, 0x64006400, RZ, 0xfc, !PT ;  /* 0x640064001f1f7812 */ /* 0x000fc400078efcff */
[----:B------:R-:W-:Y:S02]  /*3a40*/  LOP3.LUT R28, R62, 0x64006400, RZ, 0xfc, !PT ;  /* 0x640064003e1c7812 */ /* 0x000fe400078efcff */
[----:B------:R-:W-:Y:S01]  /*3a50*/  LOP3.LUT R71, R25, 0x64006400, RZ, 0xfc, !PT ;  /* 0x6400640019477812 */ /* 0x000fe200078efcff */
[----:B------:R-:W-:Y:S01]  /*3a60*/  HFMA2.MMA R67, R67, 1, 1, R40 ;  /* 0x3c003c0043437835 */ /* 0x000fe20000000028 */
[----:B------:R-:W-:Y:S01]  /*3a70*/  LOP3.LUT R70, R24, 0x64006400, RZ, 0xfc, !PT ;  /* 0x6400640018467812 */ /* 0x000fe200078efcff */
[----:B------:R-:W-:Y:S01]  /*3a80*/  HFMA2 R25, R22, 0.0625, 0.0625, R41 ;  /* 0x2c002c0016197831 */ /* 0x000fe20000000029 */
[----:B------:R-:W-:Y:S02]  /*3a90*/  LOP3.LUT R27, R27, 0x64006400, RZ, 0xfc, !PT ;  /* 0x640064001b1b7812 */ /* 0x000fe400078efcff */
[----:B------:R-:W-:Y:S01]  /*3aa0*/  LOP3.LUT R26, R63, 0x64006400, RZ, 0xfc, !PT ;  /* 0x640064003f1a7812 */ /* 0x000fe200078efcff */
[----:B------:R-:W-:Y:S01]  /*3ab0*/  HFMA2.MMA R71, R71, 1, 1, R42 ;  /* 0x3c003c0047477835 */ /* 0x000fe2000000002a */
[----:B------:R-:W-:Y:S01]  /*3ac0*/  LOP3.LUT R73, R29, 0x64006400, RZ, 0xfc, !PT ;  /* 0x640064001d497812 */ /* 0x000fe200078efcff */
[----:B------:R-:W-:Y:S01]  /*3ad0*/  HFMA2.MMA R70, R70, 0.0625, 0.0625, R41 ;  /* 0x2c002c0046467835 */ /* 0x000fe20000000029 */
[----:B------:R-:W-:Y:S01]  /*3ae0*/  LOP3.LUT R64, R66, 0x64006400, RZ, 0xfc, !PT ;  /* 0x6400640042407812 */ /* 0x000fe200078efcff */
[----:B------:R-:W-:Y:S01]  /*3af0*/  HADD2 R66, R31, R38 ;  /* 0x000000261f427230 */ /* 0x000fe20000000000 */
[----:B------:R-:W-:Y:S01]  /*3b00*/  LOP3.LUT R30, R30, 0x64006400, RZ, 0xfc, !PT ;  /* 0x640064001e1e7812 */ /* 0x000fe200078efcff */
[----:B------:R-:W-:Y:S01]  /*3b10*/  HFMA2.MMA R31, R27, 1, 1, R38 ;  /* 0x3c003c001b1f7835 */ /* 0x000fe20000000026 */
[----:B------:R-:W-:Y:S01]  /*3b20*/  LOP3.LUT R23, R20, 0x64006400, RZ, 0xfc, !PT ;  /* 0x6400640014177812 */ /* 0x000fe200078efcff */
[----:B------:R-:W-:Y:S01]  /*3b30*/  HFMA2.MMA R63, R26, 0.0625, 0.0625, R37 ;  /* 0x2c002c001a3f7835 */ /* 0x000fe20000000025 */
[----:B------:R-:W-:Y:S01]  /*3b40*/  LOP3.LUT R20, R65, 0x64006400, RZ, 0xfc, !PT ;  /* 0x6400640041147812 */ /* 0x000fe200078efcff */
[----:B------:R-:W-:Y:S01]  /*3b50*/  HFMA2 R65, R28, 0.0625, 0.0625, R37 ;  /* 0x2c002c001c417831 */ /* 0x000fe20000000025 */
[----:B------:R-:W-:Y:S01]  /*3b60*/  HFMA2.MMA R28, R73, 1, 1, R36 ;  /* 0x3c003c00491c7835 */ /* 0x000fe20000000024 */
[----:B------:R-:W-:Y:S01]  /*3b70*/  HADD2 R24, R23, R42 ;  /* 0x0000002a17187230 */ /* 0x000fe20000000000 */
[----:B------:R-:W-:Y:S01]  /*3b80*/  HFMA2.MMA R64, R64, 0.0625, 0.0625, R17 ;  /* 0x2c002c0040407835 */ /* 0x000fe20000000011 */
[----:B------:R-:W-:Y:S01]  /*3b90*/  HFMA2 R29, R20, 0.0625, 0.0625, R17 ;  /* 0x2c002c00141d7831 */ /* 0x000fe20000000011 */
        /* <DEDUP_REMOVED lines=24> */
.L_x_105:
        /* <DEDUP_REMOVED lines=22> */
.L_x_106:
        /* <DEDUP_REMOVED lines=22> */
.L_x_107:
        /* <DEDUP_REMOVED lines=23> */
.L_x_108:
[----:B------:R-:W0:Y:S01]  /*4150*/  LDS.128 R20, [UR4+0x430] ;  /* 0x00043004ff147984 */ /* 0x000e220008000c00 */
[----:B------:R-:W-:Y:S01]  /*4160*/  IMAD.MOV.U32 R75, RZ, RZ, R24 ;  /* 0x000000ffff4b7224 */ /* 0x000fe200078e0018 */
[----:B------:R-:W-:Y:S01]  /*4170*/  IADD3 R51, R51, 0x20, RZ ;  /* 0x0000002033337810 */ /* 0x000fe20007ffe0ff */
[----:B------:R-:W-:Y:S01]  /*4180*/  IMAD.MOV.U32 R76, RZ, RZ, R29 ;  /* 0x000000ffff4c7224 */ /* 0x000fe200078e001d */
[----:B------:R-:W-:Y:S01]  /*4190*/  IADD3 R16, R16, 0x20, RZ ;  /* 0x0000002010107810 */ /* 0x000fe20007ffe0ff */
[----:B------:R-:W-:Y:S01]  /*41a0*/  IMAD.MOV.U32 R74, RZ, RZ, R25 ;  /* 0x000000ffff4a7224 */ /* 0x000fe200078e0019 */
[----:B------:R-:W-:Y:S01]  /*41b0*/  ISETP.GE.AND P0, PT, R51, UR5, PT ;  /* 0x0000000533007c0c */ /* 0x000fe2000bf06270 */
[----:B------:R-:W-:Y:S01]  /*41c0*/  IMAD.MOV.U32 R77, RZ, RZ, R30 ;  /* 0x000000ffff4d7224 */ /* 0x000fe200078e001e */
[----:B------:R-:W1:Y:S01]  /*41d0*/  LDS.128 R24, [UR4+0x530] ;  /* 0x00053004ff187984 */ /* 0x000e620008000c00 */
[----:B------:R-:W-:Y:S01]  /*41e0*/  IMAD.WIDE R72, R85, c[0x0][0x18c], R86 ;  /* 0x0000630055487a25 */ /* 0x000fe200078e0256 */
        /* <DEDUP_REMOVED lines=8> */
[----:B------:R-:W-:Y:S01]  /*4270*/  IMAD.MOV.U32 R21, RZ, RZ, R31 ;  /* 0x000000ffff157224 */ /* 0x000fe200078e001f */
[----:B------:R-:W-:Y:S01]  /*4280*/  HFMA2 R80, R67, R22, R30 ;  /* 0x0000001643507231 */ /* 0x000fe2000000001e */
[----:B------:R-:W-:Y:S01]  /*4290*/  IMAD.MOV.U32 R79, RZ, RZ, R28 ;  /* 0x000000ffff4f7224 */ /* 0x000fe200078e001c */
[----:B------:R-:W-:-:S03]  /*42a0*/  HFMA2.MMA R78, R71, R22, R29 ;  /* 0x00000016474e7235 */ /* 0x000fc6000000001d */
[----:B------:R-:W-:Y:S01]  /*42b0*/  HFMA2.MMA R81, R21, R22, R20 ;  /* 0x0000001615517235 */ /* 0x000fe20000000014 */
[----:B------:R-:W0:Y:S01]  /*42c0*/  LDS.128 R28, [UR4+0x630] ;  /* 0x00063004ff1c7984 */ /* 0x000e220008000c00 */
[----:B------:R-:W-:Y:S01]  /*42d0*/  HFMA2 R85, R79, R22, R85 ;  /* 0x000000164f557231 */ /* 0x000fe20000000055 */
[----:B------:R-:W-:Y:S01]  /*42e0*/  IMAD.MOV.U32 R22, RZ, RZ, R63 ;  /* 0x000000ffff167224 */ /* 0x000fe200078e003f */
[-C--:B------:R-:W-:Y:S01]  /*42f0*/  HFMA2.MMA R63, R70, R23.reuse, R78 ;  /* 0x00000017463f7235 */ /* 0x080fe2000000004e */
[----:B------:R-:W-:Y:S01]  /*4300*/  IMAD.MOV.U32 R20, RZ, RZ, R62 ;  /* 0x000000ffff147224 */ /* 0x000fe200078e003e */
[-C--:B------:R-:W-:Y:S01]  /*4310*/  HFMA2 R85, R64, R23.reuse, R85 ;  /* 0x0000001740557231 */ /* 0x080fe20000000055 */
[----:B------:R-:W-:Y:S01]  /*4320*/  UMOV UR4, UR6 ;  /* 0x0000000600047c82 */ /* 0x000fe20008000000 */
[-C--:B-1----:R-:W-:Y:S01]  /*4330*/  HFMA2 R78, R77, R24.reuse, RZ.H0_H0 ;  /* 0x000000184d4e7231 */ /* 0x082fe200000400ff */
[----:B------:R-:W-:Y:S01]  /*4340*/  HFMA2.MMA R81, R22, R23, R81 ;  /* 0x0000001716517235 */ /* 0x000fe20000000051 */
[----:B------:R-:W-:Y:S01]  /*4350*/  HFMA2 R62, R20, R23, R80 ;  /* 0x00000017143e7231 */ /* 0x000fe20000000050 */
[----:B------:R-:W-:Y:S01]  /*4360*/  HFMA2.MMA R63, R63, R46, R34 ;  /* 0x0000002e3f3f7235 */ /* 0x000fe20000000022 */
[----:B------:R-:W-:Y:S01]  /*4370*/  HFMA2 R34, R69, R24, RZ.H0_H0 ;  /* 0x0000001845227231 */ /* 0x000fe200000400ff */
[-C--:B------:R-:W-:Y:S01]  /*4380*/  HFMA2.MMA R23, R75, R24.reuse, RZ ;  /* 0x000000184b177235 */ /* 0x080fe200000000ff */
[----:B------:R-:W-:Y:S01]  /*4390*/  HFMA2 R62, R62, R45, R35 ;  /* 0x0000002d3e3e7231 */ /* 0x000fe20000000023 */
[----:B------:R-:W-:Y:S01]  /*43a0*/  HFMA2.MMA R35, R66, R24, RZ ;  /* 0x0000001842237235 */ /* 0x000fe200000000ff */
[-C--:B------:R-:W-:Y:S01]  /*43b0*/  HFMA2 R34, R68, R25.reuse, R34 ;  /* 0x0000001944227231 */ /* 0x080fe20000000022 */
[----:B------:R-:W-:Y:S01]  /*43c0*/  HFMA2.MMA R55, R81, R44, R55 ;  /* 0x0000002c51377235 */ /* 0x000fe20000000037 */
[----:B------:R-:W-:Y:S01]  /*43d0*/  HFMA2 R78, R76, R25, R78 ;  /* 0x000000194c4e7231 */ /* 0x000fe2000000004e */
[-C--:B------:R-:W-:Y:S01]  /*43e0*/  HFMA2.MMA R23, R74, R25.reuse, R23 ;  /* 0x000000194a177235 */ /* 0x080fe20000000017 */
[-C--:B------:R-:W-:Y:S01]  /*43f0*/  HFMA2 R34, R67, R26.reuse, R34 ;  /* 0x0000001a43227231 */ /* 0x080fe20000000022 */
[----:B------:R-:W-:Y:S01]  /*4400*/  HFMA2.MMA R24, R65, R25, R35 ;  /* 0x0000001941187235 */ /* 0x000fe20000000023 */
[----:B------:R-:W-:-:S02]  /*4410*/  HFMA2 R78, R79, R26, R78 ;  /* 0x0000001a4f4e7231 */ /* 0x000fc4000000004e */
[-C--:B------:R-:W-:Y:S01]  /*4420*/  HFMA2 R34, R20, R27.reuse, R34 ;  /* 0x0000001b14227231 */ /* 0x080fe20000000022 */
[-C--:B------:R-:W-:Y:S01]  /*4430*/  HFMA2.MMA R35, R71, R26.reuse, R23 ;  /* 0x0000001a47237235 */ /* 0x080fe20000000017 */
[----:B------:R-:W-:Y:S01]  /*4440*/  HFMA2 R78, R64, R27, R78 ;  /* 0x0000001b404e7231 */ /* 0x000fe2000000004e */
[----:B------:R-:W-:Y:S01]  /*4450*/  HFMA2.MMA R24, R21, R26, R24 ;  /* 0x0000001a15187235 */ /* 0x000fe20000000018 */
[----:B------:R-:W-:Y:S02]  /*4460*/  HFMA2 R96, R34, R45, R56 ;  /* 0x0000002d22607231 */ /* 0x000fe40000000038 */
[-C--:B------:R-:W-:Y:S01]  /*4470*/  HFMA2 R54, R85, R43.reuse, R54 ;  /* 0x0000002b55367231 */ /* 0x080fe20000000036 */
[-C--:B------:R-:W-:Y:S01]  /*4480*/  HFMA2.MMA R23, R70, R27.reuse, R35 ;  /* 0x0000001b46177235 */ /* 0x080fe20000000023 */
[----:B------:R-:W-:Y:S01]  /*4490*/  HFMA2 R88, R78, R43, R59 ;  /* 0x0000002b4e587231 */ /* 0x000fe2000000003b */
[----:B------:R-:W-:-:S04]  /*44a0*/  HFMA2.MMA R24, R22, R27, R24 ;  /* 0x0000001b16187235 */ /* 0x000fc80000000018 */
[----:B------:R-:W-:Y:S02]  /*44b0*/  HFMA2.MMA R94, R23, R46, R57 ;  /* 0x0000002e175e7235 */ /* 0x000fe40000000039 */
        /* <DEDUP_REMOVED lines=20> */
[----:B------:R-:W-:Y:S01]  /*4600*/  HFMA2.MMA R91, R22, R44, R60 ;  /* 0x0000002c165b7235 */ /* 0x000fe2000000003c */
[----:B------:R-:W-:Y:S01]  /*4610*/  @P0 CALL.REL.NOINC `(.L_x_91) ;  /* 0x0000001000000944 */ /* 0x000fe20003c00000 */
[----:B------:R-:W-:Y:S05]  /*4620*/  BRA `(.L_x_109) ;  /* 0xffffc7f000007947 */ /* 0x000fea000383ffff */
.L_x_91:
[----:B------:R-:W-:Y:S01]  /*4630*/  HADD2 R15, R15.H0_H0, R15.H1_H1 ;  /* 0x3000000f0f0f7230 */ /* 0x000fe20000000800 */
[----:B------:R-:W-:Y:S01]  /*4640*/  IMAD.MOV.U32 R17, RZ, RZ, 0x2 ;  /* 0x00000002ff117424 */ /* 0x000fe200078e00ff */
[----:B------:R-:W-:Y:S01]  /*4650*/  HADD2 R14, R14.H0_H0, R14.H1_H1 ;  /* 0x3000000e0e0e7230 */ /* 0x000fe20000000800 */
[----:B------:R-:W-:-:S04]  /*4660*/  IMAD R84, R83, c[0x0][0x18c], R84 ;  /* 0x0000630053547a24 */ /* 0x000fc800078e0254 */
[----:B------:R-:W-:Y:S01]  /*4670*/  PRMT R16, R15, 0x5410, R14 ;  /* 0x000054100f107816 */ /* 0x000fe2000000000e */
[----:B------:R-:W-:-:S04]  /*4680*/  IMAD.WIDE R14, R84, R17, c[0x0][0x180] ;  /* 0x00006000540e7625 */ /* 0x000fc800078e0211 */
        /* <DEDUP_REMOVED lines=11> */
.L_x_113:
[----:B------:R-:W0:Y:S02]  /*4740*/  LDS R20, [R12] ;  /* 0x000000000c147984 */ /* 0x000e240000000800 */
[----:B0-----:R-:W-:-:S10]  /*4750*/  HFMA2.MMA R21, R20, 1, 1, R23 ;  /* 0x3c003c0014157835 */ /* 0x001fd40000000017 */
[----:B------:R-:W0:Y:S02]  /*4760*/  ATOMS.CAST.SPIN R21, [R12], R20, R21 ;  /* 0x000000140c15738d */ /* 0x000e240001800015 */
[----:B0-----:R-:W-:-:S13]  /*4770*/  ISETP.EQ.U32.AND P0, PT, R21, 0x1, PT ;  /* 0x000000011500780c */ /* 0x001fda0003f02070 */
[----:B------:R-:W-:Y:S05]  /*4780*/  @!P0 BRA `(.L_x_113) ;  /* 0xffffffb000008947 */ /* 0x000fea000383ffff */
[----:B------:R-:W-:Y:S05]  /*4790*/  BRA `(.L_x_111) ;  /* 0x0000003000007947 */ /* 0x000fea0003800000 */
.L_x_112:
[----:B------:R-:W2:Y:S02]  /*47a0*/  LD.E R12, [R14.64] ;  /* 0x000000080e0c7980 */ /* 0x000ea4000c101900 */
[----:B--2---:R-:W-:-:S05]  /*47b0*/  IMAD.IADD R13, R23, 0x1, R12 ;  /* 0x00000001170d7824 */ /* 0x004fca00078e020c */
[----:B------:R0:W-:Y:S02]  /*47c0*/  ST.E [R14.64], R13 ;  /* 0x0000000d0e007985 */ /* 0x0001e4000c101908 */
.L_x_111:
[----:B------:R-:W-:Y:S05]  /*47d0*/  BSYNC B0 ;  /* 0x0000000000007941 */ /* 0x000fea0003800000 */
.L_x_110:
[----:B------:R-:W2:Y:S01]  /*47e0*/  ATOM.E.ADD.F16x2.RN.STRONG.GPU P0, RZ, [R14.64+0x4], R53 ;  /* 0x000004350eff798a */ /* 0x000ea2000810e9c8 */
[----:B------:R-:W-:Y:S01]  /*47f0*/  IADD3 R12, P1, R14, 0x4, RZ ;  /* 0x000000040e0c7810 */ /* 0x000fe20007f3e0ff */
[----:B------:R-:W-:Y:S04]  /*4800*/  BSSY B0, `(.L_x_114) ;  /* 0x0000010000007945 */ /* 0x000fe80003800000 */
[----:B0-----:R-:W-:Y:S01]  /*4810*/  IMAD.X R13, RZ, RZ, R15, P1 ;  /* 0x000000ffff0d7224 */ /* 0x001fe200008e060f */
[----:B--2---:R-:W-:Y:S05]  /*4820*/  @P0 BRA `(.L_x_115) ;  /* 0x000000d000000947 */ /* 0x004fea0003800000 */
[----:B------:R-:W0:Y:S02]  /*4830*/  QSPC.E.S P0, RZ, [R14+0x4] ;  /* 0x000004000eff73aa */ /* 0x000e240000000500 */
[----:B0-----:R-:W-:Y:S05]  /*4840*/  @!P0 BRA `(.L_x_116) ;  /* 0x0000008000008947 */ /* 0x001fea0003800000 */
[----:B------:R-:W-:-:S04]  /*4850*/  IADD3 R16, R14, 0x4, RZ ;  /* 0x000000040e107810 */ /* 0x000fc80007ffe0ff */
[----:B------:R-:W-:-:S05]  /*4860*/  LOP3.LUT R16, R16, 0xffffff, RZ, 0xc0, !PT ;  /* 0x00ffffff10107812 */ /* 0x000fca00078ec0ff */
.L_x_117:
[----:B------:R-:W0:Y:S02]  /*4870*/  LDS R20, [R16] ;  /* 0x0000000010147984 */ /* 0x000e240000000800 */
[----:B0-----:R-:W-:-:S06]  /*4880*/  HADD2 R21, R20, R53 ;  /* 0x0000003514157230 */ /* 0x001fcc0000000000 */
[----:B------:R-:W0:Y:S02]  /*4890*/  ATOMS.CAST.SPIN R21, [R16], R20, R21 ;  /* 0x000000141015738d */ /* 0x000e240001800015 */
[----:B0-----:R-:W-:-:S13]  /*48a0*/  ISETP.EQ.U32.AND P0, PT, R21, 0x1, PT ;  /* 0x000000011500780c */ /* 0x001fda0003f02070 */
[----:B------:R-:W-:Y:S05]  /*48b0*/  @!P0 BRA `(.L_x_117) ;  /* 0xffffffb000008947 */ /* 0x000fea000383ffff */
[----:B------:R-:W-:Y:S05]  /*48c0*/  BRA `(.L_x_115) ;  /* 0x0000003000007947 */ /* 0x000fea0003800000 */
.L_x_116:
[----:B------:R-:W2:Y:S02]  /*48d0*/  LD.E R16, [R14.64+0x4] ;  /* 0x000004080e107980 */ /* 0x000ea4000c101900 */
[----:B--2---:R-:W-:-:S05]  /*48e0*/  IMAD.IADD R21, R53, 0x1, R16 ;  /* 0x0000000135157824 */ /* 0x004fca00078e0210 */
[----:B------:R0:W-:Y:S02]  /*48f0*/  ST.E [R14.64+0x4], R21 ;  /* 0x000004150e007985 */ /* 0x0001e4000c101908 */
.L_x_115:
[----:B------:R-:W-:Y:S05]  /*4900*/  BSYNC B0 ;  /* 0x0000000000007941 */ /* 0x000fea0003800000 */
.L_x_114:
        /* <DEDUP_REMOVED lines=15> */
.L_x_121:
[----:B------:R-:W0:Y:S02]  /*4a00*/  LDS R10, [R8] ;  /* 0x00000000080a7984 */ /* 0x000e240000000800 */
[----:B0-----:R-:W-:-:S10]  /*4a10*/  HFMA2.MMA R11, R10, 1, 1, R21 ;  /* 0x3c003c000a0b7835 */ /* 0x001fd40000000015 */
[----:B------:R-:W0:Y:S02]  /*4a20*/  ATOMS.CAST.SPIN R11, [R8], R10, R11 ;  /* 0x0000000a080b738d */ /* 0x000e24000180000b */
[----:B0-----:R-:W-:-:S13]  /*4a30*/  ISETP.EQ.U32.AND P0, PT, R11, 0x1, PT ;  /* 0x000000010b00780c */ /* 0x001fda0003f02070 */
[----:B------:R-:W-:Y:S05]  /*4a40*/  @!P0 BRA `(.L_x_121) ;  /* 0xffffffb000008947 */ /* 0x000fea000383ffff */
[----:B------:R-:W-:Y:S05]  /*4a50*/  BRA `(.L_x_119) ;  /* 0x0000003000007947 */ /* 0x000fea0003800000 */
.L_x_120:
[----:B------:R-:W2:Y:S02]  /*4a60*/  LD.E R8, [R14.64] ;  /* 0x000000080e087980 */ /* 0x000ea4000c101900 */
[----:B--2---:R-:W-:-:S05]  /*4a70*/  IMAD.IADD R9, R21, 0x1, R8 ;  /* 0x0000000115097824 */ /* 0x004fca00078e0208 */
[----:B------:R0:W-:Y:S02]  /*4a80*/  ST.E [R14.64], R9 ;  /* 0x000000090e007985 */ /* 0x0001e4000c101908 */
.L_x_119:
[----:B------:R-:W-:Y:S05]  /*4a90*/  BSYNC B0 ;  /* 0x0000000000007941 */ /* 0x000fea0003800000 */
.L_x_118:
[----:B------:R-:W-:-:S05]  /*4aa0*/  IMAD.WIDE R12, R17, c[0x0][0x18c], R12 ;  /* 0x00006300110c7a25 */ /* 0x000fca00078e020c */
[----:B------:R-:W2:Y:S01]  /*4ab0*/  ATOM.E.ADD.F16x2.RN.STRONG.GPU P0, RZ, [R12.64], R23 ;  /* 0x000000170cff798a */ /* 0x000ea2000810e9c8 */
[----:B------:R-:W-:Y:S01]  /*4ac0*/  BSSY B0, `(.L_x_122) ;  /* 0x000000e000007945 */ /* 0x000fe20003800000 */
[----:B--2---:R-:W-:Y:S05]  /*4ad0*/  @P0 BRA `(.L_x_123) ;  /* 0x000000c000000947 */ /* 0x004fea0003800000 */
[----:B------:R-:W1:Y:S02]  /*4ae0*/  QSPC.E.S P0, RZ, [R12] ;  /* 0x000000000cff73aa */ /* 0x000e640000000500 */
[----:B-1----:R-:W-:Y:S05]  /*4af0*/  @!P0 BRA `(.L_x_124) ;  /* 0x0000007000008947 */ /* 0x002fea0003800000 */
[----:B------:R-:W-:-:S05]  /*4b00*/  LOP3.LUT R12, R12, 0xffffff, RZ, 0xc0, !PT ;  /* 0x00ffffff0c0c7812 */ /* 0x000fca00078ec0ff */
.L_x_125:
[----:B------:R-:W1:Y:S02]  /*4b10*/  LDS R8, [R12] ;  /* 0x000000000c087984 */ /* 0x000e640000000800 */
[----:B01----:R-:W-:-:S06]  /*4b20*/  HADD2 R9, R8, R23 ;  /* 0x0000001708097230 */ /* 0x003fcc0000000000 */
[----:B------:R-:W0:Y:S02]  /*4b30*/  ATOMS.CAST.SPIN R9, [R12], R8, R9 ;  /* 0x000000080c09738d */ /* 0x000e240001800009 */
[----:B0-----:R-:W-:-:S13]  /*4b40*/  ISETP.EQ.U32.AND P0, PT, R9, 0x1, PT ;  /* 0x000000010900780c */ /* 0x001fda0003f02070 */
[----:B------:R-:W-:Y:S05]  /*4b50*/  @!P0 BRA `(.L_x_125) ;  /* 0xffffffb000008947 */ /* 0x000fea000383ffff */
[----:B------:R-:W-:Y:S05]  /*4b60*/  BRA `(.L_x_123) ;  /* 0x0000003000007947 */ /* 0x000fea0003800000 */
.L_x_124:
[----:B------:R-:W2:Y:S02]  /*4b70*/  LD.E R8, [R12.64] ;  /* 0x000000080c087980 */ /* 0x000ea4000c101900 */
[----:B0-2---:R-:W-:-:S05]  /*4b80*/  IMAD.IADD R9, R23, 0x1, R8 ;  /* 0x0000000117097824 */ /* 0x005fca00078e0208 */
[----:B------:R0:W-:Y:S02]  /*4b90*/  ST.E [R12.64], R9 ;  /* 0x000000090c007985 */ /* 0x0001e4000c101908 */
.L_x_123:
[----:B------:R-:W-:Y:S05]  /*4ba0*/  BSYNC B0 ;  /* 0x0000000000007941 */ /* 0x000fea0003800000 */
.L_x_122:
        /* <DEDUP_REMOVED lines=15> */
.L_x_129:
[----:B------:R-:W0:Y:S02]  /*4ca0*/  LDS R6, [R5] ;  /* 0x0000000005067984 */ /* 0x000e240000000800 */
[----:B0-----:R-:W-:-:S10]  /*4cb0*/  HFMA2.MMA R7, R6, 1, 1, R19 ;  /* 0x3c003c0006077835 */ /* 0x001fd40000000013 */
[----:B------:R-:W0:Y:S02]  /*4cc0*/  ATOMS.CAST.SPIN R7, [R5], R6, R7 ;  /* 0x000000060507738d */ /* 0x000e240001800007 */
[----:B0-----:R-:W-:-:S13]  /*4cd0*/  ISETP.EQ.U32.AND P0, PT, R7, 0x1, PT ;  /* 0x000000010700780c */ /* 0x001fda0003f02070 */
[----:B------:R-:W-:Y:S05]  /*4ce0*/  @!P0 BRA `(.L_x_129) ;  /* 0xffffffb000008947 */ /* 0x000fea000383ffff */
[----:B------:R-:W-:Y:S05]  /*4cf0*/  BRA `(.L_x_127) ;  /* 0x0000003000007947 */ /* 0x000fea0003800000 */
.L_x_128:
[----:B------:R-:W2:Y:S02]  /*4d00*/  LD.E R5, [R8.64] ;  /* 0x0000000808057980 */ /* 0x000ea4000c101900 */
[----:B--2---:R-:W-:-:S05]  /*4d10*/  IMAD.IADD R5, R19, 0x1, R5 ;  /* 0x0000000113057824 */ /* 0x004fca00078e0205 */
[----:B------:R0:W-:Y:S02]  /*4d20*/  ST.E [R8.64], R5 ;  /* 0x0000000508007985 */ /* 0x0001e4000c101908 */
.L_x_127:
[----:B------:R-:W-:Y:S05]  /*4d30*/  BSYNC B0 ;  /* 0x0000000000007941 */ /* 0x000fea0003800000 */
.L_x_126:
[----:B0-----:R-:W-:-:S04]  /*4d40*/  IMAD.MOV.U32 R5, RZ, RZ, c[0x0][0x18c] ;  /* 0x00006300ff057624 */ /* 0x001fc800078e00ff */
[----:B------:R-:W-:-:S05]  /*4d50*/  IMAD.WIDE R6, R17, R5, c[0x2][0x0] ;  /* 0x0080000011067625 */ /* 0x000fca00078e0205 */
[----:B------:R-:W-:-:S05]  /*4d60*/  IADD3 R10, P0, R14, R6, RZ ;  /* 0x000000060e0a7210 */ /* 0x000fca0007f1e0ff */
[----:B------:R-:W-:-:S07]  /*4d70*/  IMAD.X R11, R15, 0x1, R7, P0 ;  /* 0x000000010f0b7824 */ /* 0x000fce00000e0607 */
[----:B------:R-:W2:Y:S01]  /*4d80*/  ATOM.E.ADD.F16x2.RN.STRONG.GPU P0, RZ, [R10.64], R21 ;  /* 0x000000150aff798a */ /* 0x000ea2000810e9c8 */
[----:B------:R-:W-:Y:S01]  /*4d90*/  BSSY B0, `(.L_x_130) ;  /* 0x000000e000007945 */ /* 0x000fe20003800000 */
[----:B--2---:R-:W-:Y:S05]  /*4da0*/  @P0 BRA `(.L_x_131) ;  /* 0x000000c000000947 */ /* 0x004fea0003800000 */
[----:B------:R-:W0:Y:S02]  /*4db0*/  QSPC.E.S P0, RZ, [R10] ;  /* 0x000000000aff73aa */ /* 0x000e240000000500 */
[----:B0-----:R-:W-:Y:S05]  /*4dc0*/  @!P0 BRA `(.L_x_132) ;  /* 0x0000007000008947 */ /* 0x001fea0003800000 */
[----:B------:R-:W-:-:S05]  /*4dd0*/  LOP3.LUT R10, R10, 0xffffff, RZ, 0xc0, !PT ;  /* 0x00ffffff0a0a7812 */ /* 0x000fca00078ec0ff */
.L_x_133:
[----:B------:R-:W0:Y:S02]  /*4de0*/  LDS R12, [R10] ;  /* 0x000000000a0c7984 */ /* 0x000e240000000800 */
[----:B0-----:R-:W-:-:S06]  /*4df0*/  HADD2 R13, R12, R21 ;  /* 0x000000150c0d7230 */ /* 0x001fcc0000000000 */
[----:B------:R-:W0:Y:S02]  /*4e00*/  ATOMS.CAST.SPIN R13, [R10], R12, R13 ;  /* 0x0000000c0a0d738d */ /* 0x000e24000180000d */
[----:B0-----:R-:W-:-:S13]  /*4e10*/  ISETP.EQ.U32.AND P0, PT, R13, 0x1, PT ;  /* 0x000000010d00780c */ /* 0x001fda0003f02070 */
[----:B------:R-:W-:Y:S05]  /*4e20*/  @!P0 BRA `(.L_x_133) ;  /* 0xffffffb000008947 */ /* 0x000fea000383ffff */
[----:B------:R-:W-:Y:S05]  /*4e30*/  BRA `(.L_x_131) ;  /* 0x0000003000007947 */ /* 0x000fea0003800000 */
.L_x_132:
[----:B------:R-:W2:Y:S02]  /*4e40*/  LD.E R12, [R10.64] ;  /* 0x000000080a0c7980 */ /* 0x000ea4000c101900 */
[----:B--2---:R-:W-:-:S05]  /*4e50*/  IMAD.IADD R13, R21, 0x1, R12 ;  /* 0x00000001150d7824 */ /* 0x004fca00078e020c */
[----:B------:R0:W-:Y:S02]  /*4e60*/  ST.E [R10.64], R13 ;  /* 0x0000000d0a007985 */ /* 0x0001e4000c101908 */
.L_x_131:
[----:B------:R-:W-:Y:S05]  /*4e70*/  BSYNC B0 ;  /* 0x0000000000007941 */ /* 0x000fea0003800000 */
.L_x_130:
        /* <DEDUP_REMOVED lines=15> */
.L_x_137:
[----:B------:R-:W0:Y:S02]  /*4f70*/  LDS R2, [R0] ;  /* 0x0000000000027984 */ /* 0x000e240000000800 */
[----:B0-----:R-:W-:-:S10]  /*4f80*/  HFMA2.MMA R3, R2, 1, 1, R13 ;  /* 0x3c003c0002037835 */ /* 0x001fd4000000000d */
[----:B------:R-:W0:Y:S02]  /*4f90*/  ATOMS.CAST.SPIN R3, [R0], R2, R3 ;  /* 0x000000020003738d */ /* 0x000e240001800003 */
[----:B0-----:R-:W-:-:S13]  /*4fa0*/  ISETP.EQ.U32.AND P0, PT, R3, 0x1, PT ;  /* 0x000000010300780c */ /* 0x001fda0003f02070 */
[----:B------:R-:W-:Y:S05]  /*4fb0*/  @!P0 BRA `(.L_x_137) ;  /* 0xffffffb000008947 */ /* 0x000fea000383ffff */
[----:B------:R-:W-:Y:S05]  /*4fc0*/  BRA `(.L_x_135) ;  /* 0x0000003000007947 */ /* 0x000fea0003800000 */
.L_x_136:
[----:B------:R-:W2:Y:S02]  /*4fd0*/  LD.E R0, [R10.64] ;  /* 0x000000080a007980 */ /* 0x000ea4000c101900 */
[----:B--2---:R-:W-:-:S05]  /*4fe0*/  IMAD.IADD R3, R13, 0x1, R0 ;  /* 0x000000010d037824 */ /* 0x004fca00078e0200 */
[----:B------:R0:W-:Y:S02]  /*4ff0*/  ST.E [R10.64], R3 ;  /* 0x000000030a007985 */ /* 0x0001e4000c101908 */
.L_x_135:
[----:B------:R-:W-:Y:S05]  /*5000*/  BSYNC B0 ;  /* 0x0000000000007941 */ /* 0x000fea0003800000 */
.L_x_134:
        /* <DEDUP_REMOVED lines=8> */
.L_x_141:
[----:B------:R-:W0:Y:S02]  /*5090*/  LDS R8, [R2] ;  /* 0x0000000002087984 */ /* 0x000e240000000800 */
[----:B0-----:R-:W-:-:S06]  /*50a0*/  HADD2 R9, R8, R15 ;  /* 0x0000000f08097230 */ /* 0x001fcc0000000000 */
[----:B------:R-:W0:Y:S02]  /*50b0*/  ATOMS.CAST.SPIN R9, [R2], R8, R9 ;  /* 0x000000080209738d */ /* 0x000e240001800009 */
[----:B0-----:R-:W-:-:S13]  /*50c0*/  ISETP.EQ.U32.AND P0, PT, R9, 0x1, PT ;  /* 0x000000010900780c */ /* 0x001fda0003f02070 */
[----:B------:R-:W-:Y:S05]  /*50d0*/  @!P0 BRA `(.L_x_141) ;  /* 0xffffffb000008947 */ /* 0x000fea000383ffff */
[----:B------:R-:W-:Y:S05]  /*50e0*/  BRA `(.L_x_139) ;  /* 0x0000003000007947 */ /* 0x000fea0003800000 */
.L_x_140:
[----:B------:R-:W2:Y:S02]  /*50f0*/  LD.E R0, [R2.64] ;  /* 0x0000000802007980 */ /* 0x000ea4000c101900 */
[----:B--2---:R-:W-:-:S05]  /*5100*/  IMAD.IADD R9, R15, 0x1, R0 ;  /* 0x000000010f097824 */ /* 0x004fca00078e0200 */
[----:B------:R0:W-:Y:S02]  /*5110*/  ST.E [R2.64], R9 ;  /* 0x0000000902007985 */ /* 0x0001e4000c101908 */
.L_x_139:
[----:B------:R-:W-:Y:S05]  /*5120*/  BSYNC B0 ;  /* 0x0000000000007941 */ /* 0x000fea0003800000 */
.L_x_138:
        /* <DEDUP_REMOVED lines=15> */
.L_x_145:
[----:B------:R-:W0:Y:S02]  /*5220*/  LDS R8, [R0] ;  /* 0x0000000000087984 */ /* 0x000e240000000800 */
[----:B0-----:R-:W-:-:S06]  /*5230*/  HADD2 R9, R8, R63 ;  /* 0x0000003f08097230 */ /* 0x001fcc0000000000 */
[----:B------:R-:W0:Y:S02]  /*5240*/  ATOMS.CAST.SPIN R9, [R0], R8, R9 ;  /* 0x000000080009738d */ /* 0x000e240001800009 */
[----:B0-----:R-:W-:-:S13]  /*5250*/  ISETP.EQ.U32.AND P0, PT, R9, 0x1, PT ;  /* 0x000000010900780c */ /* 0x001fda0003f02070 */
[----:B------:R-:W-:Y:S05]  /*5260*/  @!P0 BRA `(.L_x_145) ;  /* 0xffffffb000008947 */ /* 0x000fea000383ffff */
[----:B------:R-:W-:Y:S05]  /*5270*/  BRA `(.L_x_143) ;  /* 0x0000003000007947 */ /* 0x000fea0003800000 */
.L_x_144:
[----:B------:R-:W2:Y:S02]  /*5280*/  LD.E R0, [R2.64] ;  /* 0x0000000802007980 */ /* 0x000ea4000c101900 */
[----:B--2---:R-:W-:-:S05]  /*5290*/  IMAD.IADD R9, R63, 0x1, R0 ;  /* 0x000000013f097824 */ /* 0x004fca00078e0200 */
[----:B------:R0:W-:Y:S02]  /*52a0*/  ST.E [R2.64], R9 ;  /* 0x0000000902007985 */ /* 0x0001e4000c101908 */
.L_x_143:
[----:B------:R-:W-:Y:S05]  /*52b0*/  BSYNC B0 ;  /* 0x0000000000007941 */ /* 0x000fea0003800000 */
.L_x_142:
        /* <DEDUP_REMOVED lines=8> */
.L_x_149:
[----:B------:R-:W0:Y:S02]  /*5340*/  LDS R10, [R8] ;  /* 0x00000000080a7984 */ /* 0x000e240000000800 */
[----:B0-----:R-:W-:-:S10]  /*5350*/  HFMA2.MMA R11, R10, 1, 1, R55 ;  /* 0x3c003c000a0b7835 */ /* 0x001fd40000000037 */
[----:B------:R-:W0:Y:S02]  /*5360*/  ATOMS.CAST.SPIN R11, [R8], R10, R11 ;  /* 0x0000000a080b738d */ /* 0x000e24000180000b */
[----:B0-----:R-:W-:-:S13]  /*5370*/  ISETP.EQ.U32.AND P0, PT, R11, 0x1, PT ;  /* 0x000000010b00780c */ /* 0x001fda0003f02070 */
[----:B------:R-:W-:Y:S05]  /*5380*/  @!P0 BRA `(.L_x_149) ;  /* 0xffffffb000008947 */ /* 0x000fea000383ffff */
[----:B------:R-:W-:Y:S05]  /*5390*/  BRA `(.L_x_147) ;  /* 0x0000003000007947 */ /* 0x000fea0003800000 */
.L_x_148:
[----:B------:R-:W2:Y:S02]  /*53a0*/  LD.E R0, [R8.64] ;  /* 0x0000000808007980 */ /* 0x000ea4000c101900 */
[----:B--2---:R-:W-:-:S05]  /*53b0*/  IMAD.IADD R11, R55, 0x1, R0 ;  /* 0x00000001370b7824 */ /* 0x004fca00078e0200 */
[----:B------:R0:W-:Y:S02]  /*53c0*/  ST.E [R8.64], R11 ;  /* 0x0000000b08007985 */ /* 0x0001e4000c101908 */
.L_x_147:
[----:B------:R-:W-:Y:S05]  /*53d0*/  BSYNC B0 ;  /* 0x0000000000007941 */ /* 0x000fea0003800000 */
.L_x_146:
        /* <DEDUP_REMOVED lines=15> */
.L_x_153:
[----:B------:R-:W0:Y:S02]  /*54d0*/  LDS R10, [R0] ;  /* 0x00000000000a7984 */ /* 0x000e240000000800 */
[----:B0-----:R-:W-:-:S06]  /*54e0*/  HADD2 R11, R10, R13 ;  /* 0x0000000d0a0b7230 */ /* 0x001fcc0000000000 */
[----:B------:R-:W0:Y:S02]  /*54f0*/  ATOMS.CAST.SPIN R11, [R0], R10, R11 ;  /* 0x0000000a000b738d */ /* 0x000e24000180000b */
[----:B0-----:R-:W-:-:S13]  /*5500*/  ISETP.EQ.U32.AND P0, PT, R11, 0x1, PT ;  /* 0x000000010b00780c */ /* 0x001fda0003f02070 */
[----:B------:R-:W-:Y:S05]  /*5510*/  @!P0 BRA `(.L_x_153) ;  /* 0xffffffb000008947 */ /* 0x000fea000383ffff */
[----:B------:R-:W-:Y:S05]  /*5520*/  BRA `(.L_x_151) ;  /* 0x0000003000007947 */ /* 0x000fea0003800000 */
.L_x_152:
[----:B------:R-:W2:Y:S02]  /*5530*/  LD.E R0, [R8.64] ;  /* 0x0000000808007980 */ /* 0x000ea4000c101900 */
[----:B--2---:R-:W-:-:S05]  /*5540*/  IMAD.IADD R11, R13, 0x1, R0 ;  /* 0x000000010d0b7824 */ /* 0x004fca00078e0200 */
[----:B------:R0:W-:Y:S02]  /*5550*/  ST.E [R8.64], R11 ;  /* 0x0000000b08007985 */ /* 0x0001e4000c101908 */
.L_x_151:
[----:B------:R-:W-:Y:S05]  /*5560*/  BSYNC B0 ;  /* 0x0000000000007941 */ /* 0x000fea0003800000 */
.L_x_150:
        /* <DEDUP_REMOVED lines=8> */
.L_x_157:
[----:B------:R-:W1:Y:S02]  /*55f0*/  LDS R10, [R2] ;  /* 0x00000000020a7984 */ /* 0x000e640000000800 */
[----:B01----:R-:W-:-:S10]  /*5600*/  HFMA2.MMA R11, R10, 1, 1, R89 ;  /* 0x3c003c000a0b7835 */ /* 0x003fd40000000059 */
[----:B------:R-:W0:Y:S02]  /*5610*/  ATOMS.CAST.SPIN R11, [R2], R10, R11 ;  /* 0x0000000a020b738d */ /* 0x000e24000180000b */
[----:B0-----:R-:W-:-:S13]  /*5620*/  ISETP.EQ.U32.AND P0, PT, R11, 0x1, PT ;  /* 0x000000010b00780c */ /* 0x001fda0003f02070 */
[----:B------:R-:W-:Y:S05]  /*5630*/  @!P0 BRA `(.L_x_157) ;  /* 0xffffffb000008947 */ /* 0x000fea000383ffff */
[----:B------:R-:W-:Y:S05]  /*5640*/  BRA `(.L_x_155) ;  /* 0x0000003000007947 */ /* 0x000fea0003800000 */
.L_x_156:
[----:B------:R-:W2:Y:S02]  /*5650*/  LD.E R0, [R2.64] ;  /* 0x0000000802007980 */ /* 0x000ea4000c101900 */
[----:B0-2---:R-:W-:-:S05]  /*5660*/  IMAD.IADD R11, R89, 0x1, R0 ;  /* 0x00000001590b7824 */ /* 0x005fca00078e0200 */
[----:B------:R0:W-:Y:S02]  /*5670*/  ST.E [R2.64], R11 ;  /* 0x0000000b02007985 */ /* 0x0001e4000c101908 */
.L_x_155:
[----:B------:R-:W-:Y:S05]  /*5680*/  BSYNC B0 ;  /* 0x0000000000007941 */ /* 0x000fea0003800000 */
.L_x_154:
        /* <DEDUP_REMOVED lines=15> */
.L_x_161:
[----:B------:R-:W0:Y:S02]  /*5780*/  LDS R4, [R2] ;  /* 0x0000000002047984 */ /* 0x000e240000000800 */
[----:B0-----:R-:W-:-:S06]  /*5790*/  HADD2 R5, R4, R93 ;  /* 0x0000005d04057230 */ /* 0x001fcc0000000000 */
[----:B------:R-:W0:Y:S02]  /*57a0*/  ATOMS.CAST.SPIN R5, [R2], R4, R5 ;  /* 0x000000040205738d */ /* 0x000e240001800005 */
[----:B0-----:R-:W-:-:S13]  /*57b0*/  ISETP.EQ.U32.AND P0, PT, R5, 0x1, PT ;  /* 0x000000010500780c */ /* 0x001fda0003f02070 */
[----:B------:R-:W-:Y:S05]  /*57c0*/  @!P0 BRA `(.L_x_161) ;  /* 0xffffffb000008947 */ /* 0x000fea000383ffff */
[----:B------:R-:W-:Y:S05]  /*57d0*/  BRA `(.L_x_159) ;  /* 0x0000003000007947 */ /* 0x000fea0003800000 */
.L_x_160:
[----:B------:R-:W2:Y:S02]  /*57e0*/  LD.E R0, [R2.64] ;  /* 0x0000000802007980 */ /* 0x000ea4000c101900 */
[----:B--2---:R-:W-:-:S05]  /*57f0*/  IMAD.IADD R5, R93, 0x1, R0 ;  /* 0x000000015d057824 */ /* 0x004fca00078e0200 */
[----:B------:R0:W-:Y:S02]  /*5800*/  ST.E [R2.64], R5 ;  /* 0x0000000502007985 */ /* 0x0001e4000c101908 */
.L_x_159:
[----:B------:R-:W-:Y:S05]  /*5810*/  BSYNC B0 ;  /* 0x0000000000007941 */ /* 0x000fea0003800000 */
.L_x_158:
[----:B0-----:R-:W-:-:S05]  /*5820*/  IADD3 R2, P0, R6, R8, RZ ;  /* 0x0000000806027210 */ /* 0x001fca0007f1e0ff */
[----:B------:R-:W-:-:S07]  /*5830*/  IMAD.X R3, R7, 0x1, R9, P0 ;  /* 0x0000000107037824 */ /* 0x000fce00000e0609 */
[----:B------:R-:W2:Y:S02]  /*5840*/  ATOM.E.ADD.F16x2.RN.STRONG.GPU P0, RZ, [R2.64], R91 ;  /* 0x0000005b02ff798a */ /* 0x000ea4000810e9c8 */
[----:B--2---:R-:W-:Y:S05]  /*5850*/  @P0 EXIT ;  /* 0x000000000000094d */ /* 0x004fea0003800000 */
[----:B------:R-:W0:Y:S02]  /*5860*/  QSPC.E.S P0, RZ, [R2] ;  /* 0x0000000002ff73aa */ /* 0x000e240000000500 */
[----:B0-----:R-:W-:Y:S05]  /*5870*/  @!P0 BRA `(.L_x_162) ;  /* 0x0000007000008947 */ /* 0x001fea0003800000 */
[----:B------:R-:W-:-:S05]  /*5880*/  LOP3.LUT R2, R2, 0xffffff, RZ, 0xc0, !PT ;  /* 0x00ffffff02027812 */ /* 0x000fca00078ec0ff */
.L_x_163:
[----:B------:R-:W0:Y:S02]  /*5890*/  LDS R4, [R2] ;  /* 0x0000000002047984 */ /* 0x000e240000000800 */
[----:B0-----:R-:W-:-:S10]  /*58a0*/  HFMA2.MMA R5, R4, 1, 1, R91 ;  /* 0x3c003c0004057835 */ /* 0x001fd4000000005b */
[----:B------:R-:W0:Y:S02]  /*58b0*/  ATOMS.CAST.SPIN R5, [R2], R4, R5 ;  /* 0x000000040205738d */ /* 0x000e240001800005 */
[----:B0-----:R-:W-:-:S13]  /*58c0*/  ISETP.EQ.U32.AND P0, PT, R5, 0x1, PT ;  /* 0x000000010500780c */ /* 0x001fda0003f02070 */
[----:B------:R-:W-:Y:S05]  /*58d0*/  @!P0 BRA `(.L_x_163) ;  /* 0xffffffb000008947 */ /* 0x000fea000383ffff */
[----:B------:R-:W-:Y:S05]  /*58e0*/  EXIT ;  /* 0x000000000000794d */ /* 0x000fea0003800000 */
.L_x_162:
[----:B------:R-:W2:Y:S02]  /*58f0*/  LD.E R0, [R2.64] ;  /* 0x0000000802007980 */ /* 0x000ea4000c101900 */
[----:B--2---:R-:W-:-:S05]  /*5900*/  IMAD.IADD R5, R91, 0x1, R0 ;  /* 0x000000015b057824 */ /* 0x004fca00078e0200 */
[----:B------:R-:W-:Y:S01]  /*5910*/  ST.E [R2.64], R5 ;  /* 0x0000000502007985 */ /* 0x000fe2000c101908 */
[----:B------:R-:W-:Y:S05]  /*5920*/  EXIT ;  /* 0x000000000000794d */ /* 0x000fea0003800000 */
.L_x_164:
        /* <DEDUP_REMOVED lines=13> */
.L_x_3825:


//--------------------- .text._Z28gemm_half_q_half_gptq_kernelILi6ELb1ELb1EEvPK6__halfPKjS4_S2_PS0_iiiiiPKtibS2_i --------------------------
	.section	.text._Z28gemm_half_q_half_gptq_kernelILi6ELb1ELb1EEvPK6__halfPKjS4_S2_PS0_iiiiiPKtibS2_i,"ax",@progbits
	.sectioninfo	@"SHI_REGISTERS=79"
	.align	128
        .global         _Z28gemm_half_q_half_gptq_kernelILi6ELb1ELb1EEvPK6__halfPKjS4_S2_PS0_iiiiiPKtibS2_i
        .type           _Z28gemm_half_q_half_gptq_kernelILi6ELb1ELb1EEvPK6__halfPKjS4_S2_PS0_iiiiiPKtibS2_i,@function
        .size           _Z28gemm_half_q_half_gptq_kernelILi6ELb1ELb1EEvPK6__halfPKjS4_S2_PS0_iiiiiPKtibS2_i,(.L_x_3826 - _Z28gemm_half_q_half_gptq_kernelILi6ELb1ELb1EEvPK6__halfPKjS4_S2_PS0_iiiiiPKtibS2_i)
        .other          _Z28gemm_half_q_half_gptq_kernelILi6ELb1ELb1EEvPK6__halfPKjS4_S2_PS0_iiiiiPKtibS2_i,@"STO_CUDA_ENTRY STV_DEFAULT"
_Z28gemm_half_q_half_gptq_kernelILi6ELb1ELb1EEvPK6__halfPKjS4_S2_PS0_iiiiiPKtibS2_i:
.text._Z28gemm_half_q_half_gptq_kernelILi6ELb1ELb1EEvPK6__halfPKjS4_S2_PS0_iiiiiPKtibS2_i:
        /* <DEDUP_REMOVED lines=14> */
[----:B------:R-:W-:Y:S02]  /*00e0*/  IMAD.WIDE R12, R13, 0x2, R10 ;  /* 0x000000020d0c7825 */ /* 0x000fe400078e020a */
[----:B------:R-:W3:Y:S04]  /*00f0*/  LDG.E.U16 R10, [R10.64] ;  /* 0x0000000c0a0a7981 */ /* 0x000ee8000c1e1500 */
[----:B------:R-:W4:Y:S04]  /*0100*/  LDG.E.U16 R12, [R12.64] ;  /* 0x0000000c0c0c7981 */ /* 0x000f28000c1e1500 */
[----:B0-----:R-:W0:Y:S01]  /*0110*/  S2R R3, SR_CTAID.X ;  /* 0x0000000000037919 */ /* 0x001e220000002500 */
[----:B--2---:R-:W-:-:S04]  /*0120*/  LOP3.LUT R15, R65, R67, R66, 0xfe, !PT ;  /* 0x00000043410f7212 */ /* 0x004fc800078efe42 */
[----:B---3--:R-:W-:-:S04]  /*0130*/  LOP3.LUT R15, R10, R64, R15, 0xfe, !PT ;  /* 0x000000400a0f7212 */ /* 0x008fc800078efe0f */
[----:B----4-:R-:W-:-:S04]  /*0140*/  LOP3.LUT R15, R12, R15, RZ, 0xfc, !PT ;  /* 0x0000000f0c0f7212 */ /* 0x010fc800078efcff */
[----:B------:R-:W-:-:S04]  /*0150*/  PRMT R4, R15, 0x9910, RZ ;  /* 0x000099100f047816 */ /* 0x000fc800000000ff */
[----:B------:R-:W-:-:S13]  /*0160*/  ISETP.NE.AND P0, PT, R4, RZ, PT ;  /* 0x000000ff0400720c */ /* 0x000fda0003f05270 */
[----:B------:R-:W-:Y:S05]  /*0170*/  @!P0 EXIT ;  /* 0x000000000000894d */ /* 0x000fea0003800000 */
[----:B0-----:R-:W0:Y:S01]  /*0180*/  S2UR UR7, SR_CTAID.Z ;  /* 0x00000000000779c3 */ /* 0x001e220000002700 */
[----:B------:R-:W1:Y:S01]  /*0190*/  S2R R16, SR_TID.X ;  /* 0x0000000000107919 */ /* 0x000e620000002100 */
[----:B------:R-:W-:Y:S01]  /*01a0*/  ULDC UR5, c[0x0][0x190] ;  /* 0x0000640000057ab9 */ /* 0x000fe20000000800 */
[----:B------:R-:W-:Y:S05]  /*01b0*/  BSSY B0, `(.L_x_165) ;  /* 0x0000042000007945 */ /* 0x000fea0003800000 */
[----:B------:R-:W2:Y:S01]  /*01c0*/  S2UR UR6, SR_CTAID.Y ;  /* 0x00000000000679c3 */ /* 0x000ea20000002600 */
[----:B0-----:R-:W-:Y:S01]  /*01d0*/  USHF.L.U32 UR10, UR7, 0x7, URZ ;  /* 0x00000007070a7899 */ /* 0x001fe2000800063f */
[----:B-1----:R-:W-:-:S03]  /*01e0*/  IMAD R3, R3, 0x80, R16 ;  /* 0x0000008003037824 */ /* 0x002fc600078e0210 */
[----:B------:R-:W-:Y:S01]  /*01f0*/  UIADD3 UR4, UR10, 0x80, URZ ;  /* 0x000000800a047890 */ /* 0x000fe2000fffe03f */
[----:B------:R-:W-:Y:S01]  /*0200*/  IMAD.SHL.U32 R68, R3, 0x4, RZ ;  /* 0x0000000403447824 */ /* 0x000fe200078e00ff */
[----:B------:R-:W-:Y:S02]  /*0210*/  IADD3 R2, R16, UR10, RZ ;  /* 0x0000000a10027c10 */ /* 0x000fe4000fffe0ff */
[----:B------:R-:W-:Y:S02]  /*0220*/  UISETP.LT.AND UP0, UPT, UR4, UR5, UPT ;  /* 0x000000050400728c */ /* 0x000fe4000bf01270 */
[----:B--2---:R-:W-:Y:S02]  /*0230*/  UIMAD UR6, UR6, 0x6, URZ ;  /* 0x00000006060678a4 */ /* 0x004fe4000f8e023f */
[----:B------:R-:W-:-:S06]  /*0240*/  USEL UR5, UR4, UR5, UP0 ;  /* 0x0000000504057287 */ /* 0x000fcc0008000000 */
[----:B------:R-:W-:-:S13]  /*0250*/  ISETP.GE.AND P0, PT, R2, UR5, PT ;  /* 0x0000000502007c0c */ /* 0x000fda000bf06270 */
[----:B------:R-:W-:Y:S05]  /*0260*/  @P0 BRA `(.L_x_166) ;  /* 0x0000036000000947 */ /* 0x000fea0003800000 */
[----:B------:R-:W-:Y:S01]  /*0270*/  ISETP.NE.U32.AND P0, PT, RZ, c[0x0][0x1a0], PT ;  /* 0x00006800ff007a0c */ /* 0x000fe20003f05070 */
[----:B------:R-:W-:Y:S01]  /*0280*/  ULDC UR4, c[0x0][0x190] ;  /* 0x0000640000047ab9 */ /* 0x000fe20000000800 */
[----:B------:R-:W-:Y:S01]  /*0290*/  IMAD.SHL.U32 R16, R16, 0x2, RZ ;  /* 0x0000000210107824 */ /* 0x000fe200078e00ff */
[----:B------:R-:W-:Y:S01]  /*02a0*/  UIMAD UR4, UR6, UR4, URZ ;  /* 0x00000004060472a4 */ /* 0x000fe2000f8e023f */
[----:B------:R-:W-:Y:S02]  /*02b0*/  ISETP.NE.AND.EX P0, PT, RZ, c[0x0][0x1a4], PT, P0 ;  /* 0x00006900ff007a0c */ /* 0x000fe40003f05300 */
[----:B------:R-:W-:Y:S01]  /*02c0*/  SHF.R.S32.HI R5, RZ, 0x1f, R2 ;  /* 0x0000001fff057819 */ /* 0x000fe20000011402 */
[----:B------:R-:W-:-:S10]  /*02d0*/  USHF.R.S32.HI UR8, URZ, 0x1f, UR4 ;  /* 0x0000001f3f087899 */ /* 0x000fd40008011404 */
[----:B------:R-:W-:Y:S05]  /*02e0*/  @!P0 BRA `(.L_x_167) ;  /* 0x0000019000008947 */ /* 0x000fea0003800000 */
[----:B------:R-:W-:-:S04]  /*02f0*/  LEA R14, P0, R2, c[0x0][0x1a0], 0x1 ;  /* 0x00006800020e7a11 */ /* 0x000fc800078008ff */
[----:B------:R-:W-:-:S05]  /*0300*/  LEA.HI.X R15, R2, c[0x0][0x1a4], R5, 0x1, P0 ;  /* 0x00006900020f7a11 */ /* 0x000fca00000f0c05 */
[----:B------:R-:W2:Y:S02]  /*0310*/  LDG.E.U16.CONSTANT R14, [R14.64] ;  /* 0x0000000c0e0e7981 */ /* 0x000ea4000c1e9500 */
[----:B--2---:R-:W-:-:S05]  /*0320*/  IADD3 R3, P0, R14, UR4, RZ ;  /* 0x000000040e037c10 */ /* 0x004fca000ff1e0ff */
[----:B------:R-:W-:Y:S01]  /*0330*/  IMAD.X R4, RZ, RZ, UR8, P0 ;  /* 0x00000008ff047e24 */ /* 0x000fe200080e06ff */
        /* <DEDUP_REMOVED lines=18> */
[----:B------:R0:W-:Y:S01]  /*0460*/  STS.U16 [R16+0x500], R13 ;  /* 0x0005000d10007388 */ /* 0x0001e20000000400 */
[----:B------:R-:W-:Y:S05]  /*0470*/  BRA `(.L_x_166) ;  /* 0x0000015000007947 */ /* 0x000fea0003800000 */
.L_x_167:
[----:B------:R-:W-:-:S04]  /*0480*/  IADD3 R3, P0, R2, UR4, RZ ;  /* 0x0000000402037c10 */ /* 0x000fc8000ff1e0ff */
[----:B------:R-:W-:Y:S02]  /*0490*/  IADD3.X R4, R5, UR8, RZ, P0, !PT ;  /* 0x0000000805047c10 */ /* 0x000fe400087fe4ff */
        /* <DEDUP_REMOVED lines=18> */
[----:B------:R0:W-:Y:S02]  /*05c0*/  STS.U16 [R16+0x500], R13 ;  /* 0x0005000d10007388 */ /* 0x0001e40000000400 */
.L_x_166:
[----:B------:R-:W-:Y:S05]  /*05d0*/  BSYNC B0 ;  /* 0x0000000000007941 */ /* 0x000fea0003800000 */
.L_x_165:
[----:B------:R-:W-:-:S13]  /*05e0*/  ISETP.GE.AND P0, PT, R68, c[0x0][0x18c], PT ;  /* 0x0000630044007a0c */ /* 0x000fda0003f06270 */
[----:B------:R-:W-:Y:S05]  /*05f0*/  @P0 EXIT ;  /* 0x000000000000094d */ /* 0x000fea0003800000 */
[----:B------:R-:W-:Y:S01]  /*0600*/  IABS R15, c[0x0][0x198] ;  /* 0x00006600000f7a13 */ /* 0x000fe20000000000 */
[----:B------:R-:W-:Y:S01]  /*0610*/  ULDC.S8 UR4, c[0x0][0x1ac] ;  /* 0x00006b0000047ab9 */ /* 0x000fe20000000200 */
[----:B------:R-:W-:Y:S02]  /*0620*/  IABS R14, UR10 ;  /* 0x0000000a000e7c13 */ /* 0x000fe40008000000 */
[----:B------:R-:W1:Y:S01]  /*0630*/  I2F.RP R4, R15 ;  /* 0x0000000f00047306 */ /* 0x000e620000209400 */
[----:B------:R-:W-:-:S04]  /*0640*/  ISETP.NE.AND P0, PT, RZ, UR4, PT ;  /* 0x00000004ff007c0c */ /* 0x000fc8000bf05270 */
[----:B------:R-:W-:-:S03]  /*0650*/  ISETP.NE.OR P0, PT, RZ, UR7, !P0 ;  /* 0x00000007ff007c0c */ /* 0x000fc6000c705670 */
[----:B-1----:R-:W1:Y:S02]  /*0660*/  MUFU.RCP R4, R4 ;  /* 0x0000000400047308 */ /* 0x002e640000001000 */
[----:B-1----:R-:W-:-:S06]  /*0670*/  IADD3 R2, R4, 0xffffffe, RZ ;  /* 0x0ffffffe04027810 */ /* 0x002fcc0007ffe0ff */
[----:B0-----:R0:W1:Y:S02]  /*0680*/  F2I.FTZ.U32.TRUNC.NTZ R3, R2 ;  /* 0x0000000200037305 */ /* 0x001064000021f000 */
[----:B0-----:R-:W-:Y:S02]  /*0690*/  IMAD.MOV.U32 R2, RZ, RZ, RZ ;  /* 0x000000ffff027224 */ /* 0x001fe400078e00ff */
[----:B-1----:R-:W-:-:S04]  /*06a0*/  IMAD.MOV R6, RZ, RZ, -R3 ;  /* 0x000000ffff067224 */ /* 0x002fc800078e0a03 */
[----:B------:R-:W-:-:S04]  /*06b0*/  IMAD R5, R6, R15, RZ ;  /* 0x0000000f06057224 */ /* 0x000fc800078e02ff */
[----:B------:R-:W-:-:S06]  /*06c0*/  IMAD.HI.U32 R3, R3, R5, R2 ;  /* 0x0000000503037227 */ /* 0x000fcc00078e0002 */
[----:B------:R-:W-:-:S04]  /*06d0*/  IMAD.HI.U32 R37, R3, R14, RZ ;  /* 0x0000000e03257227 */ /* 0x000fc800078e00ff */
[----:B------:R-:W-:-:S04]  /*06e0*/  IMAD.MOV R3, RZ, RZ, -R37 ;  /* 0x000000ffff037224 */ /* 0x000fc800078e0a25 */
[----:B------:R-:W-:-:S05]  /*06f0*/  IMAD R14, R15, R3, R14 ;  /* 0x000000030f0e7224 */ /* 0x000fca00078e020e */
[----:B------:R-:W-:-:S13]  /*0700*/  ISETP.GT.U32.AND P1, PT, R15, R14, PT ;  /* 0x0000000e0f00720c */ /* 0x000fda0003f24070 */
[----:B------:R-:W-:Y:S01]  /*0710*/  @!P1 IMAD.IADD R14, R14, 0x1, -R15 ;  /* 0x000000010e0e9824 */ /* 0x000fe200078e0a0f */
[----:B------:R-:W-:Y:S05]  /*0720*/  @P0 BRA `(.L_x_168) ;  /* 0x000000e000000947 */ /* 0x000fea0003800000 */
[----:B------:R-:W-:-:S04]  /*0730*/  IMAD.U32 R3, RZ, RZ, UR6 ;  /* 0x00000006ff037e24 */ /* 0x000fc8000f8e00ff */
[----:B------:R-:W-:-:S04]  /*0740*/  IMAD R3, R3, c[0x0][0x18c], R68 ;  /* 0x0000630003037a24 */ /* 0x000fc800078e0244 */
[----:B------:R-:W-:-:S05]  /*0750*/  IMAD.WIDE R2, R3, R0, c[0x0][0x180] ;  /* 0x0000600003027625 */ /* 0x000fca00078e0200 */
        /* <DEDUP_REMOVED lines=11> */
.L_x_168:
[----:B------:R-:W-:Y:S01]  /*0810*/  ULDC UR4, c[0x0][0x198] ;  /* 0x0000660000047ab9 */ /* 0x000fe20000000800 */
[----:B------:R-:W-:Y:S01]  /*0820*/  ISETP.GE.U32.AND P0, PT, R14, R15, PT ;  /* 0x0000000f0e00720c */ /* 0x000fe20003f06070 */
[----:B------:R-:W-:Y:S01]  /*0830*/  ULOP3.LUT UR4, UR10, UR4, URZ, 0x3c, !UPT ;  /* 0x000000040a047292 */ /* 0x000fe2000f8e3c3f */
[----:B------:R-:W-:Y:S02]  /*0840*/  @!P1 IADD3 R37, R37, 0x1, RZ ;  /* 0x0000000125259810 */ /* 0x000fe40007ffe0ff */
[----:B0-----:R-:W-:Y:S01]  /*0850*/  SHF.R.S32.HI R3, RZ, 0x1f, R68 ;  /* 0x0000001fff037819 */ /* 0x001fe20000011444 */
[----:B------:R-:W-:Y:S01]  /*0860*/  IMAD.SHL.U32 R63, R68, 0x4, RZ ;  /* 0x00000004443f7824 */ /* 0x000fe200078e00ff */
[----:B------:R-:W-:Y:S01]  /*0870*/  ISETP.NE.AND P1, PT, RZ, c[0x0][0x198], PT ;  /* 0x00006600ff007a0c */ /* 0x000fe20003f25270 */
[----:B------:R-:W-:Y:S01]  /*0880*/  I2F.F16 R7, -0x40 ;  /* 0xffffffc000077906 */ /* 0x000fe20000200c00 */
[----:B------:R-:W-:Y:S01]  /*0890*/  ISETP.LE.AND P2, PT, RZ, UR4, PT ;  /* 0x00000004ff007c0c */ /* 0x000fe2000bf43270 */
[----:B------:R-:W-:Y:S01]  /*08a0*/  BAR.SYNC.DEFER_BLOCKING 0x0 ;  /* 0x0000000000007b1d */ /* 0x000fe20000010000 */
[----:B------:R-:W-:-:S03]  /*08b0*/  LEA.HI R3, R3, R68, RZ, 0x3 ;  /* 0x0000004403037211 */ /* 0x000fc600078f18ff */
[----:B------:R-:W-:Y:S02]  /*08c0*/  @P0 IADD3 R37, R37, 0x1, RZ ;  /* 0x0000000125250810 */ /* 0x000fe40007ffe0ff */
[----:B------:R-:W-:-:S06]  /*08d0*/  SHF.R.S32.HI R62, RZ, 0x3, R3 ;  /* 0x00000003ff3e7819 */ /* 0x000fcc0000011403 */
        /* <DEDUP_REMOVED lines=11> */
[----:B------:R0:W3:Y:S04]  /*0990*/  LDG.E.CONSTANT R18, [R4.64+0x4] ;  /* 0x0000040c04127981 */ /* 0x0000e8000c1e9900 */
[----:B------:R0:W4:Y:S01]  /*09a0*/  LDG.E.CONSTANT R16, [R4.64] ;  /* 0x0000000c04107981 */ /* 0x000122000c1e9900 */
[----:B------:R-:W-:Y:S01]  /*09b0*/  LOP3.LUT R63, R63, 0x10, RZ, 0xc0, !PT ;  /* 0x000000103f3f7812 */ /* 0x000fe200078ec0ff */
[----:B------:R-:W-:-:S06]  /*09c0*/  UISETP.GE.AND UP0, UPT, UR10, UR5, UPT ;  /* 0x000000050a00728c */ /* 0x000fcc000bf06270 */
[----:B------:R-:W-:Y:S01]  /*09d0*/  PLOP3.LUT P0, PT, PT, PT, UP0, 0x80, 0x0 ;  /* 0x000000000000781c */ /* 0x000fe20003f0f008 */
[----:B------:R-:W-:Y:S01]  /*09e0*/  CS2R R60, SRZ ;  /* 0x00000000003c7805 */ /* 0x000fe2000001ff00 */
        /* <DEDUP_REMOVED lines=8> */
[----:B--2---:R-:W-:-:S04]  /*0a70*/  SHF.R.U32.HI R0, RZ, R63, R2 ;  /* 0x0000003fff007219 */ /* 0x004fc80000011602 */
[----:B------:R-:W-:-:S04]  /*0a80*/  LEA.HI R3, R0, 0x1, RZ, 0x1c ;  /* 0x0000000100037811 */ /* 0x000fc800078fe0ff */
[----:B------:R-:W-:Y:S02]  /*0a90*/  LOP3.LUT R20, R3, 0xf, RZ, 0xc0, !PT ;  /* 0x0000000f03147812 */ /* 0x000fe400078ec0ff */
[C---:B------:R-:W-:Y:S02]  /*0aa0*/  LEA.HI R3, R0.reuse, 0x1, RZ, 0x18 ;  /* 0x0000000100037811 */ /* 0x040fe400078fc0ff */
[C---:B------:R-:W-:Y:S02]  /*0ab0*/  IADD3 R6, R0.reuse, 0x1, RZ ;  /* 0x0000000100067810 */ /* 0x040fe40007ffe0ff */
[----:B------:R-:W-:Y:S02]  /*0ac0*/  LOP3.LUT R21, R3, 0xf, RZ, 0xc0, !PT ;  /* 0x0000000f03157812 */ /* 0x000fe400078ec0ff */
[----:B------:R-:W-:Y:S02]  /*0ad0*/  LEA.HI R3, R0, 0x1, RZ, 0x14 ;  /* 0x0000000100037811 */ /* 0x000fe400078fa0ff */
[----:B------:R-:W-:-:S02]  /*0ae0*/  LOP3.LUT R19, R6, 0xf, RZ, 0xc0, !PT ;  /* 0x0000000f06137812 */ /* 0x000fc400078ec0ff */
[----:B------:R-:W-:Y:S01]  /*0af0*/  LOP3.LUT R23, R3, 0xf, RZ, 0xc0, !PT ;  /* 0x0000000f03177812 */ /* 0x000fe200078ec0ff */
[----:B0-----:R-:W-:Y:S08]  /*0b00*/  I2F.F16 R4, R20 ;  /* 0x0000001400047306 */ /* 0x001ff00000200c00 */
[----:B------:R0:W1:Y:S08]  /*0b10*/  I2F.F16 R2, R19 ;  /* 0x0000001300027306 */ /* 0x0000700000200c00 */
[----:B------:R2:W5:Y:S08]  /*0b20*/  I2F.F16 R0, R21 ;  /* 0x0000001500007306 */ /* 0x0005700000200c00 */
[----:B------:R3:W4:Y:S01]  /*0b30*/  I2F.F16 R6, R23 ;  /* 0x0000001700067306 */ /* 0x0007220000200c00 */
[----:B0-----:R-:W-:-:S02]  /*0b40*/  LOP3.LUT R19, R19, 0xe400, RZ, 0xfc, !PT ;  /* 0x0000e40013137812 */ /* 0x001fc400078efcff */
[----:B------:R-:W-:Y:S02]  /*0b50*/  LOP3.LUT R20, R20, 0xe400, RZ, 0xfc, !PT ;  /* 0x0000e40014147812 */ /* 0x000fe400078efcff */
[----:B--2---:R-:W-:Y:S01]  /*0b60*/  LOP3.LUT R21, R21, 0xe400, RZ, 0xfc, !PT ;  /* 0x0000e40015157812 */ /* 0x004fe200078efcff */
[C---:B-1----:R-:W-:Y:S01]  /*0b70*/  HADD2 R31, R7.reuse.H0_H0, -R2.H0_H0 ;  /* 0xa0000002071f7230 */ /* 0x042fe20000000800 */
[----:B---3--:R-:W-:Y:S01]  /*0b80*/  LOP3.LUT R23, R23, 0xe400, RZ, 0xfc, !PT ;  /* 0x0000e40017177812 */ /* 0x008fe200078efcff */
[C---:B------:R-:W-:Y:S01]  /*0b90*/  HADD2 R29, R7.reuse.H0_H0, -R4.H0_H0 ;  /* 0xa0000004071d7230 */ /* 0x040fe20000000800 */
[C-C-:B------:R-:W-:Y:S01]  /*0ba0*/  PRMT R34, R18.reuse, 0x5410, R18.reuse ;  /* 0x0000541012227816 */ /* 0x140fe20000000012 */
[C---:B-----5:R-:W-:Y:S01]  /*0bb0*/  HADD2 R22, R7.reuse.H0_H0, -R0.H0_H0 ;  /* 0xa000000007167230 */ /* 0x060fe20000000800 */
[----:B------:R-:W-:Y:S01]  /*0bc0*/  PRMT R33, R18, 0x7632, R18 ;  /* 0x0000763212217816 */ /* 0x000fe20000000012 */
[----:B------:R-:W-:Y:S01]  /*0bd0*/  IMAD.MOV.U32 R0, RZ, RZ, RZ ;  /* 0x000000ffff007224 */ /* 0x000fe200078e00ff */
[----:B------:R-:W-:Y:S01]  /*0be0*/  CS2R R2, SRZ ;  /* 0x0000000000027805 */ /* 0x000fe2000001ff00 */
[----:B----4-:R-:W-:Y:S01]  /*0bf0*/  HADD2 R24, R7.H0_H0, -R6.H0_H0 ;  /* 0xa000000607187230 */ /* 0x010fe20000000800 */
[----:B------:R-:W-:Y:S01]  /*0c00*/  CS2R R4, SRZ ;  /* 0x0000000000047805 */ /* 0x000fe2000001ff00 */
[----:B------:R-:W-:Y:S01]  /*0c10*/  CS2R R6, SRZ ;  /* 0x0000000000067805 */ /* 0x000fe2000001ff00 */
[----:B------:R-:W-:-:S02]  /*0c20*/  PRMT R36, R16, 0x5410, R16 ;  /* 0x0000541010247816 */ /* 0x000fc40000000010 */
[----:B------:R-:W-:Y:S02]  /*0c30*/  PRMT R35, R16, 0x7632, R16 ;  /* 0x0000763210237816 */ /* 0x000fe40000000010 */
[----:B------:R-:W-:Y:S02]  /*0c40*/  PRMT R32, R19, 0x5410, R19 ;  /* 0x0000541013207816 */ /* 0x000fe40000000013 */
[----:B------:R-:W-:Y:S02]  /*0c50*/  PRMT R30, R20, 0x5410, R20 ;  /* 0x00005410141e7816 */ /* 0x000fe40000000014 */
[----:B------:R-:W-:Y:S02]  /*0c60*/  PRMT R28, R21, 0x5410, R21 ;  /* 0x00005410151c7816 */ /* 0x000fe40000000015 */
[----:B------:R-:W-:Y:S01]  /*0c70*/  PRMT R18, R23, 0x5410, R23 ;  /* 0x0000541017127816 */ /* 0x000fe20000000017 */
[----:B------:R-:W-:Y:S05]  /*0c80*/  @P0 BRA `(.L_x_169) ;  /* 0x000033a000000947 */ /* 0x000fea0003800000 */
[----:B------:R-:W-:Y:S01]  /*0c90*/  USHF.R.S32.HI UR4, URZ, 0x1f, UR10 ;  /* 0x0000001f3f047899 */ /* 0x000fe2000801140a */
[----:B------:R-:W-:Y:S01]  /*0ca0*/  IMAD.MOV.U32 R19, RZ, RZ, R22 ;  /* 0x000000ffff137224 */ /* 0x000fe200078e0016 */
[----:B------:R-:W-:Y:S01]  /*0cb0*/  ULDC UR7, c[0x0][0x18c] ;  /* 0x0000630000077ab9 */ /* 0x000fe20000000800 */
[----:B------:R-:W-:Y:S01]  /*0cc0*/  IMAD.MOV.U32 R60, RZ, RZ, RZ ;  /* 0x000000ffff3c7224 */ /* 0x000fe200078e00ff */
[----:B------:R-:W-:-:S04]  /*0cd0*/  ULEA.HI UR4, UR4, UR10, URZ, 0x3 ;  /* 0x0000000a04047291 */ /* 0x000fc8000f8f183f */
[----:B------:R-:W-:-:S04]  /*0ce0*/  USHF.R.S32.HI UR4, URZ, 0x3, UR4 ;  /* 0x000000033f047899 */ /* 0x000fc80008011404 */
[----:B------:R-:W-:-:S04]  /*0cf0*/  UIMAD UR4, UR4, UR7, URZ ;  /* 0x00000007040472a4 */ /* 0x000fc8000f8e023f */
[----:B------:R-:W-:Y:S02]  /*0d00*/  USHF.R.S32.HI UR7, URZ, 0x1f, UR4 ;  /* 0x0000001f3f077899 */ /* 0x000fe40008011404 */
[----:B------:R-:W-:Y:S01]  /*0d10*/  IADD3 R69, P0, R68, UR4, RZ ;  /* 0x0000000444457c10 */ /* 0x000fe2000ff1e0ff */
[----:B------:R-:W-:-:S03]  /*0d20*/  UMOV UR4, URZ ;  /* 0x0000003f00047c82 */ /* 0x000fc60008000000 */
[----:B------:R-:W-:Y:S01]  /*0d30*/  LEA.HI.X.SX32 R16, R68, UR7, 0x1, P0 ;  /* 0x0000000744107c11 */ /* 0x000fe200080f0eff */
[----:B------:R-:W-:Y:S01]  /*0d40*/  ULDC UR7, c[0x0][0x198] ;  /* 0x0000660000077ab9 */ /* 0x000fe20000000800 */
[----:B------:R-:W-:Y:S01]  /*0d50*/  LEA R70, P0, R69, c[0x0][0x168], 0x2 ;  /* 0x00005a0045467a11 */ /* 0x000fe200078010ff */
[----:B------:R-:W-:-:S03]  /*0d60*/  UIADD3 UR7, UR10, UR7, URZ ;  /* 0x000000070a077290 */ /* 0x000fc6000fffe03f */
[----:B------:R-:W-:Y:S01]  /*0d70*/  LEA.HI.X R69, R69, c[0x0][0x16c], R16, 0x2, P0 ;  /* 0x00005b0045457a11 */ /* 0x000fe200000f1410 */
[----:B------:R-:W-:-:S03]  /*0d80*/  IMAD.MOV.U32 R16, RZ, RZ, R24 ;  /* 0x000000ffff107224 */ /* 0x000fc600078e0018 */
[----:B------:R-:W-:Y:S02]  /*0d90*/  UMOV UR8, UR7 ;  /* 0x0000000700087c82 */ /* 0x000fe40008000000 */
.L_x_187:
[----:B------:R-:W-:-:S05]  /*0da0*/  IMAD.MOV.U32 R71, RZ, RZ, R69 ;  /* 0x000000ffff477224 */ /* 0x000fca00078e0045 */
[----:B------:R0:W2:Y:S01]  /*0db0*/  LDG.E.128.CONSTANT R20, [R70.64] ;  /* 0x0000000c46147981 */ /* 0x0000a2000c1e9d00 */
[----:B------:R-:W-:Y:S01]  /*0dc0*/  UISETP.NE.AND UP0, UPT, UR10, UR8, UPT ;  /* 0x000000080a00728c */ /* 0x000fe2000bf05270 */
[----:B------:R-:W-:Y:S01]  /*0dd0*/  IMAD.MOV.U32 R69, RZ, RZ, 0x4 ;  /* 0x00000004ff457424 */ /* 0x000fe200078e00ff */
[----:B------:R-:W-:Y:S02]  /*0de0*/  ISETP.NE.AND P0, PT, R66, RZ, PT ;  /* 0x000000ff4200720c */ /* 0x000fe40003f05270 */
[----:B------:R-:W-:Y:S02]  /*0df0*/  ISETP.NE.AND P1, PT, R67, RZ, PT ;  /* 0x000000ff4300720c */ /* 0x000fe40003f25270 */
[----:B------:R-:W-:Y:S02]  /*0e00*/  PLOP3.LUT P4, PT, PT, PT, UP0, 0x80, 0x0 ;  /* 0x000000000000781c */ /* 0x000fe40003f8f008 */
[----:B------:R-:W-:Y:S01]  /*0e10*/  ISETP.NE.AND P2, PT, R65, RZ, PT ;  /* 0x000000ff4100720c */ /* 0x000fe20003f45270 */
[----:B0-----:R-:W-:Y:S01]  /*0e20*/  IMAD.WIDE R70, R69, c[0x0][0x18c], R70 ;  /* 0x0000630045467a25 */ /* 0x001fe200078e0246 */
[----:B------:R-:W-:-:S02]  /*0e30*/  ISETP.NE.AND P3, PT, R64, RZ, PT ;  /* 0x000000ff4000720c */ /* 0x000fc40003f65270 */
[C---:B--2---:R-:W-:Y:S02]  /*0e40*/  LOP3.LUT R39, R20.reuse, 0xf000f, RZ, 0xc0, !PT ;  /* 0x000f000f14277812 */ /* 0x044fe400078ec0ff */
[----:B------:R-:W-:Y:S02]  /*0e50*/  LOP3.LUT R26, R20, 0xf000f0, RZ, 0xc0, !PT ;  /* 0x00f000f0141a7812 */ /* 0x000fe400078ec0ff */
[C---:B------:R-:W-:Y:S02]  /*0e60*/  LOP3.LUT R27, R21.reuse, 0xf000f, RZ, 0xc0, !PT ;  /* 0x000f000f151b7812 */ /* 0x040fe400078ec0ff */
[----:B------:R-:W-:Y:S02]  /*0e70*/  LOP3.LUT R24, R21, 0xf000f0, RZ, 0xc0, !PT ;  /* 0x00f000f015187812 */ /* 0x000fe400078ec0ff */
[----:B------:R-:W-:Y:S02]  /*0e80*/  LOP3.LUT R38, R22, 0xf000f0, RZ, 0xc0, !PT ;  /* 0x00f000f016267812 */ /* 0x000fe400078ec0ff */
[----:B------:R-:W-:-:S02]  /*0e90*/  SHF.R.U32.HI R42, RZ, 0x8, R22 ;  /* 0x00000008ff2a7819 */ /* 0x000fc40000011616 */
[C---:B------:R-:W-:Y:S02]  /*0ea0*/  LOP3.LUT R40, R23.reuse, 0xf000f, RZ, 0xc0, !PT ;  /* 0x000f000f17287812 */ /* 0x040fe400078ec0ff */
[----:B------:R-:W-:Y:S02]  /*0eb0*/  SHF.R.U32.HI R20, RZ, 0x8, R20 ;  /* 0x00000008ff147819 */ /* 0x000fe40000011614 */
[----:B------:R-:W-:Y:S02]  /*0ec0*/  SHF.R.U32.HI R21, RZ, 0x8, R21 ;  /* 0x00000008ff157819 */ /* 0x000fe40000011615 */
[----:B------:R-:W-:Y:S02]  /*0ed0*/  LOP3.LUT R25, R22, 0xf000f, RZ, 0xc0, !PT ;  /* 0x000f000f16197812 */ /* 0x000fe400078ec0ff */
[----:B------:R-:W-:Y:S02]  /*0ee0*/  LOP3.LUT R51, R23, 0xf000f0, RZ, 0xc0, !PT ;  /* 0x00f000f017337812 */ /* 0x000fe400078ec0ff */
[----:B------:R-:W-:-:S02]  /*0ef0*/  SHF.R.U32.HI R47, RZ, 0x8, R23 ;  /* 0x00000008ff2f7819 */ /* 0x000fc40000011617 */
[----:B------:R-:W-:Y:S02]  /*0f00*/  LOP3.LUT R22, R38, 0x64006400, RZ, 0xfc, !PT ;  /* 0x6400640026167812 */ /* 0x000fe400078efcff */
[----:B------:R-:W-:Y:S02]  /*0f10*/  LOP3.LUT R41, R42, 0xf000f, RZ, 0xc0, !PT ;  /* 0x000f000f2a297812 */ /* 0x000fe400078ec0ff */
[----:B------:R-:W-:Y:S02]  /*0f20*/  LOP3.LUT R23, R40, 0x64006400, RZ, 0xfc, !PT ;  /* 0x6400640028177812 */ /* 0x000fe400078efcff */
[----:B------:R-:W-:Y:S02]  /*0f30*/  LOP3.LUT R39, R39, 0x64006400, RZ, 0xfc, !PT ;  /* 0x6400640027277812 */ /* 0x000fe400078efcff */
[----:B------:R-:W-:Y:S02]  /*0f40*/  LOP3.LUT R26, R26, 0x64006400, RZ, 0xfc, !PT ;  /* 0x640064001a1a7812 */ /* 0x000fe400078efcff */
[----:B------:R-:W-:-:S02]  /*0f50*/  LOP3.LUT R43, R20, 0xf000f, RZ, 0xc0, !PT ;  /* 0x000f000f142b7812 */ /* 0x000fc400078ec0ff */
[----:B------:R-:W-:Y:S02]  /*0f60*/  LOP3.LUT R44, R20, 0xf000f0, RZ, 0xc0, !PT ;  /* 0x00f000f0142c7812 */ /* 0x000fe400078ec0ff */
[----:B------:R-:W-:Y:S02]  /*0f70*/  LOP3.LUT R27, R27, 0x64006400, RZ, 0xfc, !PT ;  /* 0x640064001b1b7812 */ /* 0x000fe400078efcff */
[----:B------:R-:W-:Y:S02]  /*0f80*/  LOP3.LUT R24, R24, 0x64006400, RZ, 0xfc, !PT ;  /* 0x6400640018187812 */ /* 0x000fe400078efcff */
[C---:B------:R-:W-:Y:S02]  /*0f90*/  LOP3.LUT R45, R21.reuse, 0xf000f, RZ, 0xc0, !PT ;  /* 0x000f000f152d7812 */ /* 0x040fe400078ec0ff */
[----:B------:R-:W-:Y:S02]  /*0fa0*/  LOP3.LUT R46, R21, 0xf000f0, RZ, 0xc0, !PT ;  /* 0x00f000f0152e7812 */ /* 0x000fe400078ec0ff */
[----:B------:R-:W-:-:S02]  /*0fb0*/  LOP3.LUT R25, R25, 0x64006400, RZ, 0xfc, !PT ;  /* 0x6400640019197812 */ /* 0x000fc400078efcff */
[----:B------:R-:W-:Y:S02]  /*0fc0*/  LOP3.LUT R42, R42, 0xf000f0, RZ, 0xc0, !PT ;  /* 0x00f000f02a2a7812 */ /* 0x000fe400078ec0ff */
[----:B------:R-:W-:Y:S02]  /*0fd0*/  LOP3.LUT R51, R51, 0x64006400, RZ, 0xfc, !PT ;  /* 0x6400640033337812 */ /* 0x000fe400078efcff */
[C---:B------:R-:W-:Y:S02]  /*0fe0*/  LOP3.LUT R40, R47.reuse, 0xf000f, RZ, 0xc0, !PT ;  /* 0x000f000f2f287812 */ /* 0x040fe400078ec0ff */
[----:B------:R-:W-:Y:S01]  /*0ff0*/  LOP3.LUT R38, R47, 0xf000f0, RZ, 0xc0, !PT ;  /* 0x00f000f02f267812 */ /* 0x000fe200078ec0ff */
[----:B------:R-:W-:Y:S05]  /*1000*/  @P4 BRA `(.L_x_170) ;  /* 0x000002c000004947 */ /* 0x000fea0003800000 */
[----:B------:R-:W-:Y:S01]  /*1010*/  IADD3 R37, R37, 0x1, RZ ;  /* 0x0000000125257810 */ /* 0x000fe20007ffe0ff */
        /* <DEDUP_REMOVED lines=13> */
[----:B------:R-:W-:Y:S01]  /*10f0*/  UMOV UR8, UR7 ;  /* 0x0000000700087c82 */ /* 0x000fe20008000000 */
[----:B--2---:R-:W-:-:S04]  /*1100*/  SHF.R.U32.HI R16, RZ, R63, R18 ;  /* 0x0000003fff107219 */ /* 0x004fc80000011612 */
[C---:B------:R-:W-:Y:S02]  /*1110*/  IADD3 R28, R16.reuse, 0x1, RZ ;  /* 0x00000001101c7810 */ /* 0x040fe40007ffe0ff */
[C---:B------:R-:W-:Y:S02]  /*1120*/  LEA.HI R29, R16.reuse, 0x1, RZ, 0x1c ;  /* 0x00000001101d7811 */ /* 0x040fe400078fe0ff */
[C---:B------:R-:W-:Y:S02]  /*1130*/  LEA.HI R19, R16.reuse, 0x1, RZ, 0x18 ;  /* 0x0000000110137811 */ /* 0x040fe400078fc0ff */
[----:B------:R-:W-:Y:S02]  /*1140*/  LEA.HI R16, R16, 0x1, RZ, 0x14 ;  /* 0x0000000110107811 */ /* 0x000fe400078fa0ff */
[----:B------:R-:W-:Y:S02]  /*1150*/  LOP3.LUT R28, R28, 0xf, RZ, 0xc0, !PT ;  /* 0x0000000f1c1c7812 */ /* 0x000fe400078ec0ff */
[----:B------:R-:W-:-:S02]  /*1160*/  LOP3.LUT R18, R29, 0xf, RZ, 0xc0, !PT ;  /* 0x0000000f1d127812 */ /* 0x000fc400078ec0ff */
[----:B------:R-:W-:Y:S01]  /*1170*/  LOP3.LUT R30, R19, 0xf, RZ, 0xc0, !PT ;  /* 0x0000000f131e7812 */ /* 0x000fe200078ec0ff */
[----:B------:R1:W2:Y:S01]  /*1180*/  I2F.F16 R31, R28 ;  /* 0x0000001c001f7306 */ /* 0x0002a20000200c00 */
[----:B0-----:R-:W-:Y:S02]  /*1190*/  LOP3.LUT R21, R16, 0xf, RZ, 0xc0, !PT ;  /* 0x0000000f10157812 */ /* 0x001fe400078ec0ff */
[----:B------:R-:W-:Y:S02]  /*11a0*/  LOP3.LUT R20, R30, 0xe400, RZ, 0xfc, !PT ;  /* 0x0000e4001e147812 */ /* 0x000fe400078efcff */
[----:B------:R-:W-:Y:S02]  /*11b0*/  LOP3.LUT R47, R21, 0xe400, RZ, 0xfc, !PT ;  /* 0x0000e400152f7812 */ /* 0x000fe400078efcff */
[----:B---3--:R-:W-:Y:S01]  /*11c0*/  PRMT R36, R35, 0x5410, R35 ;  /* 0x0000541023247816 */ /* 0x008fe20000000023 */
[----:B------:R0:W3:Y:S01]  /*11d0*/  I2F.F16 R29, R18 ;  /* 0x00000012001d7306 */ /* 0x0000e20000200c00 */
[----:B-1----:R-:W-:-:S02]  /*11e0*/  LOP3.LUT R28, R28, 0xe400, RZ, 0xfc, !PT ;  /* 0x0000e4001c1c7812 */ /* 0x002fc400078efcff */
[----:B----4-:R-:W-:Y:S02]  /*11f0*/  PRMT R34, R33, 0x5410, R33 ;  /* 0x0000541021227816 */ /* 0x010fe40000000021 */
[----:B------:R-:W-:Y:S02]  /*1200*/  PRMT R35, R35, 0x7632, R35 ;  /* 0x0000763223237816 */ /* 0x000fe40000000023 */
[----:B------:R-:W-:Y:S01]  /*1210*/  PRMT R33, R33, 0x7632, R33 ;  /* 0x0000763221217816 */ /* 0x000fe20000000021 */
[----:B------:R1:W4:Y:S01]  /*1220*/  I2F.F16 R19, R30 ;  /* 0x0000001e00137306 */ /* 0x0003220000200c00 */
[----:B0-----:R-:W-:Y:S01]  /*1230*/  LOP3.LUT R18, R18, 0xe400, RZ, 0xfc, !PT ;  /* 0x0000e40012127812 */ /* 0x001fe200078efcff */
[----:B--2---:R-:W-:-:S06]  /*1240*/  HADD2 R31, R32.H0_H0, -R31.H0_H0 ;  /* 0xa000001f201f7230 */ /* 0x004fcc0000000800 */
[----:B------:R-:W0:Y:S01]  /*1250*/  I2F.F16 R16, R21 ;  /* 0x0000001500107306 */ /* 0x000e220000200c00 */
[C---:B---3--:R-:W-:Y:S01]  /*1260*/  HADD2 R29, R32.reuse.H0_H0, -R29.H0_H0 ;  /* 0xa000001d201d7230 */ /* 0x048fe20000000800 */
[----:B-1----:R-:W-:Y:S02]  /*1270*/  PRMT R30, R18, 0x5410, R18 ;  /* 0x00005410121e7816 */ /* 0x002fe40000000012 */
[----:B------:R-:W-:Y:S01]  /*1280*/  PRMT R18, R47, 0x5410, R47 ;  /* 0x000054102f127816 */ /* 0x000fe2000000002f */
[C---:B----4-:R-:W-:Y:S02]  /*1290*/  HADD2 R19, R32.reuse.H0_H0, -R19.H0_H0 ;  /* 0xa000001320137230 */ /* 0x050fe40000000800 */
[----:B0-----:R-:W-:Y:S01]  /*12a0*/  HADD2 R16, R32.H0_H0, -R16.H0_H0 ;  /* 0xa000001020107230 */ /* 0x001fe20000000800 */
[----:B------:R-:W-:Y:S02]  /*12b0*/  PRMT R32, R28, 0x5410, R28 ;  /* 0x000054101c207816 */ /* 0x000fe4000000001c */
[----:B------:R-:W-:-:S02]  /*12c0*/  PRMT R28, R20, 0x5410, R20 ;  /* 0x00005410141c7816 */ /* 0x000fc40000000014 */
.L_x_170:
[----:B------:R-:W-:Y:S01]  /*12d0*/  LOP3.LUT R44, R44, 0x64006400, RZ, 0xfc, !PT ;  /* 0x640064002c2c7812 */ /* 0x000fe200078efcff */
[----:B------:R-:W-:Y:S01]  /*12e0*/  HFMA2.MMA R47, R22, 0.0625, 0.0625, R19 ;  /* 0x2c002c00162f7835 */ /* 0x000fe20000000013 */
[----:B------:R-:W-:Y:S01]  /*12f0*/  LOP3.LUT R45, R45, 0x64006400, RZ, 0xfc, !PT ;  /* 0x640064002d2d7812 */ /* 0x000fe200078efcff */
[----:B------:R-:W-:Y:S01]  /*1300*/  HFMA2.MMA R50, R23, 1, 1, R18 ;  /* 0x3c003c0017327835 */ /* 0x000fe20000000012 */
[----:B------:R-:W-:Y:S01]  /*1310*/  LOP3.LUT R43, R43, 0x64006400, RZ, 0xfc, !PT ;  /* 0x640064002b2b7812 */ /* 0x000fe200078efcff */
[----:B------:R-:W-:Y:S01]  /*1320*/  HFMA2.MMA R51, R51, 0.0625, 0.0625, R16 ;  /* 0x2c002c0033337835 */ /* 0x000fe20000000010 */
[----:B------:R-:W-:-:S02]  /*1330*/  LOP3.LUT R46, R46, 0x64006400, RZ, 0xfc, !PT ;  /* 0x640064002e2e7812 */ /* 0x000fc400078efcff */
[----:B------:R-:W-:Y:S01]  /*1340*/  LOP3.LUT R49, R41, 0x64006400, RZ, 0xfc, !PT ;  /* 0x6400640029317812 */ /* 0x000fe200078efcff */
[----:B------:R-:W-:Y:S01]  /*1350*/  HFMA2 R41, R44, 0.0625, 0.0625, R31 ;  /* 0x2c002c002c297831 */ /* 0x000fe2000000001f */
[----:B------:R-:W-:Y:S01]  /*1360*/  LOP3.LUT R20, R42, 0x64006400, RZ, 0xfc, !PT ;  /* 0x640064002a147812 */ /* 0x000fe200078efcff */
[----:B------:R-:W-:Y:S01]  /*1370*/  HADD2 R44, R45, R30 ;  /* 0x0000001e2d2c7230 */ /* 0x000fe20000000000 */
[----:B------:R-:W-:Y:S01]  /*1380*/  LOP3.LUT R21, R40, 0x64006400, RZ, 0xfc, !PT ;  /* 0x6400640028157812 */ /* 0x000fe200078efcff */
[----:B------:R-:W-:Y:S01]  /*1390*/  HADD2 R40, R43, R32 ;  /* 0x000000202b287230 */ /* 0x000fe20000000000 */
[----:B------:R-:W-:Y:S01]  /*13a0*/  LOP3.LUT R53, R38, 0x64006400, RZ, 0xfc, !PT ;  /* 0x6400640026357812 */ /* 0x000fe200078efcff */
[----:B------:R-:W-:Y:S01]  /*13b0*/  HFMA2.MMA R38, R39, 1, 1, R32 ;  /* 0x3c003c0027267835 */ /* 0x000fe20000000020 */
[----:B------:R-:W-:Y:S01]  /*13c0*/  HFMA2 R45, R46, 0.0625, 0.0625, R29 ;  /* 0x2c002c002e2d7831 */ /* 0x000fe2000000001d */
[----:B------:R-:W-:Y:S01]  /*13d0*/  HFMA2.MMA R39, R26, 0.0625, 0.0625, R31 ;  /* 0x2c002c001a277835 */ /* 0x000fe2000000001f */
[----:B------:R-:W-:Y:S01]  /*13e0*/  HADD2 R48, R49, R28 ;  /* 0x0000001c31307230 */ /* 0x000fe20000000000 */
[----:B------:R-:W-:Y:S01]  /*13f0*/  HFMA2.MMA R42, R27, 1, 1, R30 ;  /* 0x3c003c001b2a7835 */ /* 0x000fe2000000001e */
[----:B------:R-:W-:Y:S01]  /*1400*/  HFMA2 R49, R20, 0.0625, 0.0625, R19 ;  /* 0x2c002c0014317831 */ /* 0x000fe20000000013 */
[----:B------:R-:W-:Y:S01]  /*1410*/  HFMA2.MMA R43, R24, 0.0625, 0.0625, R29 ;  /* 0x2c002c00182b7835 */ /* 0x000fe2000000001d */
[----:B------:R-:W-:Y:S01]  /*1420*/  HADD2 R52, R21, R18 ;  /* 0x0000001215347230 */ /* 0x000fe20000000000 */
[----:B------:R-:W-:Y:S01]  /*1430*/  HFMA2.MMA R46, R25, 1, 1, R28 ;  /* 0x3c003c00192e7835 */ /* 0x000fe2000000001c */
        /* <DEDUP_REMOVED lines=23> */
.L_x_171:
        /* <DEDUP_REMOVED lines=22> */
.L_x_172:
        /* <DEDUP_REMOVED lines=22> */
.L_x_173:
        /* <DEDUP_REMOVED lines=22> */
.L_x_174:
[----:B------:R0:W2:Y:S01]  /*19d0*/  LDG.E.128.CONSTANT R20, [R70.64] ;  /* 0x0000000c46147981 */ /* 0x0000a2000c1e9d00 */
[----:B------:R-:W-:Y:S02]  /*19e0*/  IMAD.MOV.U32 R73, RZ, RZ, R38 ;  /* 0x000000ffff497224 */ /* 0x000fe400078e0026 */
[----:B------:R-:W-:Y:S01]  /*19f0*/  IMAD.MOV.U32 R72, RZ, RZ, R39 ;  /* 0x000000ffff487224 */ /* 0x000fe200078e0027 */
[----:B------:R-:W1:Y:S01]  /*1a00*/  LDS.128 R24, [UR4+0x400] ;  /* 0x00040004ff187984 */ /* 0x000e620008000c00 */
[----:B0-----:R-:W-:Y:S02]  /*1a10*/  IMAD.WIDE R70, R69, c[0x0][0x18c], R70 ;  /* 0x0000630045467a25 */ /* 0x001fe400078e0246 */
[-C--:B-1----:R-:W-:Y:S01]  /*1a20*/  HFMA2.MMA R39, R73, R24.reuse, RZ ;  /* 0x0000001849277235 */ /* 0x082fe200000000ff */
[-C--:B------:R-:W-:Y:S01]  /*1a30*/  HFMA2 R38, R42, R24.reuse, RZ.H0_H0 ;  /* 0x000000182a267231 */ /* 0x080fe200000400ff */
[----:B------:R-:W-:Y:S01]  /*1a40*/  HFMA2.MMA R74, R46, R24, RZ ;  /* 0x000000182e4a7235 */ /* 0x000fe200000000ff */
[----:B------:R-:W-:-:S02]  /*1a50*/  HFMA2 R75, R50, R24, RZ.H0_H0 ;  /* 0x00000018324b7231 */ /* 0x000fc400000400ff */
[-C--:B------:R-:W-:Y:S01]  /*1a60*/  HFMA2 R24, R43, R25.reuse, R38 ;  /* 0x000000192b187231 */ /* 0x080fe20000000026 */
[-C--:B------:R-:W-:Y:S02]  /*1a70*/  HFMA2.MMA R39, R72, R25.reuse, R39 ;  /* 0x0000001948277235 */ /* 0x080fe40000000027 */
[----:B------:R-:W-:Y:S01]  /*1a80*/  HFMA2.MMA R38, R47, R25, R74 ;  /* 0x000000192f267235 */ /* 0x000fe2000000004a */
[----:B------:R-:W-:Y:S01]  /*1a90*/  HFMA2 R25, R51, R25, R75 ;  /* 0x0000001933197231 */ /* 0x000fe2000000004b */
[----:B------:R-:W-:Y:S02]  /*1aa0*/  IMAD.MOV.U32 R75, RZ, RZ, R44 ;  /* 0x000000ffff4b7224 */ /* 0x000fe400078e002c */
[----:B------:R-:W-:Y:S01]  /*1ab0*/  IMAD.MOV.U32 R74, RZ, RZ, R45 ;  /* 0x000000ffff4a7224 */ /* 0x000fe200078e002d */
[-C--:B------:R-:W-:Y:S01]  /*1ac0*/  HFMA2.MMA R39, R40, R26.reuse, R39 ;  /* 0x0000001a28277235 */ /* 0x080fe20000000027 */
[-C--:B------:R-:W-:Y:S01]  /*1ad0*/  HFMA2 R25, R52, R26.reuse, R25 ;  /* 0x0000001a34197231 */ /* 0x080fe20000000019 */
[----:B------:R-:W-:Y:S01]  /*1ae0*/  HFMA2.MMA R38, R48, R26, R38 ;  /* 0x0000001a30267235 */ /* 0x000fe20000000026 */
[----:B------:R-:W-:-:S02]  /*1af0*/  HFMA2 R24, R75, R26, R24 ;  /* 0x0000001a4b187231 */ /* 0x000fc40000000018 */
[-C--:B------:R-:W-:Y:S01]  /*1b00*/  HFMA2 R76, R53, R27.reuse, R25 ;  /* 0x0000001b354c7231 */ /* 0x080fe20000000019 */
[-C--:B------:R-:W-:Y:S01]  /*1b10*/  HFMA2.MMA R39, R41, R27.reuse, R39 ;  /* 0x0000001b29277235 */ /* 0x080fe20000000027 */
[----:B------:R-:W-:Y:S01]  /*1b20*/  HFMA2 R24, R74, R27, R24 ;  /* 0x0000001b4a187231 */ /* 0x000fe20000000018 */
[----:B------:R-:W-:-:S03]  /*1b30*/  HFMA2.MMA R38, R49, R27, R38 ;  /* 0x0000001b31267235 */ /* 0x000fc60000000026 */
[----:B------:R-:W-:Y:S01]  /*1b40*/  HFMA2 R44, R24, R35, R56 ;  /* 0x00000023182c7231 */ /* 0x000fe20000000038 */
[----:B------:R-:W-:Y:S01]  /*1b50*/  HFMA2.MMA R45, R39, R36, R57 ;  /* 0x00000024272d7235 */ /* 0x000fe20000000039 */
[----:B------:R-:W0:Y:S01]  /*1b60*/  LDS.128 R24, [UR4+0x500] ;  /* 0x00050004ff187984 */ /* 0x000e220008000c00 */
        /* <DEDUP_REMOVED lines=25> */
[C---:B------:R-:W-:Y:S02]  /*1d00*/  LOP3.LUT R25, R21.reuse, 0xf000f, RZ, 0xc0, !PT ;  /* 0x000f000f15197812 */ /* 0x040fe400078ec0ff */
[----:B------:R-:W-:-:S02]  /*1d10*/  LOP3.LUT R47, R21, 0xf000f0, RZ, 0xc0, !PT ;  /* 0x00f000f0152f7812 */ /* 0x000fc400078ec0ff */
[C---:B------:R-:W-:Y:S02]  /*1d20*/  LOP3.LUT R50, R22.reuse, 0xf000f0, RZ, 0xc0, !PT ;  /* 0x00f000f016327812 */ /* 0x040fe400078ec0ff */
[----:B------:R-:W-:Y:S02]  /*1d30*/  SHF.R.U32.HI R21, RZ, 0x8, R21 ;  /* 0x00000008ff157819 */ /* 0x000fe40000011615 */
[----:B------:R-:W-:Y:S02]  /*1d40*/  SHF.R.U32.HI R51, RZ, 0x8, R22 ;  /* 0x00000008ff337819 */ /* 0x000fe40000011616 */
[----:B------:R-:W-:Y:S02]  /*1d50*/  LOP3.LUT R49, R22, 0xf000f, RZ, 0xc0, !PT ;  /* 0x000f000f16317812 */ /* 0x000fe400078ec0ff */
[C---:B------:R-:W-:Y:S02]  /*1d60*/  LOP3.LUT R26, R20.reuse, 0xf000f, RZ, 0xc0, !PT ;  /* 0x000f000f141a7812 */ /* 0x040fe400078ec0ff */
[----:B------:R-:W-:-:S02]  /*1d70*/  LOP3.LUT R46, R20, 0xf000f0, RZ, 0xc0, !PT ;  /* 0x00f000f0142e7812 */ /* 0x000fc400078ec0ff */
[----:B------:R-:W-:Y:S02]  /*1d80*/  SHF.R.U32.HI R53, RZ, 0x8, R23 ;  /* 0x00000008ff357819 */ /* 0x000fe40000011617 */
[----:B------:R-:W-:Y:S02]  /*1d90*/  LOP3.LUT R22, R47, 0x64006400, RZ, 0xfc, !PT ;  /* 0x640064002f167812 */ /* 0x000fe400078efcff */
[----:B------:R-:W-:Y:S02]  /*1da0*/  LOP3.LUT R20, R50, 0x64006400, RZ, 0xfc, !PT ;  /* 0x6400640032147812 */ /* 0x000fe400078efcff */
[----:B------:R-:W-:Y:S02]  /*1db0*/  LOP3.LUT R47, R21, 0xf000f, RZ, 0xc0, !PT ;  /* 0x000f000f152f7812 */ /* 0x000fe400078ec0ff */
[----:B------:R-:W-:Y:S02]  /*1dc0*/  LOP3.LUT R50, R51, 0xf000f, RZ, 0xc0, !PT ;  /* 0x000f000f33327812 */ /* 0x000fe400078ec0ff */
[C---:B------:R-:W-:Y:S01]  /*1dd0*/  LOP3.LUT R52, R23.reuse, 0xf000f, RZ, 0xc0, !PT ;  /* 0x000f000f17347812 */ /* 0x040fe200078ec0ff */
[----:B------:R-:W-:Y:S01]  /*1de0*/  HFMA2.MMA R55, R20, 0.0625, 0.0625, R19 ;  /* 0x2c002c0014377835 */ /* 0x000fe20000000013 */
        /* <DEDUP_REMOVED lines=12> */
[----:B------:R-:W-:Y:S01]  /*1eb0*/  HADD2 R52, R53, R30 ;  /* 0x0000001e35347230 */ /* 0x000fe20000000000 */
[----:B------:R-:W-:Y:S01]  /*1ec0*/  LOP3.LUT R59, R59, 0x64006400, RZ, 0xfc, !PT ;  /* 0x640064003b3b7812 */ /* 0x000fe200078efcff */
[----:B------:R-:W-:Y:S01]  /*1ed0*/  HFMA2.MMA R47, R24, 0.0625, 0.0625, R31 ;  /* 0x2c002c00182f7835 */ /* 0x000fe2000000001f */
[----:B------:R-:W-:Y:S01]  /*1ee0*/  LOP3.LUT R54, R48, 0x64006400, RZ, 0xfc, !PT ;  /* 0x6400640030367812 */ /* 0x000fe200078efcff */
[----:B------:R-:W-:Y:S01]  /*1ef0*/  HFMA2.MMA R50, R25, 1, 1, R30 ;  /* 0x3c003c0019327835 */ /* 0x000fe2000000001e */
[----:B------:R-:W-:Y:S01]  /*1f00*/  LOP3.LUT R58, R51, 0x64006400, RZ, 0xfc, !PT ;  /* 0x64006400333a7812 */ /* 0x000fe200078efcff */
[----:B------:R-:W-:Y:S01]  /*1f10*/  HFMA2.MMA R51, R22, 0.0625, 0.0625, R29 ;  /* 0x2c002c0016337835 */ /* 0x000fe2000000001d */
[----:B------:R-:W-:Y:S01]  /*1f20*/  LOP3.LUT R49, R26, 0x64006400, RZ, 0xfc, !PT ;  /* 0x640064001a317812 */ /* 0x000fe200078efcff */
[----:B------:R-:W-:Y:S01]  /*1f30*/  HFMA2 R53, R54, 0.0625, 0.0625, R29 ;  /* 0x2c002c0036357831 */ /* 0x000fe2000000001d */
        /* <DEDUP_REMOVED lines=8> */
[----:B------:R-:W-:-:S02]  /*1fc0*/  HADD2 R48, R49, R32 ;  /* 0x0000002031307230 */ /* 0x000fc40000000000 */
[----:B------:R-:W-:Y:S02]  /*1fd0*/  HADD2 R46, R27, R32 ;  /* 0x000000201b2e7230 */ /* 0x000fe40000000000 */
[----:B------:R-:W-:Y:S02]  /*1fe0*/  HFMA2 R49, R26, 0.0625, 0.0625, R31 ;  /* 0x2c002c001a317831 */ /* 0x000fe4000000001f */
[----:B------:R-:W-:Y:S02]  /*1ff0*/  HADD2 R60, R73, R18 ;  /* 0x00000012493c7230 */ /* 0x000fe40000000000 */
[----:B------:R-:W-:Y:S01]  /*2000*/  HFMA2 R61, R61, 0.0625, 0.0625, R16 ;  /* 0x2c002c003d3d7831 */ /* 0x000fe20000000010 */
[----:B------:R-:W-:Y:S05]  /*2010*/  @!P0 BRA `(.L_x_175) ;  /* 0x0000015000008947 */ /* 0x000fea0003800000 */
[----:B------:R-:W0:Y:S02]  /*2020*/  LDS.128 R20, [UR4+0x10] ;  /* 0x00001004ff147984 */ /* 0x000e240008000c00 */
        /* <DEDUP_REMOVED lines=20> */
.L_x_175:
        /* <DEDUP_REMOVED lines=22> */
.L_x_176:
        /* <DEDUP_REMOVED lines=22> */
.L_x_177:
        /* <DEDUP_REMOVED lines=22> */
.L_x_178:
[----:B------:R0:W2:Y:S04]  /*2590*/  LDG.E.128.CONSTANT R20, [R70.64] ;  /* 0x0000000c46147981 */ /* 0x0000a8000c1e9d00 */
[----:B------:R-:W1:Y:S01]  /*25a0*/  LDS.128 R24, [UR4+0x410] ;  /* 0x00041004ff187984 */ /* 0x000e620008000c00 */
[----:B0-----:R-:W-:Y:S01]  /*25b0*/  IMAD.WIDE R70, R69, c[0x0][0x18c], R70 ;  /* 0x0000630045467a25 */ /* 0x001fe200078e0246 */
[-C--:B-1----:R-:W-:Y:S01]  /*25c0*/  HFMA2.MMA R73, R46, R24.reuse, RZ ;  /* 0x000000182e497235 */ /* 0x082fe200000000ff */
[-C--:B------:R-:W-:Y:S01]  /*25d0*/  HFMA2 R72, R50, R24.reuse, RZ.H0_H0 ;  /* 0x0000001832487231 */ /* 0x080fe200000400ff */
[----:B------:R-:W-:Y:S01]  /*25e0*/  HFMA2.MMA R74, R54, R24, RZ ;  /* 0x00000018364a7235 */ /* 0x000fe200000000ff */
[----:B------:R-:W-:-:S02]  /*25f0*/  HFMA2 R75, R58, R24, RZ.H0_H0 ;  /* 0x000000183a4b7231 */ /* 0x000fc400000400ff */
[-C--:B------:R-:W-:Y:S01]  /*2600*/  HFMA2 R24, R51, R25.reuse, R72 ;  /* 0x0000001933187231 */ /* 0x080fe20000000048 */
[-C--:B------:R-:W-:Y:S02]  /*2610*/  HFMA2.MMA R73, R47, R25.reuse, R73 ;  /* 0x000000192f497235 */ /* 0x080fe40000000049 */
[----:B------:R-:W-:Y:S01]  /*2620*/  HFMA2.MMA R72, R55, R25, R74 ;  /* 0x0000001937487235 */ /* 0x000fe2000000004a */
[----:B------:R-:W-:Y:S02]  /*2630*/  HFMA2 R25, R59, R25, R75 ;  /* 0x000000193b197231 */ /* 0x000fe4000000004b */
        /* <DEDUP_REMOVED lines=10> */
[----:B------:R-:W-:Y:S02]  /*26e0*/  HFMA2.MMA R45, R26, R36, R45 ;  /* 0x000000241a2d7235 */ /* 0x000fe4000000002d */
[----:B------:R-:W-:Y:S02]  /*26f0*/  HFMA2.MMA R39, R72, R34, R39 ;  /* 0x0000002248277235 */ /* 0x000fe40000000027 */
        /* <DEDUP_REMOVED lines=95> */
.L_x_179:
        /* <DEDUP_REMOVED lines=22> */
.L_x_180:
        /* <DEDUP_REMOVED lines=22> */
.L_x_181:
        /* <DEDUP_REMOVED lines=22> */
.L_x_182:
[----:B------:R-:W2:Y:S01]  /*3110*/  LDG.E.128.CONSTANT R20, [R70.64] ;  /* 0x0000000c46147981 */ /* 0x000ea2000c1e9d00 */
[----:B------:R-:W-:-:S03]  /*3120*/  UIADD3 UR9, UR4, 0x40, URZ ;  /* 0x0000004004097890 */ /* 0x000fc6000fffe03f */
[----:B------:R-:W0:Y:S02]  /*3130*/  LDS.128 R24, [UR4+0x420] ;  /* 0x00042004ff187984 */ /* 0x000e240008000c00 */
[-C--:B0-----:R-:W-:Y:S01]  /*3140*/  HFMA2.MMA R73, R46, R24.reuse, RZ ;  /* 0x000000182e497235 */ /* 0x081fe200000000ff */
[-C--:B------:R-:W-:Y:S01]  /*3150*/  HFMA2 R72, R50, R24.reuse, RZ.H0_H0 ;  /* 0x0000001832487231 */ /* 0x080fe200000400ff */
[----:B------:R-:W-:Y:S01]  /*3160*/  HFMA2.MMA R74, R54, R24, RZ ;  /* 0x00000018364a7235 */ /* 0x000fe200000000ff */
[----:B------:R-:W-:Y:S02]  /*3170*/  HFMA2 R75, R58, R24, RZ.H0_H0 ;  /* 0x000000183a4b7231 */ /* 0x000fe400000400ff */
[-C--:B------:R-:W-:Y:S01]  /*3180*/  HFMA2 R24, R51, R25.reuse, R72 ;  /* 0x0000001933187231 */ /* 0x080fe20000000048 */
[-C--:B------:R-:W-:Y:S02]  /*3190*/  HFMA2.MMA R73, R47, R25.reuse, R73 ;  /* 0x000000192f497235 */ /* 0x080fe40000000049 */
[----:B------:R-:W-:Y:S01]  /*31a0*/  HFMA2.MMA R72, R55, R25, R74 ;  /* 0x0000001937487235 */ /* 0x000fe2000000004a */
[----:B------:R-:W-:-:S02]  /*31b0*/  HFMA2 R25, R59, R25, R75 ;  /* 0x000000193b197231 */ /* 0x000fc4000000004b */
        /* <DEDUP_REMOVED lines=33> */
[----:B--2---:R-:W-:Y:S02]  /*33d0*/  SHF.R.U32.HI R26, RZ, 0x8, R20 ;  /* 0x00000008ff1a7819 */ /* 0x004fe40000011614 */
[----:B------:R-:W-:Y:S02]  /*33e0*/  LOP3.LUT R24, R20, 0xf000f0, RZ, 0xc0, !PT ;  /* 0x00f000f014187812 */ /* 0x000fe400078ec0ff */
[C---:B------:R-:W-:Y:S02]  /*33f0*/  LOP3.LUT R27, R21.reuse, 0xf000f, RZ, 0xc0, !PT ;  /* 0x000f000f151b7812 */ /* 0x040fe400078ec0ff */
[----:B------:R-:W-:Y:S02]  /*3400*/  LOP3.LUT R48, R21, 0xf000f0, RZ, 0xc0, !PT ;  /* 0x00f000f015307812 */ /* 0x000fe400078ec0ff */
[----:B------:R-:W-:-:S02]  /*3410*/  SHF.R.U32.HI R21, RZ, 0x8, R21 ;  /* 0x00000008ff157819 */ /* 0x000fc40000011615 */
[C---:B------:R-:W-:Y:S02]  /*3420*/  LOP3.LUT R51, R22.reuse, 0xf000f, RZ, 0xc0, !PT ;  /* 0x000f000f16337812 */ /* 0x040fe400078ec0ff */
[----:B------:R-:W-:Y:S02]  /*3430*/  LOP3.LUT R52, R22, 0xf000f0, RZ, 0xc0, !PT ;  /* 0x00f000f016347812 */ /* 0x000fe400078ec0ff */
[----:B------:R-:W-:Y:S02]  /*3440*/  SHF.R.U32.HI R46, RZ, 0x8, R22 ;  /* 0x00000008ff2e7819 */ /* 0x000fe40000011616 */
[C---:B------:R-:W-:Y:S02]  /*3450*/  LOP3.LUT R47, R23.reuse, 0xf000f0, RZ, 0xc0, !PT ;  /* 0x00f000f0172f7812 */ /* 0x040fe400078ec0ff */
[----:B------:R-:W-:Y:S02]  /*3460*/  LOP3.LUT R25, R20, 0xf000f, RZ, 0xc0, !PT ;  /* 0x000f000f14197812 */ /* 0x000fe400078ec0ff */
[----:B------:R-:W-:-:S02]  /*3470*/  LOP3.LUT R55, R23, 0xf000f, RZ, 0xc0, !PT ;  /* 0x000f000f17377812 */ /* 0x000fc400078ec0ff */
[----:B------:R-:W-:Y:S02]  /*3480*/  SHF.R.U32.HI R49, RZ, 0x8, R23 ;  /* 0x00000008ff317819 */ /* 0x000fe40000011617 */
[----:B------:R-:W-:Y:S02]  /*3490*/  LOP3.LUT R22, R26, 0xf000f, RZ, 0xc0, !PT ;  /* 0x000f000f1a167812 */ /* 0x000fe400078ec0ff */
[----:B------:R-:W-:Y:S02]  /*34a0*/  LOP3.LUT R20, R24, 0x64006400, RZ, 0xfc, !PT ;  /* 0x6400640018147812 */ /* 0x000fe400078efcff */
[----:B------:R-:W-:Y:S02]  /*34b0*/  LOP3.LUT R26, R26, 0xf000f0, RZ, 0xc0, !PT ;  /* 0x00f000f01a1a7812 */ /* 0x000fe400078ec0ff */
[----:B------:R-:W-:Y:S02]  /*34c0*/  LOP3.LUT R23, R27, 0x64006400, RZ, 0xfc, !PT ;  /* 0x640064001b177812 */ /* 0x000fe400078efcff */
[----:B------:R-:W-:-:S02]  /*34d0*/  LOP3.LUT R24, R21, 0xf000f, RZ, 0xc0, !PT ;  /* 0x000f000f15187812 */ /* 0x000fc400078ec0ff */
[----:B------:R-:W-:Y:S02]  /*34e0*/  LOP3.LUT R27, R21, 0xf000f0, RZ, 0xc0, !PT ;  /* 0x00f000f0151b7812 */ /* 0x000fe400078ec0ff */
[C---:B------:R-:W-:Y:S02]  /*34f0*/  LOP3.LUT R53, R46.reuse, 0xf000f, RZ, 0xc0, !PT ;  /* 0x000f000f2e357812 */ /* 0x040fe400078ec0ff */
[----:B------:R-:W-:Y:S02]  /*3500*/  LOP3.LUT R21, R47, 0x64006400, RZ, 0xfc, !PT ;  /* 0x640064002f157812 */ /* 0x000fe400078efcff */
[----:B------:R-:W-:Y:S02]  /*3510*/  LOP3.LUT R46, R46, 0xf000f0, RZ, 0xc0, !PT ;  /* 0x00f000f02e2e7812 */ /* 0x000fe400078ec0ff */
[C---:B------:R-:W-:Y:S02]  /*3520*/  LOP3.LUT R57, R49.reuse, 0xf000f, RZ, 0xc0, !PT ;  /* 0x000f000f31397812 */ /* 0x040fe400078ec0ff */
[----:B------:R-:W-:-:S02]  /*3530*/  LOP3.LUT R56, R49, 0xf000f0, RZ, 0xc0, !PT ;  /* 0x00f000f031387812 */ /* 0x000fc400078ec0ff */
[----:B------:R-:W-:Y:S02]  /*3540*/  LOP3.LUT R47, R22, 0x64006400, RZ, 0xfc, !PT ;  /* 0x64006400162f7812 */ /* 0x000fe400078efcff */
[----:B------:R-:W-:Y:S02]  /*3550*/  LOP3.LUT R25, R25, 0x64006400, RZ, 0xfc, !PT ;  /* 0x6400640019197812 */ /* 0x000fe400078efcff */
[----:B------:R-:W-:Y:S02]  /*3560*/  LOP3.LUT R48, R48, 0x64006400, RZ, 0xfc, !PT ;  /* 0x6400640030307812 */ /* 0x000fe400078efcff */
[----:B------:R-:W-:Y:S02]  /*3570*/  LOP3.LUT R51, R51, 0x64006400, RZ, 0xfc, !PT ;  /* 0x6400640033337812 */ /* 0x000fe400078efcff */
        /* <DEDUP_REMOVED lines=8> */
[--C-:B------:R-:W-:Y:S01]  /*3600*/  HADD2 R24, R25, R32.reuse ;  /* 0x0000002019187230 */ /* 0x100fe20000000000 */
        /* <DEDUP_REMOVED lines=8> */
[----:B------:R-:W-:Y:S01]  /*3690*/  HADD2 R49, R49, R30 ;  /* 0x0000001e31317230 */ /* 0x000fe20000000000 */
[----:B------:R-:W-:Y:S01]  /*36a0*/  HFMA2.MMA R55, R55, 1, 1, R18 ;  /* 0x3c003c0037377835 */ /* 0x000fe20000000012 */
[----:B------:R-:W-:Y:S01]  /*36b0*/  HFMA2 R50, R50, 0.0625, 0.0625, R29 ;  /* 0x2c002c0032327831 */ /* 0x000fe2000000001d */
[----:B------:R-:W-:Y:S01]  /*36c0*/  HFMA2.MMA R56, R21, 0.0625, 0.0625, R16 ;  /* 0x2c002c0015387835 */ /* 0x000fe20000000010 */
[----:B------:R-:W-:-:S02]  /*36d0*/  HADD2 R53, R53, R28 ;  /* 0x0000001c35357230 */ /* 0x000fc40000000000 */
        /* <DEDUP_REMOVED lines=25> */
.L_x_183:
        /* <DEDUP_REMOVED lines=22> */
.L_x_184:
        /* <DEDUP_REMOVED lines=22> */
.L_x_185:
        /* <DEDUP_REMOVED lines=22> */
.L_x_186:
[----:B------:R-:W0:Y:S01]  /*3c90*/  LDS.128 R20, [UR4+0x430] ;  /* 0x00043004ff147984 */ /* 0x000e220008000c00 */
[----:B------:R-:W-:Y:S01]  /*3ca0*/  IMAD.MOV.U32 R59, RZ, RZ, R24 ;  /* 0x000000ffff3b7224 */ /* 0x000fe200078e0018 */
[----:B------:R-:W-:Y:S01]  /*3cb0*/  UIADD3 UR10, UR10, 0x20, URZ ;  /* 0x000000200a0a7890 */ /* 0x000fe2000fffe03f */
[----:B------:R-:W-:Y:S01]  /*3cc0*/  IMAD.MOV.U32 R60, RZ, RZ, R25 ;  /* 0x000000ffff3c7224 */ /* 0x000fe200078e0019 */
[----:B------:R-:W-:Y:S01]  /*3cd0*/  UIADD3 UR7, UR7, 0x20, URZ ;  /* 0x0000002007077890 */ /* 0x000fe2000fffe03f */
[----:B------:R-:W-:Y:S01]  /*3ce0*/  IMAD.MOV.U32 R61, RZ, RZ, R26 ;  /* 0x000000ffff3d7224 */ /* 0x000fe200078e001a */
[----:B------:R-:W-:Y:S01]  /*3cf0*/  UISETP.GE.AND UP0, UPT, UR10, UR5, UPT ;  /* 0x000000050a00728c */ /* 0x000fe2000bf06270 */
[----:B------:R-:W1:Y:S01]  /*3d00*/  LDS.128 R24, [UR4+0x530] ;  /* 0x00053004ff187984 */ /* 0x000e620008000c00 */
[----:B------:R-:W-:Y:S01]  /*3d10*/  IMAD.WIDE R70, R69, c[0x0][0x18c], R70 ;  /* 0x0000630045467a25 */ /* 0x000fe200078e0246 */
[----:B------:R-:W-:-:S03]  /*3d20*/  UMOV UR4, UR9 ;  /* 0x0000000900047c82 */ /* 0x000fc60008000000 */
[----:B------:R-:W-:Y:S01]  /*3d30*/  IMAD.MOV.U32 R69, RZ, RZ, R71 ;  /* 0x000000ffff457224 */ /* 0x000fe200078e0047 */
[----:B------:R-:W-:Y:S01]  /*3d40*/  PLOP3.LUT P0, PT, PT, PT, UP0, 0x80, 0x0 ;  /* 0x000000000000781c */ /* 0x000fe20003f0f008 */
[----:B------:R-:W-:Y:S02]  /*3d50*/  IMAD.MOV.U32 R71, RZ, RZ, R55 ;  /* 0x000000ffff477224 */ /* 0x000fe400078e0037 */
[----:B------:R-:W-:Y:S01]  /*3d60*/  IMAD.MOV.U32 R72, RZ, RZ, R56 ;  /* 0x000000ffff487224 */ /* 0x000fe200078e0038 */
        /* <DEDUP_REMOVED lines=9> */
[----:B------:R-:W-:Y:S01]  /*3e00*/  HFMA2 R56, R49, R22, R56 ;  /* 0x0000001631387231 */ /* 0x000fe20000000038 */
[----:B-1----:R-:W-:Y:S01]  /*3e10*/  HFMA2.MMA R59, R59, R24, RZ ;  /* 0x000000183b3b7235 */ /* 0x002fe200000000ff */
[----:B------:R-:W-:Y:S01]  /*3e20*/  HFMA2 R61, R61, R24, RZ.H0_H0 ;  /* 0x000000183d3d7231 */ /* 0x000fe200000400ff */
[-C--:B------:R-:W-:Y:S01]  /*3e30*/  HFMA2.MMA R20, R53, R22.reuse, R20 ;  /* 0x0000001635147235 */ /* 0x080fe20000000014 */
[----:B------:R-:W-:Y:S01]  /*3e40*/  HFMA2 R55, R21, R22, R55 ;  /* 0x0000001615377231 */ /* 0x000fe20000000037 */
[----:B------:R-:W-:Y:S01]  /*3e50*/  HFMA2.MMA R57, R46, R22, R73 ;  /* 0x000000162e397235 */ /* 0x000fe20000000049 */
[----:B------:R-:W-:Y:S01]  /*3e60*/  IMAD.MOV.U32 R22, RZ, RZ, R54 ;  /* 0x000000ffff167224 */ /* 0x000fe200078e0036 */
[----:B------:R-:W-:Y:S01]  /*3e70*/  HFMA2.MMA R51, R51, R24, RZ ;  /* 0x0000001833337235 */ /* 0x000fe200000000ff */
[----:B------:R-:W-:-:S02]  /*3e80*/  HFMA2 R56, R50, R23, R56 ;  /* 0x0000001732387231 */ /* 0x000fc40000000038 */
[----:B------:R-:W-:Y:S01]  /*3e90*/  HFMA2 R54, R58, R23, R55 ;  /* 0x000000173a367231 */ /* 0x000fe20000000037 */
[-C--:B------:R-:W-:Y:S01]  /*3ea0*/  HFMA2.MMA R57, R47, R23.reuse, R57 ;  /* 0x000000172f397235 */ /* 0x080fe20000000039 */
[----:B------:R-:W-:Y:S01]  /*3eb0*/  HFMA2 R24, R71, R24, RZ.H0_H0 ;  /* 0x0000001847187231 */ /* 0x000fe200000400ff */
        /* <DEDUP_REMOVED lines=23> */
.L_x_169:
[----:B------:R-:W-:Y:S01]  /*4030*/  HADD2 R15, R15.H0_H0, R15.H1_H1 ;  /* 0x3000000f0f0f7230 */ /* 0x000fe20000000800 */
[----:B------:R-:W-:Y:S01]  /*4040*/  IMAD.U32 R21, RZ, RZ, UR6 ;  /* 0x00000006ff157e24 */ /* 0x000fe2000f8e00ff */
[----:B------:R-:W-:Y:S01]  /*4050*/  HADD2 R14, R14.H0_H0, R14.H1_H1 ;  /* 0x3000000e0e0e7230 */ /* 0x000fe20000000800 */
[----:B------:R-:W-:Y:S02]  /*4060*/  IMAD.MOV.U32 R19, RZ, RZ, 0x2 ;  /* 0x00000002ff137424 */ /* 0x000fe400078e00ff */
[----:B------:R-:W-:Y:S02]  /*4070*/  IMAD R68, R21, c[0x0][0x18c], R68 ;  /* 0x0000630015447a24 */ /* 0x000fe400078e0244 */
[----:B------:R-:W-:-:S05]  /*4080*/  PRMT R15, R15, 0x5410, R14 ;  /* 0x000054100f0f7816 */ /* 0x000fca000000000e */
[----:B------:R-:W-:Y:S01]  /*4090*/  HMUL2 R23, R15, R66.H0_H0 ;  /* 0x200000420f177232 */ /* 0x000fe20000000000 */
        /* <DEDUP_REMOVED lines=11> */
.L_x_191:
[----:B------:R-:W0:Y:S02]  /*4150*/  LDS R20, [R12] ;  /* 0x000000000c147984 */ /* 0x000e240000000800 */
[----:B0-----:R-:W-:-:S10]  /*4160*/  HFMA2.MMA R21, R20, 1, 1, R23 ;  /* 0x3c003c0014157835 */ /* 0x001fd40000000017 */
[----:B------:R-:W0:Y:S02]  /*4170*/  ATOMS.CAST.SPIN R21, [R12], R20, R21 ;  /* 0x000000140c15738d */ /* 0x000e240001800015 */
[----:B0-----:R-:W-:-:S13]  /*4180*/  ISETP.EQ.U32.AND P0, PT, R21, 0x1, PT ;  /* 0x000000011500780c */ /* 0x001fda0003f02070 */
[----:B------:R-:W-:Y:S05]  /*4190*/  @!P0 BRA `(.L_x_191) ;  /* 0xffffffb000008947 */ /* 0x000fea000383ffff */
[----:B------:R-:W-:Y:S05]  /*41a0*/  BRA `(.L_x_189) ;  /* 0x0000003000007947 */ /* 0x000fea0003800000 */
.L_x_190:
[----:B------:R-:W2:Y:S02]  /*41b0*/  LD.E R12, [R14.64] ;  /* 0x0000000c0e0c7980 */ /* 0x000ea4000c101900 */
[----:B--2---:R-:W-:-:S05]  /*41c0*/  IMAD.IADD R13, R23, 0x1, R12 ;  /* 0x00000001170d7824 */ /* 0x004fca00078e020c */
[----:B------:R0:W-:Y:S02]  /*41d0*/  ST.E [R14.64], R13 ;  /* 0x0000000d0e007985 */ /* 0x0001e4000c10190c */
.L_x_189:
[----:B------:R-:W-:Y:S05]  /*41e0*/  BSYNC B0 ;  /* 0x0000000000007941 */ /* 0x000fea0003800000 */
.L_x_188:
        /* <DEDUP_REMOVED lines=9> */
.L_x_195:
[----:B------:R-:W0:Y:S02]  /*4280*/  LDS R20, [R16] ;  /* 0x0000000010147984 */ /* 0x000e240000000800 */
[----:B0-----:R-:W-:-:S06]  /*4290*/  HADD2 R21, R20, R25 ;  /* 0x0000001914157230 */ /* 0x001fcc0000000000 */
[----:B------:R-:W0:Y:S02]  /*42a0*/  ATOMS.CAST.SPIN R21, [R16], R20, R21 ;  /* 0x000000141015738d */ /* 0x000e240001800015 */
[----:B0-----:R-:W-:-:S13]  /*42b0*/  ISETP.EQ.U32.AND P0, PT, R21, 0x1, PT ;  /* 0x000000011500780c */ /* 0x001fda0003f02070 */
[----:B------:R-:W-:Y:S05]  /*42c0*/  @!P0 BRA `(.L_x_195) ;  /* 0xffffffb000008947 */ /* 0x000fea000383ffff */
[----:B------:R-:W-:Y:S05]  /*42d0*/  BRA `(.L_x_193) ;  /* 0x0000003000007947 */ /* 0x000fea0003800000 */
.L_x_194:
[----:B------:R-:W2:Y:S02]  /*42e0*/  LD.E R16, [R14.64+0x4] ;  /* 0x0000040c0e107980 */ /* 0x000ea4000c101900 */
[----:B--2---:R-:W-:-:S05]  /*42f0*/  IMAD.IADD R21, R25, 0x1, R16 ;  /* 0x0000000119157824 */ /* 0x004fca00078e0210 */
[----:B------:R0:W-:Y:S02]  /*4300*/  ST.E [R14.64+0x4], R21 ;  /* 0x000004150e007985 */ /* 0x0001e4000c10190c */
.L_x_193:
[----:B------:R-:W-:Y:S05]  /*4310*/  BSYNC B0 ;  /* 0x0000000000007941 */ /* 0x000fea0003800000 */
.L_x_192:
        /* <DEDUP_REMOVED lines=15> */
.L_x_199:
[----:B------:R-:W0:Y:S02]  /*4410*/  LDS R10, [R8] ;  /* 0x00000000080a7984 */ /* 0x000e240000000800 */
[----:B0-----:R-:W-:-:S10]  /*4420*/  HFMA2.MMA R11, R10, 1, 1, R21 ;  /* 0x3c003c000a0b7835 */ /* 0x001fd40000000015 */
[----:B------:R-:W0:Y:S02]  /*4430*/  ATOMS.CAST.SPIN R11, [R8], R10, R11 ;  /* 0x0000000a080b738d */ /* 0x000e24000180000b */
[----:B0-----:R-:W-:-:S13]  /*4440*/  ISETP.EQ.U32.AND P0, PT, R11, 0x1, PT ;  /* 0x000000010b00780c */ /* 0x001fda0003f02070 */
[----:B------:R-:W-:Y:S05]  /*4450*/  @!P0 BRA `(.L_x_199) ;  /* 0xffffffb000008947 */ /* 0x000fea000383ffff */
[----:B------:R-:W-:Y:S05]  /*4460*/  BRA `(.L_x_197) ;  /* 0x0000003000007947 */ /* 0x000fea0003800000 */
.L_x_198:
[----:B------:R-:W2:Y:S02]  /*4470*/  LD.E R8, [R14.64] ;  /* 0x0000000c0e087980 */ /* 0x000ea4000c101900 */
[----:B--2---:R-:W-:-:S05]  /*4480*/  IMAD.IADD R9, R21, 0x1, R8 ;  /* 0x0000000115097824 */ /* 0x004fca00078e0208 */
[----:B------:R0:W-:Y:S02]  /*4490*/  ST.E [R14.64], R9 ;  /* 0x000000090e007985 */ /* 0x0001e4000c10190c */
.L_x_197:
[----:B------:R-:W-:Y:S05]  /*44a0*/  BSYNC B0 ;  /* 0x0000000000007941 */ /* 0x000fea0003800000 */
.L_x_196:
[----:B------:R-:W-:-:S05]  /*44b0*/  IMAD.WIDE R12, R19, c[0x0][0x18c], R12 ;  /* 0x00006300130c7a25 */ /* 0x000fca00078e020c */
[----:B------:R-:W2:Y:S01]  /*44c0*/  ATOM.E.ADD.F16x2.RN.STRONG.GPU P0, RZ, [R12.64], R67 ;  /* 0x000000430cff798a */ /* 0x000ea2000810e9cc */
[----:B------:R-:W-:Y:S01]  /*44d0*/  BSSY B0, `(.L_x_200) ;  /* 0x000000e000007945 */ /* 0x000fe20003800000 */
[----:B--2---:R-:W-:Y:S05]  /*44e0*/  @P0 BRA `(.L_x_201) ;  /* 0x000000c000000947 */ /* 0x004fea0003800000 */
[----:B------:R-:W1:Y:S02]  /*44f0*/  QSPC.E.S P0, RZ, [R12] ;  /* 0x000000000cff73aa */ /* 0x000e640000000500 */
[----:B-1----:R-:W-:Y:S05]  /*4500*/  @!P0 BRA `(.L_x_202) ;  /* 0x0000007000008947 */ /* 0x002fea0003800000 */
[----:B------:R-:W-:-:S05]  /*4510*/  LOP3.LUT R12, R12, 0xffffff, RZ, 0xc0, !PT ;  /* 0x00ffffff0c0c7812 */ /* 0x000fca00078ec0ff */
.L_x_203:
[----:B------:R-:W1:Y:S02]  /*4520*/  LDS R8, [R12] ;  /* 0x000000000c087984 */ /* 0x000e640000000800 */
[----:B01----:R-:W-:-:S06]  /*4530*/  HADD2 R9, R8, R67 ;  /* 0x0000004308097230 */ /* 0x003fcc0000000000 */
[----:B------:R-:W0:Y:S02]  /*4540*/  ATOMS.CAST.SPIN R9, [R12], R8, R9 ;  /* 0x000000080c09738d */ /* 0x000e240001800009 */
[----:B0-----:R-:W-:-:S13]  /*4550*/  ISETP.EQ.U32.AND P0, PT, R9, 0x1, PT ;  /* 0x000000010900780c */ /* 0x001fda0003f02070 */
[----:B------:R-:W-:Y:S05]  /*4560*/  @!P0 BRA `(.L_x_203) ;  /* 0xffffffb000008947 */ /* 0x000fea000383ffff */
[----:B------:R-:W-:Y:S05]  /*4570*/  BRA `(.L_x_201) ;  /* 0x0000003000007947 */ /* 0x000fea0003800000 */
.L_x_202:
[----:B------:R-:W2:Y:S02]  /*4580*/  LD.E R8, [R12.64] ;  /* 0x0000000c0c087980 */ /* 0x000ea4000c101900 */
[----:B0-2---:R-:W-:-:S05]  /*4590*/  IMAD.IADD R9, R67, 0x1, R8 ;  /* 0x0000000143097824 */ /* 0x005fca00078e0208 */
[----:B------:R0:W-:Y:S02]  /*45a0*/  ST.E [R12.64], R9 ;  /* 0x000000090c007985 */ /* 0x0001e4000c10190c */
.L_x_201:
[----:B------:R-:W-:Y:S05]  /*45b0*/  BSYNC B0 ;  /* 0x0000000000007941 */ /* 0x000fea0003800000 */
.L_x_200:
[----:B------:R-:W-:Y:S02]  /*45c0*/  HADD2 R8, R7.H0_H0, R7.H1_H1 ;  /* 0x3000000707087230 */ /* 0x000fe40000000800 */
[----:B0-----:R-:W-:Y:S01]  /*45d0*/  HADD2 R9, R6.H0_H0, R6.H1_H1 ;  /* 0x3000000606097230 */ /* 0x001fe20000000800 */
[----:B------:R-:W-:-:S04]  /*45e0*/  IMAD.WIDE R6, R19, c[0x0][0x18c], R14 ;  /* 0x0000630013067a25 */ /* 0x000fc800078e020e */
        /* <DEDUP_REMOVED lines=12> */
.L_x_207:
[----:B------:R-:W0:Y:S02]  /*46b0*/  LDS R8, [R4] ;  /* 0x0000000004087984 */ /* 0x000e240000000800 */
[----:B0-----:R-:W-:-:S10]  /*46c0*/  HFMA2.MMA R9, R8, 1, 1, R11 ;  /* 0x3c003c0008097835 */ /* 0x001fd4000000000b */
[----:B------:R-:W0:Y:S02]  /*46d0*/  ATOMS.CAST.SPIN R9, [R4], R8, R9 ;  /* 0x000000080409738d */ /* 0x000e240001800009 */
[----:B0-----:R-:W-:-:S13]  /*46e0*/  ISETP.EQ.U32.AND P0, PT, R9, 0x1, PT ;  /* 0x000000010900780c */ /* 0x001fda0003f02070 */
[----:B------:R-:W-:Y:S05]  /*46f0*/  @!P0 BRA `(.L_x_207) ;  /* 0xffffffb000008947 */ /* 0x000fea000383ffff */
[----:B------:R-:W-:Y:S05]  /*4700*/  BRA `(.L_x_205) ;  /* 0x0000003000007947 */ /* 0x000fea0003800000 */
.L_x_206:
[----:B------:R-:W2:Y:S02]  /*4710*/  LD.E R4, [R6.64] ;  /* 0x0000000c06047980 */ /* 0x000ea4000c101900 */
[----:B--2---:R-:W-:-:S05]  /*4720*/  IMAD.IADD R5, R11, 0x1, R4 ;  /* 0x000000010b057824 */ /* 0x004fca00078e0204 */
[----:B------:R0:W-:Y:S02]  /*4730*/  ST.E [R6.64], R5 ;  /* 0x0000000506007985 */ /* 0x0001e4000c10190c */
.L_x_205:
[----:B------:R-:W-:Y:S05]  /*4740*/  BSYNC B0 ;  /* 0x0000000000007941 */ /* 0x000fea0003800000 */
.L_x_204:
[----:B------:R-:W-:-:S04]  /*4750*/  IMAD.MOV.U32 R11, RZ, RZ, c[0x0][0x18c] ;  /* 0x00006300ff0b7624 */ /* 0x000fc800078e00ff */
[----:B0-----:R-:W-:-:S05]  /*4760*/  IMAD.WIDE R4, R19, R11, c[0x2][0x0] ;  /* 0x0080000013047625 */ /* 0x001fca00078e020b */
        /* <DEDUP_REMOVED lines=8> */
.L_x_211:
[----:B------:R-:W0:Y:S02]  /*47f0*/  LDS R12, [R8] ;  /* 0x00000000080c7984 */ /* 0x000e240000000800 */
[----:B0-----:R-:W-:-:S06]  /*4800*/  HADD2 R13, R12, R65 ;  /* 0x000000410c0d7230 */ /* 0x001fcc0000000000 */
[----:B------:R-:W0:Y:S02]  /*4810*/  ATOMS.CAST.SPIN R13, [R8], R12, R13 ;  /* 0x0000000c080d738d */ /* 0x000e24000180000d */
[----:B0-----:R-:W-:-:S13]  /*4820*/  ISETP.EQ.U32.AND P0, PT, R13, 0x1, PT ;  /* 0x000000010d00780c */ /* 0x001fda0003f02070 */
[----:B------:R-:W-:Y:S05]  /*4830*/  @!P0 BRA `(.L_x_211) ;  /* 0xffffffb000008947 */ /* 0x000fea000383ffff */
[----:B------:R-:W-:Y:S05]  /*4840*/  BRA `(.L_x_209) ;  /* 0x0000003000007947 */ /* 0x000fea0003800000 */
.L_x_210:
[----:B------:R-:W2:Y:S02]  /*4850*/  LD.E R10, [R8.64] ;  /* 0x0000000c080a7980 */ /* 0x000ea4000c101900 */
[----:B--2---:R-:W-:-:S05]  /*4860*/  IMAD.IADD R13, R65, 0x1, R10 ;  /* 0x00000001410d7824 */ /* 0x004fca00078e020a */
[----:B------:R0:W-:Y:S02]  /*4870*/  ST.E [R8.64], R13 ;  /* 0x0000000d08007985 */ /* 0x0001e4000c10190c */
.L_x_209:
[----:B------:R-:W-:Y:S05]  /*4880*/  BSYNC B0 ;  /* 0x0000000000007941 */ /* 0x000fea0003800000 */
.L_x_208:
        /* <DEDUP_REMOVED lines=15> */
.L_x_215:
[----:B------:R-:W0:Y:S02]  /*4980*/  LDS R2, [R0] ;  /* 0x0000000000027984 */ /* 0x000e240000000800 */
[----:B0-----:R-:W-:-:S10]  /*4990*/  HFMA2.MMA R3, R2, 1, 1, R17 ;  /* 0x3c003c0002037835 */ /* 0x001fd40000000011 */
[----:B------:R-:W0:Y:S02]  /*49a0*/  ATOMS.CAST.SPIN R3, [R0], R2, R3 ;  /* 0x000000020003738d */ /* 0x000e240001800003 */
[----:B0-----:R-:W-:-:S13]  /*49b0*/  ISETP.EQ.U32.AND P0, PT, R3, 0x1, PT ;  /* 0x000000010300780c */ /* 0x001fda0003f02070 */
[----:B------:R-:W-:Y:S05]  /*49c0*/  @!P0 BRA `(.L_x_215) ;  /* 0xffffffb000008947 */ /* 0x000fea000383ffff */
[----:B------:R-:W-:Y:S05]  /*49d0*/  BRA `(.L_x_213) ;  /* 0x0000003000007947 */ /* 0x000fea0003800000 */
.L_x_214:
[----:B------:R-:W2:Y:S02]  /*49e0*/  LD.E R0, [R8.64] ;  /* 0x0000000c08007980 */ /* 0x000ea4000c101900 */
[----:B--2---:R-:W-:-:S05]  /*49f0*/  IMAD.IADD R3, R17, 0x1, R0 ;  /* 0x0000000111037824 */ /* 0x004fca00078e0200 */
[----:B------:R0:W-:Y:S02]  /*4a00*/  ST.E [R8.64], R3 ;  /* 0x0000000308007985 */ /* 0x0001e4000c10190c */
.L_x_213:
[----:B------:R-:W-:Y:S05]  /*4a10*/  BSYNC B0 ;  /* 0x0000000000007941 */ /* 0x000fea0003800000 */
.L_x_212:
        /* <DEDUP_REMOVED lines=8> */
.L_x_219:
[----:B------:R-:W0:Y:S02]  /*4aa0*/  LDS R6, [R2] ;  /* 0x0000000002067984 */ /* 0x000e240000000800 */
[----:B0-----:R-:W-:-:S06]  /*4ab0*/  HADD2 R7, R6, R13 ;  /* 0x0000000d06077230 */ /* 0x001fcc0000000000 */
[----:B------:R-:W0:Y:S02]  /*4ac0*/  ATOMS.CAST.SPIN R7, [R2], R6, R7 ;  /* 0x000000060207738d */ /* 0x000e240001800007 */
[----:B0-----:R-:W-:-:S13]  /*4ad0*/  ISETP.EQ.U32.AND P0, PT, R7, 0x1, PT ;  /* 0x000000010700780c */ /* 0x001fda0003f02070 */
[----:B------:R-:W-:Y:S05]  /*4ae0*/  @!P0 BRA `(.L_x_219) ;  /* 0xffffffb000008947 */ /* 0x000fea000383ffff */
[----:B------:R-:W-:Y:S05]  /*4af0*/  BRA `(.L_x_217) ;  /* 0x0000003000007947 */ /* 0x000fea0003800000 */
.L_x_218:
[----:B------:R-:W2:Y:S02]  /*4b00*/  LD.E R0, [R2.64] ;  /* 0x0000000c02007980 */ /* 0x000ea4000c101900 */
[----:B--2---:R-:W-:-:S05]  /*4b10*/  IMAD.IADD R7, R13, 0x1, R0 ;  /* 0x000000010d077824 */ /* 0x004fca00078e0200 */
[----:B------:R0:W-:Y:S02]  /*4b20*/  ST.E [R2.64], R7 ;  /* 0x0000000702007985 */ /* 0x0001e4000c10190c */
.L_x_217:
[----:B------:R-:W-:Y:S05]  /*4b30*/  BSYNC B0 ;  /* 0x0000000000007941 */ /* 0x000fea0003800000 */
.L_x_216:
        /* <DEDUP_REMOVED lines=15> */
.L_x_223:
[----:B------:R-:W0:Y:S02]  /*4c30*/  LDS R6, [R0] ;  /* 0x0000000000067984 */ /* 0x000e240000000800 */
[----:B0-----:R-:W-:-:S06]  /*4c40*/  HADD2 R7, R6, R57 ;  /* 0x0000003906077230 */ /* 0x001fcc0000000000 */
[----:B------:R-:W0:Y:S02]  /*4c50*/  ATOMS.CAST.SPIN R7, [R0], R6, R7 ;  /* 0x000000060007738d */ /* 0x000e240001800007 */
[----:B0-----:R-:W-:-:S13]  /*4c60*/  ISETP.EQ.U32.AND P0, PT, R7, 0x1, PT ;  /* 0x000000010700780c */ /* 0x001fda0003f02070 */
[----:B------:R-:W-:Y:S05]  /*4c70*/  @!P0 BRA `(.L_x_223) ;  /* 0xffffffb000008947 */ /* 0x000fea000383ffff */
[----:B------:R-:W-:Y:S05]  /*4c80*/  BRA `(.L_x_221) ;  /* 0x0000003000007947 */ /* 0x000fea0003800000 */
.L_x_222:
[----:B------:R-:W2:Y:S02]  /*4c90*/  LD.E R0, [R2.64] ;  /* 0x0000000c02007980 */ /* 0x000ea4000c101900 */
[----:B--2---:R-:W-:-:S05]  /*4ca0*/  IMAD.IADD R7, R57, 0x1, R0 ;  /* 0x0000000139077824 */ /* 0x004fca00078e0200 */
[----:B------:R0:W-:Y:S02]  /*4cb0*/  ST.E [R2.64], R7 ;  /* 0x0000000702007985 */ /* 0x0001e4000c10190c */
.L_x_221:
[----:B------:R-:W-:Y:S05]  /*4cc0*/  BSYNC B0 ;  /* 0x0000000000007941 */ /* 0x000fea0003800000 */
.L_x_220:
        /* <DEDUP_REMOVED lines=8> */
.L_x_227:
[----:B------:R-:W0:Y:S02]  /*4d50*/  LDS R8, [R6] ;  /* 0x0000000006087984 */ /* 0x000e240000000800 */
[----:B0-----:R-:W-:-:S10]  /*4d60*/  HFMA2.MMA R9, R8, 1, 1, R55 ;  /* 0x3c003c0008097835 */ /* 0x001fd40000000037 */
[----:B------:R-:W0:Y:S02]  /*4d70*/  ATOMS.CAST.SPIN R9, [R6], R8, R9 ;  /* 0x000000080609738d */ /* 0x000e240001800009 */
[----:B0-----:R-:W-:-:S13]  /*4d80*/  ISETP.EQ.U32.AND P0, PT, R9, 0x1, PT ;  /* 0x000000010900780c */ /* 0x001fda0003f02070 */
[----:B------:R-:W-:Y:S05]  /*4d90*/  @!P0 BRA `(.L_x_227) ;  /* 0xffffffb000008947 */ /* 0x000fea000383ffff */
[----:B------:R-:W-:Y:S05]  /*4da0*/  BRA `(.L_x_225) ;  /* 0x0000003000007947 */ /* 0x000fea0003800000 */
.L_x_226:
[----:B------:R-:W2:Y:S02]  /*4db0*/  LD.E R0, [R6.64] ;  /* 0x0000000c06007980 */ /* 0x000ea4000c101900 */
[----:B--2---:R-:W-:-:S05]  /*4dc0*/  IMAD.IADD R9, R55, 0x1, R0 ;  /* 0x0000000137097824 */ /* 0x004fca00078e0200 */
[----:B------:R0:W-:Y:S02]  /*4dd0*/  ST.E [R6.64], R9 ;  /* 0x0000000906007985 */ /* 0x0001e4000c10190c */
.L_x_225:
[----:B------:R-:W-:Y:S05]  /*4de0*/  BSYNC B0 ;  /* 0x0000000000007941 */ /* 0x000fea0003800000 */
.L_x_224:
        /* <DEDUP_REMOVED lines=15> */
.L_x_231:
[----:B------:R-:W0:Y:S02]  /*4ee0*/  LDS R8, [R6] ;  /* 0x0000000006087984 */ /* 0x000e240000000800 */
[----:B0-----:R-:W-:-:S06]  /*4ef0*/  HADD2 R9, R8, R59 ;  /* 0x0000003b08097230 */ /* 0x001fcc0000000000 */
[----:B------:R-:W0:Y:S02]  /*4f00*/  ATOMS.CAST.SPIN R9, [R6], R8, R9 ;  /* 0x000000080609738d */ /* 0x000e240001800009 */
[----:B0-----:R-:W-:-:S13]  /*4f10*/  ISETP.EQ.U32.AND P0, PT, R9, 0x1, PT ;  /* 0x000000010900780c */ /* 0x001fda0003f02070 */
[----:B------:R-:W-:Y:S05]  /*4f20*/  @!P0 BRA `(.L_x_231) ;  /* 0xffffffb000008947 */ /* 0x000fea000383ffff */
[----:B------:R-:W-:Y:S05]  /*4f30*/  BRA `(.L_x_229) ;  /* 0x0000003000007947 */ /* 0x000fea0003800000 */
.L_x_230:
[----:B------:R-:W2:Y:S02]  /*4f40*/  LD.E R0, [R6.64] ;  /* 0x0000000c06007980 */ /* 0x000ea4000c101900 */
[----:B--2---:R-:W-:-:S05]  /*4f50*/  IMAD.IADD R9, R59, 0x1, R0 ;  /* 0x000000013b097824 */ /* 0x004fca00078e0200 */
[----:B------:R0:W-:Y:S02]  /*4f60*/  ST.E [R6.64], R9 ;  /* 0x0000000906007985 */ /* 0x0001e4000c10190c */
.L_x_229:
[----:B------:R-:W-:Y:S05]  /*4f70*/  BSYNC B0 ;  /* 0x0000000000007941 */ /* 0x000fea0003800000 */
.L_x_228:
[----:B------:R-:W-:-:S05]  /*4f80*/  IADD3 R2, P0, R4, R2, RZ ;  /* 0x0000000204027210 */ /* 0x000fca0007f1e0ff */
[----:B------:R-:W-:-:S07]  /*4f90*/  IMAD.X R3, R5, 0x1, R3, P0 ;  /* 0x0000000105037824 */ /* 0x000fce00000e0603 */
[----:B------:R-:W2:Y:S02]  /*4fa0*/  ATOM.E.ADD.F16x2.RN.STRONG.GPU P0, RZ, [R2.64], R61 ;  /* 0x0000003d02ff798a */ /* 0x000ea4000810e9cc */
[----:B--2---:R-:W-:Y:S05]  /*4fb0*/  @P0 EXIT ;  /* 0x000000000000094d */ /* 0x004fea0003800000 */
[----:B------:R-:W1:Y:S02]  /*4fc0*/  QSPC.E.S P0, RZ, [R2] ;  /* 0x0000000002ff73aa */ /* 0x000e640000000500 */
[----:B-1----:R-:W-:Y:S05]  /*4fd0*/  @!P0 BRA `(.L_x_232) ;  /* 0x0000007000008947 */ /* 0x002fea0003800000 */
[----:B------:R-:W-:-:S05]  /*4fe0*/  LOP3.LUT R2, R2, 0xffffff, RZ, 0xc0, !PT ;  /* 0x00ffffff02027812 */ /* 0x000fca00078ec0ff */
.L_x_233:
[----:B------:R-:W1:Y:S02]  /*4ff0*/  LDS R4, [R2] ;  /* 0x0000000002047984 */ /* 0x000e640000000800 */
[----:B-1----:R-:W-:-:S10]  /*5000*/  HFMA2.MMA R5, R4, 1, 1, R61 ;  /* 0x3c003c0004057835 */ /* 0x002fd4000000003d */
[----:B------:R-:W1:Y:S02]  /*5010*/  ATOMS.CAST.SPIN R5, [R2], R4, R5 ;  /* 0x000000040205738d */ /* 0x000e640001800005 */
[----:B-1----:R-:W-:-:S13]  /*5020*/  ISETP.EQ.U32.AND P0, PT, R5, 0x1, PT ;  /* 0x000000010500780c */ /* 0x002fda0003f02070 */
[----:B------:R-:W-:Y:S05]  /*5030*/  @!P0 BRA `(.L_x_233) ;  /* 0xffffffb000008947 */ /* 0x000fea000383ffff */
[----:B------:R-:W-:Y:S05]  /*5040*/  EXIT ;  /* 0x000000000000794d */ /* 0x000fea0003800000 */
.L_x_232:
[----:B------:R-:W2:Y:S02]  /*5050*/  LD.E R0, [R2.64] ;  /* 0x0000000c02007980 */ /* 0x000ea4000c101900 */
[----:B--2---:R-:W-:-:S05]  /*5060*/  IMAD.IADD R5, R61, 0x1, R0 ;  /* 0x000000013d057824 */ /* 0x004fca00078e0200 */
[----:B------:R-:W-:Y:S01]  /*5070*/  ST.E [R2.64], R5 ;  /* 0x0000000502007985 */ /* 0x000fe2000c10190c */
[----:B------:R-:W-:Y:S05]  /*5080*/  EXIT ;  /* 0x000000000000794d */ /* 0x000fea0003800000 */
.L_x_234:
        /* <DEDUP_REMOVED lines=15> */
.L_x_3826:


//--------------------- .text._Z28gemm_half_q_half_gptq_kernelILi5ELb1ELb1EEvPK6__halfPKjS4_S2_PS0_iiiiiPKtibS2_i --------------------------
	.section	.text._Z28gemm_half_q_half_gptq_kernelILi5ELb1ELb1EEvPK6__halfPKjS4_S2_PS0_iiiiiPKtibS2_i,"ax",@progbits
	.sectioninfo	@"SHI_REGISTERS=72"
	.align	128
        .global         _Z28gemm_half_q_half_gptq_kernelILi5ELb1ELb1EEvPK6__halfPKjS4_S2_PS0_iiiiiPKtibS2_i
        .type           _Z28gemm_half_q_half_gptq_kernelILi5ELb1ELb1EEvPK6__halfPKjS4_S2_PS0_iiiiiPKtibS2_i,@function
        .size           _Z28gemm_half_q_half_gptq_kernelILi5ELb1ELb1EEvPK6__halfPKjS4_S2_PS0_iiiiiPKtibS2_i,(.L_x_3827 - _Z28gemm_half_q_half_gptq_kernelILi5ELb1ELb1EEvPK6__halfPKjS4_S2_PS0_iiiiiPKtibS2_i)
        .other          _Z28gemm_half_q_half_gptq_kernelILi5ELb1ELb1EEvPK6__halfPKjS4_S2_PS0_iiiiiPKtibS2_i,@"STO_CUDA_ENTRY STV_DEFAULT"
_Z28gemm_half_q_half_gptq_kernelILi5ELb1ELb1EEvPK6__halfPKjS4_S2_PS0_iiiiiPKtibS2_i:
.text._Z28gemm_half_q_half_gptq_kernelILi5ELb1ELb1EEvPK6__halfPKjS4_S2_PS0_iiiiiPKtibS2_i:
[----:B------:R-:W-:Y:S02]  /*0000*/  IMAD.MOV.U32 R1, RZ, RZ, c[0x0][0x28] ;  /* 0x00000a00ff017624 */ /* 0x000fe400078e00ff */
[----:B------:R-:W-:Y:S01]  /*0010*/  IMAD.MOV.U32 R11, RZ, RZ, c[0x0][0x1b8] ;  /* 0x00006e00ff0b7624 */ /* 0x000fe200078e00ff */
[----:B------:R-:W-:Y:S01]  /*0020*/  ULDC.64 UR12, c[0x0][0x118] ;  /* 0x00004600000c7ab9 */ /* 0x000fe20000000a00 */
[----:B------:R-:W-:Y:S02]  /*0030*/  IMAD.MOV.U32 R0, RZ, RZ, 0x2 ;  /* 0x00000002ff007424 */ /* 0x000fe400078e00ff */
[----:B------:R-:W-:Y:S02]  /*0040*/  IMAD.MOV.U32 R4, RZ, RZ, c[0x0][0x1b0] ;  /* 0x00006c00ff047624 */ /* 0x000fe400078e00ff */
[----:B------:R-:W-:-:S04]  /*0050*/  IMAD.WIDE R2, R11, R0, c[0x0][0x1b0] ;  /* 0x00006c000b027625 */ /* 0x000fc800078e0200 */
[----:B------:R-:W-:Y:S01]  /*0060*/  IMAD.MOV.U32 R5, RZ, RZ, c[0x0][0x1b4] ;  /* 0x00006d00ff057624 */ /* 0x000fe200078e00ff */
[----:B------:R-:W2:Y:S01]  /*0070*/  LDG.E.U16 R63, [R2.64] ;  /* 0x0000000c023f7981 */ /* 0x000ea2000c1e1500 */
[----:B------:R-:W-:-:S03]  /*0080*/  IMAD.WIDE R6, R11, 0x2, R2 ;  /* 0x000000020b067825 */ /* 0x000fc600078e0202 */
[----:B------:R0:W2:Y:S03]  /*0090*/  LDG.E.U16 R62, [R4.64] ;  /* 0x0000000c043e7981 */ /* 0x0000a6000c1e1500 */
[C---:B------:R-:W-:Y:S01]  /*00a0*/  IMAD.WIDE R8, R11.reuse, 0x2, R6 ;  /* 0x000000020b087825 */ /* 0x040fe200078e0206 */
[----:B------:R-:W2:Y:S04]  /*00b0*/  LDG.E.U16 R61, [R6.64] ;  /* 0x0000000c063d7981 */ /* 0x000ea8000c1e1500 */
[----:B------:R-:W3:Y:S01]  /*00c0*/  LDG.E.U16 R60, [R8.64] ;  /* 0x0000000c083c7981 */ /* 0x000ee2000c1e1500 */
[----:B------:R-:W-:-:S06]  /*00d0*/  IMAD.WIDE R10, R11, 0x2, R8 ;  /* 0x000000020b0a7825 */ /* 0x000fcc00078e0208 */
[----:B------:R-:W3:Y:S04]  /*00e0*/  LDG.E.U16 R10, [R10.64] ;  /* 0x0000000c0a0a7981 */ /* 0x000ee8000c1e1500 */
[----:B0-----:R-:W0:Y:S01]  /*00f0*/  S2R R5, SR_CTAID.X ;  /* 0x0000000000057919 */ /* 0x001e220000002500 */
[----:B--2---:R-:W-:-:S04]  /*0100*/  LOP3.LUT R13, R61, R63, R62, 0xfe, !PT ;  /* 0x0000003f3d0d7212 */ /* 0x004fc800078efe3e */
[----:B---3--:R-:W-:-:S04]  /*0110*/  LOP3.LUT R13, R10, R60, R13, 0xfe, !PT ;  /* 0x0000003c0a0d7212 */ /* 0x008fc800078efe0d */
        /* <DEDUP_REMOVED lines=39> */
[----:B------:R-:W-:Y:S02]  /*0390*/  IMAD.WIDE R10, R0, c[0x0][0x190], R8 ;  /* 0x00006400000a7a25 */ /* 0x000fe400078e0208 */
[----:B------:R-:W5:Y:S04]  /*03a0*/  LDG.E.U16.CONSTANT R9, [R8.64] ;  /* 0x0000000c08097981 */ /* 0x000f68000c1e9500 */
[----:B------:R-:W5:Y:S04]  /*03b0*/  LDG.E.U16.CONSTANT R11, [R10.64] ;  /* 0x0000000c0a0b7981 */ /* 0x000f68000c1e9500 */
[----:B--2---:R0:W-:Y:S04]  /*03c0*/  STS.U16 [R14], R3 ;  /* 0x000000030e007388 */ /* 0x0041e80000000400 */
[----:B---3--:R0:W-:Y:S04]  /*03d0*/  STS.U16 [R14+0x100], R5 ;  /* 0x000100050e007388 */ /* 0x0081e80000000400 */
[----:B----4-:R0:W-:Y:S04]  /*03e0*/  STS.U16 [R14+0x200], R7 ;  /* 0x000200070e007388 */ /* 0x0101e80000000400 */
[----:B-----5:R0:W-:Y:S04]  /*03f0*/  STS.U16 [R14+0x300], R9 ;  /* 0x000300090e007388 */ /* 0x0201e80000000400 */
[----:B------:R0:W-:Y:S01]  /*0400*/  STS.U16 [R14+0x400], R11 ;  /* 0x0004000b0e007388 */ /* 0x0001e20000000400 */
[----:B------:R-:W-:Y:S05]  /*0410*/  BRA `(.L_x_236) ;  /* 0x0000012000007947 */ /* 0x000fea0003800000 */
.L_x_237:
        /* <DEDUP_REMOVED lines=17> */
[----:B------:R0:W-:Y:S02]  /*0530*/  STS.U16 [R14+0x400], R11 ;  /* 0x0004000b0e007388 */ /* 0x0001e40000000400 */
.L_x_236:
[----:B------:R-:W-:Y:S05]  /*0540*/  BSYNC B0 ;  /* 0x0000000000007941 */ /* 0x000fea0003800000 */
.L_x_235:
[----:B------:R-:W-:-:S13]  /*0550*/  ISETP.GE.AND P0, PT, R64, c[0x0][0x18c], PT ;  /* 0x0000630040007a0c */ /* 0x000fda0003f06270 */
[----:B------:R-:W-:Y:S05]  /*0560*/  @P0 EXIT ;  /* 0x000000000000094d */ /* 0x000fea0003800000 */
[----:B0-----:R-:W-:Y:S01]  /*0570*/  IABS R11, c[0x0][0x198] ;  /* 0x00006600000b7a13 */ /* 0x001fe20000000000 */
[----:B------:R-:W-:Y:S01]  /*0580*/  ULDC.S8 UR4, c[0x0][0x1ac] ;  /* 0x00006b0000047ab9 */ /* 0x000fe20000000200 */
[----:B------:R-:W-:Y:S02]  /*0590*/  IABS R10, UR10 ;  /* 0x0000000a000a7c13 */ /* 0x000fe40008000000 */
[----:B------:R-:W0:Y:S01]  /*05a0*/  I2F.RP R4, R11 ;  /* 0x0000000b00047306 */ /* 0x000e220000209400 */
[----:B------:R-:W-:-:S04]  /*05b0*/  ISETP.NE.AND P0, PT, RZ, UR4, PT ;  /* 0x00000004ff007c0c */ /* 0x000fc8000bf05270 */
[----:B------:R-:W-:-:S03]  /*05c0*/  ISETP.NE.OR P0, PT, RZ, UR7, !P0 ;  /* 0x00000007ff007c0c */ /* 0x000fc6000c705670 */
[----:B0-----:R-:W0:Y:S02]  /*05d0*/  MUFU.RCP R4, R4 ;  /* 0x0000000400047308 */ /* 0x001e240000001000 */
[----:B0-----:R-:W-:-:S06]  /*05e0*/  IADD3 R2, R4, 0xffffffe, RZ ;  /* 0x0ffffffe04027810 */ /* 0x001fcc0007ffe0ff */
[----:B------:R0:W1:Y:S02]  /*05f0*/  F2I.FTZ.U32.TRUNC.NTZ R3, R2 ;  /* 0x0000000200037305 */ /* 0x000064000021f000 */
        /* <DEDUP_REMOVED lines=22> */
.L_x_238:
        /* <DEDUP_REMOVED lines=24> */
[----:B------:R0:W3:Y:S04]  /*08e0*/  LDG.E.CONSTANT R16, [R4.64] ;  /* 0x0000000c04107981 */ /* 0x0000e8000c1e9900 */
[----:B------:R0:W4:Y:S01]  /*08f0*/  LDG.E.CONSTANT R17, [R4.64+0x4] ;  /* 0x0000040c04117981 */ /* 0x000122000c1e9900 */
[----:B------:R-:W-:Y:S01]  /*0900*/  LOP3.LUT R59, R59, 0x10, RZ, 0xc0, !PT ;  /* 0x000000103b3b7812 */ /* 0x000fe200078ec0ff */
[----:B------:R-:W-:Y:S01]  /*0910*/  UISETP.GE.AND UP0, UPT, UR10, UR5, UPT ;  /* 0x000000050a00728c */ /* 0x000fe2000bf06270 */
[----:B------:R-:W-:Y:S01]  /*0920*/  IMAD.MOV.U32 R66, RZ, RZ, RZ ;  /* 0x000000ffff427224 */ /* 0x000fe200078e00ff */
[----:B------:R-:W-:Y:S01]  /*0930*/  CS2R R50, SRZ ;  /* 0x0000000000327805 */ /* 0x000fe2000001ff00 */
[----:B------:R-:W-:Y:S01]  /*0940*/  IMAD.MOV.U32 R52, RZ, RZ, RZ ;  /* 0x000000ffff347224 */ /* 0x000fe200078e00ff */
[----:B------:R-:W-:Y:S01]  /*0950*/  CS2R R14, SRZ ;  /* 0x00000000000e7805 */ /* 0x000fe2000001ff00 */
[----:B------:R-:W-:Y:S01]  /*0960*/  IMAD.MOV.U32 R24, RZ, RZ, RZ ;  /* 0x000000ffff187224 */ /* 0x000fe200078e00ff */
[----:B------:R-:W-:Y:S01]  /*0970*/  PLOP3.LUT P0, PT, PT, PT, UP0, 0x80, 0x0 ;  /* 0x000000000000781c */ /* 0x000fe20003f0f008 */
[----:B------:R-:W-:Y:S01]  /*0980*/  CS2R R8, SRZ ;  /* 0x0000000000087805 */ /* 0x000fe2000001ff00 */
[----:B------:R-:W-:Y:S01]  /*0990*/  CS2R R10, SRZ ;  /* 0x00000000000a7805 */ /* 0x000fe2000001ff00 */
[----:B------:R-:W-:Y:S01]  /*09a0*/  CS2R R12, SRZ ;  /* 0x00000000000c7805 */ /* 0x000fe2000001ff00 */
[----:B--2---:R-:W-:-:S04]  /*09b0*/  SHF.R.U32.HI R0, RZ, R59, R2 ;  /* 0x0000003bff007219 */ /* 0x004fc80000011602 */
[C---:B------:R-:W-:Y:S02]  /*09c0*/  LEA.HI R3, R0.reuse, 0x1, RZ, 0x1c ;  /* 0x0000000100037811 */ /* 0x040fe400078fe0ff */
[C---:B------:R-:W-:Y:S02]  /*09d0*/  IADD3 R6, R0.reuse, 0x1, RZ ;  /* 0x0000000100067810 */ /* 0x040fe40007ffe0ff */
[----:B------:R-:W-:Y:S02]  /*09e0*/  LOP3.LUT R19, R3, 0xf, RZ, 0xc0, !PT ;  /* 0x0000000f03137812 */ /* 0x000fe400078ec0ff */
[----:B------:R-:W-:Y:S02]  /*09f0*/  LEA.HI R3, R0, 0x1, RZ, 0x18 ;  /* 0x0000000100037811 */ /* 0x000fe400078fc0ff */
[----:B------:R-:W-:Y:S01]  /*0a00*/  LOP3.LUT R18, R6, 0xf, RZ, 0xc0, !PT ;  /* 0x0000000f06127812 */ /* 0x000fe200078ec0ff */
[----:B0-----:R0:W1:Y:S01]  /*0a10*/  I2F.F16 R4, R19 ;  /* 0x0000001300047306 */ /* 0x0010620000200c00 */
[----:B------:R-:W-:-:S02]  /*0a20*/  LOP3.LUT R20, R3, 0xf, RZ, 0xc0, !PT ;  /* 0x0000000f03147812 */ /* 0x000fc400078ec0ff */
[----:B------:R-:W-:Y:S02]  /*0a30*/  LEA.HI R3, R0, 0x1, RZ, 0x14 ;  /* 0x0000000100037811 */ /* 0x000fe400078fa0ff */
[C-C-:B---3--:R-:W-:Y:S02]  /*0a40*/  PRMT R57, R16.reuse, 0x5410, R16.reuse ;  /* 0x0000541010397816 */ /* 0x148fe40000000010 */
[----:B------:R-:W-:Y:S01]  /*0a50*/  LOP3.LUT R21, R3, 0xf, RZ, 0xc0, !PT ;  /* 0x0000000f03157812 */ /* 0x000fe200078ec0ff */
[----:B------:R2:W3:Y:S01]  /*0a60*/  I2F.F16 R2, R18 ;  /* 0x0000001200027306 */ /* 0x0004e20000200c00 */
[----:B0-----:R-:W-:Y:S02]  /*0a70*/  LOP3.LUT R19, R19, 0xe400, RZ, 0xfc, !PT ;  /* 0x0000e40013137812 */ /* 0x001fe400078efcff */
[----:B------:R-:W-:Y:S02]  /*0a80*/  PRMT R55, R16, 0x7632, R16 ;  /* 0x0000763210377816 */ /* 0x000fe40000000010 */
[----:B----4-:R-:W-:-:S02]  /*0a90*/  PRMT R54, R17, 0x5410, R17 ;  /* 0x0000541011367816 */ /* 0x010fc40000000011 */
[----:B------:R-:W-:Y:S01]  /*0aa0*/  PRMT R33, R17, 0x7632, R17 ;  /* 0x0000763211217816 */ /* 0x000fe20000000011 */
[----:B------:R0:W4:Y:S01]  /*0ab0*/  I2F.F16 R0, R20 ;  /* 0x0000001400007306 */ /* 0x0001220000200c00 */
[----:B--2---:R-:W-:Y:S01]  /*0ac0*/  LOP3.LUT R18, R18, 0xe400, RZ, 0xfc, !PT ;  /* 0x0000e40012127812 */ /* 0x004fe200078efcff */
[C---:B-1----:R-:W-:Y:S01]  /*0ad0*/  HADD2 R29, R7.reuse.H0_H0, -R4.H0_H0 ;  /* 0xa0000004071d7230 */ /* 0x042fe20000000800 */
[----:B------:R-:W-:Y:S01]  /*0ae0*/  CS2R R4, SRZ ;  /* 0x0000000000047805 */ /* 0x000fe2000001ff00 */
[----:B------:R-:W-:Y:S02]  /*0af0*/  PRMT R30, R19, 0x5410, R19 ;  /* 0x00005410131e7816 */ /* 0x000fe40000000013 */
[----:B------:R-:W-:Y:S02]  /*0b00*/  PRMT R32, R18, 0x5410, R18 ;  /* 0x0000541012207816 */ /* 0x000fe40000000012 */
[----:B------:R1:W2:Y:S01]  /*0b10*/  I2F.F16 R6, R21 ;  /* 0x0000001500067306 */ /* 0x0002a20000200c00 */
[----:B0-----:R-:W-:Y:S01]  /*0b20*/  LOP3.LUT R20, R20, 0xe400, RZ, 0xfc, !PT ;  /* 0x0000e40014147812 */ /* 0x001fe200078efcff */
[----:B---3--:R-:W-:Y:S01]  /*0b30*/  HADD2 R31, R7.H0_H0, -R2.H0_H0 ;  /* 0xa0000002071f7230 */ /* 0x008fe20000000800 */
[----:B------:R-:W-:-:S02]  /*0b40*/  CS2R R2, SRZ ;  /* 0x0000000000027805 */ /* 0x000fc4000001ff00 */
[----:B------:R-:W-:Y:S01]  /*0b50*/  PRMT R28, R20, 0x5410, R20 ;  /* 0x00005410141c7816 */ /* 0x000fe20000000014 */
[----:B----4-:R-:W-:Y:S01]  /*0b60*/  HADD2 R27, R7.H0_H0, -R0.H0_H0 ;  /* 0xa0000000071b7230 */ /* 0x010fe20000000800 */
[----:B-1----:R-:W-:Y:S01]  /*0b70*/  LOP3.LUT R21, R21, 0xe400, RZ, 0xfc, !PT ;  /* 0x0000e40015157812 */ /* 0x002fe200078efcff */
[----:B------:R-:W-:-:S03]  /*0b80*/  IMAD.MOV.U32 R0, RZ, RZ, RZ ;  /* 0x000000ffff007224 */ /* 0x000fc600078e00ff */
[----:B------:R-:W-:Y:S01]  /*0b90*/  PRMT R26, R21, 0x5410, R21 ;  /* 0x00005410151a7816 */ /* 0x000fe20000000015 */
[----:B--2---:R-:W-:Y:S01]  /*0ba0*/  HADD2 R25, R7.H0_H0, -R6.H0_H0 ;  /* 0xa000000607197230 */ /* 0x004fe20000000800 */
[----:B------:R-:W-:Y:S01]  /*0bb0*/  CS2R R6, SRZ ;  /* 0x0000000000067805 */ /* 0x000fe2000001ff00 */
[----:B------:R-:W-:Y:S05]  /*0bc0*/  @P0 BRA `(.L_x_239) ;  /* 0x00002da000000947 */ /* 0x000fea0003800000 */
[----:B------:R-:W-:Y:S01]  /*0bd0*/  USHF.R.S32.HI UR4, URZ, 0x1f, UR10 ;  /* 0x0000001f3f047899 */ /* 0x000fe2000801140a */
[----:B------:R-:W-:Y:S01]  /*0be0*/  IMAD.MOV.U32 R66, RZ, RZ, RZ ;  /* 0x000000ffff427224 */ /* 0x000fe200078e00ff */
[----:B------:R-:W-:Y:S02]  /*0bf0*/  ULDC UR7, c[0x0][0x18c] ;  /* 0x0000630000077ab9 */ /* 0x000fe40000000800 */
        /* <DEDUP_REMOVED lines=10> */
[----:B------:R-:W-:-:S04]  /*0ca0*/  LEA.HI.X R67, R67, c[0x0][0x16c], R16, 0x2, P0 ;  /* 0x00005b0043437a11 */ /* 0x000fc800000f1410 */
[----:B------:R-:W-:Y:S02]  /*0cb0*/  UMOV UR8, UR7 ;  /* 0x0000000700087c82 */ /* 0x000fe40008000000 */
.L_x_257:
[----:B------:R-:W-:Y:S02]  /*0cc0*/  IMAD.MOV.U32 R20, RZ, RZ, R53 ;  /* 0x000000ffff147224 */ /* 0x000fe400078e0035 */
[----:B------:R-:W-:-:S05]  /*0cd0*/  IMAD.MOV.U32 R21, RZ, RZ, R67 ;  /* 0x000000ffff157224 */ /* 0x000fca00078e0043 */
[----:B------:R-:W2:Y:S01]  /*0ce0*/  LDG.E.128.CONSTANT R16, [R20.64] ;  /* 0x0000000c14107981 */ /* 0x000ea2000c1e9d00 */
[----:B------:R-:W-:Y:S01]  /*0cf0*/  UISETP.NE.AND UP0, UPT, UR10, UR8, UPT ;  /* 0x000000080a00728c */ /* 0x000fe2000bf05270 */
[----:B------:R-:W-:Y:S02]  /*0d00*/  ISETP.NE.AND P0, PT, R62, RZ, PT ;  /* 0x000000ff3e00720c */ /* 0x000fe40003f05270 */
[----:B------:R-:W-:Y:S02]  /*0d10*/  ISETP.NE.AND P1, PT, R63, RZ, PT ;  /* 0x000000ff3f00720c */ /* 0x000fe40003f25270 */
[----:B------:R-:W-:Y:S02]  /*0d20*/  ISETP.NE.AND P2, PT, R61, RZ, PT ;  /* 0x000000ff3d00720c */ /* 0x000fe40003f45270 */
[----:B------:R-:W-:Y:S02]  /*0d30*/  PLOP3.LUT P4, PT, PT, PT, UP0, 0x80, 0x0 ;  /* 0x000000000000781c */ /* 0x000fe40003f8f008 */
[----:B------:R-:W-:-:S02]  /*0d40*/  ISETP.NE.AND P3, PT, R60, RZ, PT ;  /* 0x000000ff3c00720c */ /* 0x000fc40003f65270 */
[C---:B--2---:R-:W-:Y:S02]  /*0d50*/  LOP3.LUT R35, R16.reuse, 0xf000f, RZ, 0xc0, !PT ;  /* 0x000f000f10237812 */ /* 0x044fe400078ec0ff */
[----:B------:R-:W-:Y:S02]  /*0d60*/  LOP3.LUT R36, R16, 0xf000f0, RZ, 0xc0, !PT ;  /* 0x00f000f010247812 */ /* 0x000fe400078ec0ff */
[C---:B------:R-:W-:Y:S02]  /*0d70*/  LOP3.LUT R39, R17.reuse, 0xf000f, RZ, 0xc0, !PT ;  /* 0x000f000f11277812 */ /* 0x040fe400078ec0ff */
[----:B------:R-:W-:Y:S02]  /*0d80*/  LOP3.LUT R40, R17, 0xf000f0, RZ, 0xc0, !PT ;  /* 0x00f000f011287812 */ /* 0x000fe400078ec0ff */
[C---:B------:R-:W-:Y:S02]  /*0d90*/  LOP3.LUT R43, R18.reuse, 0xf000f, RZ, 0xc0, !PT ;  /* 0x000f000f122b7812 */ /* 0x040fe400078ec0ff */
[----:B------:R-:W-:-:S02]  /*0da0*/  LOP3.LUT R44, R18, 0xf000f0, RZ, 0xc0, !PT ;  /* 0x00f000f0122c7812 */ /* 0x000fc400078ec0ff */
[C---:B------:R-:W-:Y:S02]  /*0db0*/  LOP3.LUT R23, R19.reuse, 0xf000f, RZ, 0xc0, !PT ;  /* 0x000f000f13177812 */ /* 0x040fe400078ec0ff */
[----:B------:R-:W-:Y:S02]  /*0dc0*/  LOP3.LUT R22, R19, 0xf000f0, RZ, 0xc0, !PT ;  /* 0x00f000f013167812 */ /* 0x000fe400078ec0ff */
[----:B------:R-:W-:Y:S02]  /*0dd0*/  SHF.R.U32.HI R16, RZ, 0x8, R16 ;  /* 0x00000008ff107819 */ /* 0x000fe40000011610 */
[----:B------:R-:W-:Y:S02]  /*0de0*/  SHF.R.U32.HI R17, RZ, 0x8, R17 ;  /* 0x00000008ff117819 */ /* 0x000fe40000011611 */
[----:B------:R-:W-:Y:S02]  /*0df0*/  SHF.R.U32.HI R18, RZ, 0x8, R18 ;  /* 0x00000008ff127819 */ /* 0x000fe40000011612 */
[----:B------:R-:W-:-:S02]  /*0e00*/  SHF.R.U32.HI R19, RZ, 0x8, R19 ;  /* 0x00000008ff137819 */ /* 0x000fc40000011613 */
        /* <DEDUP_REMOVED lines=10> */
[C---:B------:R-:W-:Y:S02]  /*0eb0*/  LOP3.LUT R41, R18.reuse, 0xf000f, RZ, 0xc0, !PT ;  /* 0x000f000f12297812 */ /* 0x040fe400078ec0ff */
[----:B------:R-:W-:-:S02]  /*0ec0*/  LOP3.LUT R38, R18, 0xf000f0, RZ, 0xc0, !PT ;  /* 0x00f000f012267812 */ /* 0x000fc400078ec0ff */
[----:B------:R-:W-:Y:S02]  /*0ed0*/  LOP3.LUT R23, R23, 0x64006400, RZ, 0xfc, !PT ;  /* 0x6400640017177812 */ /* 0x000fe400078efcff */
[----:B------:R-:W-:Y:S02]  /*0ee0*/  LOP3.LUT R22, R22, 0x64006400, RZ, 0xfc, !PT ;  /* 0x6400640016167812 */ /* 0x000fe400078efcff */
[C---:B------:R-:W-:Y:S02]  /*0ef0*/  LOP3.LUT R37, R19.reuse, 0xf000f, RZ, 0xc0, !PT ;  /* 0x000f000f13257812 */ /* 0x040fe400078ec0ff */
[----:B------:R-:W-:Y:S01]  /*0f00*/  LOP3.LUT R34, R19, 0xf000f0, RZ, 0xc0, !PT ;  /* 0x00f000f013227812 */ /* 0x000fe200078ec0ff */
[----:B------:R-:W-:Y:S05]  /*0f10*/  @P4 BRA `(.L_x_240) ;  /* 0x000002c000004947 */ /* 0x000fea0003800000 */
[----:B------:R-:W-:-:S05]  /*0f20*/  IADD3 R56, R56, 0x1, RZ ;  /* 0x0000000138387810 */ /* 0x000fca0007ffe0ff */
[----:B------:R-:W-:-:S05]  /*0f30*/  IMAD R19, R56, c[0x0][0x18c], RZ ;  /* 0x0000630038137a24 */ /* 0x000fca00078e02ff */
[----:B------:R-:W-:-:S04]  /*0f40*/  SHF.R.S32.HI R16, RZ, 0x1f, R19 ;  /* 0x0000001fff107819 */ /* 0x000fc80000011413 */
[----:B------:R-:W-:Y:S01]  /*0f50*/  LEA.HI R17, R16, R19, RZ, 0x3 ;  /* 0x0000001310117211 */ /* 0x000fe200078f18ff */
[----:B------:R-:W-:-:S03]  /*0f60*/  IMAD.MOV.U32 R16, RZ, RZ, 0x4 ;  /* 0x00000004ff107424 */ /* 0x000fc600078e00ff */
        /* <DEDUP_REMOVED lines=20> */
[----:B---3--:R-:W-:Y:S02]  /*10b0*/  PRMT R57, R55, 0x5410, R55 ;  /* 0x0000541037397816 */ /* 0x008fe40000000037 */
[----:B------:R-:W-:Y:S02]  /*10c0*/  LOP3.LUT R19, R18, 0xe400, RZ, 0xfc, !PT ;  /* 0x0000e40012137812 */ /* 0x000fe400078efcff */
[----:B----4-:R-:W-:Y:S01]  /*10d0*/  PRMT R54, R33, 0x5410, R33 ;  /* 0x0000541021367816 */ /* 0x010fe20000000021 */
[----:B------:R0:W3:Y:S01]  /*10e0*/  I2F.F16 R29, R16 ;  /* 0x00000010001d7306 */ /* 0x0000e20000200c00 */
[----:B-1----:R-:W-:-:S02]  /*10f0*/  LOP3.LUT R26, R26, 0xe400, RZ, 0xfc, !PT ;  /* 0x0000e4001a1a7812 */ /* 0x002fc400078efcff */
[----:B------:R-:W-:Y:S02]  /*1100*/  PRMT R55, R55, 0x7632, R55 ;  /* 0x0000763237377816 */ /* 0x000fe40000000037 */
[----:B------:R-:W-:Y:S02]  /*1110*/  PRMT R32, R26, 0x5410, R26 ;  /* 0x000054101a207816 */ /* 0x000fe4000000001a */
[----:B------:R-:W-:Y:S01]  /*1120*/  PRMT R33, R33, 0x7632, R33 ;  /* 0x0000763221217816 */ /* 0x000fe20000000021 */
[----:B------:R1:W4:Y:S01]  /*1130*/  I2F.F16 R27, R17 ;  /* 0x00000011001b7306 */ /* 0x0003220000200c00 */
[----:B0-----:R-:W-:Y:S01]  /*1140*/  LOP3.LUT R16, R16, 0xe400, RZ, 0xfc, !PT ;  /* 0x0000e40010107812 */ /* 0x001fe200078efcff */
[----:B--2---:R-:W-:Y:S01]  /*1150*/  HADD2 R31, R28.H0_H0, -R31.H0_H0 ;  /* 0xa000001f1c1f7230 */ /* 0x004fe20000000800 */
[----:B------:R-:W-:Y:S02]  /*1160*/  PRMT R26, R19, 0x5410, R19 ;  /* 0x00005410131a7816 */ /* 0x000fe40000000013 */
[----:B------:R-:W-:-:S03]  /*1170*/  PRMT R30, R16, 0x5410, R16 ;  /* 0x00005410101e7816 */ /* 0x000fc60000000010 */
[----:B------:R-:W0:Y:S01]  /*1180*/  I2F.F16 R25, R18 ;  /* 0x0000001200197306 */ /* 0x000e220000200c00 */
[----:B-1----:R-:W-:Y:S01]  /*1190*/  LOP3.LUT R17, R17, 0xe400, RZ, 0xfc, !PT ;  /* 0x0000e40011117812 */ /* 0x002fe200078efcff */
[C---:B---3--:R-:W-:Y:S02]  /*11a0*/  HADD2 R29, R28.reuse.H0_H0, -R29.H0_H0 ;  /* 0xa000001d1c1d7230 */ /* 0x048fe40000000800 */
[C---:B----4-:R-:W-:Y:S02]  /*11b0*/  HADD2 R27, R28.reuse.H0_H0, -R27.H0_H0 ;  /* 0xa000001b1c1b7230 */ /* 0x050fe40000000800 */
[----:B0-----:R-:W-:Y:S01]  /*11c0*/  HADD2 R25, R28.H0_H0, -R25.H0_H0 ;  /* 0xa00000191c197230 */ /* 0x001fe20000000800 */
[----:B------:R-:W-:Y:S02]  /*11d0*/  PRMT R28, R17, 0x5410, R17 ;  /* 0x00005410111c7816 */ /* 0x000fe40000000011 */
.L_x_240:
[----:B------:R-:W-:Y:S02]  /*11e0*/  LOP3.LUT R46, R46, 0x64006400, RZ, 0xfc, !PT ;  /* 0x640064002e2e7812 */ /* 0x000fe400078efcff */
[----:B------:R-:W-:Y:S02]  /*11f0*/  LOP3.LUT R47, R47, 0x64006400, RZ, 0xfc, !PT ;  /* 0x640064002f2f7812 */ /* 0x000fe400078efcff */
[----:B------:R-:W-:-:S02]  /*1200*/  LOP3.LUT R42, R42, 0x64006400, RZ, 0xfc, !PT ;  /* 0x640064002a2a7812 */ /* 0x000fc400078efcff */
[----:B------:R-:W-:Y:S02]  /*1210*/  LOP3.LUT R45, R45, 0x64006400, RZ, 0xfc, !PT ;  /* 0x640064002d2d7812 */ /* 0x000fe400078efcff */
[----:B------:R-:W-:Y:S01]  /*1220*/  LOP3.LUT R18, R38, 0x64006400, RZ, 0xfc, !PT ;  /* 0x6400640026127812 */ /* 0x000fe200078efcff */
[----:B------:R-:W-:Y:S01]  /*1230*/  HFMA2.MMA R38, R39, 1, 1, R30 ;  /* 0x3c003c0027267835 */ /* 0x000fe2000000001e */
[----:B------:R-:W-:Y:S01]  /*1240*/  LOP3.LUT R19, R41, 0x64006400, RZ, 0xfc, !PT ;  /* 0x6400640029137812 */ /* 0x000fe200078efcff */
[----:B------:R-:W-:Y:S01]  /*1250*/  HFMA2.MMA R39, R40, 0.0625, 0.0625, R29 ;  /* 0x2c002c0028277835 */ /* 0x000fe2000000001d */
[----:B------:R-:W-:Y:S01]  /*1260*/  LOP3.LUT R17, R37, 0x64006400, RZ, 0xfc, !PT ;  /* 0x6400640025117812 */ /* 0x000fe200078efcff */
[----:B------:R-:W-:Y:S01]  /*1270*/  HFMA2 R37, R46, 0.0625, 0.0625, R31 ;  /* 0x2c002c002e257831 */ /* 0x000fe2000000001f */
[----:B------:R-:W-:Y:S01]  /*1280*/  LOP3.LUT R16, R34, 0x64006400, RZ, 0xfc, !PT ;  /* 0x6400640022107812 */ /* 0x000fe200078efcff */
[----:B------:R-:W-:Y:S01]  /*1290*/  HFMA2.MMA R34, R35, 1, 1, R32 ;  /* 0x3c003c0023227835 */ /* 0x000fe20000000020 */
[----:B------:R-:W-:Y:S01]  /*12a0*/  HADD2 R40, R47, R30 ;  /* 0x0000001e2f287230 */ /* 0x000fe20000000000 */
[----:B------:R-:W-:Y:S01]  /*12b0*/  HFMA2.MMA R35, R36, 0.0625, 0.0625, R31 ;  /* 0x2c002c0024237835 */ /* 0x000fe2000000001f */
[----:B------:R-:W-:Y:S01]  /*12c0*/  HFMA2 R41, R42, 0.0625, 0.0625, R29 ;  /* 0x2c002c002a297831 */ /* 0x000fe2000000001d */
[----:B------:R-:W-:Y:S01]  /*12d0*/  HFMA2.MMA R42, R43, 1, 1, R28 ;  /* 0x3c003c002b2a7835 */ /* 0x000fe2000000001c */
[----:B------:R-:W-:Y:S01]  /*12e0*/  HADD2 R36, R45, R32 ;  /* 0x000000202d247230 */ /* 0x000fe20000000000 */
[----:B------:R-:W-:Y:S01]  /*12f0*/  HFMA2.MMA R46, R23, 1, 1, R26 ;  /* 0x3c003c00172e7835 */ /* 0x000fe2000000001a */
[----:B------:R-:W-:Y:S01]  /*1300*/  HFMA2 R45, R18, 0.0625, 0.0625, R27 ;  /* 0x2c002c00122d7831 */ /* 0x000fe2000000001b */
[----:B------:R-:W-:Y:S01]  /*1310*/  HFMA2.MMA R47, R22, 0.0625, 0.0625, R25 ;  /* 0x2c002c00162f7835 */ /* 0x000fe20000000019 */
[----:B------:R-:W-:Y:S01]  /*1320*/  HADD2 R48, R17, R26 ;  /* 0x0000001a11307230 */ /* 0x000fe20000000000 */
[----:B------:R-:W-:Y:S01]  /*1330*/  HFMA2.MMA R43, R44, 0.0625, 0.0625, R27 ;  /* 0x2c002c002c2b7835 */ /* 0x000fe2000000001b */
[----:B------:R-:W-:-:S02]  /*1340*/  HADD2 R44, R19, R28 ;  /* 0x0000001c132c7230 */ /* 0x000fc40000000000 */
[----:B------:R-:W-:Y:S01]  /*1350*/  HFMA2 R49, R16, 0.0625, 0.0625, R25 ;  /* 0x2c002c0010317831 */ /* 0x000fe20000000019 */
[----:B------:R-:W-:Y:S05]  /*1360*/  @!P0 BRA `(.L_x_241) ;  /* 0x0000015000008947 */ /* 0x000fea0003800000 */
[----:B------:R-:W0:Y:S02]  /*1370*/  LDS.128 R16, [UR4] ;  /* 0x00000004ff107984 */ /* 0x000e240008000c00 */
[----:B0-----:R-:W-:Y:S01]  /*1380*/  HFMA2.MMA R22, R34, R16, RZ ;  /* 0x0000001022167235 */ /* 0x001fe200000000ff */
[----:B------:R-:W-:-:S04]  /*1390*/  HFMA2 R23, R38, R16, RZ.H0_H0 ;  /* 0x0000001026177231 */ /* 0x000fc800000400ff */
[----:B------:R-:W-:-:S05]  /*13a0*/  HFMA2 R23, R39, R17, R23 ;  /* 0x0000001127177231 */ /* 0x000fca0000000017 */
[----:B------:R-:W-:-:S06]  /*13b0*/  HFMA2 R22, R35, R17, R22 ;  /* 0x0000001123167231 */ /* 0x000fcc0000000016 */
[----:B------:R-:W-:-:S06]  /*13c0*/  HFMA2.MMA R22, R36, R18, R22 ;  /* 0x0000001224167235 */ /* 0x000fcc0000000016 */
[----:B------:R-:W-:-:S06]  /*13d0*/  HFMA2.MMA R22, R37, R19, R22 ;  /* 0x0000001325167235 */ /* 0x000fcc0000000016 */
[----:B------:R-:W-:Y:S01]  /*13e0*/  HFMA2.MMA R14, R22, R57, R14 ;  /* 0x00000039160e7235 */ /* 0x000fe2000000000e */
[----:B------:R-:W-:Y:S01]  /*13f0*/  HFMA2 R22, R40, R18, R23 ;  /* 0x0000001228167231 */ /* 0x000fe20000000017 */
[----:B------:R-:W-:Y:S01]  /*1400*/  HFMA2.MMA R23, R42, R16, RZ ;  /* 0x000000102a177235 */ /* 0x000fe200000000ff */
[----:B------:R-:W-:Y:S02]  /*1410*/  HFMA2 R16, R46, R16, RZ.H0_H0 ;  /* 0x000000102e107231 */ /* 0x000fe400000400ff */
[----:B------:R-:W-:-:S03]  /*1420*/  HFMA2 R22, R41, R19, R22 ;  /* 0x0000001329167231 */ /* 0x000fc60000000016 */
[-C--:B------:R-:W-:Y:S01]  /*1430*/  HFMA2.MMA R23, R43, R17.reuse, R23 ;  /* 0x000000112b177235 */ /* 0x080fe20000000017 */
[----:B------:R-:W-:Y:S01]  /*1440*/  HFMA2 R13, R22, R55, R13 ;  /* 0x00000037160d7231 */ /* 0x000fe2000000000d */
[----:B------:R-:W-:-:S08]  /*1450*/  HFMA2.MMA R16, R47, R17, R16 ;  /* 0x000000112f107235 */ /* 0x000fd00000000010 */
[-C--:B------:R-:W-:Y:S02]  /*1460*/  HFMA2 R23, R44, R18.reuse, R23 ;  /* 0x000000122c177231 */ /* 0x080fe40000000017 */
[----:B------:R-:W-:-:S04]  /*1470*/  HFMA2 R16, R48, R18, R16 ;  /* 0x0000001230107231 */ /* 0x000fc80000000010 */
[-C--:B------:R-:W-:Y:S02]  /*1480*/  HFMA2.MMA R23, R45, R19.reuse, R23 ;  /* 0x000000132d177235 */ /* 0x080fe40000000017 */
[----:B------:R-:W-:-:S04]  /*1490*/  HFMA2.MMA R16, R49, R19, R16 ;  /* 0x0000001331107235 */ /* 0x000fc80000000010 */
[----:B------:R-:W-:-:S06]  /*14a0*/  HFMA2.MMA R12, R23, R54, R12 ;  /* 0x00000036170c7235 */ /* 0x000fcc000000000c */
[----:B------:R-:W-:Y:S02]  /*14b0*/  HFMA2 R11, R16, R33, R11 ;  /* 0x00000021100b7231 */ /* 0x000fe4000000000b */
.L_x_241:
[----:B------:R-:W-:Y:S05]  /*14c0*/  @!P1 BRA `(.L_x_242) ;  /* 0x0000015000009947 */ /* 0x000fea0003800000 */
[----:B------:R-:W0:Y:S02]  /*14d0*/  LDS.128 R16, [UR4+0x100] ;  /* 0x00010004ff107984 */ /* 0x000e240008000c00 */
        /* <DEDUP_REMOVED lines=20> */
.L_x_242:
        /* <DEDUP_REMOVED lines=22> */
.L_x_243:
        /* <DEDUP_REMOVED lines=22> */
.L_x_244:
[----:B------:R-:W-:-:S04]  /*18e0*/  IMAD.MOV.U32 R65, RZ, RZ, 0x4 ;  /* 0x00000004ff417424 */ /* 0x000fc800078e00ff */
[----:B------:R-:W-:Y:S02]  /*18f0*/  IMAD.WIDE R68, R65, c[0x0][0x18c], R20 ;  /* 0x0000630041447a25 */ /* 0x000fe400078e0214 */
[----:B------:R-:W0:Y:S04]  /*1900*/  LDS.128 R20, [UR4+0x400] ;  /* 0x00040004ff147984 */ /* 0x000e280008000c00 */
[----:B------:R-:W2:Y:S01]  /*1910*/  LDG.E.128.CONSTANT R16, [R68.64] ;  /* 0x0000000c44107981 */ /* 0x000ea2000c1e9d00 */
        /* <DEDUP_REMOVED lines=15> */
[-C--:B------:R-:W-:Y:S02]  /*1a10*/  HFMA2.MMA R34, R37, R23.reuse, R34 ;  /* 0x0000001725227235 */ /* 0x080fe40000000022 */
[----:B------:R-:W-:-:S04]  /*1a20*/  HFMA2.MMA R35, R45, R23, R42 ;  /* 0x000000172d237235 */ /* 0x000fc8000000002a */
[----:B------:R-:W-:Y:S01]  /*1a30*/  HFMA2.MMA R37, R34, R57, R50 ;  /* 0x0000003922257235 */ /* 0x000fe20000000032 */
[----:B------:R-:W-:Y:S01]  /*1a40*/  HFMA2 R34, R20, R33, R66 ;  /* 0x0000002114227231 */ /* 0x000fe20000000042 */
[----:B------:R-:W-:Y:S01]  /*1a50*/  HFMA2.MMA R35, R35, R54, R51 ;  /* 0x0000003623237235 */ /* 0x000fe20000000033 */
[----:B------:R-:W-:Y:S01]  /*1a60*/  IMAD.WIDE R66, R65, c[0x0][0x18c], R68 ;  /* 0x0000630041427a25 */ /* 0x000fe200078e0244 */
[C---:B--2---:R-:W-:Y:S02]  /*1a70*/  LOP3.LUT R39, R16.reuse, 0xf000f, RZ, 0xc0, !PT ;  /* 0x000f000f10277812 */ /* 0x044fe400078ec0ff */
[----:B------:R-:W-:Y:S02]  /*1a80*/  LOP3.LUT R40, R16, 0xf000f0, RZ, 0xc0, !PT ;  /* 0x00f000f010287812 */ /* 0x000fe400078ec0ff */
[----:B------:R-:W-:Y:S02]  /*1a90*/  SHF.R.U32.HI R16, RZ, 0x8, R16 ;  /* 0x00000008ff107819 */ /* 0x000fe40000011610 */
[----:B------:R-:W-:-:S02]  /*1aa0*/  SHF.R.U32.HI R20, RZ, 0x8, R17 ;  /* 0x00000008ff147819 */ /* 0x000fc40000011611 */
[C---:B------:R-:W-:Y:S02]  /*1ab0*/  LOP3.LUT R23, R17.reuse, 0xf000f, RZ, 0xc0, !PT ;  /* 0x000f000f11177812 */ /* 0x040fe400078ec0ff */
[----:B------:R-:W-:Y:S02]  /*1ac0*/  LOP3.LUT R44, R17, 0xf000f0, RZ, 0xc0, !PT ;  /* 0x00f000f0112c7812 */ /* 0x000fe400078ec0ff */
[C---:B------:R-:W-:Y:S02]  /*1ad0*/  LOP3.LUT R21, R18.reuse, 0xf000f, RZ, 0xc0, !PT ;  /* 0x000f000f12157812 */ /* 0x040fe400078ec0ff */
[----:B------:R-:W-:Y:S02]  /*1ae0*/  LOP3.LUT R38, R18, 0xf000f0, RZ, 0xc0, !PT ;  /* 0x00f000f012267812 */ /* 0x000fe400078ec0ff */
[----:B------:R-:W-:Y:S02]  /*1af0*/  SHF.R.U32.HI R41, RZ, 0x8, R18 ;  /* 0x00000008ff297819 */ /* 0x000fe40000011612 */
[----:B------:R-:W-:-:S02]  /*1b00*/  LOP3.LUT R17, R19, 0xf000f, RZ, 0xc0, !PT ;  /* 0x000f000f13117812 */ /* 0x000fc400078ec0ff */
[----:B------:R-:W-:Y:S02]  /*1b10*/  LOP3.LUT R18, R19, 0xf000f0, RZ, 0xc0, !PT ;  /* 0x00f000f013127812 */ /* 0x000fe400078ec0ff */
[----:B------:R-:W-:Y:S02]  /*1b20*/  SHF.R.U32.HI R19, RZ, 0x8, R19 ;  /* 0x00000008ff137819 */ /* 0x000fe40000011613 */
[----:B------:R-:W-:Y:S02]  /*1b30*/  LOP3.LUT R22, R16, 0xf000f, RZ, 0xc0, !PT ;  /* 0x000f000f10167812 */ /* 0x000fe400078ec0ff */
[C---:B------:R-:W-:Y:S02]  /*1b40*/  LOP3.LUT R45, R20.reuse, 0xf000f, RZ, 0xc0, !PT ;  /* 0x000f000f142d7812 */ /* 0x040fe400078ec0ff */
[----:B------:R-:W-:Y:S02]  /*1b50*/  LOP3.LUT R46, R20, 0xf000f0, RZ, 0xc0, !PT ;  /* 0x00f000f0142e7812 */ /* 0x000fe400078ec0ff */
[----:B------:R-:W-:-:S02]  /*1b60*/  LOP3.LUT R16, R16, 0xf000f0, RZ, 0xc0, !PT ;  /* 0x00f000f010107812 */ /* 0x000fc400078ec0ff */
[----:B------:R-:W-:Y:S02]  /*1b70*/  LOP3.LUT R20, R38, 0x64006400, RZ, 0xfc, !PT ;  /* 0x6400640026147812 */ /* 0x000fe400078efcff */
[----:B------:R-:W-:Y:S02]  /*1b80*/  LOP3.LUT R39, R39, 0x64006400, RZ, 0xfc, !PT ;  /* 0x6400640027277812 */ /* 0x000fe400078efcff */
[----:B------:R-:W-:Y:S02]  /*1b90*/  LOP3.LUT R40, R40, 0x64006400, RZ, 0xfc, !PT ;  /* 0x6400640028287812 */ /* 0x000fe400078efcff */
[----:B------:R-:W-:Y:S02]  /*1ba0*/  LOP3.LUT R44, R44, 0x64006400, RZ, 0xfc, !PT ;  /* 0x640064002c2c7812 */ /* 0x000fe400078efcff */
[C---:B------:R-:W-:Y:S02]  /*1bb0*/  LOP3.LUT R38, R41.reuse, 0xf000f0, RZ, 0xc0, !PT ;  /* 0x00f000f029267812 */ /* 0x040fe400078ec0ff */
        /* <DEDUP_REMOVED lines=10> */
[----:B------:R-:W-:Y:S01]  /*1c60*/  LOP3.LUT R46, R46, 0x64006400, RZ, 0xfc, !PT ;  /* 0x640064002e2e7812 */ /* 0x000fe200078efcff */
[----:B------:R-:W-:Y:S01]  /*1c70*/  HFMA2.MMA R50, R17, 1, 1, R26 ;  /* 0x3c003c0011327835 */ /* 0x000fe2000000001a */
[----:B------:R-:W-:Y:S01]  /*1c80*/  LOP3.LUT R22, R38, 0x64006400, RZ, 0xfc, !PT ;  /* 0x6400640026167812 */ /* 0x000fe200078efcff */
[--C-:B------:R-:W-:Y:S01]  /*1c90*/  HADD2 R38, R39, R32.reuse ;  /* 0x0000002027267230 */ /* 0x100fe20000000000 */
[----:B------:R-:W-:Y:S01]  /*1ca0*/  LOP3.LUT R49, R49, 0x64006400, RZ, 0xfc, !PT ;  /* 0x6400640031317812 */ /* 0x000fe200078efcff */
[----:B------:R-:W-:Y:S01]  /*1cb0*/  HFMA2.MMA R39, R40, 0.0625, 0.0625, R31 ;  /* 0x2c002c0028277835 */ /* 0x000fe2000000001f */
[----:B------:R-:W-:Y:S01]  /*1cc0*/  LOP3.LUT R19, R43, 0x64006400, RZ, 0xfc, !PT ;  /* 0x640064002b137812 */ /* 0x000fe200078efcff */
[----:B------:R-:W-:Y:S01]  /*1cd0*/  HFMA2.MMA R43, R44, 0.0625, 0.0625, R29 ;  /* 0x2c002c002c2b7835 */ /* 0x000fe2000000001d */
[----:B------:R-:W-:Y:S01]  /*1ce0*/  LOP3.LUT R16, R47, 0x64006400, RZ, 0xfc, !PT ;  /* 0x640064002f107812 */ /* 0x000fe200078efcff */
[----:B------:R-:W-:Y:S01]  /*1cf0*/  HADD2 R40, R41, R32 ;  /* 0x0000002029287230 */ /* 0x000fe20000000000 */
[----:B------:R-:W-:Y:S01]  /*1d00*/  HFMA2.MMA R47, R20, 0.0625, 0.0625, R27 ;  /* 0x2c002c00142f7835 */ /* 0x000fe2000000001b */
[----:B------:R-:W-:Y:S01]  /*1d10*/  HADD2 R44, R45, R30 ;  /* 0x0000001e2d2c7230 */ /* 0x000fe20000000000 */
[----:B------:R-:W-:Y:S01]  /*1d20*/  HFMA2.MMA R51, R18, 0.0625, 0.0625, R25 ;  /* 0x2c002c0012337835 */ /* 0x000fe20000000019 */
[----:B------:R-:W-:Y:S01]  /*1d30*/  HFMA2 R41, R42, 0.0625, 0.0625, R31 ;  /* 0x2c002c002a297831 */ /* 0x000fe2000000001f */
[----:B------:R-:W-:Y:S01]  /*1d40*/  HFMA2.MMA R42, R23, 1, 1, R30 ;  /* 0x3c003c00172a7835 */ /* 0x000fe2000000001e */
[----:B------:R-:W-:Y:S01]  /*1d50*/  HFMA2 R45, R46, 0.0625, 0.0625, R29 ;  /* 0x2c002c002e2d7831 */ /* 0x000fe2000000001d */
[----:B------:R-:W-:Y:S01]  /*1d60*/  HFMA2.MMA R46, R21, 1, 1, R28 ;  /* 0x3c003c00152e7835 */ /* 0x000fe2000000001c */
[----:B------:R-:W-:-:S02]  /*1d70*/  HADD2 R48, R49, R28 ;  /* 0x0000001c31307230 */ /* 0x000fc40000000000 */
[----:B------:R-:W-:Y:S02]  /*1d80*/  HFMA2 R49, R22, 0.0625, 0.0625, R27 ;  /* 0x2c002c0016317831 */ /* 0x000fe4000000001b */
[----:B------:R-:W-:Y:S02]  /*1d90*/  HADD2 R52, R19, R26 ;  /* 0x0000001a13347230 */ /* 0x000fe40000000000 */
[----:B------:R-:W-:Y:S01]  /*1da0*/  HFMA2 R53, R16, 0.0625, 0.0625, R25 ;  /* 0x2c002c0010357831 */ /* 0x000fe20000000019 */
[----:B------:R-:W-:Y:S05]  /*1db0*/  @!P0 BRA `(.L_x_245) ;  /* 0x0000015000008947 */ /* 0x000fea0003800000 */
[----:B------:R-:W0:Y:S02]  /*1dc0*/  LDS.128 R16, [UR4+0x10] ;  /* 0x00001004ff107984 */ /* 0x000e240008000c00 */
[----:B0-----:R-:W-:-:S10]  /*1dd0*/  HFMA2.MMA R20, R38, R16, RZ ;  /* 0x0000001026147235 */ /* 0x001fd400000000ff */
[----:B------:R-:W-:-:S06]  /*1de0*/  HFMA2 R20, R39, R17, R20 ;  /* 0x0000001127147231 */ /* 0x000fcc0000000014 */
[----:B------:R-:W-:-:S10]  /*1df0*/  HFMA2.MMA R20, R40, R18, R20 ;  /* 0x0000001228147235 */ /* 0x000fd40000000014 */
[----:B------:R-:W-:-:S06]  /*1e00*/  HFMA2 R20, R41, R19, R20 ;  /* 0x0000001329147231 */ /* 0x000fcc0000000014 */
[----:B------:R-:W-:Y:S01]  /*1e10*/  HFMA2.MMA R14, R20, R57, R14 ;  /* 0x00000039140e7235 */ /* 0x000fe2000000000e */
[----:B------:R-:W-:-:S06]  /*1e20*/  HFMA2 R20, R42, R16, RZ.H0_H0 ;  /* 0x000000102a147231 */ /* 0x000fcc00000400ff */
[----:B------:R-:W-:-:S10]  /*1e30*/  HFMA2.MMA R20, R43, R17, R20 ;  /* 0x000000112b147235 */ /* 0x000fd40000000014 */
[----:B------:R-:W-:-:S06]  /*1e40*/  HFMA2 R20, R44, R18, R20 ;  /* 0x000000122c147231 */ /* 0x000fcc0000000014 */
[----:B------:R-:W-:-:S10]  /*1e50*/  HFMA2.MMA R20, R45, R19, R20 ;  /* 0x000000132d147235 */ /* 0x000fd40000000014 */
[----:B------:R-:W-:Y:S01]  /*1e60*/  HFMA2 R13, R20, R55, R13 ;  /* 0x00000037140d7231 */ /* 0x000fe2000000000d */
[-C--:B------:R-:W-:Y:S02]  /*1e70*/  HFMA2.MMA R20, R46, R16.reuse, RZ ;  /* 0x000000102e147235 */ /* 0x080fe400000000ff */
[----:B------:R-:W-:-:S08]  /*1e80*/  HFMA2.MMA R16, R50, R16, RZ ;  /* 0x0000001032107235 */ /* 0x000fd000000000ff */
[-C--:B------:R-:W-:Y:S02]  /*1e90*/  HFMA2 R20, R47, R17.reuse, R20 ;  /* 0x000000112f147231 */ /* 0x080fe40000000014 */
[----:B------:R-:W-:-:S04]  /*1ea0*/  HFMA2 R16, R51, R17, R16 ;  /* 0x0000001133107231 */ /* 0x000fc80000000010 */
[-C--:B------:R-:W-:Y:S02]  /*1eb0*/  HFMA2.MMA R20, R48, R18.reuse, R20 ;  /* 0x0000001230147235 */ /* 0x080fe40000000014 */
[----:B------:R-:W-:-:S08]  /*1ec0*/  HFMA2.MMA R16, R52, R18, R16 ;  /* 0x0000001234107235 */ /* 0x000fd00000000010 */
[-C--:B------:R-:W-:Y:S02]  /*1ed0*/  HFMA2 R20, R49, R19.reuse, R20 ;  /* 0x0000001331147231 */ /* 0x080fe40000000014 */
[----:B------:R-:W-:-:S04]  /*1ee0*/  HFMA2 R16, R53, R19, R16 ;  /* 0x0000001335107231 */ /* 0x000fc80000000010 */
[----:B------:R-:W-:Y:S01]  /*1ef0*/  HFMA2.MMA R12, R20, R54, R12 ;  /* 0x00000036140c7235 */ /* 0x000fe2000000000c */
[----:B------:R-:W-:-:S05]  /*1f00*/  HFMA2 R11, R16, R33, R11 ;  /* 0x00000021100b7231 */ /* 0x000fca000000000b */
.L_x_245:
        /* <DEDUP_REMOVED lines=22> */
.L_x_246:
        /* <DEDUP_REMOVED lines=22> */
.L_x_247:
        /* <DEDUP_REMOVED lines=21> */
[----:B------:R-:W-:Y:S02]  /*2320*/  HFMA2 R24, R16, R33, R24 ;  /* 0x0000002110187231 */ /* 0x000fe40000000018 */
.L_x_248:
        /* <DEDUP_REMOVED lines=26> */
[----:B------:R-:W-:Y:S02]  /*24d0*/  SHF.R.U32.HI R20, RZ, 0x8, R17 ;  /* 0x00000008ff147819 */ /* 0x000fe40000011611 */
[----:B------:R-:W-:-:S02]  /*24e0*/  LOP3.LUT R23, R17, 0xf000f, RZ, 0xc0, !PT ;  /* 0x000f000f11177812 */ /* 0x000fc400078ec0ff */
[----:B------:R-:W-:Y:S02]  /*24f0*/  LOP3.LUT R44, R17, 0xf000f0, RZ, 0xc0, !PT ;  /* 0x00f000f0112c7812 */ /* 0x000fe400078ec0ff */
[C---:B------:R-:W-:Y:S02]  /*2500*/  LOP3.LUT R21, R18.reuse, 0xf000f, RZ, 0xc0, !PT ;  /* 0x000f000f12157812 */ /* 0x040fe400078ec0ff */
[----:B------:R-:W-:Y:S02]  /*2510*/  LOP3.LUT R38, R18, 0xf000f0, RZ, 0xc0, !PT ;  /* 0x00f000f012267812 */ /* 0x000fe400078ec0ff */
[----:B------:R-:W-:Y:S02]  /*2520*/  SHF.R.U32.HI R41, RZ, 0x8, R18 ;  /* 0x00000008ff297819 */ /* 0x000fe40000011612 */
[C---:B------:R-:W-:Y:S02]  /*2530*/  LOP3.LUT R17, R19.reuse, 0xf000f, RZ, 0xc0, !PT ;  /* 0x000f000f13117812 */ /* 0x040fe400078ec0ff */
[----:B------:R-:W-:-:S02]  /*2540*/  LOP3.LUT R18, R19, 0xf000f0, RZ, 0xc0, !PT ;  /* 0x00f000f013127812 */ /* 0x000fc400078ec0ff */
[----:B------:R-:W-:Y:S02]  /*2550*/  SHF.R.U32.HI R19, RZ, 0x8, R19 ;  /* 0x00000008ff137819 */ /* 0x000fe40000011613 */
        /* <DEDUP_REMOVED lines=62> */
.L_x_249:
        /* <DEDUP_REMOVED lines=22> */
.L_x_250:
        /* <DEDUP_REMOVED lines=22> */
.L_x_251:
        /* <DEDUP_REMOVED lines=22> */
.L_x_252:
        /* <DEDUP_REMOVED lines=15> */
[----:B------:R-:W-:-:S03]  /*2e50*/  HFMA2.MMA R46, R48, R22, R46 ;  /* 0x00000016302e7235 */ /* 0x000fc6000000002e */
[----:B------:R-:W-:Y:S01]  /*2e60*/  HFMA2 R21, R21, R55, R36 ;  /* 0x0000003715157231 */ /* 0x000fe20000000024 */
[-C--:B------:R-:W-:Y:S02]  /*2e70*/  HFMA2.MMA R20, R41, R23.reuse, R38 ;  /* 0x0000001729147235 */ /* 0x080fe40000000026 */
[----:B------:R-:W-:Y:S01]  /*2e80*/  HFMA2.MMA R22, R49, R23, R46 ;  /* 0x0000001731167235 */ /* 0x000fe2000000002e */
[----:B------:R-:W-:-:S03]  /*2e90*/  HFMA2 R23, R53, R23, R39 ;  /* 0x0000001735177231 */ /* 0x000fc60000000027 */
[----:B------:R-:W-:Y:S01]  /*2ea0*/  HFMA2.MMA R20, R20, R57, R37 ;  /* 0x0000003914147235 */ /* 0x000fe20000000025 */
[----:B------:R-:W-:Y:S01]  /*2eb0*/  HFMA2 R23, R23, R33, R34 ;  /* 0x0000002117177231 */ /* 0x000fe20000000022 */
[----:B------:R-:W-:Y:S01]  /*2ec0*/  HFMA2.MMA R22, R22, R54, R35 ;  /* 0x0000003616167235 */ /* 0x000fe20000000023 */
[----:B--2---:R-:W-:Y:S02]  /*2ed0*/  SHF.R.U32.HI R34, RZ, 0x8, R16 ;  /* 0x00000008ff227819 */ /* 0x004fe40000011610 */
[C---:B------:R-:W-:Y:S02]  /*2ee0*/  LOP3.LUT R35, R16.reuse, 0xf000f, RZ, 0xc0, !PT ;  /* 0x000f000f10237812 */ /* 0x040fe400078ec0ff */
[----:B------:R-:W-:Y:S02]  /*2ef0*/  LOP3.LUT R36, R16, 0xf000f0, RZ, 0xc0, !PT ;  /* 0x00f000f010247812 */ /* 0x000fe400078ec0ff */
        /* <DEDUP_REMOVED lines=11> */
[----:B------:R-:W-:Y:S02]  /*2fb0*/  SHF.R.U32.HI R16, RZ, 0x8, R19 ;  /* 0x00000008ff107819 */ /* 0x000fe40000011613 */
[C---:B------:R-:W-:Y:S02]  /*2fc0*/  LOP3.LUT R41, R37.reuse, 0xf000f, RZ, 0xc0, !PT ;  /* 0x000f000f25297812 */ /* 0x040fe400078ec0ff */
[----:B------:R-:W-:-:S02]  /*2fd0*/  LOP3.LUT R42, R37, 0xf000f0, RZ, 0xc0, !PT ;  /* 0x00f000f0252a7812 */ /* 0x000fc400078ec0ff */
[----:B------:R-:W-:Y:S02]  /*2fe0*/  SHF.R.U32.HI R18, RZ, 0x8, R18 ;  /* 0x00000008ff127819 */ /* 0x000fe40000011612 */
[----:B------:R-:W-:Y:S02]  /*2ff0*/  LOP3.LUT R19, R38, 0x64006400, RZ, 0xfc, !PT ;  /* 0x6400640026137812 */ /* 0x000fe400078efcff */
[----:B------:R-:W-:Y:S02]  /*3000*/  LOP3.LUT R37, R17, 0x64006400, RZ, 0xfc, !PT ;  /* 0x6400640011257812 */ /* 0x000fe400078efcff */
[----:B------:R-:W-:Y:S02]  /*3010*/  LOP3.LUT R39, R39, 0x64006400, RZ, 0xfc, !PT ;  /* 0x6400640027277812 */ /* 0x000fe400078efcff */
[----:B------:R-:W-:Y:S01]  /*3020*/  LOP3.LUT R38, R34, 0x64006400, RZ, 0xfc, !PT ;  /* 0x6400640022267812 */ /* 0x000fe200078efcff */
[--C-:B------:R-:W-:Y:S01]  /*3030*/  HADD2 R34, R35, R32.reuse ;  /* 0x0000002023227230 */ /* 0x100fe20000000000 */
[----:B------:R-:W-:Y:S01]  /*3040*/  LOP3.LUT R40, R40, 0x64006400, RZ, 0xfc, !PT ;  /* 0x6400640028287812 */ /* 0x000fe200078efcff */
[----:B------:R-:W-:Y:S01]  /*3050*/  HFMA2.MMA R35, R36, 0.0625, 0.0625, R31 ;  /* 0x2c002c0024237835 */ /* 0x000fe2000000001f */
[C---:B------:R-:W-:Y:S01]  /*3060*/  LOP3.LUT R45, R18.reuse, 0xf000f, RZ, 0xc0, !PT ;  /* 0x000f000f122d7812 */ /* 0x040fe200078ec0ff */
[----:B------:R-:W-:Y:S01]  /*3070*/  HADD2 R36, R37, R32 ;  /* 0x0000002025247230 */ /* 0x000fe20000000000 */
[----:B------:R-:W-:Y:S01]  /*3080*/  LOP3.LUT R41, R41, 0x64006400, RZ, 0xfc, !PT ;  /* 0x6400640029297812 */ /* 0x000fe200078efcff */
[----:B------:R-:W-:Y:S01]  /*3090*/  HFMA2 R37, R38, 0.0625, 0.0625, R31 ;  /* 0x2c002c0026257831 */ /* 0x000fe2000000001f */
[----:B------:R-:W-:Y:S01]  /*30a0*/  LOP3.LUT R43, R43, 0x64006400, RZ, 0xfc, !PT ;  /* 0x640064002b2b7812 */ /* 0x000fe200078efcff */
[----:B------:R-:W-:Y:S01]  /*30b0*/  HFMA2.MMA R38, R39, 1, 1, R30 ;  /* 0x3c003c0027267835 */ /* 0x000fe2000000001e */
[----:B------:R-:W-:Y:S01]  /*30c0*/  LOP3.LUT R46, R18, 0xf000f0, RZ, 0xc0, !PT ;  /* 0x00f000f0122e7812 */ /* 0x000fe200078ec0ff */
[----:B------:R-:W-:Y:S01]  /*30d0*/  HFMA2.MMA R39, R40, 0.0625, 0.0625, R29 ;  /* 0x2c002c0028277835 */ /* 0x000fe2000000001d */
[----:B------:R-:W-:Y:S01]  /*30e0*/  LOP3.LUT R42, R42, 0x64006400, RZ, 0xfc, !PT ;  /* 0x640064002a2a7812 */ /* 0x000fe200078efcff */
[----:B------:R-:W-:Y:S01]  /*30f0*/  HADD2 R40, R41, R30 ;  /* 0x0000001e29287230 */ /* 0x000fe20000000000 */
[----:B------:R-:W-:-:S02]  /*3100*/  LOP3.LUT R44, R44, 0x64006400, RZ, 0xfc, !PT ;  /* 0x640064002c2c7812 */ /* 0x000fc400078efcff */
[----:B------:R-:W-:Y:S01]  /*3110*/  LOP3.LUT R18, R47, 0x64006400, RZ, 0xfc, !PT ;  /* 0x640064002f127812 */ /* 0x000fe200078efcff */
[----:B------:R-:W-:Y:S01]  /*3120*/  HFMA2 R41, R42, 0.0625, 0.0625, R29 ;  /* 0x2c002c002a297831 */ /* 0x000fe2000000001d */
[C---:B------:R-:W-:Y:S01]  /*3130*/  LOP3.LUT R47, R16.reuse, 0xf000f, RZ, 0xc0, !PT ;  /* 0x000f000f102f7812 */ /* 0x040fe200078ec0ff */
[----:B------:R-:W-:Y:S01]  /*3140*/  HFMA2.MMA R42, R43, 1, 1, R28 ;  /* 0x3c003c002b2a7835 */ /* 0x000fe2000000001c */
[----:B------:R-:W-:Y:S01]  /*3150*/  LOP3.LUT R16, R16, 0xf000f0, RZ, 0xc0, !PT ;  /* 0x00f000f010107812 */ /* 0x000fe200078ec0ff */
[----:B------:R-:W-:Y:S01]  /*3160*/  HFMA2.MMA R43, R44, 0.0625, 0.0625, R27 ;  /* 0x2c002c002c2b7835 */ /* 0x000fe2000000001b */
[----:B------:R-:W-:Y:S02]  /*3170*/  LOP3.LUT R45, R45, 0x64006400, RZ, 0xfc, !PT ;  /* 0x640064002d2d7812 */ /* 0x000fe400078efcff */
[----:B------:R-:W-:Y:S02]  /*3180*/  LOP3.LUT R46, R46, 0x64006400, RZ, 0xfc, !PT ;  /* 0x640064002e2e7812 */ /* 0x000fe400078efcff */
[----:B------:R-:W-:Y:S01]  /*3190*/  LOP3.LUT R17, R47, 0x64006400, RZ, 0xfc, !PT ;  /* 0x640064002f117812 */ /* 0x000fe200078efcff */
[----:B------:R-:W-:Y:S01]  /*31a0*/  HADD2 R44, R45, R28 ;  /* 0x0000001c2d2c7230 */ /* 0x000fe20000000000 */
[----:B------:R-:W-:Y:S01]  /*31b0*/  LOP3.LUT R16, R16, 0x64006400, RZ, 0xfc, !PT ;  /* 0x6400640010107812 */ /* 0x000fe200078efcff */
[----:B------:R-:W-:Y:S01]  /*31c0*/  HFMA2 R45, R46, 0.0625, 0.0625, R27 ;  /* 0x2c002c002e2d7831 */ /* 0x000fe2000000001b */
[----:B------:R-:W-:Y:S01]  /*31d0*/  HFMA2.MMA R46, R19, 1, 1, R26 ;  /* 0x3c003c00132e7835 */ /* 0x000fe2000000001a */
[----:B------:R-:W-:Y:S01]  /*31e0*/  HADD2 R48, R17, R26 ;  /* 0x0000001a11307230 */ /* 0x000fe20000000000 */
[----:B------:R-:W-:Y:S01]  /*31f0*/  HFMA2.MMA R47, R18, 0.0625, 0.0625, R25 ;  /* 0x2c002c00122f7835 */ /* 0x000fe20000000019 */
        /* <DEDUP_REMOVED lines=23> */
.L_x_253:
        /* <DEDUP_REMOVED lines=22> */
.L_x_254:
        /* <DEDUP_REMOVED lines=22> */
.L_x_255:
        /* <DEDUP_REMOVED lines=22> */
.L_x_256:
[----:B------:R-:W0:Y:S01]  /*3790*/  LDS.128 R16, [UR4+0x430] ;  /* 0x00043004ff107984 */ /* 0x000e220008000c00 */
[----:B------:R-:W-:Y:S01]  /*37a0*/  UIADD3 UR10, UR10, 0x20, URZ ;  /* 0x000000200a0a7890 */ /* 0x000fe2000fffe03f */
[----:B------:R-:W-:Y:S01]  /*37b0*/  IMAD.WIDE R66, R65, c[0x0][0x18c], R66 ;  /* 0x0000630041427a25 */ /* 0x000fe200078e0242 */
[----:B------:R-:W-:Y:S02]  /*37c0*/  UIADD3 UR7, UR7, 0x20, URZ ;  /* 0x0000002007077890 */ /* 0x000fe4000fffe03f */
[----:B------:R-:W-:Y:S01]  /*37d0*/  UISETP.GE.AND UP0, UPT, UR10, UR5, UPT ;  /* 0x000000050a00728c */ /* 0x000fe2000bf06270 */
[----:B------:R-:W-:Y:S01]  /*37e0*/  IMAD.MOV.U32 R53, RZ, RZ, R66 ;  /* 0x000000ffff357224 */ /* 0x000fe200078e0042 */
[----:B------:R-:W-:-:S04]  /*37f0*/  UMOV UR4, UR9 ;  /* 0x0000000900047c82 */ /* 0x000fc80008000000 */
[----:B------:R-:W-:Y:S01]  /*3800*/  PLOP3.LUT P0, PT, PT, PT, UP0, 0x80, 0x0 ;  /* 0x000000000000781c */ /* 0x000fe20003f0f008 */
        /* <DEDUP_REMOVED lines=22> */
.L_x_239:
[----:B------:R-:W-:Y:S01]  /*3970*/  HADD2 R14, R14.H0_H0, R14.H1_H1 ;  /* 0x3000000e0e0e7230 */ /* 0x000fe20000000800 */
[----:B------:R-:W-:Y:S01]  /*3980*/  IMAD.U32 R17, RZ, RZ, UR6 ;  /* 0x00000006ff117e24 */ /* 0x000fe2000f8e00ff */
[----:B------:R-:W-:Y:S01]  /*3990*/  HADD2 R13, R13.H0_H0, R13.H1_H1 ;  /* 0x3000000d0d0d7230 */ /* 0x000fe20000000800 */
[----:B------:R-:W-:Y:S02]  /*39a0*/  IMAD.MOV.U32 R19, RZ, RZ, 0x2 ;  /* 0x00000002ff137424 */ /* 0x000fe400078e00ff */
[----:B------:R-:W-:Y:S02]  /*39b0*/  IMAD R16, R17, c[0x0][0x18c], R64 ;  /* 0x0000630011107a24 */ /* 0x000fe400078e0240 */
[----:B------:R-:W-:-:S02]  /*39c0*/  PRMT R14, R14, 0x5410, R13 ;  /* 0x000054100e0e7816 */ /* 0x000fc4000000000d */
[----:B------:R-:W-:-:S03]  /*39d0*/  IMAD.WIDE R16, R16, R19, c[0x0][0x180] ;  /* 0x0000600010107625 */ /* 0x000fc600078e0213 */
        /* <DEDUP_REMOVED lines=11> */
.L_x_261:
[----:B------:R-:W0:Y:S02]  /*3a90*/  LDS R12, [R11] ;  /* 0x000000000b0c7984 */ /* 0x000e240000000800 */
[----:B0-----:R-:W-:-:S10]  /*3aa0*/  HFMA2.MMA R13, R12, 1, 1, R21 ;  /* 0x3c003c000c0d7835 */ /* 0x001fd40000000015 */
[----:B------:R-:W0:Y:S02]  /*3ab0*/  ATOMS.CAST.SPIN R13, [R11], R12, R13 ;  /* 0x0000000c0b0d738d */ /* 0x000e24000180000d */
[----:B0-----:R-:W-:-:S13]  /*3ac0*/  ISETP.EQ.U32.AND P0, PT, R13, 0x1, PT ;  /* 0x000000010d00780c */ /* 0x001fda0003f02070 */
[----:B------:R-:W-:Y:S05]  /*3ad0*/  @!P0 BRA `(.L_x_261) ;  /* 0xffffffb000008947 */ /* 0x000fea000383ffff */
[----:B------:R-:W-:Y:S05]  /*3ae0*/  BRA `(.L_x_259) ;  /* 0x0000003000007947 */ /* 0x000fea0003800000 */
.L_x_260:
[----:B------:R-:W2:Y:S02]  /*3af0*/  LD.E R11, [R16.64] ;  /* 0x0000000c100b7980 */ /* 0x000ea4000c101900 */
[----:B--2---:R-:W-:-:S05]  /*3b00*/  IMAD.IADD R11, R21, 0x1, R11 ;  /* 0x00000001150b7824 */ /* 0x004fca00078e020b */
[----:B------:R0:W-:Y:S02]  /*3b10*/  ST.E [R16.64], R11 ;  /* 0x0000000b10007985 */ /* 0x0001e4000c10190c */
.L_x_259:
[----:B------:R-:W-:Y:S05]  /*3b20*/  BSYNC B0 ;  /* 0x0000000000007941 */ /* 0x000fea0003800000 */
.L_x_258:
        /* <DEDUP_REMOVED lines=9> */
.L_x_265:
[----:B------:R-:W0:Y:S02]  /*3bc0*/  LDS R20, [R11] ;  /* 0x000000000b147984 */ /* 0x000e240000000800 */
[----:B0-----:R-:W-:-:S06]  /*3bd0*/  HADD2 R21, R20, R23 ;  /* 0x0000001714157230 */ /* 0x001fcc0000000000 */
[----:B------:R-:W0:Y:S02]  /*3be0*/  ATOMS.CAST.SPIN R21, [R11], R20, R21 ;  /* 0x000000140b15738d */ /* 0x000e240001800015 */
[----:B0-----:R-:W-:-:S13]  /*3bf0*/  ISETP.EQ.U32.AND P0, PT, R21, 0x1, PT ;  /* 0x000000011500780c */ /* 0x001fda0003f02070 */
[----:B------:R-:W-:Y:S05]  /*3c00*/  @!P0 BRA `(.L_x_265) ;  /* 0xffffffb000008947 */ /* 0x000fea000383ffff */
[----:B------:R-:W-:Y:S05]  /*3c10*/  BRA `(.L_x_263) ;  /* 0x0000003000007947 */ /* 0x000fea0003800000 */
.L_x_264:
[----:B0-----:R-:W2:Y:S02]  /*3c20*/  LD.E R11, [R16.64+0x4] ;  /* 0x0000040c100b7980 */ /* 0x001ea4000c101900 */
[----:B--2---:R-:W-:-:S05]  /*3c30*/  IMAD.IADD R11, R23, 0x1, R11 ;  /* 0x00000001170b7824 */ /* 0x004fca00078e020b */
[----:B------:R0:W-:Y:S02]  /*3c40*/  ST.E [R16.64+0x4], R11 ;  /* 0x0000040b10007985 */ /* 0x0001e4000c10190c */
.L_x_263:
[----:B------:R-:W-:Y:S05]  /*3c50*/  BSYNC B0 ;  /* 0x0000000000007941 */ /* 0x000fea0003800000 */
.L_x_262:
        /* <DEDUP_REMOVED lines=15> */
.L_x_269:
[----:B------:R-:W0:Y:S02]  /*3d50*/  LDS R8, [R7] ;  /* 0x0000000007087984 */ /* 0x000e240000000800 */
[----:B0-----:R-:W-:-:S10]  /*3d60*/  HFMA2.MMA R9, R8, 1, 1, R11 ;  /* 0x3c003c0008097835 */ /* 0x001fd4000000000b */
[----:B------:R-:W0:Y:S02]  /*3d70*/  ATOMS.CAST.SPIN R9, [R7], R8, R9 ;  /* 0x000000080709738d */ /* 0x000e240001800009 */
[----:B0-----:R-:W-:-:S13]  /*3d80*/  ISETP.EQ.U32.AND P0, PT, R9, 0x1, PT ;  /* 0x000000010900780c */ /* 0x001fda0003f02070 */
[----:B------:R-:W-:Y:S05]  /*3d90*/  @!P0 BRA `(.L_x_269) ;  /* 0xffffffb000008947 */ /* 0x000fea000383ffff */
[----:B------:R-:W-:Y:S05]  /*3da0*/  BRA `(.L_x_267) ;  /* 0x0000003000007947 */ /* 0x000fea0003800000 */
.L_x_268:
[----:B------:R-:W2:Y:S02]  /*3db0*/  LD.E R7, [R16.64] ;  /* 0x0000000c10077980 */ /* 0x000ea4000c101900 */
[----:B--2---:R-:W-:-:S05]  /*3dc0*/  IMAD.IADD R7, R11, 0x1, R7 ;  /* 0x000000010b077824 */ /* 0x004fca00078e0207 */
[----:B------:R0:W-:Y:S02]  /*3dd0*/  ST.E [R16.64], R7 ;  /* 0x0000000710007985 */ /* 0x0001e4000c10190c */
.L_x_267:
[----:B------:R-:W-:Y:S05]  /*3de0*/  BSYNC B0 ;  /* 0x0000000000007941 */ /* 0x000fea0003800000 */
.L_x_266:
[----:B------:R-:W-:-:S05]  /*3df0*/  IMAD.WIDE R12, R19, c[0x0][0x18c], R12 ;  /* 0x00006300130c7a25 */ /* 0x000fca00078e020c */
[----:B------:R-:W2:Y:S01]  /*3e00*/  ATOM.E.ADD.F16x2.RN.STRONG.GPU P0, RZ, [R12.64], R63 ;  /* 0x0000003f0cff798a */ /* 0x000ea2000810e9cc */
[----:B------:R-:W-:Y:S01]  /*3e10*/  BSSY B0, `(.L_x_270) ;  /* 0x000000e000007945 */ /* 0x000fe20003800000 */
[----:B--2---:R-:W-:Y:S05]  /*3e20*/  @P0 BRA `(.L_x_271) ;  /* 0x000000c000000947 */ /* 0x004fea0003800000 */
[----:B------:R-:W1:Y:S02]  /*3e30*/  QSPC.E.S P0, RZ, [R12] ;  /* 0x000000000cff73aa */ /* 0x000e640000000500 */
[----:B-1----:R-:W-:Y:S05]  /*3e40*/  @!P0 BRA `(.L_x_272) ;  /* 0x0000007000008947 */ /* 0x002fea0003800000 */
[----:B------:R-:W-:-:S05]  /*3e50*/  LOP3.LUT R12, R12, 0xffffff, RZ, 0xc0, !PT ;  /* 0x00ffffff0c0c7812 */ /* 0x000fca00078ec0ff */
.L_x_273:
[----:B------:R-:W1:Y:S02]  /*3e60*/  LDS R8, [R12] ;  /* 0x000000000c087984 */ /* 0x000e640000000800 */
[----:B-1----:R-:W-:-:S06]  /*3e70*/  HADD2 R9, R8, R63 ;  /* 0x0000003f08097230 */ /* 0x002fcc0000000000 */
[----:B------:R-:W1:Y:S02]  /*3e80*/  ATOMS.CAST.SPIN R9, [R12], R8, R9 ;  /* 0x000000080c09738d */ /* 0x000e640001800009 */
[----:B-1----:R-:W-:-:S13]  /*3e90*/  ISETP.EQ.U32.AND P0, PT, R9, 0x1, PT ;  /* 0x000000010900780c */ /* 0x002fda0003f02070 */
[----:B------:R-:W-:Y:S05]  /*3ea0*/  @!P0 BRA `(.L_x_273) ;  /* 0xffffffb000008947 */ /* 0x000fea000383ffff */
[----:B------:R-:W-:Y:S05]  /*3eb0*/  BRA `(.L_x_271) ;  /* 0x0000003000007947 */ /* 0x000fea0003800000 */
.L_x_272:
[----:B0-----:R-:W2:Y:S02]  /*3ec0*/  LD.E R7, [R12.64] ;  /* 0x0000000c0c077980 */ /* 0x001ea4000c101900 */
[----:B--2---:R-:W-:-:S05]  /*3ed0*/  IMAD.IADD R7, R63, 0x1, R7 ;  /* 0x000000013f077824 */ /* 0x004fca00078e0207 */
[----:B------:R0:W-:Y:S02]  /*3ee0*/  ST.E [R12.64], R7 ;  /* 0x000000070c007985 */ /* 0x0001e4000c10190c */
.L_x_271:
[----:B------:R-:W-:Y:S05]  /*3ef0*/  BSYNC B0 ;  /* 0x0000000000007941 */ /* 0x000fea0003800000 */
.L_x_270:
[----:B------:R-:W-:Y:S01]  /*3f00*/  HADD2 R2, R2.H0_H0, R2.H1_H1 ;  /* 0x3000000202027230 */ /* 0x000fe20000000800 */
[----:B------:R-:W-:Y:S01]  /*3f10*/  IMAD.WIDE R8, R19, c[0x0][0x18c], R16 ;  /* 0x0000630013087a25 */ /* 0x000fe200078e0210 */
        /* <DEDUP_REMOVED lines=10> */
[----:B------:R-:W1:Y:S02]  /*3fc0*/  QSPC.E.S P0, RZ, [R8] ;  /* 0x0000000008ff73aa */ /* 0x000e640000000500 */
[----:B-1----:R-:W-:Y:S05]  /*3fd0*/  @!P0 BRA `(.L_x_276) ;  /* 0x0000007000008947 */ /* 0x002fea0003800000 */
[----:B------:R-:W-:-:S05]  /*3fe0*/  LOP3.LUT R0, R8, 0xffffff, RZ, 0xc0, !PT ;  /* 0x00ffffff08007812 */ /* 0x000fca00078ec0ff */
.L_x_277:
[----:B------:R-:W1:Y:S02]  /*3ff0*/  LDS R6, [R0] ;  /* 0x0000000000067984 */ /* 0x000e640000000800 */
[----:B01----:R-:W-:-:S10]  /*4000*/  HFMA2.MMA R7, R6, 1, 1, R11 ;  /* 0x3c003c0006077835 */ /* 0x003fd4000000000b */
[----:B------:R-:W0:Y:S02]  /*4010*/  ATOMS.CAST.SPIN R7, [R0], R6, R7 ;  /* 0x000000060007738d */ /* 0x000e240001800007 */
[----:B0-----:R-:W-:-:S13]  /*4020*/  ISETP.EQ.U32.AND P0, PT, R7, 0x1, PT ;  /* 0x000000010700780c */ /* 0x001fda0003f02070 */
[----:B------:R-:W-:Y:S05]  /*4030*/  @!P0 BRA `(.L_x_277) ;  /* 0xffffffb000008947 */ /* 0x000fea000383ffff */
[----:B------:R-:W-:Y:S05]  /*4040*/  BRA `(.L_x_275) ;  /* 0x0000003000007947 */ /* 0x000fea0003800000 */
.L_x_276:
[----:B------:R-:W2:Y:S02]  /*4050*/  LD.E R0, [R8.64] ;  /* 0x0000000c08007980 */ /* 0x000ea4000c101900 */
[----:B0-2---:R-:W-:-:S05]  /*4060*/  IMAD.IADD R7, R11, 0x1, R0 ;  /* 0x000000010b077824 */ /* 0x005fca00078e0200 */
[----:B------:R0:W-:Y:S02]  /*4070*/  ST.E [R8.64], R7 ;  /* 0x0000000708007985 */ /* 0x0001e4000c10190c */
.L_x_275:
[----:B------:R-:W-:Y:S05]  /*4080*/  BSYNC B0 ;  /* 0x0000000000007941 */ /* 0x000fea0003800000 */
.L_x_274:
        /* <DEDUP_REMOVED lines=10> */
.L_x_281:
[----:B------:R-:W0:Y:S02]  /*4130*/  LDS R12, [R10] ;  /* 0x000000000a0c7984 */ /* 0x000e240000000800 */
[----:B0-----:R-:W-:-:S06]  /*4140*/  HADD2 R13, R12, R61 ;  /* 0x0000003d0c0d7230 */ /* 0x001fcc0000000000 */
[----:B------:R-:W0:Y:S02]  /*4150*/  ATOMS.CAST.SPIN R13, [R10], R12, R13 ;  /* 0x0000000c0a0d738d */ /* 0x000e24000180000d */
[----:B0-----:R-:W-:-:S13]  /*4160*/  ISETP.EQ.U32.AND P0, PT, R13, 0x1, PT ;  /* 0x000000010d00780c */ /* 0x001fda0003f02070 */
[----:B------:R-:W-:Y:S05]  /*4170*/  @!P0 BRA `(.L_x_281) ;  /* 0xffffffb000008947 */ /* 0x000fea000383ffff */
[----:B------:R-:W-:Y:S05]  /*4180*/  BRA `(.L_x_279) ;  /* 0x0000003000007947 */ /* 0x000fea0003800000 */
.L_x_280:
[----:B------:R-:W2:Y:S02]  /*4190*/  LD.E R0, [R10.64] ;  /* 0x0000000c0a007980 */ /* 0x000ea4000c101900 */
[----:B--2---:R-:W-:-:S05]  /*41a0*/  IMAD.IADD R13, R61, 0x1, R0 ;  /* 0x000000013d0d7824 */ /* 0x004fca00078e0200 */
[----:B------:R0:W-:Y:S02]  /*41b0*/  ST.E [R10.64], R13 ;  /* 0x0000000d0a007985 */ /* 0x0001e4000c10190c */
.L_x_279:
[----:B------:R-:W-:Y:S05]  /*41c0*/  BSYNC B0 ;  /* 0x0000000000007941 */ /* 0x000fea0003800000 */
.L_x_278:
[----:B------:R-:W-:Y:S02]  /*41d0*/  HADD2 R0, R5.H0_H0, R5.H1_H1 ;  /* 0x3000000505007230 */ /* 0x000fe40000000800 */
[----:B------:R-:W-:Y:S01]  /*41e0*/  HADD2 R2, R4.H0_H0, R4.H1_H1 ;  /* 0x3000000404027230 */ /* 0x000fe20000000800 */
[----:B------:R-:W-:-:S04]  /*41f0*/  IMAD.WIDE R4, R15, 0x2, R8 ;  /* 0x000000020f047825 */ /* 0x000fc800078e0208 */
[----:B------:R-:W-:-:S05]  /*4200*/  PRMT R0, R0, 0x5410, R2 ;  /* 0x0000541000007816 */ /* 0x000fca0000000002 */
[----:B0-----:R-:W-:-:S05]  /*4210*/  HMUL2 R11, R0, R60.H0_H0 ;  /* 0x2000003c000b7232 */ /* 0x001fca0000000000 */
        /* <DEDUP_REMOVED lines=10> */
.L_x_285:
[----:B------:R-:W0:Y:S02]  /*42c0*/  LDS R2, [R0] ;  /* 0x0000000000027984 */ /* 0x000e240000000800 */
[----:B0-----:R-:W-:-:S10]  /*42d0*/  HFMA2.MMA R3, R2, 1, 1, R11 ;  /* 0x3c003c0002037835 */ /* 0x001fd4000000000b */
[----:B------:R-:W0:Y:S02]  /*42e0*/  ATOMS.CAST.SPIN R3, [R0], R2, R3 ;  /* 0x000000020003738d */ /* 0x000e240001800003 */
[----:B0-----:R-:W-:-:S13]  /*42f0*/  ISETP.EQ.U32.AND P0, PT, R3, 0x1, PT ;  /* 0x000000010300780c */ /* 0x001fda0003f02070 */
[----:B------:R-:W-:Y:S05]  /*4300*/  @!P0 BRA `(.L_x_285) ;  /* 0xffffffb000008947 */ /* 0x000fea000383ffff */
[----:B------:R-:W-:Y:S05]  /*4310*/  BRA `(.L_x_283) ;  /* 0x0000003000007947 */ /* 0x000fea0003800000 */
.L_x_284:
[----:B------:R-:W2:Y:S02]  /*4320*/  LD.E R0, [R4.64] ;  /* 0x0000000c04007980 */ /* 0x000ea4000c101900 */
[----:B--2---:R-:W-:-:S05]  /*4330*/  IMAD.IADD R3, R11, 0x1, R0 ;  /* 0x000000010b037824 */ /* 0x004fca00078e0200 */
[----:B------:R0:W-:Y:S02]  /*4340*/  ST.E [R4.64], R3 ;  /* 0x0000000304007985 */ /* 0x0001e4000c10190c */
.L_x_283:
[----:B------:R-:W-:Y:S05]  /*4350*/  BSYNC B0 ;  /* 0x0000000000007941 */ /* 0x000fea0003800000 */
.L_x_282:
        /* <DEDUP_REMOVED lines=8> */
.L_x_289:
[----:B------:R-:W0:Y:S02]  /*43e0*/  LDS R8, [R2] ;  /* 0x0000000002087984 */ /* 0x000e240000000800 */
[----:B0-----:R-:W-:-:S06]  /*43f0*/  HADD2 R9, R8, R13 ;  /* 0x0000000d08097230 */ /* 0x001fcc0000000000 */
[----:B------:R-:W0:Y:S02]  /*4400*/  ATOMS.CAST.SPIN R9, [R2], R8, R9 ;  /* 0x000000080209738d */ /* 0x000e240001800009 */
[----:B0-----:R-:W-:-:S13]  /*4410*/  ISETP.EQ.U32.AND P0, PT, R9, 0x1, PT ;  /* 0x000000010900780c */ /* 0x001fda0003f02070 */
[----:B------:R-:W-:Y:S05]  /*4420*/  @!P0 BRA `(.L_x_289) ;  /* 0xffffffb000008947 */ /* 0x000fea000383ffff */
[----:B------:R-:W-:Y:S05]  /*4430*/  BRA `(.L_x_287) ;  /* 0x0000003000007947 */ /* 0x000fea0003800000 */
.L_x_288:
[----:B------:R-:W2:Y:S02]  /*4440*/  LD.E R0, [R2.64] ;  /* 0x0000000c02007980 */ /* 0x000ea4000c101900 */
[----:B--2---:R-:W-:-:S05]  /*4450*/  IMAD.IADD R9, R13, 0x1, R0 ;  /* 0x000000010d097824 */ /* 0x004fca00078e0200 */
[----:B------:R0:W-:Y:S02]  /*4460*/  ST.E [R2.64], R9 ;  /* 0x0000000902007985 */ /* 0x0001e4000c10190c */
.L_x_287:
[----:B------:R-:W-:Y:S05]  /*4470*/  BSYNC B0 ;  /* 0x0000000000007941 */ /* 0x000fea0003800000 */
.L_x_286:
        /* <DEDUP_REMOVED lines=15> */
.L_x_293:
[----:B------:R-:W0:Y:S02]  /*4570*/  LDS R8, [R2] ;  /* 0x0000000002087984 */ /* 0x000e240000000800 */
[----:B0-----:R-:W-:-:S06]  /*4580*/  HADD2 R9, R8, R11 ;  /* 0x0000000b08097230 */ /* 0x001fcc0000000000 */
[----:B------:R-:W0:Y:S02]  /*4590*/  ATOMS.CAST.SPIN R9, [R2], R8, R9 ;  /* 0x000000080209738d */ /* 0x000e240001800009 */
[----:B0-----:R-:W-:-:S13]  /*45a0*/  ISETP.EQ.U32.AND P0, PT, R9, 0x1, PT ;  /* 0x000000010900780c */ /* 0x001fda0003f02070 */
[----:B------:R-:W-:Y:S05]  /*45b0*/  @!P0 BRA `(.L_x_293) ;  /* 0xffffffb000008947 */ /* 0x000fea000383ffff */
[----:B------:R-:W-:Y:S05]  /*45c0*/  BRA `(.L_x_291) ;  /* 0x0000003000007947 */ /* 0x000fea0003800000 */
.L_x_292:
[----:B------:R-:W2:Y:S02]  /*45d0*/  LD.E R0, [R2.64] ;  /* 0x0000000c02007980 */ /* 0x000ea4000c101900 */
[----:B--2---:R-:W-:-:S05]  /*45e0*/  IMAD.IADD R9, R11, 0x1, R0 ;  /* 0x000000010b097824 */ /* 0x004fca00078e0200 */
[----:B------:R0:W-:Y:S02]  /*45f0*/  ST.E [R2.64], R9 ;  /* 0x0000000902007985 */ /* 0x0001e4000c10190c */
.L_x_291:
[----:B------:R-:W-:Y:S05]  /*4600*/  BSYNC B0 ;  /* 0x0000000000007941 */ /* 0x000fea0003800000 */
.L_x_290:
[----:B0-----:R-:W-:-:S05]  /*4610*/  IADD3 R2, P0, R6, R4, RZ ;  /* 0x0000000406027210 */ /* 0x001fca0007f1e0ff */
[----:B------:R-:W-:-:S07]  /*4620*/  IMAD.X R3, R7, 0x1, R5, P0 ;  /* 0x0000000107037824 */ /* 0x000fce00000e0605 */
[----:B------:R-:W2:Y:S02]  /*4630*/  ATOM.E.ADD.F16x2.RN.STRONG.GPU P0, RZ, [R2.64], R51 ;  /* 0x0000003302ff798a */ /* 0x000ea4000810e9cc */
[----:B--2---:R-:W-:Y:S05]  /*4640*/  @P0 EXIT ;  /* 0x000000000000094d */ /* 0x004fea0003800000 */
[----:B------:R-:W0:Y:S02]  /*4650*/  QSPC.E.S P0, RZ, [R2] ;  /* 0x0000000002ff73aa */ /* 0x000e240000000500 */
[----:B0-----:R-:W-:Y:S05]  /*4660*/  @!P0 BRA `(.L_x_294) ;  /* 0x0000007000008947 */ /* 0x001fea0003800000 */
[----:B------:R-:W-:-:S05]  /*4670*/  LOP3.LUT R2, R2, 0xffffff, RZ, 0xc0, !PT ;  /* 0x00ffffff02027812 */ /* 0x000fca00078ec0ff */
.L_x_295:
[----:B------:R-:W0:Y:S02]  /*4680*/  LDS R4, [R2] ;  /* 0x0000000002047984 */ /* 0x000e240000000800 */
[----:B0-----:R-:W-:-:S10]  /*4690*/  HFMA2.MMA R5, R4, 1, 1, R51 ;  /* 0x3c003c0004057835 */ /* 0x001fd40000000033 */
[----:B------:R-:W0:Y:S02]  /*46a0*/  ATOMS.CAST.SPIN R5, [R2], R4, R5 ;  /* 0x000000040205738d */ /* 0x000e240001800005 */
[----:B0-----:R-:W-:-:S13]  /*46b0*/  ISETP.EQ.U32.AND P0, PT, R5, 0x1, PT ;  /* 0x000000010500780c */ /* 0x001fda0003f02070 */
[----:B------:R-:W-:Y:S05]  /*46c0*/  @!P0 BRA `(.L_x_295) ;  /* 0xffffffb000008947 */ /* 0x000fea000383ffff */
[----:B------:R-:W-:Y:S05]  /*46d0*/  EXIT ;  /* 0x000000000000794d */ /* 0x000fea0003800000 */
.L_x_294:
[----:B------:R-:W2:Y:S02]  /*46e0*/  LD.E R0, [R2.64] ;  /* 0x0000000c02007980 */ /* 0x000ea4000c101900 */
[----:B--2---:R-:W-:-:S05]  /*46f0*/  IMAD.IADD R5, R51, 0x1, R0 ;  /* 0x0000000133057824 */ /* 0x004fca00078e0200 */
[----:B------:R-:W-:Y:S01]  /*4700*/  ST.E [R2.64], R5 ;  /* 0x0000000502007985 */ /* 0x000fe2000c10190c */
[----:B------:R-:W-:Y:S05]  /*4710*/  EXIT ;  /* 0x000000000000794d */ /* 0x000fea0003800000 */
.L_x_296:
        /* <DEDUP_REMOVED lines=14> */
.L_x_3827:


//--------------------- .text._Z28gemm_half_q_half_gptq_kernelILi4ELb1ELb1EEvPK6__halfPKjS4_S2_PS0_iiiiiPKtibS2_i --------------------------
	.section	.text._Z28gemm_half_q_half_gptq_kernelILi4ELb1ELb1EEvPK6__halfPKjS4_S2_PS0_iiiiiPKtibS2_i,"ax",@progbits
	.sectioninfo	@"SHI_REGISTERS=63"
	.align	128
        .global         _Z28gemm_half_q_half_gptq_kernelILi4ELb1ELb1EEvPK6__halfPKjS4_S2_PS0_iiiiiPKtibS2_i
        .type           _Z28gemm_half_q_half_gptq_kernelILi4ELb1ELb1EEvPK6__halfPKjS4_S2_PS0_iiiiiPKtibS2_i,@function
        .size           _Z28gemm_half_q_half_gptq_kernelILi4ELb1ELb1EEvPK6__halfPKjS4_S2_PS0_iiiiiPKtibS2_i,(.L_x_3828 - _Z28gemm_half_q_half_gptq_kernelILi4ELb1ELb1EEvPK6__halfPKjS4_S2_PS0_iiiiiPKtibS2_i)
        .other          _Z28gemm_half_q_half_gptq_kernelILi4ELb1ELb1EEvPK6__halfPKjS4_S2_PS0_iiiiiPKtibS2_i,@"STO_CUDA_ENTRY STV_DEFAULT"
_Z28gemm_half_q_half_gptq_kernelILi4ELb1ELb1EEvPK6__halfPKjS4_S2_PS0_iiiiiPKtibS2_i:
.text._Z28gemm_half_q_half_gptq_kernelILi4ELb1ELb1EEvPK6__halfPKjS4_S2_PS0_iiiiiPKtibS2_i:
        /* <DEDUP_REMOVED lines=9> */
[----:B------:R-:W2:Y:S03]  /*0090*/  LDG.E.U16 R54, [R4.64] ;  /* 0x0000000a04367981 */ /* 0x000ea6000c1e1500 */
[----:B------:R-:W-:Y:S01]  /*00a0*/  IMAD.WIDE R8, R9, 0x2, R6 ;  /* 0x0000000209087825 */ /* 0x000fe200078e0206 */
[----:B------:R-:W2:Y:S04]  /*00b0*/  LDG.E.U16 R53, [R6.64] ;  /* 0x0000000a06357981 */ /* 0x000ea8000c1e1500 */
[----:B------:R-:W3:Y:S01]  /*00c0*/  LDG.E.U16 R52, [R8.64] ;  /* 0x0000000a08347981 */ /* 0x000ee2000c1e1500 */
[----:B--2---:R-:W-:-:S04]  /*00d0*/  LOP3.LUT R11, R53, R55, R54, 0xfe, !PT ;  /* 0x00000037350b7212 */ /* 0x004fc800078efe36 */
[----:B---3--:R-:W-:-:S04]  /*00e0*/  LOP3.LUT R11, R52, R11, RZ, 0xfc, !PT ;  /* 0x0000000b340b7212 */ /* 0x008fc800078efcff */
[----:B------:R-:W-:Y:S02]  /*00f0*/  PRMT R10, R11, 0x9910, RZ ;  /* 0x000099100b0a7816 */ /* 0x000fe400000000ff */
[----:B------:R-:W0:Y:S02]  /*0100*/  S2R R11, SR_CTAID.X ;  /* 0x00000000000b7919 */ /* 0x000e240000002500 */
[----:B------:R-:W-:-:S13]  /*0110*/  ISETP.NE.AND P0, PT, R10, RZ, PT ;  /* 0x000000ff0a00720c */ /* 0x000fda0003f05270 */
[----:B------:R-:W-:Y:S05]  /*0120*/  @!P0 EXIT ;  /* 0x000000000000894d */ /* 0x000fea0003800000 */
[----:B------:R-:W1:Y:S01]  /*0130*/  S2UR UR6, SR_CTAID.Z ;  /* 0x00000000000679c3 */ /* 0x000e620000002700 */
[----:B------:R-:W2:Y:S01]  /*0140*/  S2R R12, SR_TID.X ;  /* 0x00000000000c7919 */ /* 0x000ea20000002100 */
[----:B------:R-:W-:Y:S01]  /*0150*/  ULDC UR5, c[0x0][0x190] ;  /* 0x0000640000057ab9 */ /* 0x000fe20000000800 */
[----:B------:R-:W-:Y:S02]  /*0160*/  BSSY B0, `(.L_x_297) ;  /* 0x0000035000007945 */ /* 0x000fe40003800000 */
[----:B------:R-:W3:Y:S01]  /*0170*/  S2R R13, SR_CTAID.Y ;  /* 0x00000000000d7919 */ /* 0x000ee20000002600 */
[----:B-1----:R-:W-:Y:S01]  /*0180*/  USHF.L.U32 UR8, UR6, 0x7, URZ ;  /* 0x0000000706087899 */ /* 0x002fe2000800063f */
[----:B0-2---:R-:W-:-:S03]  /*0190*/  IMAD R11, R11, 0x80, R12 ;  /* 0x000000800b0b7824 */ /* 0x005fc600078e020c */
[----:B------:R-:W-:Y:S01]  /*01a0*/  UIADD3 UR4, UR8, 0x80, URZ ;  /* 0x0000008008047890 */ /* 0x000fe2000fffe03f */
[----:B------:R-:W-:Y:S01]  /*01b0*/  IMAD.SHL.U32 R56, R11, 0x4, RZ ;  /* 0x000000040b387824 */ /* 0x000fe200078e00ff */
[----:B------:R-:W-:Y:S01]  /*01c0*/  IADD3 R5, R12, UR8, RZ ;  /* 0x000000080c057c10 */ /* 0x000fe2000fffe0ff */
[----:B---3--:R-:W-:Y:S01]  /*01d0*/  IMAD.SHL.U32 R13, R13, 0x4, RZ ;  /* 0x000000040d0d7824 */ /* 0x008fe200078e00ff */
[----:B------:R-:W-:-:S04]  /*01e0*/  UISETP.LT.AND UP0, UPT, UR4, UR5, UPT ;  /* 0x000000050400728c */ /* 0x000fc8000bf01270 */
        /* <DEDUP_REMOVED lines=23> */
[----:B------:R-:W5:Y:S04]  /*0360*/  LDG.E.U16.CONSTANT R9, [R8.64] ;  /* 0x0000000a08097981 */ /* 0x000f68000c1e9500 */
[----:B--2---:R0:W-:Y:S04]  /*0370*/  STS.U16 [R12], R3 ;  /* 0x000000030c007388 */ /* 0x0041e80000000400 */
[----:B---3--:R0:W-:Y:S04]  /*0380*/  STS.U16 [R12+0x100], R5 ;  /* 0x000100050c007388 */ /* 0x0081e80000000400 */
[----:B----4-:R0:W-:Y:S04]  /*0390*/  STS.U16 [R12+0x200], R7 ;  /* 0x000200070c007388 */ /* 0x0101e80000000400 */
[----:B-----5:R0:W-:Y:S01]  /*03a0*/  STS.U16 [R12+0x300], R9 ;  /* 0x000300090c007388 */ /* 0x0201e20000000400 */
[----:B------:R-:W-:Y:S05]  /*03b0*/  BRA `(.L_x_298) ;  /* 0x000000f000007947 */ /* 0x000fea0003800000 */
.L_x_299:
        /* <DEDUP_REMOVED lines=14> */
[----:B-----5:R0:W-:Y:S02]  /*04a0*/  STS.U16 [R12+0x300], R9 ;  /* 0x000300090c007388 */ /* 0x0201e40000000400 */
.L_x_298:
[----:B------:R-:W-:Y:S05]  /*04b0*/  BSYNC B0 ;  /* 0x0000000000007941 */ /* 0x000fea0003800000 */
.L_x_297:
        /* <DEDUP_REMOVED lines=29> */
[----:B------:R0:W-:Y:S02]  /*0690*/  STG.E.64 [R10.64], RZ ;  /* 0x000000ff0a007986 */ /* 0x0001e4000c101b0a */
.L_x_300:
        /* <DEDUP_REMOVED lines=30> */
[----:B------:R-:W-:Y:S01]  /*0880*/  CS2R R8, SRZ ;  /* 0x0000000000087805 */ /* 0x000fe2000001ff00 */
[----:B------:R-:W-:Y:S01]  /*0890*/  CS2R R12, SRZ ;  /* 0x00000000000c7805 */ /* 0x000fe2000001ff00 */
[----:B------:R-:W-:Y:S01]  /*08a0*/  CS2R R10, SRZ ;  /* 0x00000000000a7805 */ /* 0x000fe2000001ff00 */
[----:B------:R-:W-:-:S02]  /*08b0*/  PLOP3.LUT P0, PT, PT, PT, UP0, 0x80, 0x0 ;  /* 0x000000000000781c */ /* 0x000fc40003f0f008 */
        /* <DEDUP_REMOVED lines=12> */
[----:B------:R-:W-:Y:S02]  /*0980*/  PRMT R31, R16, 0x7632, R16 ;  /* 0x00007632101f7816 */ /* 0x000fe40000000010 */
[----:B0-----:R-:W-:Y:S02]  /*0990*/  LOP3.LUT R19, R19, 0xe400, RZ, 0xfc, !PT ;  /* 0x0000e40013137812 */ /* 0x001fe400078efcff */
[----:B------:R-:W-:-:S02]  /*09a0*/  LOP3.LUT R16, R24, 0xe400, RZ, 0xfc, !PT ;  /* 0x0000e40018107812 */ /* 0x000fc400078efcff */
[C-C-:B----4-:R-:W-:Y:S01]  /*09b0*/  PRMT R29, R17.reuse, 0x5410, R17.reuse ;  /* 0x00005410111d7816 */ /* 0x150fe20000000011 */
        /* <DEDUP_REMOVED lines=8> */
[C---:B---3--:R-:W-:Y:S01]  /*0a40*/  HADD2 R27, R21.reuse.H0_H0, -R2.H0_H0 ;  /* 0xa0000002151b7230 */ /* 0x048fe20000000800 */
[----:B------:R-:W-:Y:S01]  /*0a50*/  CS2R R2, SRZ ;  /* 0x0000000000027805 */ /* 0x000fe2000001ff00 */
[----:B------:R-:W-:Y:S01]  /*0a60*/  PRMT R26, R19, 0x5410, R19 ;  /* 0x00005410131a7816 */ /* 0x000fe20000000013 */
[C---:B----4-:R-:W-:Y:S01]  /*0a70*/  HADD2 R23, R21.reuse.H0_H0, -R0.H0_H0 ;  /* 0xa000000015177230 */ /* 0x050fe20000000800 */
[----:B-1----:R-:W-:Y:S01]  /*0a80*/  PRMT R24, R22, 0x5410, R22 ;  /* 0x0000541016187816 */ /* 0x002fe20000000016 */
[----:B------:R-:W-:Y:S01]  /*0a90*/  IMAD.MOV.U32 R0, RZ, RZ, RZ ;  /* 0x000000ffff007224 */ /* 0x000fe200078e00ff */
[----:B------:R-:W-:Y:S01]  /*0aa0*/  PRMT R22, R16, 0x5410, R16 ;  /* 0x0000541010167816 */ /* 0x000fe20000000010 */
[----:B--2---:R-:W-:Y:S01]  /*0ab0*/  HADD2 R21, R21.H0_H0, -R6.H0_H0 ;  /* 0xa000000615157230 */ /* 0x004fe20000000800 */
[----:B------:R-:W-:Y:S01]  /*0ac0*/  CS2R R6, SRZ ;  /* 0x0000000000067805 */ /* 0x000fe2000001ff00 */
[----:B------:R-:W-:Y:S05]  /*0ad0*/  @P0 BRA `(.L_x_301) ;  /* 0x0000286000000947 */ /* 0x000fea0003800000 */
[----:B------:R-:W-:Y:S01]  /*0ae0*/  USHF.R.S32.HI UR4, URZ, 0x1f, UR8 ;  /* 0x0000001f3f047899 */ /* 0x000fe20008011408 */
[----:B------:R-:W-:Y:S01]  /*0af0*/  IMAD.MOV.U32 R20, RZ, RZ, RZ ;  /* 0x000000ffff147224 */ /* 0x000fe200078e00ff */
[----:B------:R-:W-:-:S02]  /*0b00*/  ULDC UR6, c[0x0][0x18c] ;  /* 0x0000630000067ab9 */ /* 0x000fc40000000800 */
        /* <DEDUP_REMOVED lines=12> */
.L_x_319:
        /* <DEDUP_REMOVED lines=9> */
[----:B------:R-:W-:Y:S02]  /*0c60*/  SHF.R.U32.HI R38, RZ, 0x8, R16 ;  /* 0x00000008ff267819 */ /* 0x000fe40000011610 */
[C---:B------:R-:W-:Y:S02]  /*0c70*/  LOP3.LUT R39, R17.reuse, 0xf000f, RZ, 0xc0, !PT ;  /* 0x000f000f11277812 */ /* 0x040fe400078ec0ff */
[----:B------:R-:W-:Y:S02]  /*0c80*/  LOP3.LUT R40, R17, 0xf000f0, RZ, 0xc0, !PT ;  /* 0x00f000f011287812 */ /* 0x000fe400078ec0ff */
[----:B------:R-:W-:-:S02]  /*0c90*/  SHF.R.U32.HI R42, RZ, 0x8, R17 ;  /* 0x00000008ff2a7819 */ /* 0x000fc40000011611 */
[C---:B------:R-:W-:Y:S02]  /*0ca0*/  LOP3.LUT R43, R18.reuse, 0xf000f, RZ, 0xc0, !PT ;  /* 0x000f000f122b7812 */ /* 0x040fe400078ec0ff */
[----:B------:R-:W-:Y:S02]  /*0cb0*/  LOP3.LUT R44, R18, 0xf000f0, RZ, 0xc0, !PT ;  /* 0x00f000f0122c7812 */ /* 0x000fe400078ec0ff */
[C---:B------:R-:W-:Y:S02]  /*0cc0*/  LOP3.LUT R17, R19.reuse, 0xf000f, RZ, 0xc0, !PT ;  /* 0x000f000f13117812 */ /* 0x040fe400078ec0ff */
[----:B------:R-:W-:Y:S02]  /*0cd0*/  LOP3.LUT R16, R19, 0xf000f0, RZ, 0xc0, !PT ;  /* 0x00f000f013107812 */ /* 0x000fe400078ec0ff */
[----:B------:R-:W-:Y:S02]  /*0ce0*/  SHF.R.U32.HI R18, RZ, 0x8, R18 ;  /* 0x00000008ff127819 */ /* 0x000fe40000011612 */
        /* <DEDUP_REMOVED lines=53> */
[----:B--2---:R-:W-:-:S06]  /*1040*/  HADD2 R27, R26.H0_H0, -R27.H0_H0 ;  /* 0xa000001b1a1b7230 */ /* 0x004fcc0000000800 */
        /* <DEDUP_REMOVED lines=8> */
.L_x_302:
[----:B------:R-:W-:Y:S02]  /*10d0*/  LOP3.LUT R38, R38, 0x64006400, RZ, 0xfc, !PT ;  /* 0x6400640026267812 */ /* 0x000fe400078efcff */
[----:B------:R-:W-:Y:S02]  /*10e0*/  LOP3.LUT R41, R41, 0x64006400, RZ, 0xfc, !PT ;  /* 0x6400640029297812 */ /* 0x000fe400078efcff */
[----:B------:R-:W-:Y:S02]  /*10f0*/  LOP3.LUT R42, R42, 0x64006400, RZ, 0xfc, !PT ;  /* 0x640064002a2a7812 */ /* 0x000fe400078efcff */
[----:B------:R-:W-:Y:S01]  /*1100*/  LOP3.LUT R19, R37, 0x64006400, RZ, 0xfc, !PT ;  /* 0x6400640025137812 */ /* 0x000fe200078efcff */
[----:B------:R-:W-:Y:S01]  /*1110*/  HFMA2 R37, R38, 0.0625, 0.0625, R27 ;  /* 0x2c002c0026257831 */ /* 0x000fe2000000001b */
[----:B------:R-:W-:Y:S01]  /*1120*/  HFMA2.MMA R38, R39, 1, 1, R26 ;  /* 0x3c003c0027267835 */ /* 0x000fe2000000001a */
        /* <DEDUP_REMOVED lines=9> */
[----:B------:R-:W-:-:S02]  /*11c0*/  HFMA2.MMA R34, R35, 1, 1, R28 ;  /* 0x3c003c0023227835 */ /* 0x000fc4000000001c */
[----:B------:R-:W-:Y:S01]  /*11d0*/  HFMA2.MMA R43, R44, 0.0625, 0.0625, R23 ;  /* 0x2c002c002c2b7835 */ /* 0x000fe20000000017 */
[----:B------:R-:W-:Y:S01]  /*11e0*/  HADD2 R44, R45, R24 ;  /* 0x000000182d2c7230 */ /* 0x000fe20000000000 */
[----:B------:R-:W-:Y:S01]  /*11f0*/  HFMA2.MMA R35, R36, 0.0625, 0.0625, R27 ;  /* 0x2c002c0024237835 */ /* 0x000fe2000000001b */
[----:B------:R-:W-:Y:S01]  /*1200*/  HADD2 R36, R47, R28 ;  /* 0x0000001c2f247230 */ /* 0x000fe20000000000 */
[----:B------:R-:W-:Y:S01]  /*1210*/  HFMA2.MMA R47, R16, 0.0625, 0.0625, R21 ;  /* 0x2c002c00102f7835 */ /* 0x000fe20000000015 */
[----:B------:R-:W-:Y:S01]  /*1220*/  HFMA2 R45, R46, 0.0625, 0.0625, R23 ;  /* 0x2c002c002e2d7831 */ /* 0x000fe20000000017 */
[----:B------:R-:W-:Y:S01]  /*1230*/  HFMA2.MMA R46, R17, 1, 1, R22 ;  /* 0x3c003c00112e7835 */ /* 0x000fe20000000016 */
[----:B------:R-:W-:Y:S01]  /*1240*/  HFMA2 R49, R18, 0.0625, 0.0625, R21 ;  /* 0x2c002c0012317831 */ /* 0x000fe20000000015 */
[----:B------:R-:W-:Y:S05]  /*1250*/  @!P0 BRA `(.L_x_303) ;  /* 0x0000015000008947 */ /* 0x000fea0003800000 */
[----:B------:R-:W0:Y:S02]  /*1260*/  LDS.128 R16, [UR4] ;  /* 0x00000004ff107984 */ /* 0x000e240008000c00 */
        /* <DEDUP_REMOVED lines=10> */
[----:B------:R-:W-:Y:S01]  /*1310*/  HFMA2.MMA R57, R42, R16, RZ ;  /* 0x000000102a397235 */ /* 0x000fe200000000ff */
[----:B------:R-:W-:-:S06]  /*1320*/  HFMA2 R16, R46, R16, RZ.H0_H0 ;  /* 0x000000102e107231 */ /* 0x000fcc00000400ff */
[----:B------:R-:W-:-:S03]  /*1330*/  HFMA2.MMA R16, R47, R17, R16 ;  /* 0x000000112f107235 */ /* 0x000fc60000000010 */
[----:B------:R-:W-:-:S06]  /*1340*/  HFMA2 R57, R43, R17, R57 ;  /* 0x000000112b397231 */ /* 0x000fcc0000000039 */
[----:B------:R-:W-:Y:S01]  /*1350*/  HFMA2.MMA R57, R44, R18, R57 ;  /* 0x000000122c397235 */ /* 0x000fe20000000039 */
[----:B------:R-:W-:-:S06]  /*1360*/  HFMA2 R16, R48, R18, R16 ;  /* 0x0000001230107231 */ /* 0x000fcc0000000010 */
[----:B------:R-:W-:-:S03]  /*1370*/  HFMA2.MMA R16, R49, R19, R16 ;  /* 0x0000001331107235 */ /* 0x000fc60000000010 */
[----:B------:R-:W-:-:S06]  /*1380*/  HFMA2 R57, R45, R19, R57 ;  /* 0x000000132d397231 */ /* 0x000fcc0000000039 */
[----:B------:R-:W-:Y:S01]  /*1390*/  HFMA2.MMA R10, R57, R29, R10 ;  /* 0x0000001d390a7235 */ /* 0x000fe2000000000a */
[----:B------:R-:W-:-:S05]  /*13a0*/  HFMA2 R9, R16, R30, R9 ;  /* 0x0000001e10097231 */ /* 0x000fca0000000009 */
.L_x_303:
        /* <DEDUP_REMOVED lines=22> */
.L_x_304:
        /* <DEDUP_REMOVED lines=22> */
.L_x_305:
[----:B------:R-:W-:Y:S05]  /*1670*/  @!P3 BRA `(.L_x_306) ;  /* 0x000001600000b947 */ /* 0x000fea0003800000 */
[----:B------:R-:W0:Y:S01]  /*1680*/  LDS.128 R16, [UR4+0x300] ;  /* 0x00030004ff107984 */ /* 0x000e220008000c00 */
[----:B------:R-:W-:Y:S01]  /*1690*/  IMAD.MOV.U32 R57, RZ, RZ, R42 ;  /* 0x000000ffff397224 */ /* 0x000fe200078e002a */
[----:B0-----:R-:W-:Y:S01]  /*16a0*/  HFMA2.MMA R42, R34, R16, RZ ;  /* 0x00000010222a7235 */ /* 0x001fe200000000ff */
[----:B------:R-:W-:-:S04]  /*16b0*/  HFMA2 R38, R38, R16, RZ.H0_H0 ;  /* 0x0000001026267231 */ /* 0x000fc800000400ff */
[----:B------:R-:W-:Y:S01]  /*16c0*/  HFMA2.MMA R34, R57, R16, RZ ;  /* 0x0000001039227235 */ /* 0x000fe200000000ff */
[----:B------:R-:W-:Y:S02]  /*16d0*/  HFMA2 R16, R46, R16, RZ.H0_H0 ;  /* 0x000000102e107231 */ /* 0x000fe400000400ff */
        /* <DEDUP_REMOVED lines=15> */
[----:B------:R-:W-:Y:S02]  /*17d0*/  HFMA2.MMA R15, R34, R29, R15 ;  /* 0x0000001d220f7235 */ /* 0x000fe4000000000f */
.L_x_306:
[----:B------:R-:W-:-:S04]  /*17e0*/  IMAD.MOV.U32 R57, RZ, RZ, 0x4 ;  /* 0x00000004ff397424 */ /* 0x000fc800078e00ff */
[----:B------:R-:W-:-:S05]  /*17f0*/  IMAD.WIDE R58, R57, c[0x0][0x18c], R58 ;  /* 0x00006300393a7a25 */ /* 0x000fca00078e023a */
[----:B------:R0:W2:Y:S02]  /*1800*/  LDG.E.128.CONSTANT R16, [R58.64] ;  /* 0x0000000a3a107981 */ /* 0x0000a4000c1e9d00 */
[----:B0-----:R-:W-:Y:S01]  /*1810*/  IMAD.WIDE R58, R57, c[0x0][0x18c], R58 ;  /* 0x00006300393a7a25 */ /* 0x001fe200078e023a */
[----:B--2---:R-:W-:Y:S02]  /*1820*/  SHF.R.U32.HI R38, RZ, 0x8, R16 ;  /* 0x00000008ff267819 */ /* 0x004fe40000011610 */
[C---:B------:R-:W-:Y:S02]  /*1830*/  LOP3.LUT R35, R16.reuse, 0xf000f, RZ, 0xc0, !PT ;  /* 0x000f000f10237812 */ /* 0x040fe400078ec0ff */
[----:B------:R-:W-:Y:S02]  /*1840*/  LOP3.LUT R36, R16, 0xf000f0, RZ, 0xc0, !PT ;  /* 0x00f000f010247812 */ /* 0x000fe400078ec0ff */
[----:B------:R-:W-:Y:S02]  /*1850*/  SHF.R.U32.HI R42, RZ, 0x8, R17 ;  /* 0x00000008ff2a7819 */ /* 0x000fe40000011611 */
[----:B------:R-:W-:-:S02]  /*1860*/  LOP3.LUT R37, R38, 0xf000f, RZ, 0xc0, !PT ;  /* 0x000f000f26257812 */ /* 0x000fc400078ec0ff */
[C---:B------:R-:W-:Y:S02]  /*1870*/  LOP3.LUT R39, R17.reuse, 0xf000f, RZ, 0xc0, !PT ;  /* 0x000f000f11277812 */ /* 0x040fe400078ec0ff */
[----:B------:R-:W-:Y:S02]  /*1880*/  LOP3.LUT R38, R38, 0xf000f0, RZ, 0xc0, !PT ;  /* 0x00f000f026267812 */ /* 0x000fe400078ec0ff */
[----:B------:R-:W-:Y:S02]  /*1890*/  LOP3.LUT R40, R17, 0xf000f0, RZ, 0xc0, !PT ;  /* 0x00f000f011287812 */ /* 0x000fe400078ec0ff */
[----:B------:R-:W-:Y:S02]  /*18a0*/  LOP3.LUT R35, R35, 0x64006400, RZ, 0xfc, !PT ;  /* 0x6400640023237812 */ /* 0x000fe400078efcff */
[----:B------:R-:W-:Y:S02]  /*18b0*/  LOP3.LUT R36, R36, 0x64006400, RZ, 0xfc, !PT ;  /* 0x6400640024247812 */ /* 0x000fe400078efcff */
[----:B------:R-:W-:Y:S01]  /*18c0*/  SHF.R.U32.HI R46, RZ, 0x8, R18 ;  /* 0x00000008ff2e7819 */ /* 0x000fe20000011612 */
[----:B------:R-:W-:Y:S01]  /*18d0*/  HADD2 R34, R35, R28 ;  /* 0x0000001c23227230 */ /* 0x000fe20000000000 */
[----:B------:R-:W-:-:S02]  /*18e0*/  LOP3.LUT R41, R42, 0xf000f, RZ, 0xc0, !PT ;  /* 0x000f000f2a297812 */ /* 0x000fc400078ec0ff */
[----:B------:R-:W-:Y:S01]  /*18f0*/  LOP3.LUT R37, R37, 0x64006400, RZ, 0xfc, !PT ;  /* 0x6400640025257812 */ /* 0x000fe200078efcff */
[----:B------:R-:W-:Y:S01]  /*1900*/  HFMA2.MMA R35, R36, 0.0625, 0.0625, R27 ;  /* 0x2c002c0024237835 */ /* 0x000fe2000000001b */
[----:B------:R-:W-:Y:S02]  /*1910*/  LOP3.LUT R43, R18, 0xf000f, RZ, 0xc0, !PT ;  /* 0x000f000f122b7812 */ /* 0x000fe400078ec0ff */
[----:B------:R-:W-:Y:S01]  /*1920*/  LOP3.LUT R39, R39, 0x64006400, RZ, 0xfc, !PT ;  /* 0x6400640027277812 */ /* 0x000fe200078efcff */
[----:B------:R-:W-:Y:S01]  /*1930*/  HADD2 R36, R37, R28 ;  /* 0x0000001c25247230 */ /* 0x000fe20000000000 */
[----:B------:R-:W-:Y:S02]  /*1940*/  LOP3.LUT R42, R42, 0xf000f0, RZ, 0xc0, !PT ;  /* 0x00f000f02a2a7812 */ /* 0x000fe400078ec0ff */
[----:B------:R-:W-:Y:S02]  /*1950*/  LOP3.LUT R38, R38, 0x64006400, RZ, 0xfc, !PT ;  /* 0x6400640026267812 */ /* 0x000fe400078efcff */
[----:B------:R-:W-:-:S02]  /*1960*/  LOP3.LUT R44, R18, 0xf000f0, RZ, 0xc0, !PT ;  /* 0x00f000f0122c7812 */ /* 0x000fc400078ec0ff */
[----:B------:R-:W-:Y:S01]  /*1970*/  LOP3.LUT R17, R19, 0xf000f, RZ, 0xc0, !PT ;  /* 0x000f000f13117812 */ /* 0x000fe200078ec0ff */
[----:B------:R-:W-:Y:S01]  /*1980*/  HFMA2 R37, R38, 0.0625, 0.0625, R27 ;  /* 0x2c002c0026257831 */ /* 0x000fe2000000001b */
[----:B------:R-:W-:Y:S01]  /*1990*/  LOP3.LUT R40, R40, 0x64006400, RZ, 0xfc, !PT ;  /* 0x6400640028287812 */ /* 0x000fe200078efcff */
[----:B------:R-:W-:Y:S01]  /*19a0*/  HFMA2.MMA R38, R39, 1, 1, R26 ;  /* 0x3c003c0027267835 */ /* 0x000fe2000000001a */
[----:B------:R-:W-:Y:S02]  /*19b0*/  SHF.R.U32.HI R16, RZ, 0x8, R19 ;  /* 0x00000008ff107819 */ /* 0x000fe40000011613 */
[----:B------:R-:W-:Y:S02]  /*19c0*/  LOP3.LUT R45, R46, 0xf000f, RZ, 0xc0, !PT ;  /* 0x000f000f2e2d7812 */ /* 0x000fe400078ec0ff */
[----:B------:R-:W-:Y:S01]  /*19d0*/  LOP3.LUT R41, R41, 0x64006400, RZ, 0xfc, !PT ;  /* 0x6400640029297812 */ /* 0x000fe200078efcff */
[----:B------:R-:W-:Y:S01]  /*19e0*/  HFMA2.MMA R39, R40, 0.0625, 0.0625, R25 ;  /* 0x2c002c0028277835 */ /* 0x000fe20000000019 */
[----:B------:R-:W-:-:S02]  /*19f0*/  LOP3.LUT R18, R19, 0xf000f0, RZ, 0xc0, !PT ;  /* 0x00f000f013127812 */ /* 0x000fc400078ec0ff */
[----:B------:R-:W-:Y:S01]  /*1a00*/  LOP3.LUT R43, R43, 0x64006400, RZ, 0xfc, !PT ;  /* 0x640064002b2b7812 */ /* 0x000fe200078efcff */
[----:B------:R-:W-:Y:S01]  /*1a10*/  HADD2 R40, R41, R26 ;  /* 0x0000001a29287230 */ /* 0x000fe20000000000 */
[----:B------:R-:W-:Y:S02]  /*1a20*/  LOP3.LUT R46, R46, 0xf000f0, RZ, 0xc0, !PT ;  /* 0x00f000f02e2e7812 */ /* 0x000fe400078ec0ff */
[----:B------:R-:W-:Y:S02]  /*1a30*/  LOP3.LUT R42, R42, 0x64006400, RZ, 0xfc, !PT ;  /* 0x640064002a2a7812 */ /* 0x000fe400078efcff */
[----:B------:R-:W-:Y:S02]  /*1a40*/  LOP3.LUT R44, R44, 0x64006400, RZ, 0xfc, !PT ;  /* 0x640064002c2c7812 */ /* 0x000fe400078efcff */
[----:B------:R-:W-:Y:S01]  /*1a50*/  LOP3.LUT R19, R17, 0x64006400, RZ, 0xfc, !PT ;  /* 0x6400640011137812 */ /* 0x000fe200078efcff */
[----:B------:R-:W-:Y:S01]  /*1a60*/  HFMA2 R41, R42, 0.0625, 0.0625, R25 ;  /* 0x2c002c002a297831 */ /* 0x000fe20000000019 */
[C---:B------:R-:W-:Y:S01]  /*1a70*/  LOP3.LUT R17, R16.reuse, 0xf000f, RZ, 0xc0, !PT ;  /* 0x000f000f10117812 */ /* 0x040fe200078ec0ff */
[----:B------:R-:W-:Y:S01]  /*1a80*/  HFMA2.MMA R42, R43, 1, 1, R24 ;  /* 0x3c003c002b2a7835 */ /* 0x000fe20000000018 */
[----:B------:R-:W-:Y:S01]  /*1a90*/  LOP3.LUT R16, R16, 0xf000f0, RZ, 0xc0, !PT ;  /* 0x00f000f010107812 */ /* 0x000fe200078ec0ff */
[----:B------:R-:W-:Y:S01]  /*1aa0*/  HFMA2.MMA R43, R44, 0.0625, 0.0625, R23 ;  /* 0x2c002c002c2b7835 */ /* 0x000fe20000000017 */
[----:B------:R-:W-:-:S02]  /*1ab0*/  LOP3.LUT R45, R45, 0x64006400, RZ, 0xfc, !PT ;  /* 0x640064002d2d7812 */ /* 0x000fc400078efcff */
[----:B------:R-:W-:Y:S02]  /*1ac0*/  LOP3.LUT R18, R18, 0x64006400, RZ, 0xfc, !PT ;  /* 0x6400640012127812 */ /* 0x000fe400078efcff */
[----:B------:R-:W-:Y:S01]  /*1ad0*/  LOP3.LUT R46, R46, 0x64006400, RZ, 0xfc, !PT ;  /* 0x640064002e2e7812 */ /* 0x000fe200078efcff */
[----:B------:R-:W-:Y:S01]  /*1ae0*/  HADD2 R44, R45, R24 ;  /* 0x000000182d2c7230 */ /* 0x000fe20000000000 */
[----:B------:R-:W-:Y:S02]  /*1af0*/  LOP3.LUT R17, R17, 0x64006400, RZ, 0xfc, !PT ;  /* 0x6400640011117812 */ /* 0x000fe400078efcff */
        /* <DEDUP_REMOVED lines=28> */
.L_x_307:
        /* <DEDUP_REMOVED lines=22> */
.L_x_308:
        /* <DEDUP_REMOVED lines=22> */
.L_x_309:
[----:B------:R-:W-:Y:S05]  /*1f80*/  @!P3 BRA `(.L_x_310) ;  /* 0x000001600000b947 */ /* 0x000fea0003800000 */
[----:B------:R-:W0:Y:S02]  /*1f90*/  LDS.128 R16, [UR4+0x310] ;  /* 0x00031004ff107984 */ /* 0x000e240008000c00 */
[----:B0-----:R-:W-:-:S10]  /*1fa0*/  HFMA2.MMA R34, R34, R16, RZ ;  /* 0x0000001022227235 */ /* 0x001fd400000000ff */
[----:B------:R-:W-:Y:S01]  /*1fb0*/  HFMA2 R34, R35, R17, R34 ;  /* 0x0000001123227231 */ /* 0x000fe20000000022 */
[----:B------:R-:W-:Y:S01]  /*1fc0*/  IMAD.MOV.U32 R35, RZ, RZ, R42 ;  /* 0x000000ffff237224 */ /* 0x000fe200078e002a */
[-C--:B------:R-:W-:Y:S02]  /*1fd0*/  HFMA2.MMA R42, R38, R16.reuse, RZ ;  /* 0x00000010262a7235 */ /* 0x080fe400000000ff */
[----:B------:R-:W-:Y:S02]  /*1fe0*/  HFMA2.MMA R38, R46, R16, RZ ;  /* 0x000000102e267235 */ /* 0x000fe400000000ff */
[----:B------:R-:W-:Y:S01]  /*1ff0*/  HFMA2 R35, R35, R16, RZ.H0_H0 ;  /* 0x0000001023237231 */ /* 0x000fe200000400ff */
[----:B------:R-:W-:-:S05]  /*2000*/  HFMA2.MMA R34, R36, R18, R34 ;  /* 0x0000001224227235 */ /* 0x000fca0000000022 */
[----:B------:R-:W-:Y:S01]  /*2010*/  HFMA2.MMA R35, R43, R17, R35 ;  /* 0x000000112b237235 */ /* 0x000fe20000000023 */
[-C--:B------:R-:W-:Y:S01]  /*2020*/  HFMA2 R16, R39, R17.reuse, R42 ;  /* 0x0000001127107231 */ /* 0x080fe2000000002a */
[----:B------:R-:W-:Y:S01]  /*2030*/  HFMA2.MMA R34, R37, R19, R34 ;  /* 0x0000001325227235 */ /* 0x000fe20000000022 */
[----:B------:R-:W-:Y:S02]  /*2040*/  HFMA2 R38, R47, R17, R38 ;  /* 0x000000112f267231 */ /* 0x000fe40000000026 */
[-C--:B------:R-:W-:Y:S01]  /*2050*/  HFMA2 R16, R40, R18.reuse, R16 ;  /* 0x0000001228107231 */ /* 0x080fe20000000010 */
[----:B------:R-:W-:Y:S01]  /*2060*/  HFMA2.MMA R35, R44, R18, R35 ;  /* 0x000000122c237235 */ /* 0x000fe20000000023 */
[----:B------:R-:W-:Y:S01]  /*2070*/  HFMA2 R38, R48, R18, R38 ;  /* 0x0000001230267231 */ /* 0x000fe20000000026 */
[----:B------:R-:W-:Y:S01]  /*2080*/  HFMA2.MMA R4, R34, R33, R4 ;  /* 0x0000002122047235 */ /* 0x000fe20000000004 */
[-C--:B------:R-:W-:Y:S02]  /*2090*/  HFMA2 R16, R41, R19.reuse, R16 ;  /* 0x0000001329107231 */ /* 0x080fe40000000010 */
[----:B------:R-:W-:Y:S01]  /*20a0*/  HFMA2 R38, R49, R19, R38 ;  /* 0x0000001331267231 */ /* 0x000fe20000000026 */
[----:B------:R-:W-:Y:S01]  /*20b0*/  HFMA2.MMA R35, R45, R19, R35 ;  /* 0x000000132d237235 */ /* 0x000fe20000000023 */
[----:B------:R-:W-:-:S02]  /*20c0*/  HFMA2 R14, R16, R31, R14 ;  /* 0x0000001f100e7231 */ /* 0x000fc4000000000e */
[----:B------:R-:W-:-:S03]  /*20d0*/  HFMA2 R20, R38, R30, R20 ;  /* 0x0000001e26147231 */ /* 0x000fc60000000014 */
[----:B------:R-:W-:Y:S02]  /*20e0*/  HFMA2.MMA R15, R35, R29, R15 ;  /* 0x0000001d230f7235 */ /* 0x000fe4000000000f */
.L_x_310:
        /* <DEDUP_REMOVED lines=76> */
.L_x_311:
        /* <DEDUP_REMOVED lines=22> */
.L_x_312:
        /* <DEDUP_REMOVED lines=22> */
.L_x_313:
        /* <DEDUP_REMOVED lines=23> */
.L_x_314:
[----:B------:R-:W2:Y:S02]  /*29e0*/  LDG.E.128.CONSTANT R16, [R58.64] ;  /* 0x0000000a3a107981 */ /* 0x000ea4000c1e9d00 */
        /* <DEDUP_REMOVED lines=74> */
.L_x_315:
        /* <DEDUP_REMOVED lines=22> */
.L_x_316:
        /* <DEDUP_REMOVED lines=22> */
.L_x_317:
        /* <DEDUP_REMOVED lines=23> */
.L_x_318:
[----:B------:R-:W-:Y:S01]  /*32c0*/  UIADD3 UR8, UR8, 0x20, URZ ;  /* 0x0000002008087890 */ /* 0x000fe2000fffe03f */
[----:B------:R-:W-:Y:S01]  /*32d0*/  IMAD.WIDE R58, R57, c[0x0][0x18c], R58 ;  /* 0x00006300393a7a25 */ /* 0x000fe200078e023a */
[----:B------:R-:W-:Y:S02]  /*32e0*/  UIADD3 UR4, UR4, 0x40, URZ ;  /* 0x0000004004047890 */ /* 0x000fe4000fffe03f */
[----:B------:R-:W-:Y:S02]  /*32f0*/  UISETP.GE.AND UP0, UPT, UR8, UR5, UPT ;  /* 0x000000050800728c */ /* 0x000fe4000bf06270 */
[----:B------:R-:W-:-:S04]  /*3300*/  UIADD3 UR6, UR6, 0x20, URZ ;  /* 0x0000002006067890 */ /* 0x000fc8000fffe03f */
[----:B------:R-:W-:-:S13]  /*3310*/  PLOP3.LUT P0, PT, PT, PT, UP0, 0x80, 0x0 ;  /* 0x000000000000781c */ /* 0x000fda0003f0f008 */
[----:B------:R-:W-:Y:S01]  /*3320*/  @P0 CALL.REL.NOINC `(.L_x_301) ;  /* 0x0000001000000944 */ /* 0x000fe20003c00000 */
[----:B------:R-:W-:Y:S05]  /*3330*/  BRA `(.L_x_319) ;  /* 0xffffd89000007947 */ /* 0x000fea000383ffff */
.L_x_301:
        /* <DEDUP_REMOVED lines=19> */
.L_x_323:
[----:B------:R-:W0:Y:S02]  /*3470*/  LDS R10, [R9] ;  /* 0x00000000090a7984 */ /* 0x000e240000000800 */
[----:B0-----:R-:W-:-:S10]  /*3480*/  HFMA2.MMA R11, R10, 1, 1, R21 ;  /* 0x3c003c000a0b7835 */ /* 0x001fd40000000015 */
[----:B------:R-:W0:Y:S02]  /*3490*/  ATOMS.CAST.SPIN R11, [R9], R10, R11 ;  /* 0x0000000a090b738d */ /* 0x000e24000180000b */
[----:B0-----:R-:W-:-:S13]  /*34a0*/  ISETP.EQ.U32.AND P0, PT, R11, 0x1, PT ;  /* 0x000000010b00780c */ /* 0x001fda0003f02070 */
[----:B------:R-:W-:Y:S05]  /*34b0*/  @!P0 BRA `(.L_x_323) ;  /* 0xffffffb000008947 */ /* 0x000fea000383ffff */
[----:B------:R-:W-:Y:S05]  /*34c0*/  BRA `(.L_x_321) ;  /* 0x0000003000007947 */ /* 0x000fea0003800000 */
.L_x_322:
[----:B------:R-:W2:Y:S02]  /*34d0*/  LD.E R9, [R16.64] ;  /* 0x0000000a10097980 */ /* 0x000ea4000c101900 */
[----:B--2---:R-:W-:-:S05]  /*34e0*/  IMAD.IADD R9, R21, 0x1, R9 ;  /* 0x0000000115097824 */ /* 0x004fca00078e0209 */
[----:B------:R0:W-:Y:S02]  /*34f0*/  ST.E [R16.64], R9 ;  /* 0x0000000910007985 */ /* 0x0001e4000c10190a */
.L_x_321:
[----:B------:R-:W-:Y:S05]  /*3500*/  BSYNC B0 ;  /* 0x0000000000007941 */ /* 0x000fea0003800000 */
.L_x_320:
        /* <DEDUP_REMOVED lines=9> */
.L_x_327:
[----:B------:R-:W0:Y:S02]  /*35a0*/  LDS R22, [R9] ;  /* 0x0000000009167984 */ /* 0x000e240000000800 */
[----:B0-----:R-:W-:-:S06]  /*35b0*/  HADD2 R23, R22, R25 ;  /* 0x0000001916177230 */ /* 0x001fcc0000000000 */
[----:B------:R-:W0:Y:S02]  /*35c0*/  ATOMS.CAST.SPIN R23, [R9], R22, R23 ;  /* 0x000000160917738d */ /* 0x000e240001800017 */
[----:B0-----:R-:W-:-:S13]  /*35d0*/  ISETP.EQ.U32.AND P0, PT, R23, 0x1, PT ;  /* 0x000000011700780c */ /* 0x001fda0003f02070 */
[----:B------:R-:W-:Y:S05]  /*35e0*/  @!P0 BRA `(.L_x_327) ;  /* 0xffffffb000008947 */ /* 0x000fea000383ffff */
[----:B------:R-:W-:Y:S05]  /*35f0*/  BRA `(.L_x_325) ;  /* 0x0000003000007947 */ /* 0x000fea0003800000 */
.L_x_326:
[----:B0-----:R-:W2:Y:S02]  /*3600*/  LD.E R9, [R16.64+0x4] ;  /* 0x0000040a10097980 */ /* 0x001ea4000c101900 */
[----:B--2---:R-:W-:-:S05]  /*3610*/  IMAD.IADD R9, R25, 0x1, R9 ;  /* 0x0000000119097824 */ /* 0x004fca00078e0209 */
[----:B------:R0:W-:Y:S02]  /*3620*/  ST.E [R16.64+0x4], R9 ;  /* 0x0000040910007985 */ /* 0x0001e4000c10190a */
.L_x_325:
[----:B------:R-:W-:Y:S05]  /*3630*/  BSYNC B0 ;  /* 0x0000000000007941 */ /* 0x000fea0003800000 */
.L_x_324:
        /* <DEDUP_REMOVED lines=15> */
.L_x_331:
[----:B------:R-:W0:Y:S02]  /*3730*/  LDS R2, [R0] ;  /* 0x0000000000027984 */ /* 0x000e240000000800 */
[----:B0-----:R-:W-:-:S10]  /*3740*/  HFMA2.MMA R3, R2, 1, 1, R9 ;  /* 0x3c003c0002037835 */ /* 0x001fd40000000009 */
[----:B------:R-:W0:Y:S02]  /*3750*/  ATOMS.CAST.SPIN R3, [R0], R2, R3 ;  /* 0x000000020003738d */ /* 0x000e240001800003 */
[----:B0-----:R-:W-:-:S13]  /*3760*/  ISETP.EQ.U32.AND P0, PT, R3, 0x1, PT ;  /* 0x000000010300780c */ /* 0x001fda0003f02070 */
[----:B------:R-:W-:Y:S05]  /*3770*/  @!P0 BRA `(.L_x_331) ;  /* 0xffffffb000008947 */ /* 0x000fea000383ffff */
[----:B------:R-:W-:Y:S05]  /*3780*/  BRA `(.L_x_329) ;  /* 0x0000003000007947 */ /* 0x000fea0003800000 */
.L_x_330:
[----:B------:R-:W2:Y:S02]  /*3790*/  LD.E R0, [R16.64] ;  /* 0x0000000a10007980 */ /* 0x000ea4000c101900 */
[----:B--2---:R-:W-:-:S05]  /*37a0*/  IMAD.IADD R3, R9, 0x1, R0 ;  /* 0x0000000109037824 */ /* 0x004fca00078e0200 */
[----:B------:R0:W-:Y:S02]  /*37b0*/  ST.E [R16.64], R3 ;  /* 0x0000000310007985 */ /* 0x0001e4000c10190a */
.L_x_329:
[----:B------:R-:W-:Y:S05]  /*37c0*/  BSYNC B0 ;  /* 0x0000000000007941 */ /* 0x000fea0003800000 */
.L_x_328:
[----:B------:R-:W-:-:S05]  /*37d0*/  IMAD.WIDE R10, R19, c[0x0][0x18c], R10 ;  /* 0x00006300130a7a25 */ /* 0x000fca00078e020a */
[----:B------:R-:W2:Y:S01]  /*37e0*/  ATOM.E.ADD.F16x2.RN.STRONG.GPU P0, RZ, [R10.64], R55 ;  /* 0x000000370aff798a */ /* 0x000ea2000810e9ca */
[----:B------:R-:W-:Y:S01]  /*37f0*/  BSSY B0, `(.L_x_332) ;  /* 0x000000e000007945 */ /* 0x000fe20003800000 */
[----:B--2---:R-:W-:Y:S05]  /*3800*/  @P0 BRA `(.L_x_333) ;  /* 0x000000c000000947 */ /* 0x004fea0003800000 */
[----:B------:R-:W1:Y:S02]  /*3810*/  QSPC.E.S P0, RZ, [R10] ;  /* 0x000000000aff73aa */ /* 0x000e640000000500 */
[----:B-1----:R-:W-:Y:S05]  /*3820*/  @!P0 BRA `(.L_x_334) ;  /* 0x0000007000008947 */ /* 0x002fea0003800000 */
[----:B------:R-:W-:-:S05]  /*3830*/  LOP3.LUT R10, R10, 0xffffff, RZ, 0xc0, !PT ;  /* 0x00ffffff0a0a7812 */ /* 0x000fca00078ec0ff */
.L_x_335:
[----:B------:R-:W1:Y:S02]  /*3840*/  LDS R2, [R10] ;  /* 0x000000000a027984 */ /* 0x000e640000000800 */
[----:B01----:R-:W-:-:S06]  /*3850*/  HADD2 R3, R2, R55 ;  /* 0x0000003702037230 */ /* 0x003fcc0000000000 */
[----:B------:R-:W0:Y:S02]  /*3860*/  ATOMS.CAST.SPIN R3, [R10], R2, R3 ;  /* 0x000000020a03738d */ /* 0x000e240001800003 */
[----:B0-----:R-:W-:-:S13]  /*3870*/  ISETP.EQ.U32.AND P0, PT, R3, 0x1, PT ;  /* 0x000000010300780c */ /* 0x001fda0003f02070 */
[----:B------:R-:W-:Y:S05]  /*3880*/  @!P0 BRA `(.L_x_335) ;  /* 0xffffffb000008947 */ /* 0x000fea000383ffff */
[----:B------:R-:W-:Y:S05]  /*3890*/  BRA `(.L_x_333) ;  /* 0x0000003000007947 */ /* 0x000fea0003800000 */
.L_x_334:
[----:B------:R-:W2:Y:S02]  /*38a0*/  LD.E R0, [R10.64] ;  /* 0x0000000a0a007980 */ /* 0x000ea4000c101900 */
[----:B0-2---:R-:W-:-:S05]  /*38b0*/  IMAD.IADD R3, R55, 0x1, R0 ;  /* 0x0000000137037824 */ /* 0x005fca00078e0200 */
[----:B------:R0:W-:Y:S02]  /*38c0*/  ST.E [R10.64], R3 ;  /* 0x000000030a007985 */ /* 0x0001e4000c10190a */
.L_x_333:
[----:B------:R-:W-:Y:S05]  /*38d0*/  BSYNC B0 ;  /* 0x0000000000007941 */ /* 0x000fea0003800000 */
.L_x_332:
        /* <DEDUP_REMOVED lines=15> */
.L_x_339:
[----:B------:R-:W0:Y:S02]  /*39d0*/  LDS R6, [R0] ;  /* 0x0000000000067984 */ /* 0x000e240000000800 */
[----:B0-----:R-:W-:-:S10]  /*39e0*/  HFMA2.MMA R7, R6, 1, 1, R9 ;  /* 0x3c003c0006077835 */ /* 0x001fd40000000009 */
[----:B------:R-:W0:Y:S02]  /*39f0*/  ATOMS.CAST.SPIN R7, [R0], R6, R7 ;  /* 0x000000060007738d */ /* 0x000e240001800007 */
[----:B0-----:R-:W-:-:S13]  /*3a00*/  ISETP.EQ.U32.AND P0, PT, R7, 0x1, PT ;  /* 0x000000010700780c */ /* 0x001fda0003f02070 */
[----:B------:R-:W-:Y:S05]  /*3a10*/  @!P0 BRA `(.L_x_339) ;  /* 0xffffffb000008947 */ /* 0x000fea000383ffff */
[----:B------:R-:W-:Y:S05]  /*3a20*/  BRA `(.L_x_337) ;  /* 0x0000003000007947 */ /* 0x000fea0003800000 */
.L_x_338:
[----:B------:R-:W2:Y:S02]  /*3a30*/  LD.E R0, [R2.64] ;  /* 0x0000000a02007980 */ /* 0x000ea4000c101900 */
[----:B--2---:R-:W-:-:S05]  /*3a40*/  IMAD.IADD R5, R9, 0x1, R0 ;  /* 0x0000000109057824 */ /* 0x004fca00078e0200 */
[----:B------:R0:W-:Y:S02]  /*3a50*/  ST.E [R2.64], R5 ;  /* 0x0000000502007985 */ /* 0x0001e4000c10190a */
.L_x_337:
[----:B------:R-:W-:Y:S05]  /*3a60*/  BSYNC B0 ;  /* 0x0000000000007941 */ /* 0x000fea0003800000 */
.L_x_336:
        /* <DEDUP_REMOVED lines=10> */
.L_x_343:
[----:B------:R-:W1:Y:S02]  /*3b10*/  LDS R10, [R8] ;  /* 0x00000000080a7984 */ /* 0x000e640000000800 */
[----:B-1----:R-:W-:-:S06]  /*3b20*/  HADD2 R11, R10, R53 ;  /* 0x000000350a0b7230 */ /* 0x002fcc0000000000 */
[----:B------:R-:W1:Y:S02]  /*3b30*/  ATOMS.CAST.SPIN R11, [R8], R10, R11 ;  /* 0x0000000a080b738d */ /* 0x000e64000180000b */
[----:B-1----:R-:W-:-:S13]  /*3b40*/  ISETP.EQ.U32.AND P0, PT, R11, 0x1, PT ;  /* 0x000000010b00780c */ /* 0x002fda0003f02070 */
[----:B------:R-:W-:Y:S05]  /*3b50*/  @!P0 BRA `(.L_x_343) ;  /* 0xffffffb000008947 */ /* 0x000fea000383ffff */
[----:B------:R-:W-:Y:S05]  /*3b60*/  BRA `(.L_x_341) ;  /* 0x0000003000007947 */ /* 0x000fea0003800000 */
.L_x_342:
[----:B------:R-:W2:Y:S02]  /*3b70*/  LD.E R0, [R8.64] ;  /* 0x0000000a08007980 */ /* 0x000ea4000c101900 */
[----:B0-2---:R-:W-:-:S05]  /*3b80*/  IMAD.IADD R5, R53, 0x1, R0 ;  /* 0x0000000135057824 */ /* 0x005fca00078e0200 */
[----:B------:R0:W-:Y:S02]  /*3b90*/  ST.E [R8.64], R5 ;  /* 0x0000000508007985 */ /* 0x0001e4000c10190a */
.L_x_341:
[----:B------:R-:W-:Y:S05]  /*3ba0*/  BSYNC B0 ;  /* 0x0000000000007941 */ /* 0x000fea0003800000 */
.L_x_340:
        /* <DEDUP_REMOVED lines=15> */
.L_x_347:
[----:B------:R-:W0:Y:S02]  /*3ca0*/  LDS R8, [R4] ;  /* 0x0000000004087984 */ /* 0x000e240000000800 */
[----:B0-----:R-:W-:-:S10]  /*3cb0*/  HFMA2.MMA R9, R8, 1, 1, R11 ;  /* 0x3c003c0008097835 */ /* 0x001fd4000000000b */
[----:B------:R-:W0:Y:S02]  /*3cc0*/  ATOMS.CAST.SPIN R9, [R4], R8, R9 ;  /* 0x000000080409738d */ /* 0x000e240001800009 */
[----:B0-----:R-:W-:-:S13]  /*3cd0*/  ISETP.EQ.U32.AND P0, PT, R9, 0x1, PT ;  /* 0x000000010900780c */ /* 0x001fda0003f02070 */
[----:B------:R-:W-:Y:S05]  /*3ce0*/  @!P0 BRA `(.L_x_347) ;  /* 0xffffffb000008947 */ /* 0x000fea000383ffff */
[----:B------:R-:W-:Y:S05]  /*3cf0*/  BRA `(.L_x_345) ;  /* 0x0000003000007947 */ /* 0x000fea0003800000 */
.L_x_346:
[----:B------:R-:W2:Y:S02]  /*3d00*/  LD.E R0, [R4.64] ;  /* 0x0000000a04007980 */ /* 0x000ea4000c101900 */
[----:B--2---:R-:W-:-:S05]  /*3d10*/  IMAD.IADD R9, R11, 0x1, R0 ;  /* 0x000000010b097824 */ /* 0x004fca00078e0200 */
[----:B------:R0:W-:Y:S02]  /*3d20*/  ST.E [R4.64], R9 ;  /* 0x0000000904007985 */ /* 0x0001e4000c10190a */
.L_x_345:
[----:B------:R-:W-:Y:S05]  /*3d30*/  BSYNC B0 ;  /* 0x0000000000007941 */ /* 0x000fea0003800000 */
.L_x_344:
[----:B------:R-:W-:-:S05]  /*3d40*/  IADD3 R2, P0, R2, R6, RZ ;  /* 0x0000000602027210 */ /* 0x000fca0007f1e0ff */
[----:B------:R-:W-:-:S07]  /*3d50*/  IMAD.X R3, R3, 0x1, R7, P0 ;  /* 0x0000000103037824 */ /* 0x000fce00000e0607 */
[----:B------:R-:W2:Y:S02]  /*3d60*/  ATOM.E.ADD.F16x2.RN.STRONG.GPU P0, RZ, [R2.64], R15 ;  /* 0x0000000f02ff798a */ /* 0x000ea4000810e9ca */
[----:B--2---:R-:W-:Y:S05]  /*3d70*/  @P0 EXIT ;  /* 0x000000000000094d */ /* 0x004fea0003800000 */
[----:B------:R-:W1:Y:S02]  /*3d80*/  QSPC.E.S P0, RZ, [R2] ;  /* 0x0000000002ff73aa */ /* 0x000e640000000500 */
[----:B-1----:R-:W-:Y:S05]  /*3d90*/  @!P0 BRA `(.L_x_348) ;  /* 0x0000007000008947 */ /* 0x002fea0003800000 */
[----:B------:R-:W-:-:S05]  /*3da0*/  LOP3.LUT R2, R2, 0xffffff, RZ, 0xc0, !PT ;  /* 0x00ffffff02027812 */ /* 0x000fca00078ec0ff */
.L_x_349:
[----:B0-----:R-:W0:Y:S02]  /*3db0*/  LDS R4, [R2] ;  /* 0x0000000002047984 */ /* 0x001e240000000800 */
[----:B0-----:R-:W-:-:S06]  /*3dc0*/  HADD2 R5, R4, R15 ;  /* 0x0000000f04057230 */ /* 0x001fcc0000000000 */
[----:B------:R-:W0:Y:S02]  /*3dd0*/  ATOMS.CAST.SPIN R5, [R2], R4, R5 ;  /* 0x000000040205738d */ /* 0x000e240001800005 */
[----:B0-----:R-:W-:-:S13]  /*3de0*/  ISETP.EQ.U32.AND P0, PT, R5, 0x1, PT ;  /* 0x000000010500780c */ /* 0x001fda0003f02070 */
[----:B------:R-:W-:Y:S05]  /*3df0*/  @!P0 BRA `(.L_x_349) ;  /* 0xffffffb000008947 */ /* 0x000fea000383ffff */
[----:B------:R-:W-:Y:S05]  /*3e00*/  EXIT ;  /* 0x000000000000794d */ /* 0x000fea0003800000 */
.L_x_348:
[----:B------:R-:W2:Y:S02]  /*3e10*/  LD.E R0, [R2.64] ;  /* 0x0000000a02007980 */ /* 0x000ea4000c101900 */
[----:B0-2---:R-:W-:-:S05]  /*3e20*/  IMAD.IADD R5, R15, 0x1, R0 ;  /* 0x000000010f057824 */ /* 0x005fca00078e0200 */
[----:B------:R-:W-:Y:S01]  /*3e30*/  ST.E [R2.64], R5 ;  /* 0x0000000502007985 */ /* 0x000fe2000c10190a */
[----:B------:R-:W-:Y:S05]  /*3e40*/  EXIT ;  /* 0x000000000000794d */ /* 0x000fea0003800000 */
.L_x_350:
        /* <DEDUP_REMOVED lines=11> */
.L_x_3828:


//--------------------- .text._Z28gemm_half_q_half_gptq_kernelILi3ELb1ELb1EEvPK6__halfPKjS4_S2_PS0_iiiiiPKtibS2_i --------------------------
	.section	.text._Z28gemm_half_q_half_gptq_kernelILi3ELb1ELb1EEvPK6__halfPKjS4_S2_PS0_iiiiiPKtibS2_i,"ax",@progbits
	.sectioninfo	@"SHI_REGISTERS=60"
	.align	128
        .global         _Z28gemm_half_q_half_gptq_kernelILi3ELb1ELb1EEvPK6__halfPKjS4_S2_PS0_iiiiiPKtibS2_i
        .type           _Z28gemm_half_q_half_gptq_kernelILi3ELb1ELb1EEvPK6__halfPKjS4_S2_PS0_iiiiiPKtibS2_i,@function
        .size           _Z28gemm_half_q_half_gptq_kernelILi3ELb1ELb1EEvPK6__halfPKjS4_S2_PS0_iiiiiPKtibS2_i,(.L_x_3829 - _Z28gemm_half_q_half_gptq_kernelILi3ELb1ELb1EEvPK6__halfPKjS4_S2_PS0_iiiiiPKtibS2_i)
        .other          _Z28gemm_half_q_half_gptq_kernelILi3ELb1ELb1EEvPK6__halfPKjS4_S2_PS0_iiiiiPKtibS2_i,@"STO_CUDA_ENTRY STV_DEFAULT"
_Z28gemm_half_q_half_gptq_kernelILi3ELb1ELb1EEvPK6__halfPKjS4_S2_PS0_iiiiiPKtibS2_i:
.text._Z28gemm_half_q_half_gptq_kernelILi3ELb1ELb1EEvPK6__halfPKjS4_S2_PS0_iiiiiPKtibS2_i:
[----:B------:R-:W-:Y:S02]  /*0000*/  IMAD.MOV.U32 R1, RZ, RZ, c[0x0][0x28] ;  /* 0x00000a00ff017624 */ /* 0x000fe400078e00ff */
[----:B------:R-:W-:Y:S01]  /*0010*/  IMAD.MOV.U32 R5, RZ, RZ, c[0x0][0x1b8] ;  /* 0x00006e00ff057624 */ /* 0x000fe200078e00ff */
[----:B------:R-:W-:Y:S01]  /*0020*/  ULDC.64 UR10, c[0x0][0x118] ;  /* 0x00004600000a7ab9 */ /* 0x000fe20000000a00 */
[----:B------:R-:W-:Y:S02]  /*0030*/  IMAD.MOV.U32 R0, RZ, RZ, 0x2 ;  /* 0x00000002ff007424 */ /* 0x000fe400078e00ff */
[----:B------:R-:W-:Y:S02]  /*0040*/  IMAD.MOV.U32 R2, RZ, RZ, c[0x0][0x1b0] ;  /* 0x00006c00ff027624 */ /* 0x000fe400078e00ff */
[----:B------:R-:W-:-:S04]  /*0050*/  IMAD.WIDE R34, R5, R0, c[0x0][0x1b0] ;  /* 0x00006c0005227625 */ /* 0x000fc800078e0200 */
[----:B------:R-:W-:Y:S02]  /*0060*/  IMAD.MOV.U32 R3, RZ, RZ, c[0x0][0x1b4] ;  /* 0x00006d00ff037624 */ /* 0x000fe400078e00ff */
[----:B------:R-:W-:Y:S02]  /*0070*/  IMAD.WIDE R4, R5, 0x2, R34 ;  /* 0x0000000205047825 */ /* 0x000fe400078e0222 */
[----:B------:R-:W2:Y:S04]  /*0080*/  LDG.E.U16 R34, [R34.64] ;  /* 0x0000000a22227981 */ /* 0x000ea8000c1e1500 */
[----:B------:R-:W2:Y:S04]  /*0090*/  LDG.E.U16 R33, [R2.64] ;  /* 0x0000000a02217981 */ /* 0x000ea8000c1e1500 */
[----:B------:R-:W2:Y:S02]  /*00a0*/  LDG.E.U16 R32, [R4.64] ;  /* 0x0000000a04207981 */ /* 0x000ea4000c1e1500 */
[----:B--2---:R-:W-:-:S04]  /*00b0*/  LOP3.LUT R6, R32, R34, R33, 0xfe, !PT ;  /* 0x0000002220067212 */ /* 0x004fc800078efe21 */
[----:B------:R-:W-:-:S04]  /*00c0*/  PRMT R6, R6, 0x9910, RZ ;  /* 0x0000991006067816 */ /* 0x000fc800000000ff */
[----:B------:R-:W-:Y:S02]  /*00d0*/  ISETP.NE.AND P0, PT, R6, RZ, PT ;  /* 0x000000ff0600720c */ /* 0x000fe40003f05270 */
[----:B------:R-:W0:Y:S11]  /*00e0*/  S2R R6, SR_CTAID.X ;  /* 0x0000000000067919 */ /* 0x000e360000002500 */
        /* <DEDUP_REMOVED lines=11> */
[----:B---3--:R-:W-:Y:S01]  /*01a0*/  IMAD R14, R14, 0x3, RZ ;  /* 0x000000030e0e7824 */ /* 0x008fe200078e02ff */
[----:B------:R-:W-:Y:S02]  /*01b0*/  UISETP.LT.AND UP0, UPT, UR4, UR5, UPT ;  /* 0x000000050400728c */ /* 0x000fe4000bf01270 */
[----:B------:R-:W-:Y:S02]  /*01c0*/  ISETP.GE.AND P1, PT, R35, c[0x0][0x18c], PT ;  /* 0x0000630023007a0c */ /* 0x000fe40003f26270 */
[----:B------:R-:W-:-:S06]  /*01d0*/  USEL UR5, UR4, UR5, UP0 ;  /* 0x0000000504057287 */ /* 0x000fcc0008000000 */
[----:B------:R-:W-:-:S13]  /*01e0*/  ISETP.GE.AND P0, PT, R7, UR5, PT ;  /* 0x0000000507007c0c */ /* 0x000fda000bf06270 */
[----:B------:R-:W-:Y:S05]  /*01f0*/  @P0 BRA `(.L_x_352) ;  /* 0x0000021000000947 */ /* 0x000fea0003800000 */
[----:B------:R-:W-:Y:S02]  /*0200*/  ISETP.NE.U32.AND P0, PT, RZ, c[0x0][0x1a0], PT ;  /* 0x00006800ff007a0c */ /* 0x000fe40003f05070 */
[----:B------:R-:W-:Y:S02]  /*0210*/  SHF.R.S32.HI R8, RZ, 0x1f, R7 ;  /* 0x0000001fff087819 */ /* 0x000fe40000011407 */
[----:B------:R-:W-:-:S13]  /*0220*/  ISETP.NE.AND.EX P0, PT, RZ, c[0x0][0x1a4], PT, P0 ;  /* 0x00006900ff007a0c */ /* 0x000fda0003f05300 */
[----:B------:R-:W-:-:S04]  /*0230*/  @P0 LEA R4, P2, R7, c[0x0][0x1a0], 0x1 ;  /* 0x0000680007040a11 */ /* 0x000fc800078408ff */
[----:B------:R-:W-:-:S06]  /*0240*/  @P0 LEA.HI.X R5, R7, c[0x0][0x1a4], R8, 0x1, P2 ;  /* 0x0000690007050a11 */ /* 0x000fcc00010f0c08 */
[----:B------:R-:W2:Y:S01]  /*0250*/  @P0 LDG.E.U16.CONSTANT R5, [R4.64] ;  /* 0x0000000a04050981 */ /* 0x000ea2000c1e9500 */
[----:B------:R-:W-:-:S05]  /*0260*/  IMAD R2, R14, c[0x0][0x190], RZ ;  /* 0x000064000e027a24 */ /* 0x000fca00078e02ff */
[----:B------:R-:W-:Y:S02]  /*0270*/  SHF.R.S32.HI R3, RZ, 0x1f, R2 ;  /* 0x0000001fff037819 */ /* 0x000fe40000011402 */
[----:B------:R-:W-:-:S05]  /*0280*/  @!P0 IADD3 R6, P2, R7, R2, RZ ;  /* 0x0000000207068210 */ /* 0x000fca0007f5e0ff */
[----:B------:R-:W-:Y:S01]  /*0290*/  @!P0 IMAD.X R7, R8, 0x1, R3, P2 ;  /* 0x0000000108078824 */ /* 0x000fe200010e0603 */
[----:B------:R-:W-:-:S04]  /*02a0*/  @!P0 LEA R8, P2, R6, c[0x0][0x160], 0x1 ;  /* 0x0000580006088a11 */ /* 0x000fc800078408ff */
[----:B------:R-:W-:Y:S02]  /*02b0*/  @!P0 LEA.HI.X R9, R6, c[0x0][0x164], R7, 0x1, P2 ;  /* 0x0000590006098a11 */ /* 0x000fe400010f0c07 */
[----:B--2---:R-:W-:-:S05]  /*02c0*/  @P0 IADD3 R10, P3, R2, R5, RZ ;  /* 0x00000005020a0210 */ /* 0x004fca0007f7e0ff */
[----:B------:R-:W-:Y:S01]  /*02d0*/  @P0 IMAD.X R3, RZ, RZ, R3, P3 ;  /* 0x000000ffff030224 */ /* 0x000fe200018e0603 */
[----:B------:R-:W-:-:S04]  /*02e0*/  @P0 LEA R2, P3, R10, c[0x0][0x160], 0x1 ;  /* 0x000058000a020a11 */ /* 0x000fc800078608ff */
[----:B------:R-:W-:Y:S01]  /*02f0*/  @P0 LEA.HI.X R3, R10, c[0x0][0x164], R3, 0x1, P3 ;  /* 0x000059000a030a11 */ /* 0x000fe200018f0c03 */
[C---:B------:R-:W-:Y:S02]  /*0300*/  @!P0 IMAD.WIDE R10, R0.reuse, c[0x0][0x190], R8 ;  /* 0x00006400000a8a25 */ /* 0x040fe400078e0208 */
[----:B------:R-:W2:Y:S02]  /*0310*/  @!P0 LDG.E.U16.CONSTANT R8, [R8.64] ;  /* 0x0000000a08088981 */ /* 0x000ea4000c1e9500 */
[C---:B------:R-:W-:Y:S02]  /*0320*/  @P0 IMAD.WIDE R4, R0.reuse, c[0x0][0x190], R2 ;  /* 0x0000640000040a25 */ /* 0x040fe400078e0202 */
[----:B------:R-:W3:Y:S02]  /*0330*/  @P0 LDG.E.U16.CONSTANT R2, [R2.64] ;  /* 0x0000000a02020981 */ /* 0x000ee4000c1e9500 */
[----:B------:R-:W-:Y:S02]  /*0340*/  @!P0 IMAD.WIDE R12, R0, c[0x0][0x190], R10 ;  /* 0x00006400000c8a25 */ /* 0x000fe400078e020a */
[----:B------:R-:W4:Y:S02]  /*0350*/  @!P0 LDG.E.U16.CONSTANT R10, [R10.64] ;  /* 0x0000000a0a0a8981 */ /* 0x000f24000c1e9500 */
[----:B------:R-:W-:-:S02]  /*0360*/  @P0 IMAD.WIDE R6, R0, c[0x0][0x190], R4 ;  /* 0x0000640000060a25 */ /* 0x000fc400078e0204 */
[----:B------:R-:W5:Y:S04]  /*0370*/  @P0 LDG.E.U16.CONSTANT R4, [R4.64] ;  /* 0x0000000a04040981 */ /* 0x000f68000c1e9500 */
[----:B------:R-:W4:Y:S04]  /*0380*/  @P0 LDG.E.U16.CONSTANT R6, [R6.64] ;  /* 0x0000000a06060981 */ /* 0x000f28000c1e9500 */
[----:B------:R-:W4:Y:S01]  /*0390*/  @!P0 LDG.E.U16.CONSTANT R12, [R12.64] ;  /* 0x0000000a0c0c8981 */ /* 0x000f22000c1e9500 */
[----:B------:R-:W-:-:S05]  /*03a0*/  IMAD.SHL.U32 R15, R15, 0x2, RZ ;  /* 0x000000020f0f7824 */ /* 0x000fca00078e00ff */
[----:B---3--:R0:W-:Y:S04]  /*03b0*/  @P0 STS.U16 [R15], R2 ;  /* 0x000000020f000388 */ /* 0x0081e80000000400 */
[----:B--2---:R0:W-:Y:S04]  /*03c0*/  @!P0 STS.U16 [R15], R8 ;  /* 0x000000080f008388 */ /* 0x0041e80000000400 */
[----:B-----5:R0:W-:Y:S04]  /*03d0*/  @P0 STS.U16 [R15+0x100], R4 ;  /* 0x000100040f000388 */ /* 0x0201e80000000400 */
[----:B----4-:R0:W-:Y:S04]  /*03e0*/  @P0 STS.U16 [R15+0x200], R6 ;  /* 0x000200060f000388 */ /* 0x0101e80000000400 */
[----:B------:R0:W-:Y:S04]  /*03f0*/  @!P0 STS.U16 [R15+0x100], R10 ;  /* 0x0001000a0f008388 */ /* 0x0001e80000000400 */
[----:B------:R0:W-:Y:S02]  /*0400*/  @!P0 STS.U16 [R15+0x200], R12 ;  /* 0x0002000c0f008388 */ /* 0x0001e40000000400 */
.L_x_352:
[----:B------:R-:W-:Y:S05]  /*0410*/  BSYNC B0 ;  /* 0x0000000000007941 */ /* 0x000fea0003800000 */
.L_x_351:
[----:B------:R-:W-:Y:S05]  /*0420*/  @P1 EXIT ;  /* 0x000000000000194d */ /* 0x000fea0003800000 */
[----:B------:R-:W-:Y:S01]  /*0430*/  IABS R7, c[0x0][0x198] ;  /* 0x0000660000077a13 */ /* 0x000fe20000000000 */
[----:B------:R-:W-:-:S02]  /*0440*/  ULDC.S8 UR4, c[0x0][0x1ac] ;  /* 0x00006b0000047ab9 */ /* 0x000fc40000000200 */
[----:B------:R-:W-:Y:S01]  /*0450*/  ISETP.NE.AND P0, PT, RZ, UR4, PT ;  /* 0x00000004ff007c0c */ /* 0x000fe2000bf05270 */
[----:B0-----:R-:W0:Y:S03]  /*0460*/  I2F.RP R4, R7 ;  /* 0x0000000700047306 */ /* 0x001e260000209400 */
[----:B------:R-:W-:-:S05]  /*0470*/  ISETP.NE.OR P0, PT, RZ, UR6, !P0 ;  /* 0x00000006ff007c0c */ /* 0x000fca000c705670 */
[----:B0-----:R-:W0:Y:S02]  /*0480*/  MUFU.RCP R4, R4 ;  /* 0x0000000400047308 */ /* 0x001e240000001000 */
[----:B0-----:R-:W-:-:S06]  /*0490*/  IADD3 R2, R4, 0xffffffe, RZ ;  /* 0x0ffffffe04027810 */ /* 0x001fcc0007ffe0ff */
[----:B------:R0:W1:Y:S02]  /*04a0*/  F2I.FTZ.U32.TRUNC.NTZ R3, R2 ;  /* 0x0000000200037305 */ /* 0x000064000021f000 */
[----:B0-----:R-:W-:Y:S02]  /*04b0*/  IMAD.MOV.U32 R2, RZ, RZ, RZ ;  /* 0x000000ffff027224 */ /* 0x001fe400078e00ff */
[----:B-1----:R-:W-:-:S04]  /*04c0*/  IMAD.MOV R6, RZ, RZ, -R3 ;  /* 0x000000ffff067224 */ /* 0x002fc800078e0a03 */
[----:B------:R-:W-:Y:S01]  /*04d0*/  IMAD R5, R6, R7, RZ ;  /* 0x0000000706057224 */ /* 0x000fe200078e02ff */
[----:B------:R-:W-:-:S03]  /*04e0*/  IABS R6, UR8 ;  /* 0x0000000800067c13 */ /* 0x000fc60008000000 */
        /* <DEDUP_REMOVED lines=13> */
[----:B------:R0:W-:Y:S02]  /*05c0*/  STG.E.64 [R8.64], RZ ;  /* 0x000000ff08007986 */ /* 0x0001e4000c101b0a */
.L_x_353:
[----:B------:R-:W-:Y:S01]  /*05d0*/  ULDC UR4, c[0x0][0x198] ;  /* 0x0000660000047ab9 */ /* 0x000fe20000000800 */
[----:B------:R-:W-:Y:S01]  /*05e0*/  ISETP.GE.U32.AND P0, PT, R6, R7, PT ;  /* 0x000000070600720c */ /* 0x000fe20003f06070 */
[----:B------:R-:W-:Y:S01]  /*05f0*/  ULOP3.LUT UR4, UR8, UR4, URZ, 0x3c, !UPT ;  /* 0x0000000408047292 */ /* 0x000fe2000f8e3c3f */
[----:B------:R-:W-:Y:S02]  /*0600*/  @!P1 IADD3 R29, R29, 0x1, RZ ;  /* 0x000000011d1d9810 */ /* 0x000fe40007ffe0ff */
[----:B0-----:R-:W-:Y:S01]  /*0610*/  SHF.R.S32.HI R2, RZ, 0x1f, R35 ;  /* 0x0000001fff027819 */ /* 0x001fe20000011423 */
[----:B------:R-:W-:Y:S01]  /*0620*/  IMAD.SHL.U32 R31, R35, 0x4, RZ ;  /* 0x00000004231f7824 */ /* 0x000fe200078e00ff */
[----:B------:R-:W-:Y:S01]  /*0630*/  ISETP.NE.AND P1, PT, RZ, c[0x0][0x198], PT ;  /* 0x00006600ff007a0c */ /* 0x000fe20003f25270 */
[----:B------:R-:W-:Y:S01]  /*0640*/  BAR.SYNC.DEFER_BLOCKING 0x0 ;  /* 0x0000000000007b1d */ /* 0x000fe20000010000 */
[----:B------:R-:W-:Y:S02]  /*0650*/  ISETP.LE.AND P2, PT, RZ, UR4, PT ;  /* 0x00000004ff007c0c */ /* 0x000fe4000bf43270 */
[----:B------:R-:W-:-:S03]  /*0660*/  LEA.HI R2, R2, R35, RZ, 0x3 ;  /* 0x0000002302027211 */ /* 0x000fc600078f18ff */
[----:B------:R-:W-:Y:S02]  /*0670*/  @P0 IADD3 R29, R29, 0x1, RZ ;  /* 0x000000011d1d0810 */ /* 0x000fe40007ffe0ff */
[----:B------:R-:W-:Y:S01]  /*0680*/  SHF.R.S32.HI R30, RZ, 0x3, R2 ;  /* 0x00000003ff1e7819 */ /* 0x000fe20000011402 */
[----:B------:R-:W-:-:S05]  /*0690*/  IMAD.MOV.U32 R2, RZ, RZ, 0x4 ;  /* 0x00000004ff027424 */ /* 0x000fca00078e00ff */
        /* <DEDUP_REMOVED lines=13> */
[----:B------:R-:W-:Y:S01]  /*0770*/  UISETP.GE.AND UP0, UPT, UR8, UR5, UPT ;  /* 0x000000050800728c */ /* 0x000fe2000bf06270 */
[----:B------:R-:W-:Y:S05]  /*0780*/  I2F.F16 R7, -0x40 ;  /* 0xffffffc000077906 */ /* 0x000fea0000200c00 */
[----:B------:R-:W-:Y:S01]  /*0790*/  PLOP3.LUT P0, PT, PT, PT, UP0, 0x80, 0x0 ;  /* 0x000000000000781c */ /* 0x000fe20003f0f008 */
[----:B------:R-:W-:Y:S01]  /*07a0*/  CS2R R8, SRZ ;  /* 0x0000000000087805 */ /* 0x000fe2000001ff00 */
[----:B------:R-:W-:Y:S01]  /*07b0*/  CS2R R10, SRZ ;  /* 0x00000000000a7805 */ /* 0x000fe2000001ff00 */
[----:B------:R-:W-:Y:S01]  /*07c0*/  IMAD.MOV.U32 R12, RZ, RZ, RZ ;  /* 0x000000ffff0c7224 */ /* 0x000fe200078e00ff */
        /* <DEDUP_REMOVED lines=37> */
[----:B------:R-:W-:Y:S01]  /*0a20*/  IMAD.MOV.U32 R13, RZ, RZ, R36 ;  /* 0x000000ffff0d7224 */ /* 0x000fe200078e0024 */
        /* <DEDUP_REMOVED lines=11> */
[----:B------:R-:W-:-:S03]  /*0ae0*/  IMAD.MOV.U32 R0, RZ, RZ, RZ ;  /* 0x000000ffff007224 */ /* 0x000fc600078e00ff */
[----:B------:R-:W-:Y:S02]  /*0af0*/  UMOV UR7, UR6 ;  /* 0x0000000600077c82 */ /* 0x000fe40008000000 */
.L_x_368:
[----:B------:R-:W2:Y:S01]  /*0b00*/  LDG.E.128.CONSTANT R16, [R54.64] ;  /* 0x0000000a36107981 */ /* 0x000ea2000c1e9d00 */
[----:B------:R-:W-:Y:S01]  /*0b10*/  UISETP.NE.AND UP0, UPT, UR8, UR7, UPT ;  /* 0x000000070800728c */ /* 0x000fe2000bf05270 */
[----:B------:R-:W-:Y:S02]  /*0b20*/  ISETP.NE.AND P0, PT, R33, RZ, PT ;  /* 0x000000ff2100720c */ /* 0x000fe40003f05270 */
[----:B------:R-:W-:Y:S02]  /*0b30*/  ISETP.NE.AND P1, PT, R34, RZ, PT ;  /* 0x000000ff2200720c */ /* 0x000fe40003f25270 */
[----:B------:R-:W-:Y:S02]  /*0b40*/  ISETP.NE.AND P2, PT, R32, RZ, PT ;  /* 0x000000ff2000720c */ /* 0x000fe40003f45270 */
[----:B------:R-:W-:Y:S02]  /*0b50*/  PLOP3.LUT P3, PT, PT, PT, UP0, 0x80, 0x0 ;  /* 0x000000000000781c */ /* 0x000fe40003f6f008 */
[----:B--2---:R-:W-:-:S02]  /*0b60*/  LOP3.LUT R45, R18, 0xf000f, RZ, 0xc0, !PT ;  /* 0x000f000f122d7812 */ /* 0x004fc400078ec0ff */
[----:B------:R-:W-:Y:S02]  /*0b70*/  LOP3.LUT R46, R18, 0xf000f0, RZ, 0xc0, !PT ;  /* 0x00f000f0122e7812 */ /* 0x000fe400078ec0ff */
[C---:B------:R-:W-:Y:S02]  /*0b80*/  LOP3.LUT R37, R16.reuse, 0xf000f, RZ, 0xc0, !PT ;  /* 0x000f000f10257812 */ /* 0x040fe400078ec0ff */
[----:B------:R-:W-:Y:S02]  /*0b90*/  LOP3.LUT R38, R16, 0xf000f0, RZ, 0xc0, !PT ;  /* 0x00f000f010267812 */ /* 0x000fe400078ec0ff */
[C---:B------:R-:W-:Y:S02]  /*0ba0*/  LOP3.LUT R41, R17.reuse, 0xf000f, RZ, 0xc0, !PT ;  /* 0x000f000f11297812 */ /* 0x040fe400078ec0ff */
[----:B------:R-:W-:Y:S02]  /*0bb0*/  LOP3.LUT R42, R17, 0xf000f0, RZ, 0xc0, !PT ;  /* 0x00f000f0112a7812 */ /* 0x000fe400078ec0ff */
[----:B------:R-:W-:-:S02]  /*0bc0*/  SHF.R.U32.HI R18, RZ, 0x8, R18 ;  /* 0x00000008ff127819 */ /* 0x000fc40000011612 */
[----:B------:R-:W-:Y:S02]  /*0bd0*/  SHF.R.U32.HI R16, RZ, 0x8, R16 ;  /* 0x00000008ff107819 */ /* 0x000fe40000011610 */
[----:B------:R-:W-:Y:S02]  /*0be0*/  SHF.R.U32.HI R17, RZ, 0x8, R17 ;  /* 0x00000008ff117819 */ /* 0x000fe40000011611 */
[C---:B------:R-:W-:Y:S02]  /*0bf0*/  LOP3.LUT R49, R19.reuse, 0xf000f, RZ, 0xc0, !PT ;  /* 0x000f000f13317812 */ /* 0x040fe400078ec0ff */
[----:B------:R-:W-:Y:S02]  /*0c00*/  LOP3.LUT R50, R19, 0xf000f0, RZ, 0xc0, !PT ;  /* 0x00f000f013327812 */ /* 0x000fe400078ec0ff */
[----:B------:R-:W-:Y:S02]  /*0c10*/  SHF.R.U32.HI R48, RZ, 0x8, R19 ;  /* 0x00000008ff307819 */ /* 0x000fe40000011613 */
        /* <DEDUP_REMOVED lines=12> */
[----:B------:R-:W-:-:S02]  /*0ce0*/  LOP3.LUT R49, R49, 0x64006400, RZ, 0xfc, !PT ;  /* 0x6400640031317812 */ /* 0x000fc400078efcff */
        /* <DEDUP_REMOVED lines=47> */
[----:B------:R-:W-:-:S03]  /*0fe0*/  PRMT R20, R16, 0x5410, R16 ;  /* 0x0000541010147816 */ /* 0x000fc60000000010 */
.L_x_355:
        /* <DEDUP_REMOVED lines=16> */
[----:B------:R-:W-:-:S02]  /*10f0*/  HADD2 R43, R51, R22 ;  /* 0x00000016332b7230 */ /* 0x000fc40000000000 */
[----:B------:R-:W-:Y:S02]  /*1100*/  HADD2 R39, R17, R24 ;  /* 0x0000001811277230 */ /* 0x000fe40000000000 */
[----:B------:R-:W-:Y:S02]  /*1110*/  HFMA2 R40, R16, 0.0625, 0.0625, R23 ;  /* 0x2c002c0010287831 */ /* 0x000fe40000000017 */
        /* <DEDUP_REMOVED lines=27> */
.L_x_356:
        /* <DEDUP_REMOVED lines=22> */
.L_x_357:
[----:B------:R-:W-:-:S04]  /*1430*/  IMAD.MOV.U32 R36, RZ, RZ, 0x4 ;  /* 0x00000004ff247424 */ /* 0x000fc800078e00ff */
[----:B------:R-:W-:Y:S01]  /*1440*/  IMAD.WIDE R54, R36, c[0x0][0x18c], R54 ;  /* 0x0000630024367a25 */ /* 0x000fe200078e0236 */
[----:B------:R-:W-:Y:S05]  /*1450*/  @!P2 BRA `(.L_x_358) ;  /* 0x000001600000a947 */ /* 0x000fea0003800000 */
[----:B------:R-:W0:Y:S01]  /*1460*/  LDS.128 R16, [UR4+0x200] ;  /* 0x00020004ff107984 */ /* 0x000e220008000c00 */
[----:B------:R-:W-:Y:S01]  /*1470*/  IMAD.MOV.U32 R56, RZ, RZ, R38 ;  /* 0x000000ffff387224 */ /* 0x000fe200078e0026 */
[-C--:B0-----:R-:W-:Y:S01]  /*1480*/  HFMA2 R38, R41, R16.reuse, RZ.H0_H0 ;  /* 0x0000001029267231 */ /* 0x081fe200000400ff */
[-C--:B------:R-:W-:Y:S02]  /*1490*/  HFMA2.MMA R37, R37, R16.reuse, RZ ;  /* 0x0000001025257235 */ /* 0x080fe400000000ff */
        /* <DEDUP_REMOVED lines=18> */
.L_x_358:
[----:B------:R0:W2:Y:S02]  /*15c0*/  LDG.E.128.CONSTANT R16, [R54.64] ;  /* 0x0000000a36107981 */ /* 0x0000a4000c1e9d00 */
[----:B0-----:R-:W-:Y:S01]  /*15d0*/  IMAD.WIDE R54, R36, c[0x0][0x18c], R54 ;  /* 0x0000630024367a25 */ /* 0x001fe200078e0236 */
[C---:B--2---:R-:W-:Y:S02]  /*15e0*/  LOP3.LUT R37, R16.reuse, 0xf000f, RZ, 0xc0, !PT ;  /* 0x000f000f10257812 */ /* 0x044fe400078ec0ff */
[----:B------:R-:W-:Y:S02]  /*15f0*/  LOP3.LUT R38, R16, 0xf000f0, RZ, 0xc0, !PT ;  /* 0x00f000f010267812 */ /* 0x000fe400078ec0ff */
[----:B------:R-:W-:Y:S02]  /*1600*/  SHF.R.U32.HI R16, RZ, 0x8, R16 ;  /* 0x00000008ff107819 */ /* 0x000fe40000011610 */
[----:B------:R-:W-:-:S02]  /*1610*/  SHF.R.U32.HI R39, RZ, 0x8, R17 ;  /* 0x00000008ff277819 */ /* 0x000fc40000011611 */
[C---:B------:R-:W-:Y:S02]  /*1620*/  LOP3.LUT R49, R19.reuse, 0xf000f, RZ, 0xc0, !PT ;  /* 0x000f000f13317812 */ /* 0x040fe400078ec0ff */
[----:B------:R-:W-:Y:S02]  /*1630*/  LOP3.LUT R50, R19, 0xf000f0, RZ, 0xc0, !PT ;  /* 0x00f000f013327812 */ /* 0x000fe400078ec0ff */
[----:B------:R-:W-:Y:S02]  /*1640*/  SHF.R.U32.HI R40, RZ, 0x8, R18 ;  /* 0x00000008ff287819 */ /* 0x000fe40000011612 */
[----:B------:R-:W-:Y:S02]  /*1650*/  SHF.R.U32.HI R19, RZ, 0x8, R19 ;  /* 0x00000008ff137819 */ /* 0x000fe40000011613 */
[C---:B------:R-:W-:Y:S02]  /*1660*/  LOP3.LUT R41, R17.reuse, 0xf000f, RZ, 0xc0, !PT ;  /* 0x000f000f11297812 */ /* 0x040fe400078ec0ff */
[----:B------:R-:W-:-:S02]  /*1670*/  LOP3.LUT R42, R17, 0xf000f0, RZ, 0xc0, !PT ;  /* 0x00f000f0112a7812 */ /* 0x000fc400078ec0ff */
[C---:B------:R-:W-:Y:S02]  /*1680*/  LOP3.LUT R45, R18.reuse, 0xf000f, RZ, 0xc0, !PT ;  /* 0x000f000f122d7812 */ /* 0x040fe400078ec0ff */
[----:B------:R-:W-:Y:S02]  /*1690*/  LOP3.LUT R46, R18, 0xf000f0, RZ, 0xc0, !PT ;  /* 0x00f000f0122e7812 */ /* 0x000fe400078ec0ff */
[C---:B------:R-:W-:Y:S02]  /*16a0*/  LOP3.LUT R17, R16.reuse, 0xf000f, RZ, 0xc0, !PT ;  /* 0x000f000f10117812 */ /* 0x040fe400078ec0ff */
[C---:B------:R-:W-:Y:S02]  /*16b0*/  LOP3.LUT R18, R39.reuse, 0xf000f, RZ, 0xc0, !PT ;  /* 0x000f000f27127812 */ /* 0x040fe400078ec0ff */
[----:B------:R-:W-:Y:S02]  /*16c0*/  LOP3.LUT R16, R16, 0xf000f0, RZ, 0xc0, !PT ;  /* 0x00f000f010107812 */ /* 0x000fe400078ec0ff */
[----:B------:R-:W-:-:S02]  /*16d0*/  LOP3.LUT R39, R39, 0xf000f0, RZ, 0xc0, !PT ;  /* 0x00f000f027277812 */ /* 0x000fc400078ec0ff */
[C---:B------:R-:W-:Y:S02]  /*16e0*/  LOP3.LUT R47, R40.reuse, 0xf000f, RZ, 0xc0, !PT ;  /* 0x000f000f282f7812 */ /* 0x040fe400078ec0ff */
[----:B------:R-:W-:Y:S02]  /*16f0*/  LOP3.LUT R48, R40, 0xf000f0, RZ, 0xc0, !PT ;  /* 0x00f000f028307812 */ /* 0x000fe400078ec0ff */
[C---:B------:R-:W-:Y:S02]  /*1700*/  LOP3.LUT R51, R19.reuse, 0xf000f, RZ, 0xc0, !PT ;  /* 0x000f000f13337812 */ /* 0x040fe400078ec0ff */
        /* <DEDUP_REMOVED lines=21> */
[----:B------:R-:W-:Y:S01]  /*1860*/  HADD2 R39, R17, R24 ;  /* 0x0000001811277230 */ /* 0x000fe20000000000 */
[----:B------:R-:W-:Y:S01]  /*1870*/  LOP3.LUT R47, R47, 0x64006400, RZ, 0xfc, !PT ;  /* 0x640064002f2f7812 */ /* 0x000fe200078efcff */
[----:B------:R-:W-:Y:S01]  /*1880*/  HFMA2 R40, R16, 0.0625, 0.0625, R23 ;  /* 0x2c002c0010287831 */ /* 0x000fe20000000017 */
[----:B------:R-:W-:Y:S01]  /*1890*/  LOP3.LUT R48, R48, 0x64006400, RZ, 0xfc, !PT ;  /* 0x6400640030307812 */ /* 0x000fe200078efcff */
[----:B------:R-:W-:Y:S01]  /*18a0*/  HADD2 R43, R43, R22 ;  /* 0x000000162b2b7230 */ /* 0x000fe20000000000 */
[----:B------:R-:W-:Y:S01]  /*18b0*/  LOP3.LUT R51, R51, 0x64006400, RZ, 0xfc, !PT ;  /* 0x6400640033337812 */ /* 0x000fe200078efcff */
[----:B------:R-:W-:Y:S01]  /*18c0*/  HFMA2 R44, R44, 0.0625, 0.0625, R21 ;  /* 0x2c002c002c2c7831 */ /* 0x000fe20000000015 */
[----:B------:R-:W-:Y:S01]  /*18d0*/  LOP3.LUT R52, R52, 0x64006400, RZ, 0xfc, !PT ;  /* 0x6400640034347812 */ /* 0x000fe200078efcff */
[----:B------:R-:W-:-:S02]  /*18e0*/  HADD2 R47, R47, R20 ;  /* 0x000000142f2f7230 */ /* 0x000fc40000000000 */
[----:B------:R-:W-:Y:S02]  /*18f0*/  HFMA2 R48, R48, 0.0625, 0.0625, R15 ;  /* 0x2c002c0030307831 */ /* 0x000fe4000000000f */
[----:B------:R-:W-:Y:S02]  /*1900*/  HADD2 R51, R51, R14 ;  /* 0x0000000e33337230 */ /* 0x000fe40000000000 */
[----:B------:R-:W-:Y:S01]  /*1910*/  HFMA2 R52, R52, 0.0625, 0.0625, R13 ;  /* 0x2c002c0034347831 */ /* 0x000fe2000000000d */
[----:B------:R-:W-:Y:S05]  /*1920*/  @!P0 BRA `(.L_x_359) ;  /* 0x0000015000008947 */ /* 0x000fea0003800000 */
[----:B------:R-:W0:Y:S02]  /*1930*/  LDS.128 R16, [UR4+0x10] ;  /* 0x00001004ff107984 */ /* 0x000e240008000c00 */
[-C--:B0-----:R-:W-:Y:S01]  /*1940*/  HFMA2.MMA R53, R37, R16.reuse, RZ ;  /* 0x0000001025357235 */ /* 0x081fe200000000ff */
[-C--:B------:R-:W-:Y:S02]  /*1950*/  HFMA2 R56, R41, R16.reuse, RZ.H0_H0 ;  /* 0x0000001029387231 */ /* 0x080fe400000400ff */
[----:B------:R-:W-:Y:S01]  /*1960*/  HFMA2 R57, R45, R16, RZ.H0_H0 ;  /* 0x000000102d397231 */ /* 0x000fe200000400ff */
[----:B------:R-:W-:Y:S01]  /*1970*/  HFMA2.MMA R16, R49, R16, RZ ;  /* 0x0000001031107235 */ /* 0x000fe200000000ff */
[-C--:B------:R-:W-:Y:S01]  /*1980*/  HFMA2 R56, R42, R17.reuse, R56 ;  /* 0x000000112a387231 */ /* 0x080fe20000000038 */
[----:B------:R-:W-:Y:S01]  /*1990*/  HFMA2.MMA R53, R38, R17, R53 ;  /* 0x0000001126357235 */ /* 0x000fe20000000035 */
[----:B------:R-:W-:-:S02]  /*19a0*/  HFMA2 R57, R46, R17, R57 ;  /* 0x000000112e397231 */ /* 0x000fc40000000039 */
[----:B------:R-:W-:-:S03]  /*19b0*/  HFMA2 R56, R43, R18, R56 ;  /* 0x000000122b387231 */ /* 0x000fc60000000038 */
[-C--:B------:R-:W-:Y:S02]  /*19c0*/  HFMA2.MMA R53, R39, R18.reuse, R53 ;  /* 0x0000001227357235 */ /* 0x080fe40000000035 */
[----:B------:R-:W-:Y:S01]  /*19d0*/  HFMA2 R16, R50, R17, R16 ;  /* 0x0000001132107231 */ /* 0x000fe20000000010 */
[----:B------:R-:W-:Y:S02]  /*19e0*/  HFMA2.MMA R57, R47, R18, R57 ;  /* 0x000000122f397235 */ /* 0x000fe40000000039 */
[-C--:B------:R-:W-:Y:S02]  /*19f0*/  HFMA2.MMA R56, R44, R19.reuse, R56 ;  /* 0x000000132c387235 */ /* 0x080fe40000000038 */
[----:B------:R-:W-:Y:S02]  /*1a00*/  HFMA2.MMA R53, R40, R19, R53 ;  /* 0x0000001328357235 */ /* 0x000fe40000000035 */
[----:B------:R-:W-:-:S04]  /*1a10*/  HFMA2.MMA R16, R51, R18, R16 ;  /* 0x0000001233107235 */ /* 0x000fc80000000010 */
[----:B------:R-:W-:Y:S01]  /*1a20*/  HFMA2 R57, R48, R19, R57 ;  /* 0x0000001330397231 */ /* 0x000fe20000000039 */
[----:B------:R-:W-:Y:S01]  /*1a30*/  HFMA2.MMA R12, R53, R27, R12 ;  /* 0x0000001b350c7235 */ /* 0x000fe2000000000c */
[----:B------:R-:W-:-:S04]  /*1a40*/  HFMA2 R11, R56, R28, R11 ;  /* 0x0000001c380b7231 */ /* 0x000fc8000000000b */
[----:B------:R-:W-:Y:S01]  /*1a50*/  HFMA2 R16, R52, R19, R16 ;  /* 0x0000001334107231 */ /* 0x000fe20000000010 */
[----:B------:R-:W-:-:S03]  /*1a60*/  HFMA2.MMA R10, R57, R25, R10 ;  /* 0x00000019390a7235 */ /* 0x000fc6000000000a */
[----:B------:R-:W-:-:S03]  /*1a70*/  HFMA2 R9, R16, R26, R9 ;  /* 0x0000001a10097231 */ /* 0x000fc60000000009 */
.L_x_359:
        /* <DEDUP_REMOVED lines=8> */
[----:B------:R-:W-:Y:S02]  /*1b00*/  HFMA2 R57, R46, R17, R57 ;  /* 0x000000112e397231 */ /* 0x000fe40000000039 */
        /* <DEDUP_REMOVED lines=13> */
.L_x_360:
        /* <DEDUP_REMOVED lines=23> */
.L_x_361:
        /* <DEDUP_REMOVED lines=76> */
.L_x_362:
        /* <DEDUP_REMOVED lines=22> */
.L_x_363:
        /* <DEDUP_REMOVED lines=23> */
.L_x_364:
[----:B------:R-:W2:Y:S02]  /*24e0*/  LDG.E.128.CONSTANT R16, [R54.64] ;  /* 0x0000000a36107981 */ /* 0x000ea4000c1e9d00 */
        /* <DEDUP_REMOVED lines=74> */
.L_x_365:
        /* <DEDUP_REMOVED lines=22> */
.L_x_366:
        /* <DEDUP_REMOVED lines=23> */
.L_x_367:
[----:B------:R-:W-:Y:S01]  /*2c60*/  UIADD3 UR8, UR8, 0x20, URZ ;  /* 0x0000002008087890 */ /* 0x000fe2000fffe03f */
[----:B------:R-:W-:Y:S01]  /*2c70*/  IMAD.WIDE R36, R36, c[0x0][0x18c], R54 ;  /* 0x0000630024247a25 */ /* 0x000fe200078e0236 */
[----:B------:R-:W-:Y:S02]  /*2c80*/  UIADD3 UR4, UR4, 0x40, URZ ;  /* 0x0000004004047890 */ /* 0x000fe4000fffe03f */
[----:B------:R-:W-:Y:S01]  /*2c90*/  UISETP.GE.AND UP0, UPT, UR8, UR5, UPT ;  /* 0x000000050800728c */ /* 0x000fe2000bf06270 */
[----:B------:R-:W-:Y:S01]  /*2ca0*/  IMAD.MOV.U32 R54, RZ, RZ, R36 ;  /* 0x000000ffff367224 */ /* 0x000fe200078e0024 */
[----:B------:R-:W-:Y:S01]  /*2cb0*/  UIADD3 UR6, UR6, 0x20, URZ ;  /* 0x0000002006067890 */ /* 0x000fe2000fffe03f */
[----:B------:R-:W-:-:S03]  /*2cc0*/  IMAD.MOV.U32 R55, RZ, RZ, R37 ;  /* 0x000000ffff377224 */ /* 0x000fc600078e0025 */
[----:B------:R-:W-:-:S13]  /*2cd0*/  PLOP3.LUT P0, PT, PT, PT, UP0, 0x80, 0x0 ;  /* 0x000000000000781c */ /* 0x000fda0003f0f008 */
[----:B------:R-:W-:Y:S01]  /*2ce0*/  @P0 CALL.REL.NOINC `(.L_x_354) ;  /* 0x0000001000000944 */ /* 0x000fe20003c00000 */
[----:B------:R-:W-:Y:S05]  /*2cf0*/  BRA `(.L_x_368) ;  /* 0xffffde0000007947 */ /* 0x000fea000383ffff */
.L_x_354:
[----:B------:R-:W0:Y:S01]  /*2d00*/  S2R R14, SR_CTAID.Y ;  /* 0x00000000000e7919 */ /* 0x000e220000002600 */
[----:B------:R-:W-:Y:S02]  /*2d10*/  HADD2 R12, R12.H0_H0, R12.H1_H1 ;  /* 0x3000000c0c0c7230 */ /* 0x000fe40000000800 */
[----:B------:R-:W-:Y:S01]  /*2d20*/  HADD2 R13, R11.H0_H0, R11.H1_H1 ;  /* 0x3000000b0b0d7230 */ /* 0x000fe20000000800 */
[----:B------:R-:W-:-:S04]  /*2d30*/  IMAD.MOV.U32 R11, RZ, RZ, 0x2 ;  /* 0x00000002ff0b7424 */ /* 0x000fc800078e00ff */
[----:B------:R-:W-:-:S05]  /*2d40*/  PRMT R12, R12, 0x5410, R13 ;  /* 0x000054100c0c7816 */ /* 0x000fca000000000d */
[----:B------:R-:W-:Y:S01]  /*2d50*/  HMUL2 R17, R12, R33.H0_H0 ;  /* 0x200000210c117232 */ /* 0x000fe20000000000 */
[----:B0-----:R-:W-:-:S04]  /*2d60*/  IMAD R14, R14, 0x3, RZ ;  /* 0x000000030e0e7824 */ /* 0x001fc800078e02ff */
        /* <DEDUP_REMOVED lines=12> */
.L_x_372:
[----:B------:R-:W0:Y:S02]  /*2e30*/  LDS R14, [R9] ;  /* 0x00000000090e7984 */ /* 0x000e240000000800 */
[----:B0-----:R-:W-:-:S10]  /*2e40*/  HFMA2.MMA R15, R14, 1, 1, R17 ;  /* 0x3c003c000e0f7835 */ /* 0x001fd40000000011 */
[----:B------:R-:W0:Y:S02]  /*2e50*/  ATOMS.CAST.SPIN R15, [R9], R14, R15 ;  /* 0x0000000e090f738d */ /* 0x000e24000180000f */
[----:B0-----:R-:W-:-:S13]  /*2e60*/  ISETP.EQ.U32.AND P0, PT, R15, 0x1, PT ;  /* 0x000000010f00780c */ /* 0x001fda0003f02070 */
[----:B------:R-:W-:Y:S05]  /*2e70*/  @!P0 BRA `(.L_x_372) ;  /* 0xffffffb000008947 */ /* 0x000fea000383ffff */
[----:B------:R-:W-:Y:S05]  /*2e80*/  BRA `(.L_x_370) ;  /* 0x0000003000007947 */ /* 0x000fea0003800000 */
.L_x_371:
[----:B------:R-:W2:Y:S02]  /*2e90*/  LD.E R9, [R12.64] ;  /* 0x0000000a0c097980 */ /* 0x000ea4000c101900 */
[----:B--2---:R-:W-:-:S05]  /*2ea0*/  IMAD.IADD R9, R17, 0x1, R9 ;  /* 0x0000000111097824 */ /* 0x004fca00078e0209 */
[----:B------:R0:W-:Y:S02]  /*2eb0*/  ST.E [R12.64], R9 ;  /* 0x000000090c007985 */ /* 0x0001e4000c10190a */
.L_x_370:
[----:B------:R-:W-:Y:S05]  /*2ec0*/  BSYNC B0 ;  /* 0x0000000000007941 */ /* 0x000fea0003800000 */
.L_x_369:
        /* <DEDUP_REMOVED lines=9> */
.L_x_376:
[----:B------:R-:W0:Y:S02]  /*2f60*/  LDS R16, [R9] ;  /* 0x0000000009107984 */ /* 0x000e240000000800 */
[----:B0-----:R-:W-:-:S06]  /*2f70*/  HADD2 R17, R16, R33 ;  /* 0x0000002110117230 */ /* 0x001fcc0000000000 */
[----:B------:R-:W0:Y:S02]  /*2f80*/  ATOMS.CAST.SPIN R17, [R9], R16, R17 ;  /* 0x000000100911738d */ /* 0x000e240001800011 */
[----:B0-----:R-:W-:-:S13]  /*2f90*/  ISETP.EQ.U32.AND P0, PT, R17, 0x1, PT ;  /* 0x000000011100780c */ /* 0x001fda0003f02070 */
[----:B------:R-:W-:Y:S05]  /*2fa0*/  @!P0 BRA `(.L_x_376) ;  /* 0xffffffb000008947 */ /* 0x000fea000383ffff */
[----:B------:R-:W-:Y:S05]  /*2fb0*/  BRA `(.L_x_374) ;  /* 0x0000003000007947 */ /* 0x000fea0003800000 */
.L_x_375:
[----:B0-----:R-:W2:Y:S02]  /*2fc0*/  LD.E R9, [R12.64+0x4] ;  /* 0x0000040a0c097980 */ /* 0x001ea4000c101900 */
[----:B--2---:R-:W-:-:S05]  /*2fd0*/  IMAD.IADD R9, R33, 0x1, R9 ;  /* 0x0000000121097824 */ /* 0x004fca00078e0209 */
[----:B------:R0:W-:Y:S02]  /*2fe0*/  ST.E [R12.64+0x4], R9 ;  /* 0x000004090c007985 */ /* 0x0001e4000c10190a */
.L_x_374:
[----:B------:R-:W-:Y:S05]  /*2ff0*/  BSYNC B0 ;  /* 0x0000000000007941 */ /* 0x000fea0003800000 */
.L_x_373:
        /* <DEDUP_REMOVED lines=15> */
.L_x_380:
[----:B------:R-:W0:Y:S02]  /*30f0*/  LDS R6, [R5] ;  /* 0x0000000005067984 */ /* 0x000e240000000800 */
[----:B0-----:R-:W-:-:S10]  /*3100*/  HFMA2.MMA R7, R6, 1, 1, R9 ;  /* 0x3c003c0006077835 */ /* 0x001fd40000000009 */
[----:B------:R-:W0:Y:S02]  /*3110*/  ATOMS.CAST.SPIN R7, [R5], R6, R7 ;  /* 0x000000060507738d */ /* 0x000e240001800007 */
[----:B0-----:R-:W-:-:S13]  /*3120*/  ISETP.EQ.U32.AND P0, PT, R7, 0x1, PT ;  /* 0x000000010700780c */ /* 0x001fda0003f02070 */
[----:B------:R-:W-:Y:S05]  /*3130*/  @!P0 BRA `(.L_x_380) ;  /* 0xffffffb000008947 */ /* 0x000fea000383ffff */
[----:B------:R-:W-:Y:S05]  /*3140*/  BRA `(.L_x_378) ;  /* 0x0000003000007947 */ /* 0x000fea0003800000 */
.L_x_379:
[----:B------:R-:W2:Y:S02]  /*3150*/  LD.E R5, [R12.64] ;  /* 0x0000000a0c057980 */ /* 0x000ea4000c101900 */
[----:B--2---:R-:W-:-:S05]  /*3160*/  IMAD.IADD R5, R9, 0x1, R5 ;  /* 0x0000000109057824 */ /* 0x004fca00078e0205 */
[----:B------:R0:W-:Y:S02]  /*3170*/  ST.E [R12.64], R5 ;  /* 0x000000050c007985 */ /* 0x0001e4000c10190a */
.L_x_378:
[----:B------:R-:W-:Y:S05]  /*3180*/  BSYNC B0 ;  /* 0x0000000000007941 */ /* 0x000fea0003800000 */
.L_x_377:
[----:B------:R-:W-:-:S05]  /*3190*/  IMAD.WIDE R14, R11, c[0x0][0x18c], R14 ;  /* 0x000063000b0e7a25 */ /* 0x000fca00078e020e */
[----:B------:R-:W2:Y:S01]  /*31a0*/  ATOM.E.ADD.F16x2.RN.STRONG.GPU P0, RZ, [R14.64], R17 ;  /* 0x000000110eff798a */ /* 0x000ea2000810e9ca */
[----:B------:R-:W-:Y:S01]  /*31b0*/  BSSY B0, `(.L_x_381) ;  /* 0x000000e000007945 */ /* 0x000fe20003800000 */
[----:B--2---:R-:W-:Y:S05]  /*31c0*/  @P0 BRA `(.L_x_382) ;  /* 0x000000c000000947 */ /* 0x004fea0003800000 */
[----:B------:R-:W1:Y:S02]  /*31d0*/  QSPC.E.S P0, RZ, [R14] ;  /* 0x000000000eff73aa */ /* 0x000e640000000500 */
[----:B-1----:R-:W-:Y:S05]  /*31e0*/  @!P0 BRA `(.L_x_383) ;  /* 0x0000007000008947 */ /* 0x002fea0003800000 */
[----:B------:R-:W-:-:S05]  /*31f0*/  LOP3.LUT R14, R14, 0xffffff, RZ, 0xc0, !PT ;  /* 0x00ffffff0e0e7812 */ /* 0x000fca00078ec0ff */
.L_x_384:
[----:B------:R-:W1:Y:S02]  /*3200*/  LDS R6, [R14] ;  /* 0x000000000e067984 */ /* 0x000e640000000800 */
[----:B-1----:R-:W-:-:S06]  /*3210*/  HADD2 R7, R6, R17 ;  /* 0x0000001106077230 */ /* 0x002fcc0000000000 */
[----:B------:R-:W1:Y:S02]  /*3220*/  ATOMS.CAST.SPIN R7, [R14], R6, R7 ;  /* 0x000000060e07738d */ /* 0x000e640001800007 */
[----:B-1----:R-:W-:-:S13]  /*3230*/  ISETP.EQ.U32.AND P0, PT, R7, 0x1, PT ;  /* 0x000000010700780c */ /* 0x002fda0003f02070 */
[----:B------:R-:W-:Y:S05]  /*3240*/  @!P0 BRA `(.L_x_384) ;  /* 0xffffffb000008947 */ /* 0x000fea000383ffff */
[----:B------:R-:W-:Y:S05]  /*3250*/  BRA `(.L_x_382) ;  /* 0x0000003000007947 */ /* 0x000fea0003800000 */
.L_x_383:
[----:B0-----:R-:W2:Y:S02]  /*3260*/  LD.E R5, [R14.64] ;  /* 0x0000000a0e057980 */ /* 0x001ea4000c101900 */
[----:B--2---:R-:W-:-:S05]  /*3270*/  IMAD.IADD R5, R17, 0x1, R5 ;  /* 0x0000000111057824 */ /* 0x004fca00078e0205 */
[----:B------:R0:W-:Y:S02]  /*3280*/  ST.E [R14.64], R5 ;  /* 0x000000050e007985 */ /* 0x0001e4000c10190a */
.L_x_382:
[----:B------:R-:W-:Y:S05]  /*3290*/  BSYNC B0 ;  /* 0x0000000000007941 */ /* 0x000fea0003800000 */
.L_x_381:
        /* <DEDUP_REMOVED lines=15> */
.L_x_388:
[----:B------:R-:W0:Y:S02]  /*3390*/  LDS R2, [R0] ;  /* 0x0000000000027984 */ /* 0x000e240000000800 */
[----:B0-----:R-:W-:-:S10]  /*33a0*/  HFMA2.MMA R3, R2, 1, 1, R5 ;  /* 0x3c003c0002037835 */ /* 0x001fd40000000005 */
[----:B------:R-:W0:Y:S02]  /*33b0*/  ATOMS.CAST.SPIN R3, [R0], R2, R3 ;  /* 0x000000020003738d */ /* 0x000e240001800003 */
[----:B0-----:R-:W-:-:S13]  /*33c0*/  ISETP.EQ.U32.AND P0, PT, R3, 0x1, PT ;  /* 0x000000010300780c */ /* 0x001fda0003f02070 */
[----:B------:R-:W-:Y:S05]  /*33d0*/  @!P0 BRA `(.L_x_388) ;  /* 0xffffffb000008947 */ /* 0x000fea000383ffff */
[----:B------:R-:W-:Y:S05]  /*33e0*/  BRA `(.L_x_386) ;  /* 0x0000003000007947 */ /* 0x000fea0003800000 */
.L_x_387:
[----:B------:R-:W2:Y:S02]  /*33f0*/  LD.E R0, [R12.64] ;  /* 0x0000000a0c007980 */ /* 0x000ea4000c101900 */
[----:B--2---:R-:W-:-:S05]  /*3400*/  IMAD.IADD R3, R5, 0x1, R0 ;  /* 0x0000000105037824 */ /* 0x004fca00078e0200 */
[----:B------:R0:W-:Y:S02]  /*3410*/  ST.E [R12.64], R3 ;  /* 0x000000030c007985 */ /* 0x0001e4000c10190a */
.L_x_386:
[----:B------:R-:W-:Y:S05]  /*3420*/  BSYNC B0 ;  /* 0x0000000000007941 */ /* 0x000fea0003800000 */
.L_x_385:
[----:B------:R-:W2:Y:S02]  /*3430*/  ATOM.E.ADD.F16x2.RN.STRONG.GPU P0, RZ, [R12.64+0x4], R7 ;  /* 0x000004070cff798a */ /* 0x000ea4000810e9ca */
[----:B--2---:R-:W-:Y:S05]  /*3440*/  @P0 EXIT ;  /* 0x000000000000094d */ /* 0x004fea0003800000 */
[----:B------:R-:W1:Y:S02]  /*3450*/  QSPC.E.S P0, RZ, [R12+0x4] ;  /* 0x000004000cff73aa */ /* 0x000e640000000500 */
[----:B-1----:R-:W-:Y:S05]  /*3460*/  @!P0 BRA `(.L_x_389) ;  /* 0x0000008000008947 */ /* 0x002fea0003800000 */
[----:B0-----:R-:W-:-:S04]  /*3470*/  IADD3 R12, R12, 0x4, RZ ;  /* 0x000000040c0c7810 */ /* 0x001fc80007ffe0ff */
[----:B------:R-:W-:-:S05]  /*3480*/  LOP3.LUT R12, R12, 0xffffff, RZ, 0xc0, !PT ;  /* 0x00ffffff0c0c7812 */ /* 0x000fca00078ec0ff */
.L_x_390:
[----:B------:R-:W0:Y:S02]  /*3490*/  LDS R2, [R12] ;  /* 0x000000000c027984 */ /* 0x000e240000000800 */
[----:B0-----:R-:W-:-:S06]  /*34a0*/  HADD2 R3, R2, R7 ;  /* 0x0000000702037230 */ /* 0x001fcc0000000000 */
[----:B------:R-:W0:Y:S02]  /*34b0*/  ATOMS.CAST.SPIN R3, [R12], R2, R3 ;  /* 0x000000020c03738d */ /* 0x000e240001800003 */
[----:B0-----:R-:W-:-:S13]  /*34c0*/  ISETP.EQ.U32.AND P0, PT, R3, 0x1, PT ;  /* 0x000000010300780c */ /* 0x001fda0003f02070 */
[----:B------:R-:W-:Y:S05]  /*34d0*/  @!P0 BRA `(.L_x_390) ;  /* 0xffffffb000008947 */ /* 0x000fea000383ffff */
[----:B------:R-:W-:Y:S05]  /*34e0*/  EXIT ;  /* 0x000000000000794d */ /* 0x000fea0003800000 */
.L_x_389:
[----:B------:R-:W2:Y:S02]  /*34f0*/  LD.E R0, [R12.64+0x4] ;  /* 0x0000040a0c007980 */ /* 0x000ea4000c101900 */
[----:B0-2---:R-:W-:-:S05]  /*3500*/  IMAD.IADD R3, R7, 0x1, R0 ;  /* 0x0000000107037824 */ /* 0x005fca00078e0200 */
[----:B------:R-:W-:Y:S01]  /*3510*/  ST.E [R12.64+0x4], R3 ;  /* 0x000004030c007985 */ /* 0x000fe2000c10190a */
[----:B------:R-:W-:Y:S05]  /*3520*/  EXIT ;  /* 0x000000000000794d */ /* 0x000fea0003800000 */
.L_x_391:
        /* <DEDUP_REMOVED lines=13> */
.L_x_3829:


//--------------------- .text._Z28gemm_half_q_half_gptq_kernelILi2ELb1ELb1EEvPK6__halfPKjS4_S2_PS0_iiiiiPKtibS2_i --------------------------
	.section	.text._Z28gemm_half_q_half_gptq_kernelILi2ELb1ELb1EEvPK6__halfPKjS4_S2_PS0_iiiiiPKtibS2_i,"ax",@progbits
	.sectioninfo	@"SHI_REGISTERS=59"
	.align	128
        .global         _Z28gemm_half_q_half_gptq_kernelILi2ELb1ELb1EEvPK6__halfPKjS4_S2_PS0_iiiiiPKtibS2_i
        .type           _Z28gemm_half_q_half_gptq_kernelILi2ELb1ELb1EEvPK6__halfPKjS4_S2_PS0_iiiiiPKtibS2_i,@function
        .size           _Z28gemm_half_q_half_gptq_kernelILi2ELb1ELb1EEvPK6__halfPKjS4_S2_PS0_iiiiiPKtibS2_i,(.L_x_3830 - _Z28gemm_half_q_half_gptq_kernelILi2ELb1ELb1EEvPK6__halfPKjS4_S2_PS0_iiiiiPKtibS2_i)
        .other          _Z28gemm_half_q_half_gptq_kernelILi2ELb1ELb1EEvPK6__halfPKjS4_S2_PS0_iiiiiPKtibS2_i,@"STO_CUDA_ENTRY STV_DEFAULT"
_Z28gemm_half_q_half_gptq_kernelILi2ELb1ELb1EEvPK6__halfPKjS4_S2_PS0_iiiiiPKtibS2_i:
.text._Z28gemm_half_q_half_gptq_kernelILi2ELb1ELb1EEvPK6__halfPKjS4_S2_PS0_iiiiiPKtibS2_i:
[----:B------:R-:W-:Y:S02]  /*0000*/  IMAD.MOV.U32 R1, RZ, RZ, c[0x0][0x28] ;  /* 0x00000a00ff017624 */ /* 0x000fe400078e00ff */
[----:B------:R-:W-:Y:S01]  /*0010*/  IMAD.MOV.U32 R3, RZ, RZ, c[0x0][0x1b8] ;  /* 0x00006e00ff037624 */ /* 0x000fe200078e00ff */
[----:B------:R-:W-:Y:S01]  /*0020*/  ULDC.64 UR8, c[0x0][0x118] ;  /* 0x0000460000087ab9 */ /* 0x000fe20000000a00 */
[----:B------:R-:W-:Y:S02]  /*0030*/  IMAD.MOV.U32 R0, RZ, RZ, 0x2 ;  /* 0x00000002ff007424 */ /* 0x000fe400078e00ff */
[----:B------:R-:W-:Y:S02]  /*0040*/  IMAD.MOV.U32 R4, RZ, RZ, c[0x0][0x1b0] ;  /* 0x00006c00ff047624 */ /* 0x000fe400078e00ff */
[----:B------:R-:W-:Y:S02]  /*0050*/  IMAD.MOV.U32 R5, RZ, RZ, c[0x0][0x1b4] ;  /* 0x00006d00ff057624 */ /* 0x000fe400078e00ff */
[----:B------:R-:W-:-:S03]  /*0060*/  IMAD.WIDE R2, R3, R0, c[0x0][0x1b0] ;  /* 0x00006c0003027625 */ /* 0x000fc600078e0200 */
[----:B------:R-:W2:Y:S04]  /*0070*/  LDG.E.U16 R32, [R4.64] ;  /* 0x0000000804207981 */ /* 0x000ea8000c1e1500 */
[----:B------:R-:W2:Y:S04]  /*0080*/  LDG.E.U16 R33, [R2.64] ;  /* 0x0000000802217981 */ /* 0x000ea8000c1e1500 */
[----:B------:R-:W0:Y:S01]  /*0090*/  S2R R7, SR_CTAID.X ;  /* 0x0000000000077919 */ /* 0x000e220000002500 */
[----:B--2---:R-:W-:-:S04]  /*00a0*/  LOP3.LUT R6, R33, R32, RZ, 0xfc, !PT ;  /* 0x0000002021067212 */ /* 0x004fc800078efcff */
        /* <DEDUP_REMOVED lines=14> */
[----:B--2---:R-:W-:Y:S01]  /*0190*/  IMAD.SHL.U32 R3, R3, 0x2, RZ ;  /* 0x0000000203037824 */ /* 0x004fe200078e00ff */
[----:B------:R-:W-:Y:S01]  /*01a0*/  ISETP.GE.AND P1, PT, R34, c[0x0][0x18c], PT ;  /* 0x0000630022007a0c */ /* 0x000fe20003f26270 */
[----:B------:R-:W-:Y:S01]  /*01b0*/  IMAD.IADD R11, R31, 0x1, R12 ;  /* 0x000000011f0b7824 */ /* 0x000fe200078e020c */
        /* <DEDUP_REMOVED lines=11> */
[----:B------:R-:W-:Y:S02]  /*0270*/  @!P0 IADD3 R9, P2, R11, R2, RZ ;  /* 0x000000020b098210 */ /* 0x000fe40007f5e0ff */
[----:B------:R-:W-:-:S03]  /*0280*/  IADD3 R6, R2, c[0x0][0x190], RZ ;  /* 0x0000640002067a10 */ /* 0x000fc60007ffe0ff */
[----:B------:R-:W-:Y:S01]  /*0290*/  @!P0 IMAD.X R10, R14, 0x1, R7, P2 ;  /* 0x000000010e0a8824 */ /* 0x000fe200010e0607 */
[----:B------:R-:W-:Y:S02]  /*02a0*/  @!P0 LEA R8, P2, R9, c[0x0][0x160], 0x1 ;  /* 0x0000580009088a11 */ /* 0x000fe400078408ff */
[----:B------:R-:W-:Y:S02]  /*02b0*/  @!P0 IADD3 R11, P3, R11, R6, RZ ;  /* 0x000000060b0b8210 */ /* 0x000fe40007f7e0ff */
[----:B------:R-:W-:Y:S02]  /*02c0*/  @!P0 LEA.HI.X R9, R9, c[0x0][0x164], R10, 0x1, P2 ;  /* 0x0000590009098a11 */ /* 0x000fe400010f0c0a */
[----:B------:R-:W-:Y:S02]  /*02d0*/  @!P0 LEA.HI.X.SX32 R14, R6, R14, 0x1, P3 ;  /* 0x0000000e060e8211 */ /* 0x000fe400018f0eff */
[C---:B------:R-:W-:Y:S02]  /*02e0*/  @!P0 LEA R10, P3, R11.reuse, c[0x0][0x160], 0x1 ;  /* 0x000058000b0a8a11 */ /* 0x040fe400078608ff */
[----:B------:R-:W3:Y:S02]  /*02f0*/  @!P0 LDG.E.U16.CONSTANT R9, [R8.64] ;  /* 0x0000000808098981 */ /* 0x000ee4000c1e9500 */
[----:B------:R-:W-:-:S06]  /*0300*/  @!P0 LEA.HI.X R11, R11, c[0x0][0x164], R14, 0x1, P3 ;  /* 0x000059000b0b8a11 */ /* 0x000fcc00018f0c0e */
[----:B------:R-:W4:Y:S01]  /*0310*/  @!P0 LDG.E.U16.CONSTANT R11, [R10.64] ;  /* 0x000000080a0b8981 */ /* 0x000f22000c1e9500 */
[----:B--2---:R-:W-:Y:S02]  /*0320*/  @P0 IADD3 R13, P4, R2, R5, RZ ;  /* 0x00000005020d0210 */ /* 0x004fe40007f9e0ff */
[----:B------:R-:W-:-:S03]  /*0330*/  @P0 IADD3 R2, P2, R5, R6, RZ ;  /* 0x0000000605020210 */ /* 0x000fc60007f5e0ff */
[----:B------:R-:W-:Y:S01]  /*0340*/  @P0 IMAD.X R16, RZ, RZ, R7, P4 ;  /* 0x000000ffff100224 */ /* 0x000fe200020e0607 */
[----:B------:R-:W-:Y:S02]  /*0350*/  @P0 LEA.HI.X.SX32 R7, R6, RZ, 0x1, P2 ;  /* 0x000000ff06070211 */ /* 0x000fe400010f0eff */
[C---:B------:R-:W-:Y:S02]  /*0360*/  @P0 LEA R4, P4, R13.reuse, c[0x0][0x160], 0x1 ;  /* 0x000058000d040a11 */ /* 0x040fe400078808ff */
[C---:B------:R-:W-:Y:S02]  /*0370*/  @P0 LEA R6, P2, R2.reuse, c[0x0][0x160], 0x1 ;  /* 0x0000580002060a11 */ /* 0x040fe400078408ff */
[----:B------:R-:W-:Y:S02]  /*0380*/  @P0 LEA.HI.X R5, R13, c[0x0][0x164], R16, 0x1, P4 ;  /* 0x000059000d050a11 */ /* 0x000fe400020f0c10 */
[----:B------:R-:W-:-:S04]  /*0390*/  @P0 LEA.HI.X R7, R2, c[0x0][0x164], R7, 0x1, P2 ;  /* 0x0000590002070a11 */ /* 0x000fc800010f0c07 */
[----:B------:R-:W2:Y:S04]  /*03a0*/  @P0 LDG.E.U16.CONSTANT R5, [R4.64] ;  /* 0x0000000804050981 */ /* 0x000ea8000c1e9500 */
[----:B------:R-:W5:Y:S01]  /*03b0*/  @P0 LDG.E.U16.CONSTANT R7, [R6.64] ;  /* 0x0000000806070981 */ /* 0x000f62000c1e9500 */
[----:B------:R-:W-:-:S05]  /*03c0*/  IMAD.SHL.U32 R2, R12, 0x2, RZ ;  /* 0x000000020c027824 */ /* 0x000fca00078e00ff */
[----:B--2---:R0:W-:Y:S04]  /*03d0*/  @P0 STS.U16 [R2], R5 ;  /* 0x0000000502000388 */ /* 0x0041e80000000400 */
[----:B-----5:R0:W-:Y:S04]  /*03e0*/  @P0 STS.U16 [R2+0x100], R7 ;  /* 0x0001000702000388 */ /* 0x0201e80000000400 */
[----:B---3--:R0:W-:Y:S04]  /*03f0*/  @!P0 STS.U16 [R2], R9 ;  /* 0x0000000902008388 */ /* 0x0081e80000000400 */
[----:B----4-:R0:W-:Y:S02]  /*0400*/  @!P0 STS.U16 [R2+0x100], R11 ;  /* 0x0001000b02008388 */ /* 0x0101e40000000400 */
.L_x_393:
[----:B------:R-:W-:Y:S05]  /*0410*/  BSYNC B0 ;  /* 0x0000000000007941 */ /* 0x000fea0003800000 */
.L_x_392:
        /* <DEDUP_REMOVED lines=10> */
[----:B------:R-:W-:-:S06]  /*04c0*/  IMAD.HI.U32 R5, R5, R9, R4 ;  /* 0x0000000905057227 */ /* 0x000fcc00078e0004 */
[----:B------:R-:W-:Y:S01]  /*04d0*/  IMAD.HI.U32 R28, R5, R6, RZ ;  /* 0x00000006051c7227 */ /* 0x000fe200078e00ff */
[----:B------:R-:W-:-:S03]  /*04e0*/  SHF.R.S32.HI R5, RZ, 0x1f, R34 ;  /* 0x0000001fff057819 */ /* 0x000fc60000011422 */
[----:B------:R-:W-:Y:S01]  /*04f0*/  IMAD.MOV R2, RZ, RZ, -R28 ;  /* 0x000000ffff027224 */ /* 0x000fe200078e0a1c */
[----:B------:R-:W-:-:S03]  /*0500*/  LEA.HI R5, R5, R34, RZ, 0x3 ;  /* 0x0000002205057211 */ /* 0x000fc600078f18ff */
[----:B------:R-:W-:Y:S01]  /*0510*/  IMAD R2, R7, R2, R6 ;  /* 0x0000000207027224 */ /* 0x000fe200078e0206 */
[----:B------:R-:W-:Y:S01]  /*0520*/  SHF.R.S32.HI R29, RZ, 0x3, R5 ;  /* 0x00000003ff1d7819 */ /* 0x000fe20000011405 */
[----:B------:R-:W-:-:S03]  /*0530*/  IMAD.MOV.U32 R5, RZ, RZ, 0x4 ;  /* 0x00000004ff057424 */ /* 0x000fc600078e00ff */
        /* <DEDUP_REMOVED lines=18> */
[----:B------:R0:W3:Y:S04]  /*0660*/  LDG.E.CONSTANT R9, [R6.64] ;  /* 0x0000000806097981 */ /* 0x0000e8000c1e9900 */
[----:B------:R0:W4:Y:S01]  /*0670*/  LDG.E.CONSTANT R12, [R6.64+0x4] ;  /* 0x00000408060c7981 */ /* 0x000122000c1e9900 */
[----:B------:R-:W-:Y:S01]  /*0680*/  ULDC.S8 UR4, c[0x0][0x1ac] ;  /* 0x00006b0000047ab9 */ /* 0x000fe20000000200 */
[----:B------:R-:W-:Y:S01]  /*0690*/  IMAD.SHL.U32 R30, R34, 0x4, RZ ;  /* 0x00000004221e7824 */ /* 0x000fe200078e00ff */
[----:B------:R-:W-:Y:S01]  /*06a0*/  ISETP.NE.AND P0, PT, RZ, UR4, PT ;  /* 0x00000004ff007c0c */ /* 0x000fe2000bf05270 */
[----:B------:R-:W-:Y:S03]  /*06b0*/  I2F.F16 R14, -0x40 ;  /* 0xffffffc0000e7906 */ /* 0x000fe60000200c00 */
[----:B------:R-:W-:-:S02]  /*06c0*/  ISETP.NE.OR P0, PT, RZ, UR7, !P0 ;  /* 0x00000007ff007c0c */ /* 0x000fc4000c705670 */
[----:B------:R-:W-:-:S11]  /*06d0*/  LOP3.LUT R30, R30, 0x10, RZ, 0xc0, !PT ;  /* 0x000000101e1e7812 */ /* 0x000fd600078ec0ff */
[----:B------:R-:W-:-:S05]  /*06e0*/  @!P0 IMAD R3, R3, c[0x0][0x18c], R34 ;  /* 0x0000630003038a24 */ /* 0x000fca00078e0222 */
[----:B------:R-:W-:-:S05]  /*06f0*/  @!P0 IADD3 R11, R3, c[0x0][0x18c], RZ ;  /* 0x00006300030b8a10 */ /* 0x000fca0007ffe0ff */
[----:B------:R-:W-:Y:S01]  /*0700*/  @!P0 IMAD.WIDE R10, R11, R0, c[0x0][0x180] ;  /* 0x000060000b0a8625 */ /* 0x000fe200078e0200 */
[----:B--2---:R-:W-:-:S04]  /*0710*/  SHF.R.U32.HI R2, RZ, R30, R5 ;  /* 0x0000001eff027219 */ /* 0x004fc80000011605 */
[C---:B------:R-:W-:Y:S02]  /*0720*/  LEA.HI R4, R2.reuse, 0x1, RZ, 0x1c ;  /* 0x0000000102047811 */ /* 0x040fe400078fe0ff */
[----:B------:R-:W-:Y:S02]  /*0730*/  IADD3 R8, R2, 0x1, RZ ;  /* 0x0000000102087810 */ /* 0x000fe40007ffe0ff */
[----:B------:R-:W-:Y:S02]  /*0740*/  LOP3.LUT R15, R4, 0xf, RZ, 0xc0, !PT ;  /* 0x0000000f040f7812 */ /* 0x000fe400078ec0ff */
[C---:B------:R-:W-:Y:S02]  /*0750*/  LEA.HI R4, R2.reuse, 0x1, RZ, 0x18 ;  /* 0x0000000102047811 */ /* 0x040fe400078fc0ff */
[----:B------:R-:W-:Y:S01]  /*0760*/  LEA.HI R2, R2, 0x1, RZ, 0x14 ;  /* 0x0000000102027811 */ /* 0x000fe200078fa0ff */
[----:B0-----:R0:W1:Y:S01]  /*0770*/  I2F.F16 R7, R15 ;  /* 0x0000000f00077306 */ /* 0x0010620000200c00 */
[----:B------:R-:W-:Y:S01]  /*0780*/  LOP3.LUT R13, R8, 0xf, RZ, 0xc0, !PT ;  /* 0x0000000f080d7812 */ /* 0x000fe200078ec0ff */
[----:B------:R-:W-:Y:S01]  /*0790*/  IMAD.MOV.U32 R8, RZ, RZ, RZ ;  /* 0x000000ffff087224 */ /* 0x000fe200078e00ff */
[----:B------:R-:W-:Y:S01]  /*07a0*/  LOP3.LUT R18, R2, 0xf, RZ, 0xc0, !PT ;  /* 0x0000000f02127812 */ /* 0x000fe200078ec0ff */
[----:B------:R-:W-:Y:S01]  /*07b0*/  @!P0 IMAD.WIDE R2, R3, R0, c[0x0][0x180] ;  /* 0x0000600003028625 */ /* 0x000fe200078e0200 */
[----:B------:R-:W-:-:S02]  /*07c0*/  LOP3.LUT R16, R4, 0xf, RZ, 0xc0, !PT ;  /* 0x0000000f04107812 */ /* 0x000fc400078ec0ff */
[--C-:B---3--:R-:W-:Y:S01]  /*07d0*/  PRMT R26, R9, 0x5410, R9.reuse ;  /* 0x00005410091a7816 */ /* 0x108fe20000000009 */
[----:B------:R2:W3:Y:S01]  /*07e0*/  I2F.F16 R5, R13 ;  /* 0x0000000d00057306 */ /* 0x0004e20000200c00 */
[----:B------:R5:W-:Y:S01]  /*07f0*/  @!P0 STG.E.64 [R2.64], RZ ;  /* 0x000000ff02008986 */ /* 0x000be2000c101b08 */
[----:B0-----:R-:W-:Y:S01]  /*0800*/  LOP3.LUT R15, R15, 0xe400, RZ, 0xfc, !PT ;  /* 0x0000e4000f0f7812 */ /* 0x001fe200078efcff */
[----:B------:R-:W-:Y:S01]  /*0810*/  IMAD.MOV.U32 R4, RZ, RZ, RZ ;  /* 0x000000ffff047224 */ /* 0x000fe200078e00ff */
[----:B------:R-:W-:Y:S01]  /*0820*/  PRMT R27, R9, 0x7632, R9 ;  /* 0x00007632091b7816 */ /* 0x000fe20000000009 */
[----:B------:R0:W-:Y:S01]  /*0830*/  @!P0 STG.E.64 [R10.64], RZ ;  /* 0x000000ff0a008986 */ /* 0x0001e2000c101b08 */
[----:B------:R-:W-:Y:S01]  /*0840*/  ISETP.GE.AND P0, PT, R31, UR5, PT ;  /* 0x000000051f007c0c */ /* 0x000fe2000bf06270 */
[----:B------:R-:W-:Y:S01]  /*0850*/  IMAD.MOV.U32 R0, RZ, RZ, RZ ;  /* 0x000000ffff007224 */ /* 0x000fe200078e00ff */
[----:B------:R0:W3:Y:S01]  /*0860*/  I2F.F16 R17, R16 ;  /* 0x0000001000117306 */ /* 0x0000e20000200c00 */
[----:B--2---:R-:W-:Y:S01]  /*0870*/  LOP3.LUT R13, R13, 0xe400, RZ, 0xfc, !PT ;  /* 0x0000e4000d0d7812 */ /* 0x004fe200078efcff */
[----:B-1----:R-:W-:Y:S01]  /*0880*/  HADD2 R20, R14.H0_H0, -R7.H0_H0 ;  /* 0xa00000070e147230 */ /* 0x002fe20000000800 */
[----:B------:R-:W-:Y:S01]  /*0890*/  PRMT R21, R15, 0x5410, R15 ;  /* 0x000054100f157816 */ /* 0x000fe2000000000f */
[----:B------:R-:W-:Y:S01]  /*08a0*/  CS2R R6, SRZ ;  /* 0x0000000000067805 */ /* 0x000fe2000001ff00 */
[----:B-----5:R-:W-:Y:S01]  /*08b0*/  CS2R R2, SRZ ;  /* 0x0000000000027805 */ /* 0x020fe2000001ff00 */
[----:B----4-:R-:W-:-:S02]  /*08c0*/  PRMT R24, R12, 0x5410, R12 ;  /* 0x000054100c187816 */ /* 0x010fc4000000000c */
[----:B------:R1:W2:Y:S01]  /*08d0*/  I2F.F16 R19, R18 ;  /* 0x0000001200137306 */ /* 0x0002a20000200c00 */
[----:B0-----:R-:W-:Y:S01]  /*08e0*/  LOP3.LUT R16, R16, 0xe400, RZ, 0xfc, !PT ;  /* 0x0000e40010107812 */ /* 0x001fe200078efcff */
[C---:B---3--:R-:W-:Y:S01]  /*08f0*/  HADD2 R22, R14.reuse.H0_H0, -R5.H0_H0 ;  /* 0xa00000050e167230 */ /* 0x048fe20000000800 */
[----:B------:R-:W-:Y:S01]  /*0900*/  IMAD.MOV.U32 R5, RZ, RZ, RZ ;  /* 0x000000ffff057224 */ /* 0x000fe200078e00ff */
[----:B------:R-:W-:Y:S02]  /*0910*/  PRMT R25, R12, 0x7632, R12 ;  /* 0x000076320c197816 */ /* 0x000fe4000000000c */
[----:B------:R-:W-:Y:S01]  /*0920*/  PRMT R23, R13, 0x5410, R13 ;  /* 0x000054100d177816 */ /* 0x000fe2000000000d */
[----:B------:R-:W-:Y:S01]  /*0930*/  HADD2 R17, R14.H0_H0, -R17.H0_H0 ;  /* 0xa00000110e117230 */ /* 0x000fe20000000800 */
[----:B-1----:R-:W-:Y:S02]  /*0940*/  LOP3.LUT R18, R18, 0xe400, RZ, 0xfc, !PT ;  /* 0x0000e40012127812 */ /* 0x002fe400078efcff */
[----:B------:R-:W-:-:S02]  /*0950*/  PRMT R15, R16, 0x5410, R16 ;  /* 0x00005410100f7816 */ /* 0x000fc40000000010 */
[----:B------:R-:W-:Y:S01]  /*0960*/  PRMT R10, R18, 0x5410, R18 ;  /* 0x00005410120a7816 */ /* 0x000fe20000000012 */
[----:B--2---:R-:W-:Y:S01]  /*0970*/  HADD2 R19, R14.H0_H0, -R19.H0_H0 ;  /* 0xa00000130e137230 */ /* 0x004fe20000000800 */
[----:B------:R-:W-:Y:S06]  /*0980*/  BAR.SYNC.DEFER_BLOCKING 0x0 ;  /* 0x0000000000007b1d */ /* 0x000fec0000010000 */
[----:B------:R-:W-:Y:S05]  /*0990*/  @P0 BRA `(.L_x_394) ;  /* 0x00001d2000000947 */ /* 0x000fea0003800000 */
[----:B------:R-:W-:Y:S01]  /*09a0*/  SHF.R.S32.HI R8, RZ, 0x1f, R31 ;  /* 0x0000001fff087819 */ /* 0x000fe2000001141f */
[----:B------:R-:W-:Y:S01]  /*09b0*/  IMAD.MOV.U32 R14, RZ, RZ, R17 ;  /* 0x000000ffff0e7224 */ /* 0x000fe200078e0011 */
        /* <DEDUP_REMOVED lines=9> */
[----:B------:R-:W-:Y:S01]  /*0a50*/  LEA.HI.X R37, R9, c[0x0][0x16c], R8, 0x2, P0 ;  /* 0x00005b0009257a11 */ /* 0x000fe200000f1408 */
[----:B------:R-:W-:Y:S01]  /*0a60*/  IMAD.MOV.U32 R8, RZ, RZ, RZ ;  /* 0x000000ffff087224 */ /* 0x000fe200078e00ff */
[----:B------:R-:W-:-:S05]  /*0a70*/  IADD3 R9, R31, c[0x0][0x198], RZ ;  /* 0x000066001f097a10 */ /* 0x000fca0007ffe0ff */
[----:B------:R-:W-:-:S04]  /*0a80*/  IMAD.MOV.U32 R12, RZ, RZ, R9 ;  /* 0x000000ffff0c7224 */ /* 0x000fc800078e0009 */
.L_x_404:
[----:B------:R0:W2:Y:S01]  /*0a90*/  LDG.E.128.CONSTANT R16, [R36.64] ;  /* 0x0000000824107981 */ /* 0x0000a2000c1e9d00 */
[----:B------:R-:W-:Y:S01]  /*0aa0*/  ISETP.NE.AND P0, PT, R31, R12, PT ;  /* 0x0000000c1f00720c */ /* 0x000fe20003f05270 */
[----:B------:R-:W-:Y:S01]  /*0ab0*/  IMAD.MOV.U32 R13, RZ, RZ, 0x4 ;  /* 0x00000004ff0d7424 */ /* 0x000fe200078e00ff */
[----:B------:R-:W-:Y:S02]  /*0ac0*/  ISETP.NE.AND P1, PT, R32, RZ, PT ;  /* 0x000000ff2000720c */ /* 0x000fe40003f25270 */
[----:B------:R-:W-:Y:S01]  /*0ad0*/  ISETP.NE.AND P2, PT, R33, RZ, PT ;  /* 0x000000ff2100720c */ /* 0x000fe20003f45270 */
[----:B0-----:R-:W-:Y:S01]  /*0ae0*/  IMAD.WIDE R36, R13, c[0x0][0x18c], R36 ;  /* 0x000063000d247a25 */ /* 0x001fe200078e0224 */
[C---:B--2---:R-:W-:Y:S02]  /*0af0*/  LOP3.LUT R44, R16.reuse, 0xf000f, RZ, 0xc0, !PT ;  /* 0x000f000f102c7812 */ /* 0x044fe400078ec0ff */
        /* <DEDUP_REMOVED lines=8> */
[----:B------:R-:W-:Y:S02]  /*0b80*/  LOP3.LUT R16, R19, 0xf000f0, RZ, 0xc0, !PT ;  /* 0x00f000f013107812 */ /* 0x000fe400078ec0ff */
[----:B------:R-:W-:Y:S02]  /*0b90*/  SHF.R.U32.HI R18, RZ, 0x8, R18 ;  /* 0x00000008ff127819 */ /* 0x000fe40000011612 */
[----:B------:R-:W-:Y:S01]  /*0ba0*/  SHF.R.U32.HI R19, RZ, 0x8, R19 ;  /* 0x00000008ff137819 */ /* 0x000fe20000011613 */
        /* <DEDUP_REMOVED lines=17> */
[----:B------:R-:W-:Y:S02]  /*0cc0*/  LEA.HI R11, R12, 0x1, RZ, 0x18 ;  /* 0x000000010c0b7811 */ /* 0x000fe400078fc0ff */
[----:B------:R-:W-:Y:S02]  /*0cd0*/  LOP3.LUT R21, R20, 0xf, RZ, 0xc0, !PT ;  /* 0x0000000f14157812 */ /* 0x000fe400078ec0ff */
[C---:B------:R-:W-:Y:S02]  /*0ce0*/  LEA.HI R20, R12.reuse, 0x1, RZ, 0x1c ;  /* 0x000000010c147811 */ /* 0x040fe400078fe0ff */
[----:B------:R-:W-:Y:S01]  /*0cf0*/  LEA.HI R12, R12, 0x1, RZ, 0x14 ;  /* 0x000000010c0c7811 */ /* 0x000fe200078fa0ff */
[----:B------:R1:W2:Y:S01]  /*0d00*/  I2F.F16 R22, R21 ;  /* 0x0000001500167306 */ /* 0x0002a20000200c00 */
[----:B------:R-:W-:-:S02]  /*0d10*/  LOP3.LUT R10, R20, 0xf, RZ, 0xc0, !PT ;  /* 0x0000000f140a7812 */ /* 0x000fc400078ec0ff */
[----:B------:R-:W-:Y:S02]  /*0d20*/  LOP3.LUT R23, R11, 0xf, RZ, 0xc0, !PT ;  /* 0x0000000f0b177812 */ /* 0x000fe400078ec0ff */
[----:B------:R-:W-:Y:S01]  /*0d30*/  LOP3.LUT R24, R12, 0xf, RZ, 0xc0, !PT ;  /* 0x0000000f0c187812 */ /* 0x000fe200078ec0ff */
[----:B------:R-:W-:Y:S01]  /*0d40*/  IMAD.MOV.U32 R12, RZ, RZ, R9 ;  /* 0x000000ffff0c7224 */ /* 0x000fe200078e0009 */
[----:B0-----:R-:W-:Y:S01]  /*0d50*/  LOP3.LUT R15, R23, 0xe400, RZ, 0xfc, !PT ;  /* 0x0000e400170f7812 */ /* 0x001fe200078efcff */
[----:B------:R0:W5:Y:S01]  /*0d60*/  I2F.F16 R20, R10 ;  /* 0x0000000a00147306 */ /* 0x0001620000200c00 */
[----:B-1----:R-:W-:Y:S02]  /*0d70*/  LOP3.LUT R21, R21, 0xe400, RZ, 0xfc, !PT ;  /* 0x0000e40015157812 */ /* 0x002fe400078efcff */
[C-C-:B---3--:R-:W-:Y:S02]  /*0d80*/  PRMT R26, R27.reuse, 0x5410, R27.reuse ;  /* 0x000054101b1a7816 */ /* 0x148fe4000000001b */
[----:B------:R-:W-:-:S02]  /*0d90*/  PRMT R27, R27, 0x7632, R27 ;  /* 0x000076321b1b7816 */ /* 0x000fc4000000001b */
[----:B------:R-:W-:Y:S01]  /*0da0*/  PRMT R15, R15, 0x5410, R15 ;  /* 0x000054100f0f7816 */ /* 0x000fe2000000000f */
[----:B------:R1:W3:Y:S01]  /*0db0*/  I2F.F16 R14, R23 ;  /* 0x00000017000e7306 */ /* 0x0002e20000200c00 */
[----:B--2---:R-:W-:Y:S01]  /*0dc0*/  HADD2 R22, R45.H0_H0, -R22.H0_H0 ;  /* 0xa00000162d167230 */ /* 0x004fe20000000800 */
[----:B0-----:R-:W-:-:S06]  /*0dd0*/  LOP3.LUT R10, R10, 0xe400, RZ, 0xfc, !PT ;  /* 0x0000e4000a0a7812 */ /* 0x001fcc00078efcff */
[----:B------:R-:W0:Y:S01]  /*0de0*/  I2F.F16 R11, R24 ;  /* 0x00000018000b7306 */ /* 0x000e220000200c00 */
[C---:B-----5:R-:W-:Y:S01]  /*0df0*/  HADD2 R20, R45.reuse.H0_H0, -R20.H0_H0 ;  /* 0xa00000142d147230 */ /* 0x060fe20000000800 */
[----:B-1----:R-:W-:Y:S02]  /*0e00*/  PRMT R23, R21, 0x5410, R21 ;  /* 0x0000541015177816 */ /* 0x002fe40000000015 */
[----:B------:R-:W-:Y:S01]  /*0e10*/  PRMT R21, R10, 0x5410, R10 ;  /* 0x000054100a157816 */ /* 0x000fe2000000000a */
[C---:B---3--:R-:W-:Y:S02]  /*0e20*/  HADD2 R14, R45.reuse.H0_H0, -R14.H0_H0 ;  /* 0xa000000e2d0e7230 */ /* 0x048fe40000000800 */
[----:B0-----:R-:W-:Y:S01]  /*0e30*/  HADD2 R11, R45.H0_H0, -R11.H0_H0 ;  /* 0xa000000b2d0b7230 */ /* 0x001fe20000000800 */
[----:B------:R-:W-:Y:S02]  /*0e40*/  LOP3.LUT R45, R24, 0xe400, RZ, 0xfc, !PT ;  /* 0x0000e400182d7812 */ /* 0x000fe400078efcff */
[----:B----4-:R-:W-:-:S02]  /*0e50*/  PRMT R24, R25, 0x5410, R25 ;  /* 0x0000541019187816 */ /* 0x010fc40000000019 */
[----:B------:R-:W-:Y:S02]  /*0e60*/  PRMT R25, R25, 0x7632, R25 ;  /* 0x0000763219197816 */ /* 0x000fe40000000019 */
[----:B------:R-:W-:Y:S02]  /*0e70*/  PRMT R10, R45, 0x5410, R45 ;  /* 0x000054102d0a7816 */ /* 0x000fe4000000002d */
.L_x_395:
[C---:B------:R-:W-:Y:S02]  /*0e80*/  LOP3.LUT R48, R41.reuse, 0xf000f, RZ, 0xc0, !PT ;  /* 0x000f000f29307812 */ /* 0x040fe400078ec0ff */
        /* <DEDUP_REMOVED lines=12> */
[----:B------:R-:W-:Y:S01]  /*0f50*/  HADD2 R39, R42, R21 ;  /* 0x000000152a277230 */ /* 0x000fe20000000000 */
[C---:B------:R-:W-:Y:S01]  /*0f60*/  LOP3.LUT R17, R19.reuse, 0xf000f, RZ, 0xc0, !PT ;  /* 0x000f000f13117812 */ /* 0x040fe200078ec0ff */
[----:B------:R-:W-:Y:S01]  /*0f70*/  HFMA2.MMA R42, R45, 0.0625, 0.0625, R14 ;  /* 0x2c002c002d2a7835 */ /* 0x000fe2000000000e */
[----:B------:R-:W-:-:S02]  /*0f80*/  LOP3.LUT R16, R19, 0xf000f0, RZ, 0xc0, !PT ;  /* 0x00f000f013107812 */ /* 0x000fc400078ec0ff */
[----:B------:R-:W-:Y:S02]  /*0f90*/  LOP3.LUT R48, R48, 0x64006400, RZ, 0xfc, !PT ;  /* 0x6400640030307812 */ /* 0x000fe400078efcff */
[----:B------:R-:W-:Y:S02]  /*0fa0*/  LOP3.LUT R47, R35, 0x64006400, RZ, 0xfc, !PT ;  /* 0x64006400232f7812 */ /* 0x000fe400078efcff */
[----:B------:R-:W-:Y:S02]  /*0fb0*/  LOP3.LUT R19, R49, 0x64006400, RZ, 0xfc, !PT ;  /* 0x6400640031137812 */ /* 0x000fe400078efcff */
[----:B------:R-:W-:Y:S01]  /*0fc0*/  LOP3.LUT R44, R44, 0x64006400, RZ, 0xfc, !PT ;  /* 0x640064002c2c7812 */ /* 0x000fe200078efcff */
[----:B------:R-:W-:Y:S01]  /*0fd0*/  HADD2 R43, R47, R10 ;  /* 0x0000000a2f2b7230 */ /* 0x000fe20000000000 */
[----:B------:R-:W-:Y:S01]  /*0fe0*/  LOP3.LUT R50, R50, 0x64006400, RZ, 0xfc, !PT ;  /* 0x6400640032327812 */ /* 0x000fe200078efcff */
[----:B------:R-:W-:Y:S01]  /*0ff0*/  HFMA2.MMA R45, R48, 1, 1, R23 ;  /* 0x3c003c00302d7835 */ /* 0x000fe20000000017 */
[----:B------:R-:W-:Y:S01]  /*1000*/  LOP3.LUT R49, R40, 0x64006400, RZ, 0xfc, !PT ;  /* 0x6400640028317812 */ /* 0x000fe200078efcff */
[--C-:B------:R-:W-:Y:S01]  /*1010*/  HFMA2 R40, R41, 0.0625, 0.0625, R20.reuse ;  /* 0x2c002c0029287831 */ /* 0x100fe20000000014 */
[----:B------:R-:W-:Y:S01]  /*1020*/  LOP3.LUT R52, R52, 0x64006400, RZ, 0xfc, !PT ;  /* 0x6400640034347812 */ /* 0x000fe200078efcff */
[----:B------:R-:W-:Y:S01]  /*1030*/  HFMA2.MMA R41, R46, 1, 1, R15 ;  /* 0x3c003c002e297835 */ /* 0x000fe2000000000f */
[----:B------:R-:W-:Y:S01]  /*1040*/  LOP3.LUT R51, R51, 0x64006400, RZ, 0xfc, !PT ;  /* 0x6400640033337812 */ /* 0x000fe200078efcff */
[----:B------:R-:W-:Y:S01]  /*1050*/  HFMA2.MMA R46, R19, 0.0625, 0.0625, R22 ;  /* 0x2c002c00132e7835 */ /* 0x000fe20000000016 */
[----:B------:R-:W-:Y:S01]  /*1060*/  LOP3.LUT R17, R17, 0x64006400, RZ, 0xfc, !PT ;  /* 0x6400640011117812 */ /* 0x000fe200078efcff */
[----:B------:R-:W-:Y:S01]  /*1070*/  HADD2 R47, R50, R21 ;  /* 0x00000015322f7230 */ /* 0x000fe20000000000 */
[----:B------:R-:W-:Y:S01]  /*1080*/  LOP3.LUT R16, R16, 0x64006400, RZ, 0xfc, !PT ;  /* 0x6400640010107812 */ /* 0x000fe200078efcff */
[----:B------:R-:W-:Y:S01]  /*1090*/  HFMA2 R48, R49, 0.0625, 0.0625, R20 ;  /* 0x2c002c0031307831 */ /* 0x000fe20000000014 */
[----:B------:R-:W-:Y:S01]  /*10a0*/  HFMA2.MMA R35, R44, 1, 1, R23 ;  /* 0x3c003c002c237835 */ /* 0x000fe20000000017 */
[--C-:B------:R-:W-:Y:S01]  /*10b0*/  HFMA2 R44, R18, 0.0625, 0.0625, R11.reuse ;  /* 0x2c002c00122c7831 */ /* 0x100fe2000000000b */
[----:B------:R-:W-:Y:S01]  /*10c0*/  HFMA2.MMA R49, R52, 1, 1, R15 ;  /* 0x3c003c0034317835 */ /* 0x000fe2000000000f */
[----:B------:R-:W-:Y:S01]  /*10d0*/  HFMA2 R52, R16, 0.0625, 0.0625, R11 ;  /* 0x2c002c0010347831 */ /* 0x000fe2000000000b */
[----:B------:R-:W-:Y:S01]  /*10e0*/  HFMA2.MMA R50, R51, 0.0625, 0.0625, R14 ;  /* 0x2c002c0033327835 */ /* 0x000fe2000000000e */
[----:B------:R-:W-:Y:S01]  /*10f0*/  HADD2 R51, R17, R10 ;  /* 0x0000000a11337230 */ /* 0x000fe20000000000 */
        /* <DEDUP_REMOVED lines=22> */
.L_x_396:
        /* <DEDUP_REMOVED lines=23> */
.L_x_397:
[----:B------:R0:W2:Y:S02]  /*13d0*/  LDG.E.128.CONSTANT R16, [R36.64] ;  /* 0x0000000824107981 */ /* 0x0000a4000c1e9d00 */
[----:B0-----:R-:W-:Y:S01]  /*13e0*/  IMAD.WIDE R36, R13, c[0x0][0x18c], R36 ;  /* 0x000063000d247a25 */ /* 0x001fe200078e0224 */
[C---:B--2---:R-:W-:Y:S02]  /*13f0*/  LOP3.LUT R40, R16.reuse, 0xf000f, RZ, 0xc0, !PT ;  /* 0x000f000f10287812 */ /* 0x044fe400078ec0ff */
[----:B------:R-:W-:Y:S02]  /*1400*/  LOP3.LUT R39, R16, 0xf000f0, RZ, 0xc0, !PT ;  /* 0x00f000f010277812 */ /* 0x000fe400078ec0ff */
[C---:B------:R-:W-:Y:S02]  /*1410*/  LOP3.LUT R42, R17.reuse, 0xf000f, RZ, 0xc0, !PT ;  /* 0x000f000f112a7812 */ /* 0x040fe400078ec0ff */
[----:B------:R-:W-:-:S02]  /*1420*/  LOP3.LUT R38, R17, 0xf000f0, RZ, 0xc0, !PT ;  /* 0x00f000f011267812 */ /* 0x000fc400078ec0ff */
[----:B------:R-:W-:Y:S02]  /*1430*/  SHF.R.U32.HI R16, RZ, 0x8, R16 ;  /* 0x00000008ff107819 */ /* 0x000fe40000011610 */
[----:B------:R-:W-:Y:S02]  /*1440*/  SHF.R.U32.HI R17, RZ, 0x8, R17 ;  /* 0x00000008ff117819 */ /* 0x000fe40000011611 */
[C---:B------:R-:W-:Y:S02]  /*1450*/  LOP3.LUT R44, R18.reuse, 0xf000f, RZ, 0xc0, !PT ;  /* 0x000f000f122c7812 */ /* 0x040fe400078ec0ff */
[----:B------:R-:W-:Y:S02]  /*1460*/  SHF.R.U32.HI R46, RZ, 0x8, R18 ;  /* 0x00000008ff2e7819 */ /* 0x000fe40000011612 */
[----:B------:R-:W-:Y:S02]  /*1470*/  LOP3.LUT R45, R18, 0xf000f0, RZ, 0xc0, !PT ;  /* 0x00f000f0122d7812 */ /* 0x000fe400078ec0ff */
[----:B------:R-:W-:-:S02]  /*1480*/  SHF.R.U32.HI R48, RZ, 0x8, R19 ;  /* 0x00000008ff307819 */ /* 0x000fc40000011613 */
[C---:B------:R-:W-:Y:S02]  /*1490*/  LOP3.LUT R49, R19.reuse, 0xf000f, RZ, 0xc0, !PT ;  /* 0x000f000f13317812 */ /* 0x040fe400078ec0ff */
[----:B------:R-:W-:Y:S02]  /*14a0*/  LOP3.LUT R50, R19, 0xf000f0, RZ, 0xc0, !PT ;  /* 0x00f000f013327812 */ /* 0x000fe400078ec0ff */
[C---:B------:R-:W-:Y:S02]  /*14b0*/  LOP3.LUT R18, R16.reuse, 0xf000f, RZ, 0xc0, !PT ;  /* 0x000f000f10127812 */ /* 0x040fe400078ec0ff */
[----:B------:R-:W-:Y:S02]  /*14c0*/  LOP3.LUT R35, R16, 0xf000f0, RZ, 0xc0, !PT ;  /* 0x00f000f010237812 */ /* 0x000fe400078ec0ff */
[C---:B------:R-:W-:Y:S02]  /*14d0*/  LOP3.LUT R41, R17.reuse, 0xf000f, RZ, 0xc0, !PT ;  /* 0x000f000f11297812 */ /* 0x040fe400078ec0ff */
        /* <DEDUP_REMOVED lines=16> */
[----:B------:R-:W-:Y:S01]  /*15e0*/  HFMA2.MMA R49, R49, 1, 1, R10 ;  /* 0x3c003c0031317835 */ /* 0x000fe2000000000a */
[----:B------:R-:W-:Y:S01]  /*15f0*/  LOP3.LUT R38, R18, 0x64006400, RZ, 0xfc, !PT ;  /* 0x6400640012267812 */ /* 0x000fe200078efcff */
[----:B------:R-:W-:Y:S01]  /*1600*/  HADD2 R43, R46, R21 ;  /* 0x000000152e2b7230 */ /* 0x000fe20000000000 */
[----:B------:R-:W-:Y:S01]  /*1610*/  LOP3.LUT R48, R44, 0x64006400, RZ, 0xfc, !PT ;  /* 0x640064002c307812 */ /* 0x000fe200078efcff */
[----:B------:R-:W-:Y:S01]  /*1620*/  HFMA2 R42, R45, 0.0625, 0.0625, R20 ;  /* 0x2c002c002d2a7831 */ /* 0x000fe20000000014 */
        /* <DEDUP_REMOVED lines=9> */
[----:B------:R-:W-:-:S02]  /*16c0*/  HADD2 R47, R48, R15 ;  /* 0x0000000f302f7230 */ /* 0x000fc40000000000 */
[--C-:B------:R-:W-:Y:S02]  /*16d0*/  HADD2 R40, R40, R23.reuse ;  /* 0x0000001728287230 */ /* 0x100fe40000000000 */
[----:B------:R-:W-:Y:S02]  /*16e0*/  HADD2 R38, R38, R23 ;  /* 0x0000001726267230 */ /* 0x000fe40000000000 */
[----:B------:R-:W-:Y:S02]  /*16f0*/  HFMA2 R35, R35, 0.0625, 0.0625, R22 ;  /* 0x2c002c0023237831 */ /* 0x000fe40000000016 */
        /* <DEDUP_REMOVED lines=25> */
.L_x_398:
[----:B------:R-:W-:Y:S05]  /*1890*/  @!P2 BRA `(.L_x_399) ;  /* 0x000001600000a947 */ /* 0x000fea0003800000 */
[----:B------:R-:W0:Y:S01]  /*18a0*/  LDS.128 R16, [UR4+0x110] ;  /* 0x00011004ff107984 */ /* 0x000e220008000c00 */
        /* <DEDUP_REMOVED lines=21> */
.L_x_399:
        /* <DEDUP_REMOVED lines=76> */
.L_x_400:
        /* <DEDUP_REMOVED lines=23> */
.L_x_401:
[----:B------:R-:W2:Y:S02]  /*2030*/  LDG.E.128.CONSTANT R16, [R36.64] ;  /* 0x0000000824107981 */ /* 0x000ea4000c1e9d00 */
        /* <DEDUP_REMOVED lines=74> */
.L_x_402:
        /* <DEDUP_REMOVED lines=23> */
.L_x_403:
[----:B------:R-:W-:Y:S01]  /*2650*/  IADD3 R31, R31, 0x20, RZ ;  /* 0x000000201f1f7810 */ /* 0x000fe20007ffe0ff */
[----:B------:R-:W-:Y:S01]  /*2660*/  UIADD3 UR4, UR4, 0x40, URZ ;  /* 0x0000004004047890 */ /* 0x000fe2000fffe03f */
[----:B------:R-:W-:Y:S01]  /*2670*/  IMAD.WIDE R36, R13, c[0x0][0x18c], R36 ;  /* 0x000063000d247a25 */ /* 0x000fe200078e0224 */
[----:B------:R-:W-:Y:S02]  /*2680*/  IADD3 R9, R9, 0x20, RZ ;  /* 0x0000002009097810 */ /* 0x000fe40007ffe0ff */
[----:B------:R-:W-:-:S13]  /*2690*/  ISETP.GE.AND P0, PT, R31, UR5, PT ;  /* 0x000000051f007c0c */ /* 0x000fda000bf06270 */
[----:B------:R-:W-:Y:S01]  /*26a0*/  @P0 CALL.REL.NOINC `(.L_x_394) ;  /* 0x0000001000000944 */ /* 0x000fe20003c00000 */
[----:B------:R-:W-:Y:S05]  /*26b0*/  BRA `(.L_x_404) ;  /* 0xffffe3d000007947 */ /* 0x000fea000383ffff */
.L_x_394:
[----:B------:R-:W0:Y:S01]  /*26c0*/  S2R R9, SR_CTAID.Y ;  /* 0x0000000000097919 */ /* 0x000e220000002600 */
[----:B------:R-:W-:Y:S01]  /*26d0*/  HADD2 R0, R0.H0_H0, R0.H1_H1 ;  /* 0x3000000000007230 */ /* 0x000fe20000000800 */
[----:B------:R-:W-:Y:S01]  /*26e0*/  IMAD.MOV.U32 R15, RZ, RZ, 0x2 ;  /* 0x00000002ff0f7424 */ /* 0x000fe200078e00ff */
[----:B------:R-:W-:-:S05]  /*26f0*/  HADD2 R2, R2.H0_H0, R2.H1_H1 ;  /* 0x3000000202027230 */ /* 0x000fca0000000800 */
[----:B------:R-:W-:Y:S01]  /*2700*/  PRMT R0, R0, 0x5410, R2 ;  /* 0x0000541000007816 */ /* 0x000fe20000000002 */
[----:B0-----:R-:W-:-:S04]  /*2710*/  IMAD.SHL.U32 R9, R9, 0x2, RZ ;  /* 0x0000000209097824 */ /* 0x001fc800078e00ff */
[----:B------:R-:W-:Y:S01]  /*2720*/  IMAD R34, R9, c[0x0][0x18c], R34 ;  /* 0x0000630009227a24 */ /* 0x000fe200078e0222 */
[----:B------:R-:W-:-:S03]  /*2730*/  HMUL2 R9, R0, R32.H0_H0 ;  /* 0x2000002000097232 */ /* 0x000fc60000000000 */
        /* <DEDUP_REMOVED lines=11> */
.L_x_408:
[----:B------:R-:W0:Y:S02]  /*27f0*/  LDS R2, [R0] ;  /* 0x0000000000027984 */ /* 0x000e240000000800 */
[----:B0-----:R-:W-:-:S10]  /*2800*/  HFMA2.MMA R3, R2, 1, 1, R9 ;  /* 0x3c003c0002037835 */ /* 0x001fd40000000009 */
[----:B------:R-:W0:Y:S02]  /*2810*/  ATOMS.CAST.SPIN R3, [R0], R2, R3 ;  /* 0x000000020003738d */ /* 0x000e240001800003 */
[----:B0-----:R-:W-:-:S13]  /*2820*/  ISETP.EQ.U32.AND P0, PT, R3, 0x1, PT ;  /* 0x000000010300780c */ /* 0x001fda0003f02070 */
[----:B------:R-:W-:Y:S05]  /*2830*/  @!P0 BRA `(.L_x_408) ;  /* 0xffffffb000008947 */ /* 0x000fea000383ffff */
[----:B------:R-:W-:Y:S05]  /*2840*/  BRA `(.L_x_406) ;  /* 0x0000003000007947 */ /* 0x000fea0003800000 */
.L_x_407:
[----:B------:R-:W2:Y:S02]  /*2850*/  LD.E R0, [R10.64] ;  /* 0x000000080a007980 */ /* 0x000ea4000c101900 */
[----:B--2---:R-:W-:-:S05]  /*2860*/  IMAD.IADD R3, R9, 0x1, R0 ;  /* 0x0000000109037824 */ /* 0x004fca00078e0200 */
[----:B------:R0:W-:Y:S02]  /*2870*/  ST.E [R10.64], R3 ;  /* 0x000000030a007985 */ /* 0x0001e4000c101908 */
.L_x_406:
[----:B------:R-:W-:Y:S05]  /*2880*/  BSYNC B0 ;  /* 0x0000000000007941 */ /* 0x000fea0003800000 */
.L_x_405:
[----:B------:R-:W2:Y:S01]  /*2890*/  ATOM.E.ADD.F16x2.RN.STRONG.GPU P0, RZ, [R10.64+0x4], R13 ;  /* 0x0000040d0aff798a */ /* 0x000ea2000810e9c8 */
[----:B------:R-:W-:Y:S01]  /*28a0*/  BSSY B0, `(.L_x_409) ;  /* 0x000000f000007945 */ /* 0x000fe20003800000 */
[----:B--2---:R-:W-:Y:S05]  /*28b0*/  @P0 BRA `(.L_x_410) ;  /* 0x000000d000000947 */ /* 0x004fea0003800000 */
[----:B------:R-:W1:Y:S02]  /*28c0*/  QSPC.E.S P0, RZ, [R10+0x4] ;  /* 0x000004000aff73aa */ /* 0x000e640000000500 */
[----:B-1----:R-:W-:Y:S05]  /*28d0*/  @!P0 BRA `(.L_x_411) ;  /* 0x0000008000008947 */ /* 0x002fea0003800000 */
[----:B0-----:R-:W-:-:S04]  /*28e0*/  IADD3 R10, R10, 0x4, RZ ;  /* 0x000000040a0a7810 */ /* 0x001fc80007ffe0ff */
[----:B------:R-:W-:-:S05]  /*28f0*/  LOP3.LUT R10, R10, 0xffffff, RZ, 0xc0, !PT ;  /* 0x00ffffff0a0a7812 */ /* 0x000fca00078ec0ff */
.L_x_412:
[----:B------:R-:W0:Y:S02]  /*2900*/  LDS R2, [R10] ;  /* 0x000000000a027984 */ /* 0x000e240000000800 */
[----:B0-----:R-:W-:-:S06]  /*2910*/  HADD2 R3, R2, R13 ;  /* 0x0000000d02037230 */ /* 0x001fcc0000000000 */
[----:B------:R-:W0:Y:S02]  /*2920*/  ATOMS.CAST.SPIN R3, [R10], R2, R3 ;  /* 0x000000020a03738d */ /* 0x000e240001800003 */
[----:B0-----:R-:W-:-:S13]  /*2930*/  ISETP.EQ.U32.AND P0, PT, R3, 0x1, PT ;  /* 0x000000010300780c */ /* 0x001fda0003f02070 */
[----:B------:R-:W-:Y:S05]  /*2940*/  @!P0 BRA `(.L_x_412) ;  /* 0xffffffb000008947 */ /* 0x000fea000383ffff */
[----:B------:R-:W-:Y:S05]  /*2950*/  BRA `(.L_x_410) ;  /* 0x0000003000007947 */ /* 0x000fea0003800000 */
.L_x_411:
[----:B------:R-:W2:Y:S02]  /*2960*/  LD.E R0, [R10.64+0x4] ;  /* 0x000004080a007980 */ /* 0x000ea4000c101900 */
[----:B0-2---:R-:W-:-:S05]  /*2970*/  IMAD.IADD R3, R13, 0x1, R0 ;  /* 0x000000010d037824 */ /* 0x005fca00078e0200 */
[----:B------:R0:W-:Y:S02]  /*2980*/  ST.E [R10.64+0x4], R3 ;  /* 0x000004030a007985 */ /* 0x0001e4000c101908 */
.L_x_410:
[----:B------:R-:W-:Y:S05]  /*2990*/  BSYNC B0 ;  /* 0x0000000000007941 */ /* 0x000fea0003800000 */
.L_x_409:
[----:B------:R-:W-:Y:S01]  /*29a0*/  HADD2 R5, R5.H0_H0, R5.H1_H1 ;  /* 0x3000000505057230 */ /* 0x000fe20000000800 */
[----:B------:R-:W-:Y:S01]  /*29b0*/  IADD3 R2, R34, c[0x0][0x18c], RZ ;  /* 0x0000630022027a10 */ /* 0x000fe20007ffe0ff */
[----:B------:R-:W-:-:S04]  /*29c0*/  HADD2 R6, R6.H0_H0, R6.H1_H1 ;  /* 0x3000000606067230 */ /* 0x000fc80000000800 */
[----:B0-----:R-:W-:Y:S01]  /*29d0*/  IMAD.WIDE R2, R15, R2, c[0x0][0x180] ;  /* 0x000060000f027625 */ /* 0x001fe200078e0202 */
        /* <DEDUP_REMOVED lines=12> */
.L_x_416:
[----:B------:R-:W0:Y:S02]  /*2aa0*/  LDS R4, [R0] ;  /* 0x0000000000047984 */ /* 0x000e240000000800 */
[----:B0-----:R-:W-:-:S10]  /*2ab0*/  HFMA2.MMA R5, R4, 1, 1, R9 ;  /* 0x3c003c0004057835 */ /* 0x001fd40000000009 */
[----:B------:R-:W0:Y:S02]  /*2ac0*/  ATOMS.CAST.SPIN R5, [R0], R4, R5 ;  /* 0x000000040005738d */ /* 0x000e240001800005 */
[----:B0-----:R-:W-:-:S13]  /*2ad0*/  ISETP.EQ.U32.AND P0, PT, R5, 0x1, PT ;  /* 0x000000010500780c */ /* 0x001fda0003f02070 */
[----:B------:R-:W-:Y:S05]  /*2ae0*/  @!P0 BRA `(.L_x_416) ;  /* 0xffffffb000008947 */ /* 0x000fea000383ffff */
[----:B------:R-:W-:Y:S05]  /*2af0*/  BRA `(.L_x_414) ;  /* 0x0000003000007947 */ /* 0x000fea0003800000 */
.L_x_415:
[----:B------:R-:W2:Y:S02]  /*2b00*/  LD.E R0, [R2.64] ;  /* 0x0000000802007980 */ /* 0x000ea4000c101900 */
[----:B--2---:R-:W-:-:S05]  /*2b10*/  IMAD.IADD R5, R9, 0x1, R0 ;  /* 0x0000000109057824 */ /* 0x004fca00078e0200 */
[----:B------:R0:W-:Y:S02]  /*2b20*/  ST.E [R2.64], R5 ;  /* 0x0000000502007985 */ /* 0x0001e4000c101908 */
.L_x_414:
[----:B------:R-:W-:Y:S05]  /*2b30*/  BSYNC B0 ;  /* 0x0000000000007941 */ /* 0x000fea0003800000 */
.L_x_413:
[----:B------:R-:W2:Y:S02]  /*2b40*/  ATOM.E.ADD.F16x2.RN.STRONG.GPU P0, RZ, [R2.64+0x4], R7 ;  /* 0x0000040702ff798a */ /* 0x000ea4000810e9c8 */
[----:B--2---:R-:W-:Y:S05]  /*2b50*/  @P0 EXIT ;  /* 0x000000000000094d */ /* 0x004fea0003800000 */
[----:B------:R-:W1:Y:S02]  /*2b60*/  QSPC.E.S P0, RZ, [R2+0x4] ;  /* 0x0000040002ff73aa */ /* 0x000e640000000500 */
[----:B-1----:R-:W-:Y:S05]  /*2b70*/  @!P0 BRA `(.L_x_417) ;  /* 0x0000008000008947 */ /* 0x002fea0003800000 */
[----:B0-----:R-:W-:-:S04]  /*2b80*/  IADD3 R2, R2, 0x4, RZ ;  /* 0x0000000402027810 */ /* 0x001fc80007ffe0ff */
[----:B------:R-:W-:-:S05]  /*2b90*/  LOP3.LUT R2, R2, 0xffffff, RZ, 0xc0, !PT ;  /* 0x00ffffff02027812 */ /* 0x000fca00078ec0ff */
.L_x_418:
[----:B------:R-:W0:Y:S02]  /*2ba0*/  LDS R4, [R2] ;  /* 0x0000000002047984 */ /* 0x000e240000000800 */
[----:B0-----:R-:W-:-:S06]  /*2bb0*/  HADD2 R5, R4, R7 ;  /* 0x0000000704057230 */ /* 0x001fcc0000000000 */
[----:B------:R-:W0:Y:S02]  /*2bc0*/  ATOMS.CAST.SPIN R5, [R2], R4, R5 ;  /* 0x000000040205738d */ /* 0x000e240001800005 */
[----:B0-----:R-:W-:-:S13]  /*2bd0*/  ISETP.EQ.U32.AND P0, PT, R5, 0x1, PT ;  /* 0x000000010500780c */ /* 0x001fda0003f02070 */
[----:B------:R-:W-:Y:S05]  /*2be0*/  @!P0 BRA `(.L_x_418) ;  /* 0xffffffb000008947 */ /* 0x000fea000383ffff */
[----:B------:R-:W-:Y:S05]  /*2bf0*/  EXIT ;  /* 0x000000000000794d */ /* 0x000fea0003800000 */
.L_x_417:
[----:B------:R-:W2:Y:S02]  /*2c00*/  LD.E R0, [R2.64+0x4] ;  /* 0x0000040802007980 */ /* 0x000ea4000c101900 */
[----:B0-2---:R-:W-:-:S05]  /*2c10*/  IMAD.IADD R5, R7, 0x1, R0 ;  /* 0x0000000107057824 */ /* 0x005fca00078e0200 */
[----:B------:R-:W-:Y:S01]  /*2c20*/  ST.E [R2.64+0x4], R5 ;  /* 0x0000040502007985 */ /* 0x000fe2000c101908 */
[----:B------:R-:W-:Y:S05]  /*2c30*/  EXIT ;  /* 0x000000000000794d */ /* 0x000fea0003800000 */
.L_x_419:
        /* <DEDUP_REMOVED lines=12> */
.L_x_3830:


//--------------------- .text._Z28gemm_half_q_half_gptq_kernelILi1ELb1ELb1EEvPK6__halfPKjS4_S2_PS0_iiiiiPKtibS2_i --------------------------
	.section	.text._Z28gemm_half_q_half_gptq_kernelILi1ELb1ELb1EEvPK6__halfPKjS4_S2_PS0_iiiiiPKtibS2_i,"ax",@progbits
	.sectioninfo	@"SHI_REGISTERS=56"
	.align	128
        .global         _Z28gemm_half_q_half_gptq_kernelILi1ELb1ELb1EEvPK6__halfPKjS4_S2_PS0_iiiiiPKtibS2_i
        .type           _Z28gemm_half_q_half_gptq_kernelILi1ELb1ELb1EEvPK6__halfPKjS4_S2_PS0_iiiiiPKtibS2_i,@function
        .size           _Z28gemm_half_q_half_gptq_kernelILi1ELb1ELb1EEvPK6__halfPKjS4_S2_PS0_iiiiiPKtibS2_i,(.L_x_3831 - _Z28gemm_half_q_half_gptq_kernelILi1ELb1ELb1EEvPK6__halfPKjS4_S2_PS0_iiiiiPKtibS2_i)
        .other          _Z28gemm_half_q_half_gptq_kernelILi1ELb1ELb1EEvPK6__halfPKjS4_S2_PS0_iiiiiPKtibS2_i,@"STO_CUDA_ENTRY STV_DEFAULT"
_Z28gemm_half_q_half_gptq_kernelILi1ELb1ELb1EEvPK6__halfPKjS4_S2_PS0_iiiiiPKtibS2_i:
.text._Z28gemm_half_q_half_gptq_kernelILi1ELb1ELb1EEvPK6__halfPKjS4_S2_PS0_iiiiiPKtibS2_i:
[----:B------:R-:W-:Y:S02]  /*0000*/  IMAD.MOV.U32 R1, RZ, RZ, c[0x0][0x28] ;  /* 0x00000a00ff017624 */ /* 0x000fe400078e00ff */
[----:B------:R-:W-:Y:S01]  /*0010*/  IMAD.MOV.U32 R2, RZ, RZ, c[0x0][0x1b0] ;  /* 0x00006c00ff027624 */ /* 0x000fe200078e00ff */
[----:B------:R-:W-:Y:S01]  /*0020*/  ULDC.64 UR6, c[0x0][0x118] ;  /* 0x0000460000067ab9 */ /* 0x000fe20000000a00 */
[----:B------:R-:W-:-:S05]  /*0030*/  IMAD.MOV.U32 R3, RZ, RZ, c[0x0][0x1b4] ;  /* 0x00006d00ff037624 */ /* 0x000fca00078e00ff */
[----:B------:R-:W2:Y:S04]  /*0040*/  LDG.E.U16 R0, [R2.64] ;  /* 0x0000000602007981 */ /* 0x000ea8000c1e1500 */
[----:B------:R-:W0:Y:S01]  /*0050*/  S2R R5, SR_CTAID.X ;  /* 0x0000000000057919 */ /* 0x000e220000002500 */
[----:B--2---:R-:W-:-:S13]  /*0060*/  ISETP.NE.AND P0, PT, R0, RZ, PT ;  /* 0x000000ff0000720c */ /* 0x004fda0003f05270 */
[----:B------:R-:W-:Y:S05]  /*0070*/  @!P0 EXIT ;  /* 0x000000000000894d */ /* 0x000fea0003800000 */
[----:B0-----:R-:W0:Y:S01]  /*0080*/  S2R R16, SR_CTAID.Z ;  /* 0x0000000000107919 */ /* 0x001e220000002700 */
[----:B------:R-:W-:Y:S03]  /*0090*/  BSSY B0, `(.L_x_420) ;  /* 0x0000020000007945 */ /* 0x000fe60003800000 */
[----:B------:R-:W1:Y:S04]  /*00a0*/  S2R R14, SR_TID.X ;  /* 0x00000000000e7919 */ /* 0x000e680000002100 */
[----:B------:R-:W2:Y:S01]  /*00b0*/  S2R R6, SR_CTAID.Y ;  /* 0x0000000000067919 */ /* 0x000ea20000002600 */
[----:B0-----:R-:W-:-:S04]  /*00c0*/  IMAD.SHL.U32 R7, R16, 0x80, RZ ;  /* 0x0000008010077824 */ /* 0x001fc800078e00ff */
[C-C-:B-1----:R-:W-:Y:S01]  /*00d0*/  IMAD.IADD R11, R7.reuse, 0x1, R14.reuse ;  /* 0x00000001070b7824 */ /* 0x142fe200078e020e */
[----:B------:R-:W-:Y:S01]  /*00e0*/  IADD3 R2, R7, 0x80, RZ ;  /* 0x0000008007027810 */ /* 0x000fe20007ffe0ff */
[----:B------:R-:W-:-:S03]  /*00f0*/  IMAD R3, R5, 0x80, R14 ;  /* 0x0000008005037824 */ /* 0x000fc600078e020e */
[----:B------:R-:W-:Y:S01]  /*0100*/  IMNMX R2, R2, c[0x0][0x190], PT ;  /* 0x0000640002027a17 */ /* 0x000fe20003800200 */
[----:B------:R-:W-:-:S03]  /*0110*/  IMAD.SHL.U32 R3, R3, 0x4, RZ ;  /* 0x0000000403037824 */ /* 0x000fc600078e00ff */
[----:B------:R-:W-:Y:S02]  /*0120*/  ISETP.GE.AND P0, PT, R11, R2, PT ;  /* 0x000000020b00720c */ /* 0x000fe40003f06270 */
[----:B------:R-:W-:-:S11]  /*0130*/  ISETP.GE.AND P1, PT, R3, c[0x0][0x18c], PT ;  /* 0x0000630003007a0c */ /* 0x000fd60003f26270 */
[----:B------:R-:W-:Y:S05]  /*0140*/  @P0 BRA `(.L_x_421) ;  /* 0x0000014000000947 */ /* 0x000fea0003800000 */
[----:B--2---:R-:W-:Y:S02]  /*0150*/  ISETP.NE.U32.AND P0, PT, RZ, c[0x0][0x1a0], PT ;  /* 0x00006800ff007a0c */ /* 0x004fe40003f05070 */
[----:B------:R-:W-:Y:S02]  /*0160*/  SHF.R.S32.HI R18, RZ, 0x1f, R11 ;  /* 0x0000001fff127819 */ /* 0x000fe4000001140b */
[----:B------:R-:W-:-:S13]  /*0170*/  ISETP.NE.AND.EX P0, PT, RZ, c[0x0][0x1a4], PT, P0 ;  /* 0x00006900ff007a0c */ /* 0x000fda0003f05300 */
[----:B------:R-:W-:-:S04]  /*0180*/  @P0 LEA R4, P2, R11, c[0x0][0x1a0], 0x1 ;  /* 0x000068000b040a11 */ /* 0x000fc800078408ff */
[----:B------:R-:W-:-:S06]  /*0190*/  @P0 LEA.HI.X R5, R11, c[0x0][0x1a4], R18, 0x1, P2 ;  /* 0x000069000b050a11 */ /* 0x000fcc00010f0c12 */
[----:B------:R-:W2:Y:S01]  /*01a0*/  @P0 LDG.E.U16.CONSTANT R5, [R4.64] ;  /* 0x0000000604050981 */ /* 0x000ea2000c1e9500 */
[----:B------:R-:W-:-:S05]  /*01b0*/  IMAD R10, R6, c[0x0][0x190], RZ ;  /* 0x00006400060a7a24 */ /* 0x000fca00078e02ff */
[----:B------:R-:W-:Y:S02]  /*01c0*/  SHF.R.S32.HI R13, RZ, 0x1f, R10 ;  /* 0x0000001fff0d7819 */ /* 0x000fe4000001140a */
[----:B--2---:R-:W-:-:S05]  /*01d0*/  @P0 IADD3 R9, P2, R10, R5, RZ ;  /* 0x000000050a090210 */ /* 0x004fca0007f5e0ff */
[----:B------:R-:W-:Y:S01]  /*01e0*/  @P0 IMAD.X R12, RZ, RZ, R13, P2 ;  /* 0x000000ffff0c0224 */ /* 0x000fe200010e060d */
[----:B------:R-:W-:-:S04]  /*01f0*/  @P0 LEA R8, P2, R9, c[0x0][0x160], 0x1 ;  /* 0x0000580009080a11 */ /* 0x000fc800078408ff */
[----:B------:R-:W-:-:S05]  /*0200*/  @P0 LEA.HI.X R9, R9, c[0x0][0x164], R12, 0x1, P2 ;  /* 0x0000590009090a11 */ /* 0x000fca00010f0c0c */
[----:B------:R-:W2:Y:S01]  /*0210*/  @P0 LDG.E.U16.CONSTANT R12, [R8.64] ;  /* 0x00000006080c0981 */ /* 0x000ea2000c1e9500 */
[----:B------:R-:W-:-:S05]  /*0220*/  @!P0 IADD3 R11, P2, R11, R10, RZ ;  /* 0x0000000a0b0b8210 */ /* 0x000fca0007f5e0ff */
[----:B------:R-:W-:Y:S01]  /*0230*/  @!P0 IMAD.X R18, R13, 0x1, R18, P2 ;  /* 0x000000010d128824 */ /* 0x000fe200010e0612 */
[----:B------:R-:W-:-:S04]  /*0240*/  @!P0 LEA R10, P2, R11, c[0x0][0x160], 0x1 ;  /* 0x000058000b0a8a11 */ /* 0x000fc800078408ff */
[----:B------:R-:W-:-:S05]  /*0250*/  @!P0 LEA.HI.X R11, R11, c[0x0][0x164], R18, 0x1, P2 ;  /* 0x000059000b0b8a11 */ /* 0x000fca00010f0c12 */
[----:B------:R-:W2:Y:S01]  /*0260*/  @!P0 LDG.E.U16.CONSTANT R12, [R10.64] ;  /* 0x000000060a0c8981 */ /* 0x000ea2000c1e9500 */
[----:B------:R-:W-:-:S05]  /*0270*/  IMAD.SHL.U32 R5, R14, 0x2, RZ ;  /* 0x000000020e057824 */ /* 0x000fca00078e00ff */
[----:B--2---:R0:W-:Y:S02]  /*0280*/  STS.U16 [R5], R12 ;  /* 0x0000000c05007388 */ /* 0x0041e40000000400 */
.L_x_421:
[----:B--2---:R-:W-:Y:S05]  /*0290*/  BSYNC B0 ;  /* 0x0000000000007941 */ /* 0x004fea0003800000 */
.L_x_420:
[----:B------:R-:W-:Y:S05]  /*02a0*/  @P1 EXIT ;  /* 0x000000000000194d */ /* 0x000fea0003800000 */
[----:B------:R-:W-:Y:S02]  /*02b0*/  IABS R10, c[0x0][0x198] ;  /* 0x00006600000a7a13 */ /* 0x000fe40000000000 */
[----:B------:R-:W-:Y:S02]  /*02c0*/  IABS R11, R7 ;  /* 0x00000007000b7213 */ /* 0x000fe40000000000 */
[----:B------:R-:W1:Y:S08]  /*02d0*/  I2F.RP R8, R10 ;  /* 0x0000000a00087306 */ /* 0x000e700000209400 */
[----:B-1----:R-:W1:Y:S02]  /*02e0*/  MUFU.RCP R8, R8 ;  /* 0x0000000800087308 */ /* 0x002e640000001000 */
[----:B-1----:R-:W-:Y:S01]  /*02f0*/  IADD3 R4, R8, 0xffffffe, RZ ;  /* 0x0ffffffe08047810 */ /* 0x002fe20007ffe0ff */
[----:B------:R-:W-:-:S05]  /*0300*/  IMAD.MOV.U32 R8, RZ, RZ, 0x4 ;  /* 0x00000004ff087424 */ /* 0x000fca00078e00ff */
[----:B0-----:R0:W1:Y:S02]  /*0310*/  F2I.FTZ.U32.TRUNC.NTZ R5, R4 ;  /* 0x0000000400057305 */ /* 0x001064000021f000 */
[----:B0-----:R-:W-:Y:S02]  /*0320*/  IMAD.MOV.U32 R4, RZ, RZ, RZ ;  /* 0x000000ffff047224 */ /* 0x001fe400078e00ff */
[----:B-1----:R-:W-:-:S04]  /*0330*/  IMAD.MOV R9, RZ, RZ, -R5 ;  /* 0x000000ffff097224 */ /* 0x002fc800078e0a05 */
[----:B------:R-:W-:-:S04]  /*0340*/  IMAD R9, R9, R10, RZ ;  /* 0x0000000a09097224 */ /* 0x000fc800078e02ff */
[----:B------:R-:W-:Y:S01]  /*0350*/  IMAD.HI.U32 R5, R5, R9, R4 ;  /* 0x0000000905057227 */ /* 0x000fe200078e0004 */
[----:B------:R-:W-:-:S03]  /*0360*/  LOP3.LUT R4, R7, c[0x0][0x198], RZ, 0x3c, !PT ;  /* 0x0000660007047a12 */ /* 0x000fc600078e3cff */
[----:B------:R-:W-:Y:S01]  /*0370*/  IMAD.MOV.U32 R9, RZ, RZ, R11 ;  /* 0x000000ffff097224 */ /* 0x000fe200078e000b */
[----:B------:R-:W-:Y:S02]  /*0380*/  ISETP.GE.AND P1, PT, R4, RZ, PT ;  /* 0x000000ff0400720c */ /* 0x000fe40003f26270 */
[----:B------:R-:W-:Y:S01]  /*0390*/  SHF.R.S32.HI R4, RZ, 0x1f, R3 ;  /* 0x0000001fff047819 */ /* 0x000fe20000011403 */
[----:B------:R-:W-:-:S03]  /*03a0*/  IMAD.HI.U32 R28, R5, R9, RZ ;  /* 0x00000009051c7227 */ /* 0x000fc600078e00ff */
[----:B------:R-:W-:Y:S01]  /*03b0*/  LEA.HI R4, R4, R3, RZ, 0x3 ;  /* 0x0000000304047211 */ /* 0x000fe200078f18ff */
[----:B------:R-:W-:-:S03]  /*03c0*/  IMAD.MOV R5, RZ, RZ, -R28 ;  /* 0x000000ffff057224 */ /* 0x000fc600078e0a1c */
[----:B------:R-:W-:Y:S01]  /*03d0*/  SHF.R.S32.HI R4, RZ, 0x3, R4 ;  /* 0x00000003ff047819 */ /* 0x000fe20000011404 */
[----:B------:R-:W-:-:S05]  /*03e0*/  IMAD R5, R10, R5, R9 ;  /* 0x000000050a057224 */ /* 0x000fca00078e0209 */
[----:B------:R-:W-:-:S13]  /*03f0*/  ISETP.GT.U32.AND P2, PT, R10, R5, PT ;  /* 0x000000050a00720c */ /* 0x000fda0003f44070 */
[----:B------:R-:W-:Y:S01]  /*0400*/  @!P2 IMAD.IADD R5, R5, 0x1, -R10 ;  /* 0x000000010505a824 */ /* 0x000fe200078e0a0a */
[----:B------:R-:W-:Y:S02]  /*0410*/  @!P2 IADD3 R28, R28, 0x1, RZ ;  /* 0x000000011c1ca810 */ /* 0x000fe40007ffe0ff */
[----:B------:R-:W-:Y:S02]  /*0420*/  ISETP.NE.AND P2, PT, RZ, c[0x0][0x198], PT ;  /* 0x00006600ff007a0c */ /* 0x000fe40003f45270 */
[----:B------:R-:W-:-:S13]  /*0430*/  ISETP.GE.U32.AND P0, PT, R5, R10, PT ;  /* 0x0000000a0500720c */ /* 0x000fda0003f06070 */
[----:B------:R-:W-:-:S05]  /*0440*/  @P0 IADD3 R28, R28, 0x1, RZ ;  /* 0x000000011c1c0810 */ /* 0x000fca0007ffe0ff */
        /* <DEDUP_REMOVED lines=13> */
[----:B------:R-:W-:Y:S01]  /*0520*/  IMAD.SHL.U32 R5, R3, 0x4, RZ ;  /* 0x0000000403057824 */ /* 0x000fe200078e00ff */
[----:B------:R-:W-:Y:S01]  /*0530*/  ULDC.S8 UR4, c[0x0][0x1ac] ;  /* 0x00006b0000047ab9 */ /* 0x000fe20000000200 */
[----:B------:R-:W-:Y:S01]  /*0540*/  I2F.F16 R40, -0x40 ;  /* 0xffffffc000287906 */ /* 0x000fe20000200c00 */
[----:B------:R-:W-:Y:S01]  /*0550*/  ISETP.NE.AND P0, PT, RZ, UR4, PT ;  /* 0x00000004ff007c0c */ /* 0x000fe2000bf05270 */
[----:B------:R-:W-:Y:S01]  /*0560*/  IMAD.MOV.U32 R43, RZ, RZ, RZ ;  /* 0x000000ffff2b7224 */ /* 0x000fe200078e00ff */
[----:B------:R-:W-:Y:S01]  /*0570*/  LOP3.LUT R5, R5, 0x10, RZ, 0xc0, !PT ;  /* 0x0000001005057812 */ /* 0x000fe200078ec0ff */
[----:B------:R-:W-:Y:S01]  /*0580*/  IMAD.MOV.U32 R46, RZ, RZ, RZ ;  /* 0x000000ffff2e7224 */ /* 0x000fe200078e00ff */
[----:B------:R-:W-:Y:S01]  /*0590*/  ISETP.NE.OR P0, PT, R16, RZ, !P0 ;  /* 0x000000ff1000720c */ /* 0x000fe20004705670 */
[----:B------:R-:W-:-:S02]  /*05a0*/  IMAD.MOV.U32 R41, RZ, RZ, RZ ;  /* 0x000000ffff297224 */ /* 0x000fc400078e00ff */
[----:B------:R-:W-:Y:S01]  /*05b0*/  IMAD.MOV.U32 R44, RZ, RZ, RZ ;  /* 0x000000ffff2c7224 */ /* 0x000fe200078e00ff */
[----:B--2---:R-:W-:-:S04]  /*05c0*/  SHF.R.U32.HI R12, RZ, R5, R8 ;  /* 0x00000005ff0c7219 */ /* 0x004fc80000011608 */
[C---:B------:R-:W-:Y:S02]  /*05d0*/  LEA.HI R8, R12.reuse, 0x1, RZ, 0x1c ;  /* 0x000000010c087811 */ /* 0x040fe400078fe0ff */
[----:B------:R-:W-:Y:S02]  /*05e0*/  IADD3 R15, R12, 0x1, RZ ;  /* 0x000000010c0f7810 */ /* 0x000fe40007ffe0ff */
[----:B0-----:R-:W-:Y:S02]  /*05f0*/  LOP3.LUT R10, R8, 0xf, RZ, 0xc0, !PT ;  /* 0x0000000f080a7812 */ /* 0x001fe400078ec0ff */
[C---:B------:R-:W-:Y:S02]  /*0600*/  LEA.HI R8, R12.reuse, 0x1, RZ, 0x18 ;  /* 0x000000010c087811 */ /* 0x040fe400078fc0ff */
[----:B------:R-:W-:Y:S01]  /*0610*/  LEA.HI R12, R12, 0x1, RZ, 0x14 ;  /* 0x000000010c0c7811 */ /* 0x000fe200078fa0ff */
[----:B------:R0:W1:Y:S01]  /*0620*/  I2F.F16 R11, R10 ;  /* 0x0000000a000b7306 */ /* 0x0000620000200c00 */
[----:B------:R-:W-:Y:S01]  /*0630*/  LOP3.LUT R16, R8, 0xf, RZ, 0xc0, !PT ;  /* 0x0000000f08107812 */ /* 0x000fe200078ec0ff */
[----:B------:R-:W-:Y:S01]  /*0640*/  @!P0 IMAD R8, R6, c[0x0][0x18c], R3 ;  /* 0x0000630006088a24 */ /* 0x000fe200078e0203 */
[----:B------:R-:W-:-:S02]  /*0650*/  LOP3.LUT R15, R15, 0xf, RZ, 0xc0, !PT ;  /* 0x0000000f0f0f7812 */ /* 0x000fc400078ec0ff */
[----:B------:R-:W-:Y:S01]  /*0660*/  LOP3.LUT R12, R12, 0xf, RZ, 0xc0, !PT ;  /* 0x0000000f0c0c7812 */ /* 0x000fe200078ec0ff */
[----:B------:R-:W-:Y:S01]  /*0670*/  @!P0 IMAD.WIDE R8, R8, R23, c[0x0][0x180] ;  /* 0x0000600008088625 */ /* 0x000fe200078e0217 */
[--C-:B---3--:R-:W-:Y:S01]  /*0680*/  PRMT R29, R13, 0x5410, R13.reuse ;  /* 0x000054100d1d7816 */ /* 0x108fe2000000000d */
[----:B------:R2:W3:Y:S01]  /*0690*/  I2F.F16 R17, R15 ;  /* 0x0000000f00117306 */ /* 0x0004e20000200c00 */
[----:B0-----:R-:W-:Y:S02]  /*06a0*/  LOP3.LUT R10, R10, 0xe400, RZ, 0xfc, !PT ;  /* 0x0000e4000a0a7812 */ /* 0x001fe400078efcff */
[----:B------:R0:W-:Y:S01]  /*06b0*/  @!P0 STG.E.64 [R8.64], RZ ;  /* 0x000000ff08008986 */ /* 0x0001e2000c101b06 */
[----:B------:R-:W-:Y:S02]  /*06c0*/  ISETP.GE.AND P0, PT, R7, R2, PT ;  /* 0x000000020700720c */ /* 0x000fe40003f06270 */
[----:B------:R-:W-:Y:S02]  /*06d0*/  PRMT R30, R13, 0x7632, R13 ;  /* 0x000076320d1e7816 */ /* 0x000fe4000000000d */
[----:B------:R5:W0:Y:S01]  /*06e0*/  I2F.F16 R19, R16 ;  /* 0x0000001000137306 */ /* 0x000a220000200c00 */
[----:B--2---:R-:W-:Y:S01]  /*06f0*/  LOP3.LUT R15, R15, 0xe400, RZ, 0xfc, !PT ;  /* 0x0000e4000f0f7812 */ /* 0x004fe200078efcff */
[----:B-1----:R-:W-:Y:S01]  /*0700*/  HADD2 R36, R40.H0_H0, -R11.H0_H0 ;  /* 0xa000000b28247230 */ /* 0x002fe20000000800 */
[----:B----4-:R-:W-:-:S02]  /*0710*/  PRMT R31, R14, 0x5410, R14 ;  /* 0x000054100e1f7816 */ /* 0x010fc4000000000e */
[----:B------:R-:W-:Y:S02]  /*0720*/  PRMT R32, R14, 0x7632, R14 ;  /* 0x000076320e207816 */ /* 0x000fe4000000000e */
[----:B------:R-:W-:Y:S01]  /*0730*/  PRMT R33, R15, 0x5410, R15 ;  /* 0x000054100f217816 */ /* 0x000fe2000000000f */
[----:B------:R1:W2:Y:S01]  /*0740*/  I2F.F16 R21, R12 ;  /* 0x0000000c00157306 */ /* 0x0002a20000200c00 */
[----:B-----5:R-:W-:Y:S01]  /*0750*/  LOP3.LUT R16, R16, 0xe400, RZ, 0xfc, !PT ;  /* 0x0000e40010107812 */ /* 0x020fe200078efcff */
[C---:B---3--:R-:W-:Y:S01]  /*0760*/  HADD2 R34, R40.reuse.H0_H0, -R17.H0_H0 ;  /* 0xa000001128227230 */ /* 0x048fe20000000800 */
[----:B------:R-:W-:Y:S02]  /*0770*/  PRMT R35, R10, 0x5410, R10 ;  /* 0x000054100a237816 */ /* 0x000fe4000000000a */
[----:B------:R-:W-:Y:S01]  /*0780*/  PRMT R37, R16, 0x5410, R16 ;  /* 0x0000541010257816 */ /* 0x000fe20000000010 */
[----:B0-----:R-:W-:Y:S01]  /*0790*/  HADD2 R38, R40.H0_H0, -R19.H0_H0 ;  /* 0xa000001328267230 */ /* 0x001fe20000000800 */
[----:B-1----:R-:W-:-:S04]  /*07a0*/  LOP3.LUT R12, R12, 0xe400, RZ, 0xfc, !PT ;  /* 0x0000e4000c0c7812 */ /* 0x002fc800078efcff */
[----:B------:R-:W-:Y:S01]  /*07b0*/  PRMT R39, R12, 0x5410, R12 ;  /* 0x000054100c277816 */ /* 0x000fe2000000000c */
[----:B--2---:R-:W-:Y:S01]  /*07c0*/  HADD2 R40, R40.H0_H0, -R21.H0_H0 ;  /* 0xa000001528287230 */ /* 0x004fe20000000800 */
[----:B------:R-:W-:Y:S06]  /*07d0*/  BAR.SYNC.DEFER_BLOCKING 0x0 ;  /* 0x0000000000007b1d */ /* 0x000fec0000010000 */
[----:B------:R-:W-:Y:S05]  /*07e0*/  @P0 BRA `(.L_x_422) ;  /* 0x0000171000000947 */ /* 0x000fea0003800000 */
[----:B------:R-:W-:Y:S01]  /*07f0*/  SHF.R.S32.HI R6, RZ, 0x1f, R7 ;  /* 0x0000001fff067819 */ /* 0x000fe20000011407 */
[----:B------:R-:W-:Y:S01]  /*0800*/  IMAD.MOV.U32 R44, RZ, RZ, RZ ;  /* 0x000000ffff2c7224 */ /* 0x000fe200078e00ff */
[----:B------:R-:W-:Y:S01]  /*0810*/  UMOV UR4, URZ ;  /* 0x0000003f00047c82 */ /* 0x000fe20008000000 */
[----:B------:R-:W-:Y:S01]  /*0820*/  IMAD.MOV.U32 R41, RZ, RZ, RZ ;  /* 0x000000ffff297224 */ /* 0x000fe200078e00ff */
[----:B------:R-:W-:Y:S01]  /*0830*/  LEA.HI R6, R6, R7, RZ, 0x3 ;  /* 0x0000000706067211 */ /* 0x000fe200078f18ff */
[----:B------:R-:W-:-:S02]  /*0840*/  IMAD.MOV.U32 R46, RZ, RZ, RZ ;  /* 0x000000ffff2e7224 */ /* 0x000fc400078e00ff */
[----:B------:R-:W-:Y:S01]  /*0850*/  IMAD.MOV.U32 R43, RZ, RZ, RZ ;  /* 0x000000ffff2b7224 */ /* 0x000fe200078e00ff */
[----:B------:R-:W-:-:S05]  /*0860*/  SHF.R.S32.HI R6, RZ, 0x3, R6 ;  /* 0x00000003ff067819 */ /* 0x000fca0000011406 */
[----:B------:R-:W-:-:S05]  /*0870*/  IMAD R6, R6, c[0x0][0x18c], RZ ;  /* 0x0000630006067a24 */ /* 0x000fca00078e02ff */
[----:B------:R-:W-:Y:S02]  /*0880*/  SHF.R.S32.HI R8, RZ, 0x1f, R6 ;  /* 0x0000001fff087819 */ /* 0x000fe40000011406 */
[----:B------:R-:W-:-:S04]  /*0890*/  IADD3 R6, P0, R3, R6, RZ ;  /* 0x0000000603067210 */ /* 0x000fc80007f1e0ff */
[----:B------:R-:W-:Y:S02]  /*08a0*/  LEA.HI.X.SX32 R25, R3, R8, 0x1, P0 ;  /* 0x0000000803197211 */ /* 0x000fe400000f0eff */
[----:B------:R-:W-:-:S04]  /*08b0*/  LEA R24, P0, R6, c[0x0][0x168], 0x2 ;  /* 0x00005a0006187a11 */ /* 0x000fc800078010ff */
[----:B------:R-:W-:Y:S02]  /*08c0*/  LEA.HI.X R25, R6, c[0x0][0x16c], R25, 0x2, P0 ;  /* 0x00005b0006197a11 */ /* 0x000fe400000f1419 */
[----:B------:R-:W-:-:S05]  /*08d0*/  IADD3 R6, R7, c[0x0][0x198], RZ ;  /* 0x0000660007067a10 */ /* 0x000fca0007ffe0ff */
[----:B------:R-:W-:Y:S02]  /*08e0*/  IMAD.MOV.U32 R42, RZ, RZ, R6 ;  /* 0x000000ffff2a7224 */ /* 0x000fe400078e0006 */
.L_x_424:
[----:B------:R-:W-:Y:S01]  /*08f0*/  IMAD.MOV.U32 R45, RZ, RZ, 0x4 ;  /* 0x00000004ff2d7424 */ /* 0x000fe200078e00ff */
[----:B------:R0:W2:Y:S03]  /*0900*/  LDG.E.128.CONSTANT R20, [R24.64] ;  /* 0x0000000618147981 */ /* 0x0000a6000c1e9d00 */
[----:B------:R-:W-:Y:S01]  /*0910*/  IMAD.WIDE R16, R45, c[0x0][0x18c], R24 ;  /* 0x000063002d107a25 */ /* 0x000fe200078e0218 */
[----:B------:R-:W1:Y:S04]  /*0920*/  LDS.128 R12, [UR4] ;  /* 0x00000004ff0c7984 */ /* 0x000e680008000c00 */
[----:B------:R3:W5:Y:S01]  /*0930*/  LDG.E.128.CONSTANT R8, [R16.64] ;  /* 0x0000000610087981 */ /* 0x000762000c1e9d00 */
[----:B------:R-:W-:Y:S01]  /*0940*/  ISETP.NE.AND P0, PT, R7, R42, PT ;  /* 0x0000002a0700720c */ /* 0x000fe20003f05270 */
[----:B0-----:R-:W-:Y:S01]  /*0950*/  IMAD.WIDE R24, R45, c[0x0][0x18c], R16 ;  /* 0x000063002d187a25 */ /* 0x001fe200078e0210 */
[----:B--2---:R-:W-:-:S02]  /*0960*/  LOP3.LUT R27, R20, 0xf000f, RZ, 0xc0, !PT ;  /* 0x000f000f141b7812 */ /* 0x004fc400078ec0ff */
[----:B------:R-:W-:Y:S02]  /*0970*/  LOP3.LUT R48, R20, 0xf000f0, RZ, 0xc0, !PT ;  /* 0x00f000f014307812 */ /* 0x000fe400078ec0ff */
[----:B------:R-:W-:Y:S02]  /*0980*/  LOP3.LUT R49, R21, 0xf000f, RZ, 0xc0, !PT ;  /* 0x000f000f15317812 */ /* 0x000fe400078ec0ff */
[----:B------:R-:W-:Y:S02]  /*0990*/  LOP3.LUT R26, R22, 0xf000f, RZ, 0xc0, !PT ;  /* 0x000f000f161a7812 */ /* 0x000fe400078ec0ff */
[----:B------:R-:W-:-:S03]  /*09a0*/  LOP3.LUT R47, R23, 0xf000f, RZ, 0xc0, !PT ;  /* 0x000f000f172f7812 */ /* 0x000fc600078ec0ff */
[----:B------:R-:W-:Y:S05]  /*09b0*/  @P0 BRA `(.L_x_423) ;  /* 0x000002c000000947 */ /* 0x000fea0003800000 */
[----:B-1-3--:R-:W-:Y:S01]  /*09c0*/  IADD3 R28, R28, 0x1, RZ ;  /* 0x000000011c1c7810 */ /* 0x00afe20007ffe0ff */
        /* <DEDUP_REMOVED lines=13> */
[----:B------:R-:W-:Y:S01]  /*0aa0*/  IMAD.MOV.U32 R42, RZ, RZ, R6 ;  /* 0x000000ffff2a7224 */ /* 0x000fe200078e0006 */
        /* <DEDUP_REMOVED lines=8> */
[----:B------:R4:W1:Y:S01]  /*0b30*/  I2F.F16 R34, R31 ;  /* 0x0000001f00227306 */ /* 0x0008620000200c00 */
[----:B0-----:R-:W-:Y:S02]  /*0b40*/  LOP3.LUT R16, R29, 0xf, RZ, 0xc0, !PT ;  /* 0x0000000f1d107812 */ /* 0x001fe400078ec0ff */
[----:B------:R-:W-:Y:S02]  /*0b50*/  LOP3.LUT R33, R31, 0xe400, RZ, 0xfc, !PT ;  /* 0x0000e4001f217812 */ /* 0x000fe400078efcff */
[----:B------:R-:W-:Y:S02]  /*0b60*/  LOP3.LUT R39, R16, 0xe400, RZ, 0xfc, !PT ;  /* 0x0000e40010277812 */ /* 0x000fe400078efcff */
[----:B---3--:R-:W-:Y:S01]  /*0b70*/  PRMT R29, R30, 0x5410, R30 ;  /* 0x000054101e1d7816 */ /* 0x008fe2000000001e */
[----:B------:R0:W2:Y:S01]  /*0b80*/  I2F.F16 R36, R18 ;  /* 0x0000001200247306 */ /* 0x0000a20000200c00 */
[----:B----4-:R-:W-:-:S02]  /*0b90*/  PRMT R31, R32, 0x5410, R32 ;  /* 0x00005410201f7816 */ /* 0x010fc40000000020 */
[----:B------:R-:W-:Y:S02]  /*0ba0*/  PRMT R30, R30, 0x7632, R30 ;  /* 0x000076321e1e7816 */ /* 0x000fe4000000001e */
[----:B------:R-:W-:Y:S02]  /*0bb0*/  PRMT R32, R32, 0x7632, R32 ;  /* 0x0000763220207816 */ /* 0x000fe40000000020 */
[----:B------:R-:W-:Y:S01]  /*0bc0*/  PRMT R33, R33, 0x5410, R33 ;  /* 0x0000541021217816 */ /* 0x000fe20000000021 */
[----:B------:R3:W4:Y:S01]  /*0bd0*/  I2F.F16 R38, R19 ;  /* 0x0000001300267306 */ /* 0x0007220000200c00 */
[----:B0-----:R-:W-:Y:S01]  /*0be0*/  LOP3.LUT R18, R18, 0xe400, RZ, 0xfc, !PT ;  /* 0x0000e40012127812 */ /* 0x001fe200078efcff */
[----:B-1----:R-:W-:Y:S01]  /*0bf0*/  HADD2 R34, R35.H0_H0, -R34.H0_H0 ;  /* 0xa000002223227230 */ /* 0x002fe20000000800 */
[----:B------:R-:W-:-:S05]  /*0c00*/  PRMT R39, R39, 0x5410, R39 ;  /* 0x0000541027277816 */ /* 0x000fca0000000027 */
[----:B------:R-:W0:Y:S01]  /*0c10*/  I2F.F16 R40, R16 ;  /* 0x0000001000287306 */ /* 0x000e220000200c00 */
[----:B---3--:R-:W-:Y:S01]  /*0c20*/  LOP3.LUT R19, R19, 0xe400, RZ, 0xfc, !PT ;  /* 0x0000e40013137812 */ /* 0x008fe200078efcff */
[----:B--2---:R-:W-:-:S03]  /*0c30*/  HADD2 R36, R35.H0_H0, -R36.H0_H0 ;  /* 0xa000002423247230 */ /* 0x004fc60000000800 */
[----:B------:R-:W-:Y:S01]  /*0c40*/  PRMT R37, R19, 0x5410, R19 ;  /* 0x0000541013257816 */ /* 0x000fe20000000013 */
[C---:B----4-:R-:W-:Y:S02]  /*0c50*/  HADD2 R38, R35.reuse.H0_H0, -R38.H0_H0 ;  /* 0xa000002623267230 */ /* 0x050fe40000000800 */
[----:B0-----:R-:W-:Y:S01]  /*0c60*/  HADD2 R40, R35.H0_H0, -R40.H0_H0 ;  /* 0xa000002823287230 */ /* 0x001fe20000000800 */
[----:B------:R-:W-:Y:S02]  /*0c70*/  PRMT R35, R18, 0x5410, R18 ;  /* 0x0000541012237816 */ /* 0x000fe40000000012 */
.L_x_423:
[----:B-1-3--:R-:W-:Y:S02]  /*0c80*/  LOP3.LUT R16, R27, 0x64006400, RZ, 0xfc, !PT ;  /* 0x640064001b107812 */ /* 0x00afe400078efcff */
[----:B------:R-:W-:Y:S02]  /*0c90*/  LOP3.LUT R52, R26, 0x64006400, RZ, 0xfc, !PT ;  /* 0x640064001a347812 */ /* 0x000fe400078efcff */
[----:B------:R-:W-:Y:S02]  /*0ca0*/  LOP3.LUT R27, R48, 0x64006400, RZ, 0xfc, !PT ;  /* 0x64006400301b7812 */ /* 0x000fe400078efcff */
[----:B------:R-:W-:Y:S01]  /*0cb0*/  HFMA2.MMA R26, R16, 1, 1, R33 ;  /* 0x3c003c00101a7835 */ /* 0x000fe20000000021 */
[----:B------:R-:W-:Y:S01]  /*0cc0*/  LOP3.LUT R50, R49, 0x64006400, RZ, 0xfc, !PT ;  /* 0x6400640031327812 */ /* 0x000fe200078efcff */
[----:B------:R0:W2:Y:S01]  /*0cd0*/  LDG.E.128.CONSTANT R16, [R24.64] ;  /* 0x0000000618107981 */ /* 0x0000a2000c1e9d00 */
[----:B------:R-:W-:Y:S01]  /*0ce0*/  LOP3.LUT R47, R47, 0x64006400, RZ, 0xfc, !PT ;  /* 0x640064002f2f7812 */ /* 0x000fe200078efcff */
[----:B------:R-:W-:-:S02]  /*0cf0*/  HFMA2.MMA R48, R27, 0.0625, 0.0625, R34 ;  /* 0x2c002c001b307835 */ /* 0x000fc40000000022 */
[----:B------:R-:W-:Y:S01]  /*0d00*/  HFMA2.MMA R26, R26, R12, RZ ;  /* 0x0000000c1a1a7235 */ /* 0x000fe200000000ff */
[----:B------:R-:W-:Y:S01]  /*0d10*/  HADD2 R51, R50, R35 ;  /* 0x0000002332337230 */ /* 0x000fe20000000000 */
[----:B------:R-:W-:Y:S01]  /*0d20*/  HFMA2.MMA R50, R52, 1, 1, R37 ;  /* 0x3c003c0034327835 */ /* 0x000fe20000000025 */
[----:B------:R-:W-:-:S03]  /*0d30*/  HADD2 R52, R47, R39 ;  /* 0x000000272f347230 */ /* 0x000fc60000000000 */
[----:B------:R-:W-:Y:S01]  /*0d40*/  HFMA2.MMA R48, R48, R13, R26 ;  /* 0x0000000d30307235 */ /* 0x000fe2000000001a */
[----:B------:R-:W-:Y:S01]  /*0d50*/  LOP3.LUT R26, R23, 0xf000f0, RZ, 0xc0, !PT ;  /* 0x00f000f0171a7812 */ /* 0x000fe200078ec0ff */
[-C--:B------:R-:W-:Y:S01]  /*0d60*/  HFMA2 R51, R51, R12.reuse, RZ.H0_H0 ;  /* 0x0000000c33337231 */ /* 0x080fe200000400ff */
[----:B------:R-:W-:Y:S01]  /*0d70*/  HFMA2.MMA R50, R50, R12, RZ ;  /* 0x0000000c32327235 */ /* 0x000fe200000000ff */
[----:B------:R-:W-:Y:S01]  /*0d80*/  HFMA2 R52, R52, R12, RZ.H0_H0 ;  /* 0x0000000c34347231 */ /* 0x000fe200000400ff */
[----:B------:R-:W-:Y:S02]  /*0d90*/  LOP3.LUT R12, R21, 0xf000f0, RZ, 0xc0, !PT ;  /* 0x00f000f0150c7812 */ /* 0x000fe400078ec0ff */
[----:B------:R-:W-:Y:S02]  /*0da0*/  LOP3.LUT R49, R26, 0x64006400, RZ, 0xfc, !PT ;  /* 0x640064001a317812 */ /* 0x000fe400078efcff */
[----:B------:R-:W-:Y:S02]  /*0db0*/  LOP3.LUT R27, R12, 0x64006400, RZ, 0xfc, !PT ;  /* 0x640064000c1b7812 */ /* 0x000fe400078efcff */
[----:B------:R-:W-:-:S02]  /*0dc0*/  LOP3.LUT R12, R22, 0xf000f0, RZ, 0xc0, !PT ;  /* 0x00f000f0160c7812 */ /* 0x000fc400078ec0ff */
[----:B------:R-:W-:Y:S01]  /*0dd0*/  HFMA2.MMA R26, R49, 0.0625, 0.0625, R40 ;  /* 0x2c002c00311a7835 */ /* 0x000fe20000000028 */
[----:B------:R-:W-:Y:S01]  /*0de0*/  HFMA2 R27, R27, 0.0625, 0.0625, R36 ;  /* 0x2c002c001b1b7831 */ /* 0x000fe20000000024 */
[----:B------:R-:W-:-:S04]  /*0df0*/  LOP3.LUT R47, R12, 0x64006400, RZ, 0xfc, !PT ;  /* 0x640064000c2f7812 */ /* 0x000fc800078efcff */
[-C--:B------:R-:W-:Y:S01]  /*0e00*/  HFMA2.MMA R52, R26, R13.reuse, R52 ;  /* 0x0000000d1a347235 */ /* 0x080fe20000000034 */
[----:B------:R-:W-:Y:S01]  /*0e10*/  HFMA2 R47, R47, 0.0625, 0.0625, R38 ;  /* 0x2c002c002f2f7831 */ /* 0x000fe20000000026 */
[----:B------:R-:W-:Y:S01]  /*0e20*/  HFMA2.MMA R51, R27, R13, R51 ;  /* 0x0000000d1b337235 */ /* 0x000fe20000000033 */
[----:B------:R-:W-:Y:S02]  /*0e30*/  SHF.R.U32.HI R26, RZ, 0x8, R20 ;  /* 0x00000008ff1a7819 */ /* 0x000fe40000011614 */
[----:B------:R-:W-:Y:S01]  /*0e40*/  SHF.R.U32.HI R27, RZ, 0x8, R21 ;  /* 0x00000008ff1b7819 */ /* 0x000fe20000011615 */
[----:B------:R-:W-:Y:S01]  /*0e50*/  HFMA2 R50, R47, R13, R50 ;  /* 0x0000000d2f327231 */ /* 0x000fe20000000032 */
[----:B------:R-:W-:Y:S02]  /*0e60*/  LOP3.LUT R12, R26, 0xf000f, RZ, 0xc0, !PT ;  /* 0x000f000f1a0c7812 */ /* 0x000fe400078ec0ff */
[----:B------:R-:W-:Y:S02]  /*0e70*/  LOP3.LUT R13, R27, 0xf000f, RZ, 0xc0, !PT ;  /* 0x000f000f1b0d7812 */ /* 0x000fe400078ec0ff */
[----:B------:R-:W-:-:S02]  /*0e80*/  LOP3.LUT R12, R12, 0x64006400, RZ, 0xfc, !PT ;  /* 0x640064000c0c7812 */ /* 0x000fc400078efcff */
[----:B------:R-:W-:Y:S02]  /*0e90*/  LOP3.LUT R20, R13, 0x64006400, RZ, 0xfc, !PT ;  /* 0x640064000d147812 */ /* 0x000fe400078efcff */
[----:B------:R-:W-:Y:S01]  /*0ea0*/  SHF.R.U32.HI R49, RZ, 0x8, R23 ;  /* 0x00000008ff317819 */ /* 0x000fe20000011617 */
[----:B------:R-:W-:Y:S01]  /*0eb0*/  HADD2 R12, R12, R33 ;  /* 0x000000210c0c7230 */ /* 0x000fe20000000000 */
[----:B------:R-:W-:Y:S02]  /*0ec0*/  SHF.R.U32.HI R47, RZ, 0x8, R22 ;  /* 0x00000008ff2f7819 */ /* 0x000fe40000011616 */
[----:B------:R-:W-:Y:S01]  /*0ed0*/  LOP3.LUT R13, R49, 0xf000f, RZ, 0xc0, !PT ;  /* 0x000f000f310d7812 */ /* 0x000fe200078ec0ff */
[----:B------:R-:W-:Y:S01]  /*0ee0*/  HFMA2.MMA R20, R20, 1, 1, R35 ;  /* 0x3c003c0014147835 */ /* 0x000fe20000000023 */
[----:B------:R-:W-:Y:S01]  /*0ef0*/  HFMA2 R48, R12, R14, R48 ;  /* 0x0000000e0c307231 */ /* 0x000fe20000000030 */
[----:B------:R-:W-:Y:S02]  /*0f00*/  LOP3.LUT R12, R47, 0xf000f, RZ, 0xc0, !PT ;  /* 0x000f000f2f0c7812 */ /* 0x000fe400078ec0ff */
[----:B------:R-:W-:-:S02]  /*0f10*/  LOP3.LUT R22, R13, 0x64006400, RZ, 0xfc, !PT ;  /* 0x640064000d167812 */ /* 0x000fc400078efcff */
[----:B------:R-:W-:Y:S01]  /*0f20*/  HFMA2.MMA R51, R20, R14, R51 ;  /* 0x0000000e14337235 */ /* 0x000fe20000000033 */
[----:B------:R-:W-:Y:S01]  /*0f30*/  LOP3.LUT R20, R12, 0x64006400, RZ, 0xfc, !PT ;  /* 0x640064000c147812 */ /* 0x000fe200078efcff */
[----:B------:R-:W-:Y:S02]  /*0f40*/  IMAD.WIDE R12, R45, c[0x0][0x18c], R24 ;  /* 0x000063002d0c7a25 */ /* 0x000fe400078e0218 */
[----:B------:R-:W-:Y:S02]  /*0f50*/  HFMA2.MMA R22, R22, 1, 1, R39 ;  /* 0x3c003c0016167835 */ /* 0x000fe40000000027 */
[----:B0-----:R-:W-:-:S06]  /*0f60*/  HADD2 R25, R20, R37 ;  /* 0x0000002514197230 */ /* 0x001fcc0000000000 */
[----:B------:R-:W-:Y:S02]  /*0f70*/  HFMA2.MMA R24, R25, R14, R50 ;  /* 0x0000000e19187235 */ /* 0x000fe40000000032 */
[----:B------:R-:W-:Y:S02]  /*0f80*/  HFMA2 R50, R22, R14, R52 ;  /* 0x0000000e16327231 */ /* 0x000fe40000000034 */
[----:B------:R0:W3:Y:S01]  /*0f90*/  LDG.E.128.CONSTANT R20, [R12.64] ;  /* 0x000000060c147981 */ /* 0x0000e2000c1e9d00 */
[----:B------:R-:W-:-:S04]  /*0fa0*/  LOP3.LUT R26, R26, 0xf000f0, RZ, 0xc0, !PT ;  /* 0x00f000f01a1a7812 */ /* 0x000fc800078ec0ff */
[----:B------:R-:W-:Y:S02]  /*0fb0*/  LOP3.LUT R25, R26, 0x64006400, RZ, 0xfc, !PT ;  /* 0x640064001a197812 */ /* 0x000fe400078efcff */
[----:B------:R-:W-:Y:S02]  /*0fc0*/  LOP3.LUT R47, R47, 0xf000f0, RZ, 0xc0, !PT ;  /* 0x00f000f02f2f7812 */ /* 0x000fe400078ec0ff */
[----:B------:R-:W-:Y:S02]  /*0fd0*/  LOP3.LUT R27, R27, 0xf000f0, RZ, 0xc0, !PT ;  /* 0x00f000f01b1b7812 */ /* 0x000fe400078ec0ff */
[----:B------:R-:W-:Y:S01]  /*0fe0*/  HFMA2.MMA R25, R25, 0.0625, 0.0625, R34 ;  /* 0x2c002c0019197835 */ /* 0x000fe20000000022 */
[----:B------:R-:W-:Y:S02]  /*0ff0*/  LOP3.LUT R53, R47, 0x64006400, RZ, 0xfc, !PT ;  /* 0x640064002f357812 */ /* 0x000fe400078efcff */
[----:B------:R-:W-:-:S03]  /*1000*/  LOP3.LUT R27, R27, 0x64006400, RZ, 0xfc, !PT ;  /* 0x640064001b1b7812 */ /* 0x000fc600078efcff */
[----:B------:R-:W-:Y:S01]  /*1010*/  HFMA2 R14, R53, 0.0625, 0.0625, R38 ;  /* 0x2c002c00350e7831 */ /* 0x000fe20000000026 */
[----:B------:R-:W-:Y:S02]  /*1020*/  LOP3.LUT R49, R49, 0xf000f0, RZ, 0xc0, !PT ;  /* 0x00f000f031317812 */ /* 0x000fe400078ec0ff */
[----:B------:R-:W-:Y:S01]  /*1030*/  HFMA2.MMA R47, R27, 0.0625, 0.0625, R36 ;  /* 0x2c002c001b2f7835 */ /* 0x000fe20000000024 */
[-C--:B------:R-:W-:Y:S02]  /*1040*/  HFMA2 R48, R25, R15.reuse, R48 ;  /* 0x0000000f19307231 */ /* 0x080fe40000000030 */
[----:B------:R-:W-:Y:S02]  /*1050*/  HFMA2 R14, R14, R15, R24 ;  /* 0x0000000f0e0e7231 */ /* 0x000fe40000000018 */
[----:B------:R-:W1:Y:S01]  /*1060*/  LDS.128 R24, [UR4+0x10] ;  /* 0x00001004ff187984 */ /* 0x000e620008000c00 */
[----:B------:R-:W-:-:S06]  /*1070*/  LOP3.LUT R49, R49, 0x64006400, RZ, 0xfc, !PT ;  /* 0x6400640031317812 */ /* 0x000fcc00078efcff */
[----:B------:R-:W-:Y:S02]  /*1080*/  HFMA2.MMA R49, R49, 0.0625, 0.0625, R40 ;  /* 0x2c002c0031317835 */ /* 0x000fe40000000028 */
[----:B------:R-:W-:Y:S01]  /*1090*/  HFMA2.MMA R47, R47, R15, R51 ;  /* 0x0000000f2f2f7235 */ /* 0x000fe20000000033 */
[----:B-----5:R-:W-:-:S07]  /*10a0*/  LOP3.LUT R52, R11, 0xf000f, RZ, 0xc0, !PT ;  /* 0x000f000f0b347812 */ /* 0x020fce00078ec0ff */
[----:B------:R-:W-:Y:S01]  /*10b0*/  HFMA2 R15, R49, R15, R50 ;  /* 0x0000000f310f7231 */ /* 0x000fe20000000032 */
[----:B------:R-:W-:Y:S02]  /*10c0*/  LOP3.LUT R50, R9, 0xf000f, RZ, 0xc0, !PT ;  /* 0x000f000f09327812 */ /* 0x000fe400078ec0ff */
[----:B------:R-:W-:Y:S02]  /*10d0*/  LOP3.LUT R52, R52, 0x64006400, RZ, 0xfc, !PT ;  /* 0x6400640034347812 */ /* 0x000fe400078efcff */
[----:B------:R-:W-:Y:S02]  /*10e0*/  LOP3.LUT R50, R50, 0x64006400, RZ, 0xfc, !PT ;  /* 0x6400640032327812 */ /* 0x000fe400078efcff */
[----:B------:R-:W-:Y:S02]  /*10f0*/  LOP3.LUT R49, R8, 0xf000f, RZ, 0xc0, !PT ;  /* 0x000f000f08317812 */ /* 0x000fe400078ec0ff */
[----:B------:R-:W-:Y:S01]  /*1100*/  LOP3.LUT R51, R10, 0xf000f, RZ, 0xc0, !PT ;  /* 0x000f000f0a337812 */ /* 0x000fe200078ec0ff */
[----:B------:R-:W-:Y:S01]  /*1110*/  HFMA2.MMA R52, R52, 1, 1, R39 ;  /* 0x3c003c0034347835 */ /* 0x000fe20000000027 */
[----:B------:R-:W-:Y:S01]  /*1120*/  LOP3.LUT R49, R49, 0x64006400, RZ, 0xfc, !PT ;  /* 0x6400640031317812 */ /* 0x000fe200078efcff */
[----:B------:R-:W-:Y:S01]  /*1130*/  HFMA2.MMA R50, R50, 1, 1, R35 ;  /* 0x3c003c0032327835 */ /* 0x000fe20000000023 */
[----:B------:R-:W-:-:S03]  /*1140*/  LOP3.LUT R51, R51, 0x64006400, RZ, 0xfc, !PT ;  /* 0x6400640033337812 */ /* 0x000fc600078efcff */
[----:B------:R-:W-:Y:S02]  /*1150*/  HADD2 R49, R49, R33 ;  /* 0x0000002131317230 */ /* 0x000fe40000000000 */
[----:B------:R-:W-:-:S04]  /*1160*/  HADD2 R51, R51, R37 ;  /* 0x0000002533337230 */ /* 0x000fc80000000000 */
[-C--:B-1----:R-:W-:Y:S01]  /*1170*/  HFMA2.MMA R49, R49, R24.reuse, RZ ;  /* 0x0000001831317235 */ /* 0x082fe200000000ff */
[-C--:B------:R-:W-:Y:S01]  /*1180*/  HFMA2 R50, R50, R24.reuse, RZ.H0_H0 ;  /* 0x0000001832327231 */ /* 0x080fe200000400ff */
[----:B------:R-:W-:Y:S01]  /*1190*/  HFMA2.MMA R51, R51, R24, RZ ;  /* 0x0000001833337235 */ /* 0x000fe200000000ff */
[----:B------:R-:W-:Y:S01]  /*11a0*/  HFMA2 R52, R52, R24, RZ.H0_H0 ;  /* 0x0000001834347231 */ /* 0x000fe200000400ff */
[----:B------:R-:W-:-:S04]  /*11b0*/  LOP3.LUT R24, R8, 0xf000f0, RZ, 0xc0, !PT ;  /* 0x00f000f008187812 */ /* 0x000fc800078ec0ff */
[----:B------:R-:W-:-:S06]  /*11c0*/  LOP3.LUT R53, R24, 0x64006400, RZ, 0xfc, !PT ;  /* 0x6400640018357812 */ /* 0x000fcc00078efcff */
[----:B------:R-:W-:Y:S01]  /*11d0*/  HFMA2.MMA R53, R53, 0.0625, 0.0625, R34 ;  /* 0x2c002c0035357835 */ /* 0x000fe20000000022 */
[----:B------:R-:W-:-:S09]  /*11e0*/  LOP3.LUT R24, R9, 0xf000f0, RZ, 0xc0, !PT ;  /* 0x00f000f009187812 */ /* 0x000fd200078ec0ff */
[----:B------:R-:W-:Y:S01]  /*11f0*/  HFMA2 R49, R53, R25, R49 ;  /* 0x0000001935317231 */ /* 0x000fe20000000031 */
        /* <DEDUP_REMOVED lines=10> */
[----:B------:R-:W-:Y:S02]  /*12a0*/  SHF.R.U32.HI R8, RZ, 0x8, R8 ;  /* 0x00000008ff087819 */ /* 0x000fe40000011608 */
[----:B------:R-:W-:-:S07]  /*12b0*/  SHF.R.U32.HI R9, RZ, 0x8, R9 ;  /* 0x00000008ff097819 */ /* 0x000fce0000011609 */
[----:B------:R-:W-:Y:S01]  /*12c0*/  HFMA2 R52, R53, R25, R52 ;  /* 0x0000001935347231 */ /* 0x000fe20000000034 */
[----:B------:R-:W-:Y:S01]  /*12d0*/  IMAD.WIDE R24, R45, c[0x0][0x18c], R12 ;  /* 0x000063002d187a25 */ /* 0x000fe200078e020c */
[----:B0-----:R-:W-:Y:S02]  /*12e0*/  LOP3.LUT R12, R8, 0xf000f, RZ, 0xc0, !PT ;  /* 0x000f000f080c7812 */ /* 0x001fe400078ec0ff */
[----:B------:R-:W-:Y:S02]  /*12f0*/  LOP3.LUT R13, R9, 0xf000f, RZ, 0xc0, !PT ;  /* 0x000f000f090d7812 */ /* 0x000fe400078ec0ff */
[----:B------:R-:W-:Y:S01]  /*1300*/  LOP3.LUT R12, R12, 0x64006400, RZ, 0xfc, !PT ;  /* 0x640064000c0c7812 */ /* 0x000fe200078efcff */
[----:B------:R-:W-:Y:S01]  /*1310*/  HFMA2.MMA R48, R48, R29, R44 ;  /* 0x0000001d30307235 */ /* 0x000fe2000000002c */
[----:B------:R-:W-:-:S03]  /*1320*/  LOP3.LUT R44, R13, 0x64006400, RZ, 0xfc, !PT ;  /* 0x640064000d2c7812 */ /* 0x000fc600078efcff */
[----:B------:R-:W-:Y:S01]  /*1330*/  HADD2 R13, R12, R33 ;  /* 0x000000210c0d7230 */ /* 0x000fe20000000000 */
[----:B------:R-:W-:Y:S02]  /*1340*/  SHF.R.U32.HI R10, RZ, 0x8, R10 ;  /* 0x00000008ff0a7819 */ /* 0x000fe4000001160a */
[----:B------:R-:W-:Y:S02]  /*1350*/  SHF.R.U32.HI R12, RZ, 0x8, R11 ;  /* 0x00000008ff0c7819 */ /* 0x000fe4000001160b */
[----:B------:R-:W-:Y:S01]  /*1360*/  LOP3.LUT R11, R10, 0xf000f, RZ, 0xc0, !PT ;  /* 0x000f000f0a0b7812 */ /* 0x000fe200078ec0ff */
[----:B------:R-:W-:Y:S01]  /*1370*/  HFMA2.MMA R49, R13, R26, R49 ;  /* 0x0000001a0d317235 */ /* 0x000fe20000000031 */
[----:B------:R-:W-:Y:S01]  /*1380*/  HADD2 R13, R44, R35 ;  /* 0x000000232c0d7230 */ /* 0x000fe20000000000 */
[----:B------:R-:W-:Y:S02]  /*1390*/  LOP3.LUT R8, R8, 0xf000f0, RZ, 0xc0, !PT ;  /* 0x00f000f008087812 */ /* 0x000fe400078ec0ff */
[----:B------:R-:W-:Y:S01]  /*13a0*/  LOP3.LUT R44, R11, 0x64006400, RZ, 0xfc, !PT ;  /* 0x640064000b2c7812 */ /* 0x000fe200078efcff */
[----:B------:R-:W-:Y:S01]  /*13b0*/  HFMA2 R50, R13, R26, R50 ;  /* 0x0000001a0d327231 */ /* 0x000fe20000000032 */
[----:B------:R-:W-:-:S02]  /*13c0*/  LOP3.LUT R13, R12, 0xf000f, RZ, 0xc0, !PT ;  /* 0x000f000f0c0d7812 */ /* 0x000fc400078ec0ff */
[----:B------:R-:W-:Y:S01]  /*13d0*/  LOP3.LUT R11, R8, 0x64006400, RZ, 0xfc, !PT ;  /* 0x64006400080b7812 */ /* 0x000fe200078efcff */
[----:B------:R-:W-:Y:S01]  /*13e0*/  HFMA2.MMA R14, R14, R31, R46 ;  /* 0x0000001f0e0e7235 */ /* 0x000fe2000000002e */
[----:B------:R-:W-:Y:S01]  /*13f0*/  LOP3.LUT R46, R13, 0x64006400, RZ, 0xfc, !PT ;  /* 0x640064000d2e7812 */ /* 0x000fe200078efcff */
[----:B------:R-:W-:-:S03]  /*1400*/  HFMA2.MMA R13, R44, 1, 1, R37 ;  /* 0x3c003c002c0d7835 */ /* 0x000fc60000000025 */
[----:B------:R-:W-:Y:S01]  /*1410*/  HFMA2.MMA R11, R11, 0.0625, 0.0625, R34 ;  /* 0x2c002c000b0b7835 */ /* 0x000fe20000000022 */
[----:B------:R-:W-:-:S06]  /*1420*/  HADD2 R46, R46, R39 ;  /* 0x000000272e2e7230 */ /* 0x000fcc0000000000 */
[----:B------:R-:W-:Y:S01]  /*1430*/  HFMA2 R51, R13, R26, R51 ;  /* 0x0000001a0d337231 */ /* 0x000fe20000000033 */
[----:B------:R-:W-:Y:S01]  /*1440*/  HFMA2.MMA R52, R46, R26, R52 ;  /* 0x0000001a2e347235 */ /* 0x000fe20000000034 */
[----:B------:R-:W-:Y:S01]  /*1450*/  LOP3.LUT R13, R9, 0xf000f0, RZ, 0xc0, !PT ;  /* 0x00f000f0090d7812 */ /* 0x000fe200078ec0ff */
[----:B------:R-:W-:Y:S01]  /*1460*/  HFMA2 R49, R11, R27, R49 ;  /* 0x0000001b0b317231 */ /* 0x000fe20000000031 */
[----:B------:R-:W-:Y:S02]  /*1470*/  LOP3.LUT R26, R10, 0xf000f0, RZ, 0xc0, !PT ;  /* 0x00f000f00a1a7812 */ /* 0x000fe400078ec0ff */
[----:B------:R-:W0:Y:S01]  /*1480*/  LDS.128 R8, [UR4+0x20] ;  /* 0x00002004ff087984 */ /* 0x000e220008000c00 */
[----:B------:R-:W-:Y:S02]  /*1490*/  LOP3.LUT R13, R13, 0x64006400, RZ, 0xfc, !PT ;  /* 0x640064000d0d7812 */ /* 0x000fe400078efcff */
[----:B------:R-:W-:Y:S01]  /*14a0*/  LOP3.LUT R12, R12, 0xf000f0, RZ, 0xc0, !PT ;  /* 0x00f000f00c0c7812 */ /* 0x000fe200078ec0ff */
[----:B------:R-:W-:Y:S01]  /*14b0*/  HFMA2 R47, R47, R30, R41 ;  /* 0x0000001e2f2f7231 */ /* 0x000fe20000000029 */
[----:B------:R-:W-:Y:S01]  /*14c0*/  LOP3.LUT R41, R26, 0x64006400, RZ, 0xfc, !PT ;  /* 0x640064001a297812 */ /* 0x000fe200078efcff */
[----:B------:R-:W-:Y:S01]  /*14d0*/  HFMA2 R15, R15, R32, R43 ;  /* 0x000000200f0f7231 */ /* 0x000fe2000000002b */
[----:B------:R-:W-:Y:S01]  /*14e0*/  LOP3.LUT R43, R12, 0x64006400, RZ, 0xfc, !PT ;  /* 0x640064000c2b7812 */ /* 0x000fe200078efcff */
[----:B------:R-:W-:-:S02]  /*14f0*/  HFMA2.MMA R13, R13, 0.0625, 0.0625, R36 ;  /* 0x2c002c000d0d7835 */ /* 0x000fc40000000024 */
[----:B------:R-:W-:-:S03]  /*1500*/  HFMA2 R41, R41, 0.0625, 0.0625, R38 ;  /* 0x2c002c0029297831 */ /* 0x000fc60000000026 */
[----:B------:R-:W-:-:S03]  /*1510*/  HFMA2.MMA R26, R43, 0.0625, 0.0625, R40 ;  /* 0x2c002c002b1a7835 */ /* 0x000fc60000000028 */
[----:B------:R-:W-:Y:S02]  /*1520*/  HFMA2.MMA R41, R41, R27, R51 ;  /* 0x0000001b29297235 */ /* 0x000fe40000000033 */
[----:B------:R-:W-:-:S04]  /*1530*/  HFMA2 R13, R13, R27, R50 ;  /* 0x0000001b0d0d7231 */ /* 0x000fc80000000032 */
[----:B------:R-:W-:Y:S02]  /*1540*/  HFMA2 R47, R13, R30, R47 ;  /* 0x0000001e0d2f7231 */ /* 0x000fe4000000002f */
[----:B------:R-:W-:Y:S01]  /*1550*/  HFMA2 R27, R26, R27, R52 ;  /* 0x0000001b1a1b7231 */ /* 0x000fe20000000034 */
[----:B------:R-:W-:-:S03]  /*1560*/  HFMA2.MMA R26, R41, R31, R14 ;  /* 0x0000001f291a7235 */ /* 0x000fc6000000000e */
[----:B------:R-:W-:Y:S01]  /*1570*/  HFMA2 R27, R27, R32, R15 ;  /* 0x000000201b1b7231 */ /* 0x000fe2000000000f */
[C---:B--2---:R-:W-:Y:S02]  /*1580*/  LOP3.LUT R12, R16.reuse, 0xf000f, RZ, 0xc0, !PT ;  /* 0x000f000f100c7812 */ /* 0x044fe400078ec0ff */
        /* <DEDUP_REMOVED lines=9> */
[----:B------:R-:W-:Y:S01]  /*1620*/  HADD2 R14, R12, R33 ;  /* 0x000000210c0e7230 */ /* 0x000fe20000000000 */
[----:B------:R-:W-:Y:S01]  /*1630*/  LOP3.LUT R45, R19, 0xf000f, RZ, 0xc0, !PT ;  /* 0x000f000f132d7812 */ /* 0x000fe200078ec0ff */
[----:B------:R-:W-:Y:S01]  /*1640*/  HFMA2.MMA R12, R13, 0.0625, 0.0625, R34 ;  /* 0x2c002c000d0c7835 */ /* 0x000fe20000000022 */
[----:B------:R-:W-:-:S02]  /*1650*/  LOP3.LUT R15, R15, 0x64006400, RZ, 0xfc, !PT ;  /* 0x640064000f0f7812 */ /* 0x000fc400078efcff */
[----:B------:R-:W-:Y:S01]  /*1660*/  LOP3.LUT R43, R43, 0x64006400, RZ, 0xfc, !PT ;  /* 0x640064002b2b7812 */ /* 0x000fe200078efcff */
[----:B------:R-:W-:Y:S01]  /*1670*/  HFMA2.MMA R46, R46, 1, 1, R37 ;  /* 0x3c003c002e2e7835 */ /* 0x000fe20000000025 */
[----:B------:R-:W-:Y:S01]  /*1680*/  LOP3.LUT R50, R45, 0x64006400, RZ, 0xfc, !PT ;  /* 0x640064002d327812 */ /* 0x000fe200078efcff */
[----:B------:R-:W-:Y:S02]  /*1690*/  HFMA2 R13, R15, 0.0625, 0.0625, R36 ;  /* 0x2c002c000f0d7831 */ /* 0x000fe40000000024 */
[-C--:B0-----:R-:W-:Y:S01]  /*16a0*/  HFMA2 R15, R14, R8.reuse, RZ.H0_H0 ;  /* 0x000000080e0f7231 */ /* 0x081fe200000400ff */
[----:B------:R-:W-:Y:S01]  /*16b0*/  HFMA2.MMA R43, R43, 0.0625, 0.0625, R38 ;  /* 0x2c002c002b2b7835 */ /* 0x000fe20000000026 */
[----:B------:R-:W-:Y:S01]  /*16c0*/  HADD2 R44, R44, R35 ;  /* 0x000000232c2c7230 */ /* 0x000fe20000000000 */
[----:B------:R-:W-:Y:S01]  /*16d0*/  SHF.R.U32.HI R17, RZ, 0x8, R17 ;  /* 0x00000008ff117819 */ /* 0x000fe20000011611 */
[----:B------:R-:W-:Y:S02]  /*16e0*/  HADD2 R50, R50, R39 ;  /* 0x0000002732327230 */ /* 0x000fe40000000000 */
[-C--:B------:R-:W-:Y:S01]  /*16f0*/  HFMA2 R12, R12, R9.reuse, R15 ;  /* 0x000000090c0c7231 */ /* 0x080fe2000000000f */
[----:B------:R-:W-:Y:S01]  /*1700*/  LOP3.LUT R15, R19, 0xf000f0, RZ, 0xc0, !PT ;  /* 0x00f000f0130f7812 */ /* 0x000fe200078ec0ff */
[----:B------:R-:W-:Y:S01]  /*1710*/  HFMA2 R46, R46, R8, RZ.H0_H0 ;  /* 0x000000082e2e7231 */ /* 0x000fe200000400ff */
[----:B------:R-:W-:Y:S01]  /*1720*/  SHF.R.U32.HI R16, RZ, 0x8, R16 ;  /* 0x00000008ff107819 */ /* 0x000fe20000011610 */
[-C--:B------:R-:W-:Y:S01]  /*1730*/  HFMA2.MMA R44, R44, R8.reuse, RZ ;  /* 0x000000082c2c7235 */ /* 0x080fe200000000ff */
[----:B------:R-:W-:Y:S01]  /*1740*/  LOP3.LUT R41, R17, 0xf000f, RZ, 0xc0, !PT ;  /* 0x000f000f11297812 */ /* 0x000fe200078ec0ff */
[----:B------:R-:W-:Y:S01]  /*1750*/  HFMA2.MMA R14, R50, R8, RZ ;  /* 0x00000008320e7235 */ /* 0x000fe200000000ff */
[----:B------:R-:W-:Y:S01]  /*1760*/  SHF.R.U32.HI R18, RZ, 0x8, R18 ;  /* 0x00000008ff127819 */ /* 0x000fe20000011612 */
[----:B------:R-:W-:Y:S01]  /*1770*/  HFMA2 R8, R43, R9, R46 ;  /* 0x000000092b087231 */ /* 0x000fe2000000002e */
[----:B------:R-:W-:-:S02]  /*1780*/  LOP3.LUT R45, R15, 0x64006400, RZ, 0xfc, !PT ;  /* 0x640064000f2d7812 */ /* 0x000fc400078efcff */
[----:B------:R-:W-:Y:S02]  /*1790*/  LOP3.LUT R15, R16, 0xf000f, RZ, 0xc0, !PT ;  /* 0x000f000f100f7812 */ /* 0x000fe400078ec0ff */
[----:B------:R-:W-:Y:S01]  /*17a0*/  LOP3.LUT R46, R41, 0x64006400, RZ, 0xfc, !PT ;  /* 0x64006400292e7812 */ /* 0x000fe200078efcff */
[----:B------:R-:W-:Y:S01]  /*17b0*/  HFMA2.MMA R13, R13, R9, R44 ;  /* 0x000000090d0d7235 */ /* 0x000fe2000000002c */
[----:B------:R-:W-:Y:S02]  /*17c0*/  LOP3.LUT R43, R18, 0xf000f, RZ, 0xc0, !PT ;  /* 0x000f000f122b7812 */ /* 0x000fe400078ec0ff */
[----:B------:R-:W-:Y:S01]  /*17d0*/  LOP3.LUT R44, R15, 0x64006400, RZ, 0xfc, !PT ;  /* 0x640064000f2c7812 */ /* 0x000fe200078efcff */
[----:B------:R-:W-:Y:S01]  /*17e0*/  HFMA2.MMA R45, R45, 0.0625, 0.0625, R40 ;  /* 0x2c002c002d2d7835 */ /* 0x000fe20000000028 */
[----:B------:R-:W-:Y:S01]  /*17f0*/  LOP3.LUT R50, R43, 0x64006400, RZ, 0xfc, !PT ;  /* 0x640064002b327812 */ /* 0x000fe200078efcff */
[----:B------:R-:W-:Y:S01]  /*1800*/  HFMA2.MMA R43, R46, 1, 1, R35 ;  /* 0x3c003c002e2b7835 */ /* 0x000fe20000000023 */
[----:B------:R-:W-:Y:S01]  /*1810*/  SHF.R.U32.HI R19, RZ, 0x8, R19 ;  /* 0x00000008ff137819 */ /* 0x000fe20000011613 */
[----:B------:R-:W-:-:S02]  /*1820*/  HADD2 R41, R44, R33 ;  /* 0x000000212c297230 */ /* 0x000fc40000000000 */
[----:B------:R-:W-:Y:S01]  /*1830*/  HFMA2.MMA R9, R45, R9, R14 ;  /* 0x000000092d097235 */ /* 0x000fe2000000000e */
[----:B------:R-:W-:Y:S01]  /*1840*/  LOP3.LUT R44, R19, 0xf000f, RZ, 0xc0, !PT ;  /* 0x000f000f132c7812 */ /* 0x000fe200078ec0ff */
[----:B------:R-:W-:Y:S01]  /*1850*/  HFMA2 R41, R41, R10, R12 ;  /* 0x0000000a29297231 */ /* 0x000fe2000000000c */
[----:B------:R-:W-:Y:S02]  /*1860*/  HFMA2.MMA R43, R43, R10, R13 ;  /* 0x0000000a2b2b7235 */ /* 0x000fe4000000000d */
[----:B------:R-:W0:Y:S01]  /*1870*/  LDS.128 R12, [UR4+0x30] ;  /* 0x00003004ff0c7984 */ /* 0x000e220008000c00 */
[----:B------:R-:W-:Y:S02]  /*1880*/  LOP3.LUT R46, R44, 0x64006400, RZ, 0xfc, !PT ;  /* 0x640064002c2e7812 */ /* 0x000fe400078efcff */
[----:B------:R-:W-:Y:S01]  /*1890*/  LOP3.LUT R44, R17, 0xf000f0, RZ, 0xc0, !PT ;  /* 0x00f000f0112c7812 */ /* 0x000fe200078ec0ff */
[----:B------:R-:W-:Y:S01]  /*18a0*/  HFMA2.MMA R48, R49, R29, R48 ;  /* 0x0000001d31307235 */ /* 0x000fe20000000030 */
[----:B------:R-:W-:-:S02]  /*18b0*/  LOP3.LUT R16, R16, 0xf000f0, RZ, 0xc0, !PT ;  /* 0x00f000f010107812 */ /* 0x000fc400078ec0ff */
[----:B------:R-:W-:Y:S02]  /*18c0*/  LOP3.LUT R49, R19, 0xf000f0, RZ, 0xc0, !PT ;  /* 0x00f000f013317812 */ /* 0x000fe400078ec0ff */
[----:B------:R-:W-:Y:S02]  /*18d0*/  LOP3.LUT R19, R44, 0x64006400, RZ, 0xfc, !PT ;  /* 0x640064002c137812 */ /* 0x000fe400078efcff */
[----:B------:R-:W-:-:S04]  /*18e0*/  LOP3.LUT R17, R16, 0x64006400, RZ, 0xfc, !PT ;  /* 0x6400640010117812 */ /* 0x000fc800078efcff */
[----:B------:R-:W-:Y:S01]  /*18f0*/  HFMA2.MMA R19, R19, 0.0625, 0.0625, R36 ;  /* 0x2c002c0013137835 */ /* 0x000fe20000000024 */
[----:B------:R-:W-:Y:S01]  /*1900*/  HFMA2 R17, R17, 0.0625, 0.0625, R34 ;  /* 0x2c002c0011117831 */ /* 0x000fe20000000022 */
[----:B------:R-:W-:Y:S01]  /*1910*/  LOP3.LUT R18, R18, 0xf000f0, RZ, 0xc0, !PT ;  /* 0x00f000f012127812 */ /* 0x000fe200078ec0ff */
[----:B------:R-:W-:Y:S01]  /*1920*/  HADD2 R46, R46, R39 ;  /* 0x000000272e2e7230 */ /* 0x000fe20000000000 */
[----:B------:R-:W-:Y:S01]  /*1930*/  LOP3.LUT R49, R49, 0x64006400, RZ, 0xfc, !PT ;  /* 0x6400640031317812 */ /* 0x000fe200078efcff */
[----:B------:R-:W-:Y:S01]  /*1940*/  HFMA2 R17, R17, R11, R41 ;  /* 0x0000000b11117231 */ /* 0x000fe20000000029 */
[----:B------:R-:W-:Y:S01]  /*1950*/  HFMA2.MMA R19, R19, R11, R43 ;  /* 0x0000000b13137235 */ /* 0x000fe2000000002b */
[----:B------:R-:W-:Y:S01]  /*1960*/  HADD2 R50, R50, R37 ;  /* 0x0000002532327230 */ /* 0x000fe20000000000 */
[----:B------:R-:W-:Y:S01]  /*1970*/  LOP3.LUT R45, R18, 0x64006400, RZ, 0xfc, !PT ;  /* 0x64006400122d7812 */ /* 0x000fe200078efcff */
[----:B------:R-:W-:Y:S01]  /*1980*/  HFMA2 R44, R17, R29, R48 ;  /* 0x0000001d112c7231 */ /* 0x000fe20000000030 */
[C---:B---3--:R-:W-:Y:S01]  /*1990*/  LOP3.LUT R17, R21.reuse, 0xf000f, RZ, 0xc0, !PT ;  /* 0x000f000f15117812 */ /* 0x048fe200078ec0ff */
[----:B------:R-:W-:Y:S01]  /*19a0*/  HFMA2 R8, R50, R10, R8 ;  /* 0x0000000a32087231 */ /* 0x000fe20000000008 */
[----:B------:R-:W-:Y:S01]  /*19b0*/  HFMA2.MMA R9, R46, R10, R9 ;  /* 0x0000000a2e097235 */ /* 0x000fe20000000009 */
[----:B------:R-:W-:Y:S01]  /*19c0*/  LOP3.LUT R10, R20, 0xf000f, RZ, 0xc0, !PT ;  /* 0x000f000f140a7812 */ /* 0x000fe200078ec0ff */
[----:B------:R-:W-:Y:S01]  /*19d0*/  HFMA2.MMA R49, R49, 0.0625, 0.0625, R40 ;  /* 0x2c002c0031317835 */ /* 0x000fe20000000028 */
[----:B------:R-:W-:Y:S01]  /*19e0*/  HFMA2 R45, R45, 0.0625, 0.0625, R38 ;  /* 0x2c002c002d2d7831 */ /* 0x000fe20000000026 */
[----:B------:R-:W-:Y:S01]  /*19f0*/  HFMA2.MMA R41, R19, R30, R47 ;  /* 0x0000001e13297235 */ /* 0x000fe2000000002f */
[----:B------:R-:W-:-:S02]  /*1a00*/  LOP3.LUT R19, R21, 0xf000f0, RZ, 0xc0, !PT ;  /* 0x00f000f015137812 */ /* 0x000fc400078ec0ff */
[----:B------:R-:W-:Y:S01]  /*1a10*/  LOP3.LUT R18, R17, 0x64006400, RZ, 0xfc, !PT ;  /* 0x6400640011127812 */ /* 0x000fe200078efcff */
[----:B------:R-:W-:Y:S01]  /*1a20*/  HFMA2 R8, R45, R11, R8 ;  /* 0x0000000b2d087231 */ /* 0x000fe20000000008 */
[----:B------:R-:W-:Y:S01]  /*1a30*/  LOP3.LUT R10, R10, 0x64006400, RZ, 0xfc, !PT ;  /* 0x640064000a0a7812 */ /* 0x000fe200078efcff */
[----:B------:R-:W-:Y:S01]  /*1a40*/  HFMA2.MMA R16, R49, R11, R9 ;  /* 0x0000000b31107235 */ /* 0x000fe20000000009 */
[----:B------:R-:W-:Y:S02]  /*1a50*/  LOP3.LUT R11, R20, 0xf000f0, RZ, 0xc0, !PT ;  /* 0x00f000f0140b7812 */ /* 0x000fe400078ec0ff */
[----:B------:R-:W-:Y:S01]  /*1a60*/  LOP3.LUT R19, R19, 0x64006400, RZ, 0xfc, !PT ;  /* 0x6400640013137812 */ /* 0x000fe200078efcff */
[----:B------:R-:W-:Y:S01]  /*1a70*/  HFMA2.MMA R18, R18, 1, 1, R35 ;  /* 0x3c003c0012127835 */ /* 0x000fe20000000023 */
[----:B------:R-:W-:Y:S01]  /*1a80*/  HADD2 R10, R10, R33 ;  /* 0x000000210a0a7230 */ /* 0x000fe20000000000 */
[----:B------:R-:W-:-:S03]  /*1a90*/  LOP3.LUT R11, R11, 0x64006400, RZ, 0xfc, !PT ;  /* 0x640064000b0b7812 */ /* 0x000fc600078efcff */
[----:B------:R-:W-:Y:S01]  /*1aa0*/  HFMA2.MMA R19, R19, 0.0625, 0.0625, R36 ;  /* 0x2c002c0013137835 */ /* 0x000fe20000000024 */
[----:B------:R-:W-:Y:S01]  /*1ab0*/  LOP3.LUT R43, R23, 0xf000f, RZ, 0xc0, !PT ;  /* 0x000f000f172b7812 */ /* 0x000fe200078ec0ff */
[----:B------:R-:W-:Y:S01]  /*1ac0*/  HFMA2 R17, R11, 0.0625, 0.0625, R34 ;  /* 0x2c002c000b117831 */ /* 0x000fe20000000022 */
[----:B0-----:R-:W-:Y:S02]  /*1ad0*/  HFMA2.MMA R10, R10, R12, RZ ;  /* 0x0000000c0a0a7235 */ /* 0x001fe400000000ff */
[----:B------:R-:W-:Y:S01]  /*1ae0*/  HFMA2.MMA R16, R16, R32, R27 ;  /* 0x0000002010107235 */ /* 0x000fe2000000001b */
[C---:B------:R-:W-:Y:S01]  /*1af0*/  LOP3.LUT R27, R22.reuse, 0xf000f, RZ, 0xc0, !PT ;  /* 0x000f000f161b7812 */ /* 0x040fe200078ec0ff */
[----:B------:R-:W-:Y:S01]  /*1b00*/  HFMA2 R18, R18, R12, RZ.H0_H0 ;  /* 0x0000000c12127231 */ /* 0x000fe200000400ff */
[----:B------:R-:W-:Y:S01]  /*1b10*/  LOP3.LUT R9, R22, 0xf000f0, RZ, 0xc0, !PT ;  /* 0x00f000f016097812 */ /* 0x000fe200078ec0ff */
[----:B------:R-:W-:Y:S01]  /*1b20*/  HFMA2.MMA R17, R17, R13, R10 ;  /* 0x0000000d11117235 */ /* 0x000fe2000000000a */
[----:B------:R-:W-:-:S02]  /*1b30*/  SHF.R.U32.HI R20, RZ, 0x8, R20 ;  /* 0x00000008ff147819 */ /* 0x000fc40000011614 */
[----:B------:R-:W-:Y:S01]  /*1b40*/  LOP3.LUT R48, R43, 0x64006400, RZ, 0xfc, !PT ;  /* 0x640064002b307812 */ /* 0x000fe200078efcff */
[----:B------:R-:W-:Y:S01]  /*1b50*/  HFMA2 R26, R8, R31, R26 ;  /* 0x0000001f081a7231 */ /* 0x000fe2000000001a */
[----:B------:R-:W-:Y:S01]  /*1b60*/  LOP3.LUT R46, R27, 0x64006400, RZ, 0xfc, !PT ;  /* 0x640064001b2e7812 */ /* 0x000fe200078efcff */
[----:B------:R-:W-:Y:S01]  /*1b70*/  HFMA2 R10, R19, R13, R18 ;  /* 0x0000000d130a7231 */ /* 0x000fe20000000012 */
[----:B------:R-:W-:Y:S02]  /*1b80*/  LOP3.LUT R8, R23, 0xf000f0, RZ, 0xc0, !PT ;  /* 0x00f000f017087812 */ /* 0x000fe400078ec0ff */
[----:B------:R-:W-:Y:S02]  /*1b90*/  LOP3.LUT R19, R9, 0x64006400, RZ, 0xfc, !PT ;  /* 0x6400640009137812 */ /* 0x000fe400078efcff */
[----:B------:R-:W-:Y:S01]  /*1ba0*/  LOP3.LUT R9, R20, 0xf000f, RZ, 0xc0, !PT ;  /* 0x000f000f14097812 */ /* 0x000fe200078ec0ff */
[----:B------:R-:W-:Y:S01]  /*1bb0*/  HFMA2.MMA R48, R48, 1, 1, R39 ;  /* 0x3c003c0030307835 */ /* 0x000fe20000000027 */
[----:B------:R-:W-:Y:S01]  /*1bc0*/  SHF.R.U32.HI R22, RZ, 0x8, R22 ;  /* 0x00000008ff167819 */ /* 0x000fe20000011616 */
[----:B------:R-:W-:Y:S01]  /*1bd0*/  HADD2 R11, R46, R37 ;  /* 0x000000252e0b7230 */ /* 0x000fe20000000000 */
[----:B------:R-:W-:-:S02]  /*1be0*/  LOP3.LUT R43, R8, 0x64006400, RZ, 0xfc, !PT ;  /* 0x64006400082b7812 */ /* 0x000fc400078efcff */
[----:B------:R-:W-:Y:S02]  /*1bf0*/  LOP3.LUT R8, R9, 0x64006400, RZ, 0xfc, !PT ;  /* 0x6400640009087812 */ /* 0x000fe400078efcff */
[----:B------:R-:W-:Y:S01]  /*1c00*/  LOP3.LUT R27, R22, 0xf000f, RZ, 0xc0, !PT ;  /* 0x000f000f161b7812 */ /* 0x000fe200078ec0ff */
[----:B------:R-:W-:Y:S01]  /*1c10*/  HFMA2.MMA R11, R11, R12, RZ ;  /* 0x0000000c0b0b7235 */ /* 0x000fe200000000ff */
[----:B------:R-:W-:Y:S01]  /*1c20*/  SHF.R.U32.HI R23, RZ, 0x8, R23 ;  /* 0x00000008ff177819 */ /* 0x000fe20000011617 */
[----:B------:R-:W-:Y:S01]  /*1c30*/  HFMA2.MMA R19, R19, 0.0625, 0.0625, R38 ;  /* 0x2c002c0013137835 */ /* 0x000fe20000000026 */
[----:B------:R-:W-:Y:S01]  /*1c40*/  HADD2 R8, R8, R33 ;  /* 0x0000002108087230 */ /* 0x000fe20000000000 */
[----:B------:R-:W-:Y:S01]  /*1c50*/  LOP3.LUT R46, R27, 0x64006400, RZ, 0xfc, !PT ;  /* 0x640064001b2e7812 */ /* 0x000fe200078efcff */
[----:B------:R-:W-:Y:S01]  /*1c60*/  HFMA2 R12, R48, R12, RZ.H0_H0 ;  /* 0x0000000c300c7231 */ /* 0x000fe200000400ff */
[----:B------:R-:W-:Y:S01]  /*1c70*/  SHF.R.U32.HI R21, RZ, 0x8, R21 ;  /* 0x00000008ff157819 */ /* 0x000fe20000011615 */
[----:B------:R-:W-:Y:S01]  /*1c80*/  HFMA2 R43, R43, 0.0625, 0.0625, R40 ;  /* 0x2c002c002b2b7831 */ /* 0x000fe20000000028 */
[----:B------:R-:W-:Y:S01]  /*1c90*/  LOP3.LUT R9, R23, 0xf000f, RZ, 0xc0, !PT ;  /* 0x000f000f17097812 */ /* 0x000fe200078ec0ff */
[----:B------:R-:W-:-:S02]  /*1ca0*/  HFMA2.MMA R11, R19, R13, R11 ;  /* 0x0000000d130b7235 */ /* 0x000fc4000000000b */
[-C--:B------:R-:W-:Y:S01]  /*1cb0*/  HFMA2.MMA R17, R8, R14.reuse, R17 ;  /* 0x0000000e08117235 */ /* 0x080fe20000000011 */
[----:B------:R-:W-:Y:S01]  /*1cc0*/  HFMA2 R13, R43, R13, R12 ;  /* 0x0000000d2b0d7231 */ /* 0x000fe2000000000c */
[----:B------:R-:W-:Y:S01]  /*1cd0*/  LOP3.LUT R18, R21, 0xf000f, RZ, 0xc0, !PT ;  /* 0x000f000f15127812 */ /* 0x000fe200078ec0ff */
[----:B------:R-:W-:Y:S01]  /*1ce0*/  HADD2 R8, R46, R37 ;  /* 0x000000252e087230 */ /* 0x000fe20000000000 */
[----:B------:R-:W-:Y:S02]  /*1cf0*/  LOP3.LUT R12, R9, 0x64006400, RZ, 0xfc, !PT ;  /* 0x64006400090c7812 */ /* 0x000fe400078efcff */
[----:B------:R-:W-:Y:S02]  /*1d00*/  LOP3.LUT R21, R21, 0xf000f0, RZ, 0xc0, !PT ;  /* 0x00f000f015157812 */ /* 0x000fe400078ec0ff */
[----:B------:R-:W-:Y:S02]  /*1d10*/  LOP3.LUT R23, R23, 0xf000f0, RZ, 0xc0, !PT ;  /* 0x00f000f017177812 */ /* 0x000fe400078ec0ff */
[----:B------:R-:W-:Y:S01]  /*1d20*/  LOP3.LUT R22, R22, 0xf000f0, RZ, 0xc0, !PT ;  /* 0x00f000f016167812 */ /* 0x000fe200078ec0ff */
[----:B------:R-:W-:Y:S01]  /*1d30*/  HFMA2.MMA R8, R8, R14, R11 ;  /* 0x0000000e08087235 */ /* 0x000fe2000000000b */
[----:B------:R-:W-:Y:S01]  /*1d40*/  LOP3.LUT R20, R20, 0xf000f0, RZ, 0xc0, !PT ;  /* 0x00f000f014147812 */ /* 0x000fe200078ec0ff */
[----:B------:R-:W-:Y:S01]  /*1d50*/  HADD2 R12, R12, R39 ;  /* 0x000000270c0c7230 */ /* 0x000fe20000000000 */
[----:B------:R-:W-:-:S02]  /*1d60*/  LOP3.LUT R21, R21, 0x64006400, RZ, 0xfc, !PT ;  /* 0x6400640015157812 */ /* 0x000fc400078efcff */
[----:B------:R-:W-:Y:S02]  /*1d70*/  LOP3.LUT R23, R23, 0x64006400, RZ, 0xfc, !PT ;  /* 0x6400640017177812 */ /* 0x000fe400078efcff */
[----:B------:R-:W-:Y:S02]  /*1d80*/  LOP3.LUT R11, R22, 0x64006400, RZ, 0xfc, !PT ;  /* 0x64006400160b7812 */ /* 0x000fe400078efcff */
[----:B------:R-:W-:Y:S02]  /*1d90*/  IADD3 R7, R7, 0x20, RZ ;  /* 0x0000002007077810 */ /* 0x000fe40007ffe0ff */
[----:B------:R-:W-:Y:S02]  /*1da0*/  LOP3.LUT R18, R18, 0x64006400, RZ, 0xfc, !PT ;  /* 0x6400640012127812 */ /* 0x000fe400078efcff */
[----:B------:R-:W-:Y:S01]  /*1db0*/  LOP3.LUT R9, R20, 0x64006400, RZ, 0xfc, !PT ;  /* 0x6400640014097812 */ /* 0x000fe200078efcff */
[----:B------:R-:W-:Y:S01]  /*1dc0*/  HFMA2.MMA R12, R12, R14, R13 ;  /* 0x0000000e0c0c7235 */ /* 0x000fe2000000000d */
[----:B------:R-:W-:Y:S01]  /*1dd0*/  ISETP.GE.AND P0, PT, R7, R2, PT ;  /* 0x000000020700720c */ /* 0x000fe20003f06270 */
[----:B------:R-:W-:Y:S01]  /*1de0*/  HFMA2.MMA R21, R21, 0.0625, 0.0625, R36 ;  /* 0x2c002c0015157835 */ /* 0x000fe20000000024 */
[----:B------:R-:W-:Y:S01]  /*1df0*/  HFMA2 R11, R11, 0.0625, 0.0625, R38 ;  /* 0x2c002c000b0b7831 */ /* 0x000fe20000000026 */
[----:B------:R-:W-:Y:S01]  /*1e00*/  HFMA2.MMA R23, R23, 0.0625, 0.0625, R40 ;  /* 0x2c002c0017177835 */ /* 0x000fe20000000028 */
[----:B------:R-:W-:-:S02]  /*1e10*/  HADD2 R18, R18, R35 ;  /* 0x0000002312127230 */ /* 0x000fc40000000000 */
[----:B------:R-:W-:Y:S02]  /*1e20*/  HFMA2 R9, R9, 0.0625, 0.0625, R34 ;  /* 0x2c002c0009097831 */ /* 0x000fe40000000022 */
[----:B------:R-:W-:Y:S01]  /*1e30*/  HFMA2 R10, R18, R14, R10 ;  /* 0x0000000e120a7231 */ /* 0x000fe2000000000a */
[----:B------:R-:W-:Y:S01]  /*1e40*/  HFMA2.MMA R13, R11, R15, R8 ;  /* 0x0000000f0b0d7235 */ /* 0x000fe20000000008 */
[-C--:B------:R-:W-:Y:S01]  /*1e50*/  HFMA2 R22, R9, R15.reuse, R17 ;  /* 0x0000000f09167231 */ /* 0x080fe20000000011 */
[----:B------:R-:W-:Y:S01]  /*1e60*/  UIADD3 UR4, UR4, 0x40, URZ ;  /* 0x0000004004047890 */ /* 0x000fe2000fffe03f */
[-C--:B------:R-:W-:Y:S02]  /*1e70*/  HFMA2 R10, R21, R15.reuse, R10 ;  /* 0x0000000f150a7231 */ /* 0x080fe4000000000a */
[----:B------:R-:W-:Y:S01]  /*1e80*/  HFMA2 R8, R23, R15, R12 ;  /* 0x0000000f17087231 */ /* 0x000fe2000000000c */
[----:B------:R-:W-:Y:S02]  /*1e90*/  HFMA2.MMA R46, R13, R31, R26 ;  /* 0x0000001f0d2e7235 */ /* 0x000fe4000000001a */
[----:B------:R-:W-:Y:S01]  /*1ea0*/  HFMA2.MMA R44, R22, R29, R44 ;  /* 0x0000001d162c7235 */ /* 0x000fe2000000002c */
[----:B------:R-:W-:Y:S01]  /*1eb0*/  HFMA2 R41, R10, R30, R41 ;  /* 0x0000001e0a297231 */ /* 0x000fe20000000029 */
[----:B------:R-:W-:Y:S01]  /*1ec0*/  IADD3 R6, R6, 0x20, RZ ;  /* 0x0000002006067810 */ /* 0x000fe20007ffe0ff */
[----:B------:R-:W-:Y:S01]  /*1ed0*/  HFMA2 R43, R8, R32, R16 ;  /* 0x00000020082b7231 */ /* 0x000fe20000000010 */
[----:B------:R-:W-:Y:S01]  /*1ee0*/  @P0 CALL.REL.NOINC `(.L_x_422) ;  /* 0x0000001000000944 */ /* 0x000fe20003c00000 */
[----:B------:R-:W-:Y:S05]  /*1ef0*/  BRA `(.L_x_424) ;  /* 0xffffe9f000007947 */ /* 0x000fea000383ffff */
.L_x_422:
[----:B------:R-:W-:-:S04]  /*1f00*/  NOP ;  /* 0x0000000000007918 */ /* 0x000fc80000000000 */
[----:B------:R-:W0:Y:S01]  /*1f10*/  S2R R2, SR_CTAID.Y ;  /* 0x0000000000027919 */ /* 0x000e220000002600 */
[----:B------:R-:W-:Y:S01]  /*1f20*/  HADD2 R44, R44.H0_H0, R44.H1_H1 ;  /* 0x3000002c2c2c7230 */ /* 0x000fe20000000800 */
[----:B------:R-:W-:Y:S01]  /*1f30*/  IMAD.MOV.U32 R4, RZ, RZ, 0x2 ;  /* 0x00000002ff047424 */ /* 0x000fe200078e00ff */
[----:B------:R-:W-:-:S05]  /*1f40*/  HADD2 R22, R41.H0_H0, R41.H1_H1 ;  /* 0x3000002929167230 */ /* 0x000fca0000000800 */
[----:B------:R-:W-:-:S05]  /*1f50*/  PRMT R44, R44, 0x5410, R22 ;  /* 0x000054102c2c7816 */ /* 0x000fca0000000016 */
[----:B------:R-:W-:Y:S01]  /*1f60*/  HMUL2 R7, R44, R0.H0_H0 ;  /* 0x200000002c077232 */ /* 0x000fe20000000000 */
[----:B0-----:R-:W-:-:S04]  /*1f70*/  IMAD R3, R2, c[0x0][0x18c], R3 ;  /* 0x0000630002037a24 */ /* 0x001fc800078e0203 */
        /* <DEDUP_REMOVED lines=11> */
.L_x_428:
[----:B------:R-:W0:Y:S02]  /*2030*/  LDS R4, [R0] ;  /* 0x0000000000047984 */ /* 0x000e240000000800 */
[----:B0-----:R-:W-:-:S10]  /*2040*/  HFMA2.MMA R5, R4, 1, 1, R7 ;  /* 0x3c003c0004057835 */ /* 0x001fd40000000007 */
[----:B------:R-:W0:Y:S02]  /*2050*/  ATOMS.CAST.SPIN R5, [R0], R4, R5 ;  /* 0x000000040005738d */ /* 0x000e240001800005 */
[----:B0-----:R-:W-:-:S13]  /*2060*/  ISETP.EQ.U32.AND P0, PT, R5, 0x1, PT ;  /* 0x000000010500780c */ /* 0x001fda0003f02070 */
[----:B------:R-:W-:Y:S05]  /*2070*/  @!P0 BRA `(.L_x_428) ;  /* 0xffffffb000008947 */ /* 0x000fea000383ffff */
[----:B------:R-:W-:Y:S05]  /*2080*/  BRA `(.L_x_426) ;  /* 0x0000003000007947 */ /* 0x000fea0003800000 */
.L_x_427:
[----:B------:R-:W2:Y:S02]  /*2090*/  LD.E R0, [R2.64] ;  /* 0x0000000602007980 */ /* 0x000ea4000c101900 */
[----:B--2---:R-:W-:-:S05]  /*20a0*/  IMAD.IADD R5, R7, 0x1, R0 ;  /* 0x0000000107057824 */ /* 0x004fca00078e0200 */
[----:B------:R0:W-:Y:S02]  /*20b0*/  ST.E [R2.64], R5 ;  /* 0x0000000502007985 */ /* 0x0001e4000c101906 */
.L_x_426:
[----:B------:R-:W-:Y:S05]  /*20c0*/  BSYNC B0 ;  /* 0x0000000000007941 */ /* 0x000fea0003800000 */
.L_x_425:
[----:B------:R-:W2:Y:S02]  /*20d0*/  ATOM.E.ADD.F16x2.RN.STRONG.GPU P0, RZ, [R2.64+0x4], R9 ;  /* 0x0000040902ff798a */ /* 0x000ea4000810e9c6 */
[----:B--2---:R-:W-:Y:S05]  /*20e0*/  @P0 EXIT ;  /* 0x000000000000094d */ /* 0x004fea0003800000 */
[----:B------:R-:W1:Y:S02]  /*20f0*/  QSPC.E.S P0, RZ, [R2+0x4] ;  /* 0x0000040002ff73aa */ /* 0x000e640000000500 */
[----:B-1----:R-:W-:Y:S05]  /*2100*/  @!P0 BRA `(.L_x_429) ;  /* 0x0000008000008947 */ /* 0x002fea0003800000 */
[----:B0-----:R-:W-:-:S04]  /*2110*/  IADD3 R2, R2, 0x4, RZ ;  /* 0x0000000402027810 */ /* 0x001fc80007ffe0ff */
[----:B------:R-:W-:-:S05]  /*2120*/  LOP3.LUT R2, R2, 0xffffff, RZ, 0xc0, !PT ;  /* 0x00ffffff02027812 */ /* 0x000fca00078ec0ff */
.L_x_430:
[----:B------:R-:W0:Y:S02]  /*2130*/  LDS R4, [R2] ;  /* 0x0000000002047984 */ /* 0x000e240000000800 */
[----:B0-----:R-:W-:-:S06]  /*2140*/  HADD2 R5, R4, R9 ;  /* 0x0000000904057230 */ /* 0x001fcc0000000000 */
[----:B------:R-:W0:Y:S02]  /*2150*/  ATOMS.CAST.SPIN R5, [R2], R4, R5 ;  /* 0x000000040205738d */ /* 0x000e240001800005 */
[----:B0-----:R-:W-:-:S13]  /*2160*/  ISETP.EQ.U32.AND P0, PT, R5, 0x1, PT ;  /* 0x000000010500780c */ /* 0x001fda0003f02070 */
[----:B------:R-:W-:Y:S05]  /*2170*/  @!P0 BRA `(.L_x_430) ;  /* 0xffffffb000008947 */ /* 0x000fea000383ffff */
[----:B------:R-:W-:Y:S05]  /*2180*/  EXIT ;  /* 0x000000000000794d */ /* 0x000fea0003800000 */
.L_x_429:
[----:B------:R-:W2:Y:S02]  /*2190*/  LD.E R0, [R2.64+0x4] ;  /* 0x0000040602007980 */ /* 0x000ea4000c101900 */
[----:B0-2---:R-:W-:-:S05]  /*21a0*/  IMAD.IADD R5, R9, 0x1, R0 ;  /* 0x0000000109057824 */ /* 0x005fca00078e0200 */
[----:B------:R-:W-:Y:S01]  /*21b0*/  ST.E [R2.64+0x4], R5 ;  /* 0x0000040502007985 */ /* 0x000fe2000c101906 */
[----:B------:R-:W-:Y:S05]  /*21c0*/  EXIT ;  /* 0x000000000000794d */ /* 0x000fea0003800000 */
.L_x_431:
        /* <DEDUP_REMOVED lines=11> */
.L_x_3831:


//--------------------- .text._Z28gemm_half_q_half_gptq_kernelILi8ELb1ELb0EEvPK6__halfPKjS4_S2_PS0_iiiiiPKtibS2_i --------------------------
	.section	.text._Z28gemm_half_q_half_gptq_kernelILi8ELb1ELb0EEvPK6__halfPKjS4_S2_PS0_iiiiiPKtibS2_i,"ax",@progbits
	.sectioninfo	@"SHI_REGISTERS=96"
	.align	128
        .global         _Z28gemm_half_q_half_gptq_kernelILi8ELb1ELb0EEvPK6__halfPKjS4_S2_PS0_iiiiiPKtibS2_i
        .type           _Z28gemm_half_q_half_gptq_kernelILi8ELb1ELb0EEvPK6__halfPKjS4_S2_PS0_iiiiiPKtibS2_i,@function
        .size           _Z28gemm_half_q_half_gptq_kernelILi8ELb1ELb0EEvPK6__halfPKjS4_S2_PS0_iiiiiPKtibS2_i,(.L_x_3832 - _Z28gemm_half_q_half_gptq_kernelILi8ELb1ELb0EEvPK6__halfPKjS4_S2_PS0_iiiiiPKtibS2_i)
        .other          _Z28gemm_half_q_half_gptq_kernelILi8ELb1ELb0EEvPK6__halfPKjS4_S2_PS0_iiiiiPKtibS2_i,@"STO_CUDA_ENTRY STV_DEFAULT"
_Z28gemm_half_q_half_gptq_kernelILi8ELb1ELb0EEvPK6__halfPKjS4_S2_PS0_iiiiiPKtibS2_i:
.text._Z28gemm_half_q_half_gptq_kernelILi8ELb1ELb0EEvPK6__halfPKjS4_S2_PS0_iiiiiPKtibS2_i:
        /* <DEDUP_REMOVED lines=83> */
.L_x_434:
        /* <DEDUP_REMOVED lines=27> */
.L_x_433:
[----:B------:R-:W-:Y:S05]  /*06e0*/  BSYNC B0 ;  /* 0x0000000000007941 */ /* 0x000fea0003800000 */
.L_x_432:
        /* <DEDUP_REMOVED lines=76> */
.L_x_435:
        /* <DEDUP_REMOVED lines=52> */
.L_x_454:
        /* <DEDUP_REMOVED lines=69> */
.L_x_437:
        /* <DEDUP_REMOVED lines=62> */
.L_x_438:
        /* <DEDUP_REMOVED lines=22> */
.L_x_439:
        /* <DEDUP_REMOVED lines=22> */
.L_x_440:
        /* <DEDUP_REMOVED lines=22> */
.L_x_441:
        /* <DEDUP_REMOVED lines=161> */
.L_x_442:
        /* <DEDUP_REMOVED lines=22> */
.L_x_443:
        /* <DEDUP_REMOVED lines=22> */
.L_x_444:
        /* <DEDUP_REMOVED lines=22> */
.L_x_445:
        /* <DEDUP_REMOVED lines=168> */
.L_x_446:
        /* <DEDUP_REMOVED lines=22> */
.L_x_447:
        /* <DEDUP_REMOVED lines=22> */
.L_x_448:
        /* <DEDUP_REMOVED lines=22> */
.L_x_449:
        /* <DEDUP_REMOVED lines=164> */
.L_x_450:
        /* <DEDUP_REMOVED lines=22> */
.L_x_451:
        /* <DEDUP_REMOVED lines=22> */
.L_x_452:
        /* <DEDUP_REMOVED lines=23> */
.L_x_453:
        /* <DEDUP_REMOVED lines=103> */
.L_x_436:
[----:B------:R-:W0:Y:S01]  /*4cf0*/  S2R R17, SR_CTAID.Y ;  /* 0x0000000000117919 */ /* 0x000e220000002600 */
[----:B------:R-:W-:Y:S01]  /*4d00*/  HADD2 R18, R16.H0_H0, R16.H1_H1 ;  /* 0x3000001010127230 */ /* 0x000fe20000000800 */
[----:B------:R-:W-:Y:S01]  /*4d10*/  IMAD.MOV.U32 R19, RZ, RZ, 0x2 ;  /* 0x00000002ff137424 */ /* 0x000fe200078e00ff */
[----:B------:R-:W-:-:S05]  /*4d20*/  HADD2 R15, R15.H0_H0, R15.H1_H1 ;  /* 0x3000000f0f0f7230 */ /* 0x000fca0000000800 */
[----:B------:R-:W-:Y:S01]  /*4d30*/  PRMT R18, R18, 0x5410, R15 ;  /* 0x0000541012127816 */ /* 0x000fe2000000000f */
[----:B0-----:R-:W-:-:S04]  /*4d40*/  IMAD.SHL.U32 R17, R17, 0x8, RZ ;  /* 0x0000000811117824 */ /* 0x001fc800078e00ff */
[----:B------:R-:W-:-:S04]  /*4d50*/  IMAD R88, R17, c[0x0][0x18c], R88 ;  /* 0x0000630011587a24 */ /* 0x000fc800078e0258 */
[----:B------:R-:W-:-:S05]  /*4d60*/  IMAD.WIDE R16, R88, R19, c[0x0][0x180] ;  /* 0x0000600058107625 */ /* 0x000fca00078e0213 */
[----:B------:R-:W2:Y:S01]  /*4d70*/  ATOM.E.ADD.F16x2.RN.STRONG.GPU P0, RZ, [R16.64], R18 ;  /* 0x0000001210ff798a */ /* 0x000ea2000810e9c8 */
[----:B------:R-:W-:Y:S01]  /*4d80*/  HADD2 R20, R14.H0_H0, R14.H1_H1 ;  /* 0x3000000e0e147230 */ /* 0x000fe20000000800 */
[----:B------:R-:W-:Y:S01]  /*4d90*/  BSSY B0, `(.L_x_455) ;  /* 0x0000011000007945 */ /* 0x000fe20003800000 */
[----:B------:R-:W-:-:S05]  /*4da0*/  HADD2 R21, R13.H0_H0, R13.H1_H1 ;  /* 0x3000000d0d157230 */ /* 0x000fca0000000800 */
[----:B------:R-:W-:Y:S01]  /*4db0*/  PRMT R20, R20, 0x5410, R21 ;  /* 0x0000541014147816 */ /* 0x000fe20000000015 */
[----:B--2---:R-:W-:Y:S05]  /*4dc0*/  @P0 BRA `(.L_x_456) ;  /* 0x000000d000000947 */ /* 0x004fea0003800000 */
[----:B------:R-:W0:Y:S02]  /*4dd0*/  QSPC.E.S P0, RZ, [R16] ;  /* 0x0000000010ff73aa */ /* 0x000e240000000500 */
[----:B0-----:R-:W-:Y:S05]  /*4de0*/  @!P0 BRA `(.L_x_457) ;  /* 0x0000008000008947 */ /* 0x001fea0003800000 */
[----:B------:R-:W-:Y:S02]  /*4df0*/  LOP3.LUT R13, R16, 0xffffff, RZ, 0xc0, !PT ;  /* 0x00ffffff100d7812 */ /* 0x000fe400078ec0ff */
[----:B------:R-:W-:-:S04]  /*4e00*/  PRMT R18, R18, 0x5410, R15 ;  /* 0x0000541012127816 */ /* 0x000fc8000000000f */
.L_x_458:
[----:B------:R-:W0:Y:S02]  /*4e10*/  LDS R14, [R13] ;  /* 0x000000000d0e7984 */ /* 0x000e240000000800 */
[----:B0-----:R-:W-:-:S10]  /*4e20*/  HFMA2.MMA R15, R14, 1, 1, R18 ;  /* 0x3c003c000e0f7835 */ /* 0x001fd40000000012 */
[----:B------:R-:W0:Y:S02]  /*4e30*/  ATOMS.CAST.SPIN R15, [R13], R14, R15 ;  /* 0x0000000e0d0f738d */ /* 0x000e24000180000f */
[----:B0-----:R-:W-:-:S13]  /*4e40*/  ISETP.EQ.U32.AND P0, PT, R15, 0x1, PT ;  /* 0x000000010f00780c */ /* 0x001fda0003f02070 */
[----:B------:R-:W-:Y:S05]  /*4e50*/  @!P0 BRA `(.L_x_458) ;  /* 0xffffffb000008947 */ /* 0x000fea000383ffff */
[----:B------:R-:W-:Y:S05]  /*4e60*/  BRA `(.L_x_456) ;  /* 0x0000003000007947 */ /* 0x000fea0003800000 */
.L_x_457:
[----:B------:R-:W2:Y:S02]  /*4e70*/  LD.E R13, [R16.64] ;  /* 0x00000008100d7980 */ /* 0x000ea4000c101900 */
[----:B--2---:R-:W-:-:S05]  /*4e80*/  IMAD.IADD R13, R18, 0x1, R13 ;  /* 0x00000001120d7824 */ /* 0x004fca00078e020d */
[----:B------:R0:W-:Y:S02]  /*4e90*/  ST.E [R16.64], R13 ;  /* 0x0000000d10007985 */ /* 0x0001e4000c101908 */
.L_x_456:
[----:B------:R-:W-:Y:S05]  /*4ea0*/  BSYNC B0 ;  /* 0x0000000000007941 */ /* 0x000fea0003800000 */
.L_x_455:
[----:B------:R-:W2:Y:S01]  /*4eb0*/  ATOM.E.ADD.F16x2.RN.STRONG.GPU P0, RZ, [R16.64+0x4], R20 ;  /* 0x0000041410ff798a */ /* 0x000ea2000810e9c8 */
[----:B------:R-:W-:Y:S01]  /*4ec0*/  IADD3 R14, P1, R16, 0x4, RZ ;  /* 0x00000004100e7810 */ /* 0x000fe20007f3e0ff */
[----:B------:R-:W-:Y:S04]  /*4ed0*/  BSSY B0, `(.L_x_459) ;  /* 0x0000011000007945 */ /* 0x000fe80003800000 */
[----:B------:R-:W-:Y:S01]  /*4ee0*/  IMAD.X R15, RZ, RZ, R17, P1 ;  /* 0x000000ffff0f7224 */ /* 0x000fe200008e0611 */
[----:B--2---:R-:W-:Y:S05]  /*4ef0*/  @P0 BRA `(.L_x_460) ;  /* 0x000000e000000947 */ /* 0x004fea0003800000 */
[----:B------:R-:W1:Y:S02]  /*4f00*/  QSPC.E.S P0, RZ, [R16+0x4] ;  /* 0x0000040010ff73aa */ /* 0x000e640000000500 */
[----:B-1----:R-:W-:Y:S05]  /*4f10*/  @!P0 BRA `(.L_x_461) ;  /* 0x0000009000008947 */ /* 0x002fea0003800000 */
[----:B0-----:R-:W-:Y:S02]  /*4f20*/  IADD3 R13, R16, 0x4, RZ ;  /* 0x00000004100d7810 */ /* 0x001fe40007ffe0ff */
[----:B------:R-:W-:-:S02]  /*4f30*/  PRMT R23, R20, 0x5410, R21 ;  /* 0x0000541014177816 */ /* 0x000fc40000000015 */
[----:B------:R-:W-:-:S05]  /*4f40*/  LOP3.LUT R13, R13, 0xffffff, RZ, 0xc0, !PT ;  /* 0x00ffffff0d0d7812 */ /* 0x000fca00078ec0ff */
.L_x_462:
[----:B------:R-:W0:Y:S02]  /*4f50*/  LDS R20, [R13] ;  /* 0x000000000d147984 */ /* 0x000e240000000800 */
[----:B0-----:R-:W-:-:S06]  /*4f60*/  HADD2 R21, R20, R23 ;  /* 0x0000001714157230 */ /* 0x001fcc0000000000 */
[----:B------:R-:W0:Y:S02]  /*4f70*/  ATOMS.CAST.SPIN R21, [R13], R20, R21 ;  /* 0x000000140d15738d */ /* 0x000e240001800015 */
[----:B0-----:R-:W-:-:S13]  /*4f80*/  ISETP.EQ.U32.AND P0, PT, R21, 0x1, PT ;  /* 0x000000011500780c */ /* 0x001fda0003f02070 */
[----:B------:R-:W-:Y:S05]  /*4f90*/  @!P0 BRA `(.L_x_462) ;  /* 0xffffffb000008947 */ /* 0x000fea000383ffff */
[----:B------:R-:W-:Y:S05]  /*4fa0*/  BRA `(.L_x_460) ;  /* 0x0000003000007947 */ /* 0x000fea0003800000 */
.L_x_461:
[----:B0-----:R-:W2:Y:S02]  /*4fb0*/  LD.E R13, [R16.64+0x4] ;  /* 0x00000408100d7980 */ /* 0x001ea4000c101900 */
[----:B--2---:R-:W-:-:S05]  /*4fc0*/  IMAD.IADD R13, R20, 0x1, R13 ;  /* 0x00000001140d7824 */ /* 0x004fca00078e020d */
[----:B------:R0:W-:Y:S02]  /*4fd0*/  ST.E [R16.64+0x4], R13 ;  /* 0x0000040d10007985 */ /* 0x0001e4000c101908 */
.L_x_460:
[----:B------:R-:W-:Y:S05]  /*4fe0*/  BSYNC B0 ;  /* 0x0000000000007941 */ /* 0x000fea0003800000 */
.L_x_459:
[----:B------:R-:W-:Y:S01]  /*4ff0*/  HADD2 R18, R12.H0_H0, R12.H1_H1 ;  /* 0x3000000c0c127230 */ /* 0x000fe20000000800 */
[----:B0-----:R-:W-:Y:S01]  /*5000*/  IMAD.WIDE R12, R19, c[0x0][0x18c], R16 ;  /* 0x00006300130c7a25 */ /* 0x001fe200078e0210 */
[----:B------:R-:W-:-:S05]  /*5010*/  HADD2 R11, R11.H0_H0, R11.H1_H1 ;  /* 0x3000000b0b0b7230 */ /* 0x000fca0000000800 */
[----:B------:R-:W-:-:S05]  /*5020*/  PRMT R18, R18, 0x5410, R11 ;  /* 0x0000541012127816 */ /* 0x000fca000000000b */
        /* <DEDUP_REMOVED lines=10> */
.L_x_466:
[----:B------:R-:W0:Y:S02]  /*50d0*/  LDS R10, [R9] ;  /* 0x00000000090a7984 */ /* 0x000e240000000800 */
[----:B0-----:R-:W-:-:S10]  /*50e0*/  HFMA2.MMA R11, R10, 1, 1, R18 ;  /* 0x3c003c000a0b7835 */ /* 0x001fd40000000012 */
[----:B------:R-:W0:Y:S02]  /*50f0*/  ATOMS.CAST.SPIN R11, [R9], R10, R11 ;  /* 0x0000000a090b738d */ /* 0x000e24000180000b */
[----:B0-----:R-:W-:-:S13]  /*5100*/  ISETP.EQ.U32.AND P0, PT, R11, 0x1, PT ;  /* 0x000000010b00780c */ /* 0x001fda0003f02070 */
[----:B------:R-:W-:Y:S05]  /*5110*/  @!P0 BRA `(.L_x_466) ;  /* 0xffffffb000008947 */ /* 0x000fea000383ffff */
[----:B------:R-:W-:Y:S05]  /*5120*/  BRA `(.L_x_464) ;  /* 0x0000003000007947 */ /* 0x000fea0003800000 */
.L_x_465:
[----:B------:R-:W2:Y:S02]  /*5130*/  LD.E R9, [R12.64] ;  /* 0x000000080c097980 */ /* 0x000ea4000c101900 */
[----:B--2---:R-:W-:-:S05]  /*5140*/  IMAD.IADD R9, R18, 0x1, R9 ;  /* 0x0000000112097824 */ /* 0x004fca00078e0209 */
[----:B------:R0:W-:Y:S02]  /*5150*/  ST.E [R12.64], R9 ;  /* 0x000000090c007985 */ /* 0x0001e4000c101908 */
.L_x_464:
[----:B------:R-:W-:Y:S05]  /*5160*/  BSYNC B0 ;  /* 0x0000000000007941 */ /* 0x000fea0003800000 */
.L_x_463:
[----:B------:R-:W-:-:S05]  /*5170*/  IMAD.WIDE R14, R19, c[0x0][0x18c], R14 ;  /* 0x00006300130e7a25 */ /* 0x000fca00078e020e */
[----:B------:R-:W2:Y:S01]  /*5180*/  ATOM.E.ADD.F16x2.RN.STRONG.GPU P0, RZ, [R14.64], R16 ;  /* 0x000000100eff798a */ /* 0x000ea2000810e9c8 */
[----:B------:R-:W-:Y:S01]  /*5190*/  BSSY B0, `(.L_x_467) ;  /* 0x000000f000007945 */ /* 0x000fe20003800000 */
[----:B--2---:R-:W-:Y:S05]  /*51a0*/  @P0 BRA `(.L_x_468) ;  /* 0x000000d000000947 */ /* 0x004fea0003800000 */
[----:B------:R-:W1:Y:S02]  /*51b0*/  QSPC.E.S P0, RZ, [R14] ;  /* 0x000000000eff73aa */ /* 0x000e640000000500 */
[----:B-1----:R-:W-:Y:S05]  /*51c0*/  @!P0 BRA `(.L_x_469) ;  /* 0x0000008000008947 */ /* 0x002fea0003800000 */
[----:B------:R-:W-:Y:S02]  /*51d0*/  LOP3.LUT R14, R14, 0xffffff, RZ, 0xc0, !PT ;  /* 0x00ffffff0e0e7812 */ /* 0x000fe400078ec0ff */
[----:B------:R-:W-:-:S03]  /*51e0*/  PRMT R16, R16, 0x5410, R17 ;  /* 0x0000541010107816 */ /* 0x000fc60000000011 */
.L_x_470:
[----:B------:R-:W1:Y:S02]  /*51f0*/  LDS R10, [R14] ;  /* 0x000000000e0a7984 */ /* 0x000e640000000800 */
[----:B-1----:R-:W-:-:S06]  /*5200*/  HADD2 R11, R10, R16 ;  /* 0x000000100a0b7230 */ /* 0x002fcc0000000000 */
[----:B------:R-:W1:Y:S02]  /*5210*/  ATOMS.CAST.SPIN R11, [R14], R10, R11 ;  /* 0x0000000a0e0b738d */ /* 0x000e64000180000b */
[----:B-1----:R-:W-:-:S13]  /*5220*/  ISETP.EQ.U32.AND P0, PT, R11, 0x1, PT ;  /* 0x000000010b00780c */ /* 0x002fda0003f02070 */
[----:B------:R-:W-:Y:S05]  /*5230*/  @!P0 BRA `(.L_x_470) ;  /* 0xffffffb000008947 */ /* 0x000fea000383ffff */
[----:B------:R-:W-:Y:S05]  /*5240*/  BRA `(.L_x_468) ;  /* 0x0000003000007947 */ /* 0x000fea0003800000 */
.L_x_469:
[----:B0-----:R-:W2:Y:S02]  /*5250*/  LD.E R9, [R14.64] ;  /* 0x000000080e097980 */ /* 0x001ea4000c101900 */
[----:B--2---:R-:W-:-:S05]  /*5260*/  IMAD.IADD R9, R16, 0x1, R9 ;  /* 0x0000000110097824 */ /* 0x004fca00078e0209 */
[----:B------:R0:W-:Y:S02]  /*5270*/  ST.E [R14.64], R9 ;  /* 0x000000090e007985 */ /* 0x0001e4000c101908 */
.L_x_468:
[----:B------:R-:W-:Y:S05]  /*5280*/  BSYNC B0 ;  /* 0x0000000000007941 */ /* 0x000fea0003800000 */
.L_x_467:
        /* <DEDUP_REMOVED lines=14> */
.L_x_474:
[----:B------:R-:W0:Y:S02]  /*5370*/  LDS R6, [R5] ;  /* 0x0000000005067984 */ /* 0x000e240000000800 */
[----:B0-----:R-:W-:-:S10]  /*5380*/  HFMA2.MMA R7, R6, 1, 1, R10 ;  /* 0x3c003c0006077835 */ /* 0x001fd4000000000a */
[----:B------:R-:W0:Y:S02]  /*5390*/  ATOMS.CAST.SPIN R7, [R5], R6, R7 ;  /* 0x000000060507738d */ /* 0x000e240001800007 */
[----:B0-----:R-:W-:-:S13]  /*53a0*/  ISETP.EQ.U32.AND P0, PT, R7, 0x1, PT ;  /* 0x000000010700780c */ /* 0x001fda0003f02070 */
[----:B------:R-:W-:Y:S05]  /*53b0*/  @!P0 BRA `(.L_x_474) ;  /* 0xffffffb000008947 */ /* 0x000fea000383ffff */
[----:B------:R-:W-:Y:S05]  /*53c0*/  BRA `(.L_x_472) ;  /* 0x0000003000007947 */ /* 0x000fea0003800000 */
.L_x_473:
[----:B------:R-:W2:Y:S02]  /*53d0*/  LD.E R5, [R8.64] ;  /* 0x0000000808057980 */ /* 0x000ea4000c101900 */
[----:B--2---:R-:W-:-:S05]  /*53e0*/  IMAD.IADD R5, R10, 0x1, R5 ;  /* 0x000000010a057824 */ /* 0x004fca00078e0205 */
[----:B------:R0:W-:Y:S02]  /*53f0*/  ST.E [R8.64], R5 ;  /* 0x0000000508007985 */ /* 0x0001e4000c101908 */
.L_x_472:
[----:B------:R-:W-:Y:S05]  /*5400*/  BSYNC B0 ;  /* 0x0000000000007941 */ /* 0x000fea0003800000 */
.L_x_471:
        /* <DEDUP_REMOVED lines=9> */
[----:B------:R-:W-:Y:S02]  /*54a0*/  LOP3.LUT R10, R10, 0xffffff, RZ, 0xc0, !PT ;  /* 0x00ffffff0a0a7812 */ /* 0x000fe400078ec0ff */
[----:B------:R-:W-:-:S03]  /*54b0*/  PRMT R14, R14, 0x5410, R15 ;  /* 0x000054100e0e7816 */ /* 0x000fc6000000000f */
.L_x_478:
[----:B------:R-:W0:Y:S02]  /*54c0*/  LDS R12, [R10] ;  /* 0x000000000a0c7984 */ /* 0x000e240000000800 */
[----:B0-----:R-:W-:-:S06]  /*54d0*/  HADD2 R13, R12, R14 ;  /* 0x0000000e0c0d7230 */ /* 0x001fcc0000000000 */
[----:B------:R-:W0:Y:S02]  /*54e0*/  ATOMS.CAST.SPIN R13, [R10], R12, R13 ;  /* 0x0000000c0a0d738d */ /* 0x000e24000180000d */
[----:B0-----:R-:W-:-:S13]  /*54f0*/  ISETP.EQ.U32.AND P0, PT, R13, 0x1, PT ;  /* 0x000000010d00780c */ /* 0x001fda0003f02070 */
[----:B------:R-:W-:Y:S05]  /*5500*/  @!P0 BRA `(.L_x_478) ;  /* 0xffffffb000008947 */ /* 0x000fea000383ffff */
[----:B------:R-:W-:Y:S05]  /*5510*/  BRA `(.L_x_476) ;  /* 0x0000003000007947 */ /* 0x000fea0003800000 */
.L_x_477:
[----:B------:R-:W2:Y:S02]  /*5520*/  LD.E R12, [R10.64] ;  /* 0x000000080a0c7980 */ /* 0x000ea4000c101900 */
[----:B--2---:R-:W-:-:S05]  /*5530*/  IMAD.IADD R13, R14, 0x1, R12 ;  /* 0x000000010e0d7824 */ /* 0x004fca00078e020c */
[----:B------:R0:W-:Y:S02]  /*5540*/  ST.E [R10.64], R13 ;  /* 0x0000000d0a007985 */ /* 0x0001e4000c101908 */
.L_x_476:
[----:B------:R-:W-:Y:S05]  /*5550*/  BSYNC B0 ;  /* 0x0000000000007941 */ /* 0x000fea0003800000 */
.L_x_475:
[----:B------:R-:W-:Y:S01]  /*5560*/  HADD2 R4, R4.H0_H0, R4.H1_H1 ;  /* 0x3000000404047230 */ /* 0x000fe20000000800 */
[----:B0-----:R-:W-:Y:S01]  /*5570*/  IMAD.WIDE R10, R5, 0x2, R8 ;  /* 0x00000002050a7825 */ /* 0x001fe200078e0208 */
        /* <DEDUP_REMOVED lines=12> */
.L_x_482:
[----:B------:R-:W0:Y:S02]  /*5640*/  LDS R2, [R0] ;  /* 0x0000000000027984 */ /* 0x000e240000000800 */
[----:B0-----:R-:W-:-:S10]  /*5650*/  HFMA2.MMA R3, R2, 1, 1, R4 ;  /* 0x3c003c0002037835 */ /* 0x001fd40000000004 */
[----:B------:R-:W0:Y:S02]  /*5660*/  ATOMS.CAST.SPIN R3, [R0], R2, R3 ;  /* 0x000000020003738d */ /* 0x000e240001800003 */
[----:B0-----:R-:W-:-:S13]  /*5670*/  ISETP.EQ.U32.AND P0, PT, R3, 0x1, PT ;  /* 0x000000010300780c */ /* 0x001fda0003f02070 */
[----:B------:R-:W-:Y:S05]  /*5680*/  @!P0 BRA `(.L_x_482) ;  /* 0xffffffb000008947 */ /* 0x000fea000383ffff */
[----:B------:R-:W-:Y:S05]  /*5690*/  BRA `(.L_x_480) ;  /* 0x0000003000007947 */ /* 0x000fea0003800000 */
.L_x_481:
[----:B------:R-:W2:Y:S02]  /*56a0*/  LD.E R0, [R10.64] ;  /* 0x000000080a007980 */ /* 0x000ea4000c101900 */
[----:B--2---:R-:W-:-:S05]  /*56b0*/  IMAD.IADD R3, R4, 0x1, R0 ;  /* 0x0000000104037824 */ /* 0x004fca00078e0200 */
[----:B------:R0:W-:Y:S02]  /*56c0*/  ST.E [R10.64], R3 ;  /* 0x000000030a007985 */ /* 0x0001e4000c101908 */
.L_x_480:
[----:B------:R-:W-:Y:S05]  /*56d0*/  BSYNC B0 ;  /* 0x0000000000007941 */ /* 0x000fea0003800000 */
.L_x_479:
[----:B------:R-:W-:-:S05]  /*56e0*/  IADD3 R2, P0, R8, R6, RZ ;  /* 0x0000000608027210 */ /* 0x000fca0007f1e0ff */
[----:B0-----:R-:W-:-:S07]  /*56f0*/  IMAD.X R3, R9, 0x1, R7, P0 ;  /* 0x0000000109037824 */ /* 0x001fce00000e0607 */
[----:B------:R-:W2:Y:S01]  /*5700*/  ATOM.E.ADD.F16x2.RN.STRONG.GPU P0, RZ, [R2.64], R12 ;  /* 0x0000000c02ff798a */ /* 0x000ea2000810e9c8 */
[----:B------:R-:W-:Y:S01]  /*5710*/  BSSY B0, `(.L_x_483) ;  /* 0x000000f000007945 */ /* 0x000fe20003800000 */
[----:B--2---:R-:W-:Y:S05]  /*5720*/  @P0 BRA `(.L_x_484) ;  /* 0x000000d000000947 */ /* 0x004fea0003800000 */
[----:B------:R-:W0:Y:S02]  /*5730*/  QSPC.E.S P0, RZ, [R2] ;  /* 0x0000000002ff73aa */ /* 0x000e240000000500 */
[----:B0-----:R-:W-:Y:S05]  /*5740*/  @!P0 BRA `(.L_x_485) ;  /* 0x0000008000008947 */ /* 0x001fea0003800000 */
[----:B------:R-:W-:Y:S02]  /*5750*/  LOP3.LUT R2, R2, 0xffffff, RZ, 0xc0, !PT ;  /* 0x00ffffff02027812 */ /* 0x000fe400078ec0ff */
[----:B------:R-:W-:-:S03]  /*5760*/  PRMT R12, R12, 0x5410, R13 ;  /* 0x000054100c0c7816 */ /* 0x000fc6000000000d */
.L_x_486:
[----:B------:R-:W0:Y:S02]  /*5770*/  LDS R8, [R2] ;  /* 0x0000000002087984 */ /* 0x000e240000000800 */
[----:B0-----:R-:W-:-:S06]  /*5780*/  HADD2 R9, R8, R12 ;  /* 0x0000000c08097230 */ /* 0x001fcc0000000000 */
[----:B------:R-:W0:Y:S02]  /*5790*/  ATOMS.CAST.SPIN R9, [R2], R8, R9 ;  /* 0x000000080209738d */ /* 0x000e240001800009 */
[----:B0-----:R-:W-:-:S13]  /*57a0*/  ISETP.EQ.U32.AND P0, PT, R9, 0x1, PT ;  /* 0x000000010900780c */ /* 0x001fda0003f02070 */
[----:B------:R-:W-:Y:S05]  /*57b0*/  @!P0 BRA `(.L_x_486) ;  /* 0xffffffb000008947 */ /* 0x000fea000383ffff */
[----:B------:R-:W-:Y:S05]  /*57c0*/  BRA `(.L_x_484) ;  /* 0x0000003000007947 */ /* 0x000fea0003800000 */
.L_x_485:
[----:B------:R-:W2:Y:S02]  /*57d0*/  LD.E R0, [R2.64] ;  /* 0x0000000802007980 */ /* 0x000ea4000c101900 */
[----:B--2---:R-:W-:-:S05]  /*57e0*/  IMAD.IADD R9, R12, 0x1, R0 ;  /* 0x000000010c097824 */ /* 0x004fca00078e0200 */
[----:B------:R0:W-:Y:S02]  /*57f0*/  ST.E [R2.64], R9 ;  /* 0x0000000902007985 */ /* 0x0001e4000c101908 */
.L_x_484:
[----:B------:R-:W-:Y:S05]  /*5800*/  BSYNC B0 ;  /* 0x0000000000007941 */ /* 0x000fea0003800000 */
.L_x_483:
        /* <DEDUP_REMOVED lines=14> */
.L_x_490:
[----:B------:R-:W0:Y:S02]  /*58f0*/  LDS R8, [R0] ;  /* 0x0000000000087984 */ /* 0x000e240000000800 */
[----:B0-----:R-:W-:-:S10]  /*5900*/  HFMA2.MMA R9, R8, 1, 1, R66 ;  /* 0x3c003c0008097835 */ /* 0x001fd40000000042 */
[----:B------:R-:W0:Y:S02]  /*5910*/  ATOMS.CAST.SPIN R9, [R0], R8, R9 ;  /* 0x000000080009738d */ /* 0x000e240001800009 */
[----:B0-----:R-:W-:-:S13]  /*5920*/  ISETP.EQ.U32.AND P0, PT, R9, 0x1, PT ;  /* 0x000000010900780c */ /* 0x001fda0003f02070 */
[----:B------:R-:W-:Y:S05]  /*5930*/  @!P0 BRA `(.L_x_490) ;  /* 0xffffffb000008947 */ /* 0x000fea000383ffff */
[----:B------:R-:W-:Y:S05]  /*5940*/  BRA `(.L_x_488) ;  /* 0x0000003000007947 */ /* 0x000fea0003800000 */
.L_x_489:
[----:B------:R-:W2:Y:S02]  /*5950*/  LD.E R0, [R2.64] ;  /* 0x0000000802007980 */ /* 0x000ea4000c101900 */
[----:B--2---:R-:W-:-:S05]  /*5960*/  IMAD.IADD R9, R66, 0x1, R0 ;  /* 0x0000000142097824 */ /* 0x004fca00078e0200 */
[----:B------:R0:W-:Y:S02]  /*5970*/  ST.E [R2.64], R9 ;  /* 0x0000000902007985 */ /* 0x0001e4000c101908 */
.L_x_488:
[----:B------:R-:W-:Y:S05]  /*5980*/  BSYNC B0 ;  /* 0x0000000000007941 */ /* 0x000fea0003800000 */
.L_x_487:
        /* <DEDUP_REMOVED lines=9> */
.L_x_494:
[----:B------:R-:W0:Y:S02]  /*5a20*/  LDS R10, [R8] ;  /* 0x00000000080a7984 */ /* 0x000e240000000800 */
[----:B0-----:R-:W-:-:S06]  /*5a30*/  HADD2 R11, R10, R69 ;  /* 0x000000450a0b7230 */ /* 0x001fcc0000000000 */
[----:B------:R-:W0:Y:S02]  /*5a40*/  ATOMS.CAST.SPIN R11, [R8], R10, R11 ;  /* 0x0000000a080b738d */ /* 0x000e24000180000b */
[----:B0-----:R-:W-:-:S13]  /*5a50*/  ISETP.EQ.U32.AND P0, PT, R11, 0x1, PT ;  /* 0x000000010b00780c */ /* 0x001fda0003f02070 */
[----:B------:R-:W-:Y:S05]  /*5a60*/  @!P0 BRA `(.L_x_494) ;  /* 0xffffffb000008947 */ /* 0x000fea000383ffff */
[----:B------:R-:W-:Y:S05]  /*5a70*/  BRA `(.L_x_492) ;  /* 0x0000003000007947 */ /* 0x000fea0003800000 */
.L_x_493:
[----:B------:R-:W2:Y:S02]  /*5a80*/  LD.E R0, [R8.64] ;  /* 0x0000000808007980 */ /* 0x000ea4000c101900 */
[----:B--2---:R-:W-:-:S05]  /*5a90*/  IMAD.IADD R11, R69, 0x1, R0 ;  /* 0x00000001450b7824 */ /* 0x004fca00078e0200 */
[----:B------:R0:W-:Y:S02]  /*5aa0*/  ST.E [R8.64], R11 ;  /* 0x0000000b08007985 */ /* 0x0001e4000c101908 */
.L_x_492:
[----:B------:R-:W-:Y:S05]  /*5ab0*/  BSYNC B0 ;  /* 0x0000000000007941 */ /* 0x000fea0003800000 */
.L_x_491:
        /* <DEDUP_REMOVED lines=14> */
.L_x_498:
[----:B------:R-:W0:Y:S02]  /*5ba0*/  LDS R10, [R0] ;  /* 0x00000000000a7984 */ /* 0x000e240000000800 */
[----:B0-----:R-:W-:-:S10]  /*5bb0*/  HFMA2.MMA R11, R10, 1, 1, R71 ;  /* 0x3c003c000a0b7835 */ /* 0x001fd40000000047 */
[----:B------:R-:W0:Y:S02]  /*5bc0*/  ATOMS.CAST.SPIN R11, [R0], R10, R11 ;  /* 0x0000000a000b738d */ /* 0x000e24000180000b */
[----:B0-----:R-:W-:-:S13]  /*5bd0*/  ISETP.EQ.U32.AND P0, PT, R11, 0x1, PT ;  /* 0x000000010b00780c */ /* 0x001fda0003f02070 */
[----:B------:R-:W-:Y:S05]  /*5be0*/  @!P0 BRA `(.L_x_498) ;  /* 0xffffffb000008947 */ /* 0x000fea000383ffff */
[----:B------:R-:W-:Y:S05]  /*5bf0*/  BRA `(.L_x_496) ;  /* 0x0000003000007947 */ /* 0x000fea0003800000 */
.L_x_497:
[----:B------:R-:W2:Y:S02]  /*5c00*/  LD.E R0, [R8.64] ;  /* 0x0000000808007980 */ /* 0x000ea4000c101900 */
[----:B--2---:R-:W-:-:S05]  /*5c10*/  IMAD.IADD R11, R71, 0x1, R0 ;  /* 0x00000001470b7824 */ /* 0x004fca00078e0200 */
[----:B------:R0:W-:Y:S02]  /*5c20*/  ST.E [R8.64], R11 ;  /* 0x0000000b08007985 */ /* 0x0001e4000c101908 */
.L_x_496:
[----:B------:R-:W-:Y:S05]  /*5c30*/  BSYNC B0 ;  /* 0x0000000000007941 */ /* 0x000fea0003800000 */
.L_x_495:
[----:B------:R-:W-:-:S05]  /*5c40*/  IADD3 R2, P0, R6, R2, RZ ;  /* 0x0000000206027210 */ /* 0x000fca0007f1e0ff */
[----:B------:R-:W-:-:S07]  /*5c50*/  IMAD.X R3, R7, 0x1, R3, P0 ;  /* 0x0000000107037824 */ /* 0x000fce00000e0603 */
[----:B------:R-:W2:Y:S01]  /*5c60*/  ATOM.E.ADD.F16x2.RN.STRONG.GPU P0, RZ, [R2.64], R45 ;  /* 0x0000002d02ff798a */ /* 0x000ea2000810e9c8 */
[----:B------:R-:W-:Y:S01]  /*5c70*/  BSSY B0, `(.L_x_499) ;  /* 0x000000f000007945 */ /* 0x000fe20003800000 */
[----:B--2---:R-:W-:Y:S05]  /*5c80*/  @P0 BRA `(.L_x_500) ;  /* 0x000000d000000947 */ /* 0x004fea0003800000 */
[----:B------:R-:W1:Y:S02]  /*5c90*/  QSPC.E.S P0, RZ, [R2] ;  /* 0x0000000002ff73aa */ /* 0x000e640000000500 */
[----:B-1----:R-:W-:Y:S05]  /*5ca0*/  @!P0 BRA `(.L_x_501) ;  /* 0x0000008000008947 */ /* 0x002fea0003800000 */
[----:B------:R-:W-:Y:S02]  /*5cb0*/  LOP3.LUT R2, R2, 0xffffff, RZ, 0xc0, !PT ;  /* 0x00ffffff02027812 */ /* 0x000fe400078ec0ff */
[----:B------:R-:W-:-:S03]  /*5cc0*/  PRMT R45, R45, 0x5410, R43 ;  /* 0x000054102d2d7816 */ /* 0x000fc6000000002b */
.L_x_502:
[----:B------:R-:W1:Y:S02]  /*5cd0*/  LDS R10, [R2] ;  /* 0x00000000020a7984 */ /* 0x000e640000000800 */
[----:B01----:R-:W-:-:S06]  /*5ce0*/  HADD2 R11, R10, R45 ;  /* 0x0000002d0a0b7230 */ /* 0x003fcc0000000000 */
[----:B------:R-:W0:Y:S02]  /*5cf0*/  ATOMS.CAST.SPIN R11, [R2], R10, R11 ;  /* 0x0000000a020b738d */ /* 0x000e24000180000b */
[----:B0-----:R-:W-:-:S13]  /*5d00*/  ISETP.EQ.U32.AND P0, PT, R11, 0x1, PT ;  /* 0x000000010b00780c */ /* 0x001fda0003f02070 */
[----:B------:R-:W-:Y:S05]  /*5d10*/  @!P0 BRA `(.L_x_502) ;  /* 0xffffffb000008947 */ /* 0x000fea000383ffff */
[----:B------:R-:W-:Y:S05]  /*5d20*/  BRA `(.L_x_500) ;  /* 0x0000003000007947 */ /* 0x000fea0003800000 */
.L_x_501:
[----:B------:R-:W2:Y:S02]  /*5d30*/  LD.E R0, [R2.64] ;  /* 0x0000000802007980 */ /* 0x000ea4000c101900 */
[----:B0-2---:R-:W-:-:S05]  /*5d40*/  IMAD.IADD R11, R45, 0x1, R0 ;  /* 0x000000012d0b7824 */ /* 0x005fca00078e0200 */
[----:B------:R0:W-:Y:S02]  /*5d50*/  ST.E [R2.64], R11 ;  /* 0x0000000b02007985 */ /* 0x0001e4000c101908 */
.L_x_500:
[----:B------:R-:W-:Y:S05]  /*5d60*/  BSYNC B0 ;  /* 0x0000000000007941 */ /* 0x000fea0003800000 */
.L_x_499:
        /* <DEDUP_REMOVED lines=14> */
.L_x_506:
[----:B------:R-:W0:Y:S02]  /*5e50*/  LDS R10, [R0] ;  /* 0x00000000000a7984 */ /* 0x000e240000000800 */
[----:B0-----:R-:W-:-:S10]  /*5e60*/  HFMA2.MMA R11, R10, 1, 1, R46 ;  /* 0x3c003c000a0b7835 */ /* 0x001fd4000000002e */
[----:B------:R-:W0:Y:S02]  /*5e70*/  ATOMS.CAST.SPIN R11, [R0], R10, R11 ;  /* 0x0000000a000b738d */ /* 0x000e24000180000b */
[----:B0-----:R-:W-:-:S13]  /*5e80*/  ISETP.EQ.U32.AND P0, PT, R11, 0x1, PT ;  /* 0x000000010b00780c */ /* 0x001fda0003f02070 */
[----:B------:R-:W-:Y:S05]  /*5e90*/  @!P0 BRA `(.L_x_506) ;  /* 0xffffffb000008947 */ /* 0x000fea000383ffff */
[----:B------:R-:W-:Y:S05]  /*5ea0*/  BRA `(.L_x_504) ;  /* 0x0000003000007947 */ /* 0x000fea0003800000 */
.L_x_505:
[----:B------:R-:W2:Y:S02]  /*5eb0*/  LD.E R0, [R2.64] ;  /* 0x0000000802007980 */ /* 0x000ea4000c101900 */
[----:B--2---:R-:W-:-:S05]  /*5ec0*/  IMAD.IADD R11, R46, 0x1, R0 ;  /* 0x000000012e0b7824 */ /* 0x004fca00078e0200 */
[----:B------:R0:W-:Y:S02]  /*5ed0*/  ST.E [R2.64], R11 ;  /* 0x0000000b02007985 */ /* 0x0001e4000c101908 */
.L_x_504:
[----:B------:R-:W-:Y:S05]  /*5ee0*/  BSYNC B0 ;  /* 0x0000000000007941 */ /* 0x000fea0003800000 */
.L_x_503:
        /* <DEDUP_REMOVED lines=9> */
.L_x_510:
[----:B------:R-:W1:Y:S02]  /*5f80*/  LDS R10, [R8] ;  /* 0x00000000080a7984 */ /* 0x000e640000000800 */
[----:B01----:R-:W-:-:S06]  /*5f90*/  HADD2 R11, R10, R65 ;  /* 0x000000410a0b7230 */ /* 0x003fcc0000000000 */
[----:B------:R-:W0:Y:S02]  /*5fa0*/  ATOMS.CAST.SPIN R11, [R8], R10, R11 ;  /* 0x0000000a080b738d */ /* 0x000e24000180000b */
[----:B0-----:R-:W-:-:S13]  /*5fb0*/  ISETP.EQ.U32.AND P0, PT, R11, 0x1, PT ;  /* 0x000000010b00780c */ /* 0x001fda0003f02070 */
[----:B------:R-:W-:Y:S05]  /*5fc0*/  @!P0 BRA `(.L_x_510) ;  /* 0xffffffb000008947 */ /* 0x000fea000383ffff */
[----:B------:R-:W-:Y:S05]  /*5fd0*/  BRA `(.L_x_508) ;  /* 0x0000003000007947 */ /* 0x000fea0003800000 */
.L_x_509:
[----:B------:R-:W2:Y:S02]  /*5fe0*/  LD.E R0, [R8.64] ;  /* 0x0000000808007980 */ /* 0x000ea4000c101900 */
[----:B0-2---:R-:W-:-:S05]  /*5ff0*/  IMAD.IADD R11, R65, 0x1, R0 ;  /* 0x00000001410b7824 */ /* 0x005fca00078e0200 */
[----:B------:R0:W-:Y:S02]  /*6000*/  ST.E [R8.64], R11 ;  /* 0x0000000b08007985 */ /* 0x0001e4000c101908 */
.L_x_508:
[----:B------:R-:W-:Y:S05]  /*6010*/  BSYNC B0 ;  /* 0x0000000000007941 */ /* 0x000fea0003800000 */
.L_x_507:
[----:B------:R-:W-:Y:S01]  /*6020*/  HADD2 R75, R75.H0_H0, R75.H1_H1 ;  /* 0x3000004b4b4b7230 */ /* 0x000fe20000000800 */
[----:B------:R-:W-:Y:S01]  /*6030*/  IMAD.WIDE R4, R5, 0x2, R2 ;  /* 0x0000000205047825 */ /* 0x000fe200078e0202 */
        /* <DEDUP_REMOVED lines=8> */
[----:B------:R-:W1:Y:S02]  /*60c0*/  QSPC.E.S P0, RZ, [R4] ;  /* 0x0000000004ff73aa */ /* 0x000e640000000500 */
[----:B-1----:R-:W-:Y:S05]  /*60d0*/  @!P0 BRA `(.L_x_513) ;  /* 0x0000008000008947 */ /* 0x002fea0003800000 */
[----:B------:R-:W-:Y:S02]  /*60e0*/  LOP3.LUT R4, R4, 0xffffff, RZ, 0xc0, !PT ;  /* 0x00ffffff04047812 */ /* 0x000fe400078ec0ff */
[----:B------:R-:W-:-:S04]  /*60f0*/  PRMT R75, R75, 0x5410, R76 ;  /* 0x000054104b4b7816 */ /* 0x000fc8000000004c */
.L_x_514:
[----:B0-----:R-:W0:Y:S02]  /*6100*/  LDS R8, [R4] ;  /* 0x0000000004087984 */ /* 0x001e240000000800 */
[----:B0-----:R-:W-:-:S10]  /*6110*/  HFMA2.MMA R9, R8, 1, 1, R75 ;  /* 0x3c003c0008097835 */ /* 0x001fd4000000004b */
[----:B------:R-:W0:Y:S02]  /*6120*/  ATOMS.CAST.SPIN R9, [R4], R8, R9 ;  /* 0x000000080409738d */ /* 0x000e240001800009 */
[----:B0-----:R-:W-:-:S13]  /*6130*/  ISETP.EQ.U32.AND P0, PT, R9, 0x1, PT ;  /* 0x000000010900780c */ /* 0x001fda0003f02070 */
[----:B------:R-:W-:Y:S05]  /*6140*/  @!P0 BRA `(.L_x_514) ;  /* 0xffffffb000008947 */ /* 0x000fea000383ffff */
[----:B------:R-:W-:Y:S05]  /*6150*/  BRA `(.L_x_512) ;  /* 0x0000003000007947 */ /* 0x000fea0003800000 */
.L_x_513:
[----:B------:R-:W2:Y:S02]  /*6160*/  LD.E R0, [R4.64] ;  /* 0x0000000804007980 */ /* 0x000ea4000c101900 */
[----:B0-2---:R-:W-:-:S05]  /*6170*/  IMAD.IADD R9, R75, 0x1, R0 ;  /* 0x000000014b097824 */ /* 0x005fca00078e0200 */
[----:B------:R0:W-:Y:S02]  /*6180*/  ST.E [R4.64], R9 ;  /* 0x0000000904007985 */ /* 0x0001e4000c101908 */
.L_x_512:
[----:B------:R-:W-:Y:S05]  /*6190*/  BSYNC B0 ;  /* 0x0000000000007941 */ /* 0x000fea0003800000 */
.L_x_511:
[----:B0-----:R-:W-:-:S05]  /*61a0*/  IADD3 R2, P0, R6, R2, RZ ;  /* 0x0000000206027210 */ /* 0x001fca0007f1e0ff */
[----:B------:R-:W-:-:S07]  /*61b0*/  IMAD.X R3, R7, 0x1, R3, P0 ;  /* 0x0000000107037824 */ /* 0x000fce00000e0603 */
[----:B------:R-:W2:Y:S02]  /*61c0*/  ATOM.E.ADD.F16x2.RN.STRONG.GPU P0, RZ, [R2.64], R77 ;  /* 0x0000004d02ff798a */ /* 0x000ea4000810e9c8 */
[----:B--2---:R-:W-:Y:S05]  /*61d0*/  @P0 EXIT ;  /* 0x000000000000094d */ /* 0x004fea0003800000 */
[----:B------:R-:W0:Y:S02]  /*61e0*/  QSPC.E.S P0, RZ, [R2] ;  /* 0x0000000002ff73aa */ /* 0x000e240000000500 */
[----:B0-----:R-:W-:Y:S05]  /*61f0*/  @!P0 BRA `(.L_x_515) ;  /* 0x0000008000008947 */ /* 0x001fea0003800000 */
[----:B------:R-:W-:Y:S02]  /*6200*/  LOP3.LUT R2, R2, 0xffffff, RZ, 0xc0, !PT ;  /* 0x00ffffff02027812 */ /* 0x000fe400078ec0ff */
[----:B------:R-:W-:-:S03]  /*6210*/  PRMT R77, R77, 0x5410, R74 ;  /* 0x000054104d4d7816 */ /* 0x000fc6000000004a */
.L_x_516:
[----:B------:R-:W0:Y:S02]  /*6220*/  LDS R4, [R2] ;  /* 0x0000000002047984 */ /* 0x000e240000000800 */
[----:B0-----:R-:W-:-:S06]  /*6230*/  HADD2 R5, R4, R77 ;  /* 0x0000004d04057230 */ /* 0x001fcc0000000000 */
[----:B------:R-:W0:Y:S02]  /*6240*/  ATOMS.CAST.SPIN R5, [R2], R4, R5 ;  /* 0x000000040205738d */ /* 0x000e240001800005 */
[----:B0-----:R-:W-:-:S13]  /*6250*/  ISETP.EQ.U32.AND P0, PT, R5, 0x1, PT ;  /* 0x000000010500780c */ /* 0x001fda0003f02070 */
[----:B------:R-:W-:Y:S05]  /*6260*/  @!P0 BRA `(.L_x_516) ;  /* 0xffffffb000008947 */ /* 0x000fea000383ffff */
[----:B------:R-:W-:Y:S05]  /*6270*/  EXIT ;  /* 0x000000000000794d */ /* 0x000fea0003800000 */
.L_x_515:
[----:B------:R-:W2:Y:S02]  /*6280*/  LD.E R0, [R2.64] ;  /* 0x0000000802007980 */ /* 0x000ea4000c101900 */
[----:B--2---:R-:W-:-:S05]  /*6290*/  IMAD.IADD R5, R77, 0x1, R0 ;  /* 0x000000014d057824 */ /* 0x004fca00078e0200 */
[----:B------:R-:W-:Y:S01]  /*62a0*/  ST.E [R2.64], R5 ;  /* 0x0000000502007985 */ /* 0x000fe2000c101908 */
[----:B------:R-:W-:Y:S05]  /*62b0*/  EXIT ;  /* 0x000000000000794d */ /* 0x000fea0003800000 */
.L_x_517:
        /* <DEDUP_REMOVED lines=12> */
.L_x_3832:


//--------------------- .text._Z28gemm_half_q_half_gptq_kernelILi7ELb1ELb0EEvPK6__halfPKjS4_S2_PS0_iiiiiPKtibS2_i --------------------------
	.section	.text._Z28gemm_half_q_half_gptq_kernelILi7ELb1ELb0EEvPK6__halfPKjS4_S2_PS0_iiiiiPKtibS2_i,"ax",@progbits
	.sectioninfo	@"SHI_REGISTERS=102"
	.align	128
        .global         _Z28gemm_half_q_half_gptq_kernelILi7ELb1ELb0EEvPK6__halfPKjS4_S2_PS0_iiiiiPKtibS2_i
        .type           _Z28gemm_half_q_half_gptq_kernelILi7ELb1ELb0EEvPK6__halfPKjS4_S2_PS0_iiiiiPKtibS2_i,@function
        .size           _Z28gemm_half_q_half_gptq_kernelILi7ELb1ELb0EEvPK6__halfPKjS4_S2_PS0_iiiiiPKtibS2_i,(.L_x_3833 - _Z28gemm_half_q_half_gptq_kernelILi7ELb1ELb0EEvPK6__halfPKjS4_S2_PS0_iiiiiPKtibS2_i)
        .other          _Z28gemm_half_q_half_gptq_kernelILi7ELb1ELb0EEvPK6__halfPKjS4_S2_PS0_iiiiiPKtibS2_i,@"STO_CUDA_ENTRY STV_DEFAULT"
_Z28gemm_half_q_half_gptq_kernelILi7ELb1ELb0EEvPK6__halfPKjS4_S2_PS0_iiiiiPKtibS2_i:
.text._Z28gemm_half_q_half_gptq_kernelILi7ELb1ELb0EEvPK6__halfPKjS4_S2_PS0_iiiiiPKtibS2_i:
        /* <DEDUP_REMOVED lines=77> */
.L_x_520:
        /* <DEDUP_REMOVED lines=24> */
.L_x_519:
[----:B------:R-:W-:Y:S05]  /*0650*/  BSYNC B0 ;  /* 0x0000000000007941 */ /* 0x000fea0003800000 */
.L_x_518:
        /* <DEDUP_REMOVED lines=75> */
.L_x_521:
        /* <DEDUP_REMOVED lines=49> */
.L_x_540:
        /* <DEDUP_REMOVED lines=67> */
.L_x_523:
        /* <DEDUP_REMOVED lines=62> */
.L_x_524:
        /* <DEDUP_REMOVED lines=22> */
.L_x_525:
        /* <DEDUP_REMOVED lines=22> */
.L_x_526:
        /* <DEDUP_REMOVED lines=22> */
.L_x_527:
        /* <DEDUP_REMOVED lines=138> */
.L_x_528:
        /* <DEDUP_REMOVED lines=22> */
.L_x_529:
        /* <DEDUP_REMOVED lines=22> */
.L_x_530:
        /* <DEDUP_REMOVED lines=22> */
.L_x_531:
        /* <DEDUP_REMOVED lines=149> */
.L_x_532:
        /* <DEDUP_REMOVED lines=22> */
.L_x_533:
        /* <DEDUP_REMOVED lines=22> */
.L_x_534:
        /* <DEDUP_REMOVED lines=22> */
.L_x_535:
        /* <DEDUP_REMOVED lines=138> */
.L_x_536:
        /* <DEDUP_REMOVED lines=22> */
.L_x_537:
        /* <DEDUP_REMOVED lines=22> */
.L_x_538:
        /* <DEDUP_REMOVED lines=23> */
.L_x_539:
        /* <DEDUP_REMOVED lines=78> */
.L_x_522:
[----:B------:R-:W-:Y:S01]  /*4630*/  HADD2 R16, R15.H0_H0, R15.H1_H1 ;  /* 0x3000000f0f107230 */ /* 0x000fe20000000800 */
[----:B------:R-:W-:Y:S01]  /*4640*/  IMAD.MOV.U32 R17, RZ, RZ, 0x2 ;  /* 0x00000002ff117424 */ /* 0x000fe200078e00ff */
[----:B------:R-:W-:Y:S01]  /*4650*/  HADD2 R18, R14.H0_H0, R14.H1_H1 ;  /* 0x3000000e0e127230 */ /* 0x000fe20000000800 */
[----:B------:R-:W-:-:S04]  /*4660*/  IMAD R84, R83, c[0x0][0x18c], R84 ;  /* 0x0000630053547a24 */ /* 0x000fc800078e0254 */
[----:B------:R-:W-:Y:S01]  /*4670*/  IMAD.WIDE R14, R84, R17, c[0x0][0x180] ;  /* 0x00006000540e7625 */ /* 0x000fe200078e0211 */
        /* <DEDUP_REMOVED lines=11> */
.L_x_544:
[----:B------:R-:W0:Y:S02]  /*4730*/  LDS R20, [R12] ;  /* 0x000000000c147984 */ /* 0x000e240000000800 */
[----:B0-----:R-:W-:-:S10]  /*4740*/  HFMA2.MMA R21, R20, 1, 1, R16 ;  /* 0x3c003c0014157835 */ /* 0x001fd40000000010 */
[----:B------:R-:W0:Y:S02]  /*4750*/  ATOMS.CAST.SPIN R21, [R12], R20, R21 ;  /* 0x000000140c15738d */ /* 0x000e240001800015 */
[----:B0-----:R-:W-:-:S13]  /*4760*/  ISETP.EQ.U32.AND P0, PT, R21, 0x1, PT ;  /* 0x000000011500780c */ /* 0x001fda0003f02070 */
[----:B------:R-:W-:Y:S05]  /*4770*/  @!P0 BRA `(.L_x_544) ;  /* 0xffffffb000008947 */ /* 0x000fea000383ffff */
[----:B------:R-:W-:Y:S05]  /*4780*/  BRA `(.L_x_542) ;  /* 0x0000003000007947 */ /* 0x000fea0003800000 */
.L_x_543:
[----:B------:R-:W2:Y:S02]  /*4790*/  LD.E R12, [R14.64] ;  /* 0x000000080e0c7980 */ /* 0x000ea4000c101900 */
[----:B--2---:R-:W-:-:S05]  /*47a0*/  IMAD.IADD R13, R16, 0x1, R12 ;  /* 0x00000001100d7824 */ /* 0x004fca00078e020c */
[----:B------:R0:W-:Y:S02]  /*47b0*/  ST.E [R14.64], R13 ;  /* 0x0000000d0e007985 */ /* 0x0001e4000c101908 */
.L_x_542:
[----:B------:R-:W-:Y:S05]  /*47c0*/  BSYNC B0 ;  /* 0x0000000000007941 */ /* 0x000fea0003800000 */
.L_x_541:
[----:B------:R-:W2:Y:S01]  /*47d0*/  ATOM.E.ADD.F16x2.RN.STRONG.GPU P0, RZ, [R14.64+0x4], R22 ;  /* 0x000004160eff798a */ /* 0x000ea2000810e9c8 */
[----:B------:R-:W-:Y:S01]  /*47e0*/  IADD3 R12, P1, R14, 0x4, RZ ;  /* 0x000000040e0c7810 */ /* 0x000fe20007f3e0ff */
[----:B------:R-:W-:Y:S04]  /*47f0*/  BSSY B0, `(.L_x_545) ;  /* 0x0000011000007945 */ /* 0x000fe80003800000 */
[----:B0-----:R-:W-:Y:S01]  /*4800*/  IMAD.X R13, RZ, RZ, R15, P1 ;  /* 0x000000ffff0d7224 */ /* 0x001fe200008e060f */
[----:B--2---:R-:W-:Y:S05]  /*4810*/  @P0 BRA `(.L_x_546) ;  /* 0x000000e000000947 */ /* 0x004fea0003800000 */
[----:B------:R-:W0:Y:S02]  /*4820*/  QSPC.E.S P0, RZ, [R14+0x4] ;  /* 0x000004000eff73aa */ /* 0x000e240000000500 */
[----:B0-----:R-:W-:Y:S05]  /*4830*/  @!P0 BRA `(.L_x_547) ;  /* 0x0000009000008947 */ /* 0x001fea0003800000 */
[----:B------:R-:W-:Y:S02]  /*4840*/  IADD3 R16, R14, 0x4, RZ ;  /* 0x000000040e107810 */ /* 0x000fe40007ffe0ff */
[----:B------:R-:W-:-:S02]  /*4850*/  PRMT R22, R22, 0x5410, R23 ;  /* 0x0000541016167816 */ /* 0x000fc40000000017 */
[----:B------:R-:W-:-:S05]  /*4860*/  LOP3.LUT R16, R16, 0xffffff, RZ, 0xc0, !PT ;  /* 0x00ffffff10107812 */ /* 0x000fca00078ec0ff */
.L_x_548:
[----:B------:R-:W0:Y:S02]  /*4870*/  LDS R20, [R16] ;  /* 0x0000000010147984 */ /* 0x000e240000000800 */
[----:B0-----:R-:W-:-:S06]  /*4880*/  HADD2 R21, R20, R22 ;  /* 0x0000001614157230 */ /* 0x001fcc0000000000 */
[----:B------:R-:W0:Y:S02]  /*4890*/  ATOMS.CAST.SPIN R21, [R16], R20, R21 ;  /* 0x000000141015738d */ /* 0x000e240001800015 */
[----:B0-----:R-:W-:-:S13]  /*48a0*/  ISETP.EQ.U32.AND P0, PT, R21, 0x1, PT ;  /* 0x000000011500780c */ /* 0x001fda0003f02070 */
[----:B------:R-:W-:Y:S05]  /*48b0*/  @!P0 BRA `(.L_x_548) ;  /* 0xffffffb000008947 */ /* 0x000fea000383ffff */
[----:B------:R-:W-:Y:S05]  /*48c0*/  BRA `(.L_x_546) ;  /* 0x0000003000007947 */ /* 0x000fea0003800000 */
.L_x_547:
[----:B------:R-:W2:Y:S02]  /*48d0*/  LD.E R16, [R14.64+0x4] ;  /* 0x000004080e107980 */ /* 0x000ea4000c101900 */
[----:B--2---:R-:W-:-:S05]  /*48e0*/  IMAD.IADD R21, R22, 0x1, R16 ;  /* 0x0000000116157824 */ /* 0x004fca00078e0210 */
[----:B------:R0:W-:Y:S02]  /*48f0*/  ST.E [R14.64+0x4], R21 ;  /* 0x000004150e007985 */ /* 0x0001e4000c101908 */
.L_x_546:
[----:B------:R-:W-:Y:S05]  /*4900*/  BSYNC B0 ;  /* 0x0000000000007941 */ /* 0x000fea0003800000 */
.L_x_545:
        /* <DEDUP_REMOVED lines=14> */
.L_x_552:
[----:B------:R-:W0:Y:S02]  /*49f0*/  LDS R10, [R8] ;  /* 0x00000000080a7984 */ /* 0x000e240000000800 */
[----:B0-----:R-:W-:-:S10]  /*4a00*/  HFMA2.MMA R11, R10, 1, 1, R9 ;  /* 0x3c003c000a0b7835 */ /* 0x001fd40000000009 */
[----:B------:R-:W0:Y:S02]  /*4a10*/  ATOMS.CAST.SPIN R11, [R8], R10, R11 ;  /* 0x0000000a080b738d */ /* 0x000e24000180000b */
[----:B0-----:R-:W-:-:S13]  /*4a20*/  ISETP.EQ.U32.AND P0, PT, R11, 0x1, PT ;  /* 0x000000010b00780c */ /* 0x001fda0003f02070 */
[----:B------:R-:W-:Y:S05]  /*4a30*/  @!P0 BRA `(.L_x_552) ;  /* 0xffffffb000008947 */ /* 0x000fea000383ffff */
[----:B------:R-:W-:Y:S05]  /*4a40*/  BRA `(.L_x_550) ;  /* 0x0000003000007947 */ /* 0x000fea0003800000 */
.L_x_551:
[----:B------:R-:W2:Y:S02]  /*4a50*/  LD.E R8, [R14.64] ;  /* 0x000000080e087980 */ /* 0x000ea4000c101900 */
[----:B--2---:R-:W-:-:S05]  /*4a60*/  IMAD.IADD R9, R11, 0x1, R8 ;  /* 0x000000010b097824 */ /* 0x004fca00078e0208 */
[----:B------:R0:W-:Y:S02]  /*4a70*/  ST.E [R14.64], R9 ;  /* 0x000000090e007985 */ /* 0x0001e4000c101908 */
.L_x_550:
[----:B------:R-:W-:Y:S05]  /*4a80*/  BSYNC B0 ;  /* 0x0000000000007941 */ /* 0x000fea0003800000 */
.L_x_549:
        /* <DEDUP_REMOVED lines=8> */
.L_x_556:
[----:B------:R-:W1:Y:S02]  /*4b10*/  LDS R8, [R12] ;  /* 0x000000000c087984 */ /* 0x000e640000000800 */
[----:B01----:R-:W-:-:S06]  /*4b20*/  HADD2 R9, R8, R16 ;  /* 0x0000001008097230 */ /* 0x003fcc0000000000 */
[----:B------:R-:W0:Y:S02]  /*4b30*/  ATOMS.CAST.SPIN R9, [R12], R8, R9 ;  /* 0x000000080c09738d */ /* 0x000e240001800009 */
[----:B0-----:R-:W-:-:S13]  /*4b40*/  ISETP.EQ.U32.AND P0, PT, R9, 0x1, PT ;  /* 0x000000010900780c */ /* 0x001fda0003f02070 */
[----:B------:R-:W-:Y:S05]  /*4b50*/  @!P0 BRA `(.L_x_556) ;  /* 0xffffffb000008947 */ /* 0x000fea000383ffff */
[----:B------:R-:W-:Y:S05]  /*4b60*/  BRA `(.L_x_554) ;  /* 0x0000003000007947 */ /* 0x000fea0003800000 */
.L_x_555:
[----:B------:R-:W2:Y:S02]  /*4b70*/  LD.E R8, [R12.64] ;  /* 0x000000080c087980 */ /* 0x000ea4000c101900 */
[----:B0-2---:R-:W-:-:S05]  /*4b80*/  IMAD.IADD R9, R16, 0x1, R8 ;  /* 0x0000000110097824 */ /* 0x005fca00078e0208 */
[----:B------:R0:W-:Y:S02]  /*4b90*/  ST.E [R12.64], R9 ;  /* 0x000000090c007985 */ /* 0x0001e4000c101908 */
.L_x_554:
[----:B------:R-:W-:Y:S05]  /*4ba0*/  BSYNC B0 ;  /* 0x0000000000007941 */ /* 0x000fea0003800000 */
.L_x_553:
        /* <DEDUP_REMOVED lines=14> */
.L_x_560:
[----:B------:R-:W0:Y:S02]  /*4c90*/  LDS R6, [R5] ;  /* 0x0000000005067984 */ /* 0x000e240000000800 */
[----:B0-----:R-:W-:-:S10]  /*4ca0*/  HFMA2.MMA R7, R6, 1, 1, R19 ;  /* 0x3c003c0006077835 */ /* 0x001fd40000000013 */
[----:B------:R-:W0:Y:S02]  /*4cb0*/  ATOMS.CAST.SPIN R7, [R5], R6, R7 ;  /* 0x000000060507738d */ /* 0x000e240001800007 */
[----:B0-----:R-:W-:-:S13]  /*4cc0*/  ISETP.EQ.U32.AND P0, PT, R7, 0x1, PT ;  /* 0x000000010700780c */ /* 0x001fda0003f02070 */
[----:B------:R-:W-:Y:S05]  /*4cd0*/  @!P0 BRA `(.L_x_560) ;  /* 0xffffffb000008947 */ /* 0x000fea000383ffff */
[----:B------:R-:W-:Y:S05]  /*4ce0*/  BRA `(.L_x_558) ;  /* 0x0000003000007947 */ /* 0x000fea0003800000 */
.L_x_559:
[----:B------:R-:W2:Y:S02]  /*4cf0*/  LD.E R5, [R8.64] ;  /* 0x0000000808057980 */ /* 0x000ea4000c101900 */
[----:B--2---:R-:W-:-:S05]  /*4d00*/  IMAD.IADD R5, R19, 0x1, R5 ;  /* 0x0000000113057824 */ /* 0x004fca00078e0205 */
[----:B------:R0:W-:Y:S02]  /*4d10*/  ST.E [R8.64], R5 ;  /* 0x0000000508007985 */ /* 0x0001e4000c101908 */
.L_x_558:
[----:B------:R-:W-:Y:S05]  /*4d20*/  BSYNC B0 ;  /* 0x0000000000007941 */ /* 0x000fea0003800000 */
.L_x_557:
        /* <DEDUP_REMOVED lines=11> */
.L_x_564:
[----:B------:R-:W0:Y:S02]  /*4de0*/  LDS R12, [R10] ;  /* 0x000000000a0c7984 */ /* 0x000e240000000800 */
[----:B0-----:R-:W-:-:S06]  /*4df0*/  HADD2 R13, R12, R11 ;  /* 0x0000000b0c0d7230 */ /* 0x001fcc0000000000 */
[----:B------:R-:W0:Y:S02]  /*4e00*/  ATOMS.CAST.SPIN R13, [R10], R12, R13 ;  /* 0x0000000c0a0d738d */ /* 0x000e24000180000d */
[----:B0-----:R-:W-:-:S13]  /*4e10*/  ISETP.EQ.U32.AND P0, PT, R13, 0x1, PT ;  /* 0x000000010d00780c */ /* 0x001fda0003f02070 */
[----:B------:R-:W-:Y:S05]  /*4e20*/  @!P0 BRA `(.L_x_564) ;  /* 0xffffffb000008947 */ /* 0x000fea000383ffff */
[----:B------:R-:W-:Y:S05]  /*4e30*/  BRA `(.L_x_562) ;  /* 0x0000003000007947 */ /* 0x000fea0003800000 */
.L_x_563:
[----:B------:R-:W2:Y:S02]  /*4e40*/  LD.E R12, [R10.64] ;  /* 0x000000080a0c7980 */ /* 0x000ea4000c101900 */
[----:B--2---:R-:W-:-:S05]  /*4e50*/  IMAD.IADD R13, R21, 0x1, R12 ;  /* 0x00000001150d7824 */ /* 0x004fca00078e020c */
[----:B------:R0:W-:Y:S02]  /*4e60*/  ST.E [R10.64], R13 ;  /* 0x0000000d0a007985 */ /* 0x0001e4000c101908 */
.L_x_562:
[----:B------:R-:W-:Y:S05]  /*4e70*/  BSYNC B0 ;  /* 0x0000000000007941 */ /* 0x000fea0003800000 */
.L_x_561:
        /* <DEDUP_REMOVED lines=14> */
.L_x_568:
[----:B------:R-:W0:Y:S02]  /*4f60*/  LDS R2, [R0] ;  /* 0x0000000000027984 */ /* 0x000e240000000800 */
[----:B0-----:R-:W-:-:S10]  /*4f70*/  HFMA2.MMA R3, R2, 1, 1, R4 ;  /* 0x3c003c0002037835 */ /* 0x001fd40000000004 */
[----:B------:R-:W0:Y:S02]  /*4f80*/  ATOMS.CAST.SPIN R3, [R0], R2, R3 ;  /* 0x000000020003738d */ /* 0x000e240001800003 */
[----:B0-----:R-:W-:-:S13]  /*4f90*/  ISETP.EQ.U32.AND P0, PT, R3, 0x1, PT ;  /* 0x000000010300780c */ /* 0x001fda0003f02070 */
[----:B------:R-:W-:Y:S05]  /*4fa0*/  @!P0 BRA `(.L_x_568) ;  /* 0xffffffb000008947 */ /* 0x000fea000383ffff */
[----:B------:R-:W-:Y:S05]  /*4fb0*/  BRA `(.L_x_566) ;  /* 0x0000003000007947 */ /* 0x000fea0003800000 */
.L_x_567:
[----:B------:R-:W2:Y:S02]  /*4fc0*/  LD.E R0, [R10.64] ;  /* 0x000000080a007980 */ /* 0x000ea4000c101900 */
[----:B--2---:R-:W-:-:S05]  /*4fd0*/  IMAD.IADD R3, R4, 0x1, R0 ;  /* 0x0000000104037824 */ /* 0x004fca00078e0200 */
[----:B------:R0:W-:Y:S02]  /*4fe0*/  ST.E [R10.64], R3 ;  /* 0x000000030a007985 */ /* 0x0001e4000c101908 */
.L_x_566:
[----:B------:R-:W-:Y:S05]  /*4ff0*/  BSYNC B0 ;  /* 0x0000000000007941 */ /* 0x000fea0003800000 */
.L_x_565:
        /* <DEDUP_REMOVED lines=9> */
.L_x_572:
[----:B------:R-:W0:Y:S02]  /*5090*/  LDS R8, [R2] ;  /* 0x0000000002087984 */ /* 0x000e240000000800 */
[----:B0-----:R-:W-:-:S06]  /*50a0*/  HADD2 R9, R8, R12 ;  /* 0x0000000c08097230 */ /* 0x001fcc0000000000 */
[----:B------:R-:W0:Y:S02]  /*50b0*/  ATOMS.CAST.SPIN R9, [R2], R8, R9 ;  /* 0x000000080209738d */ /* 0x000e240001800009 */
[----:B0-----:R-:W-:-:S13]  /*50c0*/  ISETP.EQ.U32.AND P0, PT, R9, 0x1, PT ;  /* 0x000000010900780c */ /* 0x001fda0003f02070 */
[----:B------:R-:W-:Y:S05]  /*50d0*/  @!P0 BRA `(.L_x_572) ;  /* 0xffffffb000008947 */ /* 0x000fea000383ffff */
[----:B------:R-:W-:Y:S05]  /*50e0*/  BRA `(.L_x_570) ;  /* 0x0000003000007947 */ /* 0x000fea0003800000 */
.L_x_571:
[----:B------:R-:W2:Y:S02]  /*50f0*/  LD.E R0, [R2.64] ;  /* 0x0000000802007980 */ /* 0x000ea4000c101900 */
[----:B--2---:R-:W-:-:S05]  /*5100*/  IMAD.IADD R9, R12, 0x1, R0 ;  /* 0x000000010c097824 */ /* 0x004fca00078e0200 */
[----:B------:R0:W-:Y:S02]  /*5110*/  ST.E [R2.64], R9 ;  /* 0x0000000902007985 */ /* 0x0001e4000c101908 */
.L_x_570:
[----:B------:R-:W-:Y:S05]  /*5120*/  BSYNC B0 ;  /* 0x0000000000007941 */ /* 0x000fea0003800000 */
.L_x_569:
        /* <DEDUP_REMOVED lines=14> */
.L_x_576:
[----:B------:R-:W0:Y:S02]  /*5210*/  LDS R8, [R0] ;  /* 0x0000000000087984 */ /* 0x000e240000000800 */
[----:B0-----:R-:W-:-:S10]  /*5220*/  HFMA2.MMA R9, R8, 1, 1, R63 ;  /* 0x3c003c0008097835 */ /* 0x001fd4000000003f */
[----:B------:R-:W0:Y:S02]  /*5230*/  ATOMS.CAST.SPIN R9, [R0], R8, R9 ;  /* 0x000000080009738d */ /* 0x000e240001800009 */
[----:B0-----:R-:W-:-:S13]  /*5240*/  ISETP.EQ.U32.AND P0, PT, R9, 0x1, PT ;  /* 0x000000010900780c */ /* 0x001fda0003f02070 */
[----:B------:R-:W-:Y:S05]  /*5250*/  @!P0 BRA `(.L_x_576) ;  /* 0xffffffb000008947 */ /* 0x000fea000383ffff */
[----:B------:R-:W-:Y:S05]  /*5260*/  BRA `(.L_x_574) ;  /* 0x0000003000007947 */ /* 0x000fea0003800000 */
.L_x_575:
[----:B------:R-:W2:Y:S02]  /*5270*/  LD.E R0, [R2.64] ;  /* 0x0000000802007980 */ /* 0x000ea4000c101900 */
[----:B--2---:R-:W-:-:S05]  /*5280*/  IMAD.IADD R9, R63, 0x1, R0 ;  /* 0x000000013f097824 */ /* 0x004fca00078e0200 */
[----:B------:R0:W-:Y:S02]  /*5290*/  ST.E [R2.64], R9 ;  /* 0x0000000902007985 */ /* 0x0001e4000c101908 */
.L_x_574:
[----:B------:R-:W-:Y:S05]  /*52a0*/  BSYNC B0 ;  /* 0x0000000000007941 */ /* 0x000fea0003800000 */
.L_x_573:
        /* <DEDUP_REMOVED lines=9> */
.L_x_580:
[----:B------:R-:W0:Y:S02]  /*5340*/  LDS R10, [R8] ;  /* 0x00000000080a7984 */ /* 0x000e240000000800 */
[----:B0-----:R-:W-:-:S06]  /*5350*/  HADD2 R11, R10, R55 ;  /* 0x000000370a0b7230 */ /* 0x001fcc0000000000 */
[----:B------:R-:W0:Y:S02]  /*5360*/  ATOMS.CAST.SPIN R11, [R8], R10, R11 ;  /* 0x0000000a080b738d */ /* 0x000e24000180000b */
[----:B0-----:R-:W-:-:S13]  /*5370*/  ISETP.EQ.U32.AND P0, PT, R11, 0x1, PT ;  /* 0x000000010b00780c */ /* 0x001fda0003f02070 */
[----:B------:R-:W-:Y:S05]  /*5380*/  @!P0 BRA `(.L_x_580) ;  /* 0xffffffb000008947 */ /* 0x000fea000383ffff */
[----:B------:R-:W-:Y:S05]  /*5390*/  BRA `(.L_x_578) ;  /* 0x0000003000007947 */ /* 0x000fea0003800000 */
.L_x_579:
[----:B------:R-:W2:Y:S02]  /*53a0*/  LD.E R0, [R8.64] ;  /* 0x0000000808007980 */ /* 0x000ea4000c101900 */
[----:B--2---:R-:W-:-:S05]  /*53b0*/  IMAD.IADD R11, R55, 0x1, R0 ;  /* 0x00000001370b7824 */ /* 0x004fca00078e0200 */
[----:B------:R0:W-:Y:S02]  /*53c0*/  ST.E [R8.64], R11 ;  /* 0x0000000b08007985 */ /* 0x0001e4000c101908 */
.L_x_578:
[----:B------:R-:W-:Y:S05]  /*53d0*/  BSYNC B0 ;  /* 0x0000000000007941 */ /* 0x000fea0003800000 */
.L_x_577:
        /* <DEDUP_REMOVED lines=14> */
.L_x_584:
[----:B------:R-:W0:Y:S02]  /*54c0*/  LDS R10, [R0] ;  /* 0x00000000000a7984 */ /* 0x000e240000000800 */
[----:B0-----:R-:W-:-:S10]  /*54d0*/  HFMA2.MMA R11, R10, 1, 1, R94 ;  /* 0x3c003c000a0b7835 */ /* 0x001fd4000000005e */
[----:B------:R-:W0:Y:S02]  /*54e0*/  ATOMS.CAST.SPIN R11, [R0], R10, R11 ;  /* 0x0000000a000b738d */ /* 0x000e24000180000b */
[----:B0-----:R-:W-:-:S13]  /*54f0*/  ISETP.EQ.U32.AND P0, PT, R11, 0x1, PT ;  /* 0x000000010b00780c */ /* 0x001fda0003f02070 */
[----:B------:R-:W-:Y:S05]  /*5500*/  @!P0 BRA `(.L_x_584) ;  /* 0xffffffb000008947 */ /* 0x000fea000383ffff */
[----:B------:R-:W-:Y:S05]  /*5510*/  BRA `(.L_x_582) ;  /* 0x0000003000007947 */ /* 0x000fea0003800000 */
.L_x_583:
[----:B------:R-:W2:Y:S02]  /*5520*/  LD.E R0, [R8.64] ;  /* 0x0000000808007980 */ /* 0x000ea4000c101900 */
[----:B--2---:R-:W-:-:S05]  /*5530*/  IMAD.IADD R11, R94, 0x1, R0 ;  /* 0x000000015e0b7824 */ /* 0x004fca00078e0200 */
[----:B------:R0:W-:Y:S02]  /*5540*/  ST.E [R8.64], R11 ;  /* 0x0000000b08007985 */ /* 0x0001e4000c101908 */
.L_x_582:
[----:B------:R-:W-:Y:S05]  /*5550*/  BSYNC B0 ;  /* 0x0000000000007941 */ /* 0x000fea0003800000 */
.L_x_581:
        /* <DEDUP_REMOVED lines=9> */
.L_x_588:
[----:B------:R-:W1:Y:S02]  /*55f0*/  LDS R10, [R2] ;  /* 0x00000000020a7984 */ /* 0x000e640000000800 */
[----:B01----:R-:W-:-:S06]  /*5600*/  HADD2 R11, R10, R89 ;  /* 0x000000590a0b7230 */ /* 0x003fcc0000000000 */
[----:B------:R-:W0:Y:S02]  /*5610*/  ATOMS.CAST.SPIN R11, [R2], R10, R11 ;  /* 0x0000000a020b738d */ /* 0x000e24000180000b */
[----:B0-----:R-:W-:-:S13]  /*5620*/  ISETP.EQ.U32.AND P0, PT, R11, 0x1, PT ;  /* 0x000000010b00780c */ /* 0x001fda0003f02070 */
[----:B------:R-:W-:Y:S05]  /*5630*/  @!P0 BRA `(.L_x_588) ;  /* 0xffffffb000008947 */ /* 0x000fea000383ffff */
[----:B------:R-:W-:Y:S05]  /*5640*/  BRA `(.L_x_586) ;  /* 0x0000003000007947 */ /* 0x000fea0003800000 */
.L_x_587:
[----:B------:R-:W2:Y:S02]  /*5650*/  LD.E R0, [R2.64] ;  /* 0x0000000802007980 */ /* 0x000ea4000c101900 */
[----:B0-2---:R-:W-:-:S05]  /*5660*/  IMAD.IADD R11, R89, 0x1, R0 ;  /* 0x00000001590b7824 */ /* 0x005fca00078e0200 */
[----:B------:R0:W-:Y:S02]  /*5670*/  ST.E [R2.64], R11 ;  /* 0x0000000b02007985 */ /* 0x0001e4000c101908 */
.L_x_586:
[----:B------:R-:W-:Y:S05]  /*5680*/  BSYNC B0 ;  /* 0x0000000000007941 */ /* 0x000fea0003800000 */
.L_x_585:
        /* <DEDUP_REMOVED lines=14> */
.L_x_592:
[----:B------:R-:W0:Y:S02]  /*5770*/  LDS R4, [R2] ;  /* 0x0000000002047984 */ /* 0x000e240000000800 */
[----:B0-----:R-:W-:-:S10]  /*5780*/  HFMA2.MMA R5, R4, 1, 1, R93 ;  /* 0x3c003c0004057835 */ /* 0x001fd4000000005d */
[----:B------:R-:W0:Y:S02]  /*5790*/  ATOMS.CAST.SPIN R5, [R2], R4, R5 ;  /* 0x000000040205738d */ /* 0x000e240001800005 */
[----:B0-----:R-:W-:-:S13]  /*57a0*/  ISETP.EQ.U32.AND P0, PT, R5, 0x1, PT ;  /* 0x000000010500780c */ /* 0x001fda0003f02070 */
[----:B------:R-:W-:Y:S05]  /*57b0*/  @!P0 BRA `(.L_x_592) ;  /* 0xffffffb000008947 */ /* 0x000fea000383ffff */
[----:B------:R-:W-:Y:S05]  /*57c0*/  BRA `(.L_x_590) ;  /* 0x0000003000007947 */ /* 0x000fea0003800000 */
.L_x_591:
[----:B------:R-:W2:Y:S02]  /*57d0*/  LD.E R0, [R2.64] ;  /* 0x0000000802007980 */ /* 0x000ea4000c101900 */
[----:B--2---:R-:W-:-:S05]  /*57e0*/  IMAD.IADD R5, R93, 0x1, R0 ;  /* 0x000000015d057824 */ /* 0x004fca00078e0200 */
[----:B------:R0:W-:Y:S02]  /*57f0*/  ST.E [R2.64], R5 ;  /* 0x0000000502007985 */ /* 0x0001e4000c101908 */
.L_x_590:
[----:B------:R-:W-:Y:S05]  /*5800*/  BSYNC B0 ;  /* 0x0000000000007941 */ /* 0x000fea0003800000 */
.L_x_589:
        /* <DEDUP_REMOVED lines=8> */
.L_x_594:
[----:B------:R-:W0:Y:S02]  /*5890*/  LDS R4, [R2] ;  /* 0x0000000002047984 */ /* 0x000e240000000800 */
[----:B0-----:R-:W-:-:S06]  /*58a0*/  HADD2 R5, R4, R91 ;  /* 0x0000005b04057230 */ /* 0x001fcc0000000000 */
[----:B------:R-:W0:Y:S02]  /*58b0*/  ATOMS.CAST.SPIN R5, [R2], R4, R5 ;  /* 0x000000040205738d */ /* 0x000e240001800005 */
[----:B0-----:R-:W-:-:S13]  /*58c0*/  ISETP.EQ.U32.AND P0, PT, R5, 0x1, PT ;  /* 0x000000010500780c */ /* 0x001fda0003f02070 */
[----:B------:R-:W-:Y:S05]  /*58d0*/  @!P0 BRA `(.L_x_594) ;  /* 0xffffffb000008947 */ /* 0x000fea000383ffff */
[----:B------:R-:W-:Y:S05]  /*58e0*/  EXIT ;  /* 0x000000000000794d */ /* 0x000fea0003800000 */
.L_x_593:
[----:B------:R-:W2:Y:S02]  /*58f0*/  LD.E R0, [R2.64] ;  /* 0x0000000802007980 */ /* 0x000ea4000c101900 */
[----:B--2---:R-:W-:-:S05]  /*5900*/  IMAD.IADD R5, R91, 0x1, R0 ;  /* 0x000000015b057824 */ /* 0x004fca00078e0200 */
[----:B------:R-:W-:Y:S01]  /*5910*/  ST.E [R2.64], R5 ;  /* 0x0000000502007985 */ /* 0x000fe2000c101908 */
[----:B------:R-:W-:Y:S05]  /*5920*/  EXIT ;  /* 0x000000000000794d */ /* 0x000fea0003800000 */
.L_x_595:
        /* <DEDUP_REMOVED lines=13> */
.L_x_3833:


//--------------------- .text._Z28gemm_half_q_half_gptq_kernelILi6ELb1ELb0EEvPK6__halfPKjS4_S2_PS0_iiiiiPKtibS2_i --------------------------
	.section	.text._Z28gemm_half_q_half_gptq_kernelILi6ELb1ELb0EEvPK6__halfPKjS4_S2_PS0_iiiiiPKtibS2_i,"ax",@progbits
	.sectioninfo	@"SHI_REGISTERS=79"
	.align	128
        .global         _Z28gemm_half_q_half_gptq_kernelILi6ELb1ELb0EEvPK6__halfPKjS4_S2_PS0_iiiiiPKtibS2_i
        .type           _Z28gemm_half_q_half_gptq_kernelILi6ELb1ELb0EEvPK6__halfPKjS4_S2_PS0_iiiiiPKtibS2_i,@function
        .size           _Z28gemm_half_q_half_gptq_kernelILi6ELb1ELb0EEvPK6__halfPKjS4_S2_PS0_iiiiiPKtibS2_i,(.L_x_3834 - _Z28gemm_half_q_half_gptq_kernelILi6ELb1ELb0EEvPK6__halfPKjS4_S2_PS0_iiiiiPKtibS2_i)
        .other          _Z28gemm_half_q_half_gptq_kernelILi6ELb1ELb0EEvPK6__halfPKjS4_S2_PS0_iiiiiPKtibS2_i,@"STO_CUDA_ENTRY STV_DEFAULT"
_Z28gemm_half_q_half_gptq_kernelILi6ELb1ELb0EEvPK6__halfPKjS4_S2_PS0_iiiiiPKtibS2_i:
.text._Z28gemm_half_q_half_gptq_kernelILi6ELb1ELb0EEvPK6__halfPKjS4_S2_PS0_iiiiiPKtibS2_i:
        /* <DEDUP_REMOVED lines=72> */
.L_x_598:
        /* <DEDUP_REMOVED lines=21> */
.L_x_597:
[----:B------:R-:W-:Y:S05]  /*05d0*/  BSYNC B0 ;  /* 0x0000000000007941 */ /* 0x000fea0003800000 */
.L_x_596:
        /* <DEDUP_REMOVED lines=35> */
.L_x_599:
        /* <DEDUP_REMOVED lines=89> */
.L_x_618:
        /* <DEDUP_REMOVED lines=83> */
.L_x_601:
        /* <DEDUP_REMOVED lines=46> */
.L_x_602:
        /* <DEDUP_REMOVED lines=22> */
.L_x_603:
        /* <DEDUP_REMOVED lines=22> */
.L_x_604:
        /* <DEDUP_REMOVED lines=22> */
.L_x_605:
        /* <DEDUP_REMOVED lines=122> */
.L_x_606:
        /* <DEDUP_REMOVED lines=22> */
.L_x_607:
        /* <DEDUP_REMOVED lines=22> */
.L_x_608:
        /* <DEDUP_REMOVED lines=22> */
.L_x_609:
        /* <DEDUP_REMOVED lines=118> */
.L_x_610:
        /* <DEDUP_REMOVED lines=22> */
.L_x_611:
        /* <DEDUP_REMOVED lines=22> */
.L_x_612:
        /* <DEDUP_REMOVED lines=22> */
.L_x_613:
        /* <DEDUP_REMOVED lines=118> */
.L_x_614:
        /* <DEDUP_REMOVED lines=22> */
.L_x_615:
        /* <DEDUP_REMOVED lines=22> */
.L_x_616:
        /* <DEDUP_REMOVED lines=22> */
.L_x_617:
        /* <DEDUP_REMOVED lines=58> */
.L_x_600:
[----:B------:R-:W-:Y:S01]  /*4030*/  IMAD.U32 R21, RZ, RZ, UR6 ;  /* 0x00000006ff157e24 */ /* 0x000fe2000f8e00ff */
        /* <DEDUP_REMOVED lines=16> */
.L_x_622:
[----:B------:R-:W0:Y:S02]  /*4140*/  LDS R20, [R12] ;  /* 0x000000000c147984 */ /* 0x000e240000000800 */
[----:B0-----:R-:W-:-:S10]  /*4150*/  HFMA2.MMA R21, R20, 1, 1, R16 ;  /* 0x3c003c0014157835 */ /* 0x001fd40000000010 */
[----:B------:R-:W0:Y:S02]  /*4160*/  ATOMS.CAST.SPIN R21, [R12], R20, R21 ;  /* 0x000000140c15738d */ /* 0x000e240001800015 */
[----:B0-----:R-:W-:-:S13]  /*4170*/  ISETP.EQ.U32.AND P0, PT, R21, 0x1, PT ;  /* 0x000000011500780c */ /* 0x001fda0003f02070 */
[----:B------:R-:W-:Y:S05]  /*4180*/  @!P0 BRA `(.L_x_622) ;  /* 0xffffffb000008947 */ /* 0x000fea000383ffff */
[----:B------:R-:W-:Y:S05]  /*4190*/  BRA `(.L_x_620) ;  /* 0x0000003000007947 */ /* 0x000fea0003800000 */
.L_x_621:
[----:B------:R-:W2:Y:S02]  /*41a0*/  LD.E R12, [R14.64] ;  /* 0x0000000c0e0c7980 */ /* 0x000ea4000c101900 */
[----:B--2---:R-:W-:-:S05]  /*41b0*/  IMAD.IADD R13, R16, 0x1, R12 ;  /* 0x00000001100d7824 */ /* 0x004fca00078e020c */
[----:B------:R0:W-:Y:S02]  /*41c0*/  ST.E [R14.64], R13 ;  /* 0x0000000d0e007985 */ /* 0x0001e4000c10190c */
.L_x_620:
[----:B------:R-:W-:Y:S05]  /*41d0*/  BSYNC B0 ;  /* 0x0000000000007941 */ /* 0x000fea0003800000 */
.L_x_619:
        /* <DEDUP_REMOVED lines=10> */
.L_x_626:
[----:B------:R-:W0:Y:S02]  /*4280*/  LDS R20, [R16] ;  /* 0x0000000010147984 */ /* 0x000e240000000800 */
[----:B0-----:R-:W-:-:S06]  /*4290*/  HADD2 R21, R20, R22 ;  /* 0x0000001614157230 */ /* 0x001fcc0000000000 */
[----:B------:R-:W0:Y:S02]  /*42a0*/  ATOMS.CAST.SPIN R21, [R16], R20, R21 ;  /* 0x000000141015738d */ /* 0x000e240001800015 */
[----:B0-----:R-:W-:-:S13]  /*42b0*/  ISETP.EQ.U32.AND P0, PT, R21, 0x1, PT ;  /* 0x000000011500780c */ /* 0x001fda0003f02070 */
[----:B------:R-:W-:Y:S05]  /*42c0*/  @!P0 BRA `(.L_x_626) ;  /* 0xffffffb000008947 */ /* 0x000fea000383ffff */
[----:B------:R-:W-:Y:S05]  /*42d0*/  BRA `(.L_x_624) ;  /* 0x0000003000007947 */ /* 0x000fea0003800000 */
.L_x_625:
[----:B------:R-:W2:Y:S02]  /*42e0*/  LD.E R16, [R14.64+0x4] ;  /* 0x0000040c0e107980 */ /* 0x000ea4000c101900 */
[----:B--2---:R-:W-:-:S05]  /*42f0*/  IMAD.IADD R21, R22, 0x1, R16 ;  /* 0x0000000116157824 */ /* 0x004fca00078e0210 */
[----:B------:R0:W-:Y:S02]  /*4300*/  ST.E [R14.64+0x4], R21 ;  /* 0x000004150e007985 */ /* 0x0001e4000c10190c */
.L_x_624:
[----:B------:R-:W-:Y:S05]  /*4310*/  BSYNC B0 ;  /* 0x0000000000007941 */ /* 0x000fea0003800000 */
.L_x_623:
[----:B------:R-:W-:Y:S02]  /*4320*/  HADD2 R16, R11.H0_H0, R11.H1_H1 ;  /* 0x3000000b0b107230 */ /* 0x000fe40000000800 */
[----:B------:R-:W-:Y:S01]  /*4330*/  HADD2 R18, R10.H0_H0, R10.H1_H1 ;  /* 0x3000000a0a127230 */ /* 0x000fe20000000800 */
[----:B------:R-:W-:-:S04]  /*4340*/  IMAD.WIDE R10, R19, c[0x0][0x18c], R14 ;  /* 0x00006300130a7a25 */ /* 0x000fc800078e020e */
[----:B------:R-:W-:-:S05]  /*4350*/  PRMT R16, R16, 0x5410, R18 ;  /* 0x0000541010107816 */ /* 0x000fca0000000012 */
[----:B------:R-:W2:Y:S01]  /*4360*/  ATOM.E.ADD.F16x2.RN.STRONG.GPU P0, RZ, [R10.64], R16 ;  /* 0x000000100aff798a */ /* 0x000ea2000810e9cc */
[----:B------:R-:W-:Y:S01]  /*4370*/  HADD2 R20, R9.H0_H0, R9.H1_H1 ;  /* 0x3000000909147230 */ /* 0x000fe20000000800 */
[----:B------:R-:W-:Y:S01]  /*4380*/  BSSY B0, `(.L_x_627) ;  /* 0x0000011000007945 */ /* 0x000fe20003800000 */
[----:B0-----:R-:W-:-:S05]  /*4390*/  HADD2 R21, R8.H0_H0, R8.H1_H1 ;  /* 0x3000000808157230 */ /* 0x001fca0000000800 */
[----:B------:R-:W-:Y:S01]  /*43a0*/  PRMT R20, R20, 0x5410, R21 ;  /* 0x0000541014147816 */ /* 0x000fe20000000015 */
[----:B--2---:R-:W-:Y:S05]  /*43b0*/  @P0 BRA `(.L_x_628) ;  /* 0x000000d000000947 */ /* 0x004fea0003800000 */
[----:B------:R-:W0:Y:S02]  /*43c0*/  QSPC.E.S P0, RZ, [R10] ;  /* 0x000000000aff73aa */ /* 0x000e240000000500 */
[----:B0-----:R-:W-:Y:S05]  /*43d0*/  @!P0 BRA `(.L_x_629) ;  /* 0x0000008000008947 */ /* 0x001fea0003800000 */
[----:B------:R-:W-:Y:S02]  /*43e0*/  LOP3.LUT R8, R10, 0xffffff, RZ, 0xc0, !PT ;  /* 0x00ffffff0a087812 */ /* 0x000fe400078ec0ff */
[----:B------:R-:W-:-:S04]  /*43f0*/  PRMT R16, R16, 0x5410, R18 ;  /* 0x0000541010107816 */ /* 0x000fc80000000012 */
.L_x_630:
[----:B------:R-:W0:Y:S02]  /*4400*/  LDS R14, [R8] ;  /* 0x00000000080e7984 */ /* 0x000e240000000800 */
[----:B0-----:R-:W-:-:S10]  /*4410*/  HFMA2.MMA R15, R14, 1, 1, R16 ;  /* 0x3c003c000e0f7835 */ /* 0x001fd40000000010 */
[----:B------:R-:W0:Y:S02]  /*4420*/  ATOMS.CAST.SPIN R15, [R8], R14, R15 ;  /* 0x0000000e080f738d */ /* 0x000e24000180000f */
[----:B0-----:R-:W-:-:S13]  /*4430*/  ISETP.EQ.U32.AND P0, PT, R15, 0x1, PT ;  /* 0x000000010f00780c */ /* 0x001fda0003f02070 */
[----:B------:R-:W-:Y:S05]  /*4440*/  @!P0 BRA `(.L_x_630) ;  /* 0xffffffb000008947 */ /* 0x000fea000383ffff */
[----:B------:R-:W-:Y:S05]  /*4450*/  BRA `(.L_x_628) ;  /* 0x0000003000007947 */ /* 0x000fea0003800000 */
.L_x_629:
[----:B------:R-:W2:Y:S02]  /*4460*/  LD.E R8, [R10.64] ;  /* 0x0000000c0a087980 */ /* 0x000ea4000c101900 */
[----:B--2---:R-:W-:-:S05]  /*4470*/  IMAD.IADD R9, R16, 0x1, R8 ;  /* 0x0000000110097824 */ /* 0x004fca00078e0208 */
[----:B------:R0:W-:Y:S02]  /*4480*/  ST.E [R10.64], R9 ;  /* 0x000000090a007985 */ /* 0x0001e4000c10190c */
.L_x_628:
[----:B------:R-:W-:Y:S05]  /*4490*/  BSYNC B0 ;  /* 0x0000000000007941 */ /* 0x000fea0003800000 */
.L_x_627:
        /* <DEDUP_REMOVED lines=8> */
.L_x_634:
[----:B------:R-:W1:Y:S02]  /*4520*/  LDS R8, [R12] ;  /* 0x000000000c087984 */ /* 0x000e640000000800 */
[----:B01----:R-:W-:-:S06]  /*4530*/  HADD2 R9, R8, R20 ;  /* 0x0000001408097230 */ /* 0x003fcc0000000000 */
[----:B------:R-:W0:Y:S02]  /*4540*/  ATOMS.CAST.SPIN R9, [R12], R8, R9 ;  /* 0x000000080c09738d */ /* 0x000e240001800009 */
[----:B0-----:R-:W-:-:S13]  /*4550*/  ISETP.EQ.U32.AND P0, PT, R9, 0x1, PT ;  /* 0x000000010900780c */ /* 0x001fda0003f02070 */
[----:B------:R-:W-:Y:S05]  /*4560*/  @!P0 BRA `(.L_x_634) ;  /* 0xffffffb000008947 */ /* 0x000fea000383ffff */
[----:B------:R-:W-:Y:S05]  /*4570*/  BRA `(.L_x_632) ;  /* 0x0000003000007947 */ /* 0x000fea0003800000 */
.L_x_633:
[----:B------:R-:W2:Y:S02]  /*4580*/  LD.E R8, [R12.64] ;  /* 0x0000000c0c087980 */ /* 0x000ea4000c101900 */
[----:B0-2---:R-:W-:-:S05]  /*4590*/  IMAD.IADD R9, R20, 0x1, R8 ;  /* 0x0000000114097824 */ /* 0x005fca00078e0208 */
[----:B------:R0:W-:Y:S02]  /*45a0*/  ST.E [R12.64], R9 ;  /* 0x000000090c007985 */ /* 0x0001e4000c10190c */
.L_x_632:
[----:B------:R-:W-:Y:S05]  /*45b0*/  BSYNC B0 ;  /* 0x0000000000007941 */ /* 0x000fea0003800000 */
.L_x_631:
[----:B------:R-:W-:Y:S02]  /*45c0*/  HADD2 R8, R7.H0_H0, R7.H1_H1 ;  /* 0x3000000707087230 */ /* 0x000fe40000000800 */
[----:B0-----:R-:W-:Y:S01]  /*45d0*/  HADD2 R9, R6.H0_H0, R6.H1_H1 ;  /* 0x3000000606097230 */ /* 0x001fe20000000800 */
[----:B------:R-:W-:-:S04]  /*45e0*/  IMAD.WIDE R6, R19, c[0x0][0x18c], R10 ;  /* 0x0000630013067a25 */ /* 0x000fc800078e020a */
        /* <DEDUP_REMOVED lines=11> */
.L_x_638:
[----:B------:R-:W0:Y:S02]  /*46a0*/  LDS R8, [R4] ;  /* 0x0000000004087984 */ /* 0x000e240000000800 */
[----:B0-----:R-:W-:-:S10]  /*46b0*/  HFMA2.MMA R9, R8, 1, 1, R5 ;  /* 0x3c003c0008097835 */ /* 0x001fd40000000005 */
[----:B------:R-:W0:Y:S02]  /*46c0*/  ATOMS.CAST.SPIN R9, [R4], R8, R9 ;  /* 0x000000080409738d */ /* 0x000e240001800009 */
[----:B0-----:R-:W-:-:S13]  /*46d0*/  ISETP.EQ.U32.AND P0, PT, R9, 0x1, PT ;  /* 0x000000010900780c */ /* 0x001fda0003f02070 */
[----:B------:R-:W-:Y:S05]  /*46e0*/  @!P0 BRA `(.L_x_638) ;  /* 0xffffffb000008947 */ /* 0x000fea000383ffff */
[----:B------:R-:W-:Y:S05]  /*46f0*/  BRA `(.L_x_636) ;  /* 0x0000003000007947 */ /* 0x000fea0003800000 */
.L_x_637:
[----:B------:R-:W2:Y:S02]  /*4700*/  LD.E R4, [R6.64] ;  /* 0x0000000c06047980 */ /* 0x000ea4000c101900 */
[----:B--2---:R-:W-:-:S05]  /*4710*/  IMAD.IADD R5, R8, 0x1, R4 ;  /* 0x0000000108057824 */ /* 0x004fca00078e0204 */
[----:B------:R0:W-:Y:S02]  /*4720*/  ST.E [R6.64], R5 ;  /* 0x0000000506007985 */ /* 0x0001e4000c10190c */
.L_x_636:
[----:B------:R-:W-:Y:S05]  /*4730*/  BSYNC B0 ;  /* 0x0000000000007941 */ /* 0x000fea0003800000 */
.L_x_635:
        /* <DEDUP_REMOVED lines=11> */
.L_x_642:
[----:B------:R-:W0:Y:S02]  /*47f0*/  LDS R10, [R8] ;  /* 0x00000000080a7984 */ /* 0x000e240000000800 */
[----:B0-----:R-:W-:-:S06]  /*4800*/  HADD2 R11, R10, R12 ;  /* 0x0000000c0a0b7230 */ /* 0x001fcc0000000000 */
[----:B------:R-:W0:Y:S02]  /*4810*/  ATOMS.CAST.SPIN R11, [R8], R10, R11 ;  /* 0x0000000a080b738d */ /* 0x000e24000180000b */
[----:B0-----:R-:W-:-:S13]  /*4820*/  ISETP.EQ.U32.AND P0, PT, R11, 0x1, PT ;  /* 0x000000010b00780c */ /* 0x001fda0003f02070 */
[----:B------:R-:W-:Y:S05]  /*4830*/  @!P0 BRA `(.L_x_642) ;  /* 0xffffffb000008947 */ /* 0x000fea000383ffff */
[----:B------:R-:W-:Y:S05]  /*4840*/  BRA `(.L_x_640) ;  /* 0x0000003000007947 */ /* 0x000fea0003800000 */
.L_x_641:
[----:B------:R-:W2:Y:S02]  /*4850*/  LD.E R10, [R8.64] ;  /* 0x0000000c080a7980 */ /* 0x000ea4000c101900 */
[----:B--2---:R-:W-:-:S05]  /*4860*/  IMAD.IADD R11, R12, 0x1, R10 ;  /* 0x000000010c0b7824 */ /* 0x004fca00078e020a */
[----:B------:R0:W-:Y:S02]  /*4870*/  ST.E [R8.64], R11 ;  /* 0x0000000b08007985 */ /* 0x0001e4000c10190c */
.L_x_640:
[----:B------:R-:W-:Y:S05]  /*4880*/  BSYNC B0 ;  /* 0x0000000000007941 */ /* 0x000fea0003800000 */
.L_x_639:
        /* <DEDUP_REMOVED lines=14> */
.L_x_646:
[----:B------:R-:W0:Y:S02]  /*4970*/  LDS R2, [R0] ;  /* 0x0000000000027984 */ /* 0x000e240000000800 */
[----:B0-----:R-:W-:-:S10]  /*4980*/  HFMA2.MMA R3, R2, 1, 1, R17 ;  /* 0x3c003c0002037835 */ /* 0x001fd40000000011 */
[----:B------:R-:W0:Y:S02]  /*4990*/  ATOMS.CAST.SPIN R3, [R0], R2, R3 ;  /* 0x000000020003738d */ /* 0x000e240001800003 */
[----:B0-----:R-:W-:-:S13]  /*49a0*/  ISETP.EQ.U32.AND P0, PT, R3, 0x1, PT ;  /* 0x000000010300780c */ /* 0x001fda0003f02070 */
[----:B------:R-:W-:Y:S05]  /*49b0*/  @!P0 BRA `(.L_x_646) ;  /* 0xffffffb000008947 */ /* 0x000fea000383ffff */
[----:B------:R-:W-:Y:S05]  /*49c0*/  BRA `(.L_x_644) ;  /* 0x0000003000007947 */ /* 0x000fea0003800000 */
.L_x_645:
[----:B------:R-:W2:Y:S02]  /*49d0*/  LD.E R0, [R8.64] ;  /* 0x0000000c08007980 */ /* 0x000ea4000c101900 */
[----:B--2---:R-:W-:-:S05]  /*49e0*/  IMAD.IADD R3, R17, 0x1, R0 ;  /* 0x0000000111037824 */ /* 0x004fca00078e0200 */
[----:B------:R0:W-:Y:S02]  /*49f0*/  ST.E [R8.64], R3 ;  /* 0x0000000308007985 */ /* 0x0001e4000c10190c */
.L_x_644:
[----:B------:R-:W-:Y:S05]  /*4a00*/  BSYNC B0 ;  /* 0x0000000000007941 */ /* 0x000fea0003800000 */
.L_x_643:
        /* <DEDUP_REMOVED lines=9> */
.L_x_650:
[----:B------:R-:W0:Y:S02]  /*4aa0*/  LDS R6, [R2] ;  /* 0x0000000002067984 */ /* 0x000e240000000800 */
[----:B0-----:R-:W-:-:S06]  /*4ab0*/  HADD2 R7, R6, R10 ;  /* 0x0000000a06077230 */ /* 0x001fcc0000000000 */
[----:B------:R-:W0:Y:S02]  /*4ac0*/  ATOMS.CAST.SPIN R7, [R2], R6, R7 ;  /* 0x000000060207738d */ /* 0x000e240001800007 */
[----:B0-----:R-:W-:-:S13]  /*4ad0*/  ISETP.EQ.U32.AND P0, PT, R7, 0x1, PT ;  /* 0x000000010700780c */ /* 0x001fda0003f02070 */
[----:B------:R-:W-:Y:S05]  /*4ae0*/  @!P0 BRA `(.L_x_650) ;  /* 0xffffffb000008947 */ /* 0x000fea000383ffff */
[----:B------:R-:W-:Y:S05]  /*4af0*/  BRA `(.L_x_648) ;  /* 0x0000003000007947 */ /* 0x000fea0003800000 */
.L_x_649:
[----:B------:R-:W2:Y:S02]  /*4b00*/  LD.E R0, [R2.64] ;  /* 0x0000000c02007980 */ /* 0x000ea4000c101900 */
[----:B--2---:R-:W-:-:S05]  /*4b10*/  IMAD.IADD R7, R10, 0x1, R0 ;  /* 0x000000010a077824 */ /* 0x004fca00078e0200 */
[----:B------:R0:W-:Y:S02]  /*4b20*/  ST.E [R2.64], R7 ;  /* 0x0000000702007985 */ /* 0x0001e4000c10190c */
.L_x_648:
[----:B------:R-:W-:Y:S05]  /*4b30*/  BSYNC B0 ;  /* 0x0000000000007941 */ /* 0x000fea0003800000 */
.L_x_647:
        /* <DEDUP_REMOVED lines=14> */
.L_x_654:
[----:B------:R-:W0:Y:S02]  /*4c20*/  LDS R6, [R0] ;  /* 0x0000000000067984 */ /* 0x000e240000000800 */
[----:B0-----:R-:W-:-:S10]  /*4c30*/  HFMA2.MMA R7, R6, 1, 1, R57 ;  /* 0x3c003c0006077835 */ /* 0x001fd40000000039 */
[----:B------:R-:W0:Y:S02]  /*4c40*/  ATOMS.CAST.SPIN R7, [R0], R6, R7 ;  /* 0x000000060007738d */ /* 0x000e240001800007 */
[----:B0-----:R-:W-:-:S13]  /*4c50*/  ISETP.EQ.U32.AND P0, PT, R7, 0x1, PT ;  /* 0x000000010700780c */ /* 0x001fda0003f02070 */
[----:B------:R-:W-:Y:S05]  /*4c60*/  @!P0 BRA `(.L_x_654) ;  /* 0xffffffb000008947 */ /* 0x000fea000383ffff */
[----:B------:R-:W-:Y:S05]  /*4c70*/  BRA `(.L_x_652) ;  /* 0x0000003000007947 */ /* 0x000fea0003800000 */
.L_x_653:
[----:B------:R-:W2:Y:S02]  /*4c80*/  LD.E R0, [R2.64] ;  /* 0x0000000c02007980 */ /* 0x000ea4000c101900 */
[----:B--2---:R-:W-:-:S05]  /*4c90*/  IMAD.IADD R7, R57, 0x1, R0 ;  /* 0x0000000139077824 */ /* 0x004fca00078e0200 */
[----:B------:R0:W-:Y:S02]  /*4ca0*/  ST.E [R2.64], R7 ;  /* 0x0000000702007985 */ /* 0x0001e4000c10190c */
.L_x_652:
[----:B------:R-:W-:Y:S05]  /*4cb0*/  BSYNC B0 ;  /* 0x0000000000007941 */ /* 0x000fea0003800000 */
.L_x_651:
        /* <DEDUP_REMOVED lines=9> */
.L_x_658:
[----:B------:R-:W0:Y:S02]  /*4d50*/  LDS R8, [R6] ;  /* 0x0000000006087984 */ /* 0x000e240000000800 */
[----:B0-----:R-:W-:-:S06]  /*4d60*/  HADD2 R9, R8, R55 ;  /* 0x0000003708097230 */ /* 0x001fcc0000000000 */
[----:B------:R-:W0:Y:S02]  /*4d70*/  ATOMS.CAST.SPIN R9, [R6], R8, R9 ;  /* 0x000000080609738d */ /* 0x000e240001800009 */
[----:B0-----:R-:W-:-:S13]  /*4d80*/  ISETP.EQ.U32.AND P0, PT, R9, 0x1, PT ;  /* 0x000000010900780c */ /* 0x001fda0003f02070 */
[----:B------:R-:W-:Y:S05]  /*4d90*/  @!P0 BRA `(.L_x_658) ;  /* 0xffffffb000008947 */ /* 0x000fea000383ffff */
[----:B------:R-:W-:Y:S05]  /*4da0*/  BRA `(.L_x_656) ;  /* 0x0000003000007947 */ /* 0x000fea0003800000 */
.L_x_657:
[----:B------:R-:W2:Y:S02]  /*4db0*/  LD.E R0, [R6.64] ;  /* 0x0000000c06007980 */ /* 0x000ea4000c101900 */
[----:B--2---:R-:W-:-:S05]  /*4dc0*/  IMAD.IADD R9, R55, 0x1, R0 ;  /* 0x0000000137097824 */ /* 0x004fca00078e0200 */
[----:B------:R0:W-:Y:S02]  /*4dd0*/  ST.E [R6.64], R9 ;  /* 0x0000000906007985 */ /* 0x0001e4000c10190c */
.L_x_656:
[----:B------:R-:W-:Y:S05]  /*4de0*/  BSYNC B0 ;  /* 0x0000000000007941 */ /* 0x000fea0003800000 */
.L_x_655:
        /* <DEDUP_REMOVED lines=14> */
.L_x_662:
[----:B------:R-:W0:Y:S02]  /*4ed0*/  LDS R8, [R6] ;  /* 0x0000000006087984 */ /* 0x000e240000000800 */
[----:B0-----:R-:W-:-:S10]  /*4ee0*/  HFMA2.MMA R9, R8, 1, 1, R59 ;  /* 0x3c003c0008097835 */ /* 0x001fd4000000003b */
[----:B------:R-:W0:Y:S02]  /*4ef0*/  ATOMS.CAST.SPIN R9, [R6], R8, R9 ;  /* 0x000000080609738d */ /* 0x000e240001800009 */
[----:B0-----:R-:W-:-:S13]  /*4f00*/  ISETP.EQ.U32.AND P0, PT, R9, 0x1, PT ;  /* 0x000000010900780c */ /* 0x001fda0003f02070 */
[----:B------:R-:W-:Y:S05]  /*4f10*/  @!P0 BRA `(.L_x_662) ;  /* 0xffffffb000008947 */ /* 0x000fea000383ffff */
[----:B------:R-:W-:Y:S05]  /*4f20*/  BRA `(.L_x_660) ;  /* 0x0000003000007947 */ /* 0x000fea0003800000 */
.L_x_661:
[----:B------:R-:W2:Y:S02]  /*4f30*/  LD.E R0, [R6.64] ;  /* 0x0000000c06007980 */ /* 0x000ea4000c101900 */
[----:B--2---:R-:W-:-:S05]  /*4f40*/  IMAD.IADD R9, R59, 0x1, R0 ;  /* 0x000000013b097824 */ /* 0x004fca00078e0200 */
[----:B------:R0:W-:Y:S02]  /*4f50*/  ST.E [R6.64], R9 ;  /* 0x0000000906007985 */ /* 0x0001e4000c10190c */
.L_x_660:
[----:B------:R-:W-:Y:S05]  /*4f60*/  BSYNC B0 ;  /* 0x0000000000007941 */ /* 0x000fea0003800000 */
.L_x_659:
[----:B------:R-:W-:-:S05]  /*4f70*/  IADD3 R2, P0, R4, R2, RZ ;  /* 0x0000000204027210 */ /* 0x000fca0007f1e0ff */
[----:B------:R-:W-:-:S07]  /*4f80*/  IMAD.X R3, R5, 0x1, R3, P0 ;  /* 0x0000000105037824 */ /* 0x000fce00000e0603 */
[----:B------:R-:W2:Y:S02]  /*4f90*/  ATOM.E.ADD.F16x2.RN.STRONG.GPU P0, RZ, [R2.64], R61 ;  /* 0x0000003d02ff798a */ /* 0x000ea4000810e9cc */
[----:B--2---:R-:W-:Y:S05]  /*4fa0*/  @P0 EXIT ;  /* 0x000000000000094d */ /* 0x004fea0003800000 */
[----:B------:R-:W1:Y:S02]  /*4fb0*/  QSPC.E.S P0, RZ, [R2] ;  /* 0x0000000002ff73aa */ /* 0x000e640000000500 */
[----:B-1----:R-:W-:Y:S05]  /*4fc0*/  @!P0 BRA `(.L_x_663) ;  /* 0x0000008000008947 */ /* 0x002fea0003800000 */
[----:B------:R-:W-:Y:S02]  /*4fd0*/  LOP3.LUT R2, R2, 0xffffff, RZ, 0xc0, !PT ;  /* 0x00ffffff02027812 */ /* 0x000fe400078ec0ff */
[----:B------:R-:W-:-:S03]  /*4fe0*/  PRMT R61, R61, 0x5410, R60 ;  /* 0x000054103d3d7816 */ /* 0x000fc6000000003c */
.L_x_664:
[----:B------:R-:W1:Y:S02]  /*4ff0*/  LDS R4, [R2] ;  /* 0x0000000002047984 */ /* 0x000e640000000800 */
[----:B-1----:R-:W-:-:S06]  /*5000*/  HADD2 R5, R4, R61 ;  /* 0x0000003d04057230 */ /* 0x002fcc0000000000 */
[----:B------:R-:W1:Y:S02]  /*5010*/  ATOMS.CAST.SPIN R5, [R2], R4, R5 ;  /* 0x000000040205738d */ /* 0x000e640001800005 */
[----:B-1----:R-:W-:-:S13]  /*5020*/  ISETP.EQ.U32.AND P0, PT, R5, 0x1, PT ;  /* 0x000000010500780c */ /* 0x002fda0003f02070 */
[----:B------:R-:W-:Y:S05]  /*5030*/  @!P0 BRA `(.L_x_664) ;  /* 0xffffffb000008947 */ /* 0x000fea000383ffff */
[----:B------:R-:W-:Y:S05]  /*5040*/  EXIT ;  /* 0x000000000000794d */ /* 0x000fea0003800000 */
.L_x_663:
[----:B------:R-:W2:Y:S02]  /*5050*/  LD.E R0, [R2.64] ;  /* 0x0000000c02007980 */ /* 0x000ea4000c101900 */
[----:B--2---:R-:W-:-:S05]  /*5060*/  IMAD.IADD R5, R61, 0x1, R0 ;  /* 0x000000013d057824 */ /* 0x004fca00078e0200 */
[----:B------:R-:W-:Y:S01]  /*5070*/  ST.E [R2.64], R5 ;  /* 0x0000000502007985 */ /* 0x000fe2000c10190c */
[----:B------:R-:W-:Y:S05]  /*5080*/  EXIT ;  /* 0x000000000000794d */ /* 0x000fea0003800000 */
.L_x_665:
        /* <DEDUP_REMOVED lines=15> */
.L_x_3834:


//--------------------- .text._Z28gemm_half_q_half_gptq_kernelILi5ELb1ELb0EEvPK6__halfPKjS4_S2_PS0_iiiiiPKtibS2_i --------------------------
	.section	.text._Z28gemm_half_q_half_gptq_kernelILi5ELb1ELb0EEvPK6__halfPKjS4_S2_PS0_iiiiiPKtibS2_i,"ax",@progbits
	.sectioninfo	@"SHI_REGISTERS=72"
	.align	128
        .global         _Z28gemm_half_q_half_gptq_kernelILi5ELb1ELb0EEvPK6__halfPKjS4_S2_PS0_iiiiiPKtibS2_i
        .type           _Z28gemm_half_q_half_gptq_kernelILi5ELb1ELb0EEvPK6__halfPKjS4_S2_PS0_iiiiiPKtibS2_i,@function
        .size           _Z28gemm_half_q_half_gptq_kernelILi5ELb1ELb0EEvPK6__halfPKjS4_S2_PS0_iiiiiPKtibS2_i,(.L_x_3835 - _Z28gemm_half_q_half_gptq_kernelILi5ELb1ELb0EEvPK6__halfPKjS4_S2_PS0_iiiiiPKtibS2_i)
        .other          _Z28gemm_half_q_half_gptq_kernelILi5ELb1ELb0EEvPK6__halfPKjS4_S2_PS0_iiiiiPKtibS2_i,@"STO_CUDA_ENTRY STV_DEFAULT"
_Z28gemm_half_q_half_gptq_kernelILi5ELb1ELb0EEvPK6__halfPKjS4_S2_PS0_iiiiiPKtibS2_i:
.text._Z28gemm_half_q_half_gptq_kernelILi5ELb1ELb0EEvPK6__halfPKjS4_S2_PS0_iiiiiPKtibS2_i:
        /* <DEDUP_REMOVED lines=66> */
.L_x_668:
        /* <DEDUP_REMOVED lines=18> */
.L_x_667:
[----:B------:R-:W-:Y:S05]  /*0540*/  BSYNC B0 ;  /* 0x0000000000007941 */ /* 0x000fea0003800000 */
.L_x_666:
        /* <DEDUP_REMOVED lines=33> */
.L_x_669:
        /* <DEDUP_REMOVED lines=86> */
.L_x_688:
        /* <DEDUP_REMOVED lines=82> */
.L_x_671:
        /* <DEDUP_REMOVED lines=46> */
.L_x_672:
        /* <DEDUP_REMOVED lines=22> */
.L_x_673:
        /* <DEDUP_REMOVED lines=22> */
.L_x_674:
        /* <DEDUP_REMOVED lines=22> */
.L_x_675:
        /* <DEDUP_REMOVED lines=99> */
.L_x_676:
        /* <DEDUP_REMOVED lines=22> */
.L_x_677:
        /* <DEDUP_REMOVED lines=22> */
.L_x_678:
        /* <DEDUP_REMOVED lines=22> */
.L_x_679:
        /* <DEDUP_REMOVED lines=97> */
.L_x_680:
        /* <DEDUP_REMOVED lines=22> */
.L_x_681:
        /* <DEDUP_REMOVED lines=22> */
.L_x_682:
        /* <DEDUP_REMOVED lines=22> */
.L_x_683:
        /* <DEDUP_REMOVED lines=97> */
.L_x_684:
        /* <DEDUP_REMOVED lines=22> */
.L_x_685:
        /* <DEDUP_REMOVED lines=22> */
.L_x_686:
        /* <DEDUP_REMOVED lines=22> */
.L_x_687:
        /* <DEDUP_REMOVED lines=30> */
.L_x_670:
        /* <DEDUP_REMOVED lines=17> */
.L_x_692:
[----:B------:R-:W0:Y:S02]  /*3a80*/  LDS R12, [R11] ;  /* 0x000000000b0c7984 */ /* 0x000e240000000800 */
[----:B0-----:R-:W-:-:S10]  /*3a90*/  HFMA2.MMA R13, R12, 1, 1, R14 ;  /* 0x3c003c000c0d7835 */ /* 0x001fd4000000000e */
[----:B------:R-:W0:Y:S02]  /*3aa0*/  ATOMS.CAST.SPIN R13, [R11], R12, R13 ;  /* 0x0000000c0b0d738d */ /* 0x000e24000180000d */
[----:B0-----:R-:W-:-:S13]  /*3ab0*/  ISETP.EQ.U32.AND P0, PT, R13, 0x1, PT ;  /* 0x000000010d00780c */ /* 0x001fda0003f02070 */
[----:B------:R-:W-:Y:S05]  /*3ac0*/  @!P0 BRA `(.L_x_692) ;  /* 0xffffffb000008947 */ /* 0x000fea000383ffff */
[----:B------:R-:W-:Y:S05]  /*3ad0*/  BRA `(.L_x_690) ;  /* 0x0000003000007947 */ /* 0x000fea0003800000 */
.L_x_691:
[----:B------:R-:W2:Y:S02]  /*3ae0*/  LD.E R11, [R16.64] ;  /* 0x0000000c100b7980 */ /* 0x000ea4000c101900 */
[----:B--2---:R-:W-:-:S05]  /*3af0*/  IMAD.IADD R11, R14, 0x1, R11 ;  /* 0x000000010e0b7824 */ /* 0x004fca00078e020b */
[----:B------:R0:W-:Y:S02]  /*3b00*/  ST.E [R16.64], R11 ;  /* 0x0000000b10007985 */ /* 0x0001e4000c10190c */
.L_x_690:
[----:B------:R-:W-:Y:S05]  /*3b10*/  BSYNC B0 ;  /* 0x0000000000007941 */ /* 0x000fea0003800000 */
.L_x_689:
        /* <DEDUP_REMOVED lines=10> */
.L_x_696:
[----:B------:R-:W0:Y:S02]  /*3bc0*/  LDS R20, [R11] ;  /* 0x000000000b147984 */ /* 0x000e240000000800 */
[----:B0-----:R-:W-:-:S06]  /*3bd0*/  HADD2 R21, R20, R18 ;  /* 0x0000001214157230 */ /* 0x001fcc0000000000 */
[----:B------:R-:W0:Y:S02]  /*3be0*/  ATOMS.CAST.SPIN R21, [R11], R20, R21 ;  /* 0x000000140b15738d */ /* 0x000e240001800015 */
[----:B0-----:R-:W-:-:S13]  /*3bf0*/  ISETP.EQ.U32.AND P0, PT, R21, 0x1, PT ;  /* 0x000000011500780c */ /* 0x001fda0003f02070 */
[----:B------:R-:W-:Y:S05]  /*3c00*/  @!P0 BRA `(.L_x_696) ;  /* 0xffffffb000008947 */ /* 0x000fea000383ffff */
[----:B------:R-:W-:Y:S05]  /*3c10*/  BRA `(.L_x_694) ;  /* 0x0000003000007947 */ /* 0x000fea0003800000 */
.L_x_695:
[----:B0-----:R-:W2:Y:S02]  /*3c20*/  LD.E R11, [R16.64+0x4] ;  /* 0x0000040c100b7980 */ /* 0x001ea4000c101900 */
[----:B--2---:R-:W-:-:S05]  /*3c30*/  IMAD.IADD R11, R18, 0x1, R11 ;  /* 0x00000001120b7824 */ /* 0x004fca00078e020b */
[----:B------:R0:W-:Y:S02]  /*3c40*/  ST.E [R16.64+0x4], R11 ;  /* 0x0000040b10007985 */ /* 0x0001e4000c10190c */
.L_x_694:
[----:B------:R-:W-:Y:S05]  /*3c50*/  BSYNC B0 ;  /* 0x0000000000007941 */ /* 0x000fea0003800000 */
.L_x_693:
        /* <DEDUP_REMOVED lines=14> */
.L_x_700:
[----:B------:R-:W0:Y:S02]  /*3d40*/  LDS R8, [R7] ;  /* 0x0000000007087984 */ /* 0x000e240000000800 */
[----:B0-----:R-:W-:-:S10]  /*3d50*/  HFMA2.MMA R9, R8, 1, 1, R14 ;  /* 0x3c003c0008097835 */ /* 0x001fd4000000000e */
[----:B------:R-:W0:Y:S02]  /*3d60*/  ATOMS.CAST.SPIN R9, [R7], R8, R9 ;  /* 0x000000080709738d */ /* 0x000e240001800009 */
[----:B0-----:R-:W-:-:S13]  /*3d70*/  ISETP.EQ.U32.AND P0, PT, R9, 0x1, PT ;  /* 0x000000010900780c */ /* 0x001fda0003f02070 */
[----:B------:R-:W-:Y:S05]  /*3d80*/  @!P0 BRA `(.L_x_700) ;  /* 0xffffffb000008947 */ /* 0x000fea000383ffff */
[----:B------:R-:W-:Y:S05]  /*3d90*/  BRA `(.L_x_698) ;  /* 0x0000003000007947 */ /* 0x000fea0003800000 */
.L_x_699:
[----:B------:R-:W2:Y:S02]  /*3da0*/  LD.E R7, [R10.64] ;  /* 0x0000000c0a077980 */ /* 0x000ea4000c101900 */
[----:B--2---:R-:W-:-:S05]  /*3db0*/  IMAD.IADD R7, R14, 0x1, R7 ;  /* 0x000000010e077824 */ /* 0x004fca00078e0207 */
[----:B------:R0:W-:Y:S02]  /*3dc0*/  ST.E [R10.64], R7 ;  /* 0x000000070a007985 */ /* 0x0001e4000c10190c */
.L_x_698:
[----:B------:R-:W-:Y:S05]  /*3dd0*/  BSYNC B0 ;  /* 0x0000000000007941 */ /* 0x000fea0003800000 */
.L_x_697:
        /* <DEDUP_REMOVED lines=8> */
.L_x_704:
[----:B------:R-:W1:Y:S02]  /*3e60*/  LDS R8, [R12] ;  /* 0x000000000c087984 */ /* 0x000e640000000800 */
[----:B-1----:R-:W-:-:S06]  /*3e70*/  HADD2 R9, R8, R16 ;  /* 0x0000001008097230 */ /* 0x002fcc0000000000 */
[----:B------:R-:W1:Y:S02]  /*3e80*/  ATOMS.CAST.SPIN R9, [R12], R8, R9 ;  /* 0x000000080c09738d */ /* 0x000e640001800009 */
[----:B-1----:R-:W-:-:S13]  /*3e90*/  ISETP.EQ.U32.AND P0, PT, R9, 0x1, PT ;  /* 0x000000010900780c */ /* 0x002fda0003f02070 */
[----:B------:R-:W-:Y:S05]  /*3ea0*/  @!P0 BRA `(.L_x_704) ;  /* 0xffffffb000008947 */ /* 0x000fea000383ffff */
[----:B------:R-:W-:Y:S05]  /*3eb0*/  BRA `(.L_x_702) ;  /* 0x0000003000007947 */ /* 0x000fea0003800000 */
.L_x_703:
[----:B0-----:R-:W2:Y:S02]  /*3ec0*/  LD.E R7, [R12.64] ;  /* 0x0000000c0c077980 */ /* 0x001ea4000c101900 */
[----:B--2---:R-:W-:-:S05]  /*3ed0*/  IMAD.IADD R7, R16, 0x1, R7 ;  /* 0x0000000110077824 */ /* 0x004fca00078e0207 */
[----:B------:R0:W-:Y:S02]  /*3ee0*/  ST.E [R12.64], R7 ;  /* 0x000000070c007985 */ /* 0x0001e4000c10190c */
.L_x_702:
[----:B------:R-:W-:Y:S05]  /*3ef0*/  BSYNC B0 ;  /* 0x0000000000007941 */ /* 0x000fea0003800000 */
.L_x_701:
[----:B------:R-:W-:Y:S01]  /*3f00*/  HADD2 R2, R2.H0_H0, R2.H1_H1 ;  /* 0x3000000202027230 */ /* 0x000fe20000000800 */
[----:B------:R-:W-:Y:S01]  /*3f10*/  IMAD.WIDE R8, R19, c[0x0][0x18c], R10 ;  /* 0x0000630013087a25 */ /* 0x000fe200078e020a */
[----:B0-----:R-:W-:-:S05]  /*3f20*/  HADD2 R7, R0.H0_H0, R0.H1_H1 ;  /* 0x3000000000077230 */ /* 0x001fca0000000800 */
        /* <DEDUP_REMOVED lines=11> */
.L_x_708:
[----:B------:R-:W0:Y:S02]  /*3fe0*/  LDS R6, [R0] ;  /* 0x0000000000067984 */ /* 0x000e240000000800 */
[----:B0-----:R-:W-:-:S10]  /*3ff0*/  HFMA2.MMA R7, R6, 1, 1, R2 ;  /* 0x3c003c0006077835 */ /* 0x001fd40000000002 */
[----:B------:R-:W0:Y:S02]  /*4000*/  ATOMS.CAST.SPIN R7, [R0], R6, R7 ;  /* 0x000000060007738d */ /* 0x000e240001800007 */
[----:B0-----:R-:W-:-:S13]  /*4010*/  ISETP.EQ.U32.AND P0, PT, R7, 0x1, PT ;  /* 0x000000010700780c */ /* 0x001fda0003f02070 */
[----:B------:R-:W-:Y:S05]  /*4020*/  @!P0 BRA `(.L_x_708) ;  /* 0xffffffb000008947 */ /* 0x000fea000383ffff */
[----:B------:R-:W-:Y:S05]  /*4030*/  BRA `(.L_x_706) ;  /* 0x0000003000007947 */ /* 0x000fea0003800000 */
.L_x_707:
[----:B------:R-:W2:Y:S02]  /*4040*/  LD.E R0, [R8.64] ;  /* 0x0000000c08007980 */ /* 0x000ea4000c101900 */
[----:B--2---:R-:W-:-:S05]  /*4050*/  IMAD.IADD R7, R2, 0x1, R0 ;  /* 0x0000000102077824 */ /* 0x004fca00078e0200 */
[----:B------:R0:W-:Y:S02]  /*4060*/  ST.E [R8.64], R7 ;  /* 0x0000000708007985 */ /* 0x0001e4000c10190c */
.L_x_706:
[----:B------:R-:W-:Y:S05]  /*4070*/  BSYNC B0 ;  /* 0x0000000000007941 */ /* 0x000fea0003800000 */
.L_x_705:
        /* <DEDUP_REMOVED lines=11> */
.L_x_712:
[----:B------:R-:W0:Y:S02]  /*4130*/  LDS R12, [R10] ;  /* 0x000000000a0c7984 */ /* 0x000e240000000800 */
[----:B0-----:R-:W-:-:S06]  /*4140*/  HADD2 R13, R12, R11 ;  /* 0x0000000b0c0d7230 */ /* 0x001fcc0000000000 */
[----:B------:R-:W0:Y:S02]  /*4150*/  ATOMS.CAST.SPIN R13, [R10], R12, R13 ;  /* 0x0000000c0a0d738d */ /* 0x000e24000180000d */
[----:B0-----:R-:W-:-:S13]  /*4160*/  ISETP.EQ.U32.AND P0, PT, R13, 0x1, PT ;  /* 0x000000010d00780c */ /* 0x001fda0003f02070 */
[----:B------:R-:W-:Y:S05]  /*4170*/  @!P0 BRA `(.L_x_712) ;  /* 0xffffffb000008947 */ /* 0x000fea000383ffff */
[----:B------:R-:W-:Y:S05]  /*4180*/  BRA `(.L_x_710) ;  /* 0x0000003000007947 */ /* 0x000fea0003800000 */
.L_x_711:
[----:B------:R-:W2:Y:S02]  /*4190*/  LD.E R0, [R10.64] ;  /* 0x0000000c0a007980 */ /* 0x000ea4000c101900 */
[----:B--2---:R-:W-:-:S05]  /*41a0*/  IMAD.IADD R13, R12, 0x1, R0 ;  /* 0x000000010c0d7824 */ /* 0x004fca00078e0200 */
[----:B------:R0:W-:Y:S02]  /*41b0*/  ST.E [R10.64], R13 ;  /* 0x0000000d0a007985 */ /* 0x0001e4000c10190c */
.L_x_710:
[----:B------:R-:W-:Y:S05]  /*41c0*/  BSYNC B0 ;  /* 0x0000000000007941 */ /* 0x000fea0003800000 */
.L_x_709:
[----:B------:R-:W-:Y:S02]  /*41d0*/  HADD2 R2, R5.H0_H0, R5.H1_H1 ;  /* 0x3000000505027230 */ /* 0x000fe40000000800 */
[----:B0-----:R-:W-:Y:S01]  /*41e0*/  HADD2 R10, R4.H0_H0, R4.H1_H1 ;  /* 0x30000004040a7230 */ /* 0x001fe20000000800 */
[----:B------:R-:W-:-:S04]  /*41f0*/  IMAD.WIDE R4, R15, 0x2, R8 ;  /* 0x000000020f047825 */ /* 0x000fc800078e0208 */
        /* <DEDUP_REMOVED lines=11> */
.L_x_716:
[----:B------:R-:W0:Y:S02]  /*42b0*/  LDS R2, [R0] ;  /* 0x0000000000027984 */ /* 0x000e240000000800 */
[----:B0-----:R-:W-:-:S10]  /*42c0*/  HFMA2.MMA R3, R2, 1, 1, R13 ;  /* 0x3c003c0002037835 */ /* 0x001fd4000000000d */
[----:B------:R-:W0:Y:S02]  /*42d0*/  ATOMS.CAST.SPIN R3, [R0], R2, R3 ;  /* 0x000000020003738d */ /* 0x000e240001800003 */
[----:B0-----:R-:W-:-:S13]  /*42e0*/  ISETP.EQ.U32.AND P0, PT, R3, 0x1, PT ;  /* 0x000000010300780c */ /* 0x001fda0003f02070 */
[----:B------:R-:W-:Y:S05]  /*42f0*/  @!P0 BRA `(.L_x_716) ;  /* 0xffffffb000008947 */ /* 0x000fea000383ffff */
[----:B------:R-:W-:Y:S05]  /*4300*/  BRA `(.L_x_714) ;  /* 0x0000003000007947 */ /* 0x000fea0003800000 */
.L_x_715:
[----:B------:R-:W2:Y:S02]  /*4310*/  LD.E R0, [R4.64] ;  /* 0x0000000c04007980 */ /* 0x000ea4000c101900 */
[----:B--2---:R-:W-:-:S05]  /*4320*/  IMAD.IADD R3, R2, 0x1, R0 ;  /* 0x0000000102037824 */ /* 0x004fca00078e0200 */
[----:B------:R0:W-:Y:S02]  /*4330*/  ST.E [R4.64], R3 ;  /* 0x0000000304007985 */ /* 0x0001e4000c10190c */
.L_x_714:
[----:B------:R-:W-:Y:S05]  /*4340*/  BSYNC B0 ;  /* 0x0000000000007941 */ /* 0x000fea0003800000 */
.L_x_713:
        /* <DEDUP_REMOVED lines=9> */
.L_x_720:
[----:B------:R-:W0:Y:S02]  /*43e0*/  LDS R8, [R2] ;  /* 0x0000000002087984 */ /* 0x000e240000000800 */
[----:B0-----:R-:W-:-:S06]  /*43f0*/  HADD2 R9, R8, R11 ;  /* 0x0000000b08097230 */ /* 0x001fcc0000000000 */
[----:B------:R-:W0:Y:S02]  /*4400*/  ATOMS.CAST.SPIN R9, [R2], R8, R9 ;  /* 0x000000080209738d */ /* 0x000e240001800009 */
[----:B0-----:R-:W-:-:S13]  /*4410*/  ISETP.EQ.U32.AND P0, PT, R9, 0x1, PT ;  /* 0x000000010900780c */ /* 0x001fda0003f02070 */
[----:B------:R-:W-:Y:S05]  /*4420*/  @!P0 BRA `(.L_x_720) ;  /* 0xffffffb000008947 */ /* 0x000fea000383ffff */
[----:B------:R-:W-:Y:S05]  /*4430*/  BRA `(.L_x_718) ;  /* 0x0000003000007947 */ /* 0x000fea0003800000 */
.L_x_719:
[----:B------:R-:W2:Y:S02]  /*4440*/  LD.E R0, [R2.64] ;  /* 0x0000000c02007980 */ /* 0x000ea4000c101900 */
[----:B--2---:R-:W-:-:S05]  /*4450*/  IMAD.IADD R9, R11, 0x1, R0 ;  /* 0x000000010b097824 */ /* 0x004fca00078e0200 */
[----:B------:R0:W-:Y:S02]  /*4460*/  ST.E [R2.64], R9 ;  /* 0x0000000902007985 */ /* 0x0001e4000c10190c */
.L_x_718:
[----:B------:R-:W-:Y:S05]  /*4470*/  BSYNC B0 ;  /* 0x0000000000007941 */ /* 0x000fea0003800000 */
.L_x_717:
        /* <DEDUP_REMOVED lines=14> */
.L_x_724:
[----:B------:R-:W0:Y:S02]  /*4560*/  LDS R8, [R2] ;  /* 0x0000000002087984 */ /* 0x000e240000000800 */
[----:B0-----:R-:W-:-:S10]  /*4570*/  HFMA2.MMA R9, R8, 1, 1, R50 ;  /* 0x3c003c0008097835 */ /* 0x001fd40000000032 */
[----:B------:R-:W0:Y:S02]  /*4580*/  ATOMS.CAST.SPIN R9, [R2], R8, R9 ;  /* 0x000000080209738d */ /* 0x000e240001800009 */
[----:B0-----:R-:W-:-:S13]  /*4590*/  ISETP.EQ.U32.AND P0, PT, R9, 0x1, PT ;  /* 0x000000010900780c */ /* 0x001fda0003f02070 */
[----:B------:R-:W-:Y:S05]  /*45a0*/  @!P0 BRA `(.L_x_724) ;  /* 0xffffffb000008947 */ /* 0x000fea000383ffff */
[----:B------:R-:W-:Y:S05]  /*45b0*/  BRA `(.L_x_722) ;  /* 0x0000003000007947 */ /* 0x000fea0003800000 */
.L_x_723:
[----:B------:R-:W2:Y:S02]  /*45c0*/  LD.E R0, [R2.64] ;  /* 0x0000000c02007980 */ /* 0x000ea4000c101900 */
[----:B--2---:R-:W-:-:S05]  /*45d0*/  IMAD.IADD R9, R50, 0x1, R0 ;  /* 0x0000000132097824 */ /* 0x004fca00078e0200 */
[----:B------:R0:W-:Y:S02]  /*45e0*/  ST.E [R2.64], R9 ;  /* 0x0000000902007985 */ /* 0x0001e4000c10190c */
.L_x_722:
[----:B------:R-:W-:Y:S05]  /*45f0*/  BSYNC B0 ;  /* 0x0000000000007941 */ /* 0x000fea0003800000 */
.L_x_721:
        /* <DEDUP_REMOVED lines=8> */
.L_x_726:
[----:B------:R-:W0:Y:S02]  /*4680*/  LDS R4, [R2] ;  /* 0x0000000002047984 */ /* 0x000e240000000800 */
[----:B0-----:R-:W-:-:S06]  /*4690*/  HADD2 R5, R4, R51 ;  /* 0x0000003304057230 */ /* 0x001fcc0000000000 */
[----:B------:R-:W0:Y:S02]  /*46a0*/  ATOMS.CAST.SPIN R5, [R2], R4, R5 ;  /* 0x000000040205738d */ /* 0x000e240001800005 */
[----:B0-----:R-:W-:-:S13]  /*46b0*/  ISETP.EQ.U32.AND P0, PT, R5, 0x1, PT ;  /* 0x000000010500780c */ /* 0x001fda0003f02070 */
[----:B------:R-:W-:Y:S05]  /*46c0*/  @!P0 BRA `(.L_x_726) ;  /* 0xffffffb000008947 */ /* 0x000fea000383ffff */
[----:B------:R-:W-:Y:S05]  /*46d0*/  EXIT ;  /* 0x000000000000794d */ /* 0x000fea0003800000 */
.L_x_725:
[----:B------:R-:W2:Y:S02]  /*46e0*/  LD.E R0, [R2.64] ;  /* 0x0000000c02007980 */ /* 0x000ea4000c101900 */
[----:B--2---:R-:W-:-:S05]  /*46f0*/  IMAD.IADD R5, R51, 0x1, R0 ;  /* 0x0000000133057824 */ /* 0x004fca00078e0200 */
[----:B------:R-:W-:Y:S01]  /*4700*/  ST.E [R2.64], R5 ;  /* 0x0000000502007985 */ /* 0x000fe2000c10190c */
[----:B------:R-:W-:Y:S05]  /*4710*/  EXIT ;  /* 0x000000000000794d */ /* 0x000fea0003800000 */
.L_x_727:
        /* <DEDUP_REMOVED lines=14> */
.L_x_3835:


//--------------------- .text._Z28gemm_half_q_half_gptq_kernelILi4ELb1ELb0EEvPK6__halfPKjS4_S2_PS0_iiiiiPKtibS2_i --------------------------
	.section	.text._Z28gemm_half_q_half_gptq_kernelILi4ELb1ELb0EEvPK6__halfPKjS4_S2_PS0_iiiiiPKtibS2_i,"ax",@progbits
	.sectioninfo	@"SHI_REGISTERS=63"
	.align	128
        .global         _Z28gemm_half_q_half_gptq_kernelILi4ELb1ELb0EEvPK6__halfPKjS4_S2_PS0_iiiiiPKtibS2_i
        .type           _Z28gemm_half_q_half_gptq_kernelILi4ELb1ELb0EEvPK6__halfPKjS4_S2_PS0_iiiiiPKtibS2_i,@function
        .size           _Z28gemm_half_q_half_gptq_kernelILi4ELb1ELb0EEvPK6__halfPKjS4_S2_PS0_iiiiiPKtibS2_i,(.L_x_3836 - _Z28gemm_half_q_half_gptq_kernelILi4ELb1ELb0EEvPK6__halfPKjS4_S2_PS0_iiiiiPKtibS2_i)
        .other          _Z28gemm_half_q_half_gptq_kernelILi4ELb1ELb0EEvPK6__halfPKjS4_S2_PS0_iiiiiPKtibS2_i,@"STO_CUDA_ENTRY STV_DEFAULT"
_Z28gemm_half_q_half_gptq_kernelILi4ELb1ELb0EEvPK6__halfPKjS4_S2_PS0_iiiiiPKtibS2_i:
.text._Z28gemm_half_q_half_gptq_kernelILi4ELb1ELb0EEvPK6__halfPKjS4_S2_PS0_iiiiiPKtibS2_i:
        /* <DEDUP_REMOVED lines=60> */
.L_x_730:
        /* <DEDUP_REMOVED lines=15> */
.L_x_729:
[----:B------:R-:W-:Y:S05]  /*04b0*/  BSYNC B0 ;  /* 0x0000000000007941 */ /* 0x000fea0003800000 */
.L_x_728:
        /* <DEDUP_REMOVED lines=30> */
.L_x_731:
        /* <DEDUP_REMOVED lines=83> */
.L_x_750:
        /* <DEDUP_REMOVED lines=80> */
.L_x_733:
        /* <DEDUP_REMOVED lines=46> */
.L_x_734:
        /* <DEDUP_REMOVED lines=22> */
.L_x_735:
        /* <DEDUP_REMOVED lines=22> */
.L_x_736:
        /* <DEDUP_REMOVED lines=23> */
.L_x_737:
        /* <DEDUP_REMOVED lines=78> */
.L_x_738:
        /* <DEDUP_REMOVED lines=22> */
.L_x_739:
        /* <DEDUP_REMOVED lines=22> */
.L_x_740:
        /* <DEDUP_REMOVED lines=23> */
.L_x_741:
        /* <DEDUP_REMOVED lines=76> */
.L_x_742:
        /* <DEDUP_REMOVED lines=22> */
.L_x_743:
        /* <DEDUP_REMOVED lines=22> */
.L_x_744:
        /* <DEDUP_REMOVED lines=23> */
.L_x_745:
        /* <DEDUP_REMOVED lines=75> */
.L_x_746:
        /* <DEDUP_REMOVED lines=22> */
.L_x_747:
        /* <DEDUP_REMOVED lines=22> */
.L_x_748:
        /* <DEDUP_REMOVED lines=23> */
.L_x_749:
        /* <DEDUP_REMOVED lines=8> */
.L_x_732:
        /* <DEDUP_REMOVED lines=18> */
.L_x_754:
[----:B------:R-:W0:Y:S02]  /*3460*/  LDS R10, [R9] ;  /* 0x00000000090a7984 */ /* 0x000e240000000800 */
[----:B0-----:R-:W-:-:S10]  /*3470*/  HFMA2.MMA R11, R10, 1, 1, R12 ;  /* 0x3c003c000a0b7835 */ /* 0x001fd4000000000c */
[----:B------:R-:W0:Y:S02]  /*3480*/  ATOMS.CAST.SPIN R11, [R9], R10, R11 ;  /* 0x0000000a090b738d */ /* 0x000e24000180000b */
[----:B0-----:R-:W-:-:S13]  /*3490*/  ISETP.EQ.U32.AND P0, PT, R11, 0x1, PT ;  /* 0x000000010b00780c */ /* 0x001fda0003f02070 */
[----:B------:R-:W-:Y:S05]  /*34a0*/  @!P0 BRA `(.L_x_754) ;  /* 0xffffffb000008947 */ /* 0x000fea000383ffff */
[----:B------:R-:W-:Y:S05]  /*34b0*/  BRA `(.L_x_752) ;  /* 0x0000003000007947 */ /* 0x000fea0003800000 */
.L_x_753:
[----:B------:R-:W2:Y:S02]  /*34c0*/  LD.E R9, [R18.64] ;  /* 0x0000000a12097980 */ /* 0x000ea4000c101900 */
[----:B--2---:R-:W-:-:S05]  /*34d0*/  IMAD.IADD R9, R12, 0x1, R9 ;  /* 0x000000010c097824 */ /* 0x004fca00078e0209 */
[----:B------:R0:W-:Y:S02]  /*34e0*/  ST.E [R18.64], R9 ;  /* 0x0000000912007985 */ /* 0x0001e4000c10190a */
.L_x_752:
[----:B------:R-:W-:Y:S05]  /*34f0*/  BSYNC B0 ;  /* 0x0000000000007941 */ /* 0x000fea0003800000 */
.L_x_751:
        /* <DEDUP_REMOVED lines=10> */
.L_x_758:
[----:B------:R-:W0:Y:S02]  /*35a0*/  LDS R22, [R9] ;  /* 0x0000000009167984 */ /* 0x000e240000000800 */
[----:B0-----:R-:W-:-:S06]  /*35b0*/  HADD2 R23, R22, R16 ;  /* 0x0000001016177230 */ /* 0x001fcc0000000000 */
[----:B------:R-:W0:Y:S02]  /*35c0*/  ATOMS.CAST.SPIN R23, [R9], R22, R23 ;  /* 0x000000160917738d */ /* 0x000e240001800017 */
[----:B0-----:R-:W-:-:S13]  /*35d0*/  ISETP.EQ.U32.AND P0, PT, R23, 0x1, PT ;  /* 0x000000011700780c */ /* 0x001fda0003f02070 */
[----:B------:R-:W-:Y:S05]  /*35e0*/  @!P0 BRA `(.L_x_758) ;  /* 0xffffffb000008947 */ /* 0x000fea000383ffff */
[----:B------:R-:W-:Y:S05]  /*35f0*/  BRA `(.L_x_756) ;  /* 0x0000003000007947 */ /* 0x000fea0003800000 */
.L_x_757:
[----:B0-----:R-:W2:Y:S02]  /*3600*/  LD.E R9, [R18.64+0x4] ;  /* 0x0000040a12097980 */ /* 0x001ea4000c101900 */
[----:B--2---:R-:W-:-:S05]  /*3610*/  IMAD.IADD R9, R16, 0x1, R9 ;  /* 0x0000000110097824 */ /* 0x004fca00078e0209 */
[----:B------:R0:W-:Y:S02]  /*3620*/  ST.E [R18.64+0x4], R9 ;  /* 0x0000040912007985 */ /* 0x0001e4000c10190a */
.L_x_756:
[----:B------:R-:W-:Y:S05]  /*3630*/  BSYNC B0 ;  /* 0x0000000000007941 */ /* 0x000fea0003800000 */
.L_x_755:
[----:B0-----:R-:W-:Y:S02]  /*3640*/  HADD2 R9, R3.H0_H0, R3.H1_H1 ;  /* 0x3000000303097230 */ /* 0x001fe40000000800 */
[----:B------:R-:W-:Y:S01]  /*3650*/  HADD2 R12, R2.H0_H0, R2.H1_H1 ;  /* 0x30000002020c7230 */ /* 0x000fe20000000800 */
        /* <DEDUP_REMOVED lines=12> */
.L_x_762:
[----:B------:R-:W0:Y:S02]  /*3720*/  LDS R12, [R0] ;  /* 0x00000000000c7984 */ /* 0x000e240000000800 */
[----:B0-----:R-:W-:-:S10]  /*3730*/  HFMA2.MMA R13, R12, 1, 1, R9 ;  /* 0x3c003c000c0d7835 */ /* 0x001fd40000000009 */
[----:B------:R-:W0:Y:S02]  /*3740*/  ATOMS.CAST.SPIN R13, [R0], R12, R13 ;  /* 0x0000000c000d738d */ /* 0x000e24000180000d */
[----:B0-----:R-:W-:-:S13]  /*3750*/  ISETP.EQ.U32.AND P0, PT, R13, 0x1, PT ;  /* 0x000000010d00780c */ /* 0x001fda0003f02070 */
[----:B------:R-:W-:Y:S05]  /*3760*/  @!P0 BRA `(.L_x_762) ;  /* 0xffffffb000008947 */ /* 0x000fea000383ffff */
[----:B------:R-:W-:Y:S05]  /*3770*/  BRA `(.L_x_760) ;  /* 0x0000003000007947 */ /* 0x000fea0003800000 */
.L_x_761:
[----:B------:R-:W2:Y:S02]  /*3780*/  LD.E R0, [R2.64] ;  /* 0x0000000a02007980 */ /* 0x000ea4000c101900 */
[----:B--2---:R-:W-:-:S05]  /*3790*/  IMAD.IADD R9, R9, 0x1, R0 ;  /* 0x0000000109097824 */ /* 0x004fca00078e0200 */
[----:B------:R0:W-:Y:S02]  /*37a0*/  ST.E [R2.64], R9 ;  /* 0x0000000902007985 */ /* 0x0001e4000c10190a */
.L_x_760:
[----:B------:R-:W-:Y:S05]  /*37b0*/  BSYNC B0 ;  /* 0x0000000000007941 */ /* 0x000fea0003800000 */
.L_x_759:
        /* <DEDUP_REMOVED lines=8> */
.L_x_766:
[----:B------:R-:W1:Y:S02]  /*3840*/  LDS R12, [R10] ;  /* 0x000000000a0c7984 */ /* 0x000e640000000800 */
[----:B-1----:R-:W-:-:S06]  /*3850*/  HADD2 R13, R12, R16 ;  /* 0x000000100c0d7230 */ /* 0x002fcc0000000000 */
[----:B------:R-:W1:Y:S02]  /*3860*/  ATOMS.CAST.SPIN R13, [R10], R12, R13 ;  /* 0x0000000c0a0d738d */ /* 0x000e64000180000d */
[----:B-1----:R-:W-:-:S13]  /*3870*/  ISETP.EQ.U32.AND P0, PT, R13, 0x1, PT ;  /* 0x000000010d00780c */ /* 0x002fda0003f02070 */
[----:B------:R-:W-:Y:S05]  /*3880*/  @!P0 BRA `(.L_x_766) ;  /* 0xffffffb000008947 */ /* 0x000fea000383ffff */
[----:B------:R-:W-:Y:S05]  /*3890*/  BRA `(.L_x_764) ;  /* 0x0000003000007947 */ /* 0x000fea0003800000 */
.L_x_765:
[----:B------:R-:W2:Y:S02]  /*38a0*/  LD.E R0, [R10.64] ;  /* 0x0000000a0a007980 */ /* 0x000ea4000c101900 */
[----:B0-2---:R-:W-:-:S05]  /*38b0*/  IMAD.IADD R9, R16, 0x1, R0 ;  /* 0x0000000110097824 */ /* 0x005fca00078e0200 */
[----:B------:R0:W-:Y:S02]  /*38c0*/  ST.E [R10.64], R9 ;  /* 0x000000090a007985 */ /* 0x0001e4000c10190a */
.L_x_764:
[----:B------:R-:W-:Y:S05]  /*38d0*/  BSYNC B0 ;  /* 0x0000000000007941 */ /* 0x000fea0003800000 */
.L_x_763:
[----:B0-----:R-:W-:Y:S01]  /*38e0*/  HADD2 R10, R8.H0_H0, R8.H1_H1 ;  /* 0x30000008080a7230 */ /* 0x001fe20000000800 */
[----:B------:R-:W-:Y:S01]  /*38f0*/  IMAD.WIDE R8, R17, c[0x0][0x18c], R2 ;  /* 0x0000630011087a25 */ /* 0x000fe200078e0202 */
        /* <DEDUP_REMOVED lines=12> */
.L_x_770:
[----:B------:R-:W0:Y:S02]  /*39c0*/  LDS R6, [R0] ;  /* 0x0000000000067984 */ /* 0x000e240000000800 */
[----:B0-----:R-:W-:-:S10]  /*39d0*/  HFMA2.MMA R7, R6, 1, 1, R10 ;  /* 0x3c003c0006077835 */ /* 0x001fd4000000000a */
[----:B------:R-:W0:Y:S02]  /*39e0*/  ATOMS.CAST.SPIN R7, [R0], R6, R7 ;  /* 0x000000060007738d */ /* 0x000e240001800007 */
[----:B0-----:R-:W-:-:S13]  /*39f0*/  ISETP.EQ.U32.AND P0, PT, R7, 0x1, PT ;  /* 0x000000010700780c */ /* 0x001fda0003f02070 */
[----:B------:R-:W-:Y:S05]  /*3a00*/  @!P0 BRA `(.L_x_770) ;  /* 0xffffffb000008947 */ /* 0x000fea000383ffff */
[----:B------:R-:W-:Y:S05]  /*3a10*/  BRA `(.L_x_768) ;  /* 0x0000003000007947 */ /* 0x000fea0003800000 */
.L_x_769:
[----:B------:R-:W2:Y:S02]  /*3a20*/  LD.E R0, [R8.64] ;  /* 0x0000000a08007980 */ /* 0x000ea4000c101900 */
[----:B--2---:R-:W-:-:S05]  /*3a30*/  IMAD.IADD R5, R10, 0x1, R0 ;  /* 0x000000010a057824 */ /* 0x004fca00078e0200 */
[----:B------:R0:W-:Y:S02]  /*3a40*/  ST.E [R8.64], R5 ;  /* 0x0000000508007985 */ /* 0x0001e4000c10190a */
.L_x_768:
[----:B------:R-:W-:Y:S05]  /*3a50*/  BSYNC B0 ;  /* 0x0000000000007941 */ /* 0x000fea0003800000 */
.L_x_767:
        /* <DEDUP_REMOVED lines=11> */
.L_x_774:
[----:B------:R-:W1:Y:S02]  /*3b10*/  LDS R10, [R2] ;  /* 0x00000000020a7984 */ /* 0x000e640000000800 */
[----:B-1----:R-:W-:-:S06]  /*3b20*/  HADD2 R11, R10, R13 ;  /* 0x0000000d0a0b7230 */ /* 0x002fcc0000000000 */
[----:B------:R-:W1:Y:S02]  /*3b30*/  ATOMS.CAST.SPIN R11, [R2], R10, R11 ;  /* 0x0000000a020b738d */ /* 0x000e64000180000b */
[----:B-1----:R-:W-:-:S13]  /*3b40*/  ISETP.EQ.U32.AND P0, PT, R11, 0x1, PT ;  /* 0x000000010b00780c */ /* 0x002fda0003f02070 */
[----:B------:R-:W-:Y:S05]  /*3b50*/  @!P0 BRA `(.L_x_774) ;  /* 0xffffffb000008947 */ /* 0x000fea000383ffff */
[----:B------:R-:W-:Y:S05]  /*3b60*/  BRA `(.L_x_772) ;  /* 0x0000003000007947 */ /* 0x000fea0003800000 */
.L_x_773:
[----:B------:R-:W2:Y:S02]  /*3b70*/  LD.E R0, [R2.64] ;  /* 0x0000000a02007980 */ /* 0x000ea4000c101900 */
[----:B0-2---:R-:W-:-:S05]  /*3b80*/  IMAD.IADD R5, R11, 0x1, R0 ;  /* 0x000000010b057824 */ /* 0x005fca00078e0200 */
[----:B------:R0:W-:Y:S02]  /*3b90*/  ST.E [R2.64], R5 ;  /* 0x0000000502007985 */ /* 0x0001e4000c10190a */
.L_x_772:
[----:B------:R-:W-:Y:S05]  /*3ba0*/  BSYNC B0 ;  /* 0x0000000000007941 */ /* 0x000fea0003800000 */
.L_x_771:
        /* <DEDUP_REMOVED lines=14> */
.L_x_778:
[----:B------:R-:W0:Y:S02]  /*3c90*/  LDS R4, [R2] ;  /* 0x0000000002047984 */ /* 0x000e240000000800 */
[----:B0-----:R-:W-:-:S10]  /*3ca0*/  HFMA2.MMA R5, R4, 1, 1, R3 ;  /* 0x3c003c0004057835 */ /* 0x001fd40000000003 */
[----:B------:R-:W0:Y:S02]  /*3cb0*/  ATOMS.CAST.SPIN R5, [R2], R4, R5 ;  /* 0x000000040205738d */ /* 0x000e240001800005 */
[----:B0-----:R-:W-:-:S13]  /*3cc0*/  ISETP.EQ.U32.AND P0, PT, R5, 0x1, PT ;  /* 0x000000010500780c */ /* 0x001fda0003f02070 */
[----:B------:R-:W-:Y:S05]  /*3cd0*/  @!P0 BRA `(.L_x_778) ;  /* 0xffffffb000008947 */ /* 0x000fea000383ffff */
[----:B------:R-:W-:Y:S05]  /*3ce0*/  BRA `(.L_x_776) ;  /* 0x0000003000007947 */ /* 0x000fea0003800000 */
.L_x_777:
[----:B------:R-:W2:Y:S02]  /*3cf0*/  LD.E R0, [R2.64] ;  /* 0x0000000a02007980 */ /* 0x000ea4000c101900 */
[----:B--2---:R-:W-:-:S05]  /*3d00*/  IMAD.IADD R5, R4, 0x1, R0 ;  /* 0x0000000104057824 */ /* 0x004fca00078e0200 */
[----:B------:R0:W-:Y:S02]  /*3d10*/  ST.E [R2.64], R5 ;  /* 0x0000000502007985 */ /* 0x0001e4000c10190a */
.L_x_776:
[----:B------:R-:W-:Y:S05]  /*3d20*/  BSYNC B0 ;  /* 0x0000000000007941 */ /* 0x000fea0003800000 */
.L_x_775:
        /* <DEDUP_REMOVED lines=8> */
.L_x_780:
[----:B------:R-:W0:Y:S02]  /*3db0*/  LDS R4, [R2] ;  /* 0x0000000002047984 */ /* 0x000e240000000800 */
[----:B0-----:R-:W-:-:S06]  /*3dc0*/  HADD2 R5, R4, R15 ;  /* 0x0000000f04057230 */ /* 0x001fcc0000000000 */
[----:B------:R-:W0:Y:S02]  /*3dd0*/  ATOMS.CAST.SPIN R5, [R2], R4, R5 ;  /* 0x000000040205738d */ /* 0x000e240001800005 */
[----:B0-----:R-:W-:-:S13]  /*3de0*/  ISETP.EQ.U32.AND P0, PT, R5, 0x1, PT ;  /* 0x000000010500780c */ /* 0x001fda0003f02070 */
[----:B------:R-:W-:Y:S05]  /*3df0*/  @!P0 BRA `(.L_x_780) ;  /* 0xffffffb000008947 */ /* 0x000fea000383ffff */
[----:B------:R-:W-:Y:S05]  /*3e00*/  EXIT ;  /* 0x000000000000794d */ /* 0x000fea0003800000 */
.L_x_779:
[----:B------:R-:W2:Y:S02]  /*3e10*/  LD.E R0, [R2.64] ;  /* 0x0000000a02007980 */ /* 0x000ea4000c101900 */
[----:B--2---:R-:W-:-:S05]  /*3e20*/  IMAD.IADD R5, R15, 0x1, R0 ;  /* 0x000000010f057824 */ /* 0x004fca00078e0200 */
[----:B------:R-:W-:Y:S01]  /*3e30*/  ST.E [R2.64], R5 ;  /* 0x0000000502007985 */ /* 0x000fe2000c10190a */
[----:B------:R-:W-:Y:S05]  /*3e40*/  EXIT ;  /* 0x000000000000794d */ /* 0x000fea0003800000 */
.L_x_781:
        /* <DEDUP_REMOVED lines=11> */
.L_x_3836:


//--------------------- .text._Z28gemm_half_q_half_gptq_kernelILi3ELb1ELb0EEvPK6__halfPKjS4_S2_PS0_iiiiiPKtibS2_i --------------------------
	.section	.text._Z28gemm_half_q_half_gptq_kernelILi3ELb1ELb0EEvPK6__halfPKjS4_S2_PS0_iiiiiPKtibS2_i,"ax",@progbits
	.sectioninfo	@"SHI_REGISTERS=60"
	.align	128
        .global         _Z28gemm_half_q_half_gptq_kernelILi3ELb1ELb0EEvPK6__halfPKjS4_S2_PS0_iiiiiPKtibS2_i
        .type           _Z28gemm_half_q_half_gptq_kernelILi3ELb1ELb0EEvPK6__halfPKjS4_S2_PS0_iiiiiPKtibS2_i,@function
        .size           _Z28gemm_half_q_half_gptq_kernelILi3ELb1ELb0EEvPK6__halfPKjS4_S2_PS0_iiiiiPKtibS2_i,(.L_x_3837 - _Z28gemm_half_q_half_gptq_kernelILi3ELb1ELb0EEvPK6__halfPKjS4_S2_PS0_iiiiiPKtibS2_i)
        .other          _Z28gemm_half_q_half_gptq_kernelILi3ELb1ELb0EEvPK6__halfPKjS4_S2_PS0_iiiiiPKtibS2_i,@"STO_CUDA_ENTRY STV_DEFAULT"
_Z28gemm_half_q_half_gptq_kernelILi3ELb1ELb0EEvPK6__halfPKjS4_S2_PS0_iiiiiPKtibS2_i:
.text._Z28gemm_half_q_half_gptq_kernelILi3ELb1ELb0EEvPK6__halfPKjS4_S2_PS0_iiiiiPKtibS2_i:
        /* <DEDUP_REMOVED lines=65> */
.L_x_783:
[----:B------:R-:W-:Y:S05]  /*0410*/  BSYNC B0 ;  /* 0x0000000000007941 */ /* 0x000fea0003800000 */
.L_x_782:
        /* <DEDUP_REMOVED lines=27> */
.L_x_784:
        /* <DEDUP_REMOVED lines=83> */
.L_x_799:
        /* <DEDUP_REMOVED lines=79> */
.L_x_786:
        /* <DEDUP_REMOVED lines=46> */
.L_x_787:
        /* <DEDUP_REMOVED lines=22> */
.L_x_788:
        /* <DEDUP_REMOVED lines=25> */
.L_x_789:
        /* <DEDUP_REMOVED lines=76> */
.L_x_790:
        /* <DEDUP_REMOVED lines=22> */
.L_x_791:
        /* <DEDUP_REMOVED lines=23> */
.L_x_792:
        /* <DEDUP_REMOVED lines=76> */
.L_x_793:
        /* <DEDUP_REMOVED lines=22> */
.L_x_794:
        /* <DEDUP_REMOVED lines=23> */
.L_x_795:
        /* <DEDUP_REMOVED lines=75> */
.L_x_796:
        /* <DEDUP_REMOVED lines=22> */
.L_x_797:
        /* <DEDUP_REMOVED lines=23> */
.L_x_798:
        /* <DEDUP_REMOVED lines=10> */
.L_x_785:
[----:B------:R-:W0:Y:S01]  /*2d00*/  S2R R13, SR_CTAID.Y ;  /* 0x00000000000d7919 */ /* 0x000e220000002600 */
[----:B------:R-:W-:Y:S01]  /*2d10*/  HADD2 R11, R11.H0_H0, R11.H1_H1 ;  /* 0x3000000b0b0b7230 */ /* 0x000fe20000000800 */
[----:B------:R-:W-:Y:S02]  /*2d20*/  IMAD.MOV.U32 R15, RZ, RZ, 0x2 ;  /* 0x00000002ff0f7424 */ /* 0x000fe400078e00ff */
[----:B0-----:R-:W-:-:S04]  /*2d30*/  IMAD R14, R13, 0x3, RZ ;  /* 0x000000030d0e7824 */ /* 0x001fc800078e02ff */
[----:B------:R-:W-:Y:S01]  /*2d40*/  IMAD R16, R14, c[0x0][0x18c], R35 ;  /* 0x000063000e107a24 */ /* 0x000fe200078e0223 */
[----:B------:R-:W-:-:S03]  /*2d50*/  HADD2 R14, R12.H0_H0, R12.H1_H1 ;  /* 0x3000000c0c0e7230 */ /* 0x000fc60000000800 */
[----:B------:R-:W-:Y:S02]  /*2d60*/  IMAD.WIDE R12, R16, R15, c[0x0][0x180] ;  /* 0x00006000100c7625 */ /* 0x000fe400078e020f */
        /* <DEDUP_REMOVED lines=11> */
.L_x_803:
[----:B------:R-:W0:Y:S02]  /*2e20*/  LDS R10, [R9] ;  /* 0x00000000090a7984 */ /* 0x000e240000000800 */
[----:B0-----:R-:W-:-:S10]  /*2e30*/  HFMA2.MMA R11, R10, 1, 1, R14 ;  /* 0x3c003c000a0b7835 */ /* 0x001fd4000000000e */
[----:B------:R-:W0:Y:S02]  /*2e40*/  ATOMS.CAST.SPIN R11, [R9], R10, R11 ;  /* 0x0000000a090b738d */ /* 0x000e24000180000b */
[----:B0-----:R-:W-:-:S13]  /*2e50*/  ISETP.EQ.U32.AND P0, PT, R11, 0x1, PT ;  /* 0x000000010b00780c */ /* 0x001fda0003f02070 */
[----:B------:R-:W-:Y:S05]  /*2e60*/  @!P0 BRA `(.L_x_803) ;  /* 0xffffffb000008947 */ /* 0x000fea000383ffff */
[----:B------:R-:W-:Y:S05]  /*2e70*/  BRA `(.L_x_801) ;  /* 0x0000003000007947 */ /* 0x000fea0003800000 */
.L_x_802:
[----:B------:R-:W2:Y:S02]  /*2e80*/  LD.E R9, [R12.64] ;  /* 0x0000000a0c097980 */ /* 0x000ea4000c101900 */
[----:B--2---:R-:W-:-:S05]  /*2e90*/  IMAD.IADD R9, R14, 0x1, R9 ;  /* 0x000000010e097824 */ /* 0x004fca00078e0209 */
[----:B------:R0:W-:Y:S02]  /*2ea0*/  ST.E [R12.64], R9 ;  /* 0x000000090c007985 */ /* 0x0001e4000c10190a */
.L_x_801:
[----:B------:R-:W-:Y:S05]  /*2eb0*/  BSYNC B0 ;  /* 0x0000000000007941 */ /* 0x000fea0003800000 */
.L_x_800:
        /* <DEDUP_REMOVED lines=10> */
.L_x_807:
[----:B------:R-:W0:Y:S02]  /*2f60*/  LDS R16, [R9] ;  /* 0x0000000009107984 */ /* 0x000e240000000800 */
[----:B0-----:R-:W-:-:S06]  /*2f70*/  HADD2 R17, R16, R19 ;  /* 0x0000001310117230 */ /* 0x001fcc0000000000 */
[----:B------:R-:W0:Y:S02]  /*2f80*/  ATOMS.CAST.SPIN R17, [R9], R16, R17 ;  /* 0x000000100911738d */ /* 0x000e240001800011 */
[----:B0-----:R-:W-:-:S13]  /*2f90*/  ISETP.EQ.U32.AND P0, PT, R17, 0x1, PT ;  /* 0x000000011100780c */ /* 0x001fda0003f02070 */
[----:B------:R-:W-:Y:S05]  /*2fa0*/  @!P0 BRA `(.L_x_807) ;  /* 0xffffffb000008947 */ /* 0x000fea000383ffff */
[----:B------:R-:W-:Y:S05]  /*2fb0*/  BRA `(.L_x_805) ;  /* 0x0000003000007947 */ /* 0x000fea0003800000 */
.L_x_806:
[----:B0-----:R-:W2:Y:S02]  /*2fc0*/  LD.E R9, [R12.64+0x4] ;  /* 0x0000040a0c097980 */ /* 0x001ea4000c101900 */
[----:B--2---:R-:W-:-:S05]  /*2fd0*/  IMAD.IADD R9, R16, 0x1, R9 ;  /* 0x0000000110097824 */ /* 0x004fca00078e0209 */
[----:B------:R0:W-:Y:S02]  /*2fe0*/  ST.E [R12.64+0x4], R9 ;  /* 0x000004090c007985 */ /* 0x0001e4000c10190a */
.L_x_805:
[----:B------:R-:W-:Y:S05]  /*2ff0*/  BSYNC B0 ;  /* 0x0000000000007941 */ /* 0x000fea0003800000 */
.L_x_804:
        /* <DEDUP_REMOVED lines=14> */
.L_x_811:
[----:B------:R-:W0:Y:S02]  /*30e0*/  LDS R6, [R5] ;  /* 0x0000000005067984 */ /* 0x000e240000000800 */
[----:B0-----:R-:W-:-:S10]  /*30f0*/  HFMA2.MMA R7, R6, 1, 1, R8 ;  /* 0x3c003c0006077835 */ /* 0x001fd40000000008 */
[----:B------:R-:W0:Y:S02]  /*3100*/  ATOMS.CAST.SPIN R7, [R5], R6, R7 ;  /* 0x000000060507738d */ /* 0x000e240001800007 */
[----:B0-----:R-:W-:-:S13]  /*3110*/  ISETP.EQ.U32.AND P0, PT, R7, 0x1, PT ;  /* 0x000000010700780c */ /* 0x001fda0003f02070 */
[----:B------:R-:W-:Y:S05]  /*3120*/  @!P0 BRA `(.L_x_811) ;  /* 0xffffffb000008947 */ /* 0x000fea000383ffff */
[----:B------:R-:W-:Y:S05]  /*3130*/  BRA `(.L_x_809) ;  /* 0x0000003000007947 */ /* 0x000fea0003800000 */
.L_x_810:
[----:B------:R-:W2:Y:S02]  /*3140*/  LD.E R5, [R12.64] ;  /* 0x0000000a0c057980 */ /* 0x000ea4000c101900 */
[----:B--2---:R-:W-:-:S05]  /*3150*/  IMAD.IADD R5, R8, 0x1, R5 ;  /* 0x0000000108057824 */ /* 0x004fca00078e0205 */
[----:B------:R0:W-:Y:S02]  /*3160*/  ST.E [R12.64], R5 ;  /* 0x000000050c007985 */ /* 0x0001e4000c10190a */
.L_x_809:
[----:B------:R-:W-:Y:S05]  /*3170*/  BSYNC B0 ;  /* 0x0000000000007941 */ /* 0x000fea0003800000 */
.L_x_808:
        /* <DEDUP_REMOVED lines=8> */
.L_x_815:
[----:B------:R-:W1:Y:S02]  /*3200*/  LDS R6, [R10] ;  /* 0x000000000a067984 */ /* 0x000e640000000800 */
[----:B-1----:R-:W-:-:S06]  /*3210*/  HADD2 R7, R6, R9 ;  /* 0x0000000906077230 */ /* 0x002fcc0000000000 */
[----:B------:R-:W1:Y:S02]  /*3220*/  ATOMS.CAST.SPIN R7, [R10], R6, R7 ;  /* 0x000000060a07738d */ /* 0x000e640001800007 */
[----:B-1----:R-:W-:-:S13]  /*3230*/  ISETP.EQ.U32.AND P0, PT, R7, 0x1, PT ;  /* 0x000000010700780c */ /* 0x002fda0003f02070 */
[----:B------:R-:W-:Y:S05]  /*3240*/  @!P0 BRA `(.L_x_815) ;  /* 0xffffffb000008947 */ /* 0x000fea000383ffff */
[----:B------:R-:W-:Y:S05]  /*3250*/  BRA `(.L_x_813) ;  /* 0x0000003000007947 */ /* 0x000fea0003800000 */
.L_x_814:
[----:B0-----:R-:W2:Y:S02]  /*3260*/  LD.E R5, [R10.64] ;  /* 0x0000000a0a057980 */ /* 0x001ea4000c101900 */
[----:B--2---:R-:W-:-:S05]  /*3270*/  IMAD.IADD R5, R9, 0x1, R5 ;  /* 0x0000000109057824 */ /* 0x004fca00078e0205 */
[----:B------:R0:W-:Y:S02]  /*3280*/  ST.E [R10.64], R5 ;  /* 0x000000050a007985 */ /* 0x0001e4000c10190a */
.L_x_813:
[----:B------:R-:W-:Y:S05]  /*3290*/  BSYNC B0 ;  /* 0x0000000000007941 */ /* 0x000fea0003800000 */
.L_x_812:
        /* <DEDUP_REMOVED lines=14> */
.L_x_819:
[----:B------:R-:W0:Y:S02]  /*3380*/  LDS R2, [R0] ;  /* 0x0000000000027984 */ /* 0x000e240000000800 */
[----:B0-----:R-:W-:-:S10]  /*3390*/  HFMA2.MMA R3, R2, 1, 1, R4 ;  /* 0x3c003c0002037835 */ /* 0x001fd40000000004 */
[----:B------:R-:W0:Y:S02]  /*33a0*/  ATOMS.CAST.SPIN R3, [R0], R2, R3 ;  /* 0x000000020003738d */ /* 0x000e240001800003 */
[----:B0-----:R-:W-:-:S13]  /*33b0*/  ISETP.EQ.U32.AND P0, PT, R3, 0x1, PT ;  /* 0x000000010300780c */ /* 0x001fda0003f02070 */
[----:B------:R-:W-:Y:S05]  /*33c0*/  @!P0 BRA `(.L_x_819) ;  /* 0xffffffb000008947 */ /* 0x000fea000383ffff */
[----:B------:R-:W-:Y:S05]  /*33d0*/  BRA `(.L_x_817) ;  /* 0x0000003000007947 */ /* 0x000fea0003800000 */
.L_x_818:
[----:B------:R-:W2:Y:S02]  /*33e0*/  LD.E R0, [R12.64] ;  /* 0x0000000a0c007980 */ /* 0x000ea4000c101900 */
[----:B--2---:R-:W-:-:S05]  /*33f0*/  IMAD.IADD R3, R4, 0x1, R0 ;  /* 0x0000000104037824 */ /* 0x004fca00078e0200 */
[----:B------:R0:W-:Y:S02]  /*3400*/  ST.E [R12.64], R3 ;  /* 0x000000030c007985 */ /* 0x0001e4000c10190a */
.L_x_817:
[----:B------:R-:W-:Y:S05]  /*3410*/  BSYNC B0 ;  /* 0x0000000000007941 */ /* 0x000fea0003800000 */
.L_x_816:
[----:B------:R-:W2:Y:S02]  /*3420*/  ATOM.E.ADD.F16x2.RN.STRONG.GPU P0, RZ, [R12.64+0x4], R5 ;  /* 0x000004050cff798a */ /* 0x000ea4000810e9ca */
[----:B--2---:R-:W-:Y:S05]  /*3430*/  @P0 EXIT ;  /* 0x000000000000094d */ /* 0x004fea0003800000 */
[----:B------:R-:W1:Y:S02]  /*3440*/  QSPC.E.S P0, RZ, [R12+0x4] ;  /* 0x000004000cff73aa */ /* 0x000e640000000500 */
[----:B-1----:R-:W-:Y:S05]  /*3450*/  @!P0 BRA `(.L_x_820) ;  /* 0x0000009000008947 */ /* 0x002fea0003800000 */
[----:B0-----:R-:W-:Y:S02]  /*3460*/  IADD3 R12, R12, 0x4, RZ ;  /* 0x000000040c0c7810 */ /* 0x001fe40007ffe0ff */
[----:B------:R-:W-:Y:S02]  /*3470*/  PRMT R5, R5, 0x5410, R6 ;  /* 0x0000541005057816 */ /* 0x000fe40000000006 */
[----:B------:R-:W-:-:S05]  /*3480*/  LOP3.LUT R12, R12, 0xffffff, RZ, 0xc0, !PT ;  /* 0x00ffffff0c0c7812 */ /* 0x000fca00078ec0ff */
.L_x_821:
[----:B------:R-:W0:Y:S02]  /*3490*/  LDS R2, [R12] ;  /* 0x000000000c027984 */ /* 0x000e240000000800 */
[----:B0-----:R-:W-:-:S06]  /*34a0*/  HADD2 R3, R2, R5 ;  /* 0x0000000502037230 */ /* 0x001fcc0000000000 */
[----:B------:R-:W0:Y:S02]  /*34b0*/  ATOMS.CAST.SPIN R3, [R12], R2, R3 ;  /* 0x000000020c03738d */ /* 0x000e240001800003 */
[----:B0-----:R-:W-:-:S13]  /*34c0*/  ISETP.EQ.U32.AND P0, PT, R3, 0x1, PT ;  /* 0x000000010300780c */ /* 0x001fda0003f02070 */
[----:B------:R-:W-:Y:S05]  /*34d0*/  @!P0 BRA `(.L_x_821) ;  /* 0xffffffb000008947 */ /* 0x000fea000383ffff */
[----:B------:R-:W-:Y:S05]  /*34e0*/  EXIT ;  /* 0x000000000000794d */ /* 0x000fea0003800000 */
.L_x_820:
[----:B------:R-:W2:Y:S02]  /*34f0*/  LD.E R0, [R12.64+0x4] ;  /* 0x0000040a0c007980 */ /* 0x000ea4000c101900 */
[----:B0-2---:R-:W-:-:S05]  /*3500*/  IMAD.IADD R3, R5, 0x1, R0 ;  /* 0x0000000105037824 */ /* 0x005fca00078e0200 */
[----:B------:R-:W-:Y:S01]  /*3510*/  ST.E [R12.64+0x4], R3 ;  /* 0x000004030c007985 */ /* 0x000fe2000c10190a */
[----:B------:R-:W-:Y:S05]  /*3520*/  EXIT ;  /* 0x000000000000794d */ /* 0x000fea0003800000 */
.L_x_822:
        /* <DEDUP_REMOVED lines=13> */
.L_x_3837:


//--------------------- .text._Z28gemm_half_q_half_gptq_kernelILi2ELb1ELb0EEvPK6__halfPKjS4_S2_PS0_iiiiiPKtibS2_i --------------------------
	.section	.text._Z28gemm_half_q_half_gptq_kernelILi2ELb1ELb0EEvPK6__halfPKjS4_S2_PS0_iiiiiPKtibS2_i,"ax",@progbits
	.sectioninfo	@"SHI_REGISTERS=59"
	.align	128
        .global         _Z28gemm_half_q_half_gptq_kernelILi2ELb1ELb0EEvPK6__halfPKjS4_S2_PS0_iiiiiPKtibS2_i
        .type           _Z28gemm_half_q_half_gptq_kernelILi2ELb1ELb0EEvPK6__halfPKjS4_S2_PS0_iiiiiPKtibS2_i,@function
        .size           _Z28gemm_half_q_half_gptq_kernelILi2ELb1ELb0EEvPK6__halfPKjS4_S2_PS0_iiiiiPKtibS2_i,(.L_x_3838 - _Z28gemm_half_q_half_gptq_kernelILi2ELb1ELb0EEvPK6__halfPKjS4_S2_PS0_iiiiiPKtibS2_i)
        .other          _Z28gemm_half_q_half_gptq_kernelILi2ELb1ELb0EEvPK6__halfPKjS4_S2_PS0_iiiiiPKtibS2_i,@"STO_CUDA_ENTRY STV_DEFAULT"
_Z28gemm_half_q_half_gptq_kernelILi2ELb1ELb0EEvPK6__halfPKjS4_S2_PS0_iiiiiPKtibS2_i:
.text._Z28gemm_half_q_half_gptq_kernelILi2ELb1ELb0EEvPK6__halfPKjS4_S2_PS0_iiiiiPKtibS2_i:
        /* <DEDUP_REMOVED lines=65> */
.L_x_824:
[----:B------:R-:W-:Y:S05]  /*0410*/  BSYNC B0 ;  /* 0x0000000000007941 */ /* 0x000fea0003800000 */
.L_x_823:
        /* <DEDUP_REMOVED lines=103> */
.L_x_835:
        /* <DEDUP_REMOVED lines=63> */
.L_x_826:
        /* <DEDUP_REMOVED lines=62> */
.L_x_827:
        /* <DEDUP_REMOVED lines=23> */
.L_x_828:
        /* <DEDUP_REMOVED lines=76> */
.L_x_829:
        /* <DEDUP_REMOVED lines=23> */
.L_x_830:
        /* <DEDUP_REMOVED lines=76> */
.L_x_831:
        /* <DEDUP_REMOVED lines=23> */
.L_x_832:
        /* <DEDUP_REMOVED lines=75> */
.L_x_833:
        /* <DEDUP_REMOVED lines=23> */
.L_x_834:
[----:B------:R-:W-:Y:S01]  /*2650*/  IADD3 R31, R31, 0x20, RZ ;  /* 0x000000201f1f7810 */ /* 0x000fe20007ffe0ff */
[----:B------:R-:W-:Y:S01]  /*2660*/  UIADD3 UR4, UR4, 0x40, URZ ;  /* 0x0000004004047890 */ /* 0x000fe2000fffe03f */
[----:B------:R-:W-:Y:S01]  /*2670*/  IMAD.WIDE R36, R13, c[0x0][0x18c], R36 ;  /* 0x000063000d247a25 */ /* 0x000fe200078e0224 */
[----:B------:R-:W-:Y:S02]  /*2680*/  IADD3 R9, R9, 0x20, RZ ;  /* 0x0000002009097810 */ /* 0x000fe40007ffe0ff */
[----:B------:R-:W-:-:S13]  /*2690*/  ISETP.GE.AND P0, PT, R31, UR5, PT ;  /* 0x000000051f007c0c */ /* 0x000fda000bf06270 */
[----:B------:R-:W-:Y:S01]  /*26a0*/  @P0 CALL.REL.NOINC `(.L_x_825) ;  /* 0x0000001000000944 */ /* 0x000fe20003c00000 */
[----:B------:R-:W-:Y:S05]  /*26b0*/  BRA `(.L_x_835) ;  /* 0xffffe3d000007947 */ /* 0x000fea000383ffff */
.L_x_825:
[----:B------:R-:W0:Y:S01]  /*26c0*/  S2R R9, SR_CTAID.Y ;  /* 0x0000000000097919 */ /* 0x000e220000002600 */
[----:B------:R-:W-:Y:S01]  /*26d0*/  HADD2 R2, R2.H0_H0, R2.H1_H1 ;  /* 0x3000000202027230 */ /* 0x000fe20000000800 */
[----:B------:R-:W-:Y:S02]  /*26e0*/  IMAD.MOV.U32 R13, RZ, RZ, 0x2 ;  /* 0x00000002ff0d7424 */ /* 0x000fe400078e00ff */
[----:B0-----:R-:W-:-:S04]  /*26f0*/  IMAD.SHL.U32 R9, R9, 0x2, RZ ;  /* 0x0000000209097824 */ /* 0x001fc800078e00ff */
        /* <DEDUP_REMOVED lines=14> */
.L_x_839:
[----:B------:R-:W0:Y:S02]  /*27e0*/  LDS R2, [R0] ;  /* 0x0000000000027984 */ /* 0x000e240000000800 */
[----:B0-----:R-:W-:-:S10]  /*27f0*/  HFMA2.MMA R3, R2, 1, 1, R9 ;  /* 0x3c003c0002037835 */ /* 0x001fd40000000009 */
[----:B------:R-:W0:Y:S02]  /*2800*/  ATOMS.CAST.SPIN R3, [R0], R2, R3 ;  /* 0x000000020003738d */ /* 0x000e240001800003 */
[----:B0-----:R-:W-:-:S13]  /*2810*/  ISETP.EQ.U32.AND P0, PT, R3, 0x1, PT ;  /* 0x000000010300780c */ /* 0x001fda0003f02070 */
[----:B------:R-:W-:Y:S05]  /*2820*/  @!P0 BRA `(.L_x_839) ;  /* 0xffffffb000008947 */ /* 0x000fea000383ffff */
[----:B------:R-:W-:Y:S05]  /*2830*/  BRA `(.L_x_837) ;  /* 0x0000003000007947 */ /* 0x000fea0003800000 */
.L_x_838:
[----:B------:R-:W2:Y:S02]  /*2840*/  LD.E R0, [R10.64] ;  /* 0x000000080a007980 */ /* 0x000ea4000c101900 */
[----:B--2---:R-:W-:-:S05]  /*2850*/  IMAD.IADD R3, R9, 0x1, R0 ;  /* 0x0000000109037824 */ /* 0x004fca00078e0200 */
[----:B------:R0:W-:Y:S02]  /*2860*/  ST.E [R10.64], R3 ;  /* 0x000000030a007985 */ /* 0x0001e4000c101908 */
.L_x_837:
[----:B------:R-:W-:Y:S05]  /*2870*/  BSYNC B0 ;  /* 0x0000000000007941 */ /* 0x000fea0003800000 */
.L_x_836:
[----:B------:R-:W2:Y:S01]  /*2880*/  ATOM.E.ADD.F16x2.RN.STRONG.GPU P0, RZ, [R10.64+0x4], R12 ;  /* 0x0000040c0aff798a */ /* 0x000ea2000810e9c8 */
[----:B------:R-:W-:Y:S01]  /*2890*/  BSSY B0, `(.L_x_840) ;  /* 0x0000010000007945 */ /* 0x000fe20003800000 */
[----:B--2---:R-:W-:Y:S05]  /*28a0*/  @P0 BRA `(.L_x_841) ;  /* 0x000000e000000947 */ /* 0x004fea0003800000 */
[----:B------:R-:W1:Y:S02]  /*28b0*/  QSPC.E.S P0, RZ, [R10+0x4] ;  /* 0x000004000aff73aa */ /* 0x000e640000000500 */
[----:B-1----:R-:W-:Y:S05]  /*28c0*/  @!P0 BRA `(.L_x_842) ;  /* 0x0000009000008947 */ /* 0x002fea0003800000 */
[----:B0-----:R-:W-:Y:S02]  /*28d0*/  IADD3 R10, R10, 0x4, RZ ;  /* 0x000000040a0a7810 */ /* 0x001fe40007ffe0ff */
[----:B------:R-:W-:Y:S02]  /*28e0*/  PRMT R12, R12, 0x5410, R4 ;  /* 0x000054100c0c7816 */ /* 0x000fe40000000004 */
[----:B------:R-:W-:-:S05]  /*28f0*/  LOP3.LUT R10, R10, 0xffffff, RZ, 0xc0, !PT ;  /* 0x00ffffff0a0a7812 */ /* 0x000fca00078ec0ff */
.L_x_843:
[----:B------:R-:W0:Y:S02]  /*2900*/  LDS R2, [R10] ;  /* 0x000000000a027984 */ /* 0x000e240000000800 */
[----:B0-----:R-:W-:-:S06]  /*2910*/  HADD2 R3, R2, R12 ;  /* 0x0000000c02037230 */ /* 0x001fcc0000000000 */
[----:B------:R-:W0:Y:S02]  /*2920*/  ATOMS.CAST.SPIN R3, [R10], R2, R3 ;  /* 0x000000020a03738d */ /* 0x000e240001800003 */
[----:B0-----:R-:W-:-:S13]  /*2930*/  ISETP.EQ.U32.AND P0, PT, R3, 0x1, PT ;  /* 0x000000010300780c */ /* 0x001fda0003f02070 */
[----:B------:R-:W-:Y:S05]  /*2940*/  @!P0 BRA `(.L_x_843) ;  /* 0xffffffb000008947 */ /* 0x000fea000383ffff */
[----:B------:R-:W-:Y:S05]  /*2950*/  BRA `(.L_x_841) ;  /* 0x0000003000007947 */ /* 0x000fea0003800000 */
.L_x_842:
[----:B------:R-:W2:Y:S02]  /*2960*/  LD.E R0, [R10.64+0x4] ;  /* 0x000004080a007980 */ /* 0x000ea4000c101900 */
[----:B0-2---:R-:W-:-:S05]  /*2970*/  IMAD.IADD R3, R12, 0x1, R0 ;  /* 0x000000010c037824 */ /* 0x005fca00078e0200 */
[----:B------:R0:W-:Y:S02]  /*2980*/  ST.E [R10.64+0x4], R3 ;  /* 0x000004030a007985 */ /* 0x0001e4000c101908 */
.L_x_841:
[----:B------:R-:W-:Y:S05]  /*2990*/  BSYNC B0 ;  /* 0x0000000000007941 */ /* 0x000fea0003800000 */
.L_x_840:
[----:B------:R-:W-:Y:S01]  /*29a0*/  IADD3 R2, R34, c[0x0][0x18c], RZ ;  /* 0x0000630022027a10 */ /* 0x000fe20007ffe0ff */
[----:B------:R-:W-:Y:S02]  /*29b0*/  HADD2 R5, R5.H0_H0, R5.H1_H1 ;  /* 0x3000000505057230 */ /* 0x000fe40000000800 */
[----:B------:R-:W-:Y:S02]  /*29c0*/  HADD2 R6, R6.H0_H0, R6.H1_H1 ;  /* 0x3000000606067230 */ /* 0x000fe40000000800 */
[----:B0-----:R-:W-:-:S03]  /*29d0*/  IMAD.WIDE R2, R13, R2, c[0x0][0x180] ;  /* 0x000060000d027625 */ /* 0x001fc600078e0202 */
        /* <DEDUP_REMOVED lines=11> */
.L_x_847:
[----:B------:R-:W0:Y:S02]  /*2a90*/  LDS R4, [R0] ;  /* 0x0000000000047984 */ /* 0x000e240000000800 */
[----:B0-----:R-:W-:-:S10]  /*2aa0*/  HFMA2.MMA R5, R4, 1, 1, R9 ;  /* 0x3c003c0004057835 */ /* 0x001fd40000000009 */
[----:B------:R-:W0:Y:S02]  /*2ab0*/  ATOMS.CAST.SPIN R5, [R0], R4, R5 ;  /* 0x000000040005738d */ /* 0x000e240001800005 */
[----:B0-----:R-:W-:-:S13]  /*2ac0*/  ISETP.EQ.U32.AND P0, PT, R5, 0x1, PT ;  /* 0x000000010500780c */ /* 0x001fda0003f02070 */
[----:B------:R-:W-:Y:S05]  /*2ad0*/  @!P0 BRA `(.L_x_847) ;  /* 0xffffffb000008947 */ /* 0x000fea000383ffff */
[----:B------:R-:W-:Y:S05]  /*2ae0*/  BRA `(.L_x_845) ;  /* 0x0000003000007947 */ /* 0x000fea0003800000 */
.L_x_846:
[----:B------:R-:W2:Y:S02]  /*2af0*/  LD.E R0, [R2.64] ;  /* 0x0000000802007980 */ /* 0x000ea4000c101900 */
[----:B--2---:R-:W-:-:S05]  /*2b00*/  IMAD.IADD R5, R5, 0x1, R0 ;  /* 0x0000000105057824 */ /* 0x004fca00078e0200 */
[----:B------:R0:W-:Y:S02]  /*2b10*/  ST.E [R2.64], R5 ;  /* 0x0000000502007985 */ /* 0x0001e4000c101908 */
.L_x_845:
[----:B------:R-:W-:Y:S05]  /*2b20*/  BSYNC B0 ;  /* 0x0000000000007941 */ /* 0x000fea0003800000 */
.L_x_844:
[----:B------:R-:W2:Y:S02]  /*2b30*/  ATOM.E.ADD.F16x2.RN.STRONG.GPU P0, RZ, [R2.64+0x4], R7 ;  /* 0x0000040702ff798a */ /* 0x000ea4000810e9c8 */
[----:B--2---:R-:W-:Y:S05]  /*2b40*/  @P0 EXIT ;  /* 0x000000000000094d */ /* 0x004fea0003800000 */
[----:B------:R-:W1:Y:S02]  /*2b50*/  QSPC.E.S P0, RZ, [R2+0x4] ;  /* 0x0000040002ff73aa */ /* 0x000e640000000500 */
[----:B-1----:R-:W-:Y:S05]  /*2b60*/  @!P0 BRA `(.L_x_848) ;  /* 0x0000009000008947 */ /* 0x002fea0003800000 */
[----:B0-----:R-:W-:Y:S02]  /*2b70*/  IADD3 R2, R2, 0x4, RZ ;  /* 0x0000000402027810 */ /* 0x001fe40007ffe0ff */
[----:B------:R-:W-:Y:S02]  /*2b80*/  PRMT R7, R7, 0x5410, R8 ;  /* 0x0000541007077816 */ /* 0x000fe40000000008 */
[----:B------:R-:W-:-:S05]  /*2b90*/  LOP3.LUT R2, R2, 0xffffff, RZ, 0xc0, !PT ;  /* 0x00ffffff02027812 */ /* 0x000fca00078ec0ff */
.L_x_849:
[----:B------:R-:W0:Y:S02]  /*2ba0*/  LDS R4, [R2] ;  /* 0x0000000002047984 */ /* 0x000e240000000800 */
[----:B0-----:R-:W-:-:S06]  /*2bb0*/  HADD2 R5, R4, R7 ;  /* 0x0000000704057230 */ /* 0x001fcc0000000000 */
[----:B------:R-:W0:Y:S02]  /*2bc0*/  ATOMS.CAST.SPIN R5, [R2], R4, R5 ;  /* 0x000000040205738d */ /* 0x000e240001800005 */
[----:B0-----:R-:W-:-:S13]  /*2bd0*/  ISETP.EQ.U32.AND P0, PT, R5, 0x1, PT ;  /* 0x000000010500780c */ /* 0x001fda0003f02070 */
[----:B------:R-:W-:Y:S05]  /*2be0*/  @!P0 BRA `(.L_x_849) ;  /* 0xffffffb000008947 */ /* 0x000fea000383ffff */
[----:B------:R-:W-:Y:S05]  /*2bf0*/  EXIT ;  /* 0x000000000000794d */ /* 0x000fea0003800000 */
.L_x_848:
[----:B------:R-:W2:Y:S02]  /*2c00*/  LD.E R0, [R2.64+0x4] ;  /* 0x0000040802007980 */ /* 0x000ea4000c101900 */
[----:B0-2---:R-:W-:-:S05]  /*2c10*/  IMAD.IADD R5, R7, 0x1, R0 ;  /* 0x0000000107057824 */ /* 0x005fca00078e0200 */
[----:B------:R-:W-:Y:S01]  /*2c20*/  ST.E [R2.64+0x4], R5 ;  /* 0x0000040502007985 */ /* 0x000fe2000c101908 */
[----:B------:R-:W-:Y:S05]  /*2c30*/  EXIT ;  /* 0x000000000000794d */ /* 0x000fea0003800000 */
.L_x_850:
        /* <DEDUP_REMOVED lines=12> */
.L_x_3838:


//--------------------- .text._Z28gemm_half_q_half_gptq_kernelILi1ELb1ELb0EEvPK6__halfPKjS4_S2_PS0_iiiiiPKtibS2_i --------------------------
	.section	.text._Z28gemm_half_q_half_gptq_kernelILi1ELb1ELb0EEvPK6__halfPKjS4_S2_PS0_iiiiiPKtibS2_i,"ax",@progbits
	.sectioninfo	@"SHI_REGISTERS=56"
	.align	128
        .global         _Z28gemm_half_q_half_gptq_kernelILi1ELb1ELb0EEvPK6__halfPKjS4_S2_PS0_iiiiiPKtibS2_i
        .type           _Z28gemm_half_q_half_gptq_kernelILi1ELb1ELb0EEvPK6__halfPKjS4_S2_PS0_iiiiiPKtibS2_i,@function
        .size           _Z28gemm_half_q_half_gptq_kernelILi1ELb1ELb0EEvPK6__halfPKjS4_S2_PS0_iiiiiPKtibS2_i,(.L_x_3839 - _Z28gemm_half_q_half_gptq_kernelILi1ELb1ELb0EEvPK6__halfPKjS4_S2_PS0_iiiiiPKtibS2_i)
        .other          _Z28gemm_half_q_half_gptq_kernelILi1ELb1ELb0EEvPK6__halfPKjS4_S2_PS0_iiiiiPKtibS2_i,@"STO_CUDA_ENTRY STV_DEFAULT"
_Z28gemm_half_q_half_gptq_kernelILi1ELb1ELb0EEvPK6__halfPKjS4_S2_PS0_iiiiiPKtibS2_i:
.text._Z28gemm_half_q_half_gptq_kernelILi1ELb1ELb0EEvPK6__halfPKjS4_S2_PS0_iiiiiPKtibS2_i:
        /* <DEDUP_REMOVED lines=10> */
[----:B------:R-:W1:Y:S01]  /*00a0*/  S2R R14, SR_TID.X ;  /* 0x00000000000e7919 */ /* 0x000e620000002100 */
[----:B0-----:R-:W-:Y:S02]  /*00b0*/  IMAD.SHL.U32 R7, R18, 0x80, RZ ;  /* 0x0000008012077824 */ /* 0x001fe400078e00ff */
[----:B-1----:R-:W-:-:S03]  /*00c0*/  IMAD R2, R5, 0x80, R14 ;  /* 0x0000008005027824 */ /* 0x002fc600078e020e */
[C---:B------:R-:W-:Y:S01]  /*00d0*/  IADD3 R0, R7.reuse, 0x80, RZ ;  /* 0x0000008007007810 */ /* 0x040fe20007ffe0ff */
[----:B------:R-:W-:Y:S01]  /*00e0*/  IMAD.IADD R3, R7, 0x1, R14 ;  /* 0x0000000107037824 */ /* 0x000fe200078e020e */
[----:B------:R-:W0:Y:S01]  /*00f0*/  S2R R5, SR_CTAID.Y ;  /* 0x0000000000057919 */ /* 0x000e220000002600 */
[----:B------:R-:W-:Y:S01]  /*0100*/  IMAD.SHL.U32 R2, R2, 0x4, RZ ;  /* 0x0000000402027824 */ /* 0x000fe200078e00ff */
[----:B------:R-:W-:-:S04]  /*0110*/  IMNMX R0, R0, c[0x0][0x190], PT ;  /* 0x0000640000007a17 */ /* 0x000fc80003800200 */
[----:B------:R-:W-:Y:S02]  /*0120*/  ISETP.GE.AND P0, PT, R3, R0, PT ;  /* 0x000000000300720c */ /* 0x000fe40003f06270 */
[----:B------:R-:W-:-:S11]  /*0130*/  ISETP.GE.AND P1, PT, R2, c[0x0][0x18c], PT ;  /* 0x0000630002007a0c */ /* 0x000fd60003f26270 */
[----:B------:R-:W-:Y:S05]  /*0140*/  @P0 BRA `(.L_x_852) ;  /* 0x0000014000000947 */ /* 0x000fea0003800000 */
[----:B------:R-:W-:Y:S02]  /*0150*/  ISETP.NE.U32.AND P0, PT, RZ, c[0x0][0x1a0], PT ;  /* 0x00006800ff007a0c */ /* 0x000fe40003f05070 */
[----:B------:R-:W-:Y:S02]  /*0160*/  SHF.R.S32.HI R13, RZ, 0x1f, R3 ;  /* 0x0000001fff0d7819 */ /* 0x000fe40000011403 */
[----:B------:R-:W-:-:S13]  /*0170*/  ISETP.NE.AND.EX P0, PT, RZ, c[0x0][0x1a4], PT, P0 ;  /* 0x00006900ff007a0c */ /* 0x000fda0003f05300 */
[----:B------:R-:W-:-:S04]  /*0180*/  @P0 LEA R8, P2, R3, c[0x0][0x1a0], 0x1 ;  /* 0x0000680003080a11 */ /* 0x000fc800078408ff */
[----:B------:R-:W-:-:S06]  /*0190*/  @P0 LEA.HI.X R9, R3, c[0x0][0x1a4], R13, 0x1, P2 ;  /* 0x0000690003090a11 */ /* 0x000fcc00010f0c0d */
[----:B------:R-:W2:Y:S01]  /*01a0*/  @P0 LDG.E.U16.CONSTANT R9, [R8.64] ;  /* 0x0000000608090981 */ /* 0x000ea2000c1e9500 */
[----:B0-----:R-:W-:-:S05]  /*01b0*/  IMAD R4, R5, c[0x0][0x190], RZ ;  /* 0x0000640005047a24 */ /* 0x001fca00078e02ff */
        /* <DEDUP_REMOVED lines=13> */
.L_x_852:
[----:B------:R-:W-:Y:S05]  /*0290*/  BSYNC B0 ;  /* 0x0000000000007941 */ /* 0x000fea0003800000 */
.L_x_851:
[----:B------:R-:W-:Y:S05]  /*02a0*/  @P1 EXIT ;  /* 0x000000000000194d */ /* 0x000fea0003800000 */
[----:B------:R-:W-:Y:S02]  /*02b0*/  IABS R4, c[0x0][0x198] ;  /* 0x0000660000047a13 */ /* 0x000fe40000000000 */
[----:B------:R-:W-:Y:S02]  /*02c0*/  IABS R10, R7 ;  /* 0x00000007000a7213 */ /* 0x000fe40000000000 */
[----:B0-----:R-:W0:Y:S08]  /*02d0*/  I2F.RP R3, R4 ;  /* 0x0000000400037306 */ /* 0x001e300000209400 */
        /* <DEDUP_REMOVED lines=8> */
[----:B------:R-:W-:Y:S02]  /*0360*/  IMAD.MOV R3, RZ, RZ, -R6 ;  /* 0x000000ffff037224 */ /* 0x000fe400078e0a06 */
[----:B------:R-:W-:Y:S02]  /*0370*/  IMAD.MOV.U32 R9, RZ, RZ, 0x4 ;  /* 0x00000004ff097424 */ /* 0x000fe400078e00ff */
[----:B------:R-:W-:-:S05]  /*0380*/  IMAD R3, R4, R3, R10 ;  /* 0x0000000304037224 */ /* 0x000fca00078e020a */
[----:B------:R-:W-:-:S13]  /*0390*/  ISETP.GT.U32.AND P2, PT, R4, R3, PT ;  /* 0x000000030400720c */ /* 0x000fda0003f44070 */
[----:B------:R-:W-:Y:S01]  /*03a0*/  @!P2 IMAD.IADD R3, R3, 0x1, -R4 ;  /* 0x000000010303a824 */ /* 0x000fe200078e0a04 */
[----:B------:R-:W-:Y:S02]  /*03b0*/  @!P2 IADD3 R6, R6, 0x1, RZ ;  /* 0x000000010606a810 */ /* 0x000fe40007ffe0ff */
[----:B------:R-:W-:Y:S02]  /*03c0*/  ISETP.NE.AND P2, PT, RZ, c[0x0][0x198], PT ;  /* 0x00006600ff007a0c */ /* 0x000fe40003f45270 */
[----:B------:R-:W-:Y:S02]  /*03d0*/  ISETP.GE.U32.AND P0, PT, R3, R4, PT ;  /* 0x000000040300720c */ /* 0x000fe40003f06070 */
[----:B------:R-:W-:-:S04]  /*03e0*/  LOP3.LUT R3, R7, c[0x0][0x198], RZ, 0x3c, !PT ;  /* 0x0000660007037a12 */ /* 0x000fc800078e3cff */
[----:B------:R-:W-:Y:S02]  /*03f0*/  ISETP.GE.AND P1, PT, R3, RZ, PT ;  /* 0x000000ff0300720c */ /* 0x000fe40003f26270 */
[----:B------:R-:W-:-:S04]  /*0400*/  SHF.R.S32.HI R3, RZ, 0x1f, R2 ;  /* 0x0000001fff037819 */ /* 0x000fc80000011402 */
[----:B------:R-:W-:Y:S02]  /*0410*/  LEA.HI R3, R3, R2, RZ, 0x3 ;  /* 0x0000000203037211 */ /* 0x000fe400078f18ff */
[----:B------:R-:W-:Y:S02]  /*0420*/  @P0 IADD3 R6, R6, 0x1, RZ ;  /* 0x0000000106060810 */ /* 0x000fe40007ffe0ff */
[----:B------:R-:W-:-:S03]  /*0430*/  SHF.R.S32.HI R3, RZ, 0x3, R3 ;  /* 0x00000003ff037819 */ /* 0x000fc60000011403 */
        /* <DEDUP_REMOVED lines=19> */
[----:B------:R-:W-:Y:S01]  /*0570*/  CS2R R42, SRZ ;  /* 0x00000000002a7805 */ /* 0x000fe2000001ff00 */
[----:B------:R-:W-:Y:S01]  /*0580*/  ISETP.NE.OR P0, PT, R18, RZ, !P0 ;  /* 0x000000ff1200720c */ /* 0x000fe20004705670 */
        /* <DEDUP_REMOVED lines=38> */
[----:B------:R-:W-:Y:S01]  /*07f0*/  CS2R R42, SRZ ;  /* 0x00000000002a7805 */ /* 0x000fe2000001ff00 */
[----:B------:R-:W-:Y:S01]  /*0800*/  IMAD.MOV.U32 R44, RZ, RZ, RZ ;  /* 0x000000ffff2c7224 */ /* 0x000fe200078e00ff */
[----:B------:R-:W-:Y:S01]  /*0810*/  LEA.HI R8, R8, R7, RZ, 0x3 ;  /* 0x0000000708087211 */ /* 0x000fe200078f18ff */
[----:B------:R-:W-:-:S03]  /*0820*/  UMOV UR4, URZ ;  /* 0x0000003f00047c82 */ /* 0x000fc60008000000 */
        /* <DEDUP_REMOVED lines=9> */
.L_x_855:
[----:B------:R-:W-:Y:S01]  /*08c0*/  IMAD.MOV.U32 R45, RZ, RZ, 0x4 ;  /* 0x00000004ff2d7424 */ /* 0x000fe200078e00ff */
[----:B------:R-:W0:Y:S03]  /*08d0*/  LDS.128 R8, [UR4] ;  /* 0x00000004ff087984 */ /* 0x000e260008000c00 */
[C---:B------:R-:W-:Y:S02]  /*08e0*/  IMAD.WIDE R20, R45.reuse, c[0x0][0x18c], R24 ;  /* 0x000063002d147a25 */ /* 0x040fe400078e0218 */
[----:B------:R-:W2:Y:S04]  /*08f0*/  LDG.E.128.CONSTANT R24, [R24.64] ;  /* 0x0000000618187981 */ /* 0x000ea8000c1e9d00 */
[----:B------:R-:W-:-:S02]  /*0900*/  IMAD.WIDE R16, R45, c[0x0][0x18c], R20 ;  /* 0x000063002d107a25 */ /* 0x000fc400078e0214 */
[----:B------:R-:W5:Y:S04]  /*0910*/  LDG.E.128.CONSTANT R20, [R20.64] ;  /* 0x0000000614147981 */ /* 0x000f68000c1e9d00 */
[----:B------:R1:W5:Y:S01]  /*0920*/  LDG.E.128.CONSTANT R12, [R16.64] ;  /* 0x00000006100c7981 */ /* 0x000362000c1e9d00 */
[----:B------:R-:W-:Y:S02]  /*0930*/  ISETP.NE.AND P0, PT, R7, R40, PT ;  /* 0x000000280700720c */ /* 0x000fe40003f05270 */
[C---:B--2---:R-:W-:Y:S02]  /*0940*/  LOP3.LUT R46, R24.reuse, 0xf000f, RZ, 0xc0, !PT ;  /* 0x000f000f182e7812 */ /* 0x044fe400078ec0ff */
[----:B------:R-:W-:Y:S02]  /*0950*/  LOP3.LUT R18, R24, 0xf000f0, RZ, 0xc0, !PT ;  /* 0x00f000f018127812 */ /* 0x000fe400078ec0ff */
[----:B------:R-:W-:-:S07]  /*0960*/  LOP3.LUT R19, R25, 0xf000f, RZ, 0xc0, !PT ;  /* 0x000f000f19137812 */ /* 0x000fce00078ec0ff */
        /* <DEDUP_REMOVED lines=17> */
[C---:B------:R-:W-:Y:S02]  /*0a80*/  LEA.HI R36, R33.reuse, 0x1, RZ, 0x1c ;  /* 0x0000000121247811 */ /* 0x040fe400078fe0ff */
[C---:B------:R-:W-:Y:S02]  /*0a90*/  IADD3 R32, R33.reuse, 0x1, RZ ;  /* 0x0000000121207810 */ /* 0x040fe40007ffe0ff */
[----:B------:R-:W-:Y:S02]  /*0aa0*/  LOP3.LUT R34, R36, 0xf, RZ, 0xc0, !PT ;  /* 0x0000000f24227812 */ /* 0x000fe400078ec0ff */
[C---:B------:R-:W-:Y:S02]  /*0ab0*/  LEA.HI R36, R33.reuse, 0x1, RZ, 0x18 ;  /* 0x0000000121247811 */ /* 0x040fe400078fc0ff */
[----:B------:R-:W-:Y:S01]  /*0ac0*/  LEA.HI R33, R33, 0x1, RZ, 0x14 ;  /* 0x0000000121217811 */ /* 0x000fe200078fa0ff */
[----:B------:R1:W-:Y:S01]  /*0ad0*/  I2F.F16 R37, R34 ;  /* 0x0000002200257306 */ /* 0x0003e20000200c00 */
[----:B------:R-:W-:-:S02]  /*0ae0*/  LOP3.LUT R32, R32, 0xf, RZ, 0xc0, !PT ;  /* 0x0000000f20207812 */ /* 0x000fc400078ec0ff */
[----:B------:R-:W-:Y:S02]  /*0af0*/  LOP3.LUT R36, R36, 0xf, RZ, 0xc0, !PT ;  /* 0x0000000f24247812 */ /* 0x000fe400078ec0ff */
[----:B0-----:R-:W-:-:S03]  /*0b00*/  LOP3.LUT R29, R33, 0xf, RZ, 0xc0, !PT ;  /* 0x0000000f211d7812 */ /* 0x001fc600078ec0ff */
[----:B------:R0:W2:Y:S01]  /*0b10*/  I2F.F16 R35, R32 ;  /* 0x0000002000237306 */ /* 0x0000a20000200c00 */
[----:B-1----:R-:W-:-:S04]  /*0b20*/  LOP3.LUT R34, R34, 0xe400, RZ, 0xfc, !PT ;  /* 0x0000e40022227812 */ /* 0x002fc800078efcff */
[----:B------:R-:W-:-:S03]  /*0b30*/  PRMT R34, R34, 0x5410, R34 ;  /* 0x0000541022227816 */ /* 0x000fc60000000022 */
[----:B------:R1:W3:Y:S01]  /*0b40*/  I2F.F16 R28, R36 ;  /* 0x00000024001c7306 */ /* 0x0002e20000200c00 */
[----:B0-----:R-:W-:-:S04]  /*0b50*/  LOP3.LUT R32, R32, 0xe400, RZ, 0xfc, !PT ;  /* 0x0000e40020207812 */ /* 0x001fc800078efcff */
[----:B------:R-:W-:-:S03]  /*0b60*/  PRMT R32, R32, 0x5410, R32 ;  /* 0x0000541020207816 */ /* 0x000fc60000000020 */
[----:B------:R-:W0:Y:S01]  /*0b70*/  I2F.F16 R39, R29 ;  /* 0x0000001d00277306 */ /* 0x000e220000200c00 */
[C---:B--2---:R-:W-:Y:S01]  /*0b80*/  HADD2 R33, R38.reuse.H0_H0, -R35.H0_H0 ;  /* 0xa000002326217230 */ /* 0x044fe20000000800 */
[----:B-1----:R-:W-:Y:S01]  /*0b90*/  LOP3.LUT R36, R36, 0xe400, RZ, 0xfc, !PT ;  /* 0x0000e40024247812 */ /* 0x002fe200078efcff */
[----:B------:R-:W-:-:S03]  /*0ba0*/  HADD2 R35, R38.H0_H0, -R37.H0_H0 ;  /* 0xa000002526237230 */ /* 0x000fc60000000800 */
[----:B------:R-:W-:Y:S01]  /*0bb0*/  PRMT R36, R36, 0x5410, R36 ;  /* 0x0000541024247816 */ /* 0x000fe20000000024 */
[C---:B---3--:R-:W-:Y:S01]  /*0bc0*/  HADD2 R37, R38.reuse.H0_H0, -R28.H0_H0 ;  /* 0xa000001c26257230 */ /* 0x048fe20000000800 */
[C-C-:B------:R-:W-:Y:S01]  /*0bd0*/  PRMT R28, R30.reuse, 0x5410, R30.reuse ;  /* 0x000054101e1c7816 */ /* 0x140fe2000000001e */
[----:B0-----:R-:W-:Y:S01]  /*0be0*/  HADD2 R39, R38.H0_H0, -R39.H0_H0 ;  /* 0xa000002726277230 */ /* 0x001fe20000000800 */
[----:B------:R-:W-:Y:S02]  /*0bf0*/  LOP3.LUT R38, R29, 0xe400, RZ, 0xfc, !PT ;  /* 0x0000e4001d267812 */ /* 0x000fe400078efcff */
[----:B------:R-:W-:Y:S02]  /*0c00*/  PRMT R29, R30, 0x7632, R30 ;  /* 0x000076321e1d7816 */ /* 0x000fe4000000001e */
[C-C-:B----4-:R-:W-:Y:S02]  /*0c10*/  PRMT R30, R31.reuse, 0x5410, R31.reuse ;  /* 0x000054101f1e7816 */ /* 0x150fe4000000001f */
[----:B------:R-:W-:-:S02]  /*0c20*/  PRMT R31, R31, 0x7632, R31 ;  /* 0x000076321f1f7816 */ /* 0x000fc4000000001f */
[----:B------:R-:W-:Y:S02]  /*0c30*/  PRMT R38, R38, 0x5410, R38 ;  /* 0x0000541026267816 */ /* 0x000fe40000000026 */
.L_x_854:
[----:B01----:R-:W-:Y:S02]  /*0c40*/  LOP3.LUT R47, R46, 0x64006400, RZ, 0xfc, !PT ;  /* 0x640064002e2f7812 */ /* 0x003fe400078efcff */
[----:B------:R-:W-:Y:S02]  /*0c50*/  LOP3.LUT R46, R26, 0xf000f, RZ, 0xc0, !PT ;  /* 0x000f000f1a2e7812 */ /* 0x000fe400078ec0ff */
[----:B------:R-:W-:Y:S02]  /*0c60*/  LOP3.LUT R18, R18, 0x64006400, RZ, 0xfc, !PT ;  /* 0x6400640012127812 */ /* 0x000fe400078efcff */
[----:B------:R-:W-:Y:S01]  /*0c70*/  LOP3.LUT R48, R27, 0xf000f, RZ, 0xc0, !PT ;  /* 0x000f000f1b307812 */ /* 0x000fe200078ec0ff */
[----:B------:R-:W-:Y:S01]  /*0c80*/  HFMA2.MMA R47, R47, 1, 1, R32 ;  /* 0x3c003c002f2f7835 */ /* 0x000fe20000000020 */
[----:B------:R-:W-:Y:S02]  /*0c90*/  LOP3.LUT R49, R46, 0x64006400, RZ, 0xfc, !PT ;  /* 0x640064002e317812 */ /* 0x000fe400078efcff */
[----:B------:R-:W-:Y:S01]  /*0ca0*/  LOP3.LUT R51, R48, 0x64006400, RZ, 0xfc, !PT ;  /* 0x6400640030337812 */ /* 0x000fe200078efcff */
[----:B------:R-:W-:Y:S01]  /*0cb0*/  HFMA2.MMA R48, R18, 0.0625, 0.0625, R33 ;  /* 0x2c002c0012307835 */ /* 0x000fe20000000021 */
[----:B------:R-:W-:Y:S01]  /*0cc0*/  LOP3.LUT R19, R19, 0x64006400, RZ, 0xfc, !PT ;  /* 0x6400640013137812 */ /* 0x000fe200078efcff */
[----:B------:R-:W-:Y:S01]  /*0cd0*/  HFMA2.MMA R18, R47, R8, RZ ;  /* 0x000000082f127235 */ /* 0x000fe200000000ff */
[----:B------:R-:W-:Y:S01]  /*0ce0*/  SHF.R.U32.HI R24, RZ, 0x8, R24 ;  /* 0x00000008ff187819 */ /* 0x000fe20000011618 */
[----:B------:R-:W-:Y:S01]  /*0cf0*/  HFMA2.MMA R49, R49, 1, 1, R36 ;  /* 0x3c003c0031317835 */ /* 0x000fe20000000024 */
[----:B------:R-:W-:-:S02]  /*0d00*/  HADD2 R51, R51, R38 ;  /* 0x0000002633337230 */ /* 0x000fc40000000000 */
[----:B------:R-:W-:Y:S01]  /*0d10*/  HADD2 R46, R19, R34 ;  /* 0x00000022132e7230 */ /* 0x000fe20000000000 */
[----:B------:R-:W-:Y:S01]  /*0d20*/  HFMA2.MMA R48, R48, R9, R18 ;  /* 0x0000000930307235 */ /* 0x000fe20000000012 */
[----:B------:R-:W-:Y:S01]  /*0d30*/  LOP3.LUT R18, R26, 0xf000f0, RZ, 0xc0, !PT ;  /* 0x00f000f01a127812 */ /* 0x000fe200078ec0ff */
[----:B------:R-:W-:Y:S01]  /*0d40*/  HFMA2.MMA R47, R49, R8, RZ ;  /* 0x00000008312f7235 */ /* 0x000fe200000000ff */
[----:B------:R-:W-:Y:S01]  /*0d50*/  LOP3.LUT R19, R27, 0xf000f0, RZ, 0xc0, !PT ;  /* 0x00f000f01b137812 */ /* 0x000fe200078ec0ff */
[-C--:B------:R-:W-:Y:S01]  /*0d60*/  HFMA2 R46, R46, R8.reuse, RZ.H0_H0 ;  /* 0x000000082e2e7231 */ /* 0x080fe200000400ff */
[----:B------:R-:W-:Y:S01]  /*0d70*/  LOP3.LUT R18, R18, 0x64006400, RZ, 0xfc, !PT ;  /* 0x6400640012127812 */ /* 0x000fe200078efcff */
[----:B------:R-:W-:Y:S01]  /*0d80*/  HFMA2 R49, R51, R8, RZ.H0_H0 ;  /* 0x0000000833317231 */ /* 0x000fe200000400ff */
[----:B------:R-:W-:Y:S02]  /*0d90*/  LOP3.LUT R8, R25, 0xf000f0, RZ, 0xc0, !PT ;  /* 0x00f000f019087812 */ /* 0x000fe400078ec0ff */
[----:B------:R-:W-:-:S02]  /*0da0*/  LOP3.LUT R50, R19, 0x64006400, RZ, 0xfc, !PT ;  /* 0x6400640013327812 */ /* 0x000fc400078efcff */
[----:B------:R-:W-:Y:S01]  /*0db0*/  LOP3.LUT R8, R8, 0x64006400, RZ, 0xfc, !PT ;  /* 0x6400640008087812 */ /* 0x000fe200078efcff */
[----:B------:R-:W-:Y:S02]  /*0dc0*/  HFMA2.MMA R18, R18, 0.0625, 0.0625, R37 ;  /* 0x2c002c0012127835 */ /* 0x000fe40000000025 */
[----:B------:R-:W-:Y:S02]  /*0dd0*/  HFMA2 R50, R50, 0.0625, 0.0625, R39 ;  /* 0x2c002c0032327831 */ /* 0x000fe40000000027 */
[----:B------:R-:W-:Y:S02]  /*0de0*/  HFMA2 R8, R8, 0.0625, 0.0625, R35 ;  /* 0x2c002c0008087831 */ /* 0x000fe40000000023 */
[-C--:B------:R-:W-:Y:S02]  /*0df0*/  HFMA2.MMA R47, R18, R9.reuse, R47 ;  /* 0x00000009122f7235 */ /* 0x080fe4000000002f */
[----:B------:R-:W-:Y:S01]  /*0e00*/  HFMA2 R46, R8, R9, R46 ;  /* 0x00000009082e7231 */ /* 0x000fe2000000002e */
[----:B------:R-:W-:Y:S01]  /*0e10*/  HFMA2.MMA R49, R50, R9, R49 ;  /* 0x0000000932317235 */ /* 0x000fe20000000031 */
[----:B------:R-:W-:Y:S01]  /*0e20*/  IMAD.WIDE R8, R45, c[0x0][0x18c], R16 ;  /* 0x000063002d087a25 */ /* 0x000fe200078e0210 */
[----:B------:R-:W-:-:S04]  /*0e30*/  LOP3.LUT R16, R24, 0xf000f, RZ, 0xc0, !PT ;  /* 0x000f000f18107812 */ /* 0x000fc800078ec0ff */
[----:B------:R-:W-:Y:S02]  /*0e40*/  LOP3.LUT R51, R16, 0x64006400, RZ, 0xfc, !PT ;  /* 0x6400640010337812 */ /* 0x000fe400078efcff */
[----:B------:R0:W2:Y:S01]  /*0e50*/  LDG.E.128.CONSTANT R16, [R8.64] ;  /* 0x0000000608107981 */ /* 0x0000a2000c1e9d00 */
[----:B------:R-:W-:Y:S02]  /*0e60*/  SHF.R.U32.HI R25, RZ, 0x8, R25 ;  /* 0x00000008ff197819 */ /* 0x000fe40000011619 */
[----:B------:R-:W-:Y:S01]  /*0e70*/  HADD2 R51, R51, R32 ;  /* 0x0000002033337230 */ /* 0x000fe20000000000 */
[----:B------:R-:W-:Y:S02]  /*0e80*/  SHF.R.U32.HI R50, RZ, 0x8, R27 ;  /* 0x00000008ff327819 */ /* 0x000fe4000001161b */
[----:B------:R-:W-:Y:S01]  /*0e90*/  LOP3.LUT R24, R24, 0xf000f0, RZ, 0xc0, !PT ;  /* 0x00f000f018187812 */ /* 0x000fe200078ec0ff */
[----:B------:R-:W-:Y:S01]  /*0ea0*/  HFMA2 R51, R51, R10, R48 ;  /* 0x0000000a33337231 */ /* 0x000fe20000000030 */
[----:B------:R-:W-:-:S02]  /*0eb0*/  LOP3.LUT R48, R25, 0xf000f, RZ, 0xc0, !PT ;  /* 0x000f000f19307812 */ /* 0x000fc400078ec0ff */
[----:B------:R-:W-:Y:S01]  /*0ec0*/  LOP3.LUT R27, R50, 0xf000f, RZ, 0xc0, !PT ;  /* 0x000f000f321b7812 */ /* 0x000fe200078ec0ff */
[----:B0-----:R-:W-:Y:S01]  /*0ed0*/  IMAD.WIDE R8, R45, c[0x0][0x18c], R8 ;  /* 0x000063002d087a25 */ /* 0x001fe200078e0208 */
[----:B------:R-:W-:Y:S02]  /*0ee0*/  LOP3.LUT R53, R48, 0x64006400, RZ, 0xfc, !PT ;  /* 0x6400640030357812 */ /* 0x000fe400078efcff */
[----:B------:R-:W-:Y:S02]  /*0ef0*/  SHF.R.U32.HI R48, RZ, 0x8, R26 ;  /* 0x00000008ff307819 */ /* 0x000fe4000001161a */
[----:B------:R-:W-:Y:S02]  /*0f00*/  LOP3.LUT R27, R27, 0x64006400, RZ, 0xfc, !PT ;  /* 0x640064001b1b7812 */ /* 0x000fe400078efcff */
[----:B------:R-:W-:Y:S01]  /*0f10*/  HFMA2.MMA R53, R53, 1, 1, R34 ;  /* 0x3c003c0035357835 */ /* 0x000fe20000000022 */
[----:B------:R-:W-:Y:S02]  /*0f20*/  LOP3.LUT R25, R25, 0xf000f0, RZ, 0xc0, !PT ;  /* 0x00f000f019197812 */ /* 0x000fe400078ec0ff */
[----:B------:R-:W-:Y:S01]  /*0f30*/  LOP3.LUT R24, R24, 0x64006400, RZ, 0xfc, !PT ;  /* 0x6400640018187812 */ /* 0x000fe200078efcff */
[----:B------:R-:W-:Y:S01]  /*0f40*/  HFMA2.MMA R27, R27, 1, 1, R38 ;  /* 0x3c003c001b1b7835 */ /* 0x000fe20000000026 */
[----:B------:R-:W-:Y:S01]  /*0f50*/  LOP3.LUT R50, R50, 0xf000f0, RZ, 0xc0, !PT ;  /* 0x00f000f032327812 */ /* 0x000fe200078ec0ff */
[----:B------:R-:W-:Y:S01]  /*0f60*/  HFMA2.MMA R26, R53, R10, R46 ;  /* 0x0000000a351a7235 */ /* 0x000fe2000000002e */
[----:B------:R-:W-:-:S02]  /*0f70*/  LOP3.LUT R46, R48, 0xf000f, RZ, 0xc0, !PT ;  /* 0x000f000f302e7812 */ /* 0x000fc400078ec0ff */
[----:B------:R-:W-:Y:S01]  /*0f80*/  LOP3.LUT R48, R48, 0xf000f0, RZ, 0xc0, !PT ;  /* 0x00f000f030307812 */ /* 0x000fe200078ec0ff */
[----:B------:R-:W-:Y:S01]  /*0f90*/  HFMA2.MMA R49, R27, R10, R49 ;  /* 0x0000000a1b317235 */ /* 0x000fe20000000031 */
[----:B------:R-:W-:Y:S01]  /*0fa0*/  LOP3.LUT R53, R46, 0x64006400, RZ, 0xfc, !PT ;  /* 0x640064002e357812 */ /* 0x000fe200078efcff */
[----:B------:R-:W-:Y:S01]  /*0fb0*/  HFMA2 R46, R24, 0.0625, 0.0625, R33 ;  /* 0x2c002c00182e7831 */ /* 0x000fe20000000021 */
[----:B------:R-:W-:Y:S02]  /*0fc0*/  LOP3.LUT R48, R48, 0x64006400, RZ, 0xfc, !PT ;  /* 0x6400640030307812 */ /* 0x000fe400078efcff */
[----:B------:R-:W-:Y:S01]  /*0fd0*/  LOP3.LUT R50, R50, 0x64006400, RZ, 0xfc, !PT ;  /* 0x6400640032327812 */ /* 0x000fe200078efcff */
[----:B------:R-:W-:Y:S01]  /*0fe0*/  HADD2 R53, R53, R36 ;  /* 0x0000002435357230 */ /* 0x000fe20000000000 */
[----:B-----5:R-:W-:Y:S01]  /*0ff0*/  LOP3.LUT R45, R20, 0xf000f, RZ, 0xc0, !PT ;  /* 0x000f000f142d7812 */ /* 0x020fe200078ec0ff */
[----:B------:R-:W-:Y:S01]  /*1000*/  HFMA2 R48, R48, 0.0625, 0.0625, R37 ;  /* 0x2c002c0030307831 */ /* 0x000fe20000000025 */
[----:B------:R-:W-:Y:S01]  /*1010*/  LOP3.LUT R52, R23, 0xf000f, RZ, 0xc0, !PT ;  /* 0x000f000f17347812 */ /* 0x000fe200078ec0ff */
[----:B------:R-:W-:Y:S01]  /*1020*/  HFMA2 R47, R53, R10, R47 ;  /* 0x0000000a352f7231 */ /* 0x000fe2000000002f */
[----:B------:R-:W-:Y:S01]  /*1030*/  LOP3.LUT R10, R25, 0x64006400, RZ, 0xfc, !PT ;  /* 0x64006400190a7812 */ /* 0x000fe200078efcff */
[----:B------:R-:W-:Y:S01]  /*1040*/  HFMA2.MMA R50, R50, 0.0625, 0.0625, R39 ;  /* 0x2c002c0032327835 */ /* 0x000fe20000000027 */
[-C--:B------:R-:W-:Y:S01]  /*1050*/  HFMA2 R46, R46, R11.reuse, R51 ;  /* 0x0000000b2e2e7231 */ /* 0x080fe20000000033 */
[----:B------:R-:W-:Y:S01]  /*1060*/  LOP3.LUT R45, R45, 0x64006400, RZ, 0xfc, !PT ;  /* 0x640064002d2d7812 */ /* 0x000fe200078efcff */
[----:B------:R-:W-:Y:S01]  /*1070*/  HFMA2 R47, R48, R11, R47 ;  /* 0x0000000b302f7231 */ /* 0x000fe2000000002f */
[----:B------:R-:W-:Y:S01]  /*1080*/  LOP3.LUT R48, R21, 0xf000f, RZ, 0xc0, !PT ;  /* 0x000f000f15307812 */ /* 0x000fe200078ec0ff */
[----:B------:R-:W-:Y:S01]  /*1090*/  HFMA2.MMA R10, R10, 0.0625, 0.0625, R35 ;  /* 0x2c002c000a0a7835 */ /* 0x000fe20000000023 */
[----:B------:R-:W-:Y:S01]  /*10a0*/  LOP3.LUT R53, R52, 0x64006400, RZ, 0xfc, !PT ;  /* 0x6400640034357812 */ /* 0x000fe200078efcff */
[----:B------:R-:W-:Y:S01]  /*10b0*/  HFMA2.MMA R46, R46, R28, R41 ;  /* 0x0000001c2e2e7235 */ /* 0x000fe20000000029 */
[C---:B------:R-:W-:Y:S01]  /*10c0*/  LOP3.LUT R41, R13.reuse, 0xf000f, RZ, 0xc0, !PT ;  /* 0x000f000f0d297812 */ /* 0x040fe200078ec0ff */
[----:B------:R-:W-:Y:S01]  /*10d0*/  HFMA2.MMA R47, R47, R30, R43 ;  /* 0x0000001e2f2f7235 */ /* 0x000fe2000000002b */
[----:B------:R-:W-:Y:S01]  /*10e0*/  LOP3.LUT R43, R13, 0xf000f0, RZ, 0xc0, !PT ;  /* 0x00f000f00d2b7812 */ /* 0x000fe200078ec0ff */
[-C--:B------:R-:W-:Y:S01]  /*10f0*/  HFMA2.MMA R10, R10, R11.reuse, R26 ;  /* 0x0000000b0a0a7235 */ /* 0x080fe2000000001a */
[----:B------:R-:W-:Y:S01]  /*1100*/  LOP3.LUT R41, R41, 0x64006400, RZ, 0xfc, !PT ;  /* 0x6400640029297812 */ /* 0x000fe200078efcff */
[----:B------:R-:W0:Y:S01]  /*1110*/  LDS.128 R24, [UR4+0x10] ;  /* 0x00001004ff187984 */ /* 0x000e220008000c00 */
[----:B------:R-:W-:Y:S01]  /*1120*/  HFMA2.MMA R11, R50, R11, R49 ;  /* 0x0000000b320b7235 */ /* 0x000fe20000000031 */
[----:B------:R-:W-:Y:S01]  /*1130*/  LOP3.LUT R49, R48, 0x64006400, RZ, 0xfc, !PT ;  /* 0x6400640030317812 */ /* 0x000fe200078efcff */
[----:B------:R-:W-:Y:S01]  /*1140*/  HADD2 R48, R45, R32 ;  /* 0x000000202d307230 */ /* 0x000fe20000000000 */
[----:B------:R-:W-:Y:S01]  /*1150*/  LOP3.LUT R50, R22, 0xf000f, RZ, 0xc0, !PT ;  /* 0x000f000f16327812 */ /* 0x000fe200078ec0ff */
[----:B------:R-:W-:Y:S01]  /*1160*/  HADD2 R41, R41, R34 ;  /* 0x0000002229297230 */ /* 0x000fe20000000000 */
[----:B------:R-:W-:-:S02]  /*1170*/  IADD3 R7, R7, 0x20, RZ ;  /* 0x0000002007077810 */ /* 0x000fc40007ffe0ff */
[----:B------:R-:W-:Y:S01]  /*1180*/  LOP3.LUT R51, R50, 0x64006400, RZ, 0xfc, !PT ;  /* 0x6400640032337812 */ /* 0x000fe200078efcff */
[----:B------:R-:W-:Y:S01]  /*1190*/  HFMA2.MMA R45, R49, 1, 1, R34 ;  /* 0x3c003c00312d7835 */ /* 0x000fe20000000022 */
[----:B------:R-:W-:Y:S01]  /*11a0*/  HFMA2 R42, R10, R29, R42 ;  /* 0x0000001d0a2a7231 */ /* 0x000fe2000000002a */
[----:B------:R-:W-:Y:S01]  /*11b0*/  HFMA2.MMA R50, R53, 1, 1, R38 ;  /* 0x3c003c0035327835 */ /* 0x000fe20000000026 */
[----:B------:R-:W-:Y:S01]  /*11c0*/  HFMA2 R44, R11, R31, R44 ;  /* 0x0000001f0b2c7231 */ /* 0x000fe2000000002c */
[----:B------:R-:W-:Y:S01]  /*11d0*/  ISETP.GE.AND P0, PT, R7, R0, PT ;  /* 0x000000000700720c */ /* 0x000fe20003f06270 */
[----:B------:R-:W-:Y:S01]  /*11e0*/  HADD2 R49, R51, R36 ;  /* 0x0000002433317230 */ /* 0x000fe20000000000 */
[----:B------:R-:W-:Y:S01]  /*11f0*/  IADD3 R5, R5, 0x20, RZ ;  /* 0x0000002005057810 */ /* 0x000fe20007ffe0ff */
[----:B0-----:R-:W-:-:S03]  /*1200*/  HFMA2.MMA R48, R48, R24, RZ ;  /* 0x0000001830307235 */ /* 0x001fc600000000ff */
[-C--:B------:R-:W-:Y:S01]  /*1210*/  HFMA2 R45, R45, R24.reuse, RZ.H0_H0 ;  /* 0x000000182d2d7231 */ /* 0x080fe200000400ff */
[----:B------:R-:W-:Y:S01]  /*1220*/  HFMA2.MMA R49, R49, R24, RZ ;  /* 0x0000001831317235 */ /* 0x000fe200000000ff */
[----:B------:R-:W-:Y:S01]  /*1230*/  HFMA2 R50, R50, R24, RZ.H0_H0 ;  /* 0x0000001832327231 */ /* 0x000fe200000400ff */
[----:B------:R-:W-:Y:S02]  /*1240*/  LOP3.LUT R24, R20, 0xf000f0, RZ, 0xc0, !PT ;  /* 0x00f000f014187812 */ /* 0x000fe400078ec0ff */
[----:B------:R-:W-:Y:S02]  /*1250*/  SHF.R.U32.HI R20, RZ, 0x8, R20 ;  /* 0x00000008ff147819 */ /* 0x000fe40000011614 */
[----:B------:R-:W-:-:S06]  /*1260*/  LOP3.LUT R24, R24, 0x64006400, RZ, 0xfc, !PT ;  /* 0x6400640018187812 */ /* 0x000fcc00078efcff */
[----:B------:R-:W-:-:S10]  /*1270*/  HFMA2.MMA R24, R24, 0.0625, 0.0625, R33 ;  /* 0x2c002c0018187835 */ /* 0x000fd40000000021 */
[----:B------:R-:W-:Y:S01]  /*1280*/  HFMA2 R48, R24, R25, R48 ;  /* 0x0000001918307231 */ /* 0x000fe20000000030 */
        /* <DEDUP_REMOVED lines=12> */
[----:B------:R-:W-:Y:S02]  /*1350*/  LOP3.LUT R24, R24, 0x64006400, RZ, 0xfc, !PT ;  /* 0x6400640018187812 */ /* 0x000fe400078efcff */
[C---:B------:R-:W-:Y:S02]  /*1360*/  LOP3.LUT R10, R23.reuse, 0xf000f, RZ, 0xc0, !PT ;  /* 0x000f000f170a7812 */ /* 0x040fe400078ec0ff */
[----:B------:R-:W-:Y:S02]  /*1370*/  LOP3.LUT R23, R23, 0xf000f0, RZ, 0xc0, !PT ;  /* 0x00f000f017177812 */ /* 0x000fe400078ec0ff */
[----:B------:R-:W-:-:S02]  /*1380*/  HFMA2.MMA R24, R24, 0.0625, 0.0625, R39 ;  /* 0x2c002c0018187835 */ /* 0x000fc40000000027 */
[----:B------:R-:W-:-:S06]  /*1390*/  LOP3.LUT R52, R23, 0x64006400, RZ, 0xfc, !PT ;  /* 0x6400640017347812 */ /* 0x000fcc00078efcff */
[----:B------:R-:W-:Y:S02]  /*13a0*/  HFMA2.MMA R52, R52, 0.0625, 0.0625, R39 ;  /* 0x2c002c0034347835 */ /* 0x000fe40000000027 */
[----:B------:R-:W-:Y:S01]  /*13b0*/  HFMA2 R50, R24, R25, R50 ;  /* 0x0000001918327231 */ /* 0x000fe20000000032 */
[----:B------:R-:W-:Y:S01]  /*13c0*/  IMAD.MOV.U32 R24, RZ, RZ, R8 ;  /* 0x000000ffff187224 */ /* 0x000fe200078e0008 */
[C---:B------:R-:W-:Y:S01]  /*13d0*/  LOP3.LUT R8, R20.reuse, 0xf000f, RZ, 0xc0, !PT ;  /* 0x000f000f14087812 */ /* 0x040fe200078ec0ff */
[----:B------:R-:W-:Y:S01]  /*13e0*/  IMAD.MOV.U32 R25, RZ, RZ, R9 ;  /* 0x000000ffff197224 */ /* 0x000fe200078e0009 */
[----:B------:R-:W-:Y:S02]  /*13f0*/  LOP3.LUT R20, R20, 0xf000f0, RZ, 0xc0, !PT ;  /* 0x00f000f014147812 */ /* 0x000fe400078ec0ff */
[----:B------:R-:W-:Y:S02]  /*1400*/  LOP3.LUT R9, R8, 0x64006400, RZ, 0xfc, !PT ;  /* 0x6400640008097812 */ /* 0x000fe400078efcff */
[----:B------:R-:W-:-:S02]  /*1410*/  LOP3.LUT R8, R21, 0xf000f, RZ, 0xc0, !PT ;  /* 0x000f000f15087812 */ /* 0x000fc400078ec0ff */
[----:B------:R-:W-:Y:S01]  /*1420*/  LOP3.LUT R21, R21, 0xf000f0, RZ, 0xc0, !PT ;  /* 0x00f000f015157812 */ /* 0x000fe200078ec0ff */
[----:B------:R-:W-:Y:S01]  /*1430*/  HADD2 R9, R9, R32 ;  /* 0x0000002009097230 */ /* 0x000fe20000000000 */
[----:B------:R-:W-:Y:S02]  /*1440*/  LOP3.LUT R11, R8, 0x64006400, RZ, 0xfc, !PT ;  /* 0x64006400080b7812 */ /* 0x000fe400078efcff */
[----:B------:R-:W-:Y:S02]  /*1450*/  LOP3.LUT R8, R22, 0xf000f, RZ, 0xc0, !PT ;  /* 0x000f000f16087812 */ /* 0x000fe400078ec0ff */
[----:B------:R-:W-:Y:S01]  /*1460*/  LOP3.LUT R20, R20, 0x64006400, RZ, 0xfc, !PT ;  /* 0x6400640014147812 */ /* 0x000fe200078efcff */
[----:B------:R-:W-:Y:S01]  /*1470*/  HFMA2.MMA R48, R9, R26, R48 ;  /* 0x0000001a09307235 */ /* 0x000fe20000000030 */
[----:B------:R-:W-:Y:S01]  /*1480*/  HADD2 R11, R11, R34 ;  /* 0x000000220b0b7230 */ /* 0x000fe20000000000 */
[----:B------:R-:W-:-:S03]  /*1490*/  LOP3.LUT R9, R8, 0x64006400, RZ, 0xfc, !PT ;  /* 0x6400640008097812 */ /* 0x000fc600078efcff */
[----:B------:R-:W-:Y:S01]  /*14a0*/  HFMA2 R45, R11, R26, R45 ;  /* 0x0000001a0b2d7231 */ /* 0x000fe2000000002d */
[----:B------:R-:W-:Y:S01]  /*14b0*/  LOP3.LUT R11, R10, 0x64006400, RZ, 0xfc, !PT ;  /* 0x640064000a0b7812 */ /* 0x000fe200078efcff */
[----:B------:R-:W-:Y:S02]  /*14c0*/  HFMA2.MMA R20, R20, 0.0625, 0.0625, R33 ;  /* 0x2c002c0014147835 */ /* 0x000fe40000000021 */
[----:B------:R-:W-:Y:S02]  /*14d0*/  HFMA2.MMA R9, R9, 1, 1, R36 ;  /* 0x3c003c0009097835 */ /* 0x000fe40000000024 */
[----:B------:R-:W-:-:S04]  /*14e0*/  HADD2 R11, R11, R38 ;  /* 0x000000260b0b7230 */ /* 0x000fc80000000000 */
[----:B------:R-:W-:Y:S01]  /*14f0*/  HFMA2.MMA R49, R9, R26, R49 ;  /* 0x0000001a09317235 */ /* 0x000fe20000000031 */
[----:B------:R-:W-:Y:S01]  /*1500*/  HFMA2 R50, R11, R26, R50 ;  /* 0x0000001a0b327231 */ /* 0x000fe20000000032 */
[----:B------:R-:W-:Y:S01]  /*1510*/  LOP3.LUT R26, R22, 0xf000f0, RZ, 0xc0, !PT ;  /* 0x00f000f0161a7812 */ /* 0x000fe200078ec0ff */
[----:B------:R-:W-:Y:S01]  /*1520*/  HFMA2 R23, R20, R27, R48 ;  /* 0x0000001b14177231 */ /* 0x000fe20000000030 */
[----:B------:R-:W0:Y:S01]  /*1530*/  LDS.128 R8, [UR4+0x20] ;  /* 0x00002004ff087984 */ /* 0x000e220008000c00 */
[----:B------:R-:W-:Y:S02]  /*1540*/  LOP3.LUT R22, R21, 0x64006400, RZ, 0xfc, !PT ;  /* 0x6400640015167812 */ /* 0x000fe400078efcff */
[----:B------:R-:W-:Y:S02]  /*1550*/  LOP3.LUT R26, R26, 0x64006400, RZ, 0xfc, !PT ;  /* 0x640064001a1a7812 */ /* 0x000fe400078efcff */
[----:B------:R-:W-:Y:S01]  /*1560*/  HFMA2.MMA R46, R23, R28, R46 ;  /* 0x0000001c172e7235 */ /* 0x000fe2000000002e */
[----:B------:R-:W-:Y:S01]  /*1570*/  SHF.R.U32.HI R20, RZ, 0x8, R12 ;  /* 0x00000008ff147819 */ /* 0x000fe2000001160c */
[----:B------:R-:W-:Y:S01]  /*1580*/  HFMA2.MMA R22, R22, 0.0625, 0.0625, R35 ;  /* 0x2c002c0016167835 */ /* 0x000fe20000000023 */
[----:B------:R-:W-:Y:S01]  /*1590*/  HFMA2 R26, R26, 0.0625, 0.0625, R37 ;  /* 0x2c002c001a1a7831 */ /* 0x000fe20000000025 */
[----:B------:R-:W-:-:S02]  /*15a0*/  LOP3.LUT R48, R15, 0xf000f, RZ, 0xc0, !PT ;  /* 0x000f000f0f307812 */ /* 0x000fc400078ec0ff */
[----:B------:R-:W-:-:S03]  /*15b0*/  SHF.R.U32.HI R23, RZ, 0x8, R15 ;  /* 0x00000008ff177819 */ /* 0x000fc6000001160f */
[----:B------:R-:W-:-:S03]  /*15c0*/  HFMA2.MMA R26, R26, R27, R49 ;  /* 0x0000001b1a1a7235 */ /* 0x000fc60000000031 */
[-C--:B------:R-:W-:Y:S01]  /*15d0*/  HFMA2 R21, R22, R27.reuse, R45 ;  /* 0x0000001b16157231 */ /* 0x080fe2000000002d */
[----:B------:R-:W-:Y:S01]  /*15e0*/  LOP3.LUT R45, R14, 0xf000f, RZ, 0xc0, !PT ;  /* 0x000f000f0e2d7812 */ /* 0x000fe200078ec0ff */
[----:B------:R-:W-:Y:S01]  /*15f0*/  HFMA2 R22, R52, R27, R50 ;  /* 0x0000001b34167231 */ /* 0x000fe20000000032 */
[----:B------:R-:W-:Y:S01]  /*1600*/  HFMA2.MMA R47, R26, R30, R47 ;  /* 0x0000001e1a2f7235 */ /* 0x000fe2000000002f */
[C---:B------:R-:W-:Y:S01]  /*1610*/  LOP3.LUT R26, R12.reuse, 0xf000f, RZ, 0xc0, !PT ;  /* 0x000f000f0c1a7812 */ /* 0x040fe200078ec0ff */
[----:B------:R-:W-:Y:S01]  /*1620*/  HFMA2 R42, R21, R29, R42 ;  /* 0x0000001d152a7231 */ /* 0x000fe2000000002a */
[----:B------:R-:W-:Y:S01]  /*1630*/  LOP3.LUT R27, R12, 0xf000f0, RZ, 0xc0, !PT ;  /* 0x00f000f00c1b7812 */ /* 0x000fe200078ec0ff */
[----:B------:R-:W-:Y:S01]  /*1640*/  HFMA2 R44, R22, R31, R44 ;  /* 0x0000001f162c7231 */ /* 0x000fe2000000002c */
[----:B------:R-:W-:Y:S02]  /*1650*/  LOP3.LUT R12, R15, 0xf000f0, RZ, 0xc0, !PT ;  /* 0x00f000f00f0c7812 */ /* 0x000fe400078ec0ff */
[----:B------:R-:W-:-:S02]  /*1660*/  LOP3.LUT R15, R26, 0x64006400, RZ, 0xfc, !PT ;  /* 0x640064001a0f7812 */ /* 0x000fc400078efcff */
[----:B------:R-:W-:Y:S02]  /*1670*/  SHF.R.U32.HI R21, RZ, 0x8, R13 ;  /* 0x00000008ff157819 */ /* 0x000fe4000001160d */
[----:B------:R-:W-:Y:S01]  /*1680*/  LOP3.LUT R13, R14, 0xf000f0, RZ, 0xc0, !PT ;  /* 0x00f000f00e0d7812 */ /* 0x000fe200078ec0ff */
[----:B------:R-:W-:Y:S01]  /*1690*/  HADD2 R15, R15, R32 ;  /* 0x000000200f0f7230 */ /* 0x000fe20000000000 */
[----:B------:R-:W-:Y:S02]  /*16a0*/  SHF.R.U32.HI R22, RZ, 0x8, R14 ;  /* 0x00000008ff167819 */ /* 0x000fe4000001160e */
[----:B------:R-:W-:Y:S02]  /*16b0*/  LOP3.LUT R26, R43, 0x64006400, RZ, 0xfc, !PT ;  /* 0x640064002b1a7812 */ /* 0x000fe400078efcff */
[----:B------:R-:W-:Y:S02]  /*16c0*/  LOP3.LUT R45, R45, 0x64006400, RZ, 0xfc, !PT ;  /* 0x640064002d2d7812 */ /* 0x000fe400078efcff */
[----:B------:R-:W-:Y:S01]  /*16d0*/  LOP3.LUT R14, R27, 0x64006400, RZ, 0xfc, !PT ;  /* 0x640064001b0e7812 */ /* 0x000fe200078efcff */
[----:B------:R-:W-:Y:S01]  /*16e0*/  HFMA2 R27, R26, 0.0625, 0.0625, R35 ;  /* 0x2c002c001a1b7831 */ /* 0x000fe20000000023 */
[----:B------:R-:W-:Y:S01]  /*16f0*/  LOP3.LUT R43, R48, 0x64006400, RZ, 0xfc, !PT ;  /* 0x64006400302b7812 */ /* 0x000fe200078efcff */
[-C--:B0-----:R-:W-:Y:S01]  /*1700*/  HFMA2 R41, R41, R8.reuse, RZ.H0_H0 ;  /* 0x0000000829297231 */ /* 0x081fe200000400ff */
[----:B------:R-:W-:Y:S01]  /*1710*/  HFMA2.MMA R26, R45, 1, 1, R36 ;  /* 0x3c003c002d1a7835 */ /* 0x000fe20000000024 */
[----:B------:R-:W-:Y:S01]  /*1720*/  LOP3.LUT R48, R13, 0x64006400, RZ, 0xfc, !PT ;  /* 0x640064000d307812 */ /* 0x000fe200078efcff */
[----:B------:R-:W-:Y:S01]  /*1730*/  HFMA2.MMA R14, R14, 0.0625, 0.0625, R33 ;  /* 0x2c002c000e0e7835 */ /* 0x000fe20000000021 */
[----:B------:R-:W-:Y:S01]  /*1740*/  LOP3.LUT R13, R20, 0xf000f, RZ, 0xc0, !PT ;  /* 0x000f000f140d7812 */ /* 0x000fe200078ec0ff */
[-C--:B------:R-:W-:Y:S01]  /*1750*/  HFMA2.MMA R45, R15, R8.reuse, RZ ;  /* 0x000000080f2d7235 */ /* 0x080fe200000000ff */
[----:B------:R-:W-:Y:S01]  /*1760*/  HADD2 R43, R43, R38 ;  /* 0x000000262b2b7230 */ /* 0x000fe20000000000 */
[----:B------:R-:W-:Y:S01]  /*1770*/  HFMA2.MMA R26, R26, R8, RZ ;  /* 0x000000081a1a7235 */ /* 0x000fe200000000ff */
[----:B------:R-:W-:Y:S01]  /*1780*/  LOP3.LUT R50, R12, 0x64006400, RZ, 0xfc, !PT ;  /* 0x640064000c327812 */ /* 0x000fe200078efcff */
[----:B------:R-:W-:Y:S01]  /*1790*/  HFMA2.MMA R48, R48, 0.0625, 0.0625, R37 ;  /* 0x2c002c0030307835 */ /* 0x000fe20000000025 */
[----:B------:R-:W-:Y:S01]  /*17a0*/  LOP3.LUT R12, R21, 0xf000f, RZ, 0xc0, !PT ;  /* 0x000f000f150c7812 */ /* 0x000fe200078ec0ff */
[-C--:B------:R-:W-:Y:S01]  /*17b0*/  HFMA2.MMA R14, R14, R9.reuse, R45 ;  /* 0x000000090e0e7235 */ /* 0x080fe2000000002d */
[----:B------:R-:W-:Y:S01]  /*17c0*/  LOP3.LUT R13, R13, 0x64006400, RZ, 0xfc, !PT ;  /* 0x640064000d0d7812 */ /* 0x000fe200078efcff */
[----:B------:R-:W-:Y:S01]  /*17d0*/  HFMA2 R15, R43, R8, RZ.H0_H0 ;  /* 0x000000082b0f7231 */ /* 0x000fe200000400ff */
[----:B------:R-:W-:Y:S01]  /*17e0*/  LOP3.LUT R43, R23, 0xf000f, RZ, 0xc0, !PT ;  /* 0x000f000f172b7812 */ /* 0x000fe200078ec0ff */
[----:B------:R-:W-:Y:S01]  /*17f0*/  HFMA2 R8, R27, R9, R41 ;  /* 0x000000091b087231 */ /* 0x000fe20000000029 */
[----:B------:R-:W-:Y:S01]  /*1800*/  LOP3.LUT R41, R22, 0xf000f, RZ, 0xc0, !PT ;  /* 0x000f000f16297812 */ /* 0x000fe200078ec0ff */
[----:B------:R-:W-:Y:S01]  /*1810*/  HFMA2 R50, R50, 0.0625, 0.0625, R39 ;  /* 0x2c002c0032327831 */ /* 0x000fe20000000027 */
[----:B------:R-:W-:Y:S01]  /*1820*/  LOP3.LUT R27, R12, 0x64006400, RZ, 0xfc, !PT ;  /* 0x640064000c1b7812 */ /* 0x000fe200078efcff */
[----:B------:R-:W-:Y:S01]  /*1830*/  HFMA2.MMA R48, R48, R9, R26 ;  /* 0x0000000930307235 */ /* 0x000fe2000000001a */
[----:B------:R-:W-:Y:S01]  /*1840*/  HADD2 R26, R13, R32 ;  /* 0x000000200d1a7230 */ /* 0x000fe20000000000 */
[----:B------:R-:W-:-:S02]  /*1850*/  LOP3.LUT R41, R41, 0x64006400, RZ, 0xfc, !PT ;  /* 0x6400640029297812 */ /* 0x000fc400078efcff */
[----:B------:R-:W-:Y:S01]  /*1860*/  HFMA2.MMA R9, R50, R9, R15 ;  /* 0x0000000932097235 */ /* 0x000fe2000000000f */
[-C--:B------:R-:W-:Y:S01]  /*1870*/  HFMA2 R26, R26, R10.reuse, R14 ;  /* 0x0000000a1a1a7231 */ /* 0x080fe2000000000e */
[----:B------:R-:W-:Y:S01]  /*1880*/  HFMA2.MMA R27, R27, 1, 1, R34 ;  /* 0x3c003c001b1b7835 */ /* 0x000fe20000000022 */
[----:B------:R-:W0:Y:S01]  /*1890*/  LDS.128 R12, [UR4+0x30] ;  /* 0x00003004ff0c7984 */ /* 0x000e220008000c00 */
[----:B------:R-:W-:Y:S01]  /*18a0*/  HADD2 R41, R41, R36 ;  /* 0x0000002429297230 */ /* 0x000fe20000000000 */
[----:B------:R-:W-:Y:S01]  /*18b0*/  LOP3.LUT R43, R43, 0x64006400, RZ, 0xfc, !PT ;  /* 0x640064002b2b7812 */ /* 0x000fe200078efcff */
[----:B------:R-:W-:Y:S01]  /*18c0*/  UIADD3 UR4, UR4, 0x40, URZ ;  /* 0x0000004004047890 */ /* 0x000fe2000fffe03f */
[----:B------:R-:W-:Y:S01]  /*18d0*/  LOP3.LUT R21, R21, 0xf000f0, RZ, 0xc0, !PT ;  /* 0x00f000f015157812 */ /* 0x000fe200078ec0ff */
[----:B------:R-:W-:Y:S01]  /*18e0*/  HFMA2.MMA R8, R27, R10, R8 ;  /* 0x0000000a1b087235 */ /* 0x000fe20000000008 */
[----:B------:R-:W-:Y:S01]  /*18f0*/  LOP3.LUT R23, R23, 0xf000f0, RZ, 0xc0, !PT ;  /* 0x00f000f017177812 */ /* 0x000fe200078ec0ff */
[----:B------:R-:W-:Y:S01]  /*1900*/  HFMA2 R27, R41, R10, R48 ;  /* 0x0000000a291b7231 */ /* 0x000fe20000000030 */
[----:B------:R-:W-:Y:S01]  /*1910*/  LOP3.LUT R41, R22, 0xf000f0, RZ, 0xc0, !PT ;  /* 0x00f000f016297812 */ /* 0x000fe200078ec0ff */
[----:B------:R-:W-:Y:S01]  /*1920*/  HADD2 R43, R43, R38 ;  /* 0x000000262b2b7230 */ /* 0x000fe20000000000 */
[----:B------:R-:W-:-:S02]  /*1930*/  LOP3.LUT R22, R21, 0x64006400, RZ, 0xfc, !PT ;  /* 0x6400640015167812 */ /* 0x000fc400078efcff */
[----:B------:R-:W-:Y:S02]  /*1940*/  LOP3.LUT R50, R23, 0x64006400, RZ, 0xfc, !PT ;  /* 0x6400640017327812 */ /* 0x000fe400078efcff */
[----:B------:R-:W-:Y:S01]  /*1950*/  LOP3.LUT R20, R20, 0xf000f0, RZ, 0xc0, !PT ;  /* 0x00f000f014147812 */ /* 0x000fe200078ec0ff */
[----:B------:R-:W-:Y:S01]  /*1960*/  HFMA2.MMA R9, R43, R10, R9 ;  /* 0x0000000a2b097235 */ /* 0x000fe20000000009 */
[----:B------:R-:W-:Y:S01]  /*1970*/  LOP3.LUT R48, R41, 0x64006400, RZ, 0xfc, !PT ;  /* 0x6400640029307812 */ /* 0x000fe200078efcff */
[----:B------:R-:W-:Y:S01]  /*1980*/  HFMA2.MMA R22, R22, 0.0625, 0.0625, R35 ;  /* 0x2c002c0016167835 */ /* 0x000fe20000000023 */
[----:B------:R-:W-:Y:S01]  /*1990*/  LOP3.LUT R20, R20, 0x64006400, RZ, 0xfc, !PT ;  /* 0x6400640014147812 */ /* 0x000fe200078efcff */
[----:B------:R-:W-:Y:S01]  /*19a0*/  HFMA2.MMA R50, R50, 0.0625, 0.0625, R39 ;  /* 0x2c002c0032327835 */ /* 0x000fe20000000027 */
[----:B--2---:R-:W-:Y:S01]  /*19b0*/  LOP3.LUT R10, R16, 0xf000f, RZ, 0xc0, !PT ;  /* 0x000f000f100a7812 */ /* 0x004fe200078ec0ff */
[----:B------:R-:W-:Y:S02]  /*19c0*/  HFMA2 R48, R48, 0.0625, 0.0625, R37 ;  /* 0x2c002c0030307831 */ /* 0x000fe40000000025 */
[-C--:B------:R-:W-:Y:S01]  /*19d0*/  HFMA2.MMA R21, R22, R11.reuse, R8 ;  /* 0x0000000b16157235 */ /* 0x080fe20000000008 */
[----:B------:R-:W-:Y:S01]  /*19e0*/  HFMA2 R20, R20, 0.0625, 0.0625, R33 ;  /* 0x2c002c0014147831 */ /* 0x000fe20000000021 */
[----:B------:R-:W-:Y:S01]  /*19f0*/  HFMA2.MMA R22, R50, R11, R9 ;  /* 0x0000000b32167235 */ /* 0x000fe20000000009 */
[-C--:B------:R-:W-:Y:S01]  /*1a00*/  HFMA2 R27, R48, R11.reuse, R27 ;  /* 0x0000000b301b7231 */ /* 0x080fe2000000001b */
[----:B------:R-:W-:Y:S01]  /*1a10*/  LOP3.LUT R9, R18, 0xf000f0, RZ, 0xc0, !PT ;  /* 0x00f000f012097812 */ /* 0x000fe200078ec0ff */
[----:B------:R-:W-:Y:S01]  /*1a20*/  HFMA2 R23, R20, R11, R26 ;  /* 0x0000000b14177231 */ /* 0x000fe2000000001a */
[----:B------:R-:W-:Y:S01]  /*1a30*/  LOP3.LUT R11, R10, 0x64006400, RZ, 0xfc, !PT ;  /* 0x640064000a0b7812 */ /* 0x000fe200078efcff */
[----:B------:R-:W-:Y:S01]  /*1a40*/  HFMA2.MMA R42, R21, R29, R42 ;  /* 0x0000001d152a7235 */ /* 0x000fe2000000002a */
[----:B------:R-:W-:Y:S01]  /*1a50*/  LOP3.LUT R20, R16, 0xf000f0, RZ, 0xc0, !PT ;  /* 0x00f000f010147812 */ /* 0x000fe200078ec0ff */
[----:B------:R-:W-:Y:S01]  /*1a60*/  HFMA2.MMA R44, R22, R31, R44 ;  /* 0x0000001f162c7235 */ /* 0x000fe2000000002c */
[C---:B------:R-:W-:Y:S01]  /*1a70*/  LOP3.LUT R22, R17.reuse, 0xf000f0, RZ, 0xc0, !PT ;  /* 0x00f000f011167812 */ /* 0x040fe200078ec0ff */
[----:B------:R-:W-:Y:S01]  /*1a80*/  HADD2 R11, R11, R32 ;  /* 0x000000200b0b7230 */ /* 0x000fe20000000000 */
[----:B------:R-:W-:Y:S01]  /*1a90*/  LOP3.LUT R20, R20, 0x64006400, RZ, 0xfc, !PT ;  /* 0x6400640014147812 */ /* 0x000fe200078efcff */
[----:B------:R-:W-:Y:S01]  /*1aa0*/  HFMA2 R41, R23, R28, R46 ;  /* 0x0000001c17297231 */ /* 0x000fe2000000002e */
[----:B------:R-:W-:Y:S01]  /*1ab0*/  LOP3.LUT R22, R22, 0x64006400, RZ, 0xfc, !PT ;  /* 0x6400640016167812 */ /* 0x000fe200078efcff */
[----:B------:R-:W-:Y:S01]  /*1ac0*/  HFMA2 R43, R27, R30, R47 ;  /* 0x0000001e1b2b7231 */ /* 0x000fe2000000002f */
[----:B------:R-:W-:Y:S01]  /*1ad0*/  LOP3.LUT R21, R17, 0xf000f, RZ, 0xc0, !PT ;  /* 0x000f000f11157812 */ /* 0x000fe200078ec0ff */
[----:B------:R-:W-:Y:S01]  /*1ae0*/  HFMA2 R20, R20, 0.0625, 0.0625, R33 ;  /* 0x2c002c0014147831 */ /* 0x000fe20000000021 */
[----:B------:R-:W-:-:S02]  /*1af0*/  LOP3.LUT R23, R18, 0xf000f, RZ, 0xc0, !PT ;  /* 0x000f000f12177812 */ /* 0x000fc400078ec0ff */
[----:B------:R-:W-:Y:S01]  /*1b00*/  HFMA2.MMA R10, R22, 0.0625, 0.0625, R35 ;  /* 0x2c002c00160a7835 */ /* 0x000fe20000000023 */
[----:B------:R-:W-:Y:S01]  /*1b10*/  LOP3.LUT R21, R21, 0x64006400, RZ, 0xfc, !PT ;  /* 0x6400640015157812 */ /* 0x000fe200078efcff */
[----:B0-----:R-:W-:Y:S01]  /*1b20*/  HFMA2.MMA R22, R11, R12, RZ ;  /* 0x0000000c0b167235 */ /* 0x001fe200000000ff */
[----:B------:R-:W-:Y:S02]  /*1b30*/  SHF.R.U32.HI R16, RZ, 0x8, R16 ;  /* 0x00000008ff107819 */ /* 0x000fe40000011610 */
[----:B------:R-:W-:Y:S02]  /*1b40*/  LOP3.LUT R26, R19, 0xf000f, RZ, 0xc0, !PT ;  /* 0x000f000f131a7812 */ /* 0x000fe400078ec0ff */
[----:B------:R-:W-:Y:S01]  /*1b50*/  LOP3.LUT R23, R23, 0x64006400, RZ, 0xfc, !PT ;  /* 0x6400640017177812 */ /* 0x000fe200078efcff */
[----:B------:R-:W-:Y:S01]  /*1b60*/  HFMA2.MMA R20, R20, R13, R22 ;  /* 0x0000000d14147235 */ /* 0x000fe20000000016 */
[----:B------:R-:W-:Y:S01]  /*1b70*/  LOP3.LUT R22, R9, 0x64006400, RZ, 0xfc, !PT ;  /* 0x6400640009167812 */ /* 0x000fe200078efcff */
[----:B------:R-:W-:Y:S01]  /*1b80*/  HFMA2.MMA R21, R21, 1, 1, R34 ;  /* 0x3c003c0015157835 */ /* 0x000fe20000000022 */
[----:B------:R-:W-:Y:S01]  /*1b90*/  LOP3.LUT R9, R16, 0xf000f, RZ, 0xc0, !PT ;  /* 0x000f000f10097812 */ /* 0x000fe200078ec0ff */
[----:B------:R-:W-:Y:S01]  /*1ba0*/  HADD2 R23, R23, R36 ;  /* 0x0000002417177230 */ /* 0x000fe20000000000 */
[----:B------:R-:W-:-:S02]  /*1bb0*/  LOP3.LUT R27, R26, 0x64006400, RZ, 0xfc, !PT ;  /* 0x640064001a1b7812 */ /* 0x000fc400078efcff */
[----:B------:R-:W-:Y:S01]  /*1bc0*/  LOP3.LUT R8, R19, 0xf000f0, RZ, 0xc0, !PT ;  /* 0x00f000f013087812 */ /* 0x000fe200078ec0ff */
[----:B------:R-:W-:Y:S01]  /*1bd0*/  HFMA2.MMA R22, R22, 0.0625, 0.0625, R37 ;  /* 0x2c002c0016167835 */ /* 0x000fe20000000025 */
[----:B------:R-:W-:Y:S01]  /*1be0*/  SHF.R.U32.HI R18, RZ, 0x8, R18 ;  /* 0x00000008ff127819 */ /* 0x000fe20000011612 */
[----:B------:R-:W-:Y:S01]  /*1bf0*/  HFMA2.MMA R11, R23, R12, RZ ;  /* 0x0000000c170b7235 */ /* 0x000fe200000000ff */
[----:B------:R-:W-:Y:S01]  /*1c00*/  LOP3.LUT R9, R9, 0x64006400, RZ, 0xfc, !PT ;  /* 0x6400640009097812 */ /* 0x000fe200078efcff */
[----:B------:R-:W-:Y:S01]  /*1c10*/  HFMA2.MMA R27, R27, 1, 1, R38 ;  /* 0x3c003c001b1b7835 */ /* 0x000fe20000000026 */
[----:B------:R-:W-:Y:S01]  /*1c20*/  LOP3.LUT R26, R8, 0x64006400, RZ, 0xfc, !PT ;  /* 0x64006400081a7812 */ /* 0x000fe200078efcff */
[-C--:B------:R-:W-:Y:S01]  /*1c30*/  HFMA2 R21, R21, R12.reuse, RZ.H0_H0 ;  /* 0x0000000c15157231 */ /* 0x080fe200000400ff */
[----:B------:R-:W-:Y:S01]  /*1c40*/  LOP3.LUT R8, R18, 0xf000f, RZ, 0xc0, !PT ;  /* 0x000f000f12087812 */ /* 0x000fe200078ec0ff */
[----:B------:R-:W-:Y:S01]  /*1c50*/  HADD2 R9, R9, R32 ;  /* 0x0000002009097230 */ /* 0x000fe20000000000 */
[----:B------:R-:W-:Y:S01]  /*1c60*/  SHF.R.U32.HI R19, RZ, 0x8, R19 ;  /* 0x00000008ff137819 */ /* 0x000fe20000011613 */
[-C--:B------:R-:W-:Y:S01]  /*1c70*/  HFMA2 R10, R10, R13.reuse, R21 ;  /* 0x0000000d0a0a7231 */ /* 0x080fe20000000015 */
[----:B------:R-:W-:Y:S01]  /*1c80*/  LOP3.LUT R23, R8, 0x64006400, RZ, 0xfc, !PT ;  /* 0x6400640008177812 */ /* 0x000fe200078efcff */
[----:B------:R-:W-:Y:S01]  /*1c90*/  HFMA2 R26, R26, 0.0625, 0.0625, R39 ;  /* 0x2c002c001a1a7831 */ /* 0x000fe20000000027 */
[----:B------:R-:W-:Y:S01]  /*1ca0*/  SHF.R.U32.HI R17, RZ, 0x8, R17 ;  /* 0x00000008ff117819 */ /* 0x000fe20000011611 */
[----:B------:R-:W-:Y:S01]  /*1cb0*/  HFMA2.MMA R20, R9, R14, R20 ;  /* 0x0000000e09147235 */ /* 0x000fe20000000014 */
[----:B------:R-:W-:Y:S01]  /*1cc0*/  LOP3.LUT R8, R19, 0xf000f, RZ, 0xc0, !PT ;  /* 0x000f000f13087812 */ /* 0x000fe200078ec0ff */
[----:B------:R-:W-:Y:S01]  /*1cd0*/  HFMA2 R12, R27, R12, RZ.H0_H0 ;  /* 0x0000000c1b0c7231 */ /* 0x000fe200000400ff */
[C---:B------:R-:W-:Y:S01]  /*1ce0*/  LOP3.LUT R21, R17.reuse, 0xf000f, RZ, 0xc0, !PT ;  /* 0x000f000f11157812 */ /* 0x040fe200078ec0ff */
[----:B------:R-:W-:Y:S01]  /*1cf0*/  HFMA2.MMA R11, R22, R13, R11 ;  /* 0x0000000d160b7235 */ /* 0x000fe2000000000b */
[----:B------:R-:W-:Y:S01]  /*1d00*/  LOP3.LUT R9, R8, 0x64006400, RZ, 0xfc, !PT ;  /* 0x6400640008097812 */ /* 0x000fe200078efcff */
[----:B------:R-:W-:Y:S01]  /*1d10*/  HFMA2 R12, R26, R13, R12 ;  /* 0x0000000d1a0c7231 */ /* 0x000fe2000000000c */
[----:B------:R-:W-:Y:S01]  /*1d20*/  LOP3.LUT R17, R17, 0xf000f0, RZ, 0xc0, !PT ;  /* 0x00f000f011117812 */ /* 0x000fe200078ec0ff */
[----:B------:R-:W-:Y:S01]  /*1d30*/  HADD2 R23, R23, R36 ;  /* 0x0000002417177230 */ /* 0x000fe20000000000 */
[----:B------:R-:W-:Y:S01]  /*1d40*/  LOP3.LUT R19, R19, 0xf000f0, RZ, 0xc0, !PT ;  /* 0x00f000f013137812 */ /* 0x000fe200078ec0ff */
[----:B------:R-:W-:Y:S01]  /*1d50*/  HADD2 R9, R9, R38 ;  /* 0x0000002609097230 */ /* 0x000fe20000000000 */
[----:B------:R-:W-:-:S02]  /*1d60*/  LOP3.LUT R18, R18, 0xf000f0, RZ, 0xc0, !PT ;  /* 0x00f000f012127812 */ /* 0x000fc400078ec0ff */
[----:B------:R-:W-:Y:S01]  /*1d70*/  LOP3.LUT R16, R16, 0xf000f0, RZ, 0xc0, !PT ;  /* 0x00f000f010107812 */ /* 0x000fe200078ec0ff */
[-C--:B------:R-:W-:Y:S01]  /*1d80*/  HFMA2.MMA R11, R23, R14.reuse, R11 ;  /* 0x0000000e170b7235 */ /* 0x080fe2000000000b */
[----:B------:R-:W-:Y:S01]  /*1d90*/  LOP3.LUT R8, R17, 0x64006400, RZ, 0xfc, !PT ;  /* 0x6400640011087812 */ /* 0x000fe200078efcff */
[----:B------:R-:W-:Y:S01]  /*1da0*/  HFMA2.MMA R9, R9, R14, R12 ;  /* 0x0000000e09097235 */ /* 0x000fe2000000000c */
[----:B------:R-:W-:Y:S02]  /*1db0*/  LOP3.LUT R22, R19, 0x64006400, RZ, 0xfc, !PT ;  /* 0x6400640013167812 */ /* 0x000fe400078efcff */
[----:B------:R-:W-:Y:S02]  /*1dc0*/  LOP3.LUT R18, R18, 0x64006400, RZ, 0xfc, !PT ;  /* 0x6400640012127812 */ /* 0x000fe400078efcff */
[----:B------:R-:W-:Y:S01]  /*1dd0*/  LOP3.LUT R21, R21, 0x64006400, RZ, 0xfc, !PT ;  /* 0x6400640015157812 */ /* 0x000fe200078efcff */
[----:B------:R-:W-:Y:S01]  /*1de0*/  HFMA2.MMA R8, R8, 0.0625, 0.0625, R35 ;  /* 0x2c002c0008087835 */ /* 0x000fe20000000023 */
[----:B------:R-:W-:Y:S01]  /*1df0*/  LOP3.LUT R16, R16, 0x64006400, RZ, 0xfc, !PT ;  /* 0x6400640010107812 */ /* 0x000fe200078efcff */
[----:B------:R-:W-:Y:S01]  /*1e00*/  HFMA2 R18, R18, 0.0625, 0.0625, R37 ;  /* 0x2c002c0012127831 */ /* 0x000fe20000000025 */
[----:B------:R-:W-:Y:S01]  /*1e10*/  HFMA2.MMA R22, R22, 0.0625, 0.0625, R39 ;  /* 0x2c002c0016167835 */ /* 0x000fe20000000027 */
[----:B------:R-:W-:-:S02]  /*1e20*/  HADD2 R21, R21, R34 ;  /* 0x0000002215157230 */ /* 0x000fc40000000000 */
[----:B------:R-:W-:Y:S02]  /*1e30*/  HFMA2 R16, R16, 0.0625, 0.0625, R33 ;  /* 0x2c002c0010107831 */ /* 0x000fe40000000021 */
[----:B------:R-:W-:Y:S01]  /*1e40*/  HFMA2 R10, R21, R14, R10 ;  /* 0x0000000e150a7231 */ /* 0x000fe2000000000a */
[----:B------:R-:W-:Y:S01]  /*1e50*/  HFMA2.MMA R11, R18, R15, R11 ;  /* 0x0000000f120b7235 */ /* 0x000fe2000000000b */
[-C--:B------:R-:W-:Y:S02]  /*1e60*/  HFMA2 R14, R16, R15.reuse, R20 ;  /* 0x0000000f100e7231 */ /* 0x080fe40000000014 */
[-C--:B------:R-:W-:Y:S02]  /*1e70*/  HFMA2 R21, R8, R15.reuse, R10 ;  /* 0x0000000f08157231 */ /* 0x080fe4000000000a */
[----:B------:R-:W-:Y:S01]  /*1e80*/  HFMA2 R22, R22, R15, R9 ;  /* 0x0000000f16167231 */ /* 0x000fe20000000009 */
[----:B------:R-:W-:Y:S01]  /*1e90*/  HFMA2.MMA R43, R11, R30, R43 ;  /* 0x0000001e0b2b7235 */ /* 0x000fe2000000002b */
[----:B------:R-:W-:Y:S01]  /*1ea0*/  HFMA2 R42, R21, R29, R42 ;  /* 0x0000001d152a7231 */ /* 0x000fe2000000002a */
[----:B------:R-:W-:Y:S01]  /*1eb0*/  HFMA2.MMA R41, R14, R28, R41 ;  /* 0x0000001c0e297235 */ /* 0x000fe20000000029 */
[----:B------:R-:W-:Y:S01]  /*1ec0*/  HFMA2 R44, R22, R31, R44 ;  /* 0x0000001f162c7231 */ /* 0x000fe2000000002c */
[----:B------:R-:W-:Y:S01]  /*1ed0*/  @P0 CALL.REL.NOINC `(.L_x_853) ;  /* 0x0000001000000944 */ /* 0x000fe20003c00000 */
[----:B------:R-:W-:Y:S05]  /*1ee0*/  BRA `(.L_x_855) ;  /* 0xffffe9d000007947 */ /* 0x000fea000383ffff */
.L_x_853:
[----:B------:R-:W-:-:S04]  /*1ef0*/  NOP ;  /* 0x0000000000007918 */ /* 0x000fc80000000000 */
[----:B------:R-:W-:-:S02]  /*1f00*/  NOP ;  /* 0x0000000000007918 */ /* 0x000fc40000000000 */
[----:B------:R-:W0:Y:S01]  /*1f10*/  S2R R3, SR_CTAID.Y ;  /* 0x0000000000037919 */ /* 0x000e220000002600 */
[----:B------:R-:W-:Y:S01]  /*1f20*/  HADD2 R41, R41.H0_H0, R41.H1_H1 ;  /* 0x3000002929297230 */ /* 0x000fe20000000800 */
[----:B------:R-:W-:Y:S01]  /*1f30*/  IMAD.MOV.U32 R5, RZ, RZ, 0x2 ;  /* 0x00000002ff057424 */ /* 0x000fe200078e00ff */
[----:B------:R-:W-:-:S05]  /*1f40*/  HADD2 R42, R42.H0_H0, R42.H1_H1 ;  /* 0x3000002a2a2a7230 */ /* 0x000fca0000000800 */
[----:B------:R-:W-:Y:S01]  /*1f50*/  PRMT R41, R41, 0x5410, R42 ;  /* 0x0000541029297816 */ /* 0x000fe2000000002a */
[----:B0-----:R-:W-:-:S04]  /*1f60*/  IMAD R2, R3, c[0x0][0x18c], R2 ;  /* 0x0000630003027a24 */ /* 0x001fc800078e0202 */
        /* <DEDUP_REMOVED lines=11> */
.L_x_859:
[----:B------:R-:W0:Y:S02]  /*2020*/  LDS R4, [R0] ;  /* 0x0000000000047984 */ /* 0x000e240000000800 */
[----:B0-----:R-:W-:-:S10]  /*2030*/  HFMA2.MMA R5, R4, 1, 1, R41 ;  /* 0x3c003c0004057835 */ /* 0x001fd40000000029 */
[----:B------:R-:W0:Y:S02]  /*2040*/  ATOMS.CAST.SPIN R5, [R0], R4, R5 ;  /* 0x000000040005738d */ /* 0x000e240001800005 */
[----:B0-----:R-:W-:-:S13]  /*2050*/  ISETP.EQ.U32.AND P0, PT, R5, 0x1, PT ;  /* 0x000000010500780c */ /* 0x001fda0003f02070 */
[----:B------:R-:W-:Y:S05]  /*2060*/  @!P0 BRA `(.L_x_859) ;  /* 0xffffffb000008947 */ /* 0x000fea000383ffff */
[----:B------:R-:W-:Y:S05]  /*2070*/  BRA `(.L_x_857) ;  /* 0x0000003000007947 */ /* 0x000fea0003800000 */
.L_x_858:
[----:B------:R-:W2:Y:S02]  /*2080*/  LD.E R0, [R2.64] ;  /* 0x0000000602007980 */ /* 0x000ea4000c101900 */
[----:B--2---:R-:W-:-:S05]  /*2090*/  IMAD.IADD R5, R41, 0x1, R0 ;  /* 0x0000000129057824 */ /* 0x004fca00078e0200 */
[----:B------:R0:W-:Y:S02]  /*20a0*/  ST.E [R2.64], R5 ;  /* 0x0000000502007985 */ /* 0x0001e4000c101906 */
.L_x_857:
[----:B------:R-:W-:Y:S05]  /*20b0*/  BSYNC B0 ;  /* 0x0000000000007941 */ /* 0x000fea0003800000 */
.L_x_856:
[----:B------:R-:W2:Y:S02]  /*20c0*/  ATOM.E.ADD.F16x2.RN.STRONG.GPU P0, RZ, [R2.64+0x4], R43 ;  /* 0x0000042b02ff798a */ /* 0x000ea4000810e9c6 */
[----:B--2---:R-:W-:Y:S05]  /*20d0*/  @P0 EXIT ;  /* 0x000000000000094d */ /* 0x004fea0003800000 */
[----:B------:R-:W1:Y:S02]  /*20e0*/  QSPC.E.S P0, RZ, [R2+0x4] ;  /* 0x0000040002ff73aa */ /* 0x000e640000000500 */
[----:B-1----:R-:W-:Y:S05]  /*20f0*/  @!P0 BRA `(.L_x_860) ;  /* 0x0000009000008947 */ /* 0x002fea0003800000 */
[----:B0-----:R-:W-:Y:S02]  /*2100*/  IADD3 R2, R2, 0x4, RZ ;  /* 0x0000000402027810 */ /* 0x001fe40007ffe0ff */
[----:B------:R-:W-:Y:S02]  /*2110*/  PRMT R43, R43, 0x5410, R44 ;  /* 0x000054102b2b7816 */ /* 0x000fe4000000002c */
[----:B------:R-:W-:-:S05]  /*2120*/  LOP3.LUT R2, R2, 0xffffff, RZ, 0xc0, !PT ;  /* 0x00ffffff02027812 */ /* 0x000fca00078ec0ff */
.L_x_861:
[----:B------:R-:W0:Y:S02]  /*2130*/  LDS R4, [R2] ;  /* 0x0000000002047984 */ /* 0x000e240000000800 */
[----:B0-----:R-:W-:-:S06]  /*2140*/  HADD2 R5, R4, R43 ;  /* 0x0000002b04057230 */ /* 0x001fcc0000000000 */
[----:B------:R-:W0:Y:S02]  /*2150*/  ATOMS.CAST.SPIN R5, [R2], R4, R5 ;  /* 0x000000040205738d */ /* 0x000e240001800005 */
[----:B0-----:R-:W-:-:S13]  /*2160*/  ISETP.EQ.U32.AND P0, PT, R5, 0x1, PT ;  /* 0x000000010500780c */ /* 0x001fda0003f02070 */
[----:B------:R-:W-:Y:S05]  /*2170*/  @!P0 BRA `(.L_x_861) ;  /* 0xffffffb000008947 */ /* 0x000fea000383ffff */
[----:B------:R-:W-:Y:S05]  /*2180*/  EXIT ;  /* 0x000000000000794d */ /* 0x000fea0003800000 */
.L_x_860:
[----:B------:R-:W2:Y:S02]  /*2190*/  LD.E R0, [R2.64+0x4] ;  /* 0x0000040602007980 */ /* 0x000ea4000c101900 */
[----:B0-2---:R-:W-:-:S05]  /*21a0*/  IMAD.IADD R5, R43, 0x1, R0 ;  /* 0x000000012b057824 */ /* 0x005fca00078e0200 */
[----:B------:R-:W-:Y:S01]  /*21b0*/  ST.E [R2.64+0x4], R5 ;  /* 0x0000040502007985 */ /* 0x000fe2000c101906 */
[----:B------:R-:W-:Y:S05]  /*21c0*/  EXIT ;  /* 0x000000000000794d */ /* 0x000fea0003800000 */
.L_x_862:
        /* <DEDUP_REMOVED lines=11> */
.L_x_3839:


//--------------------- .text._Z28gemm_half_q_half_gptq_kernelILi8ELb0ELb1EEvPK6__halfPKjS4_S2_PS0_iiiiiPKtibS2_i --------------------------
	.section	.text._Z28gemm_half_q_half_gptq_kernelILi8ELb0ELb1EEvPK6__halfPKjS4_S2_PS0_iiiiiPKtibS2_i,"ax",@progbits
	.sectioninfo	@"SHI_REGISTERS=95"
	.align	128
        .global         _Z28gemm_half_q_half_gptq_kernelILi8ELb0ELb1EEvPK6__halfPKjS4_S2_PS0_iiiiiPKtibS2_i
        .type           _Z28gemm_half_q_half_gptq_kernelILi8ELb0ELb1EEvPK6__halfPKjS4_S2_PS0_iiiiiPKtibS2_i,@function
        .size           _Z28gemm_half_q_half_gptq_kernelILi8ELb0ELb1EEvPK6__halfPKjS4_S2_PS0_iiiiiPKtibS2_i,(.L_x_3840 - _Z28gemm_half_q_half_gptq_kernelILi8ELb0ELb1EEvPK6__halfPKjS4_S2_PS0_iiiiiPKtibS2_i)
        .other          _Z28gemm_half_q_half_gptq_kernelILi8ELb0ELb1EEvPK6__halfPKjS4_S2_PS0_iiiiiPKtibS2_i,@"STO_CUDA_ENTRY STV_DEFAULT"
_Z28gemm_half_q_half_gptq_kernelILi8ELb0ELb1EEvPK6__halfPKjS4_S2_PS0_iiiiiPKtibS2_i:
.text._Z28gemm_half_q_half_gptq_kernelILi8ELb0ELb1EEvPK6__halfPKjS4_S2_PS0_iiiiiPKtibS2_i:
[----:B------:R-:W-:Y:S02]  /*0000*/  IMAD.MOV.U32 R1, RZ, RZ, c[0x0][0x28] ;  /* 0x00000a00ff017624 */ /* 0x000fe400078e00ff */
[----:B------:R-:W0:Y:S01]  /*0010*/  S2UR UR6, SR_CTAID.Z ;  /* 0x00000000000679c3 */ /* 0x000e220000002700 */
[----:B------:R-:W1:Y:S01]  /*0020*/  S2R R18, SR_TID.X ;  /* 0x0000000000127919 */ /* 0x000e620000002100 */
[----:B------:R-:W-:Y:S01]  /*0030*/  ULDC UR5, c[0x0][0x190] ;  /* 0x0000640000057ab9 */ /* 0x000fe20000000800 */
[----:B------:R-:W-:Y:S01]  /*0040*/  BSSY B0, `(.L_x_863) ;  /* 0x0000051000007945 */ /* 0x000fe20003800000 */
[----:B------:R-:W-:Y:S01]  /*0050*/  ULDC.64 UR10, c[0x0][0x118] ;  /* 0x00004600000a7ab9 */ /* 0x000fe20000000a00 */
[----:B------:R-:W1:Y:S04]  /*0060*/  S2R R5, SR_CTAID.Z ;  /* 0x0000000000057919 */ /* 0x000e680000002700 */
[----:B------:R-:W2:Y:S04]  /*0070*/  S2R R3, SR_CTAID.X ;  /* 0x0000000000037919 */ /* 0x000ea80000002500 */
[----:B------:R-:W3:Y:S01]  /*0080*/  S2R R21, SR_CTAID.Y ;  /* 0x0000000000157919 */ /* 0x000ee20000002600 */
[----:B0-----:R-:W-:-:S04]  /*0090*/  ULEA UR4, UR6, 0x80, 0x7 ;  /* 0x0000008006047891 */ /* 0x001fc8000f8e383f */
[----:B------:R-:W-:Y:S01]  /*00a0*/  UISETP.LT.AND UP0, UPT, UR4, UR5, UPT ;  /* 0x000000050400728c */ /* 0x000fe2000bf01270 */
[----:B-1----:R-:W-:-:S03]  /*00b0*/  IMAD R0, R5, 0x80, R18 ;  /* 0x0000008005007824 */ /* 0x002fc600078e0212 */
[----:B------:R-:W-:Y:S01]  /*00c0*/  USEL UR5, UR4, UR5, UP0 ;  /* 0x0000000504057287 */ /* 0x000fe20008000000 */
[----:B--2---:R-:W-:Y:S02]  /*00d0*/  IMAD R3, R3, 0x80, R18 ;  /* 0x0000008003037824 */ /* 0x004fe400078e0212 */
[----:B---3--:R-:W-:-:S03]  /*00e0*/  IMAD.SHL.U32 R21, R21, 0x8, RZ ;  /* 0x0000000815157824 */ /* 0x008fc600078e00ff */
[----:B------:R-:W-:Y:S01]  /*00f0*/  ISETP.GE.AND P0, PT, R0, UR5, PT ;  /* 0x0000000500007c0c */ /* 0x000fe2000bf06270 */
[----:B------:R-:W-:-:S12]  /*0100*/  IMAD.SHL.U32 R86, R3, 0x4, RZ ;  /* 0x0000000403567824 */ /* 0x000fd800078e00ff */
        /* <DEDUP_REMOVED lines=9> */
[----:B------:R-:W-:-:S05]  /*01a0*/  LEA.HI.X R15, R0, c[0x0][0x1a4], R5, 0x1, P0 ;  /* 0x00006900000f7a11 */ /* 0x000fca00000f0c05 */
[----:B------:R-:W2:Y:S01]  /*01b0*/  LDG.E.U16.CONSTANT R14, [R14.64] ;  /* 0x0000000a0e0e7981 */ /* 0x000ea2000c1e9500 */
[----:B------:R-:W-:Y:S01]  /*01c0*/  IMAD.MOV.U32 R17, RZ, RZ, c[0x0][0x190] ;  /* 0x00006400ff117624 */ /* 0x000fe200078e00ff */
[----:B--2---:R-:W-:-:S05]  /*01d0*/  IADD3 R3, P0, R3, R14, RZ ;  /* 0x0000000e03037210 */ /* 0x004fca0007f1e0ff */
[----:B------:R-:W-:Y:S01]  /*01e0*/  IMAD.X R0, RZ, RZ, R2, P0 ;  /* 0x000000ffff007224 */ /* 0x000fe200000e0602 */
[----:B------:R-:W-:-:S04]  /*01f0*/  LEA R2, P0, R3, c[0x0][0x160], 0x1 ;  /* 0x0000580003027a11 */ /* 0x000fc800078008ff */
[----:B------:R-:W-:-:S05]  /*0200*/  LEA.HI.X R3, R3, c[0x0][0x164], R0, 0x1, P0 ;  /* 0x0000590003037a11 */ /* 0x000fca00000f0c00 */
[C---:B------:R-:W-:Y:S02]  /*0210*/  IMAD.WIDE R4, R17.reuse, 0x2, R2 ;  /* 0x0000000211047825 */ /* 0x040fe400078e0202 */
[----:B------:R-:W2:Y:S04]  /*0220*/  LDG.E.U16.CONSTANT R3, [R2.64] ;  /* 0x0000000a02037981 */ /* 0x000ea8000c1e9500 */
[C---:B------:R-:W-:Y:S02]  /*0230*/  IMAD.WIDE R6, R17.reuse, 0x2, R4 ;  /* 0x0000000211067825 */ /* 0x040fe400078e0204 */
[----:B------:R-:W3:Y:S04]  /*0240*/  LDG.E.U16.CONSTANT R5, [R4.64] ;  /* 0x0000000a04057981 */ /* 0x000ee8000c1e9500 */
[----:B------:R-:W-:-:S02]  /*0250*/  IMAD.WIDE R8, R17, 0x2, R6 ;  /* 0x0000000211087825 */ /* 0x000fc400078e0206 */
[----:B------:R-:W4:Y:S04]  /*0260*/  LDG.E.U16.CONSTANT R7, [R6.64] ;  /* 0x0000000a06077981 */ /* 0x000f28000c1e9500 */
[C---:B------:R-:W-:Y:S02]  /*0270*/  IMAD.WIDE R10, R17.reuse, 0x2, R8 ;  /* 0x00000002110a7825 */ /* 0x040fe400078e0208 */
[----:B------:R-:W5:Y:S04]  /*0280*/  LDG.E.U16.CONSTANT R9, [R8.64] ;  /* 0x0000000a08097981 */ /* 0x000f68000c1e9500 */
[----:B------:R-:W-:-:S02]  /*0290*/  IMAD.WIDE R12, R17, 0x2, R10 ;  /* 0x00000002110c7825 */ /* 0x000fc400078e020a */
[----:B------:R-:W5:Y:S04]  /*02a0*/  LDG.E.U16.CONSTANT R11, [R10.64] ;  /* 0x0000000a0a0b7981 */ /* 0x000f68000c1e9500 */
[C---:B------:R-:W-:Y:S02]  /*02b0*/  IMAD.WIDE R14, R17.reuse, 0x2, R12 ;  /* 0x00000002110e7825 */ /* 0x040fe400078e020c */
[----:B------:R-:W5:Y:S04]  /*02c0*/  LDG.E.U16.CONSTANT R13, [R12.64] ;  /* 0x0000000a0c0d7981 */ /* 0x000f68000c1e9500 */
[----:B------:R-:W-:-:S02]  /*02d0*/  IMAD.WIDE R16, R17, 0x2, R14 ;  /* 0x0000000211107825 */ /* 0x000fc400078e020e */
        /* <DEDUP_REMOVED lines=11> */
.L_x_865:
[----:B------:R-:W-:Y:S01]  /*0390*/  IADD3 R0, P0, R0, R3, RZ ;  /* 0x0000000300007210 */ /* 0x000fe20007f1e0ff */
[----:B------:R-:W-:-:S04]  /*03a0*/  IMAD.MOV.U32 R17, RZ, RZ, c[0x0][0x190] ;  /* 0x00006400ff117624 */ /* 0x000fc800078e00ff */
[----:B------:R-:W-:Y:S01]  /*03b0*/  IMAD.X R5, R5, 0x1, R2, P0 ;  /* 0x0000000105057824 */ /* 0x000fe200000e0602 */
        /* <DEDUP_REMOVED lines=25> */
.L_x_864:
[----:B------:R-:W-:Y:S05]  /*0550*/  BSYNC B0 ;  /* 0x0000000000007941 */ /* 0x000fea0003800000 */
.L_x_863:
[----:B------:R-:W-:-:S13]  /*0560*/  ISETP.GE.AND P0, PT, R86, c[0x0][0x18c], PT ;  /* 0x0000630056007a0c */ /* 0x000fda0003f06270 */
[----:B------:R-:W-:Y:S05]  /*0570*/  @P0 EXIT ;  /* 0x000000000000094d */ /* 0x000fea0003800000 */
[----:B------:R-:W-:Y:S01]  /*0580*/  IABS R23, c[0x0][0x198] ;  /* 0x0000660000177a13 */ /* 0x000fe20000000000 */
[----:B------:R-:W-:Y:S02]  /*0590*/  ULDC.S8 UR4, c[0x0][0x1ac] ;  /* 0x00006b0000047ab9 */ /* 0x000fe40000000200 */
[----:B------:R-:W-:Y:S01]  /*05a0*/  ISETP.NE.AND P0, PT, RZ, UR4, PT ;  /* 0x00000004ff007c0c */ /* 0x000fe2000bf05270 */
[----:B------:R-:W1:Y:S03]  /*05b0*/  I2F.RP R0, R23 ;  /* 0x0000001700007306 */ /* 0x000e660000209400 */
[----:B------:R-:W-:-:S05]  /*05c0*/  ISETP.NE.OR P0, PT, RZ, UR6, !P0 ;  /* 0x00000006ff007c0c */ /* 0x000fca000c705670 */
[----:B-1----:R-:W1:Y:S02]  /*05d0*/  MUFU.RCP R0, R0 ;  /* 0x0000000000007308 */ /* 0x002e640000001000 */
[----:B01----:R-:W-:-:S06]  /*05e0*/  IADD3 R18, R0, 0xffffffe, RZ ;  /* 0x0ffffffe00127810 */ /* 0x003fcc0007ffe0ff */
[----:B------:R0:W1:Y:S01]  /*05f0*/  F2I.FTZ.U32.TRUNC.NTZ R19, R18 ;  /* 0x0000001200137305 */ /* 0x000062000021f000 */
[----:B------:R-:W-:Y:S05]  /*0600*/  @P0 BRA `(.L_x_866) ;  /* 0x0000012000000947 */ /* 0x000fea0003800000 */
[----:B------:R-:W-:Y:S02]  /*0610*/  IMAD.MOV.U32 R17, RZ, RZ, 0x2 ;  /* 0x00000002ff117424 */ /* 0x000fe400078e00ff */
        /* <DEDUP_REMOVED lines=17> */
.L_x_866:
[----:B------:R-:W-:Y:S01]  /*0730*/  USHF.L.U32 UR4, UR6, 0x7, URZ ;  /* 0x0000000706047899 */ /* 0x000fe2000800063f */
[--C-:B-12---:R-:W-:Y:S02]  /*0740*/  IMAD.MOV R2, RZ, RZ, -R19.reuse ;  /* 0x000000ffff027224 */ /* 0x106fe400078e0a13 */
[----:B0-----:R-:W-:Y:S01]  /*0750*/  IMAD.MOV.U32 R18, RZ, RZ, RZ ;  /* 0x000000ffff127224 */ /* 0x001fe200078e00ff */
[----:B------:R-:W-:Y:S01]  /*0760*/  ULDC UR6, c[0x0][0x198] ;  /* 0x0000660000067ab9 */ /* 0x000fe20000000800 */
[----:B------:R-:W-:Y:S01]  /*0770*/  IMAD R3, R2, R23, RZ ;  /* 0x0000001702037224 */ /* 0x000fe200078e02ff */
[----:B------:R-:W-:Y:S01]  /*0780*/  ULOP3.LUT UR6, UR4, UR6, URZ, 0x3c, !UPT ;  /* 0x0000000604067292 */ /* 0x000fe2000f8e3c3f */
[----:B------:R-:W-:Y:S02]  /*0790*/  IMAD.U32 R0, RZ, RZ, UR4 ;  /* 0x00000004ff007e24 */ /* 0x000fe4000f8e00ff */
[----:B------:R-:W-:Y:S02]  /*07a0*/  IMAD.MOV.U32 R4, RZ, RZ, 0x2 ;  /* 0x00000002ff047424 */ /* 0x000fe400078e00ff */
[----:B------:R-:W-:Y:S01]  /*07b0*/  IMAD.SHL.U32 R85, R86, 0x4, RZ ;  /* 0x0000000456557824 */ /* 0x000fe200078e00ff */
[----:B------:R-:W-:Y:S01]  /*07c0*/  IABS R0, R0 ;  /* 0x0000000000007213 */ /* 0x000fe20000000000 */
[----:B------:R-:W-:Y:S01]  /*07d0*/  IMAD.HI.U32 R18, R19, R3, R18 ;  /* 0x0000000313127227 */ /* 0x000fe200078e0012 */
[----:B------:R-:W-:Y:S01]  /*07e0*/  ISETP.LE.AND P1, PT, RZ, UR6, PT ;  /* 0x00000006ff007c0c */ /* 0x000fe2000bf23270 */
[----:B------:R-:W-:Y:S01]  /*07f0*/  I2F.F16 R9, -0x40 ;  /* 0xffffffc000097906 */ /* 0x000fe20000200c00 */
[----:B------:R-:W-:Y:S01]  /*0800*/  SHF.R.S32.HI R3, RZ, 0x1f, R86 ;  /* 0x0000001fff037819 */ /* 0x000fe20000011456 */
[----:B------:R-:W-:Y:S02]  /*0810*/  BAR.SYNC.DEFER_BLOCKING 0x0 ;  /* 0x0000000000007b1d */ /* 0x000fe40000010000 */
[----:B------:R-:W-:Y:S01]  /*0820*/  IMAD.HI.U32 R18, R18, R0, RZ ;  /* 0x0000000012127227 */ /* 0x000fe200078e00ff */
[----:B------:R-:W-:-:S03]  /*0830*/  LEA.HI R3, R3, R86, RZ, 0x3 ;  /* 0x0000005603037211 */ /* 0x000fc600078f18ff */
[----:B------:R-:W-:Y:S01]  /*0840*/  IMAD.MOV R2, RZ, RZ, -R18 ;  /* 0x000000ffff027224 */ /* 0x000fe200078e0a12 */
[----:B------:R-:W-:-:S03]  /*0850*/  SHF.R.S32.HI R84, RZ, 0x3, R3 ;  /* 0x00000003ff547819 */ /* 0x000fc60000011403 */
[----:B------:R-:W-:Y:S02]  /*0860*/  IMAD R0, R23, R2, R0 ;  /* 0x0000000217007224 */ /* 0x000fe400078e0200 */
[----:B------:R-:W-:-:S03]  /*0870*/  IMAD.MOV.U32 R2, RZ, RZ, 0x4 ;  /* 0x00000004ff027424 */ /* 0x000fc600078e00ff */
        /* <DEDUP_REMOVED lines=20> */
[----:B------:R-:W-:Y:S01]  /*09c0*/  CS2R R42, SRZ ;  /* 0x00000000002a7805 */ /* 0x000fe2000001ff00 */
[----:B------:R-:W-:Y:S01]  /*09d0*/  CS2R R40, SRZ ;  /* 0x0000000000287805 */ /* 0x000fe2000001ff00 */
[----:B------:R-:W-:Y:S01]  /*09e0*/  CS2R R46, SRZ ;  /* 0x00000000002e7805 */ /* 0x000fe2000001ff00 */
[----:B------:R-:W-:Y:S01]  /*09f0*/  CS2R R44, SRZ ;  /* 0x00000000002c7805 */ /* 0x000fe2000001ff00 */
[----:B------:R-:W-:Y:S01]  /*0a00*/  CS2R R66, SRZ ;  /* 0x0000000000427805 */ /* 0x000fe2000001ff00 */
[----:B------:R-:W-:Y:S01]  /*0a10*/  PLOP3.LUT P0, PT, PT, PT, UP0, 0x80, 0x0 ;  /* 0x000000000000781c */ /* 0x000fe20003f0f008 */
[----:B------:R-:W-:Y:S01]  /*0a20*/  CS2R R68, SRZ ;  /* 0x0000000000447805 */ /* 0x000fe2000001ff00 */
        /* <DEDUP_REMOVED lines=8> */
[----:B------:R-:W-:Y:S01]  /*0ab0*/  IMAD.MOV.U32 R92, RZ, RZ, RZ ;  /* 0x000000ffff5c7224 */ /* 0x000fe200078e00ff */
[----:B------:R-:W-:Y:S01]  /*0ac0*/  CS2R R90, SRZ ;  /* 0x00000000005a7805 */ /* 0x000fe2000001ff00 */
[----:B------:R-:W-:Y:S01]  /*0ad0*/  IMAD.MOV.U32 R87, RZ, RZ, RZ ;  /* 0x000000ffff577224 */ /* 0x000fe200078e00ff */
[----:B--2---:R-:W-:-:S04]  /*0ae0*/  SHF.R.U32.HI R0, RZ, R85, R2 ;  /* 0x00000055ff007219 */ /* 0x004fc80000011602 */
[C---:B------:R-:W-:Y:S02]  /*0af0*/  IADD3 R7, R0.reuse, 0x1, RZ ;  /* 0x0000000100077810 */ /* 0x040fe40007ffe0ff */
[C---:B------:R-:W-:Y:S02]  /*0b00*/  LEA.HI R3, R0.reuse, 0x1, RZ, 0x1c ;  /* 0x0000000100037811 */ /* 0x040fe400078fe0ff */
[----:B------:R-:W-:Y:S02]  /*0b10*/  LOP3.LUT R2, R7, 0xf, RZ, 0xc0, !PT ;  /* 0x0000000f07027812 */ /* 0x000fe400078ec0ff */
[----:B------:R-:W-:Y:S02]  /*0b20*/  LEA.HI R7, R0, 0x1, RZ, 0x18 ;  /* 0x0000000100077811 */ /* 0x000fe400078fc0ff */
[----:B------:R-:W-:Y:S01]  /*0b30*/  LOP3.LUT R3, R3, 0xf, RZ, 0xc0, !PT ;  /* 0x0000000f03037812 */ /* 0x000fe200078ec0ff */
[----:B------:R1:W2:Y:S01]  /*0b40*/  I2F.F16 R10, R2 ;  /* 0x00000002000a7306 */ /* 0x0002a20000200c00 */
[----:B0-----:R-:W-:-:S02]  /*0b50*/  LOP3.LUT R5, R7, 0xf, RZ, 0xc0, !PT ;  /* 0x0000000f07057812 */ /* 0x001fc400078ec0ff */
[----:B------:R-:W-:Y:S02]  /*0b60*/  LEA.HI R7, R0, 0x1, RZ, 0x14 ;  /* 0x0000000100077811 */ /* 0x000fe400078fa0ff */
[--C-:B---3--:R-:W-:Y:S02]  /*0b70*/  PRMT R82, R6, 0x5410, R6.reuse ;  /* 0x0000541006527816 */ /* 0x108fe40000000006 */
[----:B------:R-:W-:Y:S01]  /*0b80*/  LOP3.LUT R11, R7, 0xf, RZ, 0xc0, !PT ;  /* 0x0000000f070b7812 */ /* 0x000fe200078ec0ff */
[----:B------:R0:W3:Y:S01]  /*0b90*/  I2F.F16 R4, R3 ;  /* 0x0000000300047306 */ /* 0x0000e20000200c00 */
[----:B-1----:R-:W-:Y:S01]  /*0ba0*/  LOP3.LUT R2, R2, 0xe400, RZ, 0xfc, !PT ;  /* 0x0000e40002027812 */ /* 0x002fe200078efcff */
[----:B------:R-:W-:Y:S01]  /*0bb0*/  IMAD.MOV.U32 R7, RZ, RZ, RZ ;  /* 0x000000ffff077224 */ /* 0x000fe200078e00ff */
[----:B------:R-:W-:Y:S02]  /*0bc0*/  PRMT R81, R6, 0x7632, R6 ;  /* 0x0000763206517816 */ /* 0x000fe40000000006 */
        /* <DEDUP_REMOVED lines=11> */
[----:B----4-:R-:W-:Y:S01]  /*0c80*/  HADD2 R0, R9.H0_H0, -R0.H0_H0 ;  /* 0xa000000009007230 */ /* 0x010fe20000000800 */
[----:B0-----:R-:W-:-:S04]  /*0c90*/  LOP3.LUT R11, R11, 0xe400, RZ, 0xfc, !PT ;  /* 0x0000e4000b0b7812 */ /* 0x001fc800078efcff */
[----:B------:R-:W-:Y:S01]  /*0ca0*/  PRMT R6, R11, 0x5410, R11 ;  /* 0x000054100b067816 */ /* 0x000fe2000000000b */
[----:B--2---:R-:W-:Y:S01]  /*0cb0*/  HADD2 R9, R9.H0_H0, -R12.H0_H0 ;  /* 0xa000000c09097230 */ /* 0x004fe20000000800 */
[----:B------:R-:W-:Y:S05]  /*0cc0*/  @P0 BRA `(.L_x_867) ;  /* 0x00003c4000000947 */ /* 0x000fea0003800000 */
[----:B------:R-:W-:Y:S01]  /*0cd0*/  USHF.R.S32.HI UR6, URZ, 0x1f, UR4 ;  /* 0x0000001f3f067899 */ /* 0x000fe20008011404 */
[----:B------:R-:W-:Y:S01]  /*0ce0*/  IMAD.MOV.U32 R5, RZ, RZ, R0 ;  /* 0x000000ffff057224 */ /* 0x000fe200078e0000 */
[----:B------:R-:W-:Y:S01]  /*0cf0*/  ULDC UR7, c[0x0][0x18c] ;  /* 0x0000630000077ab9 */ /* 0x000fe20000000800 */
[----:B------:R-:W-:Y:S01]  /*0d00*/  IMAD.MOV.U32 R83, RZ, RZ, R18 ;  /* 0x000000ffff537224 */ /* 0x000fe200078e0012 */
[----:B------:R-:W-:Y:S01]  /*0d10*/  ULEA.HI UR6, UR6, UR4, URZ, 0x3 ;  /* 0x0000000406067291 */ /* 0x000fe2000f8f183f */
[----:B------:R-:W-:Y:S02]  /*0d20*/  IMAD.MOV.U32 R0, RZ, RZ, R9 ;  /* 0x000000ffff007224 */ /* 0x000fe400078e0009 */
[----:B------:R-:W-:Y:S01]  /*0d30*/  IMAD.MOV.U32 R42, RZ, RZ, RZ ;  /* 0x000000ffff2a7224 */ /* 0x000fe200078e00ff */
[----:B------:R-:W-:-:S04]  /*0d40*/  USHF.R.S32.HI UR6, URZ, 0x3, UR6 ;  /* 0x000000033f067899 */ /* 0x000fc80008011406 */
[----:B------:R-:W-:-:S04]  /*0d50*/  UIMAD UR6, UR6, UR7, URZ ;  /* 0x00000007060672a4 */ /* 0x000fc8000f8e023f */
[----:B------:R-:W-:Y:S02]  /*0d60*/  USHF.R.S32.HI UR7, URZ, 0x1f, UR6 ;  /* 0x0000001f3f077899 */ /* 0x000fe40008011406 */
[----:B------:R-:W-:Y:S01]  /*0d70*/  IADD3 R3, P0, R86, UR6, RZ ;  /* 0x0000000656037c10 */ /* 0x000fe2000ff1e0ff */
[----:B------:R-:W-:-:S03]  /*0d80*/  UMOV UR6, UR4 ;  /* 0x0000000400067c82 */ /* 0x000fc60008000000 */
[----:B------:R-:W-:Y:S01]  /*0d90*/  LEA.HI.X.SX32 R8, R86, UR7, 0x1, P0 ;  /* 0x0000000756087c11 */ /* 0x000fe200080f0eff */
[----:B------:R-:W-:Y:S01]  /*0da0*/  ULDC UR7, c[0x0][0x198] ;  /* 0x0000660000077ab9 */ /* 0x000fe20000000800 */
[----:B------:R-:W-:Y:S01]  /*0db0*/  LEA R2, P0, R3, c[0x0][0x168], 0x2 ;  /* 0x00005a0003027a11 */ /* 0x000fe200078010ff */
[----:B------:R-:W-:-:S03]  /*0dc0*/  UIADD3 UR7, UR4, UR7, URZ ;  /* 0x0000000704077290 */ /* 0x000fc6000fffe03f */
[----:B------:R-:W-:Y:S01]  /*0dd0*/  LEA.HI.X R3, R3, c[0x0][0x16c], R8, 0x2, P0 ;  /* 0x00005b0003037a11 */ /* 0x000fe200000f1408 */
[----:B------:R-:W-:-:S03]  /*0de0*/  UMOV UR4, URZ ;  /* 0x0000003f00047c82 */ /* 0x000fc60008000000 */
[----:B------:R-:W-:Y:S02]  /*0df0*/  UMOV UR8, UR7 ;  /* 0x0000000700087c82 */ /* 0x000fe40008000000 */
.L_x_869:
[----:B------:R-:W-:Y:S02]  /*0e00*/  IMAD.MOV.U32 R12, RZ, RZ, R2 ;  /* 0x000000ffff0c7224 */ /* 0x000fe400078e0002 */
[----:B------:R-:W-:Y:S01]  /*0e10*/  IMAD.MOV.U32 R13, RZ, RZ, R3 ;  /* 0x000000ffff0d7224 */ /* 0x000fe200078e0003 */
[----:B------:R-:W0:Y:S04]  /*0e20*/  LDS.128 R16, [UR4] ;  /* 0x00000004ff107984 */ /* 0x000e280008000c00 */
[----:B------:R-:W2:Y:S01]  /*0e30*/  LDG.E.128.CONSTANT R8, [R12.64] ;  /* 0x0000000a0c087981 */ /* 0x000ea2000c1e9d00 */
[----:B------:R-:W-:Y:S01]  /*0e40*/  IMAD.MOV.U32 R3, RZ, RZ, 0x4 ;  /* 0x00000004ff037424 */ /* 0x000fe200078e00ff */
[----:B------:R-:W-:-:S03]  /*0e50*/  UISETP.NE.AND UP0, UPT, UR6, UR8, UPT ;  /* 0x000000080600728c */ /* 0x000fc6000bf05270 */
[----:B------:R-:W-:-:S03]  /*0e60*/  IMAD.WIDE R20, R3, c[0x0][0x18c], R12 ;  /* 0x0000630003147a25 */ /* 0x000fc600078e020c */
[----:B------:R-:W-:Y:S02]  /*0e70*/  PLOP3.LUT P0, PT, PT, PT, UP0, 0x80, 0x0 ;  /* 0x000000000000781c */ /* 0x000fe40003f0f008 */
[----:B------:R1:W5:Y:S02]  /*0e80*/  LDG.E.128.CONSTANT R24, [R20.64] ;  /* 0x0000000a14187981 */ /* 0x000364000c1e9d00 */
[----:B-1----:R-:W-:-:S06]  /*0e90*/  IMAD.WIDE R20, R3, c[0x0][0x18c], R20 ;  /* 0x0000630003147a25 */ /* 0x002fcc00078e0214 */
[----:B------:R-:W-:-:S06]  /*0ea0*/  IMAD.WIDE R88, R3, c[0x0][0x18c], R20 ;  /* 0x0000630003587a25 */ /* 0x000fcc00078e0214 */
[----:B------:R-:W-:Y:S01]  /*0eb0*/  IMAD.WIDE R2, R3, c[0x0][0x18c], R88 ;  /* 0x0000630003027a25 */ /* 0x000fe200078e0258 */
        /* <DEDUP_REMOVED lines=19> */
[----:B------:R-:W-:Y:S01]  /*0ff0*/  LOP3.LUT R13, R13, 0x64006400, RZ, 0xfc, !PT ;  /* 0x640064000d0d7812 */ /* 0x000fe200078efcff */
        /* <DEDUP_REMOVED lines=41> */
[----:B---3--:R-:W-:-:S03]  /*1290*/  HADD2 R75, R30.H0_H0, -R75.H0_H0 ;  /* 0xa000004b1e4b7230 */ /* 0x008fc60000000800 */
[----:B------:R-:W-:Y:S01]  /*12a0*/  PRMT R4, R4, 0x5410, R4 ;  /* 0x0000541004047816 */ /* 0x000fe20000000004 */
[C---:B----4-:R-:W-:Y:S02]  /*12b0*/  HADD2 R5, R30.reuse.H0_H0, -R5.H0_H0 ;  /* 0xa00000051e057230 */ /* 0x050fe40000000800 */
[----:B0-----:R-:W-:-:S03]  /*12c0*/  HADD2 R0, R30.H0_H0, -R0.H0_H0 ;  /* 0xa00000001e007230 */ /* 0x001fc60000000800 */
.L_x_868:
[----:B0-----:R-:W-:Y:S01]  /*12d0*/  HFMA2.MMA R31, R31, 1, 1, R4 ;  /* 0x3c003c001f1f7835 */ /* 0x001fe20000000004 */
[----:B------:R-:W-:Y:S01]  /*12e0*/  HADD2 R33, R33, R76 ;  /* 0x0000004c21217230 */ /* 0x000fe20000000000 */
[----:B------:R-:W-:Y:S01]  /*12f0*/  HFMA2.MMA R30, R29, 1, 1, R78 ;  /* 0x3c003c001d1e7835 */ /* 0x000fe2000000004e */
[----:B------:R-:W-:Y:S01]  /*1300*/  HADD2 R32, R15, R6 ;  /* 0x000000060f207230 */ /* 0x000fe20000000000 */
[----:B------:R-:W-:Y:S01]  /*1310*/  HFMA2.MMA R29, R12, 0.0625, 0.0625, R5 ;  /* 0x2c002c000c1d7835 */ /* 0x000fe20000000005 */
[-C--:B------:R-:W-:Y:S01]  /*1320*/  HFMA2 R9, R33, R16.reuse, RZ.H0_H0 ;  /* 0x0000001021097231 */ /* 0x080fe200000400ff */
[-C--:B------:R-:W-:Y:S01]  /*1330*/  HFMA2.MMA R12, R31, R16.reuse, RZ ;  /* 0x000000101f0c7235 */ /* 0x080fe200000000ff */
[----:B------:R-:W-:Y:S01]  /*1340*/  HFMA2 R28, R13, 0.0625, 0.0625, R0 ;  /* 0x2c002c000d1c7831 */ /* 0x000fe20000000000 */
[----:B------:R-:W-:Y:S01]  /*1350*/  HFMA2.MMA R35, R14, 0.0625, 0.0625, R77 ;  /* 0x2c002c000e237835 */ /* 0x000fe2000000004d */
[----:B------:R-:W-:Y:S01]  /*1360*/  HFMA2 R14, R32, R16, RZ.H0_H0 ;  /* 0x00000010200e7231 */ /* 0x000fe200000400ff */
[----:B------:R-:W-:Y:S01]  /*1370*/  HFMA2.MMA R8, R30, R16, RZ ;  /* 0x000000101e087235 */ /* 0x000fe200000000ff */
[----:B------:R-:W-:Y:S01]  /*1380*/  HFMA2 R34, R34, 0.0625, 0.0625, R75 ;  /* 0x2c002c0022227831 */ /* 0x000fe2000000004b */
[----:B------:R-:W-:Y:S01]  /*1390*/  HFMA2.MMA R16, R29, R17, R12 ;  /* 0x000000111d107235 */ /* 0x000fe2000000000c */
[----:B------:R-:W-:-:S02]  /*13a0*/  LOP3.LUT R12, R22, 0xf000f, RZ, 0xc0, !PT ;  /* 0x000f000f160c7812 */ /* 0x000fc400078ec0ff */
[----:B------:R-:W-:Y:S01]  /*13b0*/  LOP3.LUT R13, R23, 0xf000f, RZ, 0xc0, !PT ;  /* 0x000f000f170d7812 */ /* 0x000fe200078ec0ff */
[----:B------:R-:W-:Y:S01]  /*13c0*/  HFMA2.MMA R8, R35, R17, R8 ;  /* 0x0000001123087235 */ /* 0x000fe20000000008 */
[----:B------:R-:W-:Y:S01]  /*13d0*/  LOP3.LUT R38, R11, 0xf000f, RZ, 0xc0, !PT ;  /* 0x000f000f0b267812 */ /* 0x000fe200078ec0ff */
[-C--:B------:R-:W-:Y:S01]  /*13e0*/  HFMA2 R9, R34, R17.reuse, R9 ;  /* 0x0000001122097231 */ /* 0x080fe20000000009 */
[----:B------:R-:W-:Y:S01]  /*13f0*/  LOP3.LUT R51, R12, 0x64006400, RZ, 0xfc, !PT ;  /* 0x640064000c337812 */ /* 0x000fe200078efcff */
[----:B------:R-:W-:Y:S01]  /*1400*/  HFMA2 R17, R28, R17, R14 ;  /* 0x000000111c117231 */ /* 0x000fe2000000000e */
[----:B------:R-:W-:Y:S02]  /*1410*/  LOP3.LUT R37, R13, 0x64006400, RZ, 0xfc, !PT ;  /* 0x640064000d257812 */ /* 0x000fe400078efcff */
[----:B------:R-:W-:Y:S01]  /*1420*/  LOP3.LUT R36, R10, 0xf000f, RZ, 0xc0, !PT ;  /* 0x000f000f0a247812 */ /* 0x000fe200078ec0ff */
[----:B------:R-:W0:Y:S01]  /*1430*/  LDS.128 R12, [UR4+0x100] ;  /* 0x00010004ff0c7984 */ /* 0x000e220008000c00 */
[----:B------:R-:W-:Y:S01]  /*1440*/  LOP3.LUT R39, R38, 0x64006400, RZ, 0xfc, !PT ;  /* 0x6400640026277812 */ /* 0x000fe200078efcff */
[----:B------:R-:W-:Y:S01]  /*1450*/  HADD2 R51, R51, R78 ;  /* 0x0000004e33337230 */ /* 0x000fe20000000000 */
[----:B------:R-:W-:Y:S01]  /*1460*/  LOP3.LUT R49, R36, 0x64006400, RZ, 0xfc, !PT ;  /* 0x6400640024317812 */ /* 0x000fe200078efcff */
[----:B------:R-:W-:Y:S01]  /*1470*/  HFMA2.MMA R50, R37, 1, 1, R76 ;  /* 0x3c003c0025327835 */ /* 0x000fe2000000004c */
[----:B------:R-:W-:-:S02]  /*1480*/  LOP3.LUT R22, R22, 0xf000f0, RZ, 0xc0, !PT ;  /* 0x00f000f016167812 */ /* 0x000fc400078ec0ff */
[----:B------:R-:W-:Y:S01]  /*1490*/  HFMA2.MMA R48, R39, 1, 1, R6 ;  /* 0x3c003c0027307835 */ /* 0x000fe20000000006 */
[----:B------:R-:W-:Y:S01]  /*14a0*/  HADD2 R49, R49, R4 ;  /* 0x0000000431317230 */ /* 0x000fe20000000000 */
[-C--:B------:R-:W-:Y:S01]  /*14b0*/  HFMA2.MMA R8, R51, R18.reuse, R8 ;  /* 0x0000001233087235 */ /* 0x080fe20000000008 */
[----:B------:R-:W-:Y:S02]  /*14c0*/  LOP3.LUT R23, R23, 0xf000f0, RZ, 0xc0, !PT ;  /* 0x00f000f017177812 */ /* 0x000fe400078ec0ff */
[----:B------:R-:W-:Y:S02]  /*14d0*/  LOP3.LUT R22, R22, 0x64006400, RZ, 0xfc, !PT ;  /* 0x6400640016167812 */ /* 0x000fe400078efcff */
[-C--:B------:R-:W-:Y:S01]  /*14e0*/  HFMA2 R9, R50, R18.reuse, R9 ;  /* 0x0000001232097231 */ /* 0x080fe20000000009 */
[----:B------:R-:W-:Y:S01]  /*14f0*/  HFMA2.MMA R16, R49, R18, R16 ;  /* 0x0000001231107235 */ /* 0x000fe20000000010 */
[----:B------:R-:W-:Y:S01]  /*1500*/  LOP3.LUT R11, R11, 0xf000f0, RZ, 0xc0, !PT ;  /* 0x00f000f00b0b7812 */ /* 0x000fe200078ec0ff */
[----:B------:R-:W-:Y:S01]  /*1510*/  HFMA2 R18, R48, R18, R17 ;  /* 0x0000001230127231 */ /* 0x000fe20000000011 */
[----:B------:R-:W-:Y:S01]  /*1520*/  LOP3.LUT R17, R10, 0xf000f0, RZ, 0xc0, !PT ;  /* 0x00f000f00a117812 */ /* 0x000fe200078ec0ff */
[----:B------:R-:W-:Y:S01]  /*1530*/  HFMA2.MMA R52, R22, 0.0625, 0.0625, R77 ;  /* 0x2c002c0016347835 */ /* 0x000fe2000000004d */
[----:B------:R-:W-:-:S02]  /*1540*/  LOP3.LUT R10, R23, 0x64006400, RZ, 0xfc, !PT ;  /* 0x64006400170a7812 */ /* 0x000fc400078efcff */
[----:B------:R-:W-:Y:S02]  /*1550*/  LOP3.LUT R54, R17, 0x64006400, RZ, 0xfc, !PT ;  /* 0x6400640011367812 */ /* 0x000fe400078efcff */
[----:B------:R-:W-:Y:S01]  /*1560*/  LOP3.LUT R11, R11, 0x64006400, RZ, 0xfc, !PT ;  /* 0x640064000b0b7812 */ /* 0x000fe200078efcff */
[----:B------:R-:W-:Y:S01]  /*1570*/  HFMA2 R53, R10, 0.0625, 0.0625, R75 ;  /* 0x2c002c000a357831 */ /* 0x000fe2000000004b */
[----:B------:R-:W-:Y:S02]  /*1580*/  HFMA2.MMA R17, R52, R19, R8 ;  /* 0x0000001334117235 */ /* 0x000fe40000000008 */
[----:B------:R-:W-:Y:S01]  /*1590*/  HFMA2.MMA R54, R54, 0.0625, 0.0625, R5 ;  /* 0x2c002c0036367835 */ /* 0x000fe20000000005 */
[----:B------:R-:W-:Y:S02]  /*15a0*/  HFMA2 R55, R11, 0.0625, 0.0625, R0 ;  /* 0x2c002c000b377831 */ /* 0x000fe40000000000 */
[-C--:B------:R-:W-:Y:S01]  /*15b0*/  HFMA2 R22, R53, R19.reuse, R9 ;  /* 0x0000001335167231 */ /* 0x080fe20000000009 */
[----:B------:R-:W-:Y:S01]  /*15c0*/  HFMA2.MMA R65, R17, R82, R65 ;  /* 0x0000005211417235 */ /* 0x000fe20000000041 */
[----:B------:R-:W1:Y:S01]  /*15d0*/  LDS.128 R8, [UR4+0x200] ;  /* 0x00020004ff087984 */ /* 0x000e620008000c00 */
[----:B------:R-:W-:Y:S01]  /*15e0*/  HFMA2.MMA R16, R54, R19, R16 ;  /* 0x0000001336107235 */ /* 0x000fe20000000010 */
[----:B------:R-:W-:-:S02]  /*15f0*/  HFMA2 R18, R55, R19, R18 ;  /* 0x0000001337127231 */ /* 0x000fc40000000012 */
[----:B------:R-:W-:Y:S02]  /*1600*/  HFMA2 R64, R22, R81, R64 ;  /* 0x0000005116407231 */ /* 0x000fe40000000040 */
[----:B------:R-:W-:Y:S01]  /*1610*/  HFMA2 R66, R18, R79, R66 ;  /* 0x0000004f12427231 */ /* 0x000fe20000000042 */
[----:B------:R-:W-:Y:S01]  /*1620*/  HFMA2.MMA R63, R16, R80, R63 ;  /* 0x00000050103f7235 */ /* 0x000fe2000000003f */
        /* <DEDUP_REMOVED lines=16> */
[----:B------:R-:W-:Y:S02]  /*1730*/  HFMA2.MMA R22, R54, R15, R22 ;  /* 0x0000000f36167235 */ /* 0x000fe40000000016 */
[----:B------:R-:W0:Y:S01]  /*1740*/  LDS.128 R16, [UR4+0x300] ;  /* 0x00030004ff107984 */ /* 0x000e220008000c00 */
[----:B------:R-:W-:Y:S01]  /*1750*/  HFMA2 R67, R14, R79, R67 ;  /* 0x0000004f0e437231 */ /* 0x000fe20000000043 */
[----:B------:R-:W-:-:S02]  /*1760*/  HFMA2.MMA R70, R12, R82, R70 ;  /* 0x000000520c467235 */ /* 0x000fc40000000046 */
[----:B------:R-:W-:Y:S02]  /*1770*/  HFMA2.MMA R68, R22, R80, R68 ;  /* 0x0000005016447235 */ /* 0x000fe40000000044 */
[-C--:B-1----:R-:W-:Y:S01]  /*1780*/  HFMA2.MMA R12, R30, R8.reuse, RZ ;  /* 0x000000081e0c7235 */ /* 0x082fe200000000ff */
        /* <DEDUP_REMOVED lines=16> */
[----:B------:R-:W1:Y:S01]  /*1890*/  LDS.128 R12, [UR4+0x400] ;  /* 0x00040004ff0c7984 */ /* 0x000e620008000c00 */
[----:B------:R-:W-:Y:S01]  /*18a0*/  HFMA2 R47, R10, R79, R47 ;  /* 0x0000004f0a2f7231 */ /* 0x000fe2000000002f */
[----:B------:R-:W-:-:S02]  /*18b0*/  HFMA2.MMA R45, R8, R82, R45 ;  /* 0x00000052082d7235 */ /* 0x000fc4000000002d */
        /* <DEDUP_REMOVED lines=15> */
[----:B------:R-:W0:Y:S01]  /*19b0*/  LDS.128 R8, [UR4+0x500] ;  /* 0x00050004ff087984 */ /* 0x000e220008000c00 */
[-C--:B------:R-:W-:Y:S01]  /*19c0*/  HFMA2.MMA R16, R52, R19.reuse, R16 ;  /* 0x0000001334107235 */ /* 0x080fe20000000010 */
[----:B------:R-:W-:Y:S01]  /*19d0*/  HFMA2 R18, R55, R19, R18 ;  /* 0x0000001337127231 */ /* 0x000fe20000000012 */
[----:B------:R-:W-:-:S03]  /*19e0*/  HFMA2.MMA R22, R54, R19, R22 ;  /* 0x0000001336167235 */ /* 0x000fc60000000016 */
[----:B------:R-:W-:Y:S01]  /*19f0*/  HFMA2 R42, R18, R79, R42 ;  /* 0x0000004f122a7231 */ /* 0x000fe2000000002a */
[----:B------:R-:W-:Y:S02]  /*1a00*/  HFMA2.MMA R41, R16, R82, R41 ;  /* 0x0000005210297235 */ /* 0x000fe40000000029 */
[----:B------:R-:W-:Y:S02]  /*1a10*/  HFMA2.MMA R43, R22, R80, R43 ;  /* 0x00000050162b7235 */ /* 0x000fe4000000002b */
[-C--:B-1----:R-:W-:Y:S01]  /*1a20*/  HFMA2.MMA R16, R30, R12.reuse, RZ ;  /* 0x0000000c1e107235 */ /* 0x082fe200000000ff */
[-C--:B------:R-:W-:Y:S01]  /*1a30*/  HFMA2 R17, R33, R12.reuse, RZ.H0_H0 ;  /* 0x0000000c21117231 */ /* 0x080fe200000400ff */
[----:B------:R-:W-:Y:S01]  /*1a40*/  HFMA2.MMA R18, R31, R12, RZ ;  /* 0x0000000c1f127235 */ /* 0x000fe200000000ff */
[----:B------:R-:W-:Y:S01]  /*1a50*/  HFMA2 R12, R32, R12, RZ.H0_H0 ;  /* 0x0000000c200c7231 */ /* 0x000fe200000400ff */
[----:B------:R-:W2:Y:S01]  /*1a60*/  LDG.E.128.CONSTANT R20, [R20.64] ;  /* 0x0000000a14147981 */ /* 0x000ea2000c1e9d00 */
        /* <DEDUP_REMOVED lines=14> */
[----:B------:R-:W1:Y:S02]  /*1b50*/  LDS.128 R12, [UR4+0x600] ;  /* 0x00060004ff0c7984 */ /* 0x000e640008000c00 */
[----:B------:R-:W-:-:S02]  /*1b60*/  HFMA2.MMA R37, R16, R82, R71 ;  /* 0x0000005210257235 */ /* 0x000fc40000000047 */
[----:B------:R-:W-:Y:S01]  /*1b70*/  HFMA2.MMA R39, R18, R80, R73 ;  /* 0x0000005012277235 */ /* 0x000fe20000000049 */
[-C--:B0-----:R-:W-:Y:S01]  /*1b80*/  HFMA2 R17, R33, R8.reuse, RZ.H0_H0 ;  /* 0x0000000821117231 */ /* 0x081fe200000400ff */
[-C--:B------:R-:W-:Y:S01]  /*1b90*/  HFMA2.MMA R16, R30, R8.reuse, RZ ;  /* 0x000000081e107235 */ /* 0x080fe200000000ff */
[----:B------:R-:W-:Y:S01]  /*1ba0*/  HFMA2 R19, R32, R8, RZ.H0_H0 ;  /* 0x0000000820137231 */ /* 0x000fe200000400ff */
[----:B------:R-:W-:Y:S01]  /*1bb0*/  HFMA2.MMA R18, R31, R8, RZ ;  /* 0x000000081f127235 */ /* 0x000fe200000000ff */
[-C--:B------:R-:W-:Y:S02]  /*1bc0*/  HFMA2 R17, R34, R9.reuse, R17 ;  /* 0x0000000922117231 */ /* 0x080fe40000000011 */
[----:B------:R-:W-:Y:S01]  /*1bd0*/  HFMA2 R19, R28, R9, R19 ;  /* 0x000000091c137231 */ /* 0x000fe20000000013 */
[-C--:B------:R-:W-:Y:S01]  /*1be0*/  HFMA2.MMA R16, R35, R9.reuse, R16 ;  /* 0x0000000923107235 */ /* 0x080fe20000000010 */
[----:B------:R-:W-:Y:S01]  /*1bf0*/  HFMA2 R71, R50, R10, R17 ;  /* 0x0000000a32477231 */ /* 0x000fe20000000011 */
[----:B------:R-:W-:-:S04]  /*1c00*/  HFMA2.MMA R8, R29, R9, R18 ;  /* 0x000000091d087235 */ /* 0x000fc80000000012 */
[-C--:B------:R-:W-:Y:S02]  /*1c10*/  HFMA2.MMA R9, R51, R10.reuse, R16 ;  /* 0x0000000a33097235 */ /* 0x080fe40000000010 */
[----:B------:R-:W-:Y:S01]  /*1c20*/  HFMA2.MMA R8, R49, R10, R8 ;  /* 0x0000000a31087235 */ /* 0x000fe20000000008 */
[----:B------:R-:W-:Y:S02]  /*1c30*/  HFMA2 R10, R48, R10, R19 ;  /* 0x0000000a300a7231 */ /* 0x000fe40000000013 */
[----:B------:R-:W0:Y:S01]  /*1c40*/  LDS.128 R16, [UR4+0x700] ;  /* 0x00070004ff107984 */ /* 0x000e220008000c00 */
[-C--:B------:R-:W-:Y:S01]  /*1c50*/  HFMA2.MMA R9, R52, R11.reuse, R9 ;  /* 0x0000000b34097235 */ /* 0x080fe20000000009 */
[-C--:B------:R-:W-:Y:S01]  /*1c60*/  HFMA2 R71, R53, R11.reuse, R71 ;  /* 0x0000000b35477231 */ /* 0x080fe20000000047 */
[----:B------:R-:W-:Y:S01]  /*1c70*/  HFMA2.MMA R72, R54, R11, R8 ;  /* 0x0000000b36487235 */ /* 0x000fe20000000008 */
[----:B------:R-:W-:Y:S02]  /*1c80*/  HFMA2 R11, R55, R11, R10 ;  /* 0x0000000b370b7231 */ /* 0x000fe4000000000a */
[----:B------:R-:W-:Y:S01]  /*1c90*/  HFMA2 R8, R71, R81, R57 ;  /* 0x0000005147087231 */ /* 0x000fe20000000039 */
[----:B------:R-:W-:Y:S01]  /*1ca0*/  HFMA2.MMA R10, R9, R82, R58 ;  /* 0x00000052090a7235 */ /* 0x000fe2000000003a */
[----:B------:R-:W-:Y:S01]  /*1cb0*/  HFMA2 R9, R11, R79, R56 ;  /* 0x0000004f0b097231 */ /* 0x000fe20000000038 */
[----:B-1----:R-:W-:-:S02]  /*1cc0*/  HFMA2.MMA R11, R30, R12, RZ ;  /* 0x0000000c1e0b7235 */ /* 0x002fc400000000ff */
[----:B------:R-:W-:Y:S01]  /*1cd0*/  HFMA2.MMA R57, R31, R12, RZ ;  /* 0x0000000c1f397235 */ /* 0x000fe200000000ff */
[-C--:B------:R-:W-:Y:S02]  /*1ce0*/  HFMA2 R56, R33, R12.reuse, RZ.H0_H0 ;  /* 0x0000000c21387231 */ /* 0x080fe400000400ff */
[----:B------:R-:W-:Y:S01]  /*1cf0*/  HFMA2 R12, R32, R12, RZ.H0_H0 ;  /* 0x0000000c200c7231 */ /* 0x000fe200000400ff */
[-C--:B------:R-:W-:Y:S02]  /*1d00*/  HFMA2.MMA R11, R35, R13.reuse, R11 ;  /* 0x0000000d230b7235 */ /* 0x080fe4000000000b */
[----:B------:R-:W-:Y:S01]  /*1d10*/  HFMA2.MMA R57, R29, R13, R57 ;  /* 0x0000000d1d397235 */ /* 0x000fe20000000039 */
[-C--:B------:R-:W-:Y:S02]  /*1d20*/  HFMA2 R56, R34, R13.reuse, R56 ;  /* 0x0000000d22387231 */ /* 0x080fe40000000038 */
[----:B------:R-:W-:Y:S01]  /*1d30*/  HFMA2 R12, R28, R13, R12 ;  /* 0x0000000d1c0c7231 */ /* 0x000fe2000000000c */
[----:B0-----:R-:W-:-:S02]  /*1d40*/  HFMA2.MMA R30, R30, R16, RZ ;  /* 0x000000101e1e7235 */ /* 0x001fc400000000ff */
[----:B------:R-:W-:-:S04]  /*1d50*/  HFMA2.MMA R31, R31, R16, RZ ;  /* 0x000000101f1f7235 */ /* 0x000fc800000000ff */
[-C--:B------:R-:W-:Y:S02]  /*1d60*/  HFMA2.MMA R30, R35, R17.reuse, R30 ;  /* 0x00000011231e7235 */ /* 0x080fe4000000001e */
[----:B------:R-:W-:Y:S01]  /*1d70*/  HFMA2.MMA R31, R29, R17, R31 ;  /* 0x000000111d1f7235 */ /* 0x000fe2000000001f */
[-C--:B------:R-:W-:Y:S02]  /*1d80*/  HFMA2 R33, R33, R16.reuse, RZ.H0_H0 ;  /* 0x0000001021217231 */ /* 0x080fe400000400ff */
[----:B------:R-:W-:Y:S01]  /*1d90*/  HFMA2 R16, R32, R16, RZ.H0_H0 ;  /* 0x0000001020107231 */ /* 0x000fe200000400ff */
[-C--:B------:R-:W-:Y:S02]  /*1da0*/  HFMA2.MMA R30, R51, R18.reuse, R30 ;  /* 0x00000012331e7235 */ /* 0x080fe4000000001e */
[----:B------:R-:W-:Y:S02]  /*1db0*/  HFMA2.MMA R31, R49, R18, R31 ;  /* 0x00000012311f7235 */ /* 0x000fe4000000001f */
[----:B------:R-:W-:-:S02]  /*1dc0*/  HFMA2.MMA R11, R51, R14, R11 ;  /* 0x0000000e330b7235 */ /* 0x000fc4000000000b */
[----:B------:R-:W-:Y:S01]  /*1dd0*/  HFMA2.MMA R57, R49, R14, R57 ;  /* 0x0000000e31397235 */ /* 0x000fe20000000039 */
[-C--:B------:R-:W-:Y:S02]  /*1de0*/  HFMA2 R56, R50, R14.reuse, R56 ;  /* 0x0000000e32387231 */ /* 0x080fe40000000038 */
[----:B------:R-:W-:Y:S02]  /*1df0*/  HFMA2 R12, R48, R14, R12 ;  /* 0x0000000e300c7231 */ /* 0x000fe4000000000c */
[----:B------:R-:W-:Y:S01]  /*1e00*/  HFMA2 R16, R28, R17, R16 ;  /* 0x000000111c107231 */ /* 0x000fe20000000010 */
[-C--:B------:R-:W-:Y:S01]  /*1e10*/  HFMA2.MMA R11, R52, R15.reuse, R11 ;  /* 0x0000000f340b7235 */ /* 0x080fe2000000000b */
[-C--:B------:R-:W-:Y:S01]  /*1e20*/  HFMA2 R14, R53, R15.reuse, R56 ;  /* 0x0000000f350e7231 */ /* 0x080fe20000000038 */
[C---:B------:R-:W-:Y:S01]  /*1e30*/  HFMA2.MMA R57, R54.reuse, R15, R57 ;  /* 0x0000000f36397235 */ /* 0x040fe20000000039 */
[----:B------:R-:W-:Y:S01]  /*1e40*/  HFMA2 R12, R55, R15, R12 ;  /* 0x0000000f370c7231 */ /* 0x000fe2000000000c */
[-C--:B------:R-:W-:Y:S01]  /*1e50*/  HFMA2.MMA R15, R54, R19.reuse, R31 ;  /* 0x00000013360f7235 */ /* 0x080fe2000000001f */
[----:B------:R-:W-:Y:S01]  /*1e60*/  HFMA2 R48, R48, R18, R16 ;  /* 0x0000001230307231 */ /* 0x000fe20000000010 */
[----:B------:R-:W-:-:S02]  /*1e70*/  HFMA2.MMA R16, R52, R19, R30 ;  /* 0x0000001334107235 */ /* 0x000fc4000000001e */
[----:B------:R-:W0:Y:S01]  /*1e80*/  LDS.128 R28, [UR4+0x10] ;  /* 0x00001004ff1c7984 */ /* 0x000e220008000c00 */
[----:B------:R-:W-:-:S04]  /*1e90*/  HFMA2 R33, R34, R17, R33 ;  /* 0x0000001122217231 */ /* 0x000fc80000000021 */
[----:B------:R-:W-:Y:S02]  /*1ea0*/  HFMA2 R33, R50, R18, R33 ;  /* 0x0000001232217231 */ /* 0x000fe40000000021 */
[-C--:B------:R-:W-:Y:S01]  /*1eb0*/  HFMA2 R17, R55, R19.reuse, R48 ;  /* 0x0000001337117231 */ /* 0x080fe20000000030 */
[C---:B-----5:R-:W-:Y:S01]  /*1ec0*/  LOP3.LUT R48, R24.reuse, 0xf000f0, RZ, 0xc0, !PT ;  /* 0x00f000f018307812 */ /* 0x060fe200078ec0ff */
[----:B------:R-:W-:Y:S01]  /*1ed0*/  HFMA2 R18, R53, R19, R33 ;  /* 0x0000001335127231 */ /* 0x000fe20000000021 */
[----:B------:R-:W-:Y:S01]  /*1ee0*/  LOP3.LUT R19, R24, 0xf000f, RZ, 0xc0, !PT ;  /* 0x000f000f18137812 */ /* 0x000fe200078ec0ff */
[----:B------:R-:W1:Y:S01]  /*1ef0*/  LDS.128 R32, [UR4+0x110] ;  /* 0x00011004ff207984 */ /* 0x000e620008000c00 */
        /* <DEDUP_REMOVED lines=10> */
[----:B------:R-:W-:Y:S01]  /*1fa0*/  HADD2 R19, R19, R78 ;  /* 0x0000004e13137230 */ /* 0x000fe20000000000 */
[----:B------:R-:W-:Y:S02]  /*1fb0*/  SHF.R.U32.HI R24, RZ, 0x8, R24 ;  /* 0x00000008ff187819 */ /* 0x000fe40000011618 */
[----:B------:R-:W-:Y:S01]  /*1fc0*/  LOP3.LUT R71, R53, 0x64006400, RZ, 0xfc, !PT ;  /* 0x6400640035477812 */ /* 0x000fe200078efcff */
[----:B------:R-:W-:Y:S01]  /*1fd0*/  HFMA2.MMA R53, R48, 0.0625, 0.0625, R77 ;  /* 0x2c002c0030357835 */ /* 0x000fe2000000004d */
[----:B------:R-:W-:Y:S01]  /*1fe0*/  SHF.R.U32.HI R25, RZ, 0x8, R25 ;  /* 0x00000008ff197819 */ /* 0x000fe20000011619 */
[----:B------:R-:W-:Y:S01]  /*1ff0*/  HFMA2.MMA R48, R51, 1, 1, R4 ;  /* 0x3c003c0033307835 */ /* 0x000fe20000000004 */
[----:B------:R-:W-:Y:S02]  /*2000*/  SHF.R.U32.HI R26, RZ, 0x8, R26 ;  /* 0x00000008ff1a7819 */ /* 0x000fe4000001161a */
[----:B------:R-:W-:Y:S01]  /*2010*/  LOP3.LUT R54, R52, 0x64006400, RZ, 0xfc, !PT ;  /* 0x6400640034367812 */ /* 0x000fe200078efcff */
[----:B------:R-:W-:Y:S01]  /*2020*/  HFMA2.MMA R13, R11, R82, R62 ;  /* 0x000000520b0d7235 */ /* 0x000fe2000000003e */
[----:B------:R-:W-:Y:S01]  /*2030*/  SHF.R.U32.HI R27, RZ, 0x8, R27 ;  /* 0x00000008ff1b7819 */ /* 0x000fe2000001161b */
[----:B------:R-:W-:Y:S01]  /*2040*/  HFMA2 R14, R14, R81, R61 ;  /* 0x000000510e0e7231 */ /* 0x000fe2000000003d */
[----:B------:R-:W-:Y:S01]  /*2050*/  LOP3.LUT R50, R50, 0x64006400, RZ, 0xfc, !PT ;  /* 0x6400640032327812 */ /* 0x000fe200078efcff */
[----:B------:R-:W-:Y:S01]  /*2060*/  HFMA2.MMA R11, R57, R80, R60 ;  /* 0x00000050390b7235 */ /* 0x000fe2000000003c */
[----:B------:R-:W-:Y:S01]  /*2070*/  LOP3.LUT R73, R55, 0x64006400, RZ, 0xfc, !PT ;  /* 0x6400640037497812 */ /* 0x000fe200078efcff */
[----:B------:R-:W-:Y:S01]  /*2080*/  HADD2 R49, R49, R76 ;  /* 0x0000004c31317230 */ /* 0x000fe20000000000 */
[----:B------:R-:W-:Y:S01]  /*2090*/  LOP3.LUT R55, R24, 0xf000f, RZ, 0xc0, !PT ;  /* 0x000f000f18377812 */ /* 0x000fe200078ec0ff */
[----:B------:R-:W-:Y:S01]  /*20a0*/  HFMA2 R12, R12, R79, R59 ;  /* 0x0000004f0c0c7231 */ /* 0x000fe2000000003b */
[----:B------:R-:W-:-:S02]  /*20b0*/  LOP3.LUT R57, R25, 0xf000f, RZ, 0xc0, !PT ;  /* 0x000f000f19397812 */ /* 0x000fc400078ec0ff */
[----:B------:R-:W-:Y:S01]  /*20c0*/  LOP3.LUT R61, R26, 0xf000f, RZ, 0xc0, !PT ;  /* 0x000f000f1a3d7812 */ /* 0x000fe200078ec0ff */
[----:B------:R-:W-:Y:S01]  /*20d0*/  HFMA2.MMA R51, R54, 0.0625, 0.0625, R5 ;  /* 0x2c002c0036337835 */ /* 0x000fe20000000005 */
[----:B------:R-:W-:Y:S01]  /*20e0*/  LOP3.LUT R59, R27, 0xf000f, RZ, 0xc0, !PT ;  /* 0x000f000f1b3b7812 */ /* 0x000fe200078ec0ff */
[-C--:B0-----:R-:W-:Y:S01]  /*20f0*/  HFMA2.MMA R56, R19, R28.reuse, RZ ;  /* 0x0000001c13387235 */ /* 0x081fe200000000ff */
[----:B------:R-:W-:Y:S01]  /*2100*/  LOP3.LUT R55, R55, 0x64006400, RZ, 0xfc, !PT ;  /* 0x6400640037377812 */ /* 0x000fe200078efcff */
[----:B------:R-:W-:Y:S01]  /*2110*/  HFMA2 R52, R50, 0.0625, 0.0625, R75 ;  /* 0x2c002c0032347831 */ /* 0x000fe2000000004b */
[----:B------:R-:W-:Y:S01]  /*2120*/  HFMA2.MMA R60, R48, R28, RZ ;  /* 0x0000001c303c7235 */ /* 0x000fe200000000ff */
[----:B------:R-:W-:Y:S01]  /*2130*/  HADD2 R54, R71, R6 ;  /* 0x0000000647367230 */ /* 0x000fe20000000000 */
[----:B------:R-:W-:Y:S01]  /*2140*/  LOP3.LUT R57, R57, 0x64006400, RZ, 0xfc, !PT ;  /* 0x6400640039397812 */ /* 0x000fe200078efcff */
[----:B------:R-:W-:Y:S01]  /*2150*/  HFMA2 R58, R49, R28, RZ.H0_H0 ;  /* 0x0000001c313a7231 */ /* 0x000fe200000400ff */
[----:B------:R-:W-:-:S02]  /*2160*/  LOP3.LUT R61, R61, 0x64006400, RZ, 0xfc, !PT ;  /* 0x640064003d3d7812 */ /* 0x000fc400078efcff */
[----:B------:R-:W-:Y:S01]  /*2170*/  LOP3.LUT R59, R59, 0x64006400, RZ, 0xfc, !PT ;  /* 0x640064003b3b7812 */ /* 0x000fe200078efcff */
[----:B------:R-:W-:Y:S01]  /*2180*/  HFMA2 R62, R54, R28, RZ.H0_H0 ;  /* 0x0000001c363e7231 */ /* 0x000fe200000400ff */
[-C--:B------:R-:W-:Y:S01]  /*2190*/  HFMA2.MMA R28, R53, R29.reuse, R56 ;  /* 0x0000001d351c7235 */ /* 0x080fe20000000038 */
[-C--:B------:R-:W-:Y:S01]  /*21a0*/  HFMA2 R71, R52, R29.reuse, R58 ;  /* 0x0000001d34477231 */ /* 0x080fe2000000003a */
[----:B------:R-:W-:Y:S01]  /*21b0*/  HFMA2.MMA R60, R51, R29, R60 ;  /* 0x0000001d333c7235 */ /* 0x000fe2000000003c */
[----:B------:R-:W-:Y:S01]  /*21c0*/  HADD2 R58, R55, R78 ;  /* 0x0000004e373a7230 */ /* 0x000fe20000000000 */
[----:B------:R-:W-:Y:S01]  /*21d0*/  HFMA2.MMA R57, R57, 1, 1, R76 ;  /* 0x3c003c0039397835 */ /* 0x000fe2000000004c */
[----:B------:R-:W-:Y:S02]  /*21e0*/  HFMA2 R50, R73, 0.0625, 0.0625, R0 ;  /* 0x2c002c0049327831 */ /* 0x000fe40000000000 */
[----:B------:R-:W-:Y:S01]  /*21f0*/  HADD2 R56, R61, R4 ;  /* 0x000000043d387230 */ /* 0x000fe20000000000 */
[----:B------:R-:W-:Y:S01]  /*2200*/  HFMA2.MMA R55, R59, 1, 1, R6 ;  /* 0x3c003c003b377835 */ /* 0x000fe20000000006 */
[----:B------:R-:W-:Y:S01]  /*2210*/  LOP3.LUT R25, R25, 0xf000f0, RZ, 0xc0, !PT ;  /* 0x00f000f019197812 */ /* 0x000fe200078ec0ff */
[----:B------:R-:W-:Y:S01]  /*2220*/  HFMA2 R62, R50, R29, R62 ;  /* 0x0000001d323e7231 */ /* 0x000fe2000000003e */
[----:B------:R-:W-:Y:S01]  /*2230*/  LOP3.LUT R26, R26, 0xf000f0, RZ, 0xc0, !PT ;  /* 0x00f000f01a1a7812 */ /* 0x000fe200078ec0ff */
[----:B------:R-:W-:-:S02]  /*2240*/  HFMA2.MMA R29, R58, R30, R28 ;  /* 0x0000001e3a1d7235 */ /* 0x000fc4000000001c */
[----:B------:R-:W-:Y:S01]  /*2250*/  HFMA2.MMA R7, R72, R80, R7 ;  /* 0x0000005048077235 */ /* 0x000fe20000000007 */
[----:B------:R-:W-:Y:S01]  /*2260*/  LOP3.LUT R72, R26, 0x64006400, RZ, 0xfc, !PT ;  /* 0x640064001a487812 */ /* 0x000fe200078efcff */
[----:B------:R-:W-:Y:S01]  /*2270*/  HFMA2.MMA R28, R56, R30, R60 ;  /* 0x0000001e381c7235 */ /* 0x000fe2000000003c */
[----:B------:R-:W-:Y:S02]  /*2280*/  LOP3.LUT R60, R25, 0x64006400, RZ, 0xfc, !PT ;  /* 0x64006400193c7812 */ /* 0x000fe400078efcff */
[----:B------:R-:W-:Y:S02]  /*2290*/  LOP3.LUT R24, R24, 0xf000f0, RZ, 0xc0, !PT ;  /* 0x00f000f018187812 */ /* 0x000fe400078ec0ff */
[----:B------:R-:W-:Y:S01]  /*22a0*/  LOP3.LUT R27, R27, 0xf000f0, RZ, 0xc0, !PT ;  /* 0x00f000f01b1b7812 */ /* 0x000fe200078ec0ff */
[-C--:B------:R-:W-:Y:S02]  /*22b0*/  HFMA2 R71, R57, R30.reuse, R71 ;  /* 0x0000001e39477231 */ /* 0x080fe40000000047 */
[----:B------:R-:W-:Y:S01]  /*22c0*/  HFMA2 R30, R55, R30, R62 ;  /* 0x0000001e371e7231 */ /* 0x000fe2000000003e */
[----:B------:R-:W-:Y:S01]  /*22d0*/  LOP3.LUT R62, R24, 0x64006400, RZ, 0xfc, !PT ;  /* 0x64006400183e7812 */ /* 0x000fe200078efcff */
[----:B------:R-:W-:Y:S01]  /*22e0*/  HFMA2 R61, R60, 0.0625, 0.0625, R75 ;  /* 0x2c002c003c3d7831 */ /* 0x000fe2000000004b */
[----:B------:R-:W-:Y:S01]  /*22f0*/  LOP3.LUT R59, R27, 0x64006400, RZ, 0xfc, !PT ;  /* 0x640064001b3b7812 */ /* 0x000fe200078efcff */
[----:B------:R-:W-:Y:S01]  /*2300*/  HFMA2.MMA R60, R72, 0.0625, 0.0625, R5 ;  /* 0x2c002c00483c7835 */ /* 0x000fe20000000005 */
[----:B------:R-:W0:Y:S02]  /*2310*/  LDS.128 R24, [UR4+0x210] ;  /* 0x00021004ff187984 */ /* 0x000e240008000c00 */
[----:B------:R-:W-:-:S03]  /*2320*/  HFMA2.MMA R62, R62, 0.0625, 0.0625, R77 ;  /* 0x2c002c003e3e7835 */ /* 0x000fc6000000004d */
[-C--:B------:R-:W-:Y:S01]  /*2330*/  HFMA2.MMA R28, R60, R31.reuse, R28 ;  /* 0x0000001f3c1c7235 */ /* 0x080fe2000000001c */
[----:B------:R-:W-:Y:S02]  /*2340*/  HFMA2 R59, R59, 0.0625, 0.0625, R0 ;  /* 0x2c002c003b3b7831 */ /* 0x000fe40000000000 */
[----:B------:R-:W-:-:S03]  /*2350*/  HFMA2.MMA R29, R62, R31, R29 ;  /* 0x0000001f3e1d7235 */ /* 0x000fc6000000001d */
[----:B------:R-:W-:Y:S01]  /*2360*/  HFMA2.MMA R63, R28, R80, R63 ;  /* 0x000000501c3f7235 */ /* 0x000fe2000000003f */
[-C--:B------:R-:W-:Y:S01]  /*2370*/  HFMA2 R30, R59, R31.reuse, R30 ;  /* 0x0000001f3b1e7231 */ /* 0x080fe2000000001e */
[----:B-1----:R-:W-:Y:S01]  /*2380*/  HFMA2.MMA R28, R19, R32, RZ ;  /* 0x00000020131c7235 */ /* 0x002fe200000000ff */
[----:B------:R-:W-:Y:S01]  /*2390*/  HFMA2 R71, R61, R31, R71 ;  /* 0x0000001f3d477231 */ /* 0x000fe20000000047 */
[----:B------:R-:W-:Y:S01]  /*23a0*/  HFMA2.MMA R65, R29, R82, R65 ;  /* 0x000000521d417235 */ /* 0x000fe20000000041 */
[----:B------:R-:W-:Y:S01]  /*23b0*/  HFMA2 R66, R30, R79, R66 ;  /* 0x0000004f1e427231 */ /* 0x000fe20000000042 */
[----:B------:R-:W-:Y:S01]  /*23c0*/  HFMA2.MMA R31, R48, R32, RZ ;  /* 0x00000020301f7235 */ /* 0x000fe200000000ff */
[-C--:B------:R-:W-:Y:S01]  /*23d0*/  HFMA2 R30, R49, R32.reuse, RZ.H0_H0 ;  /* 0x00000020311e7231 */ /* 0x080fe200000400ff */
[----:B------:R-:W-:Y:S01]  /*23e0*/  HFMA2.MMA R29, R53, R33, R28 ;  /* 0x00000021351d7235 */ /* 0x000fe2000000001c */
[----:B------:R-:W-:Y:S02]  /*23f0*/  HFMA2 R32, R54, R32, RZ.H0_H0 ;  /* 0x0000002036207231 */ /* 0x000fe400000400ff */
[----:B------:R-:W-:-:S02]  /*2400*/  HFMA2 R30, R52, R33, R30 ;  /* 0x00000021341e7231 */ /* 0x000fc4000000001e */
[----:B------:R-:W-:Y:S01]  /*2410*/  HFMA2 R64, R71, R81, R64 ;  /* 0x0000005147407231 */ /* 0x000fe20000000040 */
[----:B------:R-:W-:Y:S01]  /*2420*/  HFMA2.MMA R71, R51, R33, R31 ;  /* 0x0000002133477235 */ /* 0x000fe2000000001f */
[----:B------:R-:W-:Y:S01]  /*2430*/  HFMA2 R72, R50, R33, R32 ;  /* 0x0000002132487231 */ /* 0x000fe20000000020 */
[-C--:B------:R-:W-:Y:S01]  /*2440*/  HFMA2.MMA R32, R58, R34.reuse, R29 ;  /* 0x000000223a207235 */ /* 0x080fe2000000001d */
[-C--:B------:R-:W-:Y:S02]  /*2450*/  HFMA2 R33, R57, R34.reuse, R30 ;  /* 0x0000002239217231 */ /* 0x080fe4000000001e */
[----:B------:R-:W1:Y:S01]  /*2460*/  LDS.128 R28, [UR4+0x310] ;  /* 0x00031004ff1c7984 */ /* 0x000e620008000c00 */
[----:B------:R-:W-:Y:S02]  /*2470*/  HFMA2.MMA R71, R56, R34, R71 ;  /* 0x0000002238477235 */ /* 0x000fe40000000047 */
[----:B------:R-:W-:Y:S01]  /*2480*/  HFMA2.MMA R32, R62, R35, R32 ;  /* 0x000000233e207235 */ /* 0x000fe20000000020 */
[----:B------:R-:W-:-:S03]  /*2490*/  HFMA2 R72, R55, R34, R72 ;  /* 0x0000002237487231 */ /* 0x000fc60000000048 */
[----:B------:R-:W-:Y:S02]  /*24a0*/  HFMA2.MMA R34, R60, R35, R71 ;  /* 0x000000233c227235 */ /* 0x000fe40000000047 */
[----:B------:R-:W-:Y:S01]  /*24b0*/  HFMA2.MMA R70, R32, R82, R70 ;  /* 0x0000005220467235 */ /* 0x000fe20000000046 */
[----:B------:R-:W-:Y:S01]  /*24c0*/  HFMA2 R33, R61, R35, R33 ;  /* 0x000000233d217231 */ /* 0x000fe20000000021 */
[----:B0-----:R-:W-:Y:S02]  /*24d0*/  HFMA2.MMA R32, R19, R24, RZ ;  /* 0x0000001813207235 */ /* 0x001fe400000000ff */
[----:B------:R-:W-:Y:S01]  /*24e0*/  HFMA2.MMA R68, R34, R80, R68 ;  /* 0x0000005022447235 */ /* 0x000fe20000000044 */
[----:B------:R-:W-:Y:S01]  /*24f0*/  HFMA2 R69, R33, R81, R69 ;  /* 0x0000005121457231 */ /* 0x000fe20000000045 */
[----:B------:R-:W-:Y:S01]  /*2500*/  HFMA2.MMA R34, R48, R24, RZ ;  /* 0x0000001830227235 */ /* 0x000fe200000000ff */
[----:B------:R-:W-:Y:S01]  /*2510*/  HFMA2 R33, R49, R24, RZ.H0_H0 ;  /* 0x0000001831217231 */ /* 0x000fe200000400ff */
[----:B------:R-:W-:Y:S01]  /*2520*/  HFMA2.MMA R32, R53, R25, R32 ;  /* 0x0000001935207235 */ /* 0x000fe20000000020 */
[----:B------:R-:W-:-:S02]  /*2530*/  HFMA2 R72, R59, R35, R72 ;  /* 0x000000233b487231 */ /* 0x000fc40000000048 */
[----:B------:R-:W-:Y:S02]  /*2540*/  HFMA2 R24, R54, R24, RZ.H0_H0 ;  /* 0x0000001836187231 */ /* 0x000fe400000400ff */
[----:B------:R-:W-:Y:S01]  /*2550*/  HFMA2 R33, R52, R25, R33 ;  /* 0x0000001934217231 */ /* 0x000fe20000000021 */
[----:B------:R-:W-:Y:S01]  /*2560*/  HFMA2.MMA R71, R51, R25, R34 ;  /* 0x0000001933477235 */ /* 0x000fe20000000022 */
[----:B------:R-:W-:Y:S02]  /*2570*/  HFMA2 R67, R72, R79, R67 ;  /* 0x0000004f48437231 */ /* 0x000fe40000000043 */
[----:B------:R-:W-:Y:S01]  /*2580*/  HFMA2 R72, R50, R25, R24 ;  /* 0x0000001932487231 */ /* 0x000fe20000000018 */
[-C--:B------:R-:W-:Y:S01]  /*2590*/  HFMA2.MMA R24, R58, R26.reuse, R32 ;  /* 0x0000001a3a187235 */ /* 0x080fe20000000020 */
[----:B------:R-:W-:Y:S02]  /*25a0*/  HFMA2 R25, R57, R26, R33 ;  /* 0x0000001a39197231 */ /* 0x000fe40000000021 */
[----:B------:R-:W0:Y:S01]  /*25b0*/  LDS.128 R32, [UR4+0x410] ;  /* 0x00041004ff207984 */ /* 0x000e220008000c00 */
[----:B------:R-:W-:-:S02]  /*25c0*/  HFMA2.MMA R71, R56, R26, R71 ;  /* 0x0000001a38477235 */ /* 0x000fc40000000047 */
[----:B------:R-:W-:Y:S01]  /*25d0*/  HFMA2.MMA R24, R62, R27, R24 ;  /* 0x0000001b3e187235 */ /* 0x000fe20000000018 */
[----:B------:R-:W-:Y:S02]  /*25e0*/  HFMA2 R25, R61, R27, R25 ;  /* 0x0000001b3d197231 */ /* 0x000fe40000000019 */
[----:B------:R-:W-:Y:S02]  /*25f0*/  HFMA2 R72, R55, R26, R72 ;  /* 0x0000001a37487231 */ /* 0x000fe40000000048 */
[----:B------:R-:W-:Y:S01]  /*2600*/  HFMA2 R44, R25, R81, R44 ;  /* 0x00000051192c7231 */ /* 0x000fe2000000002c */
[----:B------:R-:W-:Y:S02]  /*2610*/  HFMA2.MMA R45, R24, R82, R45 ;  /* 0x00000052182d7235 */ /* 0x000fe4000000002d */
[-C--:B-1----:R-:W-:Y:S02]  /*2620*/  HFMA2.MMA R24, R19, R28.reuse, RZ ;  /* 0x0000001c13187235 */ /* 0x082fe400000000ff */
[----:B------:R-:W-:-:S02]  /*2630*/  HFMA2.MMA R25, R48, R28, RZ ;  /* 0x0000001c30197235 */ /* 0x000fc400000000ff */
[----:B------:R-:W-:Y:S01]  /*2640*/  HFMA2.MMA R71, R60, R27, R71 ;  /* 0x0000001b3c477235 */ /* 0x000fe20000000047 */
[----:B------:R-:W-:Y:S02]  /*2650*/  HFMA2 R72, R59, R27, R72 ;  /* 0x0000001b3b487231 */ /* 0x000fe40000000048 */
[-C--:B------:R-:W-:Y:S02]  /*2660*/  HFMA2 R26, R49, R28.reuse, RZ.H0_H0 ;  /* 0x0000001c311a7231 */ /* 0x080fe400000400ff */
[----:B------:R-:W-:Y:S01]  /*2670*/  HFMA2 R27, R54, R28, RZ.H0_H0 ;  /* 0x0000001c361b7231 */ /* 0x000fe200000400ff */
[----:B------:R-:W-:Y:S01]  /*2680*/  HFMA2.MMA R46, R71, R80, R46 ;  /* 0x00000050472e7235 */ /* 0x000fe2000000002e */
[----:B------:R-:W-:Y:S01]  /*2690*/  HFMA2 R47, R72, R79, R47 ;  /* 0x0000004f482f7231 */ /* 0x000fe2000000002f */
[-C--:B------:R-:W-:Y:S01]  /*26a0*/  HFMA2.MMA R28, R53, R29.reuse, R24 ;  /* 0x0000001d351c7235 */ /* 0x080fe20000000018 */
[-C--:B------:R-:W-:Y:S01]  /*26b0*/  HFMA2 R71, R52, R29.reuse, R26 ;  /* 0x0000001d34477231 */ /* 0x080fe2000000001a */
[----:B------:R-:W-:Y:S01]  /*26c0*/  HFMA2.MMA R72, R51, R29, R25 ;  /* 0x0000001d33487235 */ /* 0x000fe20000000019 */
[----:B------:R-:W-:-:S02]  /*26d0*/  HFMA2 R29, R50, R29, R27 ;  /* 0x0000001d321d7231 */ /* 0x000fc4000000001b */
[----:B------:R-:W1:Y:S01]  /*26e0*/  LDS.128 R24, [UR4+0x510] ;  /* 0x00051004ff187984 */ /* 0x000e620008000c00 */
[-C--:B------:R-:W-:Y:S02]  /*26f0*/  HFMA2.MMA R28, R58, R30.reuse, R28 ;  /* 0x0000001e3a1c7235 */ /* 0x080fe4000000001c */
[----:B------:R-:W-:Y:S01]  /*2700*/  HFMA2.MMA R72, R56, R30, R72 ;  /* 0x0000001e38487235 */ /* 0x000fe20000000048 */
[----:B------:R-:W-:-:S03]  /*2710*/  HFMA2 R71, R57, R30, R71 ;  /* 0x0000001e39477231 */ /* 0x000fc60000000047 */
[-C--:B------:R-:W-:Y:S01]  /*2720*/  HFMA2.MMA R28, R62, R31.reuse, R28 ;  /* 0x0000001f3e1c7235 */ /* 0x080fe2000000001c */
[----:B------:R-:W-:Y:S01]  /*2730*/  HFMA2 R29, R55, R30, R29 ;  /* 0x0000001e371d7231 */ /* 0x000fe2000000001d */
[----:B------:R-:W-:Y:S01]  /*2740*/  HFMA2.MMA R72, R60, R31, R72 ;  /* 0x0000001f3c487235 */ /* 0x000fe20000000048 */
[-C--:B------:R-:W-:Y:S02]  /*2750*/  HFMA2 R71, R61, R31.reuse, R71 ;  /* 0x0000001f3d477231 */ /* 0x080fe40000000047 */
[----:B------:R-:W-:Y:S01]  /*2760*/  HFMA2 R29, R59, R31, R29 ;  /* 0x0000001f3b1d7231 */ /* 0x000fe2000000001d */
[----:B------:R-:W-:Y:S02]  /*2770*/  HFMA2.MMA R41, R28, R82, R41 ;  /* 0x000000521c297235 */ /* 0x000fe40000000029 */
[-C--:B0-----:R-:W-:Y:S02]  /*2780*/  HFMA2.MMA R28, R19, R32.reuse, RZ ;  /* 0x00000020131c7235 */ /* 0x081fe400000000ff */
[----:B------:R-:W-:Y:S01]  /*2790*/  HFMA2.MMA R31, R48, R32, RZ ;  /* 0x00000020301f7235 */ /* 0x000fe200000000ff */
[----:B------:R-:W-:-:S02]  /*27a0*/  HFMA2 R30, R49, R32, RZ.H0_H0 ;  /* 0x00000020311e7231 */ /* 0x000fc400000400ff */
[----:B------:R-:W-:Y:S01]  /*27b0*/  HFMA2 R42, R29, R79, R42 ;  /* 0x0000004f1d2a7231 */ /* 0x000fe2000000002a */
[-C--:B------:R-:W-:Y:S01]  /*27c0*/  HFMA2.MMA R29, R53, R33.reuse, R28 ;  /* 0x00000021351d7235 */ /* 0x080fe2000000001c */
[----:B------:R-:W-:Y:S01]  /*27d0*/  HFMA2 R32, R54, R32, RZ.H0_H0 ;  /* 0x0000002036207231 */ /* 0x000fe200000400ff */
[----:B------:R-:W-:Y:S01]  /*27e0*/  HFMA2.MMA R28, R51, R33, R31 ;  /* 0x00000021331c7235 */ /* 0x000fe2000000001f */
[-C--:B------:R-:W-:Y:S02]  /*27f0*/  HFMA2 R30, R52, R33.reuse, R30 ;  /* 0x00000021341e7231 */ /* 0x080fe4000000001e */
[----:B------:R-:W-:Y:S01]  /*2800*/  HFMA2 R33, R50, R33, R32 ;  /* 0x0000002132217231 */ /* 0x000fe20000000020 */
[-C--:B------:R-:W-:Y:S01]  /*2810*/  HFMA2.MMA R31, R58, R34.reuse, R29 ;  /* 0x000000223a1f7235 */ /* 0x080fe2000000001d */
[-C--:B------:R-:W-:Y:S01]  /*2820*/  HFMA2 R30, R57, R34.reuse, R30 ;  /* 0x00000022391e7231 */ /* 0x080fe2000000001e */
[----:B------:R-:W-:Y:S01]  /*2830*/  HFMA2.MMA R32, R56, R34, R28 ;  /* 0x0000002238207235 */ /* 0x000fe2000000001c */
[----:B------:R-:W-:Y:S01]  /*2840*/  HFMA2 R33, R55, R34, R33 ;  /* 0x0000002237217231 */ /* 0x000fe20000000021 */
[----:B------:R-:W-:Y:S01]  /*2850*/  HFMA2.MMA R43, R72, R80, R43 ;  /* 0x00000050482b7235 */ /* 0x000fe2000000002b */
[----:B------:R-:W-:-:S02]  /*2860*/  HFMA2 R72, R61, R35, R30 ;  /* 0x000000233d487231 */ /* 0x000fc4000000001e */
[----:B------:R-:W-:Y:S01]  /*2870*/  HFMA2 R33, R59, R35, R33 ;  /* 0x000000233b217231 */ /* 0x000fe20000000021 */
[-C--:B------:R-:W-:Y:S01]  /*2880*/  HFMA2.MMA R32, R60, R35.reuse, R32 ;  /* 0x000000233c207235 */ /* 0x080fe20000000020 */
[-C--:B------:R-:W-:Y:S01]  /*2890*/  HFMA2 R40, R71, R81.reuse, R40 ;  /* 0x0000005147287231 */ /* 0x080fe20000000028 */
[----:B------:R-:W-:Y:S01]  /*28a0*/  HFMA2.MMA R71, R62, R35, R31 ;  /* 0x000000233e477235 */ /* 0x000fe2000000001f */
[----:B------:R-:W-:Y:S01]  /*28b0*/  HFMA2 R72, R72, R81, R36 ;  /* 0x0000005148487231 */ /* 0x000fe20000000024 */
[----:B------:R-:W0:Y:S01]  /*28c0*/  LDS.128 R28, [UR4+0x610] ;  /* 0x00061004ff1c7984 */ /* 0x000e220008000c00 */
[-C--:B------:R-:W-:Y:S01]  /*28d0*/  HFMA2 R74, R33, R79.reuse, R38 ;  /* 0x0000004f214a7231 */ /* 0x080fe20000000026 */
[-C--:B-1----:R-:W-:Y:S02]  /*28e0*/  HFMA2.MMA R36, R19, R24.reuse, RZ ;  /* 0x0000001813247235 */ /* 0x082fe400000000ff */
[----:B------:R-:W-:Y:S02]  /*28f0*/  HFMA2.MMA R38, R48, R24, RZ ;  /* 0x0000001830267235 */ /* 0x000fe400000000ff */
[----:B------:R-:W-:Y:S01]  /*2900*/  HFMA2.MMA R71, R71, R82, R37 ;  /* 0x0000005247477235 */ /* 0x000fe20000000025 */
[-C--:B------:R-:W-:Y:S01]  /*2910*/  HFMA2 R37, R49, R24.reuse, RZ.H0_H0 ;  /* 0x0000001831257231 */ /* 0x080fe200000400ff */
[----:B------:R-:W-:Y:S01]  /*2920*/  HFMA2.MMA R73, R32, R80, R39 ;  /* 0x0000005020497235 */ /* 0x000fe20000000027 */
[----:B------:R-:W-:Y:S01]  /*2930*/  HFMA2 R39, R54, R24, RZ.H0_H0 ;  /* 0x0000001836277231 */ /* 0x000fe200000400ff */
[----:B------:R1:W3:Y:S01]  /*2940*/  LDG.E.128.CONSTANT R32, [R88.64] ;  /* 0x0000000a58207981 */ /* 0x0002e2000c1e9d00 */
[----:B------:R-:W-:Y:S01]  /*2950*/  HFMA2 R17, R17, R79, R87 ;  /* 0x0000004f11117231 */ /* 0x000fe20000000057 */
[-C--:B------:R-:W-:Y:S01]  /*2960*/  HFMA2.MMA R24, R53, R25.reuse, R36 ;  /* 0x0000001935187235 */ /* 0x080fe20000000024 */
[-C--:B------:R-:W-:Y:S01]  /*2970*/  HFMA2 R87, R52, R25.reuse, R37 ;  /* 0x0000001934577231 */ /* 0x080fe20000000025 */
[----:B-1----:R-:W-:Y:S01]  /*2980*/  HFMA2.MMA R89, R51, R25, R38 ;  /* 0x0000001933597235 */ /* 0x002fe20000000026 */
[----:B------:R-:W-:-:S02]  /*2990*/  HFMA2 R25, R50, R25, R39 ;  /* 0x0000001932197231 */ /* 0x000fc40000000027 */
[----:B------:R-:W1:Y:S01]  /*29a0*/  LDS.128 R36, [UR4+0x710] ;  /* 0x00071004ff247984 */ /* 0x000e620008000c00 */
[-C--:B------:R-:W-:Y:S01]  /*29b0*/  HFMA2.MMA R24, R58, R26.reuse, R24 ;  /* 0x0000001a3a187235 */ /* 0x080fe20000000018 */
[-C--:B------:R-:W-:Y:S01]  /*29c0*/  HFMA2 R87, R57, R26.reuse, R87 ;  /* 0x0000001a39577231 */ /* 0x080fe20000000057 */
[----:B------:R-:W-:Y:S01]  /*29d0*/  HFMA2.MMA R89, R56, R26, R89 ;  /* 0x0000001a38597235 */ /* 0x000fe20000000059 */
[----:B------:R-:W-:-:S03]  /*29e0*/  HFMA2 R26, R55, R26, R25 ;  /* 0x0000001a371a7231 */ /* 0x000fc60000000019 */
[----:B------:R-:W-:Y:S01]  /*29f0*/  HFMA2.MMA R24, R62, R27, R24 ;  /* 0x0000001b3e187235 */ /* 0x000fe20000000018 */
[-C--:B------:R-:W-:Y:S02]  /*2a00*/  HFMA2 R25, R61, R27.reuse, R87 ;  /* 0x0000001b3d197231 */ /* 0x080fe40000000057 */
[----:B------:R-:W-:Y:S02]  /*2a10*/  HFMA2 R26, R59, R27, R26 ;  /* 0x0000001b3b1a7231 */ /* 0x000fe4000000001a */
[----:B------:R-:W-:Y:S01]  /*2a20*/  HFMA2 R25, R25, R81, R8 ;  /* 0x0000005119197231 */ /* 0x000fe20000000008 */
[----:B------:R-:W-:Y:S02]  /*2a30*/  HFMA2.MMA R24, R24, R82, R10 ;  /* 0x0000005218187235 */ /* 0x000fe4000000000a */
[-C--:B0-----:R-:W-:Y:S02]  /*2a40*/  HFMA2.MMA R8, R19, R28.reuse, RZ ;  /* 0x0000001c13087235 */ /* 0x081fe400000000ff */
[----:B------:R-:W-:Y:S01]  /*2a50*/  HFMA2.MMA R10, R48, R28, RZ ;  /* 0x0000001c300a7235 */ /* 0x000fe200000000ff */
[----:B------:R-:W-:Y:S01]  /*2a60*/  HFMA2 R26, R26, R79, R9 ;  /* 0x0000004f1a1a7231 */ /* 0x000fe20000000009 */
[----:B------:R-:W-:Y:S01]  /*2a70*/  HFMA2.MMA R89, R60, R27, R89 ;  /* 0x0000001b3c597235 */ /* 0x000fe20000000059 */
[-C--:B------:R-:W-:Y:S01]  /*2a80*/  HFMA2 R9, R49, R28.reuse, RZ.H0_H0 ;  /* 0x0000001c31097231 */ /* 0x080fe200000400ff */
[-C--:B------:R-:W-:Y:S01]  /*2a90*/  HFMA2.MMA R8, R53, R29.reuse, R8 ;  /* 0x0000001d35087235 */ /* 0x080fe20000000008 */
[----:B------:R-:W-:Y:S01]  /*2aa0*/  HFMA2 R27, R54, R28, RZ.H0_H0 ;  /* 0x0000001c361b7231 */ /* 0x000fe200000400ff */
[----:B------:R-:W-:Y:S01]  /*2ab0*/  HFMA2.MMA R28, R51, R29, R10 ;  /* 0x0000001d331c7235 */ /* 0x000fe2000000000a */
[----:B------:R-:W-:-:S02]  /*2ac0*/  HFMA2 R9, R52, R29, R9 ;  /* 0x0000001d34097231 */ /* 0x000fc40000000009 */
[----:B------:R-:W-:Y:S01]  /*2ad0*/  HFMA2 R27, R50, R29, R27 ;  /* 0x0000001d321b7231 */ /* 0x000fe2000000001b */
[-C--:B------:R-:W-:Y:S02]  /*2ae0*/  HFMA2.MMA R8, R58, R30.reuse, R8 ;  /* 0x0000001e3a087235 */ /* 0x080fe40000000008 */
[----:B------:R-:W-:Y:S01]  /*2af0*/  HFMA2.MMA R28, R56, R30, R28 ;  /* 0x0000001e381c7235 */ /* 0x000fe2000000001c */
[-C--:B------:R-:W-:Y:S01]  /*2b00*/  HFMA2 R9, R57, R30.reuse, R9 ;  /* 0x0000001e39097231 */ /* 0x080fe20000000009 */
[----:B-1----:R-:W-:Y:S01]  /*2b10*/  HFMA2.MMA R19, R19, R36, RZ ;  /* 0x0000002413137235 */ /* 0x002fe200000000ff */
[----:B------:R-:W-:-:S05]  /*2b20*/  HFMA2 R27, R55, R30, R27 ;  /* 0x0000001e371b7231 */ /* 0x000fca000000001b */
[----:B------:R-:W-:Y:S01]  /*2b30*/  HFMA2.MMA R19, R53, R37, R19 ;  /* 0x0000002535137235 */ /* 0x000fe20000000013 */
[-C--:B------:R-:W-:Y:S01]  /*2b40*/  HFMA2 R49, R49, R36.reuse, RZ.H0_H0 ;  /* 0x0000002431317231 */ /* 0x080fe200000400ff */
[-C--:B------:R-:W-:Y:S01]  /*2b50*/  HFMA2.MMA R8, R62, R31.reuse, R8 ;  /* 0x0000001f3e087235 */ /* 0x080fe20000000008 */
[-C--:B------:R-:W-:Y:S01]  /*2b60*/  HFMA2 R9, R61, R31.reuse, R9 ;  /* 0x0000001f3d097231 */ /* 0x080fe20000000009 */
[----:B------:R-:W-:Y:S01]  /*2b70*/  HFMA2.MMA R29, R60, R31, R28 ;  /* 0x0000001f3c1d7235 */ /* 0x000fe2000000001c */
        /* <DEDUP_REMOVED lines=10> */
[----:B------:R-:W-:Y:S01]  /*2c20*/  HFMA2 R28, R9, R81, R14 ;  /* 0x00000051091c7231 */ /* 0x000fe2000000000e */
[----:B------:R-:W-:Y:S01]  /*2c30*/  HFMA2.MMA R16, R16, R82, R92 ;  /* 0x0000005210107235 */ /* 0x000fe2000000005c */
[----:B------:R-:W-:-:S02]  /*2c40*/  HFMA2 R36, R55, R38, R36 ;  /* 0x0000002637247231 */ /* 0x000fc40000000024 */
[----:B------:R-:W-:Y:S02]  /*2c50*/  HFMA2 R9, R61, R39, R49 ;  /* 0x000000273d097231 */ /* 0x000fe40000000031 */
[----:B------:R-:W-:Y:S01]  /*2c60*/  HFMA2 R18, R18, R81, R91 ;  /* 0x0000005112127231 */ /* 0x000fe2000000005b */
[----:B------:R-:W-:Y:S01]  /*2c70*/  HFMA2.MMA R48, R56, R38, R48 ;  /* 0x0000002638307235 */ /* 0x000fe20000000030 */
[----:B------:R-:W-:Y:S01]  /*2c80*/  HFMA2 R38, R59, R39, R36 ;  /* 0x000000273b267231 */ /* 0x000fe20000000024 */
[----:B------:R-:W-:Y:S01]  /*2c90*/  HFMA2.MMA R29, R29, R80, R11 ;  /* 0x000000501d1d7235 */ /* 0x000fe2000000000b */
[----:B------:R-:W-:Y:S01]  /*2ca0*/  HFMA2 R36, R9, R81, R18 ;  /* 0x0000005109247231 */ /* 0x000fe20000000012 */
[----:B------:R-:W-:Y:S02]  /*2cb0*/  HFMA2.MMA R31, R8, R82, R16 ;  /* 0x00000052081f7235 */ /* 0x000fe40000000010 */
[----:B------:R-:W0:Y:S01]  /*2cc0*/  LDS.128 R8, [UR4+0x20] ;  /* 0x00002004ff087984 */ /* 0x000e220008000c00 */
[----:B------:R-:W-:Y:S01]  /*2cd0*/  HFMA2 R38, R38, R79, R17 ;  /* 0x0000004f26267231 */ /* 0x000fe20000000011 */
[----:B------:R-:W-:Y:S01]  /*2ce0*/  HFMA2.MMA R15, R15, R80, R90 ;  /* 0x000000500f0f7235 */ /* 0x000fe2000000005a */
[----:B--2---:R-:W-:-:S02]  /*2cf0*/  LOP3.LUT R16, R20, 0xf000f, RZ, 0xc0, !PT ;  /* 0x000f000f14107812 */ /* 0x004fc400078ec0ff */
[----:B------:R-:W-:Y:S02]  /*2d00*/  LOP3.LUT R17, R20, 0xf000f0, RZ, 0xc0, !PT ;  /* 0x00f000f014117812 */ /* 0x000fe400078ec0ff */
[----:B------:R-:W-:Y:S02]  /*2d10*/  SHF.R.U32.HI R53, RZ, 0x8, R20 ;  /* 0x00000008ff357819 */ /* 0x000fe40000011614 */
[C---:B------:R-:W-:Y:S01]  /*2d20*/  LOP3.LUT R20, R22.reuse, 0xf000f, RZ, 0xc0, !PT ;  /* 0x000f000f16147812 */ /* 0x040fe200078ec0ff */
[----:B------:R-:W-:Y:S01]  /*2d30*/  HFMA2.MMA R37, R60, R39, R48 ;  /* 0x000000273c257235 */ /* 0x000fe20000000030 */
[----:B------:R-:W-:Y:S02]  /*2d40*/  LOP3.LUT R49, R22, 0xf000f0, RZ, 0xc0, !PT ;  /* 0x00f000f016317812 */ /* 0x000fe400078ec0ff */
[----:B------:R-:W-:Y:S02]  /*2d50*/  SHF.R.U32.HI R55, RZ, 0x8, R22 ;  /* 0x00000008ff377819 */ /* 0x000fe40000011616 */
[----:B------:R-:W-:-:S02]  /*2d60*/  LOP3.LUT R39, R20, 0x64006400, RZ, 0xfc, !PT ;  /* 0x6400640014277812 */ /* 0x000fc400078efcff */
[----:B------:R-:W-:Y:S02]  /*2d70*/  LOP3.LUT R18, R21, 0xf000f, RZ, 0xc0, !PT ;  /* 0x000f000f15127812 */ /* 0x000fe400078ec0ff */
[----:B------:R-:W-:Y:S02]  /*2d80*/  LOP3.LUT R22, R23, 0xf000f, RZ, 0xc0, !PT ;  /* 0x000f000f17167812 */ /* 0x000fe400078ec0ff */
[----:B------:R-:W-:Y:S02]  /*2d90*/  LOP3.LUT R19, R21, 0xf000f0, RZ, 0xc0, !PT ;  /* 0x00f000f015137812 */ /* 0x000fe400078ec0ff */
[----:B------:R-:W-:Y:S01]  /*2da0*/  SHF.R.U32.HI R54, RZ, 0x8, R21 ;  /* 0x00000008ff367819 */ /* 0x000fe20000011615 */
[----:B------:R-:W-:Y:S01]  /*2db0*/  HFMA2 R30, R30, R79, R12 ;  /* 0x0000004f1e1e7231 */ /* 0x000fe2000000000c */
[----:B------:R-:W-:Y:S01]  /*2dc0*/  LOP3.LUT R21, R16, 0x64006400, RZ, 0xfc, !PT ;  /* 0x6400640010157812 */ /* 0x000fe200078efcff */
[----:B------:R-:W-:Y:S01]  /*2dd0*/  HFMA2.MMA R37, R37, R80, R15 ;  /* 0x0000005025257235 */ /* 0x000fe2000000000f */
[----:B------:R-:W-:Y:S01]  /*2de0*/  LOP3.LUT R50, R23, 0xf000f0, RZ, 0xc0, !PT ;  /* 0x00f000f017327812 */ /* 0x000fe200078ec0ff */
[----:B------:R-:W1:Y:S01]  /*2df0*/  LDS.128 R12, [UR4+0x120] ;  /* 0x00012004ff0c7984 */ /* 0x000e620008000c00 */
[----:B------:R-:W-:-:S02]  /*2e00*/  SHF.R.U32.HI R56, RZ, 0x8, R23 ;  /* 0x00000008ff387819 */ /* 0x000fc40000011617 */
[----:B------:R-:W-:Y:S02]  /*2e10*/  LOP3.LUT R23, R18, 0x64006400, RZ, 0xfc, !PT ;  /* 0x6400640012177812 */ /* 0x000fe400078efcff */
[----:B------:R-:W-:Y:S01]  /*2e20*/  LOP3.LUT R59, R22, 0x64006400, RZ, 0xfc, !PT ;  /* 0x64006400163b7812 */ /* 0x000fe200078efcff */
[----:B------:R-:W-:Y:S01]  /*2e30*/  HFMA2.MMA R22, R39, 1, 1, R4 ;  /* 0x3c003c0027167835 */ /* 0x000fe20000000004 */
[----:B------:R-:W-:Y:S01]  /*2e40*/  LOP3.LUT R18, R49, 0x64006400, RZ, 0xfc, !PT ;  /* 0x6400640031127812 */ /* 0x000fe200078efcff */
[----:B------:R-:W-:Y:S01]  /*2e50*/  HADD2 R20, R21, R78 ;  /* 0x0000004e15147230 */ /* 0x000fe20000000000 */
[----:B------:R-:W-:Y:S02]  /*2e60*/  LOP3.LUT R16, R17, 0x64006400, RZ, 0xfc, !PT ;  /* 0x6400640011107812 */ /* 0x000fe400078efcff */
[----:B------:R-:W-:Y:S02]  /*2e70*/  LOP3.LUT R57, R54, 0xf000f, RZ, 0xc0, !PT ;  /* 0x000f000f36397812 */ /* 0x000fe400078ec0ff */
[----:B------:R-:W-:Y:S01]  /*2e80*/  LOP3.LUT R17, R56, 0xf000f, RZ, 0xc0, !PT ;  /* 0x000f000f38117812 */ /* 0x000fe200078ec0ff */
[----:B------:R-:W-:Y:S01]  /*2e90*/  HFMA2.MMA R39, R18, 0.0625, 0.0625, R5 ;  /* 0x2c002c0012277835 */ /* 0x000fe20000000005 */
[----:B------:R-:W-:Y:S01]  /*2ea0*/  LOP3.LUT R48, R19, 0x64006400, RZ, 0xfc, !PT ;  /* 0x6400640013307812 */ /* 0x000fe200078efcff */
[-C--:B0-----:R-:W-:Y:S01]  /*2eb0*/  HFMA2.MMA R52, R22, R8.reuse, RZ ;  /* 0x0000000816347235 */ /* 0x081fe200000000ff */
[----:B------:R-:W-:Y:S01]  /*2ec0*/  LOP3.LUT R61, R50, 0x64006400, RZ, 0xfc, !PT ;  /* 0x64006400323d7812 */ /* 0x000fe200078efcff */
[----:B------:R-:W-:Y:S01]  /*2ed0*/  HFMA2.MMA R49, R16, 0.0625, 0.0625, R77 ;  /* 0x2c002c0010317835 */ /* 0x000fe2000000004d */
[----:B------:R-:W-:Y:S01]  /*2ee0*/  LOP3.LUT R57, R57, 0x64006400, RZ, 0xfc, !PT ;  /* 0x6400640039397812 */ /* 0x000fe200078efcff */
[----:B------:R-:W-:Y:S01]  /*2ef0*/  HADD2 R50, R59, R6 ;  /* 0x000000063b327230 */ /* 0x000fe20000000000 */
[----:B------:R-:W-:Y:S01]  /*2f00*/  LOP3.LUT R19, R53, 0xf000f, RZ, 0xc0, !PT ;  /* 0x000f000f35137812 */ /* 0x000fe200078ec0ff */
[----:B------:R-:W-:Y:S01]  /*2f10*/  HFMA2.MMA R16, R20, R8, RZ ;  /* 0x0000000814107235 */ /* 0x000fe200000000ff */
[----:B------:R-:W-:-:S02]  /*2f20*/  LOP3.LUT R51, R55, 0xf000f, RZ, 0xc0, !PT ;  /* 0x000f000f37337812 */ /* 0x000fc400078ec0ff */
[----:B------:R-:W-:Y:S01]  /*2f30*/  LOP3.LUT R17, R17, 0x64006400, RZ, 0xfc, !PT ;  /* 0x6400640011117812 */ /* 0x000fe200078efcff */
[----:B------:R-:W-:Y:S01]  /*2f40*/  HADD2 R21, R23, R76 ;  /* 0x0000004c17157230 */ /* 0x000fe20000000000 */
[----:B------:R-:W-:Y:S01]  /*2f50*/  LOP3.LUT R19, R19, 0x64006400, RZ, 0xfc, !PT ;  /* 0x6400640013137812 */ /* 0x000fe200078efcff */
[----:B------:R-:W-:Y:S01]  /*2f60*/  HFMA2 R23, R61, 0.0625, 0.0625, R0 ;  /* 0x2c002c003d177831 */ /* 0x000fe20000000000 */
[----:B------:R-:W-:Y:S01]  /*2f70*/  LOP3.LUT R51, R51, 0x64006400, RZ, 0xfc, !PT ;  /* 0x6400640033337812 */ /* 0x000fe200078efcff */
[-C--:B------:R-:W-:Y:S01]  /*2f80*/  HFMA2 R58, R50, R8.reuse, RZ.H0_H0 ;  /* 0x00000008323a7231 */ /* 0x080fe200000400ff */
[----:B------:R-:W-:Y:S01]  /*2f90*/  HFMA2.MMA R59, R39, R9, R52 ;  /* 0x00000009273b7235 */ /* 0x000fe20000000034 */
[----:B------:R-:W-:Y:S01]  /*2fa0*/  HFMA2 R18, R21, R8, RZ.H0_H0 ;  /* 0x0000000815127231 */ /* 0x000fe200000400ff */
[----:B------:R-:W-:Y:S01]  /*2fb0*/  HFMA2.MMA R57, R57, 1, 1, R76 ;  /* 0x3c003c0039397835 */ /* 0x000fe2000000004c */
[----:B------:R-:W-:Y:S01]  /*2fc0*/  HFMA2 R48, R48, 0.0625, 0.0625, R75 ;  /* 0x2c002c0030307831 */ /* 0x000fe2000000004b */
[----:B------:R-:W-:-:S02]  /*2fd0*/  HFMA2.MMA R52, R17, 1, 1, R6 ;  /* 0x3c003c0011347835 */ /* 0x000fc40000000006 */
[----:B------:R-:W-:Y:S01]  /*2fe0*/  HFMA2.MMA R8, R49, R9, R16 ;  /* 0x0000000931087235 */ /* 0x000fe20000000010 */
[-C--:B------:R-:W-:Y:S01]  /*2ff0*/  HFMA2 R16, R23, R9.reuse, R58 ;  /* 0x0000000917107231 */ /* 0x080fe2000000003a */
[----:B------:R-:W-:Y:S01]  /*3000*/  LOP3.LUT R53, R53, 0xf000f0, RZ, 0xc0, !PT ;  /* 0x00f000f035357812 */ /* 0x000fe200078ec0ff */
[----:B------:R-:W-:Y:S02]  /*3010*/  HADD2 R58, R19, R78 ;  /* 0x0000004e133a7230 */ /* 0x000fe40000000000 */
[----:B------:R-:W-:Y:S01]  /*3020*/  HADD2 R51, R51, R4 ;  /* 0x0000000433337230 */ /* 0x000fe20000000000 */
[----:B------:R-:W-:Y:S01]  /*3030*/  LOP3.LUT R61, R56, 0xf000f0, RZ, 0xc0, !PT ;  /* 0x00f000f0383d7812 */ /* 0x000fe200078ec0ff */
[----:B------:R-:W-:Y:S01]  /*3040*/  HFMA2 R18, R48, R9, R18 ;  /* 0x0000000930127231 */ /* 0x000fe20000000012 */
[----:B------:R-:W-:Y:S01]  /*3050*/  LOP3.LUT R56, R53, 0x64006400, RZ, 0xfc, !PT ;  /* 0x6400640035387812 */ /* 0x000fe200078efcff */
[-C--:B------:R-:W-:Y:S02]  /*3060*/  HFMA2.MMA R8, R58, R10.reuse, R8 ;  /* 0x0000000a3a087235 */ /* 0x080fe40000000008 */
[-C--:B------:R-:W-:Y:S01]  /*3070*/  HFMA2 R9, R57, R10.reuse, R18 ;  /* 0x0000000a39097231 */ /* 0x080fe20000000012 */
[----:B------:R-:W-:Y:S01]  /*3080*/  HFMA2.MMA R59, R51, R10, R59 ;  /* 0x0000000a333b7235 */ /* 0x000fe2000000003b */
[----:B------:R-:W-:Y:S01]  /*3090*/  HFMA2 R10, R52, R10, R16 ;  /* 0x0000000a340a7231 */ /* 0x000fe20000000010 */
[----:B------:R-:W-:Y:S01]  /*30a0*/  LOP3.LUT R54, R54, 0xf000f0, RZ, 0xc0, !PT ;  /* 0x00f000f036367812 */ /* 0x000fe200078ec0ff */
[----:B------:R-:W0:Y:S01]  /*30b0*/  LDS.128 R16, [UR4+0x220] ;  /* 0x00022004ff107984 */ /* 0x000e220008000c00 */
[----:B------:R-:W-:Y:S01]  /*30c0*/  LOP3.LUT R55, R55, 0xf000f0, RZ, 0xc0, !PT ;  /* 0x00f000f037377812 */ /* 0x000fe200078ec0ff */
[----:B------:R-:W-:Y:S01]  /*30d0*/  HFMA2.MMA R56, R56, 0.0625, 0.0625, R77 ;  /* 0x2c002c0038387835 */ /* 0x000fe2000000004d */
[----:B------:R-:W-:-:S02]  /*30e0*/  LOP3.LUT R53, R61, 0x64006400, RZ, 0xfc, !PT ;  /* 0x640064003d357812 */ /* 0x000fc400078efcff */
[----:B------:R-:W-:Y:S02]  /*30f0*/  LOP3.LUT R54, R54, 0x64006400, RZ, 0xfc, !PT ;  /* 0x6400640036367812 */ /* 0x000fe400078efcff */
[----:B------:R-:W-:Y:S01]  /*3100*/  LOP3.LUT R60, R55, 0x64006400, RZ, 0xfc, !PT ;  /* 0x64006400373c7812 */ /* 0x000fe200078efcff */
[----:B------:R-:W-:Y:S01]  /*3110*/  HFMA2 R53, R53, 0.0625, 0.0625, R0 ;  /* 0x2c002c0035357831 */ /* 0x000fe20000000000 */
[----:B------:R-:W-:Y:S01]  /*3120*/  HFMA2.MMA R8, R56, R11, R8 ;  /* 0x0000000b38087235 */ /* 0x000fe20000000008 */
[----:B------:R-:W-:Y:S02]  /*3130*/  HFMA2 R55, R54, 0.0625, 0.0625, R75 ;  /* 0x2c002c0036377831 */ /* 0x000fe4000000004b */
[-C--:B------:R-:W-:Y:S01]  /*3140*/  HFMA2 R10, R53, R11.reuse, R10 ;  /* 0x0000000b350a7231 */ /* 0x080fe2000000000a */
[----:B------:R-:W-:Y:S01]  /*3150*/  HFMA2.MMA R54, R60, 0.0625, 0.0625, R5 ;  /* 0x2c002c003c367835 */ /* 0x000fe20000000005 */
[----:B------:R-:W-:Y:S01]  /*3160*/  HFMA2 R9, R55, R11, R9 ;  /* 0x0000000b37097231 */ /* 0x000fe20000000009 */
[----:B------:R-:W-:Y:S01]  /*3170*/  HFMA2.MMA R65, R8, R82, R65 ;  /* 0x0000005208417235 */ /* 0x000fe20000000041 */
[----:B------:R-:W-:Y:S01]  /*3180*/  HFMA2 R66, R10, R79, R66 ;  /* 0x0000004f0a427231 */ /* 0x000fe20000000042 */
[----:B-1----:R-:W-:-:S02]  /*3190*/  HFMA2.MMA R8, R20, R12, RZ ;  /* 0x0000000c14087235 */ /* 0x002fc400000000ff */
[----:B------:R-:W-:Y:S02]  /*31a0*/  HFMA2.MMA R10, R22, R12, RZ ;  /* 0x0000000c160a7235 */ /* 0x000fe400000000ff */
[----:B------:R-:W-:Y:S01]  /*31b0*/  HFMA2.MMA R59, R54, R11, R59 ;  /* 0x0000000b363b7235 */ /* 0x000fe2000000003b */
[----:B------:R-:W-:Y:S02]  /*31c0*/  HFMA2 R64, R9, R81, R64 ;  /* 0x0000005109407231 */ /* 0x000fe40000000040 */
[-C--:B------:R-:W-:Y:S02]  /*31d0*/  HFMA2 R9, R21, R12.reuse, RZ.H0_H0 ;  /* 0x0000000c15097231 */ /* 0x080fe400000400ff */
[----:B------:R-:W-:Y:S01]  /*31e0*/  HFMA2 R11, R50, R12, RZ.H0_H0 ;  /* 0x0000000c320b7231 */ /* 0x000fe200000400ff */
[----:B------:R-:W-:Y:S02]  /*31f0*/  HFMA2.MMA R12, R49, R13, R8 ;  /* 0x0000000d310c7235 */ /* 0x000fe40000000008 */
[----:B------:R-:W-:Y:S01]  /*3200*/  HFMA2.MMA R63, R59, R80, R63 ;  /* 0x000000503b3f7235 */ /* 0x000fe2000000003f */
[-C--:B------:R-:W-:Y:S01]  /*3210*/  HFMA2 R59, R48, R13.reuse, R9 ;  /* 0x0000000d303b7231 */ /* 0x080fe20000000009 */
[----:B------:R-:W-:Y:S01]  /*3220*/  HFMA2.MMA R60, R39, R13, R10 ;  /* 0x0000000d273c7235 */ /* 0x000fe2000000000a */
[----:B------:R-:W-:-:S02]  /*3230*/  HFMA2 R13, R23, R13, R11 ;  /* 0x0000000d170d7231 */ /* 0x000fc4000000000b */
[----:B------:R-:W1:Y:S01]  /*3240*/  LDS.128 R8, [UR4+0x320] ;  /* 0x00032004ff087984 */ /* 0x000e620008000c00 */
[-C--:B------:R-:W-:Y:S01]  /*3250*/  HFMA2.MMA R12, R58, R14.reuse, R12 ;  /* 0x0000000e3a0c7235 */ /* 0x080fe2000000000c */
[----:B------:R-:W-:Y:S01]  /*3260*/  HFMA2 R13, R52, R14, R13 ;  /* 0x0000000e340d7231 */ /* 0x000fe2000000000d */
[----:B------:R-:W-:-:S04]  /*3270*/  HFMA2.MMA R60, R51, R14, R60 ;  /* 0x0000000e333c7235 */ /* 0x000fc8000000003c */
[----:B------:R-:W-:Y:S01]  /*3280*/  HFMA2.MMA R12, R56, R15, R12 ;  /* 0x0000000f380c7235 */ /* 0x000fe2000000000c */
[----:B------:R-:W-:Y:S01]  /*3290*/  HFMA2 R59, R57, R14, R59 ;  /* 0x0000000e393b7231 */ /* 0x000fe2000000003b */
[----:B0-----:R-:W-:Y:S01]  /*32a0*/  HFMA2.MMA R14, R22, R16, RZ ;  /* 0x00000010160e7235 */ /* 0x001fe200000000ff */
[-C--:B------:R-:W-:Y:S01]  /*32b0*/  HFMA2 R13, R53, R15.reuse, R13 ;  /* 0x0000000f350d7231 */ /* 0x080fe2000000000d */
[----:B------:R-:W-:Y:S02]  /*32c0*/  HFMA2.MMA R60, R54, R15, R60 ;  /* 0x0000000f363c7235 */ /* 0x000fe4000000003c */
[----:B------:R-:W-:Y:S02]  /*32d0*/  HFMA2.MMA R70, R12, R82, R70 ;  /* 0x000000520c467235 */ /* 0x000fe40000000046 */
[----:B------:R-:W-:Y:S01]  /*32e0*/  HFMA2.MMA R12, R20, R16, RZ ;  /* 0x00000010140c7235 */ /* 0x000fe200000000ff */
[----:B------:R-:W-:Y:S02]  /*32f0*/  HFMA2 R59, R55, R15, R59 ;  /* 0x0000000f373b7231 */ /* 0x000fe4000000003b */
[----:B------:R-:W-:-:S02]  /*3300*/  HFMA2 R67, R13, R79, R67 ;  /* 0x0000004f0d437231 */ /* 0x000fc40000000043 */
[-C--:B------:R-:W-:Y:S02]  /*3310*/  HFMA2 R13, R21, R16.reuse, RZ.H0_H0 ;  /* 0x00000010150d7231 */ /* 0x080fe400000400ff */
[----:B------:R-:W-:Y:S01]  /*3320*/  HFMA2 R15, R50, R16, RZ.H0_H0 ;  /* 0x00000010320f7231 */ /* 0x000fe200000400ff */
[----:B------:R-:W-:Y:S01]  /*3330*/  HFMA2.MMA R16, R49, R17, R12 ;  /* 0x0000001131107235 */ /* 0x000fe2000000000c */
[----:B------:R-:W-:Y:S01]  /*3340*/  HFMA2 R69, R59, R81, R69 ;  /* 0x000000513b457231 */ /* 0x000fe20000000045 */
[----:B------:R-:W-:Y:S01]  /*3350*/  HFMA2.MMA R68, R60, R80, R68 ;  /* 0x000000503c447235 */ /* 0x000fe20000000044 */
[-C--:B------:R-:W-:Y:S01]  /*3360*/  HFMA2 R59, R48, R17.reuse, R13 ;  /* 0x00000011303b7231 */ /* 0x080fe2000000000d */
[----:B------:R-:W-:Y:S01]  /*3370*/  HFMA2.MMA R60, R39, R17, R14 ;  /* 0x00000011273c7235 */ /* 0x000fe2000000000e */
[----:B------:R-:W-:Y:S02]  /*3380*/  HFMA2 R17, R23, R17, R15 ;  /* 0x0000001117117231 */ /* 0x000fe4000000000f */
[----:B------:R-:W0:Y:S01]  /*3390*/  LDS.128 R12, [UR4+0x420] ;  /* 0x00042004ff0c7984 */ /* 0x000e220008000c00 */
[-C--:B------:R-:W-:Y:S01]  /*33a0*/  HFMA2.MMA R16, R58, R18.reuse, R16 ;  /* 0x000000123a107235 */ /* 0x080fe20000000010 */
[----:B------:R-:W-:Y:S01]  /*33b0*/  HFMA2 R17, R52, R18, R17 ;  /* 0x0000001234117231 */ /* 0x000fe20000000011 */
[----:B------:R-:W-:-:S04]  /*33c0*/  HFMA2.MMA R60, R51, R18, R60 ;  /* 0x00000012333c7235 */ /* 0x000fc8000000003c */
[----:B------:R-:W-:Y:S01]  /*33d0*/  HFMA2.MMA R16, R56, R19, R16 ;  /* 0x0000001338107235 */ /* 0x000fe20000000010 */
[----:B------:R-:W-:Y:S02]  /*33e0*/  HFMA2 R59, R57, R18, R59 ;  /* 0x00000012393b7231 */ /* 0x000fe4000000003b */
[-C--:B------:R-:W-:Y:S01]  /*33f0*/  HFMA2 R17, R53, R19.reuse, R17 ;  /* 0x0000001335117231 */ /* 0x080fe20000000011 */
[----:B-1----:R-:W-:Y:S02]  /*3400*/  HFMA2.MMA R18, R22, R8, RZ ;  /* 0x0000000816127235 */ /* 0x002fe400000000ff */
[----:B------:R-:W-:Y:S02]  /*3410*/  HFMA2.MMA R45, R16, R82, R45 ;  /* 0x00000052102d7235 */ /* 0x000fe4000000002d */
[----:B------:R-:W-:Y:S02]  /*3420*/  HFMA2.MMA R16, R20, R8, RZ ;  /* 0x0000000814107235 */ /* 0x000fe400000000ff */
[----:B------:R-:W-:Y:S01]  /*3430*/  HFMA2.MMA R60, R54, R19, R60 ;  /* 0x00000013363c7235 */ /* 0x000fe2000000003c */
[----:B------:R-:W-:-:S02]  /*3440*/  HFMA2 R59, R55, R19, R59 ;  /* 0x00000013373b7231 */ /* 0x000fc4000000003b */
[----:B------:R-:W-:Y:S02]  /*3450*/  HFMA2 R47, R17, R79, R47 ;  /* 0x0000004f112f7231 */ /* 0x000fe4000000002f */
[-C--:B------:R-:W-:Y:S02]  /*3460*/  HFMA2 R17, R21, R8.reuse, RZ.H0_H0 ;  /* 0x0000000815117231 */ /* 0x080fe400000400ff */
[----:B------:R-:W-:Y:S01]  /*3470*/  HFMA2 R19, R50, R8, RZ.H0_H0 ;  /* 0x0000000832137231 */ /* 0x000fe200000400ff */
[----:B------:R-:W-:Y:S01]  /*3480*/  HFMA2.MMA R8, R49, R9, R16 ;  /* 0x0000000931087235 */ /* 0x000fe20000000010 */
[----:B------:R-:W-:Y:S01]  /*3490*/  HFMA2 R44, R59, R81, R44 ;  /* 0x000000513b2c7231 */ /* 0x000fe2000000002c */
[----:B------:R-:W-:Y:S01]  /*34a0*/  HFMA2.MMA R46, R60, R80, R46 ;  /* 0x000000503c2e7235 */ /* 0x000fe2000000002e */
[-C--:B------:R-:W-:Y:S01]  /*34b0*/  HFMA2 R59, R48, R9.reuse, R17 ;  /* 0x00000009303b7231 */ /* 0x080fe20000000011 */
[----:B------:R-:W-:Y:S01]  /*34c0*/  HFMA2.MMA R60, R39, R9, R18 ;  /* 0x00000009273c7235 */ /* 0x000fe20000000012 */
[----:B------:R-:W-:-:S02]  /*34d0*/  HFMA2 R9, R23, R9, R19 ;  /* 0x0000000917097231 */ /* 0x000fc40000000013 */
[----:B------:R-:W1:Y:S01]  /*34e0*/  LDS.128 R16, [UR4+0x520] ;  /* 0x00052004ff107984 */ /* 0x000e620008000c00 */
[-C--:B------:R-:W-:Y:S02]  /*34f0*/  HFMA2.MMA R8, R58, R10.reuse, R8 ;  /* 0x0000000a3a087235 */ /* 0x080fe40000000008 */
[----:B------:R-:W-:Y:S01]  /*3500*/  HFMA2.MMA R60, R51, R10, R60 ;  /* 0x0000000a333c7235 */ /* 0x000fe2000000003c */
[-C--:B------:R-:W-:Y:S02]  /*3510*/  HFMA2 R59, R57, R10.reuse, R59 ;  /* 0x0000000a393b7231 */ /* 0x080fe4000000003b */
[----:B------:R-:W-:Y:S01]  /*3520*/  HFMA2 R9, R52, R10, R9 ;  /* 0x0000000a34097231 */ /* 0x000fe20000000009 */
[-C--:B------:R-:W-:Y:S01]  /*3530*/  HFMA2.MMA R8, R56, R11.reuse, R8 ;  /* 0x0000000b38087235 */ /* 0x080fe20000000008 */
[-C--:B------:R-:W-:Y:S01]  /*3540*/  HFMA2 R59, R55, R11.reuse, R59 ;  /* 0x0000000b373b7231 */ /* 0x080fe2000000003b */
[----:B------:R-:W-:Y:S01]  /*3550*/  HFMA2.MMA R60, R54, R11, R60 ;  /* 0x0000000b363c7235 */ /* 0x000fe2000000003c */
[----:B------:R-:W-:Y:S01]  /*3560*/  HFMA2 R9, R53, R11, R9 ;  /* 0x0000000b35097231 */ /* 0x000fe20000000009 */
[-C--:B0-----:R-:W-:Y:S01]  /*3570*/  HFMA2.MMA R61, R22, R12.reuse, RZ ;  /* 0x0000000c163d7235 */ /* 0x081fe200000000ff */
[----:B------:R-:W-:Y:S01]  /*3580*/  HFMA2 R40, R59, R81, R40 ;  /* 0x000000513b287231 */ /* 0x000fe20000000028 */
[----:B------:R-:W-:Y:S01]  /*3590*/  HFMA2.MMA R59, R20, R12, RZ ;  /* 0x0000000c143b7235 */ /* 0x000fe200000000ff */
[----:B------:R-:W-:Y:S01]  /*35a0*/  HFMA2 R42, R9, R79, R42 ;  /* 0x0000004f092a7231 */ /* 0x000fe2000000002a */
[----:B------:R-:W-:Y:S01]  /*35b0*/  HFMA2.MMA R43, R60, R80, R43 ;  /* 0x000000503c2b7235 */ /* 0x000fe2000000002b */
[-C--:B------:R-:W-:Y:S01]  /*35c0*/  HFMA2 R60, R21, R12.reuse, RZ.H0_H0 ;  /* 0x0000000c153c7231 */ /* 0x080fe200000400ff */
[----:B------:R-:W-:Y:S01]  /*35d0*/  HFMA2.MMA R41, R8, R82, R41 ;  /* 0x0000005208297235 */ /* 0x000fe20000000029 */
[----:B------:R-:W-:Y:S01]  /*35e0*/  HFMA2 R12, R50, R12, RZ.H0_H0 ;  /* 0x0000000c320c7231 */ /* 0x000fe200000400ff */
[----:B------:R-:W0:Y:S01]  /*35f0*/  LDS.128 R8, [UR4+0x620] ;  /* 0x00062004ff087984 */ /* 0x000e220008000c00 */
[----:B------:R-:W-:-:S02]  /*3600*/  HFMA2.MMA R59, R49, R13, R59 ;  /* 0x0000000d313b7235 */ /* 0x000fc4000000003b */
[----:B------:R-:W-:Y:S01]  /*3610*/  HFMA2.MMA R61, R39, R13, R61 ;  /* 0x0000000d273d7235 */ /* 0x000fe2000000003d */
[-C--:B------:R-:W-:Y:S02]  /*3620*/  HFMA2 R12, R23, R13.reuse, R12 ;  /* 0x0000000d170c7231 */ /* 0x080fe4000000000c */
[----:B------:R-:W-:Y:S01]  /*3630*/  HFMA2 R60, R48, R13, R60 ;  /* 0x0000000d303c7231 */ /* 0x000fe2000000003c */
[-C--:B------:R-:W-:Y:S01]  /*3640*/  HFMA2.MMA R59, R58, R14.reuse, R59 ;  /* 0x0000000e3a3b7235 */ /* 0x080fe2000000003b */
[-C--:B------:R-:W-:Y:S01]  /*3650*/  HFMA2 R12, R52, R14.reuse, R12 ;  /* 0x0000000e340c7231 */ /* 0x080fe2000000000c */
[----:B------:R-:W-:Y:S01]  /*3660*/  HFMA2.MMA R61, R51, R14, R61 ;  /* 0x0000000e333d7235 */ /* 0x000fe2000000003d */
[----:B------:R-:W-:Y:S02]  /*3670*/  HFMA2 R60, R57, R14, R60 ;  /* 0x0000000e393c7231 */ /* 0x000fe4000000003c */
[----:B------:R-:W-:Y:S01]  /*3680*/  HFMA2 R12, R53, R15, R12 ;  /* 0x0000000f350c7231 */ /* 0x000fe2000000000c */
[----:B------:R-:W-:-:S02]  /*3690*/  HFMA2.MMA R59, R56, R15, R59 ;  /* 0x0000000f383b7235 */ /* 0x000fc4000000003b */
[----:B------:R-:W-:Y:S01]  /*36a0*/  HFMA2.MMA R61, R54, R15, R61 ;  /* 0x0000000f363d7235 */ /* 0x000fe2000000003d */
[----:B------:R-:W-:Y:S02]  /*36b0*/  HFMA2 R60, R55, R15, R60 ;  /* 0x0000000f373c7231 */ /* 0x000fe4000000003c */
[----:B------:R-:W-:Y:S02]  /*36c0*/  HFMA2 R74, R12, R79, R74 ;  /* 0x0000004f0c4a7231 */ /* 0x000fe4000000004a */
[----:B------:R-:W2:Y:S01]  /*36d0*/  LDS.128 R12, [UR4+0x720] ;  /* 0x00072004ff0c7984 */ /* 0x000ea20008000c00 */
[----:B------:R-:W-:Y:S01]  /*36e0*/  HFMA2.MMA R71, R59, R82, R71 ;  /* 0x000000523b477235 */ /* 0x000fe20000000047 */
[----:B------:R-:W-:Y:S01]  /*36f0*/  HFMA2 R72, R60, R81, R72 ;  /* 0x000000513c487231 */ /* 0x000fe20000000048 */
[----:B------:R-:W-:Y:S01]  /*3700*/  HFMA2.MMA R73, R61, R80, R73 ;  /* 0x000000503d497235 */ /* 0x000fe20000000049 */
[----:B-1----:R-:W-:Y:S01]  /*3710*/  HFMA2 R60, R21, R16, RZ.H0_H0 ;  /* 0x00000010153c7231 */ /* 0x002fe200000400ff */
[----:B------:R-:W-:-:S02]  /*3720*/  HFMA2.MMA R59, R20, R16, RZ ;  /* 0x00000010143b7235 */ /* 0x000fc400000000ff */
[----:B------:R-:W-:Y:S01]  /*3730*/  HFMA2.MMA R61, R22, R16, RZ ;  /* 0x00000010163d7235 */ /* 0x000fe200000000ff */
[----:B------:R-:W-:-:S04]  /*3740*/  HFMA2 R16, R50, R16, RZ.H0_H0 ;  /* 0x0000001032107231 */ /* 0x000fc800000400ff */
[----:B------:R-:W-:Y:S01]  /*3750*/  HFMA2 R16, R23, R17, R16 ;  /* 0x0000001117107231 */ /* 0x000fe20000000010 */
[----:B------:R-:W-:-:S03]  /*3760*/  HFMA2.MMA R59, R49, R17, R59 ;  /* 0x00000011313b7235 */ /* 0x000fc6000000003b */
[-C--:B------:R-:W-:Y:S01]  /*3770*/  HFMA2 R16, R52, R18.reuse, R16 ;  /* 0x0000001234107231 */ /* 0x080fe20000000010 */
[----:B------:R-:W-:Y:S01]  /*3780*/  HFMA2.MMA R61, R39, R17, R61 ;  /* 0x00000011273d7235 */ /* 0x000fe2000000003d */
[----:B------:R-:W-:Y:S02]  /*3790*/  HFMA2 R60, R48, R17, R60 ;  /* 0x00000011303c7231 */ /* 0x000fe4000000003c */
[----:B------:R-:W-:Y:S01]  /*37a0*/  HFMA2 R16, R53, R19, R16 ;  /* 0x0000001335107231 */ /* 0x000fe20000000010 */
[-C--:B------:R-:W-:Y:S01]  /*37b0*/  HFMA2.MMA R59, R58, R18.reuse, R59 ;  /* 0x000000123a3b7235 */ /* 0x080fe2000000003b */
[----:B------:R-:W-:Y:S01]  /*37c0*/  HFMA2 R60, R57, R18, R60 ;  /* 0x00000012393c7231 */ /* 0x000fe2000000003c */
[----:B------:R-:W-:Y:S01]  /*37d0*/  HFMA2.MMA R61, R51, R18, R61 ;  /* 0x00000012333d7235 */ /* 0x000fe2000000003d */
[----:B------:R-:W-:Y:S01]  /*37e0*/  HFMA2 R26, R16, R79, R26 ;  /* 0x0000004f101a7231 */ /* 0x000fe2000000001a */
[-C--:B0-----:R-:W-:Y:S01]  /*37f0*/  HFMA2.MMA R16, R20, R8.reuse, RZ ;  /* 0x0000000814107235 */ /* 0x081fe200000000ff */
[-C--:B------:R-:W-:Y:S01]  /*3800*/  HFMA2 R17, R21, R8.reuse, RZ.H0_H0 ;  /* 0x0000000815117231 */ /* 0x080fe200000400ff */
[----:B------:R-:W-:Y:S01]  /*3810*/  HFMA2.MMA R18, R22, R8, RZ ;  /* 0x0000000816127235 */ /* 0x000fe200000000ff */
[----:B------:R-:W-:-:S03]  /*3820*/  HFMA2 R8, R50, R8, RZ.H0_H0 ;  /* 0x0000000832087231 */ /* 0x000fc600000400ff */
[-C--:B------:R-:W-:Y:S01]  /*3830*/  HFMA2.MMA R16, R49, R9.reuse, R16 ;  /* 0x0000000931107235 */ /* 0x080fe20000000010 */
[-C--:B------:R-:W-:Y:S01]  /*3840*/  HFMA2 R8, R23, R9.reuse, R8 ;  /* 0x0000000917087231 */ /* 0x080fe20000000008 */
[----:B------:R-:W-:Y:S01]  /*3850*/  HFMA2.MMA R18, R39, R9, R18 ;  /* 0x0000000927127235 */ /* 0x000fe20000000012 */
[----:B------:R-:W-:Y:S02]  /*3860*/  HFMA2 R17, R48, R9, R17 ;  /* 0x0000000930117231 */ /* 0x000fe40000000011 */
[-C--:B------:R-:W-:Y:S01]  /*3870*/  HFMA2 R8, R52, R10.reuse, R8 ;  /* 0x0000000a34087231 */ /* 0x080fe20000000008 */
[-C--:B------:R-:W-:Y:S02]  /*3880*/  HFMA2.MMA R16, R58, R10.reuse, R16 ;  /* 0x0000000a3a107235 */ /* 0x080fe40000000010 */
[----:B------:R-:W-:Y:S01]  /*3890*/  HFMA2.MMA R18, R51, R10, R18 ;  /* 0x0000000a33127235 */ /* 0x000fe20000000012 */
[----:B------:R-:W-:Y:S02]  /*38a0*/  HFMA2 R8, R53, R11, R8 ;  /* 0x0000000b35087231 */ /* 0x000fe40000000008 */
[----:B------:R-:W-:Y:S01]  /*38b0*/  HFMA2 R17, R57, R10, R17 ;  /* 0x0000000a39117231 */ /* 0x000fe20000000011 */
[-C--:B------:R-:W-:Y:S01]  /*38c0*/  HFMA2.MMA R16, R56, R11.reuse, R16 ;  /* 0x0000000b38107235 */ /* 0x080fe20000000010 */
[----:B------:R-:W-:Y:S01]  /*38d0*/  HFMA2 R30, R8, R79, R30 ;  /* 0x0000004f081e7231 */ /* 0x000fe2000000001e */
[----:B------:R-:W-:Y:S01]  /*38e0*/  HFMA2.MMA R18, R54, R11, R18 ;  /* 0x0000000b36127235 */ /* 0x000fe20000000012 */
[----:B------:R-:W-:Y:S01]  /*38f0*/  HFMA2 R17, R55, R11, R17 ;  /* 0x0000000b37117231 */ /* 0x000fe20000000011 */
[-C--:B--2---:R-:W-:Y:S01]  /*3900*/  HFMA2.MMA R20, R20, R12.reuse, RZ ;  /* 0x0000000c14147235 */ /* 0x084fe200000000ff */
[----:B------:R-:W0:Y:S01]  /*3910*/  LDS.128 R8, [UR4+0x30] ;  /* 0x00003004ff087984 */ /* 0x000e220008000c00 */
[----:B------:R-:W-:Y:S01]  /*3920*/  HFMA2.MMA R22, R22, R12, RZ ;  /* 0x0000000c16167235 */ /* 0x000fe200000000ff */
[----:B------:R-:W-:-:S03]  /*3930*/  HFMA2 R21, R21, R12, RZ.H0_H0 ;  /* 0x0000000c15157231 */ /* 0x000fc600000400ff */
        /* <DEDUP_REMOVED lines=9> */
[C---:B------:R-:W-:Y:S01]  /*39d0*/  HFMA2.MMA R59, R56.reuse, R19, R59 ;  /* 0x00000013383b7235 */ /* 0x040fe2000000003b */
[----:B------:R-:W-:Y:S01]  /*39e0*/  HFMA2 R60, R55, R19, R60 ;  /* 0x00000013373c7231 */ /* 0x000fe2000000003c */
[----:B------:R-:W-:-:S02]  /*39f0*/  HFMA2.MMA R20, R56, R15, R20 ;  /* 0x0000000f38147235 */ /* 0x000fc40000000014 */
[----:B------:R-:W-:Y:S01]  /*3a00*/  HFMA2.MMA R61, R54, R19, R61 ;  /* 0x00000013363d7235 */ /* 0x000fe2000000003d */
[-C--:B------:R-:W-:Y:S01]  /*3a10*/  HFMA2 R19, R53, R15.reuse, R12 ;  /* 0x0000000f35137231 */ /* 0x080fe2000000000c */
[----:B------:R-:W-:Y:S01]  /*3a20*/  HFMA2.MMA R29, R18, R80, R29 ;  /* 0x00000050121d7235 */ /* 0x000fe2000000001d */
[----:B------:R-:W-:Y:S01]  /*3a30*/  HFMA2 R18, R55, R15, R21 ;  /* 0x0000000f37127231 */ /* 0x000fe20000000015 */
[----:B------:R-:W-:Y:S01]  /*3a40*/  HFMA2.MMA R27, R16, R82, R27 ;  /* 0x00000052101b7235 */ /* 0x000fe2000000001b */
[-C--:B------:R-:W-:Y:S01]  /*3a50*/  HFMA2 R28, R17, R81.reuse, R28 ;  /* 0x00000051111c7231 */ /* 0x080fe2000000001c */
[----:B------:R-:W-:Y:S01]  /*3a60*/  HFMA2.MMA R22, R54, R15, R22 ;  /* 0x0000000f36167235 */ /* 0x000fe20000000016 */
[C---:B---3--:R-:W-:Y:S01]  /*3a70*/  LOP3.LUT R16, R32.reuse, 0xf000f, RZ, 0xc0, !PT ;  /* 0x000f000f20107812 */ /* 0x048fe200078ec0ff */
[----:B------:R-:W-:Y:S01]  /*3a80*/  HFMA2.MMA R31, R20, R82, R31 ;  /* 0x00000052141f7235 */ /* 0x000fe2000000001f */
[----:B------:R-:W-:Y:S01]  /*3a90*/  HFMA2 R36, R18, R81, R36 ;  /* 0x0000005112247231 */ /* 0x000fe20000000024 */
[----:B------:R-:W-:Y:S01]  /*3aa0*/  LOP3.LUT R17, R32, 0xf000f0, RZ, 0xc0, !PT ;  /* 0x00f000f020117812 */ /* 0x000fe200078ec0ff */
[----:B------:R-:W-:Y:S01]  /*3ab0*/  HFMA2 R38, R19, R79, R38 ;  /* 0x0000004f13267231 */ /* 0x000fe20000000026 */
[C---:B------:R-:W-:Y:S01]  /*3ac0*/  LOP3.LUT R18, R33.reuse, 0xf000f, RZ, 0xc0, !PT ;  /* 0x000f000f21127812 */ /* 0x040fe200078ec0ff */
[----:B------:R-:W1:Y:S01]  /*3ad0*/  LDS.128 R12, [UR4+0x130] ;  /* 0x00013004ff0c7984 */ /* 0x000e620008000c00 */
[----:B------:R-:W-:-:S02]  /*3ae0*/  LOP3.LUT R19, R33, 0xf000f0, RZ, 0xc0, !PT ;  /* 0x00f000f021137812 */ /* 0x000fc400078ec0ff */
[----:B------:R-:W-:Y:S02]  /*3af0*/  SHF.R.U32.HI R39, RZ, 0x8, R33 ;  /* 0x00000008ff277819 */ /* 0x000fe40000011621 */
[----:B------:R-:W-:Y:S02]  /*3b00*/  LOP3.LUT R20, R34, 0xf000f, RZ, 0xc0, !PT ;  /* 0x000f000f22147812 */ /* 0x000fe400078ec0ff */
[C---:B------:R-:W-:Y:S02]  /*3b10*/  LOP3.LUT R23, R35.reuse, 0xf000f, RZ, 0xc0, !PT ;  /* 0x000f000f23177812 */ /* 0x040fe400078ec0ff */
[----:B------:R-:W-:Y:S02]  /*3b20*/  LOP3.LUT R33, R35, 0xf000f0, RZ, 0xc0, !PT ;  /* 0x00f000f023217812 */ /* 0x000fe400078ec0ff */
[----:B------:R-:W-:Y:S01]  /*3b30*/  SHF.R.U32.HI R49, RZ, 0x8, R35 ;  /* 0x00000008ff317819 */ /* 0x000fe20000011623 */
[----:B------:R-:W-:Y:S01]  /*3b40*/  HFMA2.MMA R37, R22, R80, R37 ;  /* 0x0000005016257235 */ /* 0x000fe20000000025 */
[----:B------:R-:W-:-:S02]  /*3b50*/  LOP3.LUT R35, R16, 0x64006400, RZ, 0xfc, !PT ;  /* 0x6400640010237812 */ /* 0x000fc400078efcff */
[----:B------:R-:W-:Y:S02]  /*3b60*/  LOP3.LUT R16, R17, 0x64006400, RZ, 0xfc, !PT ;  /* 0x6400640011107812 */ /* 0x000fe400078efcff */
[----:B------:R-:W-:Y:S02]  /*3b70*/  LOP3.LUT R22, R34, 0xf000f0, RZ, 0xc0, !PT ;  /* 0x00f000f022167812 */ /* 0x000fe400078ec0ff */
[----:B------:R-:W-:Y:S02]  /*3b80*/  LOP3.LUT R17, R20, 0x64006400, RZ, 0xfc, !PT ;  /* 0x6400640014117812 */ /* 0x000fe400078efcff */
[----:B------:R-:W-:Y:S02]  /*3b90*/  LOP3.LUT R22, R22, 0x64006400, RZ, 0xfc, !PT ;  /* 0x6400640016167812 */ /* 0x000fe400078efcff */
[----:B------:R-:W-:Y:S02]  /*3ba0*/  SHF.R.U32.HI R50, RZ, 0x8, R32 ;  /* 0x00000008ff327819 */ /* 0x000fe40000011620 */
[----:B------:R-:W-:Y:S01]  /*3bb0*/  SHF.R.U32.HI R48, RZ, 0x8, R34 ;  /* 0x00000008ff307819 */ /* 0x000fe20000011622 */
[----:B------:R-:W-:Y:S01]  /*3bc0*/  HFMA2.MMA R20, R17, 1, 1, R4 ;  /* 0x3c003c0011147835 */ /* 0x000fe20000000004 */
[----:B------:R-:W-:-:S02]  /*3bd0*/  LOP3.LUT R32, R19, 0x64006400, RZ, 0xfc, !PT ;  /* 0x6400640013207812 */ /* 0x000fc400078efcff */
[----:B------:R-:W-:Y:S01]  /*3be0*/  LOP3.LUT R51, R33, 0x64006400, RZ, 0xfc, !PT ;  /* 0x6400640021337812 */ /* 0x000fe200078efcff */
[----:B------:R-:W-:Y:S01]  /*3bf0*/  HADD2 R35, R35, R78 ;  /* 0x0000004e23237230 */ /* 0x000fe20000000000 */
[----:B------:R-:W-:Y:S02]  /*3c00*/  LOP3.LUT R21, R18, 0x64006400, RZ, 0xfc, !PT ;  /* 0x6400640012157812 */ /* 0x000fe400078efcff */
[----:B------:R-:W-:Y:S01]  /*3c10*/  LOP3.LUT R19, R23, 0x64006400, RZ, 0xfc, !PT ;  /* 0x6400640017137812 */ /* 0x000fe200078efcff */
[----:B------:R-:W-:Y:S01]  /*3c20*/  HFMA2.MMA R23, R22, 0.0625, 0.0625, R5 ;  /* 0x2c002c0016177835 */ /* 0x000fe20000000005 */
[----:B------:R-:W-:Y:S01]  /*3c30*/  LOP3.LUT R55, R48, 0xf000f, RZ, 0xc0, !PT ;  /* 0x000f000f30377812 */ /* 0x000fe200078ec0ff */
[----:B------:R-:W-:Y:S01]  /*3c40*/  HFMA2 R22, R51, 0.0625, 0.0625, R0 ;  /* 0x2c002c0033167831 */ /* 0x000fe20000000000 */
[-C--:B0-----:R-:W-:Y:S01]  /*3c50*/  HFMA2.MMA R51, R20, R8.reuse, RZ ;  /* 0x0000000814337235 */ /* 0x081fe200000000ff */
[----:B------:R-:W-:Y:S01]  /*3c60*/  HADD2 R21, R21, R76 ;  /* 0x0000004c15157230 */ /* 0x000fe20000000000 */
[----:B------:R-:W-:Y:S01]  /*3c70*/  LOP3.LUT R53, R50, 0xf000f, RZ, 0xc0, !PT ;  /* 0x000f000f32357812 */ /* 0x000fe200078ec0ff */
[----:B------:R-:W-:Y:S01]  /*3c80*/  HADD2 R34, R19, R6 ;  /* 0x0000000613227230 */ /* 0x000fe20000000000 */
[----:B------:R-:W-:Y:S01]  /*3c90*/  LOP3.LUT R48, R48, 0xf000f0, RZ, 0xc0, !PT ;  /* 0x00f000f030307812 */ /* 0x000fe200078ec0ff */
[----:B------:R-:W-:Y:S01]  /*3ca0*/  HFMA2.MMA R33, R16, 0.0625, 0.0625, R77 ;  /* 0x2c002c0010217835 */ /* 0x000fe2000000004d */
[----:B------:R-:W-:Y:S01]  /*3cb0*/  LOP3.LUT R55, R55, 0x64006400, RZ, 0xfc, !PT ;  /* 0x6400640037377812 */ /* 0x000fe200078efcff */
[----:B------:R-:W-:Y:S01]  /*3cc0*/  HFMA2.MMA R52, R35, R8, RZ ;  /* 0x0000000823347235 */ /* 0x000fe200000000ff */
[----:B------:R-:W-:Y:S01]  /*3cd0*/  LOP3.LUT R54, R50, 0xf000f0, RZ, 0xc0, !PT ;  /* 0x00f000f032367812 */ /* 0x000fe200078ec0ff */
[----:B------:R-:W-:Y:S01]  /*3ce0*/  HFMA2 R32, R32, 0.0625, 0.0625, R75 ;  /* 0x2c002c0020207831 */ /* 0x000fe2000000004b */
[C---:B------:R-:W-:Y:S01]  /*3cf0*/  LOP3.LUT R50, R39.reuse, 0xf000f, RZ, 0xc0, !PT ;  /* 0x000f000f27327812 */ /* 0x040fe200078ec0ff */
[-C--:B------:R-:W-:Y:S01]  /*3d00*/  HFMA2 R16, R21, R8.reuse, RZ.H0_H0 ;  /* 0x0000000815107231 */ /* 0x080fe200000400ff */
[----:B------:R-:W-:Y:S01]  /*3d10*/  LOP3.LUT R39, R39, 0xf000f0, RZ, 0xc0, !PT ;  /* 0x00f000f027277812 */ /* 0x000fe200078ec0ff */
[----:B------:R-:W-:Y:S01]  /*3d20*/  HFMA2 R17, R34, R8, RZ.H0_H0 ;  /* 0x0000000822117231 */ /* 0x000fe200000400ff */
[----:B------:R-:W-:Y:S01]  /*3d30*/  LOP3.LUT R53, R53, 0x64006400, RZ, 0xfc, !PT ;  /* 0x6400640035357812 */ /* 0x000fe200078efcff */
[----:B------:R-:W-:Y:S01]  /*3d40*/  HFMA2.MMA R24, R59, R82, R24 ;  /* 0x000000523b187235 */ /* 0x000fe20000000018 */
[C---:B------:R-:W-:Y:S01]  /*3d50*/  LOP3.LUT R57, R49.reuse, 0xf000f, RZ, 0xc0, !PT ;  /* 0x000f000f31397812 */ /* 0x040fe200078ec0ff */
[-C--:B------:R-:W-:Y:S01]  /*3d60*/  HFMA2.MMA R51, R23, R9.reuse, R51 ;  /* 0x0000000917337235 */ /* 0x080fe20000000033 */
[----:B------:R-:W-:Y:S01]  /*3d70*/  LOP3.LUT R58, R48, 0x64006400, RZ, 0xfc, !PT ;  /* 0x64006400303a7812 */ /* 0x000fe200078efcff */
[----:B------:R-:W-:Y:S01]  /*3d80*/  HADD2 R48, R55, R4 ;  /* 0x0000000437307230 */ /* 0x000fe20000000000 */
[----:B------:R-:W-:Y:S01]  /*3d90*/  LOP3.LUT R59, R49, 0xf000f0, RZ, 0xc0, !PT ;  /* 0x00f000f0313b7812 */ /* 0x000fe200078ec0ff */
[----:B------:R-:W-:Y:S01]  /*3da0*/  HFMA2.MMA R52, R33, R9, R52 ;  /* 0x0000000921347235 */ /* 0x000fe20000000034 */
[-C--:B------:R-:W-:Y:S01]  /*3db0*/  HFMA2 R8, R32, R9.reuse, R16 ;  /* 0x0000000920087231 */ /* 0x080fe20000000010 */
[----:B------:R-:W-:Y:S01]  /*3dc0*/  LOP3.LUT R49, R50, 0x64006400, RZ, 0xfc, !PT ;  /* 0x6400640032317812 */ /* 0x000fe200078efcff */
[----:B------:R-:W-:Y:S01]  /*3dd0*/  HFMA2 R9, R22, R9, R17 ;  /* 0x0000000916097231 */ /* 0x000fe20000000011 */
[----:B------:R-:W-:Y:S01]  /*3de0*/  LOP3.LUT R56, R39, 0x64006400, RZ, 0xfc, !PT ;  /* 0x6400640027387812 */ /* 0x000fe200078efcff */
[----:B------:R-:W-:Y:S01]  /*3df0*/  HADD2 R50, R53, R78 ;  /* 0x0000004e35327230 */ /* 0x000fe20000000000 */
[----:B------:R-:W-:Y:S01]  /*3e00*/  LOP3.LUT R54, R54, 0x64006400, RZ, 0xfc, !PT ;  /* 0x6400640036367812 */ /* 0x000fe200078efcff */
[----:B------:R-:W0:Y:S01]  /*3e10*/  LDS.128 R16, [UR4+0x230] ;  /* 0x00023004ff107984 */ /* 0x000e220008000c00 */
[----:B------:R-:W-:Y:S01]  /*3e20*/  LOP3.LUT R39, R57, 0x64006400, RZ, 0xfc, !PT ;  /* 0x6400640039277812 */ /* 0x000fe200078efcff */
[----:B------:R-:W-:-:S02]  /*3e30*/  HFMA2.MMA R57, R48, R10, R51 ;  /* 0x0000000a30397235 */ /* 0x000fc40000000033 */
[----:B------:R-:W-:Y:S02]  /*3e40*/  HFMA2.MMA R53, R58, 0.0625, 0.0625, R5 ;  /* 0x2c002c003a357835 */ /* 0x000fe40000000005 */
[----:B------:R-:W-:Y:S02]  /*3e50*/  HFMA2.MMA R49, R49, 1, 1, R76 ;  /* 0x3c003c0031317835 */ /* 0x000fe4000000004c */
[----:B------:R-:W-:Y:S02]  /*3e60*/  HFMA2.MMA R39, R39, 1, 1, R6 ;  /* 0x3c003c0027277835 */ /* 0x000fe40000000006 */
[----:B------:R-:W-:Y:S02]  /*3e70*/  HFMA2.MMA R55, R50, R10, R52 ;  /* 0x0000000a32377235 */ /* 0x000fe40000000034 */
[----:B------:R-:W-:Y:S02]  /*3e80*/  HFMA2.MMA R51, R54, 0.0625, 0.0625, R77 ;  /* 0x2c002c0036337835 */ /* 0x000fe4000000004d */
[----:B------:R-:W-:Y:S01]  /*3e90*/  HFMA2.MMA R57, R53, R11, R57 ;  /* 0x0000000b35397235 */ /* 0x000fe20000000039 */
[----:B------:R-:W-:-:S03]  /*3ea0*/  LOP3.LUT R59, R59, 0x64006400, RZ, 0xfc, !PT ;  /* 0x640064003b3b7812 */ /* 0x000fc600078efcff */
[----:B------:R-:W-:Y:S01]  /*3eb0*/  HFMA2.MMA R55, R51, R11, R55 ;  /* 0x0000000b33377235 */ /* 0x000fe20000000037 */
[-C--:B------:R-:W-:Y:S01]  /*3ec0*/  HFMA2 R8, R49, R10.reuse, R8 ;  /* 0x0000000a31087231 */ /* 0x080fe20000000008 */
[----:B------:R-:W-:Y:S01]  /*3ed0*/  HFMA2.MMA R63, R57, R80, R63 ;  /* 0x00000050393f7235 */ /* 0x000fe2000000003f */
[----:B------:R-:W-:Y:S01]  /*3ee0*/  HFMA2 R9, R39, R10, R9 ;  /* 0x0000000a27097231 */ /* 0x000fe20000000009 */
[----:B-1----:R-:W-:Y:S01]  /*3ef0*/  HFMA2.MMA R57, R20, R12, RZ ;  /* 0x0000000c14397235 */ /* 0x002fe200000000ff */
[----:B------:R-:W-:Y:S02]  /*3f00*/  HFMA2 R52, R56, 0.0625, 0.0625, R75 ;  /* 0x2c002c0038347831 */ /* 0x000fe4000000004b */
[----:B------:R-:W-:Y:S01]  /*3f10*/  HFMA2 R54, R59, 0.0625, 0.0625, R0 ;  /* 0x2c002c003b367831 */ /* 0x000fe20000000000 */
[----:B------:R-:W-:Y:S01]  /*3f20*/  HFMA2.MMA R65, R55, R82, R65 ;  /* 0x0000005237417235 */ /* 0x000fe20000000041 */
[-C--:B------:R-:W-:Y:S01]  /*3f30*/  HFMA2 R8, R52, R11.reuse, R8 ;  /* 0x0000000b34087231 */ /* 0x080fe20000000008 */
[----:B------:R-:W-:Y:S01]  /*3f40*/  HFMA2.MMA R55, R35, R12, RZ ;  /* 0x0000000c23377235 */ /* 0x000fe200000000ff */
[----:B------:R-:W-:Y:S01]  /*3f50*/  HFMA2 R9, R54, R11, R9 ;  /* 0x0000000b36097231 */ /* 0x000fe20000000009 */
[----:B------:R-:W-:Y:S01]  /*3f60*/  HFMA2.MMA R57, R23, R13, R57 ;  /* 0x0000000d17397235 */ /* 0x000fe20000000039 */
[----:B------:R-:W-:-:S02]  /*3f70*/  HFMA2 R64, R8, R81, R64 ;  /* 0x0000005108407231 */ /* 0x000fc40000000040 */
[----:B------:R-:W-:Y:S01]  /*3f80*/  HFMA2 R66, R9, R79, R66 ;  /* 0x0000004f09427231 */ /* 0x000fe20000000042 */
[----:B------:R-:W-:Y:S01]  /*3f90*/  HFMA2.MMA R55, R33, R13, R55 ;  /* 0x0000000d21377235 */ /* 0x000fe20000000037 */
[----:B------:R-:W1:Y:S01]  /*3fa0*/  LDS.128 R8, [UR4+0x330] ;  /* 0x00033004ff087984 */ /* 0x000e620008000c00 */
[----:B------:R-:W-:Y:S01]  /*3fb0*/  HFMA2.MMA R57, R48, R14, R57 ;  /* 0x0000000e30397235 */ /* 0x000fe20000000039 */
[----:B------:R-:W-:-:S03]  /*3fc0*/  HFMA2 R56, R21, R12, RZ.H0_H0 ;  /* 0x0000000c15387231 */ /* 0x000fc600000400ff */
[----:B------:R-:W-:Y:S01]  /*3fd0*/  HFMA2.MMA R55, R50, R14, R55 ;  /* 0x0000000e32377235 */ /* 0x000fe20000000037 */
[----:B------:R-:W-:Y:S01]  /*3fe0*/  HFMA2 R12, R34, R12, RZ.H0_H0 ;  /* 0x0000000c220c7231 */ /* 0x000fe200000400ff */
[----:B------:R-:W-:-:S03]  /*3ff0*/  HFMA2.MMA R57, R53, R15, R57 ;  /* 0x0000000f35397235 */ /* 0x000fc60000000039 */
[-C--:B------:R-:W-:Y:S01]  /*4000*/  HFMA2 R12, R22, R13.reuse, R12 ;  /* 0x0000000d160c7231 */ /* 0x080fe2000000000c */
[----:B------:R-:W-:Y:S02]  /*4010*/  HFMA2.MMA R55, R51, R15, R55 ;  /* 0x0000000f33377235 */ /* 0x000fe40000000037 */
[----:B------:R-:W-:Y:S01]  /*4020*/  HFMA2.MMA R68, R57, R80, R68 ;  /* 0x0000005039447235 */ /* 0x000fe20000000044 */
[-C--:B------:R-:W-:Y:S01]  /*4030*/  HFMA2 R12, R39, R14.reuse, R12 ;  /* 0x0000000e270c7231 */ /* 0x080fe2000000000c */
[----:B0-----:R-:W-:Y:S01]  /*4040*/  HFMA2.MMA R57, R20, R16, RZ ;  /* 0x0000001014397235 */ /* 0x001fe200000000ff */
[----:B------:R-:W-:Y:S01]  /*4050*/  HFMA2 R56, R32, R13, R56 ;  /* 0x0000000d20387231 */ /* 0x000fe20000000038 */
[----:B------:R-:W-:Y:S01]  /*4060*/  HFMA2.MMA R70, R55, R82, R70 ;  /* 0x0000005237467235 */ /* 0x000fe20000000046 */
[----:B------:R-:W-:Y:S01]  /*4070*/  HFMA2 R12, R54, R15, R12 ;  /* 0x0000000f360c7231 */ /* 0x000fe2000000000c */
[----:B------:R-:W-:Y:S01]  /*4080*/  HFMA2.MMA R55, R35, R16, RZ ;  /* 0x0000001023377235 */ /* 0x000fe200000000ff */
[----:B------:R-:W-:Y:S01]  /*4090*/  HFMA2 R56, R49, R14, R56 ;  /* 0x0000000e31387231 */ /* 0x000fe20000000038 */
[----:B------:R-:W-:Y:S01]  /*40a0*/  HFMA2.MMA R57, R23, R17, R57 ;  /* 0x0000001117397235 */ /* 0x000fe20000000039 */
[----:B------:R-:W-:-:S02]  /*40b0*/  HFMA2 R67, R12, R79, R67 ;  /* 0x0000004f0c437231 */ /* 0x000fc40000000043 */
[----:B------:R-:W-:Y:S01]  /*40c0*/  HFMA2 R56, R52, R15, R56 ;  /* 0x0000000f34387231 */ /* 0x000fe20000000038 */
[----:B------:R-:W-:Y:S01]  /*40d0*/  HFMA2.MMA R55, R33, R17, R55 ;  /* 0x0000001121377235 */ /* 0x000fe20000000037 */
[----:B------:R-:W0:Y:S01]  /*40e0*/  LDS.128 R12, [UR4+0x430] ;  /* 0x00043004ff0c7984 */ /* 0x000e220008000c00 */
[-C--:B------:R-:W-:Y:S01]  /*40f0*/  HFMA2.MMA R57, R48, R18.reuse, R57 ;  /* 0x0000001230397235 */ /* 0x080fe20000000039 */
[----:B------:R-:W-:Y:S02]  /*4100*/  HFMA2 R69, R56, R81, R69 ;  /* 0x0000005138457231 */ /* 0x000fe40000000045 */
[-C--:B------:R-:W-:Y:S01]  /*4110*/  HFMA2 R56, R21, R16.reuse, RZ.H0_H0 ;  /* 0x0000001015387231 */ /* 0x080fe200000400ff */
[----:B------:R-:W-:Y:S01]  /*4120*/  HFMA2.MMA R55, R50, R18, R55 ;  /* 0x0000001232377235 */ /* 0x000fe20000000037 */
[----:B------:R-:W-:Y:S01]  /*4130*/  HFMA2 R16, R34, R16, RZ.H0_H0 ;  /* 0x0000001022107231 */ /* 0x000fe200000400ff */
[----:B------:R-:W-:-:S03]  /*4140*/  HFMA2.MMA R57, R53, R19, R57 ;  /* 0x0000001335397235 */ /* 0x000fc60000000039 */
[-C--:B------:R-:W-:Y:S01]  /*4150*/  HFMA2 R16, R22, R17.reuse, R16 ;  /* 0x0000001116107231 */ /* 0x080fe20000000010 */
[----:B------:R-:W-:Y:S02]  /*4160*/  HFMA2.MMA R55, R51, R19, R55 ;  /* 0x0000001333377235 */ /* 0x000fe40000000037 */
[----:B------:R-:W-:Y:S01]  /*4170*/  HFMA2.MMA R46, R57, R80, R46 ;  /* 0x00000050392e7235 */ /* 0x000fe2000000002e */
[-C--:B------:R-:W-:Y:S01]  /*4180*/  HFMA2 R16, R39, R18.reuse, R16 ;  /* 0x0000001227107231 */ /* 0x080fe20000000010 */
[----:B-1----:R-:W-:Y:S01]  /*4190*/  HFMA2.MMA R57, R20, R8, RZ ;  /* 0x0000000814397235 */ /* 0x002fe200000000ff */
        /* <DEDUP_REMOVED lines=9> */
[----:B------:R-:W1:Y:S01]  /*4230*/  LDS.128 R16, [UR4+0x530] ;  /* 0x00053004ff107984 */ /* 0x000e620008000c00 */
[-C--:B------:R-:W-:Y:S01]  /*4240*/  HFMA2.MMA R57, R48, R10.reuse, R57 ;  /* 0x0000000a30397235 */ /* 0x080fe20000000039 */
[----:B------:R-:W-:Y:S02]  /*4250*/  HFMA2 R44, R56, R81, R44 ;  /* 0x00000051382c7231 */ /* 0x000fe4000000002c */
[-C--:B------:R-:W-:Y:S01]  /*4260*/  HFMA2 R56, R21, R8.reuse, RZ.H0_H0 ;  /* 0x0000000815387231 */ /* 0x080fe200000400ff */
[----:B------:R-:W-:Y:S01]  /*4270*/  HFMA2.MMA R55, R50, R10, R55 ;  /* 0x0000000a32377235 */ /* 0x000fe20000000037 */
[----:B------:R-:W-:Y:S01]  /*4280*/  HFMA2 R8, R34, R8, RZ.H0_H0 ;  /* 0x0000000822087231 */ /* 0x000fe200000400ff */
[----:B------:R-:W-:Y:S01]  /*4290*/  HFMA2.MMA R57, R53, R11, R57 ;  /* 0x0000000b35397235 */ /* 0x000fe20000000039 */
[----:B------:R-:W-:-:S02]  /*42a0*/  HFMA2 R56, R32, R9, R56 ;  /* 0x0000000920387231 */ /* 0x000fc40000000038 */
[----:B------:R-:W-:Y:S01]  /*42b0*/  HFMA2 R8, R22, R9, R8 ;  /* 0x0000000916087231 */ /* 0x000fe20000000008 */
[----:B------:R-:W-:Y:S02]  /*42c0*/  HFMA2.MMA R55, R51, R11, R55 ;  /* 0x0000000b33377235 */ /* 0x000fe40000000037 */
[----:B------:R-:W-:Y:S01]  /*42d0*/  HFMA2.MMA R43, R57, R80, R43 ;  /* 0x00000050392b7235 */ /* 0x000fe2000000002b */
[-C--:B------:R-:W-:Y:S01]  /*42e0*/  HFMA2 R8, R39, R10.reuse, R8 ;  /* 0x0000000a27087231 */ /* 0x080fe20000000008 */
[----:B0-----:R-:W-:Y:S01]  /*42f0*/  HFMA2.MMA R57, R20, R12, RZ ;  /* 0x0000000c14397235 */ /* 0x001fe200000000ff */
[----:B------:R-:W-:Y:S01]  /*4300*/  HFMA2 R56, R49, R10, R56 ;  /* 0x0000000a31387231 */ /* 0x000fe20000000038 */
        /* <DEDUP_REMOVED lines=8> */
[----:B------:R-:W0:Y:S01]  /*4390*/  LDS.128 R8, [UR4+0x630] ;  /* 0x00063004ff087984 */ /* 0x000e220008000c00 */
[-C--:B------:R-:W-:Y:S01]  /*43a0*/  HFMA2 R56, R21, R12.reuse, RZ.H0_H0 ;  /* 0x0000000c15387231 */ /* 0x080fe200000400ff */
[-C--:B------:R-:W-:Y:S01]  /*43b0*/  HFMA2.MMA R57, R48, R14.reuse, R57 ;  /* 0x0000000e30397235 */ /* 0x080fe20000000039 */
[----:B------:R-:W-:Y:S02]  /*43c0*/  HFMA2 R12, R34, R12, RZ.H0_H0 ;  /* 0x0000000c220c7231 */ /* 0x000fe400000400ff */
[----:B------:R-:W-:Y:S02]  /*43d0*/  HFMA2.MMA R55, R50, R14, R55 ;  /* 0x0000000e32377235 */ /* 0x000fe40000000037 */
[-C--:B------:R-:W-:Y:S01]  /*43e0*/  HFMA2 R12, R22, R13.reuse, R12 ;  /* 0x0000000d160c7231 */ /* 0x080fe2000000000c */
[----:B------:R-:W-:Y:S01]  /*43f0*/  HFMA2.MMA R57, R53, R15, R57 ;  /* 0x0000000f35397235 */ /* 0x000fe20000000039 */
[----:B------:R-:W-:-:S02]  /*4400*/  HFMA2 R56, R32, R13, R56 ;  /* 0x0000000d20387231 */ /* 0x000fc40000000038 */
[-C--:B------:R-:W-:Y:S01]  /*4410*/  HFMA2 R12, R39, R14.reuse, R12 ;  /* 0x0000000e270c7231 */ /* 0x080fe2000000000c */
[----:B------:R-:W-:Y:S01]  /*4420*/  HFMA2.MMA R55, R51, R15, R55 ;  /* 0x0000000f33377235 */ /* 0x000fe20000000037 */
[----:B------:R-:W-:Y:S01]  /*4430*/  HFMA2 R56, R49, R14, R56 ;  /* 0x0000000e31387231 */ /* 0x000fe20000000038 */
[----:B------:R-:W-:Y:S01]  /*4440*/  HFMA2.MMA R73, R57, R80, R73 ;  /* 0x0000005039497235 */ /* 0x000fe20000000049 */
[-C--:B------:R-:W-:Y:S01]  /*4450*/  HFMA2 R12, R54, R15.reuse, R12 ;  /* 0x0000000f360c7231 */ /* 0x080fe2000000000c */
[----:B-1----:R-:W-:Y:S01]  /*4460*/  HFMA2.MMA R57, R20, R16, RZ ;  /* 0x0000001014397235 */ /* 0x002fe200000000ff */
[----:B------:R-:W-:Y:S01]  /*4470*/  HFMA2 R56, R52, R15, R56 ;  /* 0x0000000f34387231 */ /* 0x000fe20000000038 */
[----:B------:R-:W-:Y:S01]  /*4480*/  HFMA2.MMA R71, R55, R82, R71 ;  /* 0x0000005237477235 */ /* 0x000fe20000000047 */
[----:B------:R-:W-:Y:S01]  /*4490*/  HFMA2 R74, R12, R79, R74 ;  /* 0x0000004f0c4a7231 */ /* 0x000fe2000000004a */
[----:B------:R-:W-:Y:S01]  /*44a0*/  HFMA2.MMA R55, R35, R16, RZ ;  /* 0x0000001023377235 */ /* 0x000fe200000000ff */
[----:B------:R-:W1:Y:S01]  /*44b0*/  LDS.128 R12, [UR4+0x730] ;  /* 0x00073004ff0c7984 */ /* 0x000e620008000c00 */
[----:B------:R-:W-:Y:S01]  /*44c0*/  HFMA2 R72, R56, R81, R72 ;  /* 0x0000005138487231 */ /* 0x000fe20000000048 */
[----:B------:R-:W-:Y:S01]  /*44d0*/  HFMA2.MMA R57, R23, R17, R57 ;  /* 0x0000001117397235 */ /* 0x000fe20000000039 */
[----:B------:R-:W-:-:S02]  /*44e0*/  HFMA2 R56, R21, R16, RZ.H0_H0 ;  /* 0x0000001015387231 */ /* 0x000fc400000400ff */
[----:B------:R-:W-:Y:S01]  /*44f0*/  HFMA2 R16, R34, R16, RZ.H0_H0 ;  /* 0x0000001022107231 */ /* 0x000fe200000400ff */
        /* <DEDUP_REMOVED lines=10> */
[----:B------:R-:W-:Y:S01]  /*45a0*/  HFMA2.MMA R16, R53, R19, R57 ;  /* 0x0000001335107235 */ /* 0x000fe20000000039 */
[----:B------:R-:W-:-:S02]  /*45b0*/  HFMA2 R56, R52, R19, R56 ;  /* 0x0000001334387231 */ /* 0x000fc40000000038 */
[----:B------:R-:W-:Y:S01]  /*45c0*/  HFMA2 R18, R54, R19, R18 ;  /* 0x0000001336127231 */ /* 0x000fe20000000012 */
[----:B------:R-:W-:Y:S01]  /*45d0*/  HFMA2.MMA R55, R51, R19, R55 ;  /* 0x0000001333377235 */ /* 0x000fe20000000037 */
[----:B------:R-:W-:Y:S01]  /*45e0*/  HFMA2 R57, R56, R81, R25 ;  /* 0x0000005138397231 */ /* 0x000fe20000000019 */
[----:B------:R-:W-:Y:S01]  /*45f0*/  HFMA2.MMA R7, R16, R80, R7 ;  /* 0x0000005010077235 */ /* 0x000fe20000000007 */
[----:B------:R-:W-:Y:S01]  /*4600*/  HFMA2 R56, R18, R79, R26 ;  /* 0x0000004f12387231 */ /* 0x000fe2000000001a */
[-C--:B0-----:R-:W-:Y:S02]  /*4610*/  HFMA2.MMA R16, R35, R8.reuse, RZ ;  /* 0x0000000823107235 */ /* 0x081fe400000000ff */
[----:B------:R-:W-:Y:S02]  /*4620*/  HFMA2.MMA R18, R20, R8, RZ ;  /* 0x0000000814127235 */ /* 0x000fe400000000ff */
[----:B------:R-:W-:Y:S02]  /*4630*/  HFMA2.MMA R58, R55, R82, R24 ;  /* 0x00000052373a7235 */ /* 0x000fe40000000018 */
[----:B------:R-:W-:-:S02]  /*4640*/  HFMA2.MMA R25, R33, R9, R16 ;  /* 0x0000000921197235 */ /* 0x000fc40000000010 */
[----:B------:R-:W-:Y:S01]  /*4650*/  HFMA2.MMA R24, R23, R9, R18 ;  /* 0x0000000917187235 */ /* 0x000fe20000000012 */
[----:B------:R-:W-:-:S03]  /*4660*/  HFMA2 R17, R21, R8, RZ.H0_H0 ;  /* 0x0000000815117231 */ /* 0x000fc600000400ff */
[-C--:B------:R-:W-:Y:S02]  /*4670*/  HFMA2.MMA R25, R50, R10.reuse, R25 ;  /* 0x0000000a32197235 */ /* 0x080fe40000000019 */
[----:B------:R-:W-:Y:S01]  /*4680*/  HFMA2.MMA R24, R48, R10, R24 ;  /* 0x0000000a30187235 */ /* 0x000fe20000000018 */
[----:B------:R-:W-:Y:S01]  /*4690*/  HFMA2 R8, R34, R8, RZ.H0_H0 ;  /* 0x0000000822087231 */ /* 0x000fe200000400ff */
[----:B-1----:R-:W-:Y:S02]  /*46a0*/  HFMA2.MMA R35, R35, R12, RZ ;  /* 0x0000000c23237235 */ /* 0x002fe400000000ff */
[-C--:B------:R-:W-:Y:S02]  /*46b0*/  HFMA2.MMA R25, R51, R11.reuse, R25 ;  /* 0x0000000b33197235 */ /* 0x080fe40000000019 */
[----:B------:R-:W-:Y:S01]  /*46c0*/  HFMA2.MMA R24, R53, R11, R24 ;  /* 0x0000000b35187235 */ /* 0x000fe20000000018 */
[-C--:B------:R-:W-:Y:S01]  /*46d0*/  HFMA2 R17, R32, R9.reuse, R17 ;  /* 0x0000000920117231 */ /* 0x080fe20000000011 */
[----:B------:R-:W-:Y:S01]  /*46e0*/  HFMA2.MMA R20, R20, R12, RZ ;  /* 0x0000000c14147235 */ /* 0x000fe200000000ff */
[----:B------:R-:W-:Y:S01]  /*46f0*/  HFMA2 R8, R22, R9, R8 ;  /* 0x0000000916087231 */ /* 0x000fe20000000008 */
[----:B------:R-:W-:Y:S01]  /*4700*/  UIADD3 UR6, UR6, 0x20, URZ ;  /* 0x0000002006067890 */ /* 0x000fe2000fffe03f */
[-C--:B------:R-:W-:Y:S01]  /*4710*/  HFMA2 R26, R49, R10.reuse, R17 ;  /* 0x0000000a311a7231 */ /* 0x080fe20000000011 */
[----:B------:R-:W-:Y:S01]  /*4720*/  HFMA2.MMA R62, R25, R82, R27 ;  /* 0x00000052193e7235 */ /* 0x000fe2000000001b */
[----:B------:R-:W-:Y:S01]  /*4730*/  HFMA2 R8, R39, R10, R8 ;  /* 0x0000000a27087231 */ /* 0x000fe20000000008 */
[----:B------:R-:W-:Y:S01]  /*4740*/  HFMA2.MMA R60, R24, R80, R29 ;  /* 0x00000050183c7235 */ /* 0x000fe2000000001d */
[----:B------:R-:W-:Y:S01]  /*4750*/  UISETP.GE.AND UP0, UPT, UR6, UR5, UPT ;  /* 0x000000050600728c */ /* 0x000fe2000bf06270 */
[----:B------:R-:W-:-:S02]  /*4760*/  HFMA2.MMA R25, R33, R13, R35 ;  /* 0x0000000d21197235 */ /* 0x000fc40000000023 */
[----:B------:R-:W-:Y:S01]  /*4770*/  HFMA2.MMA R24, R23, R13, R20 ;  /* 0x0000000d17187235 */ /* 0x000fe20000000014 */
[-C--:B------:R-:W-:Y:S02]  /*4780*/  HFMA2 R26, R52, R11.reuse, R26 ;  /* 0x0000000b341a7231 */ /* 0x080fe4000000001a */
[----:B------:R-:W-:Y:S01]  /*4790*/  HFMA2 R8, R54, R11, R8 ;  /* 0x0000000b36087231 */ /* 0x000fe20000000008 */
[----:B------:R-:W-:Y:S01]  /*47a0*/  PLOP3.LUT P0, PT, PT, PT, UP0, 0x80, 0x0 ;  /* 0x000000000000781c */ /* 0x000fe20003f0f008 */
[-C--:B------:R-:W-:Y:S02]  /*47b0*/  HFMA2 R16, R21, R12.reuse, RZ.H0_H0 ;  /* 0x0000000c15107231 */ /* 0x080fe400000400ff */
[----:B------:R-:W-:Y:S01]  /*47c0*/  HFMA2 R11, R34, R12, RZ.H0_H0 ;  /* 0x0000000c220b7231 */ /* 0x000fe200000400ff */
[-C--:B------:R-:W-:Y:S02]  /*47d0*/  HFMA2.MMA R25, R50, R14.reuse, R25 ;  /* 0x0000000e32197235 */ /* 0x080fe40000000019 */
[----:B------:R-:W-:Y:S01]  /*47e0*/  HFMA2.MMA R24, R48, R14, R24 ;  /* 0x0000000e30187235 */ /* 0x000fe20000000018 */
[----:B------:R-:W-:-:S02]  /*47f0*/  HFMA2 R16, R32, R13, R16 ;  /* 0x0000000d20107231 */ /* 0x000fc40000000010 */
[----:B------:R-:W-:Y:S01]  /*4800*/  HFMA2 R11, R22, R13, R11 ;  /* 0x0000000d160b7231 */ /* 0x000fe2000000000b */
[-C--:B------:R-:W-:Y:S01]  /*4810*/  HFMA2.MMA R25, R51, R15.reuse, R25 ;  /* 0x0000000f33197235 */ /* 0x080fe20000000019 */
[----:B------:R-:W-:Y:S01]  /*4820*/  HFMA2 R61, R26, R81, R28 ;  /* 0x000000511a3d7231 */ /* 0x000fe2000000001c */
[----:B------:R-:W-:Y:S01]  /*4830*/  HFMA2.MMA R24, R53, R15, R24 ;  /* 0x0000000f35187235 */ /* 0x000fe20000000018 */
[-C--:B------:R-:W-:Y:S02]  /*4840*/  HFMA2 R26, R49, R14.reuse, R16 ;  /* 0x0000000e311a7231 */ /* 0x080fe40000000010 */
[----:B------:R-:W-:Y:S01]  /*4850*/  HFMA2 R27, R39, R14, R11 ;  /* 0x0000000e271b7231 */ /* 0x000fe2000000000b */
[----:B------:R-:W-:Y:S01]  /*4860*/  UIADD3 UR4, UR4, 0x40, URZ ;  /* 0x0000004004047890 */ /* 0x000fe2000fffe03f */
[-C--:B------:R-:W-:Y:S01]  /*4870*/  HFMA2 R18, R52, R15.reuse, R26 ;  /* 0x0000000f34127231 */ /* 0x080fe2000000001a */
[----:B------:R-:W-:Y:S01]  /*4880*/  UIADD3 UR7, UR7, 0x20, URZ ;  /* 0x0000002007077890 */ /* 0x000fe2000fffe03f */
[----:B------:R-:W-:Y:S01]  /*4890*/  HFMA2 R19, R54, R15, R27 ;  /* 0x0000000f36137231 */ /* 0x000fe2000000001b */
[----:B------:R-:W-:-:S02]  /*48a0*/  HFMA2.MMA R92, R25, R82, R31 ;  /* 0x00000052195c7235 */ /* 0x000fc4000000001f */
[----:B------:R-:W-:Y:S01]  /*48b0*/  HFMA2.MMA R90, R24, R80, R37 ;  /* 0x00000050185a7235 */ /* 0x000fe20000000025 */
[----:B------:R-:W-:Y:S02]  /*48c0*/  HFMA2 R59, R8, R79, R30 ;  /* 0x0000004f083b7231 */ /* 0x000fe4000000001e */
[----:B------:R-:W-:Y:S02]  /*48d0*/  HFMA2 R91, R18, R81, R36 ;  /* 0x00000051125b7231 */ /* 0x000fe40000000024 */
[----:B------:R-:W-:Y:S01]  /*48e0*/  HFMA2 R87, R19, R79, R38 ;  /* 0x0000004f13577231 */ /* 0x000fe20000000026 */
[----:B------:R-:W-:Y:S01]  /*48f0*/  @P0 CALL.REL.NOINC `(.L_x_867) ;  /* 0x0000001000000944 */ /* 0x000fe20003c00000 */
[----:B------:R-:W-:Y:S05]  /*4900*/  BRA `(.L_x_869) ;  /* 0xffffc4f000007947 */ /* 0x000fea000383ffff */
.L_x_867:
[----:B------:R-:W0:Y:S01]  /*4910*/  S2R R0, SR_CTAID.Y ;  /* 0x0000000000007919 */ /* 0x000e220000002600 */
[----:B------:R-:W-:Y:S01]  /*4920*/  HADD2 R65, R65.H0_H0, R65.H1_H1 ;  /* 0x3000004141417230 */ /* 0x000fe20000000800 */
[----:B------:R-:W-:Y:S01]  /*4930*/  IMAD.MOV.U32 R13, RZ, RZ, 0x2 ;  /* 0x00000002ff0d7424 */ /* 0x000fe200078e00ff */
[----:B------:R-:W-:-:S05]  /*4940*/  HADD2 R64, R64.H0_H0, R64.H1_H1 ;  /* 0x3000004040407230 */ /* 0x000fca0000000800 */
[----:B------:R-:W-:-:S05]  /*4950*/  PRMT R65, R65, 0x5410, R64 ;  /* 0x0000541041417816 */ /* 0x000fca0000000040 */
[----:B------:R-:W-:Y:S01]  /*4960*/  HMUL2 R65, R65, RZ.H0_H0 ;  /* 0x200000ff41417232 */ /* 0x000fe20000000000 */
[----:B0-----:R-:W-:-:S04]  /*4970*/  IMAD.SHL.U32 R3, R0, 0x8, RZ ;  /* 0x0000000800037824 */ /* 0x001fc800078e00ff */
[----:B------:R-:W-:-:S04]  /*4980*/  IMAD R2, R3, c[0x0][0x18c], R86 ;  /* 0x0000630003027a24 */ /* 0x000fc800078e0256 */
[----:B------:R-:W-:-:S05]  /*4990*/  IMAD.WIDE R2, R2, R13, c[0x0][0x180] ;  /* 0x0000600002027625 */ /* 0x000fca00078e020d */
[----:B------:R-:W2:Y:S01]  /*49a0*/  ATOM.E.ADD.F16x2.RN.STRONG.GPU P0, RZ, [R2.64], R65 ;  /* 0x0000004102ff798a */ /* 0x000ea2000810e9ca */
[----:B------:R-:W-:Y:S01]  /*49b0*/  HADD2 R63, R63.H0_H0, R63.H1_H1 ;  /* 0x3000003f3f3f7230 */ /* 0x000fe20000000800 */
[----:B------:R-:W-:Y:S01]  /*49c0*/  BSSY B0, `(.L_x_870) ;  /* 0x0000011000007945 */ /* 0x000fe20003800000 */
[----:B------:R-:W-:-:S05]  /*49d0*/  HADD2 R66, R66.H0_H0, R66.H1_H1 ;  /* 0x3000004242427230 */ /* 0x000fca0000000800 */
[----:B------:R-:W-:-:S06]  /*49e0*/  PRMT R63, R63, 0x5410, R66 ;  /* 0x000054103f3f7816 */ /* 0x000fcc0000000042 */
[----:B------:R-:W-:Y:S01]  /*49f0*/  HFMA2.MMA R63, R63, RZ, -RZ ;  /* 0x000000ff3f3f7235 */ /* 0x000fe200001000ff */
[----:B--2---:R-:W-:Y:S05]  /*4a00*/  @P0 BRA `(.L_x_871) ;  /* 0x000000c000000947 */ /* 0x004fea0003800000 */
[----:B------:R-:W0:Y:S02]  /*4a10*/  QSPC.E.S P0, RZ, [R2] ;  /* 0x0000000002ff73aa */ /* 0x000e240000000500 */
[----:B0-----:R-:W-:Y:S05]  /*4a20*/  @!P0 BRA `(.L_x_872) ;  /* 0x0000007000008947 */ /* 0x001fea0003800000 */
[----:B------:R-:W-:-:S05]  /*4a30*/  LOP3.LUT R0, R2, 0xffffff, RZ, 0xc0, !PT ;  /* 0x00ffffff02007812 */ /* 0x000fca00078ec0ff */
.L_x_873:
[----:B------:R-:W0:Y:S02]  /*4a40*/  LDS R4, [R0] ;  /* 0x0000000000047984 */ /* 0x000e240000000800 */
[----:B0-----:R-:W-:-:S06]  /*4a50*/  HADD2 R5, R4, R65 ;  /* 0x0000004104057230 */ /* 0x001fcc0000000000 */
[----:B------:R-:W0:Y:S02]  /*4a60*/  ATOMS.CAST.SPIN R5, [R0], R4, R5 ;  /* 0x000000040005738d */ /* 0x000e240001800005 */
[----:B0-----:R-:W-:-:S13]  /*4a70*/  ISETP.EQ.U32.AND P0, PT, R5, 0x1, PT ;  /* 0x000000010500780c */ /* 0x001fda0003f02070 */
[----:B------:R-:W-:Y:S05]  /*4a80*/  @!P0 BRA `(.L_x_873) ;  /* 0xffffffb000008947 */ /* 0x000fea000383ffff */
[----:B------:R-:W-:Y:S05]  /*4a90*/  BRA `(.L_x_871) ;  /* 0x0000003000007947 */ /* 0x000fea0003800000 */
.L_x_872:
[----:B------:R-:W2:Y:S02]  /*4aa0*/  LD.E R0, [R2.64] ;  /* 0x0000000a02007980 */ /* 0x000ea4000c101900 */
[----:B--2---:R-:W-:-:S05]  /*4ab0*/  IMAD.IADD R5, R65, 0x1, R0 ;  /* 0x0000000141057824 */ /* 0x004fca00078e0200 */
[----:B------:R0:W-:Y:S02]  /*4ac0*/  ST.E [R2.64], R5 ;  /* 0x0000000502007985 */ /* 0x0001e4000c10190a */
.L_x_871:
[----:B------:R-:W-:Y:S05]  /*4ad0*/  BSYNC B0 ;  /* 0x0000000000007941 */ /* 0x000fea0003800000 */
.L_x_870:
        /* <DEDUP_REMOVED lines=9> */
.L_x_877:
[----:B------:R-:W0:Y:S02]  /*4b70*/  LDS R8, [R0] ;  /* 0x0000000000087984 */ /* 0x000e240000000800 */
[----:B0-----:R-:W-:-:S10]  /*4b80*/  HFMA2.MMA R9, R8, 1, 1, R63 ;  /* 0x3c003c0008097835 */ /* 0x001fd4000000003f */
[----:B------:R-:W0:Y:S02]  /*4b90*/  ATOMS.CAST.SPIN R9, [R0], R8, R9 ;  /* 0x000000080009738d */ /* 0x000e240001800009 */
[----:B0-----:R-:W-:-:S13]  /*4ba0*/  ISETP.EQ.U32.AND P0, PT, R9, 0x1, PT ;  /* 0x000000010900780c */ /* 0x001fda0003f02070 */
[----:B------:R-:W-:Y:S05]  /*4bb0*/  @!P0 BRA `(.L_x_877) ;  /* 0xffffffb000008947 */ /* 0x000fea000383ffff */
[----:B------:R-:W-:Y:S05]  /*4bc0*/  BRA `(.L_x_875) ;  /* 0x0000003000007947 */ /* 0x000fea0003800000 */
.L_x_876:
[----:B------:R-:W2:Y:S02]  /*4bd0*/  LD.E R0, [R2.64+0x4] ;  /* 0x0000040a02007980 */ /* 0x000ea4000c101900 */
[----:B--2---:R-:W-:-:S05]  /*4be0*/  IMAD.IADD R9, R63, 0x1, R0 ;  /* 0x000000013f097824 */ /* 0x004fca00078e0200 */
[----:B------:R0:W-:Y:S02]  /*4bf0*/  ST.E [R2.64+0x4], R9 ;  /* 0x0000040902007985 */ /* 0x0001e4000c10190a */
.L_x_875:
[----:B------:R-:W-:Y:S05]  /*4c00*/  BSYNC B0 ;  /* 0x0000000000007941 */ /* 0x000fea0003800000 */
.L_x_874:
[----:B------:R-:W-:Y:S01]  /*4c10*/  HADD2 R70, R70.H0_H0, R70.H1_H1 ;  /* 0x3000004646467230 */ /* 0x000fe20000000800 */
[----:B0-----:R-:W-:Y:S01]  /*4c20*/  IMAD.WIDE R8, R13, c[0x0][0x18c], R2 ;  /* 0x000063000d087a25 */ /* 0x001fe200078e0202 */
[----:B------:R-:W-:-:S05]  /*4c30*/  HADD2 R35, R69.H0_H0, R69.H1_H1 ;  /* 0x3000004545237230 */ /* 0x000fca0000000800 */
[----:B------:R-:W-:-:S05]  /*4c40*/  PRMT R70, R70, 0x5410, R35 ;  /* 0x0000541046467816 */ /* 0x000fca0000000023 */
[----:B------:R-:W-:-:S05]  /*4c50*/  HMUL2 R11, R70, RZ.H0_H0 ;  /* 0x200000ff460b7232 */ /* 0x000fca0000000000 */
        /* <DEDUP_REMOVED lines=10> */
.L_x_881:
[----:B------:R-:W0:Y:S02]  /*4d00*/  LDS R2, [R0] ;  /* 0x0000000000027984 */ /* 0x000e240000000800 */
[----:B0-----:R-:W-:-:S06]  /*4d10*/  HADD2 R3, R2, R11 ;  /* 0x0000000b02037230 */ /* 0x001fcc0000000000 */
[----:B------:R-:W0:Y:S02]  /*4d20*/  ATOMS.CAST.SPIN R3, [R0], R2, R3 ;  /* 0x000000020003738d */ /* 0x000e240001800003 */
[----:B0-----:R-:W-:-:S13]  /*4d30*/  ISETP.EQ.U32.AND P0, PT, R3, 0x1, PT ;  /* 0x000000010300780c */ /* 0x001fda0003f02070 */
[----:B------:R-:W-:Y:S05]  /*4d40*/  @!P0 BRA `(.L_x_881) ;  /* 0xffffffb000008947 */ /* 0x000fea000383ffff */
[----:B------:R-:W-:Y:S05]  /*4d50*/  BRA `(.L_x_879) ;  /* 0x0000003000007947 */ /* 0x000fea0003800000 */
.L_x_880:
[----:B------:R-:W2:Y:S02]  /*4d60*/  LD.E R0, [R8.64] ;  /* 0x0000000a08007980 */ /* 0x000ea4000c101900 */
[----:B--2---:R-:W-:-:S05]  /*4d70*/  IMAD.IADD R3, R11, 0x1, R0 ;  /* 0x000000010b037824 */ /* 0x004fca00078e0200 */
[----:B------:R0:W-:Y:S02]  /*4d80*/  ST.E [R8.64], R3 ;  /* 0x0000000308007985 */ /* 0x0001e4000c10190a */
.L_x_879:
[----:B------:R-:W-:Y:S05]  /*4d90*/  BSYNC B0 ;  /* 0x0000000000007941 */ /* 0x000fea0003800000 */
.L_x_878:
[----:B------:R-:W-:-:S05]  /*4da0*/  IMAD.WIDE R4, R13, c[0x0][0x18c], R4 ;  /* 0x000063000d047a25 */ /* 0x000fca00078e0204 */
[----:B------:R-:W2:Y:S01]  /*4db0*/  ATOM.E.ADD.F16x2.RN.STRONG.GPU P0, RZ, [R4.64], R15 ;  /* 0x0000000f04ff798a */ /* 0x000ea2000810e9ca */
[----:B------:R-:W-:Y:S01]  /*4dc0*/  BSSY B0, `(.L_x_882) ;  /* 0x000000e000007945 */ /* 0x000fe20003800000 */
[----:B--2---:R-:W-:Y:S05]  /*4dd0*/  @P0 BRA `(.L_x_883) ;  /* 0x000000c000000947 */ /* 0x004fea0003800000 */
[----:B------:R-:W1:Y:S02]  /*4de0*/  QSPC.E.S P0, RZ, [R4] ;  /* 0x0000000004ff73aa */ /* 0x000e640000000500 */
[----:B-1----:R-:W-:Y:S05]  /*4df0*/  @!P0 BRA `(.L_x_884) ;  /* 0x0000007000008947 */ /* 0x002fea0003800000 */
[----:B------:R-:W-:-:S05]  /*4e00*/  LOP3.LUT R4, R4, 0xffffff, RZ, 0xc0, !PT ;  /* 0x00ffffff04047812 */ /* 0x000fca00078ec0ff */
.L_x_885:
[----:B------:R-:W1:Y:S02]  /*4e10*/  LDS R2, [R4] ;  /* 0x0000000004027984 */ /* 0x000e640000000800 */
[----:B01----:R-:W-:-:S10]  /*4e20*/  HFMA2.MMA R3, R2, 1, 1, R15 ;  /* 0x3c003c0002037835 */ /* 0x003fd4000000000f */
[----:B------:R-:W0:Y:S02]  /*4e30*/  ATOMS.CAST.SPIN R3, [R4], R2, R3 ;  /* 0x000000020403738d */ /* 0x000e240001800003 */
[----:B0-----:R-:W-:-:S13]  /*4e40*/  ISETP.EQ.U32.AND P0, PT, R3, 0x1, PT ;  /* 0x000000010300780c */ /* 0x001fda0003f02070 */
[----:B------:R-:W-:Y:S05]  /*4e50*/  @!P0 BRA `(.L_x_885) ;  /* 0xffffffb000008947 */ /* 0x000fea000383ffff */
[----:B------:R-:W-:Y:S05]  /*4e60*/  BRA `(.L_x_883) ;  /* 0x0000003000007947 */ /* 0x000fea0003800000 */
.L_x_884:
[----:B------:R-:W2:Y:S02]  /*4e70*/  LD.E R0, [R4.64] ;  /* 0x0000000a04007980 */ /* 0x000ea4000c101900 */
[----:B0-2---:R-:W-:-:S05]  /*4e80*/  IMAD.IADD R3, R15, 0x1, R0 ;  /* 0x000000010f037824 */ /* 0x005fca00078e0200 */
[----:B------:R0:W-:Y:S02]  /*4e90*/  ST.E [R4.64], R3 ;  /* 0x0000000304007985 */ /* 0x0001e4000c10190a */
.L_x_883:
[----:B------:R-:W-:Y:S05]  /*4ea0*/  BSYNC B0 ;  /* 0x0000000000007941 */ /* 0x000fea0003800000 */
.L_x_882:
        /* <DEDUP_REMOVED lines=15> */
.L_x_889:
[----:B------:R-:W0:Y:S02]  /*4fa0*/  LDS R2, [R0] ;  /* 0x0000000000027984 */ /* 0x000e240000000800 */
[----:B0-----:R-:W-:-:S06]  /*4fb0*/  HADD2 R3, R2, R45 ;  /* 0x0000002d02037230 */ /* 0x001fcc0000000000 */
[----:B------:R-:W0:Y:S02]  /*4fc0*/  ATOMS.CAST.SPIN R3, [R0], R2, R3 ;  /* 0x000000020003738d */ /* 0x000e240001800003 */
[----:B0-----:R-:W-:-:S13]  /*4fd0*/  ISETP.EQ.U32.AND P0, PT, R3, 0x1, PT ;  /* 0x000000010300780c */ /* 0x001fda0003f02070 */
[----:B------:R-:W-:Y:S05]  /*4fe0*/  @!P0 BRA `(.L_x_889) ;  /* 0xffffffb000008947 */ /* 0x000fea000383ffff */
[----:B------:R-:W-:Y:S05]  /*4ff0*/  BRA `(.L_x_887) ;  /* 0x0000003000007947 */ /* 0x000fea0003800000 */
.L_x_888:
[----:B------:R-:W2:Y:S02]  /*5000*/  LD.E R0, [R4.64] ;  /* 0x0000000a04007980 */ /* 0x000ea4000c101900 */
[----:B--2---:R-:W-:-:S05]  /*5010*/  IMAD.IADD R3, R45, 0x1, R0 ;  /* 0x000000012d037824 */ /* 0x004fca00078e0200 */
[----:B------:R0:W-:Y:S02]  /*5020*/  ST.E [R4.64], R3 ;  /* 0x0000000304007985 */ /* 0x0001e4000c10190a */
.L_x_887:
[----:B------:R-:W-:Y:S05]  /*5030*/  BSYNC B0 ;  /* 0x0000000000007941 */ /* 0x000fea0003800000 */
.L_x_886:
        /* <DEDUP_REMOVED lines=10> */
.L_x_893:
[----:B------:R-:W0:Y:S02]  /*50e0*/  LDS R12, [R8] ;  /* 0x00000000080c7984 */ /* 0x000e240000000800 */
[----:B0-----:R-:W-:-:S10]  /*50f0*/  HFMA2.MMA R13, R12, 1, 1, R15 ;  /* 0x3c003c000c0d7835 */ /* 0x001fd4000000000f */
[----:B------:R-:W0:Y:S02]  /*5100*/  ATOMS.CAST.SPIN R13, [R8], R12, R13 ;  /* 0x0000000c080d738d */ /* 0x000e24000180000d */
[----:B0-----:R-:W-:-:S13]  /*5110*/  ISETP.EQ.U32.AND P0, PT, R13, 0x1, PT ;  /* 0x000000010d00780c */ /* 0x001fda0003f02070 */
[----:B------:R-:W-:Y:S05]  /*5120*/  @!P0 BRA `(.L_x_893) ;  /* 0xffffffb000008947 */ /* 0x000fea000383ffff */
[----:B------:R-:W-:Y:S05]  /*5130*/  BRA `(.L_x_891) ;  /* 0x0000003000007947 */ /* 0x000fea0003800000 */
.L_x_892:
[----:B------:R-:W2:Y:S02]  /*5140*/  LD.E R0, [R8.64] ;  /* 0x0000000a08007980 */ /* 0x000ea4000c101900 */
[----:B--2---:R-:W-:-:S05]  /*5150*/  IMAD.IADD R13, R15, 0x1, R0 ;  /* 0x000000010f0d7824 */ /* 0x004fca00078e0200 */
[----:B------:R0:W-:Y:S02]  /*5160*/  ST.E [R8.64], R13 ;  /* 0x0000000d08007985 */ /* 0x0001e4000c10190a */
.L_x_891:
[----:B------:R-:W-:Y:S05]  /*5170*/  BSYNC B0 ;  /* 0x0000000000007941 */ /* 0x000fea0003800000 */
.L_x_890:
[----:B------:R-:W-:Y:S01]  /*5180*/  HADD2 R41, R41.H0_H0, R41.H1_H1 ;  /* 0x3000002929297230 */ /* 0x000fe20000000800 */
[----:B0-----:R-:W-:Y:S01]  /*5190*/  IMAD.WIDE R8, R11, 0x2, R4 ;  /* 0x000000020b087825 */ /* 0x001fe200078e0204 */
        /* <DEDUP_REMOVED lines=13> */
.L_x_897:
[----:B------:R-:W0:Y:S02]  /*5270*/  LDS R12, [R0] ;  /* 0x00000000000c7984 */ /* 0x000e240000000800 */
[----:B0-----:R-:W-:-:S06]  /*5280*/  HADD2 R13, R12, R41 ;  /* 0x000000290c0d7230 */ /* 0x001fcc0000000000 */
[----:B------:R-:W0:Y:S02]  /*5290*/  ATOMS.CAST.SPIN R13, [R0], R12, R13 ;  /* 0x0000000c000d738d */ /* 0x000e24000180000d */
[----:B0-----:R-:W-:-:S13]  /*52a0*/  ISETP.EQ.U32.AND P0, PT, R13, 0x1, PT ;  /* 0x000000010d00780c */ /* 0x001fda0003f02070 */
[----:B------:R-:W-:Y:S05]  /*52b0*/  @!P0 BRA `(.L_x_897) ;  /* 0xffffffb000008947 */ /* 0x000fea000383ffff */
[----:B------:R-:W-:Y:S05]  /*52c0*/  BRA `(.L_x_895) ;  /* 0x0000003000007947 */ /* 0x000fea0003800000 */
.L_x_896:
[----:B------:R-:W2:Y:S02]  /*52d0*/  LD.E R0, [R8.64] ;  /* 0x0000000a08007980 */ /* 0x000ea4000c101900 */
[----:B--2---:R-:W-:-:S05]  /*52e0*/  IMAD.IADD R13, R41, 0x1, R0 ;  /* 0x00000001290d7824 */ /* 0x004fca00078e0200 */
[----:B------:R0:W-:Y:S02]  /*52f0*/  ST.E [R8.64], R13 ;  /* 0x0000000d08007985 */ /* 0x0001e4000c10190a */
.L_x_895:
[----:B------:R-:W-:Y:S05]  /*5300*/  BSYNC B0 ;  /* 0x0000000000007941 */ /* 0x000fea0003800000 */
.L_x_894:
        /* <DEDUP_REMOVED lines=8> */
.L_x_901:
[----:B------:R-:W1:Y:S02]  /*5390*/  LDS R12, [R4] ;  /* 0x00000000040c7984 */ /* 0x000e640000000800 */
[----:B01----:R-:W-:-:S10]  /*53a0*/  HFMA2.MMA R13, R12, 1, 1, R43 ;  /* 0x3c003c000c0d7835 */ /* 0x003fd4000000002b */
[----:B------:R-:W0:Y:S02]  /*53b0*/  ATOMS.CAST.SPIN R13, [R4], R12, R13 ;  /* 0x0000000c040d738d */ /* 0x000e24000180000d */
[----:B0-----:R-:W-:-:S13]  /*53c0*/  ISETP.EQ.U32.AND P0, PT, R13, 0x1, PT ;  /* 0x000000010d00780c */ /* 0x001fda0003f02070 */
[----:B------:R-:W-:Y:S05]  /*53d0*/  @!P0 BRA `(.L_x_901) ;  /* 0xffffffb000008947 */ /* 0x000fea000383ffff */
[----:B------:R-:W-:Y:S05]  /*53e0*/  BRA `(.L_x_899) ;  /* 0x0000003000007947 */ /* 0x000fea0003800000 */
.L_x_900:
[----:B------:R-:W2:Y:S02]  /*53f0*/  LD.E R0, [R4.64] ;  /* 0x0000000a04007980 */ /* 0x000ea4000c101900 */
[----:B0-2---:R-:W-:-:S05]  /*5400*/  IMAD.IADD R13, R43, 0x1, R0 ;  /* 0x000000012b0d7824 */ /* 0x005fca00078e0200 */
[----:B------:R0:W-:Y:S02]  /*5410*/  ST.E [R4.64], R13 ;  /* 0x0000000d04007985 */ /* 0x0001e4000c10190a */
.L_x_899:
[----:B------:R-:W-:Y:S05]  /*5420*/  BSYNC B0 ;  /* 0x0000000000007941 */ /* 0x000fea0003800000 */
.L_x_898:
        /* <DEDUP_REMOVED lines=15> */
.L_x_905:
[----:B------:R-:W0:Y:S02]  /*5520*/  LDS R12, [R0] ;  /* 0x00000000000c7984 */ /* 0x000e240000000800 */
[----:B0-----:R-:W-:-:S06]  /*5530*/  HADD2 R13, R12, R71 ;  /* 0x000000470c0d7230 */ /* 0x001fcc0000000000 */
[----:B------:R-:W0:Y:S02]  /*5540*/  ATOMS.CAST.SPIN R13, [R0], R12, R13 ;  /* 0x0000000c000d738d */ /* 0x000e24000180000d */
[----:B0-----:R-:W-:-:S13]  /*5550*/  ISETP.EQ.U32.AND P0, PT, R13, 0x1, PT ;  /* 0x000000010d00780c */ /* 0x001fda0003f02070 */
[----:B------:R-:W-:Y:S05]  /*5560*/  @!P0 BRA `(.L_x_905) ;  /* 0xffffffb000008947 */ /* 0x000fea000383ffff */
[----:B------:R-:W-:Y:S05]  /*5570*/  BRA `(.L_x_903) ;  /* 0x0000003000007947 */ /* 0x000fea0003800000 */
.L_x_904:
[----:B------:R-:W2:Y:S02]  /*5580*/  LD.E R0, [R4.64] ;  /* 0x0000000a04007980 */ /* 0x000ea4000c101900 */
[----:B--2---:R-:W-:-:S05]  /*5590*/  IMAD.IADD R13, R71, 0x1, R0 ;  /* 0x00000001470d7824 */ /* 0x004fca00078e0200 */
[----:B------:R0:W-:Y:S02]  /*55a0*/  ST.E [R4.64], R13 ;  /* 0x0000000d04007985 */ /* 0x0001e4000c10190a */
.L_x_903:
[----:B------:R-:W-:Y:S05]  /*55b0*/  BSYNC B0 ;  /* 0x0000000000007941 */ /* 0x000fea0003800000 */
.L_x_902:
        /* <DEDUP_REMOVED lines=8> */
.L_x_909:
[----:B------:R-:W1:Y:S02]  /*5640*/  LDS R12, [R8] ;  /* 0x00000000080c7984 */ /* 0x000e640000000800 */
[----:B01----:R-:W-:-:S10]  /*5650*/  HFMA2.MMA R13, R12, 1, 1, R73 ;  /* 0x3c003c000c0d7835 */ /* 0x003fd40000000049 */
[----:B------:R-:W0:Y:S02]  /*5660*/  ATOMS.CAST.SPIN R13, [R8], R12, R13 ;  /* 0x0000000c080d738d */ /* 0x000e24000180000d */
[----:B0-----:R-:W-:-:S13]  /*5670*/  ISETP.EQ.U32.AND P0, PT, R13, 0x1, PT ;  /* 0x000000010d00780c */ /* 0x001fda0003f02070 */
[----:B------:R-:W-:Y:S05]  /*5680*/  @!P0 BRA `(.L_x_909) ;  /* 0xffffffb000008947 */ /* 0x000fea000383ffff */
[----:B------:R-:W-:Y:S05]  /*5690*/  BRA `(.L_x_907) ;  /* 0x0000003000007947 */ /* 0x000fea0003800000 */
.L_x_908:
[----:B------:R-:W2:Y:S02]  /*56a0*/  LD.E R0, [R8.64] ;  /* 0x0000000a08007980 */ /* 0x000ea4000c101900 */
[----:B0-2---:R-:W-:-:S05]  /*56b0*/  IMAD.IADD R13, R73, 0x1, R0 ;  /* 0x00000001490d7824 */ /* 0x005fca00078e0200 */
[----:B------:R0:W-:Y:S02]  /*56c0*/  ST.E [R8.64], R13 ;  /* 0x0000000d08007985 */ /* 0x0001e4000c10190a */
.L_x_907:
[----:B------:R-:W-:Y:S05]  /*56d0*/  BSYNC B0 ;  /* 0x0000000000007941 */ /* 0x000fea0003800000 */
.L_x_906:
        /* <DEDUP_REMOVED lines=15> */
.L_x_913:
[----:B------:R-:W0:Y:S02]  /*57d0*/  LDS R6, [R0] ;  /* 0x0000000000067984 */ /* 0x000e240000000800 */
[----:B0-----:R-:W-:-:S06]  /*57e0*/  HADD2 R7, R6, R13 ;  /* 0x0000000d06077230 */ /* 0x001fcc0000000000 */
[----:B------:R-:W0:Y:S02]  /*57f0*/  ATOMS.CAST.SPIN R7, [R0], R6, R7 ;  /* 0x000000060007738d */ /* 0x000e240001800007 */
[----:B0-----:R-:W-:-:S13]  /*5800*/  ISETP.EQ.U32.AND P0, PT, R7, 0x1, PT ;  /* 0x000000010700780c */ /* 0x001fda0003f02070 */
[----:B------:R-:W-:Y:S05]  /*5810*/  @!P0 BRA `(.L_x_913) ;  /* 0xffffffb000008947 */ /* 0x000fea000383ffff */
[----:B------:R-:W-:Y:S05]  /*5820*/  BRA `(.L_x_911) ;  /* 0x0000003000007947 */ /* 0x000fea0003800000 */
.L_x_912:
[----:B------:R-:W2:Y:S02]  /*5830*/  LD.E R0, [R8.64] ;  /* 0x0000000a08007980 */ /* 0x000ea4000c101900 */
[----:B--2---:R-:W-:-:S05]  /*5840*/  IMAD.IADD R7, R13, 0x1, R0 ;  /* 0x000000010d077824 */ /* 0x004fca00078e0200 */
[----:B------:R0:W-:Y:S02]  /*5850*/  ST.E [R8.64], R7 ;  /* 0x0000000708007985 */ /* 0x0001e4000c10190a */
.L_x_911:
[----:B------:R-:W-:Y:S05]  /*5860*/  BSYNC B0 ;  /* 0x0000000000007941 */ /* 0x000fea0003800000 */
.L_x_910:
        /* <DEDUP_REMOVED lines=8> */
.L_x_917:
[----:B------:R-:W1:Y:S02]  /*58f0*/  LDS R6, [R4] ;  /* 0x0000000004067984 */ /* 0x000e640000000800 */
[----:B01----:R-:W-:-:S10]  /*5900*/  HFMA2.MMA R7, R6, 1, 1, R15 ;  /* 0x3c003c0006077835 */ /* 0x003fd4000000000f */
[----:B------:R-:W0:Y:S02]  /*5910*/  ATOMS.CAST.SPIN R7, [R4], R6, R7 ;  /* 0x000000060407738d */ /* 0x000e240001800007 */
[----:B0-----:R-:W-:-:S13]  /*5920*/  ISETP.EQ.U32.AND P0, PT, R7, 0x1, PT ;  /* 0x000000010700780c */ /* 0x001fda0003f02070 */
[----:B------:R-:W-:Y:S05]  /*5930*/  @!P0 BRA `(.L_x_917) ;  /* 0xffffffb000008947 */ /* 0x000fea000383ffff */
[----:B------:R-:W-:Y:S05]  /*5940*/  BRA `(.L_x_915) ;  /* 0x0000003000007947 */ /* 0x000fea0003800000 */
.L_x_916:
[----:B------:R-:W2:Y:S02]  /*5950*/  LD.E R0, [R4.64] ;  /* 0x0000000a04007980 */ /* 0x000ea4000c101900 */
[----:B0-2---:R-:W-:-:S05]  /*5960*/  IMAD.IADD R7, R15, 0x1, R0 ;  /* 0x000000010f077824 */ /* 0x005fca00078e0200 */
[----:B------:R0:W-:Y:S02]  /*5970*/  ST.E [R4.64], R7 ;  /* 0x0000000704007985 */ /* 0x0001e4000c10190a */
.L_x_915:
[----:B------:R-:W-:Y:S05]  /*5980*/  BSYNC B0 ;  /* 0x0000000000007941 */ /* 0x000fea0003800000 */
.L_x_914:
        /* <DEDUP_REMOVED lines=15> */
.L_x_921:
[----:B------:R-:W0:Y:S02]  /*5a80*/  LDS R6, [R0] ;  /* 0x0000000000067984 */ /* 0x000e240000000800 */
[----:B0-----:R-:W-:-:S06]  /*5a90*/  HADD2 R7, R6, R13 ;  /* 0x0000000d06077230 */ /* 0x001fcc0000000000 */
[----:B------:R-:W0:Y:S02]  /*5aa0*/  ATOMS.CAST.SPIN R7, [R0], R6, R7 ;  /* 0x000000060007738d */ /* 0x000e240001800007 */
[----:B0-----:R-:W-:-:S13]  /*5ab0*/  ISETP.EQ.U32.AND P0, PT, R7, 0x1, PT ;  /* 0x000000010700780c */ /* 0x001fda0003f02070 */
[----:B------:R-:W-:Y:S05]  /*5ac0*/  @!P0 BRA `(.L_x_921) ;  /* 0xffffffb000008947 */ /* 0x000fea000383ffff */
[----:B------:R-:W-:Y:S05]  /*5ad0*/  BRA `(.L_x_919) ;  /* 0x0000003000007947 */ /* 0x000fea0003800000 */
.L_x_920:
[----:B------:R-:W2:Y:S02]  /*5ae0*/  LD.E R0, [R4.64] ;  /* 0x0000000a04007980 */ /* 0x000ea4000c101900 */
[----:B--2---:R-:W-:-:S05]  /*5af0*/  IMAD.IADD R7, R13, 0x1, R0 ;  /* 0x000000010d077824 */ /* 0x004fca00078e0200 */
[----:B------:R0:W-:Y:S02]  /*5b00*/  ST.E [R4.64], R7 ;  /* 0x0000000704007985 */ /* 0x0001e4000c10190a */
.L_x_919:
[----:B------:R-:W-:Y:S05]  /*5b10*/  BSYNC B0 ;  /* 0x0000000000007941 */ /* 0x000fea0003800000 */
.L_x_918:
        /* <DEDUP_REMOVED lines=8> */
.L_x_925:
[----:B------:R-:W0:Y:S02]  /*5ba0*/  LDS R8, [R6] ;  /* 0x0000000006087984 */ /* 0x000e240000000800 */
[----:B0-----:R-:W-:-:S10]  /*5bb0*/  HFMA2.MMA R9, R8, 1, 1, R15 ;  /* 0x3c003c0008097835 */ /* 0x001fd4000000000f */
[----:B------:R-:W0:Y:S02]  /*5bc0*/  ATOMS.CAST.SPIN R9, [R6], R8, R9 ;  /* 0x000000080609738d */ /* 0x000e240001800009 */
[----:B0-----:R-:W-:-:S13]  /*5bd0*/  ISETP.EQ.U32.AND P0, PT, R9, 0x1, PT ;  /* 0x000000010900780c */ /* 0x001fda0003f02070 */
[----:B------:R-:W-:Y:S05]  /*5be0*/  @!P0 BRA `(.L_x_925) ;  /* 0xffffffb000008947 */ /* 0x000fea000383ffff */
[----:B------:R-:W-:Y:S05]  /*5bf0*/  BRA `(.L_x_923) ;  /* 0x0000003000007947 */ /* 0x000fea0003800000 */
.L_x_924:
[----:B------:R-:W2:Y:S02]  /*5c00*/  LD.E R0, [R6.64] ;  /* 0x0000000a06007980 */ /* 0x000ea4000c101900 */
[----:B--2---:R-:W-:-:S05]  /*5c10*/  IMAD.IADD R9, R15, 0x1, R0 ;  /* 0x000000010f097824 */ /* 0x004fca00078e0200 */
[----:B------:R0:W-:Y:S02]  /*5c20*/  ST.E [R6.64], R9 ;  /* 0x0000000906007985 */ /* 0x0001e4000c10190a */
.L_x_923:
[----:B------:R-:W-:Y:S05]  /*5c30*/  BSYNC B0 ;  /* 0x0000000000007941 */ /* 0x000fea0003800000 */
.L_x_922:
        /* <DEDUP_REMOVED lines=15> */
.L_x_929:
[----:B------:R-:W0:Y:S02]  /*5d30*/  LDS R8, [R6] ;  /* 0x0000000006087984 */ /* 0x000e240000000800 */
[----:B0-----:R-:W-:-:S06]  /*5d40*/  HADD2 R9, R8, R11 ;  /* 0x0000000b08097230 */ /* 0x001fcc0000000000 */
[----:B------:R-:W0:Y:S02]  /*5d50*/  ATOMS.CAST.SPIN R9, [R6], R8, R9 ;  /* 0x000000080609738d */ /* 0x000e240001800009 */
[----:B0-----:R-:W-:-:S13]  /*5d60*/  ISETP.EQ.U32.AND P0, PT, R9, 0x1, PT ;  /* 0x000000010900780c */ /* 0x001fda0003f02070 */
[----:B------:R-:W-:Y:S05]  /*5d70*/  @!P0 BRA `(.L_x_929) ;  /* 0xffffffb000008947 */ /* 0x000fea000383ffff */
[----:B------:R-:W-:Y:S05]  /*5d80*/  BRA `(.L_x_927) ;  /* 0x0000003000007947 */ /* 0x000fea0003800000 */
.L_x_928:
[----:B------:R-:W2:Y:S02]  /*5d90*/  LD.E R0, [R6.64] ;  /* 0x0000000a06007980 */ /* 0x000ea4000c101900 */
[----:B--2---:R-:W-:-:S05]  /*5da0*/  IMAD.IADD R9, R11, 0x1, R0 ;  /* 0x000000010b097824 */ /* 0x004fca00078e0200 */
[----:B------:R0:W-:Y:S02]  /*5db0*/  ST.E [R6.64], R9 ;  /* 0x0000000906007985 */ /* 0x0001e4000c10190a */
.L_x_927:
[----:B------:R-:W-:Y:S05]  /*5dc0*/  BSYNC B0 ;  /* 0x0000000000007941 */ /* 0x000fea0003800000 */
.L_x_926:
[----:B------:R-:W-:-:S05]  /*5dd0*/  IADD3 R2, P0, R2, R4, RZ ;  /* 0x0000000402027210 */ /* 0x000fca0007f1e0ff */
[----:B------:R-:W-:-:S07]  /*5de0*/  IMAD.X R3, R3, 0x1, R5, P0 ;  /* 0x0000000103037824 */ /* 0x000fce00000e0605 */
[----:B------:R-:W2:Y:S02]  /*5df0*/  ATOM.E.ADD.F16x2.RN.STRONG.GPU P0, RZ, [R2.64], R13 ;  /* 0x0000000d02ff798a */ /* 0x000ea4000810e9ca */
[----:B--2---:R-:W-:Y:S05]  /*5e00*/  @P0 EXIT ;  /* 0x000000000000094d */ /* 0x004fea0003800000 */
[----:B------:R-:W1:Y:S02]  /*5e10*/  QSPC.E.S P0, RZ, [R2] ;  /* 0x0000000002ff73aa */ /* 0x000e640000000500 */
[----:B-1----:R-:W-:Y:S05]  /*5e20*/  @!P0 BRA `(.L_x_930) ;  /* 0x0000007000008947 */ /* 0x002fea0003800000 */
[----:B------:R-:W-:-:S05]  /*5e30*/  LOP3.LUT R2, R2, 0xffffff, RZ, 0xc0, !PT ;  /* 0x00ffffff02027812 */ /* 0x000fca00078ec0ff */
.L_x_931:
[----:B------:R-:W1:Y:S02]  /*5e40*/  LDS R4, [R2] ;  /* 0x0000000002047984 */ /* 0x000e640000000800 */
[----:B-1----:R-:W-:-:S10]  /*5e50*/  HFMA2.MMA R5, R4, 1, 1, R13 ;  /* 0x3c003c0004057835 */ /* 0x002fd4000000000d */
[----:B------:R-:W1:Y:S02]  /*5e60*/  ATOMS.CAST.SPIN R5, [R2], R4, R5 ;  /* 0x000000040205738d */ /* 0x000e640001800005 */
[----:B-1----:R-:W-:-:S13]  /*5e70*/  ISETP.EQ.U32.AND P0, PT, R5, 0x1, PT ;  /* 0x000000010500780c */ /* 0x002fda0003f02070 */
[----:B------:R-:W-:Y:S05]  /*5e80*/  @!P0 BRA `(.L_x_931) ;  /* 0xffffffb000008947 */ /* 0x000fea000383ffff */
[----:B------:R-:W-:Y:S05]  /*5e90*/  EXIT ;  /* 0x000000000000794d */ /* 0x000fea0003800000 */
.L_x_930:
[----:B------:R-:W2:Y:S02]  /*5ea0*/  LD.E R0, [R2.64] ;  /* 0x0000000a02007980 */ /* 0x000ea4000c101900 */
[----:B--2---:R-:W-:-:S05]  /*5eb0*/  IMAD.IADD R5, R13, 0x1, R0 ;  /* 0x000000010d057824 */ /* 0x004fca00078e0200 */
[----:B------:R-:W-:Y:S01]  /*5ec0*/  ST.E [R2.64], R5 ;  /* 0x0000000502007985 */ /* 0x000fe2000c10190a */
[----:B------:R-:W-:Y:S05]  /*5ed0*/  EXIT ;  /* 0x000000000000794d */ /* 0x000fea0003800000 */
.L_x_932:
        /* <DEDUP_REMOVED lines=10> */
.L_x_3840:


//--------------------- .text._Z28gemm_half_q_half_gptq_kernelILi7ELb0ELb1EEvPK6__halfPKjS4_S2_PS0_iiiiiPKtibS2_i --------------------------
	.section	.text._Z28gemm_half_q_half_gptq_kernelILi7ELb0ELb1EEvPK6__halfPKjS4_S2_PS0_iiiiiPKtibS2_i,"ax",@progbits
	.sectioninfo	@"SHI_REGISTERS=104"
	.align	128
        .global         _Z28gemm_half_q_half_gptq_kernelILi7ELb0ELb1EEvPK6__halfPKjS4_S2_PS0_iiiiiPKtibS2_i
        .type           _Z28gemm_half_q_half_gptq_kernelILi7ELb0ELb1EEvPK6__halfPKjS4_S2_PS0_iiiiiPKtibS2_i,@function
        .size           _Z28gemm_half_q_half_gptq_kernelILi7ELb0ELb1EEvPK6__halfPKjS4_S2_PS0_iiiiiPKtibS2_i,(.L_x_3841 - _Z28gemm_half_q_half_gptq_kernelILi7ELb0ELb1EEvPK6__halfPKjS4_S2_PS0_iiiiiPKtibS2_i)
        .other          _Z28gemm_half_q_half_gptq_kernelILi7ELb0ELb1EEvPK6__halfPKjS4_S2_PS0_iiiiiPKtibS2_i,@"STO_CUDA_ENTRY STV_DEFAULT"
_Z28gemm_half_q_half_gptq_kernelILi7ELb0ELb1EEvPK6__halfPKjS4_S2_PS0_iiiiiPKtibS2_i:
.text._Z28gemm_half_q_half_gptq_kernelILi7ELb0ELb1EEvPK6__halfPKjS4_S2_PS0_iiiiiPKtibS2_i:
[----:B------:R-:W-:Y:S02]  /*0000*/  IMAD.MOV.U32 R1, RZ, RZ, c[0x0][0x28] ;  /* 0x00000a00ff017624 */ /* 0x000fe400078e00ff */
[----:B------:R-:W0:Y:S01]  /*0010*/  S2R R0, SR_CTAID.Z ;  /* 0x0000000000007919 */ /* 0x000e220000002700 */
[----:B------:R-:W-:Y:S01]  /*0020*/  ULDC.64 UR6, c[0x0][0x118] ;  /* 0x0000460000067ab9 */ /* 0x000fe20000000a00 */
[----:B------:R-:W-:Y:S02]  /*0030*/  BSSY B0, `(.L_x_933) ;  /* 0x0000049000007945 */ /* 0x000fe40003800000 */
[----:B------:R-:W1:Y:S04]  /*0040*/  S2R R7, SR_TID.X ;  /* 0x0000000000077919 */ /* 0x000e680000002100 */
[----:B------:R-:W2:Y:S04]  /*0050*/  S2R R2, SR_CTAID.X ;  /* 0x0000000000027919 */ /* 0x000ea80000002500 */
[----:B------:R-:W3:Y:S01]  /*0060*/  S2R R3, SR_CTAID.Y ;  /* 0x0000000000037919 */ /* 0x000ee20000002600 */
[C---:B0-----:R-:W-:Y:S01]  /*0070*/  LEA R86, R0.reuse, 0x80, 0x7 ;  /* 0x0000008000567811 */ /* 0x041fe200078e38ff */
[----:B-1----:R-:W-:-:S03]  /*0080*/  IMAD R5, R0, 0x80, R7 ;  /* 0x0000008000057824 */ /* 0x002fc600078e0207 */
[----:B------:R-:W-:Y:S01]  /*0090*/  IMNMX R86, R86, c[0x0][0x190], PT ;  /* 0x0000640056567a17 */ /* 0x000fe20003800200 */
[----:B--2---:R-:W-:-:S03]  /*00a0*/  IMAD R2, R2, 0x80, R7 ;  /* 0x0000008002027824 */ /* 0x004fc600078e0207 */
[----:B------:R-:W-:Y:S01]  /*00b0*/  ISETP.GE.AND P0, PT, R5, R86, PT ;  /* 0x000000560500720c */ /* 0x000fe20003f06270 */
[----:B---3--:R-:W-:Y:S02]  /*00c0*/  IMAD R3, R3, 0x7, RZ ;  /* 0x0000000703037824 */ /* 0x008fe400078e02ff */
[----:B------:R-:W-:-:S10]  /*00d0*/  IMAD.SHL.U32 R84, R2, 0x4, RZ ;  /* 0x0000000402547824 */ /* 0x000fd400078e00ff */
        /* <DEDUP_REMOVED lines=26> */
[----:B------:R-:W-:Y:S02]  /*0280*/  IMAD.WIDE R16, R19, 0x2, R14 ;  /* 0x0000000213107825 */ /* 0x000fe400078e020e */
        /* <DEDUP_REMOVED lines=10> */
.L_x_935:
        /* <DEDUP_REMOVED lines=25> */
.L_x_934:
[----:B------:R-:W-:Y:S05]  /*04c0*/  BSYNC B0 ;  /* 0x0000000000007941 */ /* 0x000fea0003800000 */
.L_x_933:
[----:B------:R-:W-:-:S13]  /*04d0*/  ISETP.GE.AND P0, PT, R84, c[0x0][0x18c], PT ;  /* 0x0000630054007a0c */ /* 0x000fda0003f06270 */
[----:B------:R-:W-:Y:S05]  /*04e0*/  @P0 EXIT ;  /* 0x000000000000094d */ /* 0x000fea0003800000 */
[----:B0-----:R-:W-:Y:S01]  /*04f0*/  IABS R7, c[0x0][0x198] ;  /* 0x0000660000077a13 */ /* 0x001fe20000000000 */
[----:B------:R-:W-:-:S03]  /*0500*/  IMAD.SHL.U32 R11, R0, 0x80, RZ ;  /* 0x00000080000b7824 */ /* 0x000fc600078e00ff */
        /* <DEDUP_REMOVED lines=42> */
[----:B------:R-:W-:Y:S02]  /*07b0*/  ISETP.NE.OR P0, PT, R0, RZ, !P0 ;  /* 0x000000ff0000720c */ /* 0x000fe40004705670 */
        /* <DEDUP_REMOVED lines=14> */
[----:B-123--:R-:W-:Y:S02]  /*08a0*/  IMAD.MOV.U32 R17, RZ, RZ, 0x2 ;  /* 0x00000002ff117424 */ /* 0x00efe400078e00ff */
[----:B------:R-:W-:-:S04]  /*08b0*/  IMAD R3, R3, c[0x0][0x18c], R84 ;  /* 0x0000630003037a24 */ /* 0x000fc800078e0254 */
        /* <DEDUP_REMOVED lines=14> */
.L_x_936:
[----:B-123--:R-:W-:Y:S01]  /*09a0*/  ISETP.GE.AND P0, PT, R11, R86, PT ;  /* 0x000000560b00720c */ /* 0x00efe20003f06270 */
        /* <DEDUP_REMOVED lines=19> */
[----:B------:R-:W-:Y:S01]  /*0ae0*/  IMAD.MOV.U32 R89, RZ, RZ, RZ ;  /* 0x000000ffff597224 */ /* 0x000fe200078e00ff */
[----:B------:R-:W-:Y:S01]  /*0af0*/  CS2R R72, SRZ ;  /* 0x0000000000487805 */ /* 0x000fe2000001ff00 */
[----:B------:R-:W-:Y:S01]  /*0b00*/  CS2R R74, SRZ ;  /* 0x00000000004a7805 */ /* 0x000fe2000001ff00 */
[----:B------:R-:W-:Y:S01]  /*0b10*/  IMAD.MOV.U32 R10, RZ, RZ, RZ ;  /* 0x000000ffff0a7224 */ /* 0x000fe200078e00ff */
[----:B------:R-:W-:Y:S01]  /*0b20*/  CS2R R68, SRZ ;  /* 0x0000000000447805 */ /* 0x000fe2000001ff00 */
[----:B------:R-:W-:Y:S01]  /*0b30*/  IMAD.MOV.U32 R67, RZ, RZ, RZ ;  /* 0x000000ffff437224 */ /* 0x000fe200078e00ff */
[C-C-:B-----5:R-:W-:Y:S01]  /*0b40*/  PRMT R81, R18.reuse, 0x5410, R18.reuse ;  /* 0x0000541012517816 */ /* 0x160fe20000000012 */
[----:B------:R-:W-:Y:S01]  /*0b50*/  IMAD.MOV.U32 R98, RZ, RZ, RZ ;  /* 0x000000ffff627224 */ /* 0x000fe200078e00ff */
[----:B------:R-:W-:Y:S01]  /*0b60*/  PRMT R79, R18, 0x7632, R18 ;  /* 0x00007632124f7816 */ /* 0x000fe20000000012 */
[----:B------:R-:W-:Y:S01]  /*0b70*/  IMAD.MOV.U32 R96, RZ, RZ, RZ ;  /* 0x000000ffff607224 */ /* 0x000fe200078e00ff */
[C-C-:B------:R-:W-:Y:S01]  /*0b80*/  PRMT R78, R19.reuse, 0x5410, R19.reuse ;  /* 0x00005410134e7816 */ /* 0x140fe20000000013 */
[----:B------:R-:W-:Y:S01]  /*0b90*/  IMAD.MOV.U32 R94, RZ, RZ, RZ ;  /* 0x000000ffff5e7224 */ /* 0x000fe200078e00ff */
[----:B------:R-:W-:-:S02]  /*0ba0*/  PRMT R77, R19, 0x7632, R19 ;  /* 0x00007632134d7816 */ /* 0x000fc40000000013 */
[----:B------:R-:W-:Y:S02]  /*0bb0*/  PRMT R76, R20, 0x5410, R20 ;  /* 0x00005410144c7816 */ /* 0x000fe40000000014 */
[----:B------:R-:W-:Y:S02]  /*0bc0*/  PRMT R3, R22, 0x5410, R22 ;  /* 0x0000541016037816 */ /* 0x000fe40000000016 */
[----:B------:R-:W-:Y:S02]  /*0bd0*/  PRMT R5, R24, 0x5410, R24 ;  /* 0x0000541018057816 */ /* 0x000fe40000000018 */
        /* <DEDUP_REMOVED lines=15> */
.L_x_939:
[----:B------:R-:W-:Y:S02]  /*0cd0*/  IMAD.MOV.U32 R32, RZ, RZ, R88 ;  /* 0x000000ffff207224 */ /* 0x000fe400078e0058 */
[----:B------:R-:W-:Y:S01]  /*0ce0*/  IMAD.MOV.U32 R33, RZ, RZ, R85 ;  /* 0x000000ffff217224 */ /* 0x000fe200078e0055 */
[----:B------:R-:W0:Y:S01]  /*0cf0*/  LDS.128 R16, [UR4] ;  /* 0x00000004ff107984 */ /* 0x000e220008000c00 */
[----:B------:R-:W-:-:S03]  /*0d00*/  IMAD.MOV.U32 R29, RZ, RZ, 0x4 ;  /* 0x00000004ff1d7424 */ /* 0x000fc600078e00ff */
[----:B------:R-:W2:Y:S01]  /*0d10*/  LDG.E.128.CONSTANT R20, [R32.64] ;  /* 0x0000000620147981 */ /* 0x000ea2000c1e9d00 */
[----:B------:R-:W-:-:S03]  /*0d20*/  IMAD.WIDE R30, R29, c[0x0][0x18c], R32 ;  /* 0x000063001d1e7a25 */ /* 0x000fc600078e0220 */
[----:B------:R-:W1:Y:S04]  /*0d30*/  LDS.128 R12, [UR4+0x100] ;  /* 0x00010004ff0c7984 */ /* 0x000e680008000c00 */
[----:B------:R3:W5:Y:S01]  /*0d40*/  LDG.E.128.CONSTANT R24, [R30.64] ;  /* 0x000000061e187981 */ /* 0x000762000c1e9d00 */
[----:B------:R-:W-:Y:S02]  /*0d50*/  ISETP.NE.AND P0, PT, R11, R8, PT ;  /* 0x000000080b00720c */ /* 0x000fe40003f05270 */
[C---:B--2---:R-:W-:Y:S02]  /*0d60*/  LOP3.LUT R28, R20.reuse, 0xf000f, RZ, 0xc0, !PT ;  /* 0x000f000f141c7812 */ /* 0x044fe400078ec0ff */
[----:B------:R-:W-:Y:S02]  /*0d70*/  LOP3.LUT R34, R20, 0xf000f0, RZ, 0xc0, !PT ;  /* 0x00f000f014227812 */ /* 0x000fe400078ec0ff */
[----:B------:R-:W-:-:S02]  /*0d80*/  LOP3.LUT R35, R21, 0xf000f, RZ, 0xc0, !PT ;  /* 0x000f000f15237812 */ /* 0x000fc400078ec0ff */
        /* <DEDUP_REMOVED lines=8> */
[----:B------:R-:W-:Y:S01]  /*0e10*/  SHF.R.U32.HI R23, RZ, 0x8, R23 ;  /* 0x00000008ff177819 */ /* 0x000fe20000011617 */
[----:B------:R-:W-:Y:S05]  /*0e20*/  @P0 BRA `(.L_x_938) ;  /* 0x000002c000000947 */ /* 0x000fea0003800000 */
[----:B01-3--:R-:W-:-:S05]  /*0e30*/  IADD3 R80, R80, 0x1, RZ ;  /* 0x0000000150507810 */ /* 0x00bfca0007ffe0ff */
        /* <DEDUP_REMOVED lines=14> */
[C---:B------:R-:W-:Y:S02]  /*0f20*/  LEA.HI R8, R6.reuse, 0x1, RZ, 0x1c ;  /* 0x0000000106087811 */ /* 0x040fe400078fe0ff */
[C---:B------:R-:W-:Y:S02]  /*0f30*/  IADD3 R7, R6.reuse, 0x1, RZ ;  /* 0x0000000106077810 */ /* 0x040fe40007ffe0ff */
[C---:B------:R-:W-:Y:S02]  /*0f40*/  LEA.HI R9, R6.reuse, 0x1, RZ, 0x18 ;  /* 0x0000000106097811 */ /* 0x040fe400078fc0ff */
[----:B0-----:R-:W-:Y:S02]  /*0f50*/  LEA.HI R4, R6, 0x1, RZ, 0x14 ;  /* 0x0000000106047811 */ /* 0x001fe400078fa0ff */
[----:B------:R-:W-:Y:S02]  /*0f60*/  LOP3.LUT R3, R8, 0xf, RZ, 0xc0, !PT ;  /* 0x0000000f08037812 */ /* 0x000fe400078ec0ff */
[----:B------:R-:W-:-:S02]  /*0f70*/  LOP3.LUT R7, R7, 0xf, RZ, 0xc0, !PT ;  /* 0x0000000f07077812 */ /* 0x000fc400078ec0ff */
[----:B------:R-:W-:Y:S01]  /*0f80*/  LOP3.LUT R39, R9, 0xf, RZ, 0xc0, !PT ;  /* 0x0000000f09277812 */ /* 0x000fe200078ec0ff */
[----:B------:R0:W1:Y:S01]  /*0f90*/  I2F.F16 R8, R3 ;  /* 0x0000000300087306 */ /* 0x0000620000200c00 */
[----:B------:R-:W-:Y:S02]  /*0fa0*/  LOP3.LUT R40, R4, 0xf, RZ, 0xc0, !PT ;  /* 0x0000000f04287812 */ /* 0x000fe400078ec0ff */
[----:B------:R-:W-:Y:S02]  /*0fb0*/  LOP3.LUT R5, R39, 0xe400, RZ, 0xfc, !PT ;  /* 0x0000e40027057812 */ /* 0x000fe400078efcff */
[----:B---3--:R-:W-:Y:S02]  /*0fc0*/  PRMT R81, R79, 0x5410, R79 ;  /* 0x000054104f517816 */ /* 0x008fe4000000004f */
[----:B----4-:R-:W-:Y:S01]  /*0fd0*/  PRMT R78, R77, 0x5410, R77 ;  /* 0x000054104d4e7816 */ /* 0x010fe2000000004d */
[----:B------:R2:W3:Y:S01]  /*0fe0*/  I2F.F16 R2, R7 ;  /* 0x0000000700027306 */ /* 0x0004e20000200c00 */
[----:B0-----:R-:W-:-:S02]  /*0ff0*/  LOP3.LUT R3, R3, 0xe400, RZ, 0xfc, !PT ;  /* 0x0000e40003037812 */ /* 0x001fc400078efcff */
[----:B------:R-:W-:Y:S02]  /*1000*/  PRMT R79, R79, 0x7632, R79 ;  /* 0x000076324f4f7816 */ /* 0x000fe4000000004f */
[----:B------:R-:W-:Y:S02]  /*1010*/  PRMT R77, R77, 0x7632, R77 ;  /* 0x000076324d4d7816 */ /* 0x000fe4000000004d */
[----:B------:R-:W-:Y:S01]  /*1020*/  PRMT R3, R3, 0x5410, R3 ;  /* 0x0000541003037816 */ /* 0x000fe20000000003 */
[----:B------:R0:W4:Y:S01]  /*1030*/  I2F.F16 R6, R39 ;  /* 0x0000002700067306 */ /* 0x0001220000200c00 */
[----:B--2---:R-:W-:Y:S01]  /*1040*/  LOP3.LUT R7, R7, 0xe400, RZ, 0xfc, !PT ;  /* 0x0000e40007077812 */ /* 0x004fe200078efcff */
[----:B-1----:R-:W-:Y:S01]  /*1050*/  HADD2 R4, R41.H0_H0, -R8.H0_H0 ;  /* 0xa000000829047230 */ /* 0x002fe20000000800 */
[----:B------:R-:W-:Y:S01]  /*1060*/  IMAD.MOV.U32 R8, RZ, RZ, R0 ;  /* 0x000000ffff087224 */ /* 0x000fe200078e0000 */
[----:B------:R-:W-:Y:S02]  /*1070*/  PRMT R5, R5, 0x5410, R5 ;  /* 0x0000541005057816 */ /* 0x000fe40000000005 */
[----:B------:R-:W-:-:S02]  /*1080*/  PRMT R76, R7, 0x5410, R7 ;  /* 0x00005410074c7816 */ /* 0x000fc40000000007 */
[----:B------:R-:W1:Y:S01]  /*1090*/  I2F.F16 R9, R40 ;  /* 0x0000002800097306 */ /* 0x000e620000200c00 */
[----:B0-----:R-:W-:Y:S01]  /*10a0*/  LOP3.LUT R39, R40, 0xe400, RZ, 0xfc, !PT ;  /* 0x0000e40028277812 */ /* 0x001fe200078efcff */
[----:B---3--:R-:W-:-:S03]  /*10b0*/  HADD2 R2, R41.H0_H0, -R2.H0_H0 ;  /* 0xa000000229027230 */ /* 0x008fc60000000800 */
[----:B------:R-:W-:Y:S01]  /*10c0*/  PRMT R7, R39, 0x5410, R39 ;  /* 0x0000541027077816 */ /* 0x000fe20000000027 */
[C---:B----4-:R-:W-:Y:S02]  /*10d0*/  HADD2 R6, R41.reuse.H0_H0, -R6.H0_H0 ;  /* 0xa000000629067230 */ /* 0x050fe40000000800 */
[----:B-1----:R-:W-:Y:S02]  /*10e0*/  HADD2 R9, R41.H0_H0, -R9.H0_H0 ;  /* 0xa000000929097230 */ /* 0x002fe40000000800 */
.L_x_938:
[----:B01-3--:R-:W-:Y:S02]  /*10f0*/  LOP3.LUT R41, R28, 0x64006400, RZ, 0xfc, !PT ;  /* 0x640064001c297812 */ /* 0x00bfe400078efcff */
[----:B------:R-:W-:Y:S02]  /*1100*/  LOP3.LUT R48, R33, 0x64006400, RZ, 0xfc, !PT ;  /* 0x6400640021307812 */ /* 0x000fe400078efcff */
[----:B------:R-:W-:Y:S02]  /*1110*/  LOP3.LUT R52, R21, 0xf000f, RZ, 0xc0, !PT ;  /* 0x000f000f15347812 */ /* 0x000fe400078ec0ff */
[----:B------:R-:W-:Y:S01]  /*1120*/  LOP3.LUT R43, R34, 0x64006400, RZ, 0xfc, !PT ;  /* 0x64006400222b7812 */ /* 0x000fe200078efcff */
[----:B------:R-:W-:Y:S01]  /*1130*/  HFMA2.MMA R41, R41, 1, 1, R76 ;  /* 0x3c003c0029297835 */ /* 0x000fe2000000004c */
[----:B------:R-:W-:Y:S01]  /*1140*/  LOP3.LUT R28, R23, 0xf000f, RZ, 0xc0, !PT ;  /* 0x000f000f171c7812 */ /* 0x000fe200078ec0ff */
[----:B------:R-:W-:Y:S01]  /*1150*/  HFMA2.MMA R48, R48, 1, 1, R5 ;  /* 0x3c003c0030307835 */ /* 0x000fe20000000005 */
[----:B------:R-:W-:-:S02]  /*1160*/  LOP3.LUT R34, R35, 0x64006400, RZ, 0xfc, !PT ;  /* 0x6400640023227812 */ /* 0x000fc400078efcff */
[----:B------:R-:W-:Y:S01]  /*1170*/  LOP3.LUT R33, R36, 0x64006400, RZ, 0xfc, !PT ;  /* 0x6400640024217812 */ /* 0x000fe200078efcff */
[----:B------:R-:W-:Y:S01]  /*1180*/  HFMA2.MMA R43, R43, 0.0625, 0.0625, R2 ;  /* 0x2c002c002b2b7835 */ /* 0x000fe20000000002 */
[----:B------:R-:W-:Y:S01]  /*1190*/  LOP3.LUT R38, R38, 0x64006400, RZ, 0xfc, !PT ;  /* 0x6400640026267812 */ /* 0x000fe200078efcff */
[----:B------:R-:W-:Y:S01]  /*11a0*/  HADD2 R47, R34, R3 ;  /* 0x00000003222f7230 */ /* 0x000fe20000000000 */
[----:B------:R-:W-:Y:S01]  /*11b0*/  LOP3.LUT R51, R20, 0xf000f, RZ, 0xc0, !PT ;  /* 0x000f000f14337812 */ /* 0x000fe200078ec0ff */
[-C--:B------:R-:W-:Y:S01]  /*11c0*/  HFMA2.MMA R34, R48, R16.reuse, RZ ;  /* 0x0000001030227235 */ /* 0x080fe200000000ff */
[----:B------:R-:W-:Y:S01]  /*11d0*/  LOP3.LUT R52, R52, 0x64006400, RZ, 0xfc, !PT ;  /* 0x6400640034347812 */ /* 0x000fe200078efcff */
[----:B------:R-:W-:Y:S01]  /*11e0*/  HFMA2.MMA R42, R33, 0.0625, 0.0625, R6 ;  /* 0x2c002c00212a7835 */ /* 0x000fe20000000006 */
[----:B------:R-:W-:Y:S01]  /*11f0*/  LOP3.LUT R28, R28, 0x64006400, RZ, 0xfc, !PT ;  /* 0x640064001c1c7812 */ /* 0x000fe200078efcff */
[----:B------:R-:W-:Y:S01]  /*1200*/  HADD2 R40, R38, R7 ;  /* 0x0000000726287230 */ /* 0x000fe20000000000 */
[----:B------:R-:W-:Y:S01]  /*1210*/  LOP3.LUT R49, R32, 0x64006400, RZ, 0xfc, !PT ;  /* 0x6400640020317812 */ /* 0x000fe200078efcff */
[----:B------:R-:W-:Y:S01]  /*1220*/  HFMA2.MMA R32, R41, R16, RZ ;  /* 0x0000001029207235 */ /* 0x000fe200000000ff */
[----:B------:R-:W-:Y:S01]  /*1230*/  LOP3.LUT R54, R22, 0xf000f, RZ, 0xc0, !PT ;  /* 0x000f000f16367812 */ /* 0x000fe200078ec0ff */
[----:B------:R-:W-:Y:S01]  /*1240*/  HFMA2.MMA R52, R52, 1, 1, R3 ;  /* 0x3c003c0034347835 */ /* 0x000fe20000000003 */
[----:B------:R-:W-:Y:S01]  /*1250*/  LOP3.LUT R50, R37, 0x64006400, RZ, 0xfc, !PT ;  /* 0x6400640025327812 */ /* 0x000fe200078efcff */
[----:B------:R-:W-:Y:S01]  /*1260*/  HFMA2.MMA R53, R28, 1, 1, R7 ;  /* 0x3c003c001c357835 */ /* 0x000fe20000000007 */
[----:B------:R-:W-:Y:S01]  /*1270*/  LOP3.LUT R51, R51, 0x64006400, RZ, 0xfc, !PT ;  /* 0x6400640033337812 */ /* 0x000fe200078efcff */
[----:B------:R-:W-:Y:S01]  /*1280*/  HFMA2 R49, R49, 0.0625, 0.0625, R4 ;  /* 0x2c002c0031317831 */ /* 0x000fe20000000004 */
[----:B------:R-:W-:Y:S01]  /*1290*/  LOP3.LUT R54, R54, 0x64006400, RZ, 0xfc, !PT ;  /* 0x6400640036367812 */ /* 0x000fe200078efcff */
[-C--:B------:R-:W-:Y:S01]  /*12a0*/  HFMA2 R33, R47, R16.reuse, RZ.H0_H0 ;  /* 0x000000102f217231 */ /* 0x080fe200000400ff */
[-C--:B------:R-:W-:Y:S01]  /*12b0*/  HFMA2.MMA R32, R43, R17.reuse, R32 ;  /* 0x000000112b207235 */ /* 0x080fe20000000020 */
[----:B------:R-:W-:Y:S01]  /*12c0*/  HFMA2 R50, R50, 0.0625, 0.0625, R9 ;  /* 0x2c002c0032327831 */ /* 0x000fe20000000009 */
[----:B------:R-:W-:Y:S01]  /*12d0*/  LOP3.LUT R20, R20, 0xf000f0, RZ, 0xc0, !PT ;  /* 0x00f000f014147812 */ /* 0x000fe200078ec0ff */
[----:B------:R-:W-:Y:S01]  /*12e0*/  HFMA2 R35, R40, R16, RZ.H0_H0 ;  /* 0x0000001028237231 */ /* 0x000fe200000400ff */
[----:B------:R-:W-:Y:S01]  /*12f0*/  HFMA2.MMA R16, R42, R17, R34 ;  /* 0x000000112a107235 */ /* 0x000fe20000000022 */
[----:B------:R-:W-:Y:S01]  /*1300*/  HADD2 R51, R51, R76 ;  /* 0x0000004c33337230 */ /* 0x000fe20000000000 */
[----:B------:R-:W-:Y:S01]  /*1310*/  LOP3.LUT R28, R22, 0xf000f0, RZ, 0xc0, !PT ;  /* 0x00f000f0161c7812 */ /* 0x000fe200078ec0ff */
[----:B------:R-:W-:Y:S01]  /*1320*/  HADD2 R54, R54, R5 ;  /* 0x0000000536367230 */ /* 0x000fe20000000000 */
[----:B------:R-:W-:Y:S01]  /*1330*/  LOP3.LUT R34, R23, 0xf000f0, RZ, 0xc0, !PT ;  /* 0x00f000f017227812 */ /* 0x000fe200078ec0ff */
[-C--:B------:R-:W-:Y:S01]  /*1340*/  HFMA2 R33, R49, R17.reuse, R33 ;  /* 0x0000001131217231 */ /* 0x080fe20000000021 */
[----:B------:R-:W-:Y:S01]  /*1350*/  LOP3.LUT R63, R20, 0x64006400, RZ, 0xfc, !PT ;  /* 0x64006400143f7812 */ /* 0x000fe200078efcff */
[----:B------:R-:W-:Y:S01]  /*1360*/  HFMA2 R35, R50, R17, R35 ;  /* 0x0000001132237231 */ /* 0x000fe20000000023 */
[-C--:B------:R-:W-:Y:S01]  /*1370*/  HFMA2.MMA R17, R51, R18.reuse, R32 ;  /* 0x0000001233117235 */ /* 0x080fe20000000020 */
[-C--:B------:R-:W-:Y:S01]  /*1380*/  HFMA2 R32, R52, R18.reuse, R33 ;  /* 0x0000001234207231 */ /* 0x080fe20000000021 */
[----:B------:R-:W-:Y:S01]  /*1390*/  HFMA2.MMA R16, R54, R18, R16 ;  /* 0x0000001236107235 */ /* 0x000fe20000000010 */
[----:B------:R-:W-:Y:S01]  /*13a0*/  HFMA2 R33, R53, R18, R35 ;  /* 0x0000001235217231 */ /* 0x000fe20000000023 */
[----:B------:R-:W-:Y:S01]  /*13b0*/  LOP3.LUT R18, R21, 0xf000f0, RZ, 0xc0, !PT ;  /* 0x00f000f015127812 */ /* 0x000fe200078ec0ff */
[----:B------:R-:W-:Y:S01]  /*13c0*/  HFMA2.MMA R63, R63, 0.0625, 0.0625, R2 ;  /* 0x2c002c003f3f7835 */ /* 0x000fe20000000002 */
[----:B------:R-:W0:Y:S01]  /*13d0*/  LDS.128 R20, [UR4+0x200] ;  /* 0x00020004ff147984 */ /* 0x000e220008000c00 */
[----:B------:R-:W-:-:S02]  /*13e0*/  LOP3.LUT R65, R28, 0x64006400, RZ, 0xfc, !PT ;  /* 0x640064001c417812 */ /* 0x000fc400078efcff */
[----:B------:R-:W-:Y:S01]  /*13f0*/  LOP3.LUT R35, R18, 0x64006400, RZ, 0xfc, !PT ;  /* 0x6400640012237812 */ /* 0x000fe200078efcff */
[----:B------:R-:W-:Y:S01]  /*1400*/  HFMA2.MMA R18, R48, R12, RZ ;  /* 0x0000000c30127235 */ /* 0x000fe200000000ff */
[----:B------:R-:W-:Y:S01]  /*1410*/  LOP3.LUT R34, R34, 0x64006400, RZ, 0xfc, !PT ;  /* 0x6400640022227812 */ /* 0x000fe200078efcff */
[----:B------:R-:W-:Y:S02]  /*1420*/  HFMA2.MMA R17, R63, R19, R17 ;  /* 0x000000133f117235 */ /* 0x000fe40000000011 */
[----:B------:R-:W-:Y:S01]  /*1430*/  HFMA2.MMA R65, R65, 0.0625, 0.0625, R6 ;  /* 0x2c002c0041417835 */ /* 0x000fe20000000006 */
[----:B------:R-:W-:Y:S02]  /*1440*/  HFMA2 R64, R35, 0.0625, 0.0625, R4 ;  /* 0x2c002c0023407831 */ /* 0x000fe40000000004 */
[----:B------:R-:W-:Y:S01]  /*1450*/  HFMA2 R66, R34, 0.0625, 0.0625, R9 ;  /* 0x2c002c0022427831 */ /* 0x000fe20000000009 */
[----:B------:R-:W-:Y:S01]  /*1460*/  HFMA2.MMA R55, R17, R81, R92 ;  /* 0x0000005111377235 */ /* 0x000fe2000000005c */
[-C--:B------:R-:W-:Y:S01]  /*1470*/  HFMA2 R28, R64, R19.reuse, R32 ;  /* 0x00000013401c7231 */ /* 0x080fe20000000020 */
[----:B------:R-:W-:Y:S01]  /*1480*/  HFMA2.MMA R39, R65, R19, R16 ;  /* 0x0000001341277235 */ /* 0x000fe20000000010 */
[----:B------:R-:W-:Y:S01]  /*1490*/  HFMA2 R33, R66, R19, R33 ;  /* 0x0000001342217231 */ /* 0x000fe20000000021 */
[----:B------:R-:W-:Y:S01]  /*14a0*/  HFMA2.MMA R16, R41, R12, RZ ;  /* 0x0000000c29107235 */ /* 0x000fe200000000ff */
[----:B------:R-:W-:-:S02]  /*14b0*/  HFMA2 R17, R47, R12, RZ.H0_H0 ;  /* 0x0000000c2f117231 */ /* 0x000fc400000400ff */
[----:B------:R-:W-:Y:S01]  /*14c0*/  HFMA2 R12, R40, R12, RZ.H0_H0 ;  /* 0x0000000c280c7231 */ /* 0x000fe200000400ff */
[----:B------:R-:W-:Y:S01]  /*14d0*/  HFMA2.MMA R57, R39, R78, R57 ;  /* 0x0000004e27397235 */ /* 0x000fe20000000039 */
[----:B------:R-:W-:Y:S01]  /*14e0*/  HFMA2 R56, R28, R79, R56 ;  /* 0x0000004f1c387231 */ /* 0x000fe20000000038 */
        /* <DEDUP_REMOVED lines=8> */
[----:B------:R-:W-:Y:S01]  /*1570*/  HFMA2 R13, R53, R14, R13 ;  /* 0x0000000e350d7231 */ /* 0x000fe2000000000d */
[----:B------:R-:W1:Y:S01]  /*1580*/  LDS.128 R16, [UR4+0x300] ;  /* 0x00030004ff107984 */ /* 0x000e620008000c00 */
[-C--:B------:R-:W-:Y:S01]  /*1590*/  HFMA2 R32, R64, R15.reuse, R32 ;  /* 0x0000000f40207231 */ /* 0x080fe20000000020 */
[-C--:B------:R-:W-:Y:S01]  /*15a0*/  HFMA2.MMA R12, R63, R15.reuse, R12 ;  /* 0x0000000f3f0c7235 */ /* 0x080fe2000000000c */
[----:B------:R-:W-:Y:S01]  /*15b0*/  HFMA2 R13, R66, R15, R13 ;  /* 0x0000000f420d7231 */ /* 0x000fe2000000000d */
[----:B------:R-:W-:Y:S01]  /*15c0*/  HFMA2.MMA R39, R65, R15, R33 ;  /* 0x0000000f41277235 */ /* 0x000fe20000000021 */
[----:B------:R-:W-:-:S02]  /*15d0*/  HFMA2 R60, R32, R79, R60 ;  /* 0x0000004f203c7231 */ /* 0x000fc4000000003c */
[----:B------:R-:W-:Y:S01]  /*15e0*/  HFMA2 R62, R13, R77, R62 ;  /* 0x0000004d0d3e7231 */ /* 0x000fe2000000003e */
[----:B------:R-:W-:Y:S01]  /*15f0*/  HFMA2.MMA R59, R12, R81, R59 ;  /* 0x000000510c3b7235 */ /* 0x000fe2000000003b */
[-C--:B0-----:R-:W-:Y:S01]  /*1600*/  HFMA2 R13, R47, R20.reuse, RZ.H0_H0 ;  /* 0x000000142f0d7231 */ /* 0x081fe200000400ff */
[-C--:B------:R-:W-:Y:S01]  /*1610*/  HFMA2.MMA R12, R41, R20.reuse, RZ ;  /* 0x00000014290c7235 */ /* 0x080fe200000000ff */
[----:B------:R-:W-:Y:S01]  /*1620*/  HFMA2 R15, R40, R20, RZ.H0_H0 ;  /* 0x00000014280f7231 */ /* 0x000fe200000400ff */
[----:B------:R-:W-:Y:S01]  /*1630*/  HFMA2.MMA R14, R48, R20, RZ ;  /* 0x00000014300e7235 */ /* 0x000fe200000000ff */
[-C--:B------:R-:W-:Y:S01]  /*1640*/  HFMA2 R28, R49, R21.reuse, R13 ;  /* 0x00000015311c7231 */ /* 0x080fe2000000000d */
[----:B------:R-:W-:Y:S02]  /*1650*/  HFMA2.MMA R61, R39, R78, R61 ;  /* 0x0000004e273d7235 */ /* 0x000fe4000000003d */
[-C--:B------:R-:W-:Y:S01]  /*1660*/  HFMA2.MMA R20, R43, R21.reuse, R12 ;  /* 0x000000152b147235 */ /* 0x080fe2000000000c */
[----:B------:R-:W-:Y:S01]  /*1670*/  HFMA2 R32, R52, R22, R28 ;  /* 0x0000001634207231 */ /* 0x000fe2000000001c */
[----:B------:R-:W-:Y:S01]  /*1680*/  HFMA2.MMA R33, R42, R21, R14 ;  /* 0x000000152a217235 */ /* 0x000fe2000000000e */
[----:B------:R-:W-:-:S02]  /*1690*/  HFMA2 R21, R50, R21, R15 ;  /* 0x0000001532157231 */ /* 0x000fc4000000000f */
[----:B------:R-:W-:Y:S01]  /*16a0*/  HFMA2 R32, R64, R23, R32 ;  /* 0x0000001740207231 */ /* 0x000fe20000000020 */
[----:B------:R-:W0:Y:S01]  /*16b0*/  LDS.128 R12, [UR4+0x400] ;  /* 0x00040004ff0c7984 */ /* 0x000e220008000c00 */
[-C--:B------:R-:W-:Y:S01]  /*16c0*/  HFMA2.MMA R20, R51, R22.reuse, R20 ;  /* 0x0000001633147235 */ /* 0x080fe20000000014 */
[----:B------:R-:W-:Y:S01]  /*16d0*/  HFMA2 R21, R53, R22, R21 ;  /* 0x0000001635157231 */ /* 0x000fe20000000015 */
[----:B------:R-:W-:Y:S01]  /*16e0*/  HFMA2.MMA R33, R54, R22, R33 ;  /* 0x0000001636217235 */ /* 0x000fe20000000021 */
[----:B------:R-:W-:Y:S02]  /*16f0*/  HFMA2 R45, R32, R79, R45 ;  /* 0x0000004f202d7231 */ /* 0x000fe4000000002d */
[----:B------:R-:W-:Y:S01]  /*1700*/  HFMA2 R21, R66, R23, R21 ;  /* 0x0000001742157231 */ /* 0x000fe20000000015 */
[-C--:B------:R-:W-:Y:S02]  /*1710*/  HFMA2.MMA R20, R63, R23.reuse, R20 ;  /* 0x000000173f147235 */ /* 0x080fe40000000014 */
[----:B------:R-:W-:-:S04]  /*1720*/  HFMA2.MMA R39, R65, R23, R33 ;  /* 0x0000001741277235 */ /* 0x000fc80000000021 */
[----:B------:R-:W-:Y:S02]  /*1730*/  HFMA2.MMA R46, R20, R81, R46 ;  /* 0x00000051142e7235 */ /* 0x000fe4000000002e */
[----:B------:R-:W-:Y:S01]  /*1740*/  HFMA2.MMA R44, R39, R78, R87 ;  /* 0x0000004e272c7235 */ /* 0x000fe20000000057 */
[----:B------:R-:W-:Y:S01]  /*1750*/  HFMA2 R39, R21, R77, R71 ;  /* 0x0000004d15277231 */ /* 0x000fe20000000047 */
        /* <DEDUP_REMOVED lines=14> */
[----:B------:R-:W-:Y:S02]  /*1840*/  IMAD.WIDE R16, R29, c[0x0][0x18c], R30 ;  /* 0x000063001d107a25 */ /* 0x000fe400078e021e */
[-C--:B------:R-:W-:Y:S01]  /*1850*/  HFMA2.MMA R20, R63, R19.reuse, R20 ;  /* 0x000000133f147235 */ /* 0x080fe20000000014 */
[----:B------:R-:W-:Y:S01]  /*1860*/  HFMA2 R36, R33, R77, R75 ;  /* 0x0000004d21247231 */ /* 0x000fe2000000004b */
[----:B------:R-:W-:Y:S01]  /*1870*/  HFMA2.MMA R22, R65, R19, R22 ;  /* 0x0000001341167235 */ /* 0x000fe20000000016 */
[----:B------:R-:W-:Y:S01]  /*1880*/  HFMA2 R19, R32, R79, R89 ;  /* 0x0000004f20137231 */ /* 0x000fe20000000059 */
[-C--:B0-----:R-:W-:Y:S01]  /*1890*/  HFMA2.MMA R18, R41, R12.reuse, RZ ;  /* 0x0000000c29127235 */ /* 0x081fe200000000ff */
[----:B------:R-:W0:Y:S01]  /*18a0*/  LDS.128 R32, [UR4+0x500] ;  /* 0x00050004ff207984 */ /* 0x000e220008000c00 */
[----:B------:R-:W-:Y:S01]  /*18b0*/  HFMA2.MMA R30, R48, R12, RZ ;  /* 0x0000000c301e7235 */ /* 0x000fe200000000ff */
[----:B------:R-:W-:-:S02]  /*18c0*/  HFMA2 R28, R47, R12, RZ.H0_H0 ;  /* 0x0000000c2f1c7231 */ /* 0x000fc400000400ff */
[----:B------:R-:W-:Y:S01]  /*18d0*/  HFMA2 R31, R40, R12, RZ.H0_H0 ;  /* 0x0000000c281f7231 */ /* 0x000fe200000400ff */
[-C--:B------:R-:W-:Y:S01]  /*18e0*/  HFMA2.MMA R18, R43, R13.reuse, R18 ;  /* 0x0000000d2b127235 */ /* 0x080fe20000000012 */
[C---:B------:R-:W-:Y:S01]  /*18f0*/  IMAD.WIDE R100, R29.reuse, c[0x0][0x18c], R16 ;  /* 0x000063001d647a25 */ /* 0x040fe200078e0210 */
[----:B------:R-:W-:Y:S01]  /*1900*/  HFMA2.MMA R12, R42, R13, R30 ;  /* 0x0000000d2a0c7235 */ /* 0x000fe2000000001e */
[-C--:B------:R-:W-:Y:S01]  /*1910*/  HFMA2 R28, R49, R13.reuse, R28 ;  /* 0x0000000d311c7231 */ /* 0x080fe2000000001c */
[----:B------:R-:W-:Y:S01]  /*1920*/  HFMA2.MMA R37, R20, R81, R91 ;  /* 0x0000005114257235 */ /* 0x000fe2000000005b */
[----:B------:R-:W-:Y:S01]  /*1930*/  HFMA2 R31, R50, R13, R31 ;  /* 0x0000000d321f7231 */ /* 0x000fe2000000001f */
[----:B------:R-:W-:Y:S01]  /*1940*/  HFMA2.MMA R38, R22, R78, R73 ;  /* 0x0000004e16267235 */ /* 0x000fe20000000049 */
[----:B------:R-:W-:Y:S01]  /*1950*/  HFMA2 R13, R52, R14, R28 ;  /* 0x0000000e340d7231 */ /* 0x000fe2000000001c */
[----:B------:R1:W2:Y:S01]  /*1960*/  LDG.E.128.CONSTANT R20, [R16.64] ;  /* 0x0000000610147981 */ /* 0x0002a2000c1e9d00 */
[----:B------:R-:W-:Y:S01]  /*1970*/  HFMA2.MMA R12, R54, R14, R12 ;  /* 0x0000000e360c7235 */ /* 0x000fe2000000000c */
[----:B------:R-:W-:Y:S01]  /*1980*/  IMAD.WIDE R88, R29, c[0x0][0x18c], R100 ;  /* 0x000063001d587a25 */ /* 0x000fe200078e0264 */
[----:B------:R-:W-:-:S03]  /*1990*/  HFMA2 R13, R64, R15, R13 ;  /* 0x0000000f400d7231 */ /* 0x000fc6000000000d */
[----:B------:R-:W-:Y:S01]  /*19a0*/  IMAD.MOV.U32 R85, RZ, RZ, R89 ;  /* 0x000000ffff557224 */ /* 0x000fe200078e0059 */
[----:B-1----:R-:W-:Y:S01]  /*19b0*/  HFMA2.MMA R17, R51, R14, R18 ;  /* 0x0000000e33117235 */ /* 0x002fe20000000012 */
[----:B------:R-:W-:Y:S01]  /*19c0*/  HFMA2 R14, R53, R14, R31 ;  /* 0x0000000e350e7231 */ /* 0x000fe2000000001f */
[-C--:B------:R-:W-:Y:S01]  /*19d0*/  HFMA2.MMA R16, R65, R15.reuse, R12 ;  /* 0x0000000f41107235 */ /* 0x080fe2000000000c */
[----:B------:R-:W1:Y:S01]  /*19e0*/  LDS.128 R28, [UR4+0x600] ;  /* 0x00060004ff1c7984 */ /* 0x000e620008000c00 */
[----:B------:R-:W-:Y:S02]  /*19f0*/  HFMA2 R12, R13, R79, R70 ;  /* 0x0000004f0d0c7231 */ /* 0x000fe40000000046 */
[----:B------:R-:W-:Y:S01]  /*1a00*/  HFMA2.MMA R17, R63, R15, R17 ;  /* 0x0000000f3f117235 */ /* 0x000fe20000000011 */
[----:B------:R-:W-:Y:S01]  /*1a10*/  HFMA2 R14, R66, R15, R14 ;  /* 0x0000000f420e7231 */ /* 0x000fe2000000000e */
[----:B------:R-:W-:-:S03]  /*1a20*/  HFMA2.MMA R13, R16, R78, R67 ;  /* 0x0000004e100d7235 */ /* 0x000fc60000000043 */
[----:B------:R-:W-:Y:S01]  /*1a30*/  HFMA2 R14, R14, R77, R68 ;  /* 0x0000004d0e0e7231 */ /* 0x000fe20000000044 */
[----:B------:R-:W-:Y:S02]  /*1a40*/  HFMA2.MMA R10, R17, R81, R10 ;  /* 0x00000051110a7235 */ /* 0x000fe4000000000a */
        /* <DEDUP_REMOVED lines=18> */
[-C--:B-1----:R-:W-:Y:S01]  /*1b70*/  HFMA2.MMA R41, R41, R28.reuse, RZ ;  /* 0x0000001c29297235 */ /* 0x082fe200000000ff */
[-C--:B------:R-:W-:Y:S01]  /*1b80*/  HFMA2 R47, R47, R28.reuse, RZ.H0_H0 ;  /* 0x0000001c2f2f7231 */ /* 0x080fe200000400ff */
[----:B------:R-:W-:Y:S01]  /*1b90*/  HFMA2.MMA R48, R48, R28, RZ ;  /* 0x0000001c30307235 */ /* 0x000fe200000000ff */
[----:B------:R-:W-:Y:S01]  /*1ba0*/  HFMA2 R28, R40, R28, RZ.H0_H0 ;  /* 0x0000001c281c7231 */ /* 0x000fe200000400ff */
[----:B------:R-:W-:Y:S01]  /*1bb0*/  HFMA2.MMA R17, R16, R78, R69 ;  /* 0x0000004e10117235 */ /* 0x000fe20000000045 */
[-C--:B------:R-:W-:Y:S01]  /*1bc0*/  HFMA2 R47, R49, R29.reuse, R47 ;  /* 0x0000001d312f7231 */ /* 0x080fe2000000002f */
[-C--:B------:R-:W-:Y:S01]  /*1bd0*/  HFMA2.MMA R41, R43, R29.reuse, R41 ;  /* 0x0000001d2b297235 */ /* 0x080fe20000000029 */
[----:B------:R-:W-:Y:S01]  /*1be0*/  HFMA2 R28, R50, R29, R28 ;  /* 0x0000001d321c7231 */ /* 0x000fe2000000001c */
[----:B------:R-:W-:Y:S01]  /*1bf0*/  HFMA2.MMA R48, R42, R29, R48 ;  /* 0x0000001d2a307235 */ /* 0x000fe20000000030 */
[----:B------:R-:W-:Y:S01]  /*1c00*/  HFMA2 R16, R33, R77, R72 ;  /* 0x0000004d21107231 */ /* 0x000fe20000000048 */
[----:B-----5:R-:W-:Y:S01]  /*1c10*/  LOP3.LUT R50, R25, 0xf000f0, RZ, 0xc0, !PT ;  /* 0x00f000f019327812 */ /* 0x020fe200078ec0ff */
[-C--:B------:R-:W-:Y:S01]  /*1c20*/  HFMA2 R32, R52, R30.reuse, R47 ;  /* 0x0000001e34207231 */ /* 0x080fe2000000002f */
[-C--:B------:R-:W-:Y:S01]  /*1c30*/  HFMA2.MMA R41, R51, R30.reuse, R41 ;  /* 0x0000001e33297235 */ /* 0x080fe20000000029 */
[----:B------:R-:W-:Y:S01]  /*1c40*/  HFMA2 R33, R53, R30, R28 ;  /* 0x0000001e35217231 */ /* 0x000fe2000000001c */
[----:B------:R-:W-:Y:S01]  /*1c50*/  HFMA2.MMA R54, R54, R30, R48 ;  /* 0x0000001e36367235 */ /* 0x000fe20000000030 */
[----:B------:R-:W-:Y:S01]  /*1c60*/  HFMA2 R48, R64, R31, R32 ;  /* 0x0000001f40307231 */ /* 0x000fe20000000020 */
[----:B------:R-:W-:-:S02]  /*1c70*/  LOP3.LUT R52, R26, 0xf000f, RZ, 0xc0, !PT ;  /* 0x000f000f1a347812 */ /* 0x000fc400078ec0ff */
[-C--:B------:R-:W-:Y:S01]  /*1c80*/  HFMA2.MMA R49, R63, R31.reuse, R41 ;  /* 0x0000001f3f317235 */ /* 0x080fe20000000029 */
[----:B------:R-:W-:Y:S01]  /*1c90*/  HFMA2 R41, R66, R31, R33 ;  /* 0x0000001f42297231 */ /* 0x000fe20000000021 */
[----:B------:R-:W-:Y:S01]  /*1ca0*/  HFMA2.MMA R47, R65, R31, R54 ;  /* 0x0000001f412f7235 */ /* 0x000fe20000000036 */
[----:B------:R-:W0:Y:S01]  /*1cb0*/  LDS.128 R32, [UR4+0x10] ;  /* 0x00001004ff207984 */ /* 0x000e220008000c00 */
[----:B------:R-:W-:Y:S01]  /*1cc0*/  HFMA2 R43, R48, R79, R96 ;  /* 0x0000004f302b7231 */ /* 0x000fe20000000060 */
[C---:B------:R-:W-:Y:S01]  /*1cd0*/  LOP3.LUT R48, R24.reuse, 0xf000f0, RZ, 0xc0, !PT ;  /* 0x00f000f018307812 */ /* 0x040fe200078ec0ff */
[----:B------:R-:W-:Y:S01]  /*1ce0*/  HFMA2.MMA R42, R49, R81, R98 ;  /* 0x00000051312a7235 */ /* 0x000fe20000000062 */
[----:B------:R-:W-:Y:S01]  /*1cf0*/  LOP3.LUT R49, R25, 0xf000f, RZ, 0xc0, !PT ;  /* 0x000f000f19317812 */ /* 0x000fe200078ec0ff */
[----:B------:R-:W-:Y:S01]  /*1d00*/  HFMA2.MMA R40, R47, R78, R94 ;  /* 0x0000004e2f287235 */ /* 0x000fe2000000005e */
[----:B------:R-:W-:Y:S01]  /*1d10*/  LOP3.LUT R47, R24, 0xf000f, RZ, 0xc0, !PT ;  /* 0x000f000f182f7812 */ /* 0x000fe200078ec0ff */
[----:B------:R-:W-:Y:S01]  /*1d20*/  HFMA2 R41, R41, R77, R93 ;  /* 0x0000004d29297231 */ /* 0x000fe2000000005d */
[----:B------:R-:W-:-:S02]  /*1d30*/  LOP3.LUT R54, R26, 0xf000f0, RZ, 0xc0, !PT ;  /* 0x00f000f01a367812 */ /* 0x000fc400078ec0ff */
[----:B------:R-:W-:Y:S02]  /*1d40*/  LOP3.LUT R47, R47, 0x64006400, RZ, 0xfc, !PT ;  /* 0x640064002f2f7812 */ /* 0x000fe400078efcff */
[C---:B------:R-:W-:Y:S02]  /*1d50*/  LOP3.LUT R63, R27.reuse, 0xf000f, RZ, 0xc0, !PT ;  /* 0x000f000f1b3f7812 */ /* 0x040fe400078ec0ff */
[----:B------:R-:W-:Y:S01]  /*1d60*/  LOP3.LUT R53, R48, 0x64006400, RZ, 0xfc, !PT ;  /* 0x6400640030357812 */ /* 0x000fe200078efcff */
[----:B------:R-:W-:Y:S01]  /*1d70*/  HADD2 R47, R47, R76 ;  /* 0x0000004c2f2f7230 */ /* 0x000fe20000000000 */
[----:B------:R-:W-:Y:S02]  /*1d80*/  LOP3.LUT R51, R50, 0x64006400, RZ, 0xfc, !PT ;  /* 0x6400640032337812 */ /* 0x000fe400078efcff */
[----:B------:R-:W-:Y:S02]  /*1d90*/  SHF.R.U32.HI R29, RZ, 0x8, R25 ;  /* 0x00000008ff1d7819 */ /* 0x000fe40000011619 */
[----:B------:R-:W-:Y:S01]  /*1da0*/  LOP3.LUT R64, R27, 0xf000f0, RZ, 0xc0, !PT ;  /* 0x00f000f01b407812 */ /* 0x000fe200078ec0ff */
[----:B------:R-:W-:Y:S01]  /*1db0*/  HFMA2.MMA R53, R53, 0.0625, 0.0625, R2 ;  /* 0x2c002c0035357835 */ /* 0x000fe20000000002 */
[----:B------:R-:W-:-:S02]  /*1dc0*/  LOP3.LUT R48, R49, 0x64006400, RZ, 0xfc, !PT ;  /* 0x6400640031307812 */ /* 0x000fc400078efcff */
[----:B------:R-:W-:Y:S01]  /*1dd0*/  LOP3.LUT R50, R52, 0x64006400, RZ, 0xfc, !PT ;  /* 0x6400640034327812 */ /* 0x000fe200078efcff */
[----:B------:R-:W-:Y:S01]  /*1de0*/  HFMA2 R52, R51, 0.0625, 0.0625, R4 ;  /* 0x2c002c0033347831 */ /* 0x000fe20000000004 */
[----:B------:R-:W-:Y:S01]  /*1df0*/  LOP3.LUT R65, R54, 0x64006400, RZ, 0xfc, !PT ;  /* 0x6400640036417812 */ /* 0x000fe200078efcff */
[----:B------:R-:W-:Y:S01]  /*1e00*/  HADD2 R49, R48, R3 ;  /* 0x0000000330317230 */ /* 0x000fe20000000000 */
[----:B------:R-:W-:Y:S02]  /*1e10*/  SHF.R.U32.HI R28, RZ, 0x8, R24 ;  /* 0x00000008ff1c7819 */ /* 0x000fe40000011618 */
[----:B------:R-:W-:Y:S01]  /*1e20*/  SHF.R.U32.HI R31, RZ, 0x8, R27 ;  /* 0x00000008ff1f7819 */ /* 0x000fe2000001161b */
[----:B------:R-:W-:Y:S01]  /*1e30*/  HFMA2.MMA R48, R50, 1, 1, R5 ;  /* 0x3c003c0032307835 */ /* 0x000fe20000000005 */
[----:B------:R-:W-:Y:S01]  /*1e40*/  SHF.R.U32.HI R30, RZ, 0x8, R26 ;  /* 0x00000008ff1e7819 */ /* 0x000fe2000001161a */
[----:B------:R-:W-:Y:S01]  /*1e50*/  HFMA2.MMA R51, R65, 0.0625, 0.0625, R6 ;  /* 0x2c002c0041337835 */ /* 0x000fe20000000006 */
[----:B------:R-:W-:Y:S01]  /*1e60*/  LOP3.LUT R54, R63, 0x64006400, RZ, 0xfc, !PT ;  /* 0x640064003f367812 */ /* 0x000fe200078efcff */
[----:B------:R-:W1:Y:S01]  /*1e70*/  LDS.128 R24, [UR4+0x110] ;  /* 0x00011004ff187984 */ /* 0x000e620008000c00 */
[----:B------:R-:W-:-:S02]  /*1e80*/  LOP3.LUT R66, R64, 0x64006400, RZ, 0xfc, !PT ;  /* 0x6400640040427812 */ /* 0x000fc400078efcff */
[----:B------:R-:W-:Y:S01]  /*1e90*/  LOP3.LUT R70, R29, 0xf000f, RZ, 0xc0, !PT ;  /* 0x000f000f1d467812 */ /* 0x000fe200078ec0ff */
[----:B------:R-:W-:Y:S01]  /*1ea0*/  HADD2 R54, R54, R7 ;  /* 0x0000000736367230 */ /* 0x000fe20000000000 */
[----:B------:R-:W-:Y:S01]  /*1eb0*/  LOP3.LUT R63, R28, 0xf000f, RZ, 0xc0, !PT ;  /* 0x000f000f1c3f7812 */ /* 0x000fe200078ec0ff */
[-C--:B0-----:R-:W-:Y:S01]  /*1ec0*/  HFMA2.MMA R65, R47, R32.reuse, RZ ;  /* 0x000000202f417235 */ /* 0x081fe200000000ff */
[----:B------:R-:W-:Y:S01]  /*1ed0*/  LOP3.LUT R68, R31, 0xf000f, RZ, 0xc0, !PT ;  /* 0x000f000f1f447812 */ /* 0x000fe200078ec0ff */
[----:B------:R-:W-:Y:S01]  /*1ee0*/  HFMA2 R50, R66, 0.0625, 0.0625, R9 ;  /* 0x2c002c0042327831 */ /* 0x000fe20000000009 */
[----:B------:R-:W-:Y:S01]  /*1ef0*/  LOP3.LUT R70, R70, 0x64006400, RZ, 0xfc, !PT ;  /* 0x6400640046467812 */ /* 0x000fe200078efcff */
[-C--:B------:R-:W-:Y:S01]  /*1f00*/  HFMA2 R66, R49, R32.reuse, RZ.H0_H0 ;  /* 0x0000002031427231 */ /* 0x080fe200000400ff */
[----:B------:R-:W-:Y:S01]  /*1f10*/  LOP3.LUT R64, R30, 0xf000f, RZ, 0xc0, !PT ;  /* 0x000f000f1e407812 */ /* 0x000fe200078ec0ff */
[----:B------:R-:W-:Y:S01]  /*1f20*/  HFMA2.MMA R69, R48, R32, RZ ;  /* 0x0000002030457235 */ /* 0x000fe200000000ff */
[----:B------:R-:W-:Y:S01]  /*1f30*/  LOP3.LUT R63, R63, 0x64006400, RZ, 0xfc, !PT ;  /* 0x640064003f3f7812 */ /* 0x000fe200078efcff */
[----:B------:R-:W-:Y:S01]  /*1f40*/  HFMA2 R71, R54, R32, RZ.H0_H0 ;  /* 0x0000002036477231 */ /* 0x000fe200000400ff */
[----:B------:R-:W-:Y:S01]  /*1f50*/  LOP3.LUT R68, R68, 0x64006400, RZ, 0xfc, !PT ;  /* 0x6400640044447812 */ /* 0x000fe200078efcff */
[-C--:B------:R-:W-:Y:S01]  /*1f60*/  HFMA2.MMA R32, R53, R33.reuse, R65 ;  /* 0x0000002135207235 */ /* 0x080fe20000000041 */
[----:B------:R-:W-:Y:S01]  /*1f70*/  LOP3.LUT R64, R64, 0x64006400, RZ, 0xfc, !PT ;  /* 0x6400640040407812 */ /* 0x000fe200078efcff */
[-C--:B------:R-:W-:Y:S01]  /*1f80*/  HFMA2 R67, R52, R33.reuse, R66 ;  /* 0x0000002134437231 */ /* 0x080fe20000000042 */
[----:B------:R-:W-:Y:S01]  /*1f90*/  HFMA2.MMA R65, R70, 1, 1, R3 ;  /* 0x3c003c0046417835 */ /* 0x000fe20000000003 */
[----:B------:R-:W-:Y:S01]  /*1fa0*/  HADD2 R66, R63, R76 ;  /* 0x0000004c3f427230 */ /* 0x000fe20000000000 */
[----:B------:R-:W-:Y:S01]  /*1fb0*/  HFMA2.MMA R63, R68, 1, 1, R7 ;  /* 0x3c003c00443f7835 */ /* 0x000fe20000000007 */
[----:B------:R-:W-:Y:S01]  /*1fc0*/  HADD2 R64, R64, R5 ;  /* 0x0000000540407230 */ /* 0x000fe20000000000 */
[----:B------:R-:W-:Y:S01]  /*1fd0*/  HFMA2.MMA R69, R51, R33, R69 ;  /* 0x0000002133457235 */ /* 0x000fe20000000045 */
[----:B------:R-:W-:Y:S01]  /*1fe0*/  LOP3.LUT R28, R28, 0xf000f0, RZ, 0xc0, !PT ;  /* 0x00f000f01c1c7812 */ /* 0x000fe200078ec0ff */
[----:B------:R-:W-:Y:S01]  /*1ff0*/  HFMA2 R72, R50, R33, R71 ;  /* 0x0000002132487231 */ /* 0x000fe20000000047 */
[----:B------:R-:W-:Y:S01]  /*2000*/  LOP3.LUT R29, R29, 0xf000f0, RZ, 0xc0, !PT ;  /* 0x00f000f01d1d7812 */ /* 0x000fe200078ec0ff */
[-C--:B------:R-:W-:Y:S01]  /*2010*/  HFMA2.MMA R32, R66, R34.reuse, R32 ;  /* 0x0000002242207235 */ /* 0x080fe20000000020 */
[----:B------:R-:W-:Y:S01]  /*2020*/  LOP3.LUT R30, R30, 0xf000f0, RZ, 0xc0, !PT ;  /* 0x00f000f01e1e7812 */ /* 0x000fe200078ec0ff */
[-C--:B------:R-:W-:Y:S01]  /*2030*/  HFMA2 R33, R65, R34.reuse, R67 ;  /* 0x0000002241217231 */ /* 0x080fe20000000043 */
[----:B------:R-:W-:Y:S01]  /*2040*/  LOP3.LUT R31, R31, 0xf000f0, RZ, 0xc0, !PT ;  /* 0x00f000f01f1f7812 */ /* 0x000fe200078ec0ff */
[----:B------:R-:W-:Y:S01]  /*2050*/  HFMA2.MMA R71, R64, R34, R69 ;  /* 0x0000002240477235 */ /* 0x000fe20000000045 */
[----:B------:R-:W-:Y:S01]  /*2060*/  LOP3.LUT R67, R28, 0x64006400, RZ, 0xfc, !PT ;  /* 0x640064001c437812 */ /* 0x000fe200078efcff */
[----:B------:R-:W-:Y:S01]  /*2070*/  HFMA2 R34, R63, R34, R72 ;  /* 0x000000223f227231 */ /* 0x000fe20000000048 */
[----:B------:R-:W-:-:S02]  /*2080*/  LOP3.LUT R69, R29, 0x64006400, RZ, 0xfc, !PT ;  /* 0x640064001d457812 */ /* 0x000fc400078efcff */
[----:B------:R-:W-:Y:S02]  /*2090*/  LOP3.LUT R73, R30, 0x64006400, RZ, 0xfc, !PT ;  /* 0x640064001e497812 */ /* 0x000fe400078efcff */
[----:B------:R-:W-:Y:S01]  /*20a0*/  LOP3.LUT R72, R31, 0x64006400, RZ, 0xfc, !PT ;  /* 0x640064001f487812 */ /* 0x000fe200078efcff */
[----:B------:R-:W-:Y:S01]  /*20b0*/  HFMA2.MMA R70, R67, 0.0625, 0.0625, R2 ;  /* 0x2c002c0043467835 */ /* 0x000fe20000000002 */
[----:B------:R-:W0:Y:S01]  /*20c0*/  LDS.128 R28, [UR4+0x210] ;  /* 0x00021004ff1c7984 */ /* 0x000e220008000c00 */
[----:B------:R-:W-:Y:S01]  /*20d0*/  HFMA2 R69, R69, 0.0625, 0.0625, R4 ;  /* 0x2c002c0045457831 */ /* 0x000fe20000000004 */
[----:B------:R-:W-:Y:S01]  /*20e0*/  HFMA2.MMA R68, R73, 0.0625, 0.0625, R6 ;  /* 0x2c002c0049447835 */ /* 0x000fe20000000006 */
[----:B------:R-:W-:Y:S02]  /*20f0*/  HFMA2 R67, R72, 0.0625, 0.0625, R9 ;  /* 0x2c002c0048437831 */ /* 0x000fe40000000009 */
[----:B------:R-:W-:Y:S01]  /*2100*/  HFMA2.MMA R32, R70, R35, R32 ;  /* 0x0000002346207235 */ /* 0x000fe20000000020 */
[----:B------:R-:W-:-:S02]  /*2110*/  HFMA2 R33, R69, R35, R33 ;  /* 0x0000002345217231 */ /* 0x000fc40000000021 */
[----:B------:R-:W-:Y:S01]  /*2120*/  HFMA2 R34, R67, R35, R34 ;  /* 0x0000002343227231 */ /* 0x000fe20000000022 */
[----:B------:R-:W-:Y:S01]  /*2130*/  HFMA2.MMA R71, R68, R35, R71 ;  /* 0x0000002344477235 */ /* 0x000fe20000000047 */
[----:B------:R-:W-:Y:S01]  /*2140*/  HFMA2 R56, R33, R79, R56 ;  /* 0x0000004f21387231 */ /* 0x000fe20000000038 */
[----:B------:R-:W-:Y:S01]  /*2150*/  HFMA2.MMA R55, R32, R81, R55 ;  /* 0x0000005120377235 */ /* 0x000fe20000000037 */
[----:B------:R-:W-:Y:S01]  /*2160*/  HFMA2 R58, R34, R77, R58 ;  /* 0x0000004d223a7231 */ /* 0x000fe2000000003a */
[-C--:B-1----:R-:W-:Y:S01]  /*2170*/  HFMA2.MMA R32, R47, R24.reuse, RZ ;  /* 0x000000182f207235 */ /* 0x082fe200000000ff */
[-C--:B------:R-:W-:Y:S01]  /*2180*/  HFMA2 R33, R49, R24.reuse, RZ.H0_H0 ;  /* 0x0000001831217231 */ /* 0x080fe200000400ff */
[----:B------:R-:W-:Y:S01]  /*2190*/  HFMA2.MMA R34, R48, R24, RZ ;  /* 0x0000001830227235 */ /* 0x000fe200000000ff */
[----:B------:R-:W-:Y:S01]  /*21a0*/  HFMA2 R35, R54, R24, RZ.H0_H0 ;  /* 0x0000001836237231 */ /* 0x000fe200000400ff */
[----:B------:R-:W-:Y:S01]  /*21b0*/  HFMA2.MMA R57, R71, R78, R57 ;  /* 0x0000004e47397235 */ /* 0x000fe20000000039 */
[----:B------:R-:W-:Y:S01]  /*21c0*/  HFMA2 R71, R52, R25, R33 ;  /* 0x0000001934477231 */ /* 0x000fe20000000021 */
[----:B------:R-:W-:-:S02]  /*21d0*/  HFMA2.MMA R24, R53, R25, R32 ;  /* 0x0000001935187235 */ /* 0x000fc40000000020 */
[----:B------:R-:W-:Y:S01]  /*21e0*/  HFMA2.MMA R72, R51, R25, R34 ;  /* 0x0000001933487235 */ /* 0x000fe20000000022 */
[----:B------:R-:W-:Y:S02]  /*21f0*/  HFMA2 R25, R50, R25, R35 ;  /* 0x0000001932197231 */ /* 0x000fe40000000023 */
[-C--:B------:R-:W-:Y:S01]  /*2200*/  HFMA2 R71, R65, R26.reuse, R71 ;  /* 0x0000001a41477231 */ /* 0x080fe20000000047 */
[----:B------:R-:W1:Y:S01]  /*2210*/  LDS.128 R32, [UR4+0x310] ;  /* 0x00031004ff207984 */ /* 0x000e620008000c00 */
[-C--:B------:R-:W-:Y:S01]  /*2220*/  HFMA2.MMA R24, R66, R26.reuse, R24 ;  /* 0x0000001a42187235 */ /* 0x080fe20000000018 */
[----:B------:R-:W-:Y:S01]  /*2230*/  HFMA2 R25, R63, R26, R25 ;  /* 0x0000001a3f197231 */ /* 0x000fe20000000019 */
[----:B------:R-:W-:Y:S01]  /*2240*/  HFMA2.MMA R72, R64, R26, R72 ;  /* 0x0000001a40487235 */ /* 0x000fe20000000048 */
[-C--:B------:R-:W-:Y:S02]  /*2250*/  HFMA2 R71, R69, R27.reuse, R71 ;  /* 0x0000001b45477231 */ /* 0x080fe40000000047 */
[----:B------:R-:W-:Y:S01]  /*2260*/  HFMA2 R25, R67, R27, R25 ;  /* 0x0000001b43197231 */ /* 0x000fe20000000019 */
[-C--:B------:R-:W-:Y:S01]  /*2270*/  HFMA2.MMA R24, R70, R27.reuse, R24 ;  /* 0x0000001b46187235 */ /* 0x080fe20000000018 */
[----:B------:R-:W-:Y:S01]  /*2280*/  HFMA2 R60, R71, R79, R60 ;  /* 0x0000004f473c7231 */ /* 0x000fe2000000003c */
[----:B------:R-:W-:Y:S01]  /*2290*/  HFMA2.MMA R72, R68, R27, R72 ;  /* 0x0000001b44487235 */ /* 0x000fe20000000048 */
[----:B------:R-:W-:-:S03]  /*22a0*/  HFMA2 R62, R25, R77, R62 ;  /* 0x0000004d193e7231 */ /* 0x000fc6000000003e */
[----:B------:R-:W-:Y:S02]  /*22b0*/  HFMA2.MMA R59, R24, R81, R59 ;  /* 0x00000051183b7235 */ /* 0x000fe4000000003b */
[-C--:B0-----:R-:W-:Y:S01]  /*22c0*/  HFMA2.MMA R25, R48, R28.reuse, RZ ;  /* 0x0000001c30197235 */ /* 0x081fe200000000ff */
        /* <DEDUP_REMOVED lines=16> */
[----:B------:R-:W-:-:S04]  /*23d0*/  HFMA2.MMA R28, R70, R31, R24 ;  /* 0x0000001f461c7235 */ /* 0x000fc80000000018 */
[----:B------:R-:W-:Y:S01]  /*23e0*/  HFMA2.MMA R44, R71, R78, R44 ;  /* 0x0000004e472c7235 */ /* 0x000fe2000000002c */
[----:B------:R-:W-:Y:S01]  /*23f0*/  HFMA2 R71, R30, R77, R39 ;  /* 0x0000004d1e477231 */ /* 0x000fe20000000027 */
[----:B------:R-:W-:Y:S01]  /*2400*/  HFMA2.MMA R46, R28, R81, R46 ;  /* 0x000000511c2e7235 */ /* 0x000fe2000000002e */
[-C--:B-1----:R-:W-:Y:S01]  /*2410*/  HFMA2 R29, R49, R32.reuse, RZ.H0_H0 ;  /* 0x00000020311d7231 */ /* 0x082fe200000400ff */
[-C--:B------:R-:W-:Y:S01]  /*2420*/  HFMA2.MMA R28, R47, R32.reuse, RZ ;  /* 0x000000202f1c7235 */ /* 0x080fe200000000ff */
[----:B------:R-:W-:Y:S01]  /*2430*/  HFMA2 R31, R54, R32, RZ.H0_H0 ;  /* 0x00000020361f7231 */ /* 0x000fe200000400ff */
[----:B------:R-:W-:Y:S01]  /*2440*/  HFMA2.MMA R30, R48, R32, RZ ;  /* 0x00000020301e7235 */ /* 0x000fe200000000ff */
[----:B------:R-:W0:Y:S01]  /*2450*/  LDS.128 R24, [UR4+0x410] ;  /* 0x00041004ff187984 */ /* 0x000e220008000c00 */
[-C--:B------:R-:W-:Y:S02]  /*2460*/  HFMA2 R39, R52, R33.reuse, R29 ;  /* 0x0000002134277231 */ /* 0x080fe4000000001d */
[-C--:B------:R-:W-:Y:S01]  /*2470*/  HFMA2.MMA R32, R53, R33.reuse, R28 ;  /* 0x0000002135207235 */ /* 0x080fe2000000001c */
[----:B------:R-:W-:Y:S01]  /*2480*/  HFMA2 R73, R50, R33, R31 ;  /* 0x0000002132497231 */ /* 0x000fe2000000001f */
[----:B------:R-:W-:-:S04]  /*2490*/  HFMA2.MMA R72, R51, R33, R30 ;  /* 0x0000002133487235 */ /* 0x000fc8000000001e */
[----:B------:R-:W3:Y:S01]  /*24a0*/  LDG.E.128.CONSTANT R28, [R100.64] ;  /* 0x00000006641c7981 */ /* 0x000ee2000c1e9d00 */
[-C--:B------:R-:W-:Y:S01]  /*24b0*/  HFMA2.MMA R32, R66, R34.reuse, R32 ;  /* 0x0000002242207235 */ /* 0x080fe20000000020 */
[-C--:B------:R-:W-:Y:S01]  /*24c0*/  HFMA2 R39, R65, R34.reuse, R39 ;  /* 0x0000002241277231 */ /* 0x080fe20000000027 */
[----:B------:R-:W-:Y:S01]  /*24d0*/  HFMA2.MMA R33, R64, R34, R72 ;  /* 0x0000002240217235 */ /* 0x000fe20000000048 */
[----:B------:R-:W-:Y:S01]  /*24e0*/  HFMA2 R73, R63, R34, R73 ;  /* 0x000000223f497231 */ /* 0x000fe20000000049 */
[----:B------:R-:W-:Y:S01]  /*24f0*/  IADD3 R11, R11, 0x20, RZ ;  /* 0x000000200b0b7810 */ /* 0x000fe20007ffe0ff */
[-C--:B------:R-:W-:Y:S01]  /*2500*/  HFMA2 R39, R69, R35.reuse, R39 ;  /* 0x0000002345277231 */ /* 0x080fe20000000027 */
[-C--:B------:R-:W-:Y:S01]  /*2510*/  HFMA2.MMA R72, R70, R35.reuse, R32 ;  /* 0x0000002346487235 */ /* 0x080fe20000000020 */
[----:B------:R-:W-:Y:S01]  /*2520*/  HFMA2 R75, R67, R35, R73 ;  /* 0x00000023434b7231 */ /* 0x000fe20000000049 */
[----:B------:R-:W-:Y:S01]  /*2530*/  HFMA2.MMA R74, R68, R35, R33 ;  /* 0x00000023444a7235 */ /* 0x000fe20000000021 */
[----:B------:R-:W-:Y:S01]  /*2540*/  HFMA2 R73, R39, R79, R19 ;  /* 0x0000004f27497231 */ /* 0x000fe20000000013 */
[----:B------:R-:W-:Y:S01]  /*2550*/  ISETP.GE.AND P0, PT, R11, R86, PT ;  /* 0x000000560b00720c */ /* 0x000fe20003f06270 */
[----:B------:R-:W-:Y:S01]  /*2560*/  HFMA2 R75, R75, R77, R36 ;  /* 0x0000004d4b4b7231 */ /* 0x000fe20000000024 */
[----:B------:R-:W1:Y:S01]  /*2570*/  LDS.128 R32, [UR4+0x510] ;  /* 0x00051004ff207984 */ /* 0x000e620008000c00 */
[----:B------:R-:W-:Y:S01]  /*2580*/  HFMA2.MMA R72, R72, R81, R37 ;  /* 0x0000005148487235 */ /* 0x000fe20000000025 */
[----:B------:R-:W-:Y:S01]  /*2590*/  IADD3 R0, R0, 0x20, RZ ;  /* 0x0000002000007810 */ /* 0x000fe20007ffe0ff */
[----:B------:R-:W-:-:S02]  /*25a0*/  HFMA2.MMA R74, R74, R78, R38 ;  /* 0x0000004e4a4a7235 */ /* 0x000fc40000000026 */
[-C--:B0-----:R-:W-:Y:S01]  /*25b0*/  HFMA2.MMA R37, R48, R24.reuse, RZ ;  /* 0x0000001830257235 */ /* 0x081fe200000000ff */
[-C--:B------:R-:W-:Y:S01]  /*25c0*/  HFMA2 R36, R49, R24.reuse, RZ.H0_H0 ;  /* 0x0000001831247231 */ /* 0x080fe200000400ff */
[----:B------:R-:W-:Y:S01]  /*25d0*/  HFMA2.MMA R19, R47, R24, RZ ;  /* 0x000000182f137235 */ /* 0x000fe200000000ff */
[----:B------:R-:W-:Y:S02]  /*25e0*/  HFMA2 R38, R54, R24, RZ.H0_H0 ;  /* 0x0000001836267231 */ /* 0x000fe400000400ff */
[-C--:B------:R-:W-:Y:S01]  /*25f0*/  HFMA2 R24, R52, R25.reuse, R36 ;  /* 0x0000001934187231 */ /* 0x080fe20000000024 */
[-C--:B------:R-:W-:Y:S02]  /*2600*/  HFMA2.MMA R87, R51, R25.reuse, R37 ;  /* 0x0000001933577235 */ /* 0x080fe40000000025 */
[----:B------:R-:W-:Y:S01]  /*2610*/  HFMA2.MMA R19, R53, R25, R19 ;  /* 0x0000001935137235 */ /* 0x000fe20000000013 */
[----:B------:R-:W-:Y:S02]  /*2620*/  HFMA2 R25, R50, R25, R38 ;  /* 0x0000001932197231 */ /* 0x000fe40000000026 */
[----:B------:R-:W0:Y:S01]  /*2630*/  LDS.128 R36, [UR4+0x610] ;  /* 0x00061004ff247984 */ /* 0x000e220008000c00 */
[----:B------:R-:W-:Y:S01]  /*2640*/  HFMA2 R24, R65, R26, R24 ;  /* 0x0000001a41187231 */ /* 0x000fe20000000018 */
[----:B------:R-:W-:-:S02]  /*2650*/  HFMA2.MMA R87, R64, R26, R87 ;  /* 0x0000001a40577235 */ /* 0x000fc40000000057 */
[----:B------:R-:W-:Y:S01]  /*2660*/  HFMA2.MMA R19, R66, R26, R19 ;  /* 0x0000001a42137235 */ /* 0x000fe20000000013 */
[----:B------:R-:W-:Y:S02]  /*2670*/  HFMA2 R24, R69, R27, R24 ;  /* 0x0000001b45187231 */ /* 0x000fe40000000018 */
[----:B------:R-:W-:Y:S01]  /*2680*/  HFMA2 R26, R63, R26, R25 ;  /* 0x0000001a3f1a7231 */ /* 0x000fe20000000019 */
[-C--:B------:R-:W-:Y:S01]  /*2690*/  HFMA2.MMA R25, R68, R27.reuse, R87 ;  /* 0x0000001b44197235 */ /* 0x080fe20000000057 */
[----:B------:R-:W-:Y:S01]  /*26a0*/  HFMA2 R24, R24, R79, R12 ;  /* 0x0000004f18187231 */ /* 0x000fe2000000000c */
[----:B------:R-:W-:Y:S01]  /*26b0*/  HFMA2.MMA R19, R70, R27, R19 ;  /* 0x0000001b46137235 */ /* 0x000fe20000000013 */
[----:B------:R-:W-:Y:S01]  /*26c0*/  HFMA2 R26, R67, R27, R26 ;  /* 0x0000001b431a7231 */ /* 0x000fe2000000001a */
[----:B-1----:R-:W-:Y:S02]  /*26d0*/  HFMA2.MMA R12, R47, R32, RZ ;  /* 0x000000202f0c7235 */ /* 0x002fe400000000ff */
[----:B------:R-:W-:Y:S01]  /*26e0*/  HFMA2.MMA R25, R25, R78, R13 ;  /* 0x0000004e19197235 */ /* 0x000fe2000000000d */
[----:B------:R-:W-:Y:S01]  /*26f0*/  HFMA2 R26, R26, R77, R14 ;  /* 0x0000004d1a1a7231 */ /* 0x000fe2000000000e */
[----:B------:R-:W-:Y:S01]  /*2700*/  HFMA2.MMA R14, R48, R32, RZ ;  /* 0x00000020300e7235 */ /* 0x000fe200000000ff */
[----:B------:R-:W-:Y:S01]  /*2710*/  HFMA2 R13, R49, R32, RZ.H0_H0 ;  /* 0x00000020310d7231 */ /* 0x000fe200000400ff */
[----:B------:R-:W-:-:S02]  /*2720*/  HFMA2.MMA R12, R53, R33, R12 ;  /* 0x00000021350c7235 */ /* 0x000fc4000000000c */
[----:B------:R-:W-:Y:S01]  /*2730*/  HFMA2.MMA R10, R19, R81, R10 ;  /* 0x00000051130a7235 */ /* 0x000fe2000000000a */
[----:B------:R-:W-:Y:S01]  /*2740*/  HFMA2 R19, R54, R32, RZ.H0_H0 ;  /* 0x0000002036137231 */ /* 0x000fe200000400ff */
[----:B------:R-:W-:Y:S01]  /*2750*/  HFMA2.MMA R32, R51, R33, R14 ;  /* 0x0000002133207235 */ /* 0x000fe2000000000e */
[-C--:B------:R-:W-:Y:S01]  /*2760*/  HFMA2 R13, R52, R33.reuse, R13 ;  /* 0x00000021340d7231 */ /* 0x080fe2000000000d */
[-C--:B------:R-:W-:Y:S01]  /*2770*/  HFMA2.MMA R12, R66, R34.reuse, R12 ;  /* 0x00000022420c7235 */ /* 0x080fe2000000000c */
[----:B------:R-:W-:Y:S02]  /*2780*/  HFMA2 R19, R50, R33, R19 ;  /* 0x0000002132137231 */ /* 0x000fe40000000013 */
[-C--:B------:R-:W-:Y:S01]  /*2790*/  HFMA2 R13, R65, R34.reuse, R13 ;  /* 0x00000022410d7231 */ /* 0x080fe2000000000d */
        /* <DEDUP_REMOVED lines=10> */
[----:B------:R-:W0:Y:S01]  /*2840*/  LDS.128 R12, [UR4+0x20] ;  /* 0x00002004ff0c7984 */ /* 0x000e220008000c00 */
[----:B------:R-:W-:Y:S01]  /*2850*/  HFMA2.MMA R48, R48, R36, RZ ;  /* 0x0000002430307235 */ /* 0x000fe200000000ff */
[-C--:B------:R-:W-:Y:S01]  /*2860*/  HFMA2 R49, R49, R36.reuse, RZ.H0_H0 ;  /* 0x0000002431317231 */ /* 0x080fe200000400ff */
[----:B------:R-:W-:Y:S01]  /*2870*/  HFMA2.MMA R33, R33, R78, R17 ;  /* 0x0000004e21217235 */ /* 0x000fe20000000011 */
[----:B------:R-:W-:Y:S01]  /*2880*/  HFMA2 R36, R54, R36, RZ.H0_H0 ;  /* 0x0000002436247231 */ /* 0x000fe200000400ff */
[-C--:B------:R-:W-:Y:S01]  /*2890*/  HFMA2.MMA R19, R53, R37.reuse, R47 ;  /* 0x0000002535137235 */ /* 0x080fe2000000002f */
[-C--:B------:R-:W-:Y:S01]  /*28a0*/  HFMA2 R49, R52, R37.reuse, R49 ;  /* 0x0000002534317231 */ /* 0x080fe20000000031 */
[----:B------:R-:W-:Y:S01]  /*28b0*/  HFMA2.MMA R48, R51, R37, R48 ;  /* 0x0000002533307235 */ /* 0x000fe20000000030 */
[----:B------:R-:W-:Y:S01]  /*28c0*/  HFMA2 R36, R50, R37, R36 ;  /* 0x0000002532247231 */ /* 0x000fe20000000024 */
[C---:B--2---:R-:W-:Y:S01]  /*28d0*/  LOP3.LUT R51, R22.reuse, 0xf000f0, RZ, 0xc0, !PT ;  /* 0x00f000f016337812 */ /* 0x044fe200078ec0ff */
[-C--:B------:R-:W-:Y:S01]  /*28e0*/  HFMA2 R49, R65, R38.reuse, R49 ;  /* 0x0000002641317231 */ /* 0x080fe20000000031 */
[-C--:B------:R-:W-:Y:S01]  /*28f0*/  HFMA2.MMA R35, R66, R38.reuse, R19 ;  /* 0x0000002642237235 */ /* 0x080fe20000000013 */
[----:B------:R-:W-:Y:S01]  /*2900*/  HFMA2 R36, R63, R38, R36 ;  /* 0x000000263f247231 */ /* 0x000fe20000000024 */
[----:B------:R-:W-:Y:S01]  /*2910*/  HFMA2.MMA R48, R64, R38, R48 ;  /* 0x0000002640307235 */ /* 0x000fe20000000030 */
[-C--:B------:R-:W-:Y:S01]  /*2920*/  HFMA2 R49, R69, R39.reuse, R49 ;  /* 0x0000002745317231 */ /* 0x080fe20000000031 */
[----:B------:R-:W-:Y:S01]  /*2930*/  SHF.R.U32.HI R38, RZ, 0x8, R21 ;  /* 0x00000008ff267819 */ /* 0x000fe20000011615 */
[----:B------:R-:W-:Y:S01]  /*2940*/  HFMA2 R36, R67, R39, R36 ;  /* 0x0000002743247231 */ /* 0x000fe20000000024 */
[-C--:B------:R-:W-:Y:S01]  /*2950*/  HFMA2.MMA R35, R70, R39.reuse, R35 ;  /* 0x0000002746237235 */ /* 0x080fe20000000023 */
[----:B------:R-:W-:Y:S01]  /*2960*/  HFMA2 R43, R49, R79, R43 ;  /* 0x0000004f312b7231 */ /* 0x000fe2000000002b */
[----:B------:R-:W-:Y:S01]  /*2970*/  HFMA2.MMA R48, R68, R39, R48 ;  /* 0x0000002744307235 */ /* 0x000fe20000000030 */
[----:B------:R-:W-:Y:S01]  /*2980*/  LOP3.LUT R49, R22, 0xf000f, RZ, 0xc0, !PT ;  /* 0x000f000f16317812 */ /* 0x000fe200078ec0ff */
[----:B------:R-:W-:Y:S01]  /*2990*/  HFMA2 R41, R36, R77, R41 ;  /* 0x0000004d24297231 */ /* 0x000fe20000000029 */
[C---:B------:R-:W-:Y:S01]  /*29a0*/  LOP3.LUT R36, R20.reuse, 0xf000f0, RZ, 0xc0, !PT ;  /* 0x00f000f014247812 */ /* 0x040fe200078ec0ff */
[----:B------:R-:W-:Y:S01]  /*29b0*/  HFMA2.MMA R42, R35, R81, R42 ;  /* 0x00000051232a7235 */ /* 0x000fe2000000002a */
[----:B------:R-:W-:Y:S01]  /*29c0*/  LOP3.LUT R35, R20, 0xf000f, RZ, 0xc0, !PT ;  /* 0x000f000f14237812 */ /* 0x000fe200078ec0ff */
[----:B------:R-:W-:Y:S01]  /*29d0*/  HFMA2.MMA R39, R48, R78, R40 ;  /* 0x0000004e30277235 */ /* 0x000fe20000000028 */
[----:B------:R-:W-:Y:S01]  /*29e0*/  LOP3.LUT R50, R49, 0x64006400, RZ, 0xfc, !PT ;  /* 0x6400640031327812 */ /* 0x000fe200078efcff */
[----:B------:R-:W1:Y:S01]  /*29f0*/  LDS.128 R16, [UR4+0x120] ;  /* 0x00012004ff107984 */ /* 0x000e620008000c00 */
[----:B------:R-:W-:-:S02]  /*2a00*/  LOP3.LUT R48, R21, 0xf000f0, RZ, 0xc0, !PT ;  /* 0x00f000f015307812 */ /* 0x000fc400078ec0ff */
[----:B------:R-:W-:Y:S02]  /*2a10*/  LOP3.LUT R35, R35, 0x64006400, RZ, 0xfc, !PT ;  /* 0x6400640023237812 */ /* 0x000fe400078efcff */
[----:B------:R-:W-:Y:S01]  /*2a20*/  LOP3.LUT R52, R23, 0xf000f, RZ, 0xc0, !PT ;  /* 0x000f000f17347812 */ /* 0x000fe200078ec0ff */
[----:B------:R-:W-:Y:S01]  /*2a30*/  HFMA2.MMA R50, R50, 1, 1, R5 ;  /* 0x3c003c0032327835 */ /* 0x000fe20000000005 */
[----:B------:R-:W-:Y:S02]  /*2a40*/  SHF.R.U32.HI R37, RZ, 0x8, R20 ;  /* 0x00000008ff257819 */ /* 0x000fe40000011614 */
[----:B------:R-:W-:Y:S02]  /*2a50*/  SHF.R.U32.HI R47, RZ, 0x8, R23 ;  /* 0x00000008ff2f7819 */ /* 0x000fe40000011617 */
[----:B------:R-:W-:Y:S02]  /*2a60*/  LOP3.LUT R20, R21, 0xf000f, RZ, 0xc0, !PT ;  /* 0x000f000f15147812 */ /* 0x000fe400078ec0ff */
[----:B------:R-:W-:-:S02]  /*2a70*/  LOP3.LUT R21, R36, 0x64006400, RZ, 0xfc, !PT ;  /* 0x6400640024157812 */ /* 0x000fc400078efcff */
[----:B------:R-:W-:Y:S01]  /*2a80*/  LOP3.LUT R53, R48, 0x64006400, RZ, 0xfc, !PT ;  /* 0x6400640030357812 */ /* 0x000fe200078efcff */
[----:B------:R-:W-:Y:S01]  /*2a90*/  HADD2 R48, R35, R76 ;  /* 0x0000004c23307230 */ /* 0x000fe20000000000 */
[----:B------:R-:W-:Y:S01]  /*2aa0*/  LOP3.LUT R54, R23, 0xf000f0, RZ, 0xc0, !PT ;  /* 0x00f000f017367812 */ /* 0x000fe200078ec0ff */
[-C--:B0-----:R-:W-:Y:S01]  /*2ab0*/  HFMA2.MMA R23, R50, R12.reuse, RZ ;  /* 0x0000000c32177235 */ /* 0x081fe200000000ff */
[----:B------:R-:W-:Y:S01]  /*2ac0*/  LOP3.LUT R51, R51, 0x64006400, RZ, 0xfc, !PT ;  /* 0x6400640033337812 */ /* 0x000fe200078efcff */
[----:B------:R-:W-:Y:S01]  /*2ad0*/  HFMA2 R53, R53, 0.0625, 0.0625, R4 ;  /* 0x2c002c0035357831 */ /* 0x000fe20000000004 */
[----:B------:R-:W-:Y:S02]  /*2ae0*/  LOP3.LUT R66, R52, 0x64006400, RZ, 0xfc, !PT ;  /* 0x6400640034427812 */ /* 0x000fe400078efcff */
[----:B------:R-:W-:Y:S02]  /*2af0*/  LOP3.LUT R64, R38, 0xf000f, RZ, 0xc0, !PT ;  /* 0x000f000f26407812 */ /* 0x000fe400078ec0ff */
[----:B------:R-:W-:Y:S01]  /*2b00*/  SHF.R.U32.HI R40, RZ, 0x8, R22 ;  /* 0x00000008ff287819 */ /* 0x000fe20000011616 */
[----:B------:R-:W-:Y:S01]  /*2b10*/  HADD2 R63, R66, R7 ;  /* 0x00000007423f7230 */ /* 0x000fe20000000000 */
[----:B------:R-:W-:Y:S01]  /*2b20*/  LOP3.LUT R36, R47, 0xf000f, RZ, 0xc0, !PT ;  /* 0x000f000f2f247812 */ /* 0x000fe200078ec0ff */
[----:B------:R-:W-:Y:S01]  /*2b30*/  HFMA2.MMA R52, R51, 0.0625, 0.0625, R6 ;  /* 0x2c002c0033347835 */ /* 0x000fe20000000006 */
[----:B------:R-:W-:Y:S01]  /*2b40*/  LOP3.LUT R22, R20, 0x64006400, RZ, 0xfc, !PT ;  /* 0x6400640014167812 */ /* 0x000fe200078efcff */
[-C--:B------:R-:W-:Y:S01]  /*2b50*/  HFMA2 R35, R63, R12.reuse, RZ.H0_H0 ;  /* 0x0000000c3f237231 */ /* 0x080fe200000400ff */
[----:B------:R-:W-:Y:S01]  /*2b60*/  LOP3.LUT R68, R54, 0x64006400, RZ, 0xfc, !PT ;  /* 0x6400640036447812 */ /* 0x000fe200078efcff */
[----:B------:R-:W-:Y:S01]  /*2b70*/  HFMA2.MMA R54, R21, 0.0625, 0.0625, R2 ;  /* 0x2c002c0015367835 */ /* 0x000fe20000000002 */
[----:B------:R-:W-:Y:S01]  /*2b80*/  LOP3.LUT R64, R64, 0x64006400, RZ, 0xfc, !PT ;  /* 0x6400640040407812 */ /* 0x000fe200078efcff */
[----:B------:R-:W-:Y:S01]  /*2b90*/  HFMA2.MMA R21, R48, R12, RZ ;  /* 0x0000000c30157235 */ /* 0x000fe200000000ff */
[----:B------:R-:W-:Y:S01]  /*2ba0*/  LOP3.LUT R65, R37, 0xf000f, RZ, 0xc0, !PT ;  /* 0x000f000f25417812 */ /* 0x000fe200078ec0ff */
[----:B------:R-:W-:Y:S01]  /*2bb0*/  HADD2 R49, R22, R3 ;  /* 0x0000000316317230 */ /* 0x000fe20000000000 */
[----:B------:R-:W-:Y:S01]  /*2bc0*/  LOP3.LUT R20, R40, 0xf000f, RZ, 0xc0, !PT ;  /* 0x000f000f28147812 */ /* 0x000fe200078ec0ff */
[----:B------:R-:W-:Y:S01]  /*2bd0*/  HFMA2 R51, R68, 0.0625, 0.0625, R9 ;  /* 0x2c002c0044337831 */ /* 0x000fe20000000009 */
[----:B------:R-:W-:Y:S01]  /*2be0*/  LOP3.LUT R36, R36, 0x64006400, RZ, 0xfc, !PT ;  /* 0x6400640024247812 */ /* 0x000fe200078efcff */
[----:B------:R-:W-:Y:S01]  /*2bf0*/  HFMA2.MMA R64, R64, 1, 1, R3 ;  /* 0x3c003c0040407835 */ /* 0x000fe20000000003 */
[----:B------:R-:W-:Y:S01]  /*2c00*/  LOP3.LUT R65, R65, 0x64006400, RZ, 0xfc, !PT ;  /* 0x6400640041417812 */ /* 0x000fe200078efcff */
[----:B------:R-:W-:Y:S01]  /*2c10*/  HFMA2 R22, R49, R12, RZ.H0_H0 ;  /* 0x0000000c31167231 */ /* 0x000fe200000400ff */
[----:B------:R-:W-:Y:S01]  /*2c20*/  LOP3.LUT R20, R20, 0x64006400, RZ, 0xfc, !PT ;  /* 0x6400640014147812 */ /* 0x000fe200078efcff */
[-C--:B------:R-:W-:Y:S01]  /*2c30*/  HFMA2.MMA R12, R54, R13.reuse, R21 ;  /* 0x0000000d360c7235 */ /* 0x080fe20000000015 */
[-C--:B------:R-:W-:Y:S01]  /*2c40*/  HFMA2 R21, R51, R13.reuse, R35 ;  /* 0x0000000d33157231 */ /* 0x080fe20000000023 */
[----:B------:R-:W-:Y:S01]  /*2c50*/  HFMA2.MMA R36, R36, 1, 1, R7 ;  /* 0x3c003c0024247835 */ /* 0x000fe20000000007 */
[----:B------:R-:W-:Y:S01]  /*2c60*/  HADD2 R65, R65, R76 ;  /* 0x0000004c41417230 */ /* 0x000fe20000000000 */
[----:B------:R-:W-:Y:S01]  /*2c70*/  HFMA2.MMA R23, R52, R13, R23 ;  /* 0x0000000d34177235 */ /* 0x000fe20000000017 */
[----:B------:R-:W-:Y:S01]  /*2c80*/  HADD2 R35, R20, R5 ;  /* 0x0000000514237230 */ /* 0x000fe20000000000 */
[----:B------:R-:W-:Y:S01]  /*2c90*/  LOP3.LUT R37, R37, 0xf000f0, RZ, 0xc0, !PT ;  /* 0x00f000f025257812 */ /* 0x000fe200078ec0ff */
[----:B------:R-:W-:Y:S01]  /*2ca0*/  HFMA2 R22, R53, R13, R22 ;  /* 0x0000000d35167231 */ /* 0x000fe20000000016 */
[----:B------:R-:W-:Y:S01]  /*2cb0*/  LOP3.LUT R47, R47, 0xf000f0, RZ, 0xc0, !PT ;  /* 0x00f000f02f2f7812 */ /* 0x000fe200078ec0ff */
[-C--:B------:R-:W-:Y:S01]  /*2cc0*/  HFMA2.MMA R12, R65, R14.reuse, R12 ;  /* 0x0000000e410c7235 */ /* 0x080fe2000000000c */
[----:B------:R-:W-:Y:S01]  /*2cd0*/  LOP3.LUT R37, R37, 0x64006400, RZ, 0xfc, !PT ;  /* 0x6400640025257812 */ /* 0x000fe200078efcff */
[-C--:B------:R-:W-:Y:S01]  /*2ce0*/  HFMA2 R13, R64, R14.reuse, R22 ;  /* 0x0000000e400d7231 */ /* 0x080fe20000000016 */
[----:B------:R-:W-:Y:S01]  /*2cf0*/  HFMA2.MMA R66, R35, R14, R23 ;  /* 0x0000000e23427235 */ /* 0x000fe20000000017 */
[----:B------:R-:W-:Y:S01]  /*2d00*/  HFMA2 R14, R36, R14, R21 ;  /* 0x0000000e240e7231 */ /* 0x000fe20000000015 */
[----:B------:R-:W-:Y:S01]  /*2d10*/  LOP3.LUT R40, R40, 0xf000f0, RZ, 0xc0, !PT ;  /* 0x00f000f028287812 */ /* 0x000fe200078ec0ff */
[----:B------:R-:W0:Y:S01]  /*2d20*/  LDS.128 R20, [UR4+0x220] ;  /* 0x00022004ff147984 */ /* 0x000e220008000c00 */
[----:B------:R-:W-:-:S02]  /*2d30*/  LOP3.LUT R38, R38, 0xf000f0, RZ, 0xc0, !PT ;  /* 0x00f000f026267812 */ /* 0x000fc400078ec0ff */
[----:B------:R-:W-:Y:S01]  /*2d40*/  LOP3.LUT R68, R47, 0x64006400, RZ, 0xfc, !PT ;  /* 0x640064002f447812 */ /* 0x000fe200078efcff */
[----:B------:R-:W-:Y:S01]  /*2d50*/  HFMA2.MMA R47, R37, 0.0625, 0.0625, R2 ;  /* 0x2c002c00252f7835 */ /* 0x000fe20000000002 */
[----:B------:R-:W-:Y:S02]  /*2d60*/  LOP3.LUT R69, R40, 0x64006400, RZ, 0xfc, !PT ;  /* 0x6400640028457812 */ /* 0x000fe400078efcff */
[----:B------:R-:W-:Y:S01]  /*2d70*/  LOP3.LUT R67, R38, 0x64006400, RZ, 0xfc, !PT ;  /* 0x6400640026437812 */ /* 0x000fe200078efcff */
[----:B------:R-:W-:Y:S02]  /*2d80*/  HFMA2 R37, R68, 0.0625, 0.0625, R9 ;  /* 0x2c002c0044257831 */ /* 0x000fe40000000009 */
[----:B------:R-:W-:Y:S02]  /*2d90*/  HFMA2.MMA R12, R47, R15, R12 ;  /* 0x0000000f2f0c7235 */ /* 0x000fe4000000000c */
[----:B------:R-:W-:Y:S01]  /*2da0*/  HFMA2 R40, R67, 0.0625, 0.0625, R4 ;  /* 0x2c002c0043287831 */ /* 0x000fe20000000004 */
[----:B------:R-:W-:Y:S01]  /*2db0*/  HFMA2.MMA R38, R69, 0.0625, 0.0625, R6 ;  /* 0x2c002c0045267835 */ /* 0x000fe20000000006 */
[----:B------:R-:W-:-:S02]  /*2dc0*/  HFMA2 R14, R37, R15, R14 ;  /* 0x0000000f250e7231 */ /* 0x000fc4000000000e */
[----:B------:R-:W-:Y:S01]  /*2dd0*/  HFMA2 R13, R40, R15, R13 ;  /* 0x0000000f280d7231 */ /* 0x000fe2000000000d */
[----:B------:R-:W-:Y:S01]  /*2de0*/  HFMA2.MMA R55, R12, R81, R55 ;  /* 0x000000510c377235 */ /* 0x000fe20000000037 */
[----:B------:R-:W-:Y:S01]  /*2df0*/  HFMA2 R58, R14, R77, R58 ;  /* 0x0000004d0e3a7231 */ /* 0x000fe2000000003a */
[-C--:B-1----:R-:W-:Y:S01]  /*2e00*/  HFMA2.MMA R12, R48, R16.reuse, RZ ;  /* 0x00000010300c7235 */ /* 0x082fe200000000ff */
[----:B------:R-:W-:Y:S01]  /*2e10*/  HFMA2 R56, R13, R79, R56 ;  /* 0x0000004f0d387231 */ /* 0x000fe20000000038 */
[----:B------:R-:W-:Y:S01]  /*2e20*/  HFMA2.MMA R14, R50, R16, RZ ;  /* 0x00000010320e7235 */ /* 0x000fe200000000ff */
[-C--:B------:R-:W-:Y:S01]  /*2e30*/  HFMA2 R13, R49, R16.reuse, RZ.H0_H0 ;  /* 0x00000010310d7231 */ /* 0x080fe200000400ff */
[----:B------:R-:W-:Y:S01]  /*2e40*/  HFMA2.MMA R66, R38, R15, R66 ;  /* 0x0000000f26427235 */ /* 0x000fe20000000042 */
[----:B------:R-:W-:Y:S01]  /*2e50*/  HFMA2 R15, R63, R16, RZ.H0_H0 ;  /* 0x000000103f0f7231 */ /* 0x000fe200000400ff */
[-C--:B------:R-:W-:Y:S02]  /*2e60*/  HFMA2.MMA R16, R54, R17.reuse, R12 ;  /* 0x0000001136107235 */ /* 0x080fe4000000000c */
[----:B------:R-:W-:-:S02]  /*2e70*/  HFMA2.MMA R67, R52, R17, R14 ;  /* 0x0000001134437235 */ /* 0x000fc4000000000e */
[----:B------:R-:W-:Y:S01]  /*2e80*/  HFMA2.MMA R57, R66, R78, R57 ;  /* 0x0000004e42397235 */ /* 0x000fe20000000039 */
[-C--:B------:R-:W-:Y:S01]  /*2e90*/  HFMA2 R66, R53, R17.reuse, R13 ;  /* 0x0000001135427231 */ /* 0x080fe2000000000d */
[-C--:B------:R-:W-:Y:S01]  /*2ea0*/  HFMA2.MMA R16, R65, R18.reuse, R16 ;  /* 0x0000001241107235 */ /* 0x080fe20000000010 */
[----:B------:R-:W-:Y:S01]  /*2eb0*/  HFMA2 R17, R51, R17, R15 ;  /* 0x0000001133117231 */ /* 0x000fe2000000000f */
[----:B------:R-:W-:Y:S01]  /*2ec0*/  HFMA2.MMA R67, R35, R18, R67 ;  /* 0x0000001223437235 */ /* 0x000fe20000000043 */
[----:B------:R-:W1:Y:S01]  /*2ed0*/  LDS.128 R12, [UR4+0x320] ;  /* 0x00032004ff0c7984 */ /* 0x000e620008000c00 */
[-C--:B------:R-:W-:Y:S02]  /*2ee0*/  HFMA2 R66, R64, R18.reuse, R66 ;  /* 0x0000001240427231 */ /* 0x080fe40000000042 */
[-C--:B------:R-:W-:Y:S01]  /*2ef0*/  HFMA2.MMA R16, R47, R19.reuse, R16 ;  /* 0x000000132f107235 */ /* 0x080fe20000000010 */
[----:B------:R-:W-:Y:S01]  /*2f00*/  HFMA2 R17, R36, R18, R17 ;  /* 0x0000001224117231 */ /* 0x000fe20000000011 */
[----:B------:R-:W-:Y:S01]  /*2f10*/  HFMA2.MMA R67, R38, R19, R67 ;  /* 0x0000001326437235 */ /* 0x000fe20000000043 */
[-C--:B------:R-:W-:Y:S01]  /*2f20*/  HFMA2 R66, R40, R19.reuse, R66 ;  /* 0x0000001328427231 */ /* 0x080fe20000000042 */
[----:B0-----:R-:W-:Y:S01]  /*2f30*/  HFMA2.MMA R18, R50, R20, RZ ;  /* 0x0000001432127235 */ /* 0x001fe200000000ff */
[----:B------:R-:W-:Y:S01]  /*2f40*/  HFMA2 R17, R37, R19, R17 ;  /* 0x0000001325117231 */ /* 0x000fe20000000011 */
[----:B------:R-:W-:Y:S01]  /*2f50*/  HFMA2.MMA R59, R16, R81, R59 ;  /* 0x00000051103b7235 */ /* 0x000fe2000000003b */
[-C--:B------:R-:W-:Y:S01]  /*2f60*/  HFMA2 R19, R63, R20.reuse, RZ.H0_H0 ;  /* 0x000000143f137231 */ /* 0x080fe200000400ff */
[----:B------:R-:W-:Y:S01]  /*2f70*/  HFMA2.MMA R16, R48, R20, RZ ;  /* 0x0000001430107235 */ /* 0x000fe200000000ff */
[----:B------:R-:W-:Y:S01]  /*2f80*/  HFMA2 R62, R17, R77, R62 ;  /* 0x0000004d113e7231 */ /* 0x000fe2000000003e */
[----:B------:R-:W-:Y:S01]  /*2f90*/  HFMA2.MMA R61, R67, R78, R61 ;  /* 0x0000004e433d7235 */ /* 0x000fe2000000003d */
[----:B------:R-:W-:Y:S01]  /*2fa0*/  HFMA2 R17, R49, R20, RZ.H0_H0 ;  /* 0x0000001431117231 */ /* 0x000fe200000400ff */
[-C--:B------:R-:W-:Y:S01]  /*2fb0*/  HFMA2.MMA R67, R52, R21.reuse, R18 ;  /* 0x0000001534437235 */ /* 0x080fe20000000012 */
[----:B------:R-:W-:Y:S01]  /*2fc0*/  HFMA2 R60, R66, R79, R60 ;  /* 0x0000004f423c7231 */ /* 0x000fe2000000003c */
[----:B------:R-:W-:Y:S01]  /*2fd0*/  HFMA2.MMA R20, R54, R21, R16 ;  /* 0x0000001536147235 */ /* 0x000fe20000000010 */
[----:B------:R-:W-:-:S02]  /*2fe0*/  HFMA2 R66, R53, R21, R17 ;  /* 0x0000001535427231 */ /* 0x000fc40000000011 */
[----:B------:R-:W-:Y:S01]  /*2ff0*/  HFMA2 R21, R51, R21, R19 ;  /* 0x0000001533157231 */ /* 0x000fe20000000013 */
[-C--:B------:R-:W-:Y:S01]  /*3000*/  HFMA2.MMA R67, R35, R22.reuse, R67 ;  /* 0x0000001623437235 */ /* 0x080fe20000000043 */
[----:B------:R-:W0:Y:S01]  /*3010*/  LDS.128 R16, [UR4+0x420] ;  /* 0x00042004ff107984 */ /* 0x000e220008000c00 */
        /* <DEDUP_REMOVED lines=8> */
[----:B------:R-:W-:Y:S01]  /*30a0*/  HFMA2.MMA R44, R22, R78, R44 ;  /* 0x0000004e162c7235 */ /* 0x000fe2000000002c */
[----:B------:R-:W-:Y:S01]  /*30b0*/  HFMA2 R71, R21, R77, R71 ;  /* 0x0000004d15477231 */ /* 0x000fe20000000047 */
[----:B------:R-:W-:-:S04]  /*30c0*/  HFMA2.MMA R46, R20, R81, R46 ;  /* 0x00000051142e7235 */ /* 0x000fc8000000002e */
[----:B------:R-:W2:Y:S01]  /*30d0*/  LDS.128 R20, [UR4+0x520] ;  /* 0x00052004ff147984 */ /* 0x000ea20008000c00 */
        /* <DEDUP_REMOVED lines=17> */
[----:B------:R-:W-:Y:S01]  /*31f0*/  HFMA2.MMA R68, R38, R15, R68 ;  /* 0x0000000f26447235 */ /* 0x000fe20000000044 */
[----:B0-----:R-:W-:Y:S01]  /*3200*/  HFMA2 R67, R49, R16, RZ.H0_H0 ;  /* 0x0000001031437231 */ /* 0x001fe200000400ff */
[----:B------:R-:W0:Y:S02]  /*3210*/  LDS.128 R12, [UR4+0x620] ;  /* 0x00062004ff0c7984 */ /* 0x000e240008000c00 */
[----:B------:R-:W-:-:S02]  /*3220*/  HFMA2.MMA R72, R66, R81, R72 ;  /* 0x0000005142487235 */ /* 0x000fc40000000048 */
[----:B------:R-:W-:Y:S01]  /*3230*/  HFMA2.MMA R74, R68, R78, R74 ;  /* 0x0000004e444a7235 */ /* 0x000fe2000000004a */
[-C--:B------:R-:W-:Y:S01]  /*3240*/  HFMA2 R67, R53, R17.reuse, R67 ;  /* 0x0000001135437231 */ /* 0x080fe20000000043 */
[-C--:B------:R-:W-:Y:S02]  /*3250*/  HFMA2.MMA R66, R48, R16.reuse, RZ ;  /* 0x0000001030427235 */ /* 0x080fe400000000ff */
[----:B------:R-:W-:Y:S01]  /*3260*/  HFMA2.MMA R68, R50, R16, RZ ;  /* 0x0000001032447235 */ /* 0x000fe200000000ff */
[----:B------:R-:W-:Y:S02]  /*3270*/  HFMA2 R16, R63, R16, RZ.H0_H0 ;  /* 0x000000103f107231 */ /* 0x000fe400000400ff */
[----:B------:R-:W-:Y:S01]  /*3280*/  HFMA2 R67, R64, R18, R67 ;  /* 0x0000001240437231 */ /* 0x000fe20000000043 */
[-C--:B------:R-:W-:Y:S01]  /*3290*/  HFMA2.MMA R66, R54, R17.reuse, R66 ;  /* 0x0000001136427235 */ /* 0x080fe20000000042 */
[----:B------:R-:W-:Y:S01]  /*32a0*/  HFMA2 R16, R51, R17, R16 ;  /* 0x0000001133107231 */ /* 0x000fe20000000010 */
[----:B------:R-:W-:Y:S01]  /*32b0*/  HFMA2.MMA R68, R52, R17, R68 ;  /* 0x0000001134447235 */ /* 0x000fe20000000044 */
[----:B------:R-:W-:-:S02]  /*32c0*/  HFMA2 R67, R40, R19, R67 ;  /* 0x0000001328437231 */ /* 0x000fc40000000043 */
[----:B------:R-:W-:Y:S01]  /*32d0*/  HFMA2 R16, R36, R18, R16 ;  /* 0x0000001224107231 */ /* 0x000fe20000000010 */
[-C--:B------:R-:W-:Y:S01]  /*32e0*/  HFMA2.MMA R66, R65, R18.reuse, R66 ;  /* 0x0000001241427235 */ /* 0x080fe20000000042 */
[-C--:B--2---:R-:W-:Y:S01]  /*32f0*/  HFMA2 R17, R49, R20.reuse, RZ.H0_H0 ;  /* 0x0000001431117231 */ /* 0x084fe200000400ff */
[----:B------:R-:W-:Y:S01]  /*3300*/  HFMA2.MMA R68, R35, R18, R68 ;  /* 0x0000001223447235 */ /* 0x000fe20000000044 */
[----:B------:R-:W-:Y:S01]  /*3310*/  HFMA2 R16, R37, R19, R16 ;  /* 0x0000001325107231 */ /* 0x000fe20000000010 */
[----:B------:R-:W-:Y:S01]  /*3320*/  HFMA2.MMA R18, R50, R20, RZ ;  /* 0x0000001432127235 */ /* 0x000fe200000000ff */
[----:B------:R-:W-:Y:S01]  /*3330*/  HFMA2 R17, R53, R21, R17 ;  /* 0x0000001535117231 */ /* 0x000fe20000000011 */
[----:B------:R-:W-:Y:S01]  /*3340*/  HFMA2.MMA R66, R47, R19, R66 ;  /* 0x000000132f427235 */ /* 0x000fe20000000042 */
[----:B------:R-:W-:Y:S01]  /*3350*/  HFMA2 R26, R16, R77, R26 ;  /* 0x0000004d101a7231 */ /* 0x000fe2000000001a */
[----:B------:R-:W-:Y:S01]  /*3360*/  HFMA2.MMA R16, R48, R20, RZ ;  /* 0x0000001430107235 */ /* 0x000fe200000000ff */
[----:B------:R-:W-:Y:S01]  /*3370*/  HFMA2 R20, R63, R20, RZ.H0_H0 ;  /* 0x000000143f147231 */ /* 0x000fe200000400ff */
[----:B------:R-:W-:Y:S01]  /*3380*/  HFMA2.MMA R18, R52, R21, R18 ;  /* 0x0000001534127235 */ /* 0x000fe20000000012 */
[----:B------:R-:W-:Y:S01]  /*3390*/  HFMA2 R24, R67, R79, R24 ;  /* 0x0000004f43187231 */ /* 0x000fe20000000018 */
[----:B------:R-:W-:-:S02]  /*33a0*/  HFMA2.MMA R68, R38, R19, R68 ;  /* 0x0000001326447235 */ /* 0x000fc40000000044 */
        /* <DEDUP_REMOVED lines=10> */
[----:B0-----:R-:W-:Y:S01]  /*3450*/  HFMA2.MMA R48, R48, R12, RZ ;  /* 0x0000000c30307235 */ /* 0x001fe200000000ff */
[-C--:B------:R-:W-:Y:S01]  /*3460*/  HFMA2 R49, R49, R12.reuse, RZ.H0_H0 ;  /* 0x0000000c31317231 */ /* 0x080fe200000400ff */
[----:B------:R-:W-:Y:S01]  /*3470*/  HFMA2.MMA R16, R47, R23, R16 ;  /* 0x000000172f107235 */ /* 0x000fe20000000010 */
[----:B------:R-:W-:Y:S01]  /*3480*/  HFMA2 R34, R17, R77, R34 ;  /* 0x0000004d11227231 */ /* 0x000fe20000000022 */
[----:B------:R-:W-:Y:S01]  /*3490*/  HFMA2.MMA R33, R19, R78, R33 ;  /* 0x0000004e13217235 */ /* 0x000fe20000000021 */
[----:B------:R-:W-:Y:S01]  /*34a0*/  HFMA2 R49, R53, R13, R49 ;  /* 0x0000000d35317231 */ /* 0x000fe20000000031 */
[----:B------:R-:W-:Y:S01]  /*34b0*/  HFMA2.MMA R50, R50, R12, RZ ;  /* 0x0000000c32327235 */ /* 0x000fe200000000ff */
[----:B------:R-:W-:Y:S01]  /*34c0*/  HFMA2 R12, R63, R12, RZ.H0_H0 ;  /* 0x0000000c3f0c7231 */ /* 0x000fe200000400ff */
[----:B------:R-:W-:Y:S01]  /*34d0*/  HFMA2.MMA R27, R16, R81, R27 ;  /* 0x00000051101b7235 */ /* 0x000fe2000000001b */
[----:B------:R-:W-:Y:S01]  /*34e0*/  HFMA2 R32, R20, R79, R32 ;  /* 0x0000004f14207231 */ /* 0x000fe20000000020 */
[-C--:B------:R-:W-:Y:S01]  /*34f0*/  HFMA2.MMA R48, R54, R13.reuse, R48 ;  /* 0x0000000d36307235 */ /* 0x080fe20000000030 */
[----:B------:R-:W-:Y:S01]  /*3500*/  HFMA2 R12, R51, R13, R12 ;  /* 0x0000000d330c7231 */ /* 0x000fe2000000000c */
[----:B------:R-:W0:Y:S01]  /*3510*/  LDS.128 R16, [UR4+0x30] ;  /* 0x00003004ff107984 */ /* 0x000e220008000c00 */
[----:B------:R-:W-:Y:S01]  /*3520*/  HFMA2.MMA R50, R52, R13, R50 ;  /* 0x0000000d34327235 */ /* 0x000fe20000000032 */
[-C--:B------:R-:W-:Y:S01]  /*3530*/  HFMA2 R20, R64, R14.reuse, R49 ;  /* 0x0000000e40147231 */ /* 0x080fe20000000031 */
[C---:B---3--:R-:W-:Y:S01]  /*3540*/  LOP3.LUT R22, R28.reuse, 0xf000f0, RZ, 0xc0, !PT ;  /* 0x00f000f01c167812 */ /* 0x048fe200078ec0ff */
[----:B------:R-:W-:Y:S01]  /*3550*/  HFMA2 R12, R36, R14, R12 ;  /* 0x0000000e240c7231 */ /* 0x000fe2000000000c */
[-C--:B------:R-:W-:Y:S01]  /*3560*/  HFMA2.MMA R48, R65, R14.reuse, R48 ;  /* 0x0000000e41307235 */ /* 0x080fe20000000030 */
[-C--:B------:R-:W-:Y:S01]  /*3570*/  HFMA2 R20, R40, R15.reuse, R20 ;  /* 0x0000000f28147231 */ /* 0x080fe20000000014 */
[----:B------:R-:W-:Y:S01]  /*3580*/  HFMA2.MMA R50, R35, R14, R50 ;  /* 0x0000000e23327235 */ /* 0x000fe20000000032 */
[----:B------:R-:W-:Y:S01]  /*3590*/  HFMA2 R12, R37, R15, R12 ;  /* 0x0000000f250c7231 */ /* 0x000fe2000000000c */
[----:B------:R-:W-:Y:S01]  /*35a0*/  SHF.R.U32.HI R49, RZ, 0x8, R28 ;  /* 0x00000008ff317819 */ /* 0x000fe2000001161c */
[----:B------:R-:W-:Y:S01]  /*35b0*/  HFMA2 R43, R20, R79, R43 ;  /* 0x0000004f142b7231 */ /* 0x000fe2000000002b */
[-C--:B------:R-:W-:Y:S01]  /*35c0*/  HFMA2.MMA R21, R47, R15.reuse, R48 ;  /* 0x0000000f2f157235 */ /* 0x080fe20000000030 */
[----:B------:R-:W-:Y:S01]  /*35d0*/  HFMA2 R41, R12, R77, R41 ;  /* 0x0000004d0c297231 */ /* 0x000fe20000000029 */
[----:B------:R-:W-:Y:S01]  /*35e0*/  HFMA2.MMA R50, R38, R15, R50 ;  /* 0x0000000f26327235 */ /* 0x000fe20000000032 */
[----:B------:R-:W-:Y:S01]  /*35f0*/  LOP3.LUT R20, R28, 0xf000f, RZ, 0xc0, !PT ;  /* 0x000f000f1c147812 */ /* 0x000fe200078ec0ff */
[----:B------:R-:W1:Y:S01]  /*3600*/  LDS.128 R12, [UR4+0x130] ;  /* 0x00013004ff0c7984 */ /* 0x000e620008000c00 */
[C---:B------:R-:W-:Y:S01]  /*3610*/  LOP3.LUT R28, R29.reuse, 0xf000f, RZ, 0xc0, !PT ;  /* 0x000f000f1d1c7812 */ /* 0x040fe200078ec0ff */
[----:B------:R-:W-:Y:S01]  /*3620*/  HFMA2.MMA R42, R21, R81, R42 ;  /* 0x00000051152a7235 */ /* 0x000fe2000000002a */
[----:B------:R-:W-:Y:S01]  /*3630*/  LOP3.LUT R35, R29, 0xf000f0, RZ, 0xc0, !PT ;  /* 0x00f000f01d237812 */ /* 0x000fe200078ec0ff */
[-C--:B------:R-:W-:Y:S01]  /*3640*/  HFMA2.MMA R39, R50, R78.reuse, R39 ;  /* 0x0000004e32277235 */ /* 0x080fe20000000027 */
[----:B------:R-:W-:Y:S01]  /*3650*/  SHF.R.U32.HI R40, RZ, 0x8, R29 ;  /* 0x00000008ff287819 */ /* 0x000fe2000001161d */
[----:B------:R-:W-:Y:S01]  /*3660*/  HFMA2.MMA R25, R68, R78, R25 ;  /* 0x0000004e44197235 */ /* 0x000fe20000000019 */
[----:B------:R-:W-:-:S02]  /*3670*/  LOP3.LUT R29, R30, 0xf000f, RZ, 0xc0, !PT ;  /* 0x000f000f1e1d7812 */ /* 0x000fc400078ec0ff */
[----:B------:R-:W-:Y:S02]  /*3680*/  LOP3.LUT R21, R20, 0x64006400, RZ, 0xfc, !PT ;  /* 0x6400640014157812 */ /* 0x000fe400078efcff */
[----:B------:R-:W-:Y:S02]  /*3690*/  LOP3.LUT R36, R30, 0xf000f0, RZ, 0xc0, !PT ;  /* 0x00f000f01e247812 */ /* 0x000fe400078ec0ff */
[----:B------:R-:W-:Y:S01]  /*36a0*/  SHF.R.U32.HI R47, RZ, 0x8, R30 ;  /* 0x00000008ff2f7819 */ /* 0x000fe2000001161e */
[----:B------:R-:W-:Y:S01]  /*36b0*/  HADD2 R38, R21, R76 ;  /* 0x0000004c15267230 */ /* 0x000fe20000000000 */
[----:B------:R-:W-:Y:S02]  /*36c0*/  LOP3.LUT R28, R28, 0x64006400, RZ, 0xfc, !PT ;  /* 0x640064001c1c7812 */ /* 0x000fe400078efcff */
[----:B------:R-:W-:Y:S02]  /*36d0*/  LOP3.LUT R20, R29, 0x64006400, RZ, 0xfc, !PT ;  /* 0x640064001d147812 */ /* 0x000fe400078efcff */
[C---:B------:R-:W-:Y:S01]  /*36e0*/  LOP3.LUT R30, R31.reuse, 0xf000f, RZ, 0xc0, !PT ;  /* 0x000f000f1f1e7812 */ /* 0x040fe200078ec0ff */
[----:B------:R-:W-:Y:S01]  /*36f0*/  HADD2 R29, R28, R3 ;  /* 0x000000031c1d7230 */ /* 0x000fe20000000000 */
[----:B------:R-:W-:-:S02]  /*3700*/  LOP3.LUT R37, R31, 0xf000f0, RZ, 0xc0, !PT ;  /* 0x00f000f01f257812 */ /* 0x000fc400078ec0ff */
[----:B------:R-:W-:Y:S01]  /*3710*/  SHF.R.U32.HI R48, RZ, 0x8, R31 ;  /* 0x00000008ff307819 */ /* 0x000fe2000001161f */
[----:B------:R-:W-:Y:S01]  /*3720*/  HFMA2.MMA R28, R20, 1, 1, R5 ;  /* 0x3c003c00141c7835 */ /* 0x000fe20000000005 */
[----:B------:R-:W-:Y:S01]  /*3730*/  LOP3.LUT R30, R30, 0x64006400, RZ, 0xfc, !PT ;  /* 0x640064001e1e7812 */ /* 0x000fe200078efcff */
[-C--:B0-----:R-:W-:Y:S01]  /*3740*/  HFMA2.MMA R51, R38, R16.reuse, RZ ;  /* 0x0000001026337235 */ /* 0x081fe200000000ff */
[----:B------:R-:W-:Y:S01]  /*3750*/  LOP3.LUT R23, R22, 0x64006400, RZ, 0xfc, !PT ;  /* 0x6400640016177812 */ /* 0x000fe200078efcff */
[-C--:B------:R-:W-:Y:S01]  /*3760*/  HFMA2 R20, R29, R16.reuse, RZ.H0_H0 ;  /* 0x000000101d147231 */ /* 0x080fe200000400ff */
[----:B------:R-:W-:Y:S01]  /*3770*/  LOP3.LUT R31, R36, 0x64006400, RZ, 0xfc, !PT ;  /* 0x64006400241f7812 */ /* 0x000fe200078efcff */
[----:B------:R-:W-:Y:S01]  /*3780*/  HFMA2.MMA R50, R28, R16, RZ ;  /* 0x000000101c327235 */ /* 0x000fe200000000ff */
[----:B------:R-:W-:Y:S02]  /*3790*/  LOP3.LUT R35, R35, 0x64006400, RZ, 0xfc, !PT ;  /* 0x6400640023237812 */ /* 0x000fe400078efcff */
[----:B------:R-:W-:Y:S01]  /*37a0*/  LOP3.LUT R22, R37, 0x64006400, RZ, 0xfc, !PT ;  /* 0x6400640025167812 */ /* 0x000fe200078efcff */
[----:B------:R-:W-:Y:S01]  /*37b0*/  HADD2 R37, R30, R7 ;  /* 0x000000071e257230 */ /* 0x000fe20000000000 */
[----:B------:R-:W-:Y:S01]  /*37c0*/  HFMA2.MMA R36, R23, 0.0625, 0.0625, R2 ;  /* 0x2c002c0017247835 */ /* 0x000fe20000000002 */
[C---:B------:R-:W-:Y:S01]  /*37d0*/  LOP3.LUT R54, R40.reuse, 0xf000f, RZ, 0xc0, !PT ;  /* 0x000f000f28367812 */ /* 0x040fe200078ec0ff */
[----:B------:R-:W-:Y:S01]  /*37e0*/  HFMA2.MMA R31, R31, 0.0625, 0.0625, R6 ;  /* 0x2c002c001f1f7835 */ /* 0x000fe20000000006 */
[----:B------:R-:W-:Y:S01]  /*37f0*/  HFMA2 R35, R35, 0.0625, 0.0625, R4 ;  /* 0x2c002c0023237831 */ /* 0x000fe20000000004 */
[----:B------:R-:W-:Y:S01]  /*3800*/  LOP3.LUT R40, R40, 0xf000f0, RZ, 0xc0, !PT ;  /* 0x00f000f028287812 */ /* 0x000fe200078ec0ff */
[----:B------:R-:W-:Y:S01]  /*3810*/  HFMA2 R21, R37, R16, RZ.H0_H0 ;  /* 0x0000001025157231 */ /* 0x000fe200000400ff */
[C---:B------:R-:W-:Y:S01]  /*3820*/  LOP3.LUT R66, R48.reuse, 0xf000f, RZ, 0xc0, !PT ;  /* 0x000f000f30427812 */ /* 0x040fe200078ec0ff */
[----:B------:R-:W-:Y:S01]  /*3830*/  HFMA2 R30, R22, 0.0625, 0.0625, R9 ;  /* 0x2c002c00161e7831 */ /* 0x000fe20000000009 */
[----:B------:R-:W-:Y:S01]  /*3840*/  LOP3.LUT R64, R47, 0xf000f, RZ, 0xc0, !PT ;  /* 0x000f000f2f407812 */ /* 0x000fe200078ec0ff */
[-C--:B------:R-:W-:Y:S01]  /*3850*/  HFMA2.MMA R51, R36, R17.reuse, R51 ;  /* 0x0000001124337235 */ /* 0x080fe20000000033 */
[-C--:B------:R-:W-:Y:S01]  /*3860*/  HFMA2 R16, R35, R17.reuse, R20 ;  /* 0x0000001123107231 */ /* 0x080fe20000000014 */
[----:B------:R-:W-:Y:S01]  /*3870*/  HFMA2.MMA R50, R31, R17, R50 ;  /* 0x000000111f327235 */ /* 0x000fe20000000032 */
[----:B------:R-:W-:Y:S01]  /*3880*/  LOP3.LUT R52, R49, 0xf000f, RZ, 0xc0, !PT ;  /* 0x000f000f31347812 */ /* 0x000fe200078ec0ff */
[----:B------:R-:W-:Y:S01]  /*3890*/  HFMA2 R17, R30, R17, R21 ;  /* 0x000000111e117231 */ /* 0x000fe20000000015 */
[----:B------:R-:W-:Y:S01]  /*38a0*/  LOP3.LUT R67, R48, 0xf000f0, RZ, 0xc0, !PT ;  /* 0x00f000f030437812 */ /* 0x000fe200078ec0ff */
[----:B------:R-:W0:Y:S01]  /*38b0*/  LDS.128 R20, [UR4+0x230] ;  /* 0x00023004ff147984 */ /* 0x000e220008000c00 */
[----:B------:R-:W-:-:S02]  /*38c0*/  LOP3.LUT R63, R40, 0x64006400, RZ, 0xfc, !PT ;  /* 0x64006400283f7812 */ /* 0x000fc400078efcff */
[----:B------:R-:W-:Y:S02]  /*38d0*/  LOP3.LUT R48, R54, 0x64006400, RZ, 0xfc, !PT ;  /* 0x6400640036307812 */ /* 0x000fe400078efcff */
        /* <DEDUP_REMOVED lines=8> */
[----:B------:R-:W-:Y:S01]  /*3960*/  HADD2 R47, R64, R5 ;  /* 0x00000005402f7230 */ /* 0x000fe20000000000 */
[----:B------:R-:W-:Y:S01]  /*3970*/  LOP3.LUT R53, R53, 0x64006400, RZ, 0xfc, !PT ;  /* 0x6400640035357812 */ /* 0x000fe200078efcff */
[----:B------:R-:W-:Y:S01]  /*3980*/  HADD2 R49, R49, R76 ;  /* 0x0000004c31317230 */ /* 0x000fe20000000000 */
[----:B------:R-:W-:Y:S01]  /*3990*/  LOP3.LUT R54, R67, 0x64006400, RZ, 0xfc, !PT ;  /* 0x6400640043367812 */ /* 0x000fe200078efcff */
[-C--:B------:R-:W-:Y:S01]  /*39a0*/  HFMA2 R16, R48, R18.reuse, R16 ;  /* 0x0000001230107231 */ /* 0x080fe20000000010 */
[----:B------:R-:W-:Y:S01]  /*39b0*/  HFMA2.MMA R52, R65, 0.0625, 0.0625, R6 ;  /* 0x2c002c0041347835 */ /* 0x000fe20000000006 */
[----:B------:R-:W-:Y:S01]  /*39c0*/  HFMA2 R17, R40, R18, R17 ;  /* 0x0000001228117231 */ /* 0x000fe20000000011 */
[-C--:B------:R-:W-:Y:S02]  /*39d0*/  HFMA2.MMA R66, R47, R18.reuse, R50 ;  /* 0x000000122f427235 */ /* 0x080fe40000000032 */
[----:B------:R-:W-:Y:S01]  /*39e0*/  HFMA2.MMA R64, R49, R18, R51 ;  /* 0x0000001231407235 */ /* 0x000fe20000000033 */
[----:B------:R-:W-:Y:S01]  /*39f0*/  HFMA2 R51, R63, 0.0625, 0.0625, R4 ;  /* 0x2c002c003f337831 */ /* 0x000fe20000000004 */
[----:B------:R-:W-:Y:S01]  /*3a00*/  HFMA2.MMA R50, R53, 0.0625, 0.0625, R2 ;  /* 0x2c002c0035327835 */ /* 0x000fe20000000002 */
[----:B------:R-:W-:Y:S01]  /*3a10*/  HFMA2 R53, R54, 0.0625, 0.0625, R9 ;  /* 0x2c002c0036357831 */ /* 0x000fe20000000009 */
[-C--:B-1----:R-:W-:Y:S01]  /*3a20*/  HFMA2.MMA R54, R38, R12.reuse, RZ ;  /* 0x0000000c26367235 */ /* 0x082fe200000000ff */
[-C--:B------:R-:W-:Y:S01]  /*3a30*/  HFMA2 R16, R51, R19.reuse, R16 ;  /* 0x0000001333107231 */ /* 0x080fe20000000010 */
[----:B------:R-:W-:Y:S01]  /*3a40*/  HFMA2.MMA R63, R28, R12, RZ ;  /* 0x0000000c1c3f7235 */ /* 0x000fe200000000ff */
[----:B------:R-:W-:Y:S01]  /*3a50*/  HFMA2 R17, R53, R19, R17 ;  /* 0x0000001335117231 */ /* 0x000fe20000000011 */
[----:B------:R-:W-:Y:S01]  /*3a60*/  HFMA2.MMA R64, R50, R19, R64 ;  /* 0x0000001332407235 */ /* 0x000fe20000000040 */
[----:B------:R-:W-:Y:S01]  /*3a70*/  HFMA2 R56, R16, R79, R56 ;  /* 0x0000004f10387231 */ /* 0x000fe20000000038 */
[-C--:B------:R-:W-:Y:S01]  /*3a80*/  HFMA2.MMA R54, R36, R13.reuse, R54 ;  /* 0x0000000d24367235 */ /* 0x080fe20000000036 */
[----:B------:R-:W-:Y:S01]  /*3a90*/  HFMA2 R58, R17, R77, R58 ;  /* 0x0000004d113a7231 */ /* 0x000fe2000000003a */
[----:B------:R-:W-:-:S02]  /*3aa0*/  HFMA2.MMA R63, R31, R13, R63 ;  /* 0x0000000d1f3f7235 */ /* 0x000fc4000000003f */
[----:B------:R-:W-:Y:S02]  /*3ab0*/  HFMA2.MMA R66, R52, R19, R66 ;  /* 0x0000001334427235 */ /* 0x000fe40000000042 */
[----:B------:R-:W1:Y:S01]  /*3ac0*/  LDS.128 R16, [UR4+0x330] ;  /* 0x00033004ff107984 */ /* 0x000e620008000c00 */
[-C--:B------:R-:W-:Y:S02]  /*3ad0*/  HFMA2.MMA R54, R49, R14.reuse, R54 ;  /* 0x0000000e31367235 */ /* 0x080fe40000000036 */
[----:B------:R-:W-:Y:S02]  /*3ae0*/  HFMA2.MMA R63, R47, R14, R63 ;  /* 0x0000000e2f3f7235 */ /* 0x000fe4000000003f */
[----:B------:R-:W-:Y:S01]  /*3af0*/  HFMA2.MMA R92, R64, R81, R55 ;  /* 0x00000051405c7235 */ /* 0x000fe20000000037 */
[-C--:B------:R-:W-:Y:S01]  /*3b00*/  HFMA2 R55, R29, R12.reuse, RZ.H0_H0 ;  /* 0x0000000c1d377231 */ /* 0x080fe200000400ff */
[-C--:B------:R-:W-:Y:S01]  /*3b10*/  HFMA2.MMA R54, R50, R15.reuse, R54 ;  /* 0x0000000f32367235 */ /* 0x080fe20000000036 */
        /* <DEDUP_REMOVED lines=9> */
[-C--:B0-----:R-:W-:Y:S01]  /*3bb0*/  HFMA2.MMA R54, R38, R20.reuse, RZ ;  /* 0x0000001426367235 */ /* 0x081fe200000000ff */
[-C--:B------:R-:W-:Y:S01]  /*3bc0*/  HFMA2 R55, R51, R15.reuse, R55 ;  /* 0x0000000f33377231 */ /* 0x080fe20000000037 */
[----:B------:R-:W-:Y:S01]  /*3bd0*/  HFMA2.MMA R63, R28, R20, RZ ;  /* 0x000000141c3f7235 */ /* 0x000fe200000000ff */
[----:B------:R-:W-:-:S02]  /*3be0*/  HFMA2 R12, R53, R15, R12 ;  /* 0x0000000f350c7231 */ /* 0x000fc4000000000c */
[----:B------:R-:W-:Y:S01]  /*3bf0*/  HFMA2 R60, R55, R79, R60 ;  /* 0x0000004f373c7231 */ /* 0x000fe2000000003c */
[-C--:B------:R-:W-:Y:S01]  /*3c00*/  HFMA2.MMA R54, R36, R21.reuse, R54 ;  /* 0x0000001524367235 */ /* 0x080fe20000000036 */
[-C--:B------:R-:W-:Y:S01]  /*3c10*/  HFMA2 R55, R29, R20.reuse, RZ.H0_H0 ;  /* 0x000000141d377231 */ /* 0x080fe200000400ff */
[----:B------:R-:W-:Y:S01]  /*3c20*/  HFMA2.MMA R63, R31, R21, R63 ;  /* 0x000000151f3f7235 */ /* 0x000fe2000000003f */
[----:B------:R-:W-:Y:S02]  /*3c30*/  HFMA2 R20, R37, R20, RZ.H0_H0 ;  /* 0x0000001425147231 */ /* 0x000fe400000400ff */
[----:B------:R-:W-:Y:S01]  /*3c40*/  HFMA2 R62, R12, R77, R62 ;  /* 0x0000004d0c3e7231 */ /* 0x000fe2000000003e */
[-C--:B------:R-:W-:Y:S01]  /*3c50*/  HFMA2.MMA R54, R49, R22.reuse, R54 ;  /* 0x0000001631367235 */ /* 0x080fe20000000036 */
[----:B------:R-:W0:Y:S01]  /*3c60*/  LDS.128 R12, [UR4+0x430] ;  /* 0x00043004ff0c7984 */ /* 0x000e220008000c00 */
[-C--:B------:R-:W-:Y:S01]  /*3c70*/  HFMA2 R55, R35, R21.reuse, R55 ;  /* 0x0000001523377231 */ /* 0x080fe20000000037 */
        /* <DEDUP_REMOVED lines=8> */
[----:B------:R-:W-:Y:S01]  /*3d00*/  HFMA2.MMA R46, R54, R81, R46 ;  /* 0x00000051362e7235 */ /* 0x000fe2000000002e */
[----:B------:R-:W-:Y:S01]  /*3d10*/  HFMA2 R45, R55, R79, R45 ;  /* 0x0000004f372d7231 */ /* 0x000fe2000000002d */
[----:B------:R-:W-:Y:S01]  /*3d20*/  HFMA2.MMA R87, R22, R78, R44 ;  /* 0x0000004e16577235 */ /* 0x000fe2000000002c */
[-C--:B-1----:R-:W-:Y:S01]  /*3d30*/  HFMA2 R54, R29, R16.reuse, RZ.H0_H0 ;  /* 0x000000101d367231 */ /* 0x082fe200000400ff */
[-C--:B------:R-:W-:Y:S01]  /*3d40*/  HFMA2.MMA R44, R38, R16.reuse, RZ ;  /* 0x00000010262c7235 */ /* 0x080fe200000000ff */
[----:B------:R-:W-:Y:S01]  /*3d50*/  HFMA2 R71, R20, R77, R71 ;  /* 0x0000004d14477231 */ /* 0x000fe20000000047 */
[----:B------:R-:W-:Y:S01]  /*3d60*/  HFMA2.MMA R55, R28, R16, RZ ;  /* 0x000000101c377235 */ /* 0x000fe200000000ff */
[----:B------:R-:W-:Y:S01]  /*3d70*/  HFMA2 R16, R37, R16, RZ.H0_H0 ;  /* 0x0000001025107231 */ /* 0x000fe200000400ff */
[----:B------:R-:W1:Y:S01]  /*3d80*/  LDS.128 R20, [UR4+0x530] ;  /* 0x00053004ff147984 */ /* 0x000e620008000c00 */
        /* <DEDUP_REMOVED lines=14> */
[----:B------:R-:W2:Y:S01]  /*3e70*/  LDS.128 R16, [UR4+0x630] ;  /* 0x00063004ff107984 */ /* 0x000ea20008000c00 */
[----:B------:R-:W-:Y:S01]  /*3e80*/  UIADD3 UR4, UR4, 0x40, URZ ;  /* 0x0000004004047890 */ /* 0x000fe2000fffe03f */
[----:B------:R-:W-:Y:S01]  /*3e90*/  HFMA2.MMA R91, R44, R81, R72 ;  /* 0x000000512c5b7235 */ /* 0x000fe20000000048 */
[----:B0-----:R-:W-:Y:S01]  /*3ea0*/  HFMA2 R54, R29, R12, RZ.H0_H0 ;  /* 0x0000000c1d367231 */ /* 0x001fe200000400ff */
[----:B------:R-:W-:-:S02]  /*3eb0*/  HFMA2.MMA R73, R55, R78, R74 ;  /* 0x0000004e37497235 */ /* 0x000fc4000000004a */
[-C--:B------:R-:W-:Y:S01]  /*3ec0*/  HFMA2.MMA R44, R38, R12.reuse, RZ ;  /* 0x0000000c262c7235 */ /* 0x080fe200000000ff */
[-C--:B------:R-:W-:Y:S01]  /*3ed0*/  HFMA2 R54, R35, R13.reuse, R54 ;  /* 0x0000000d23367231 */ /* 0x080fe20000000036 */
[----:B------:R-:W-:Y:S01]  /*3ee0*/  HFMA2.MMA R55, R28, R12, RZ ;  /* 0x0000000c1c377235 */ /* 0x000fe200000000ff */
[----:B------:R-:W-:Y:S02]  /*3ef0*/  HFMA2 R12, R37, R12, RZ.H0_H0 ;  /* 0x0000000c250c7231 */ /* 0x000fe400000400ff */
[----:B------:R-:W-:Y:S01]  /*3f00*/  HFMA2 R54, R48, R14, R54 ;  /* 0x0000000e30367231 */ /* 0x000fe20000000036 */
[-C--:B------:R-:W-:Y:S01]  /*3f10*/  HFMA2.MMA R44, R36, R13.reuse, R44 ;  /* 0x0000000d242c7235 */ /* 0x080fe2000000002c */
[----:B------:R-:W-:Y:S01]  /*3f20*/  HFMA2 R12, R30, R13, R12 ;  /* 0x0000000d1e0c7231 */ /* 0x000fe2000000000c */
[----:B------:R-:W-:-:S04]  /*3f30*/  HFMA2.MMA R55, R31, R13, R55 ;  /* 0x0000000d1f377235 */ /* 0x000fc80000000037 */
[-C--:B------:R-:W-:Y:S02]  /*3f40*/  HFMA2.MMA R44, R49, R14.reuse, R44 ;  /* 0x0000000e312c7235 */ /* 0x080fe4000000002c */
[----:B------:R-:W-:Y:S01]  /*3f50*/  HFMA2.MMA R55, R47, R14, R55 ;  /* 0x0000000e2f377235 */ /* 0x000fe20000000037 */
[----:B------:R-:W-:Y:S02]  /*3f60*/  HFMA2 R14, R40, R14, R12 ;  /* 0x0000000e280e7231 */ /* 0x000fe4000000000c */
[-C--:B------:R-:W-:Y:S01]  /*3f70*/  HFMA2 R12, R51, R15.reuse, R54 ;  /* 0x0000000f330c7231 */ /* 0x080fe20000000036 */
[----:B------:R-:W-:Y:S01]  /*3f80*/  HFMA2.MMA R44, R50, R15, R44 ;  /* 0x0000000f322c7235 */ /* 0x000fe2000000002c */
[----:B------:R-:W-:Y:S01]  /*3f90*/  HFMA2 R13, R53, R15, R14 ;  /* 0x0000000f350d7231 */ /* 0x000fe2000000000e */
[-C--:B-1----:R-:W-:Y:S01]  /*3fa0*/  HFMA2.MMA R14, R28, R20.reuse, RZ ;  /* 0x000000141c0e7235 */ /* 0x082fe200000000ff */
[----:B------:R-:W-:Y:S01]  /*3fb0*/  HFMA2 R70, R12, R79, R24 ;  /* 0x0000004f0c467231 */ /* 0x000fe20000000018 */
[----:B------:R-:W-:Y:S01]  /*3fc0*/  HFMA2.MMA R12, R38, R20, RZ ;  /* 0x00000014260c7235 */ /* 0x000fe200000000ff */
[----:B------:R-:W-:Y:S01]  /*3fd0*/  HFMA2 R68, R13, R77, R26 ;  /* 0x0000004d0d447231 */ /* 0x000fe2000000001a */
        /* <DEDUP_REMOVED lines=12> */
[-C--:B--2---:R-:W-:Y:S01]  /*40a0*/  HFMA2.MMA R38, R38, R16.reuse, RZ ;  /* 0x0000001026267235 */ /* 0x084fe200000000ff */
[-C--:B------:R-:W-:Y:S01]  /*40b0*/  HFMA2 R24, R51, R23.reuse, R24 ;  /* 0x0000001733187231 */ /* 0x080fe20000000018 */
[----:B------:R-:W-:Y:S01]  /*40c0*/  HFMA2.MMA R28, R28, R16, RZ ;  /* 0x000000101c1c7235 */ /* 0x000fe200000000ff */
[----:B------:R-:W-:Y:S01]  /*40d0*/  HFMA2 R20, R53, R23, R20 ;  /* 0x0000001735147231 */ /* 0x000fe20000000014 */
[-C--:B------:R-:W-:Y:S01]  /*40e0*/  HFMA2.MMA R25, R50, R23.reuse, R25 ;  /* 0x0000001732197235 */ /* 0x080fe20000000019 */
[-C--:B------:R-:W-:Y:S01]  /*40f0*/  HFMA2 R29, R29, R16.reuse, RZ.H0_H0 ;  /* 0x000000101d1d7231 */ /* 0x080fe200000400ff */
[----:B------:R-:W-:Y:S01]  /*4100*/  HFMA2.MMA R26, R52, R23, R26 ;  /* 0x00000017341a7235 */ /* 0x000fe2000000001a */
[----:B------:R-:W-:Y:S01]  /*4110*/  HFMA2 R15, R37, R16, RZ.H0_H0 ;  /* 0x00000010250f7231 */ /* 0x000fe200000400ff */
[-C--:B------:R-:W-:Y:S01]  /*4120*/  HFMA2.MMA R38, R36, R17.reuse, R38 ;  /* 0x0000001124267235 */ /* 0x080fe20000000026 */
[----:B------:R-:W-:Y:S01]  /*4130*/  HFMA2 R74, R24, R79, R32 ;  /* 0x0000004f184a7231 */ /* 0x000fe20000000020 */
[----:B------:R-:W-:Y:S01]  /*4140*/  HFMA2.MMA R28, R31, R17, R28 ;  /* 0x000000111f1c7235 */ /* 0x000fe2000000001c */
        /* <DEDUP_REMOVED lines=20> */
.L_x_937:
[----:B------:R-:W0:Y:S01]  /*4290*/  S2R R0, SR_CTAID.Y ;  /* 0x0000000000007919 */ /* 0x000e220000002600 */
[----:B------:R-:W-:Y:S01]  /*42a0*/  HADD2 R92, R92.H0_H0, R92.H1_H1 ;  /* 0x3000005c5c5c7230 */ /* 0x000fe20000000800 */
[----:B------:R-:W-:Y:S01]  /*42b0*/  IMAD.MOV.U32 R11, RZ, RZ, 0x2 ;  /* 0x00000002ff0b7424 */ /* 0x000fe200078e00ff */
[----:B------:R-:W-:-:S05]  /*42c0*/  HADD2 R56, R56.H0_H0, R56.H1_H1 ;  /* 0x3000003838387230 */ /* 0x000fca0000000800 */
[----:B------:R-:W-:-:S05]  /*42d0*/  PRMT R92, R92, 0x5410, R56 ;  /* 0x000054105c5c7816 */ /* 0x000fca0000000038 */
[----:B------:R-:W-:Y:S01]  /*42e0*/  HMUL2 R7, R92, RZ.H0_H0 ;  /* 0x200000ff5c077232 */ /* 0x000fe20000000000 */
[----:B0-----:R-:W-:-:S04]  /*42f0*/  IMAD R3, R0, 0x7, RZ ;  /* 0x0000000700037824 */ /* 0x001fc800078e02ff */
        /* <DEDUP_REMOVED lines=12> */
.L_x_943:
[----:B------:R-:W0:Y:S02]  /*43c0*/  LDS R4, [R0] ;  /* 0x0000000000047984 */ /* 0x000e240000000800 */
[----:B0-----:R-:W-:-:S06]  /*43d0*/  HADD2 R5, R4, R7 ;  /* 0x0000000704057230 */ /* 0x001fcc0000000000 */
[----:B------:R-:W0:Y:S02]  /*43e0*/  ATOMS.CAST.SPIN R5, [R0], R4, R5 ;  /* 0x000000040005738d */ /* 0x000e240001800005 */
[----:B0-----:R-:W-:-:S13]  /*43f0*/  ISETP.EQ.U32.AND P0, PT, R5, 0x1, PT ;  /* 0x000000010500780c */ /* 0x001fda0003f02070 */
[----:B------:R-:W-:Y:S05]  /*4400*/  @!P0 BRA `(.L_x_943) ;  /* 0xffffffb000008947 */ /* 0x000fea000383ffff */
[----:B------:R-:W-:Y:S05]  /*4410*/  BRA `(.L_x_941) ;  /* 0x0000003000007947 */ /* 0x000fea0003800000 */
.L_x_942:
[----:B------:R-:W2:Y:S02]  /*4420*/  LD.E R0, [R2.64] ;  /* 0x0000000602007980 */ /* 0x000ea4000c101900 */
[----:B--2---:R-:W-:-:S05]  /*4430*/  IMAD.IADD R5, R7, 0x1, R0 ;  /* 0x0000000107057824 */ /* 0x004fca00078e0200 */
[----:B------:R0:W-:Y:S02]  /*4440*/  ST.E [R2.64], R5 ;  /* 0x0000000502007985 */ /* 0x0001e4000c101906 */
.L_x_941:
[----:B------:R-:W-:Y:S05]  /*4450*/  BSYNC B0 ;  /* 0x0000000000007941 */ /* 0x000fea0003800000 */
.L_x_940:
        /* <DEDUP_REMOVED lines=9> */
.L_x_947:
[----:B------:R-:W0:Y:S02]  /*44f0*/  LDS R6, [R0] ;  /* 0x0000000000067984 */ /* 0x000e240000000800 */
[----:B0-----:R-:W-:-:S10]  /*4500*/  HFMA2.MMA R7, R6, 1, 1, R57 ;  /* 0x3c003c0006077835 */ /* 0x001fd40000000039 */
[----:B------:R-:W0:Y:S02]  /*4510*/  ATOMS.CAST.SPIN R7, [R0], R6, R7 ;  /* 0x000000060007738d */ /* 0x000e240001800007 */
[----:B0-----:R-:W-:-:S13]  /*4520*/  ISETP.EQ.U32.AND P0, PT, R7, 0x1, PT ;  /* 0x000000010700780c */ /* 0x001fda0003f02070 */
[----:B------:R-:W-:Y:S05]  /*4530*/  @!P0 BRA `(.L_x_947) ;  /* 0xffffffb000008947 */ /* 0x000fea000383ffff */
[----:B------:R-:W-:Y:S05]  /*4540*/  BRA `(.L_x_945) ;  /* 0x0000003000007947 */ /* 0x000fea0003800000 */
.L_x_946:
[----:B------:R-:W2:Y:S02]  /*4550*/  LD.E R0, [R2.64+0x4] ;  /* 0x0000040602007980 */ /* 0x000ea4000c101900 */
[----:B--2---:R-:W-:-:S05]  /*4560*/  IMAD.IADD R7, R57, 0x1, R0 ;  /* 0x0000000139077824 */ /* 0x004fca00078e0200 */
[----:B------:R0:W-:Y:S02]  /*4570*/  ST.E [R2.64+0x4], R7 ;  /* 0x0000040702007985 */ /* 0x0001e4000c101906 */
.L_x_945:
[----:B------:R-:W-:Y:S05]  /*4580*/  BSYNC B0 ;  /* 0x0000000000007941 */ /* 0x000fea0003800000 */
.L_x_944:
        /* <DEDUP_REMOVED lines=15> */
.L_x_951:
[----:B------:R-:W0:Y:S02]  /*4680*/  LDS R6, [R0] ;  /* 0x0000000000067984 */ /* 0x000e240000000800 */
[----:B0-----:R-:W-:-:S06]  /*4690*/  HADD2 R7, R6, R59 ;  /* 0x0000003b06077230 */ /* 0x001fcc0000000000 */
[----:B------:R-:W0:Y:S02]  /*46a0*/  ATOMS.CAST.SPIN R7, [R0], R6, R7 ;  /* 0x000000060007738d */ /* 0x000e240001800007 */
[----:B0-----:R-:W-:-:S13]  /*46b0*/  ISETP.EQ.U32.AND P0, PT, R7, 0x1, PT ;  /* 0x000000010700780c */ /* 0x001fda0003f02070 */
[----:B------:R-:W-:Y:S05]  /*46c0*/  @!P0 BRA `(.L_x_951) ;  /* 0xffffffb000008947 */ /* 0x000fea000383ffff */
[----:B------:R-:W-:Y:S05]  /*46d0*/  BRA `(.L_x_949) ;  /* 0x0000003000007947 */ /* 0x000fea0003800000 */
.L_x_950:
[----:B------:R-:W2:Y:S02]  /*46e0*/  LD.E R0, [R2.64] ;  /* 0x0000000602007980 */ /* 0x000ea4000c101900 */
[----:B--2---:R-:W-:-:S05]  /*46f0*/  IMAD.IADD R7, R59, 0x1, R0 ;  /* 0x000000013b077824 */ /* 0x004fca00078e0200 */
[----:B------:R0:W-:Y:S02]  /*4700*/  ST.E [R2.64], R7 ;  /* 0x0000000702007985 */ /* 0x0001e4000c101906 */
.L_x_949:
[----:B------:R-:W-:Y:S05]  /*4710*/  BSYNC B0 ;  /* 0x0000000000007941 */ /* 0x000fea0003800000 */
.L_x_948:
[----:B------:R-:W-:-:S05]  /*4720*/  IMAD.WIDE R4, R11, c[0x0][0x18c], R4 ;  /* 0x000063000b047a25 */ /* 0x000fca00078e0204 */
[----:B------:R-:W2:Y:S01]  /*4730*/  ATOM.E.ADD.F16x2.RN.STRONG.GPU P0, RZ, [R4.64], R61 ;  /* 0x0000003d04ff798a */ /* 0x000ea2000810e9c6 */
[----:B------:R-:W-:Y:S01]  /*4740*/  BSSY B0, `(.L_x_952) ;  /* 0x000000e000007945 */ /* 0x000fe20003800000 */
[----:B--2---:R-:W-:Y:S05]  /*4750*/  @P0 BRA `(.L_x_953) ;  /* 0x000000c000000947 */ /* 0x004fea0003800000 */
[----:B------:R-:W1:Y:S02]  /*4760*/  QSPC.E.S P0, RZ, [R4] ;  /* 0x0000000004ff73aa */ /* 0x000e640000000500 */
[----:B-1----:R-:W-:Y:S05]  /*4770*/  @!P0 BRA `(.L_x_954) ;  /* 0x0000007000008947 */ /* 0x002fea0003800000 */
[----:B------:R-:W-:-:S05]  /*4780*/  LOP3.LUT R4, R4, 0xffffff, RZ, 0xc0, !PT ;  /* 0x00ffffff04047812 */ /* 0x000fca00078ec0ff */
.L_x_955:
[----:B------:R-:W1:Y:S02]  /*4790*/  LDS R6, [R4] ;  /* 0x0000000004067984 */ /* 0x000e640000000800 */
[----:B01----:R-:W-:-:S10]  /*47a0*/  HFMA2.MMA R7, R6, 1, 1, R61 ;  /* 0x3c003c0006077835 */ /* 0x003fd4000000003d */
[----:B------:R-:W0:Y:S02]  /*47b0*/  ATOMS.CAST.SPIN R7, [R4], R6, R7 ;  /* 0x000000060407738d */ /* 0x000e240001800007 */
[----:B0-----:R-:W-:-:S13]  /*47c0*/  ISETP.EQ.U32.AND P0, PT, R7, 0x1, PT ;  /* 0x000000010700780c */ /* 0x001fda0003f02070 */
[----:B------:R-:W-:Y:S05]  /*47d0*/  @!P0 BRA `(.L_x_955) ;  /* 0xffffffb000008947 */ /* 0x000fea000383ffff */
[----:B------:R-:W-:Y:S05]  /*47e0*/  BRA `(.L_x_953) ;  /* 0x0000003000007947 */ /* 0x000fea0003800000 */
.L_x_954:
[----:B------:R-:W2:Y:S02]  /*47f0*/  LD.E R0, [R4.64] ;  /* 0x0000000604007980 */ /* 0x000ea4000c101900 */
[----:B0-2---:R-:W-:-:S05]  /*4800*/  IMAD.IADD R7, R61, 0x1, R0 ;  /* 0x000000013d077824 */ /* 0x005fca00078e0200 */
[----:B------:R0:W-:Y:S02]  /*4810*/  ST.E [R4.64], R7 ;  /* 0x0000000704007985 */ /* 0x0001e4000c101906 */
.L_x_953:
[----:B------:R-:W-:Y:S05]  /*4820*/  BSYNC B0 ;  /* 0x0000000000007941 */ /* 0x000fea0003800000 */
.L_x_952:
        /* <DEDUP_REMOVED lines=15> */
.L_x_959:
[----:B------:R-:W0:Y:S02]  /*4920*/  LDS R4, [R0] ;  /* 0x0000000000047984 */ /* 0x000e240000000800 */
[----:B0-----:R-:W-:-:S06]  /*4930*/  HADD2 R5, R4, R9 ;  /* 0x0000000904057230 */ /* 0x001fcc0000000000 */
[----:B------:R-:W0:Y:S02]  /*4940*/  ATOMS.CAST.SPIN R5, [R0], R4, R5 ;  /* 0x000000040005738d */ /* 0x000e240001800005 */
[----:B0-----:R-:W-:-:S13]  /*4950*/  ISETP.EQ.U32.AND P0, PT, R5, 0x1, PT ;  /* 0x000000010500780c */ /* 0x001fda0003f02070 */
[----:B------:R-:W-:Y:S05]  /*4960*/  @!P0 BRA `(.L_x_959) ;  /* 0xffffffb000008947 */ /* 0x000fea000383ffff */
[----:B------:R-:W-:Y:S05]  /*4970*/  BRA `(.L_x_957) ;  /* 0x0000003000007947 */ /* 0x000fea0003800000 */
.L_x_958:
[----:B------:R-:W2:Y:S02]  /*4980*/  LD.E R0, [R6.64] ;  /* 0x0000000606007980 */ /* 0x000ea4000c101900 */
[----:B--2---:R-:W-:-:S05]  /*4990*/  IMAD.IADD R5, R9, 0x1, R0 ;  /* 0x0000000109057824 */ /* 0x004fca00078e0200 */
[----:B------:R0:W-:Y:S02]  /*49a0*/  ST.E [R6.64], R5 ;  /* 0x0000000506007985 */ /* 0x0001e4000c101906 */
.L_x_957:
[----:B------:R-:W-:Y:S05]  /*49b0*/  BSYNC B0 ;  /* 0x0000000000007941 */ /* 0x000fea0003800000 */
.L_x_956:
        /* <DEDUP_REMOVED lines=10> */
.L_x_963:
[----:B------:R-:W0:Y:S02]  /*4a60*/  LDS R12, [R2] ;  /* 0x00000000020c7984 */ /* 0x000e240000000800 */
[----:B0-----:R-:W-:-:S10]  /*4a70*/  HFMA2.MMA R13, R12, 1, 1, R87 ;  /* 0x3c003c000c0d7835 */ /* 0x001fd40000000057 */
[----:B------:R-:W0:Y:S02]  /*4a80*/  ATOMS.CAST.SPIN R13, [R2], R12, R13 ;  /* 0x0000000c020d738d */ /* 0x000e24000180000d */
[----:B0-----:R-:W-:-:S13]  /*4a90*/  ISETP.EQ.U32.AND P0, PT, R13, 0x1, PT ;  /* 0x000000010d00780c */ /* 0x001fda0003f02070 */
[----:B------:R-:W-:Y:S05]  /*4aa0*/  @!P0 BRA `(.L_x_963) ;  /* 0xffffffb000008947 */ /* 0x000fea000383ffff */
[----:B------:R-:W-:Y:S05]  /*4ab0*/  BRA `(.L_x_961) ;  /* 0x0000003000007947 */ /* 0x000fea0003800000 */
.L_x_962:
[----:B------:R-:W2:Y:S02]  /*4ac0*/  LD.E R0, [R2.64] ;  /* 0x0000000602007980 */ /* 0x000ea4000c101900 */
[----:B--2---:R-:W-:-:S05]  /*4ad0*/  IMAD.IADD R11, R87, 0x1, R0 ;  /* 0x00000001570b7824 */ /* 0x004fca00078e0200 */
[----:B------:R0:W-:Y:S02]  /*4ae0*/  ST.E [R2.64], R11 ;  /* 0x0000000b02007985 */ /* 0x0001e4000c101906 */
.L_x_961:
[----:B------:R-:W-:Y:S05]  /*4af0*/  BSYNC B0 ;  /* 0x0000000000007941 */ /* 0x000fea0003800000 */
.L_x_960:
        /* <DEDUP_REMOVED lines=15> */
.L_x_967:
[----:B------:R-:W0:Y:S02]  /*4bf0*/  LDS R12, [R0] ;  /* 0x00000000000c7984 */ /* 0x000e240000000800 */
[----:B0-----:R-:W-:-:S06]  /*4c00*/  HADD2 R13, R12, R91 ;  /* 0x0000005b0c0d7230 */ /* 0x001fcc0000000000 */
[----:B------:R-:W0:Y:S02]  /*4c10*/  ATOMS.CAST.SPIN R13, [R0], R12, R13 ;  /* 0x0000000c000d738d */ /* 0x000e24000180000d */
[----:B0-----:R-:W-:-:S13]  /*4c20*/  ISETP.EQ.U32.AND P0, PT, R13, 0x1, PT ;  /* 0x000000010d00780c */ /* 0x001fda0003f02070 */
[----:B------:R-:W-:Y:S05]  /*4c30*/  @!P0 BRA `(.L_x_967) ;  /* 0xffffffb000008947 */ /* 0x000fea000383ffff */
[----:B------:R-:W-:Y:S05]  /*4c40*/  BRA `(.L_x_965) ;  /* 0x0000003000007947 */ /* 0x000fea0003800000 */
.L_x_966:
[----:B------:R-:W2:Y:S02]  /*4c50*/  LD.E R0, [R2.64] ;  /* 0x0000000602007980 */ /* 0x000ea4000c101900 */
[----:B--2---:R-:W-:-:S05]  /*4c60*/  IMAD.IADD R11, R91, 0x1, R0 ;  /* 0x000000015b0b7824 */ /* 0x004fca00078e0200 */
[----:B------:R0:W-:Y:S02]  /*4c70*/  ST.E [R2.64], R11 ;  /* 0x0000000b02007985 */ /* 0x0001e4000c101906 */
.L_x_965:
[----:B------:R-:W-:Y:S05]  /*4c80*/  BSYNC B0 ;  /* 0x0000000000007941 */ /* 0x000fea0003800000 */
.L_x_964:
        /* <DEDUP_REMOVED lines=8> */
.L_x_971:
[----:B------:R-:W1:Y:S02]  /*4d10*/  LDS R12, [R6] ;  /* 0x00000000060c7984 */ /* 0x000e640000000800 */
[----:B-1----:R-:W-:-:S10]  /*4d20*/  HFMA2.MMA R13, R12, 1, 1, R73 ;  /* 0x3c003c000c0d7835 */ /* 0x002fd40000000049 */
[----:B------:R-:W1:Y:S02]  /*4d30*/  ATOMS.CAST.SPIN R13, [R6], R12, R13 ;  /* 0x0000000c060d738d */ /* 0x000e64000180000d */
[----:B-1----:R-:W-:-:S13]  /*4d40*/  ISETP.EQ.U32.AND P0, PT, R13, 0x1, PT ;  /* 0x000000010d00780c */ /* 0x002fda0003f02070 */
[----:B------:R-:W-:Y:S05]  /*4d50*/  @!P0 BRA `(.L_x_971) ;  /* 0xffffffb000008947 */ /* 0x000fea000383ffff */
[----:B------:R-:W-:Y:S05]  /*4d60*/  BRA `(.L_x_969) ;  /* 0x0000003000007947 */ /* 0x000fea0003800000 */
.L_x_970:
[----:B------:R-:W2:Y:S02]  /*4d70*/  LD.E R0, [R6.64] ;  /* 0x0000000606007980 */ /* 0x000ea4000c101900 */
[----:B0-2---:R-:W-:-:S05]  /*4d80*/  IMAD.IADD R11, R73, 0x1, R0 ;  /* 0x00000001490b7824 */ /* 0x005fca00078e0200 */
[----:B------:R0:W-:Y:S02]  /*4d90*/  ST.E [R6.64], R11 ;  /* 0x0000000b06007985 */ /* 0x0001e4000c101906 */
.L_x_969:
[----:B------:R-:W-:Y:S05]  /*4da0*/  BSYNC B0 ;  /* 0x0000000000007941 */ /* 0x000fea0003800000 */
.L_x_968:
        /* <DEDUP_REMOVED lines=15> */
.L_x_975:
[----:B------:R-:W0:Y:S02]  /*4ea0*/  LDS R10, [R0] ;  /* 0x00000000000a7984 */ /* 0x000e240000000800 */
[----:B0-----:R-:W-:-:S06]  /*4eb0*/  HADD2 R11, R10, R13 ;  /* 0x0000000d0a0b7230 */ /* 0x001fcc0000000000 */
[----:B------:R-:W0:Y:S02]  /*4ec0*/  ATOMS.CAST.SPIN R11, [R0], R10, R11 ;  /* 0x0000000a000b738d */ /* 0x000e24000180000b */
[----:B0-----:R-:W-:-:S13]  /*4ed0*/  ISETP.EQ.U32.AND P0, PT, R11, 0x1, PT ;  /* 0x000000010b00780c */ /* 0x001fda0003f02070 */
[----:B------:R-:W-:Y:S05]  /*4ee0*/  @!P0 BRA `(.L_x_975) ;  /* 0xffffffb000008947 */ /* 0x000fea000383ffff */
[----:B------:R-:W-:Y:S05]  /*4ef0*/  BRA `(.L_x_973) ;  /* 0x0000003000007947 */ /* 0x000fea0003800000 */
.L_x_974:
[----:B------:R-:W2:Y:S02]  /*4f00*/  LD.E R0, [R6.64] ;  /* 0x0000000606007980 */ /* 0x000ea4000c101900 */
[----:B--2---:R-:W-:-:S05]  /*4f10*/  IMAD.IADD R11, R13, 0x1, R0 ;  /* 0x000000010d0b7824 */ /* 0x004fca00078e0200 */
[----:B------:R0:W-:Y:S02]  /*4f20*/  ST.E [R6.64], R11 ;  /* 0x0000000b06007985 */ /* 0x0001e4000c101906 */
.L_x_973:
[----:B------:R-:W-:Y:S05]  /*4f30*/  BSYNC B0 ;  /* 0x0000000000007941 */ /* 0x000fea0003800000 */
.L_x_972:
        /* <DEDUP_REMOVED lines=8> */
.L_x_979:
[----:B------:R-:W1:Y:S02]  /*4fc0*/  LDS R10, [R2] ;  /* 0x00000000020a7984 */ /* 0x000e640000000800 */
[----:B01----:R-:W-:-:S10]  /*4fd0*/  HFMA2.MMA R11, R10, 1, 1, R67 ;  /* 0x3c003c000a0b7835 */ /* 0x003fd40000000043 */
[----:B------:R-:W0:Y:S02]  /*4fe0*/  ATOMS.CAST.SPIN R11, [R2], R10, R11 ;  /* 0x0000000a020b738d */ /* 0x000e24000180000b */
[----:B0-----:R-:W-:-:S13]  /*4ff0*/  ISETP.EQ.U32.AND P0, PT, R11, 0x1, PT ;  /* 0x000000010b00780c */ /* 0x001fda0003f02070 */
[----:B------:R-:W-:Y:S05]  /*5000*/  @!P0 BRA `(.L_x_979) ;  /* 0xffffffb000008947 */ /* 0x000fea000383ffff */
[----:B------:R-:W-:Y:S05]  /*5010*/  BRA `(.L_x_977) ;  /* 0x0000003000007947 */ /* 0x000fea0003800000 */
.L_x_978:
[----:B------:R-:W2:Y:S02]  /*5020*/  LD.E R0, [R2.64] ;  /* 0x0000000602007980 */ /* 0x000ea4000c101900 */
[----:B0-2---:R-:W-:-:S05]  /*5030*/  IMAD.IADD R11, R67, 0x1, R0 ;  /* 0x00000001430b7824 */ /* 0x005fca00078e0200 */
[----:B------:R0:W-:Y:S02]  /*5040*/  ST.E [R2.64], R11 ;  /* 0x0000000b02007985 */ /* 0x0001e4000c101906 */
.L_x_977:
[----:B------:R-:W-:Y:S05]  /*5050*/  BSYNC B0 ;  /* 0x0000000000007941 */ /* 0x000fea0003800000 */
.L_x_976:
        /* <DEDUP_REMOVED lines=15> */
.L_x_983:
[----:B------:R-:W0:Y:S02]  /*5150*/  LDS R10, [R0] ;  /* 0x00000000000a7984 */ /* 0x000e240000000800 */
[----:B0-----:R-:W-:-:S06]  /*5160*/  HADD2 R11, R10, R13 ;  /* 0x0000000d0a0b7230 */ /* 0x001fcc0000000000 */
[----:B------:R-:W0:Y:S02]  /*5170*/  ATOMS.CAST.SPIN R11, [R0], R10, R11 ;  /* 0x0000000a000b738d */ /* 0x000e24000180000b */
[----:B0-----:R-:W-:-:S13]  /*5180*/  ISETP.EQ.U32.AND P0, PT, R11, 0x1, PT ;  /* 0x000000010b00780c */ /* 0x001fda0003f02070 */
[----:B------:R-:W-:Y:S05]  /*5190*/  @!P0 BRA `(.L_x_983) ;  /* 0xffffffb000008947 */ /* 0x000fea000383ffff */
[----:B------:R-:W-:Y:S05]  /*51a0*/  BRA `(.L_x_981) ;  /* 0x0000003000007947 */ /* 0x000fea0003800000 */
.L_x_982:
[----:B------:R-:W2:Y:S02]  /*51b0*/  LD.E R0, [R2.64] ;  /* 0x0000000602007980 */ /* 0x000ea4000c101900 */
[----:B--2---:R-:W-:-:S05]  /*51c0*/  IMAD.IADD R11, R13, 0x1, R0 ;  /* 0x000000010d0b7824 */ /* 0x004fca00078e0200 */
[----:B------:R0:W-:Y:S02]  /*51d0*/  ST.E [R2.64], R11 ;  /* 0x0000000b02007985 */ /* 0x0001e4000c101906 */
.L_x_981:
[----:B------:R-:W-:Y:S05]  /*51e0*/  BSYNC B0 ;  /* 0x0000000000007941 */ /* 0x000fea0003800000 */
.L_x_980:
        /* <DEDUP_REMOVED lines=8> */
.L_x_987:
[----:B------:R-:W1:Y:S02]  /*5270*/  LDS R10, [R6] ;  /* 0x00000000060a7984 */ /* 0x000e640000000800 */
[----:B01----:R-:W-:-:S10]  /*5280*/  HFMA2.MMA R11, R10, 1, 1, R69 ;  /* 0x3c003c000a0b7835 */ /* 0x003fd40000000045 */
[----:B------:R-:W0:Y:S02]  /*5290*/  ATOMS.CAST.SPIN R11, [R6], R10, R11 ;  /* 0x0000000a060b738d */ /* 0x000e24000180000b */
[----:B0-----:R-:W-:-:S13]  /*52a0*/  ISETP.EQ.U32.AND P0, PT, R11, 0x1, PT ;  /* 0x000000010b00780c */ /* 0x001fda0003f02070 */
[----:B------:R-:W-:Y:S05]  /*52b0*/  @!P0 BRA `(.L_x_987) ;  /* 0xffffffb000008947 */ /* 0x000fea000383ffff */
[----:B------:R-:W-:Y:S05]  /*52c0*/  BRA `(.L_x_985) ;  /* 0x0000003000007947 */ /* 0x000fea0003800000 */
.L_x_986:
[----:B------:R-:W2:Y:S02]  /*52d0*/  LD.E R0, [R6.64] ;  /* 0x0000000606007980 */ /* 0x000ea4000c101900 */
[----:B0-2---:R-:W-:-:S05]  /*52e0*/  IMAD.IADD R11, R69, 0x1, R0 ;  /* 0x00000001450b7824 */ /* 0x005fca00078e0200 */
[----:B------:R0:W-:Y:S02]  /*52f0*/  ST.E [R6.64], R11 ;  /* 0x0000000b06007985 */ /* 0x0001e4000c101906 */
.L_x_985:
[----:B------:R-:W-:Y:S05]  /*5300*/  BSYNC B0 ;  /* 0x0000000000007941 */ /* 0x000fea0003800000 */
.L_x_984:
        /* <DEDUP_REMOVED lines=15> */
.L_x_991:
[----:B------:R-:W0:Y:S02]  /*5400*/  LDS R8, [R6] ;  /* 0x0000000006087984 */ /* 0x000e240000000800 */
[----:B0-----:R-:W-:-:S06]  /*5410*/  HADD2 R9, R8, R11 ;  /* 0x0000000b08097230 */ /* 0x001fcc0000000000 */
[----:B------:R-:W0:Y:S02]  /*5420*/  ATOMS.CAST.SPIN R9, [R6], R8, R9 ;  /* 0x000000080609738d */ /* 0x000e240001800009 */
[----:B0-----:R-:W-:-:S13]  /*5430*/  ISETP.EQ.U32.AND P0, PT, R9, 0x1, PT ;  /* 0x000000010900780c */ /* 0x001fda0003f02070 */
[----:B------:R-:W-:Y:S05]  /*5440*/  @!P0 BRA `(.L_x_991) ;  /* 0xffffffb000008947 */ /* 0x000fea000383ffff */
[----:B------:R-:W-:Y:S05]  /*5450*/  BRA `(.L_x_989) ;  /* 0x0000003000007947 */ /* 0x000fea0003800000 */
.L_x_990:
[----:B------:R-:W2:Y:S02]  /*5460*/  LD.E R0, [R6.64] ;  /* 0x0000000606007980 */ /* 0x000ea4000c101900 */
[----:B--2---:R-:W-:-:S05]  /*5470*/  IMAD.IADD R9, R11, 0x1, R0 ;  /* 0x000000010b097824 */ /* 0x004fca00078e0200 */
[----:B------:R0:W-:Y:S02]  /*5480*/  ST.E [R6.64], R9 ;  /* 0x0000000906007985 */ /* 0x0001e4000c101906 */
.L_x_989:
[----:B------:R-:W-:Y:S05]  /*5490*/  BSYNC B0 ;  /* 0x0000000000007941 */ /* 0x000fea0003800000 */
.L_x_988:
[----:B------:R-:W-:-:S05]  /*54a0*/  IADD3 R2, P0, R4, R2, RZ ;  /* 0x0000000204027210 */ /* 0x000fca0007f1e0ff */
[----:B------:R-:W-:-:S07]  /*54b0*/  IMAD.X R3, R5, 0x1, R3, P0 ;  /* 0x0000000105037824 */ /* 0x000fce00000e0603 */
[----:B------:R-:W2:Y:S02]  /*54c0*/  ATOM.E.ADD.F16x2.RN.STRONG.GPU P0, RZ, [R2.64], R13 ;  /* 0x0000000d02ff798a */ /* 0x000ea4000810e9c6 */
[----:B--2---:R-:W-:Y:S05]  /*54d0*/  @P0 EXIT ;  /* 0x000000000000094d */ /* 0x004fea0003800000 */
[----:B------:R-:W1:Y:S02]  /*54e0*/  QSPC.E.S P0, RZ, [R2] ;  /* 0x0000000002ff73aa */ /* 0x000e640000000500 */
[----:B-1----:R-:W-:Y:S05]  /*54f0*/  @!P0 BRA `(.L_x_992) ;  /* 0x0000007000008947 */ /* 0x002fea0003800000 */
[----:B------:R-:W-:-:S05]  /*5500*/  LOP3.LUT R2, R2, 0xffffff, RZ, 0xc0, !PT ;  /* 0x00ffffff02027812 */ /* 0x000fca00078ec0ff */
.L_x_993:
[----:B------:R-:W1:Y:S02]  /*5510*/  LDS R4, [R2] ;  /* 0x0000000002047984 */ /* 0x000e640000000800 */
[----:B-1----:R-:W-:-:S10]  /*5520*/  HFMA2.MMA R5, R4, 1, 1, R13 ;  /* 0x3c003c0004057835 */ /* 0x002fd4000000000d */
[----:B------:R-:W1:Y:S02]  /*5530*/  ATOMS.CAST.SPIN R5, [R2], R4, R5 ;  /* 0x000000040205738d */ /* 0x000e640001800005 */
[----:B-1----:R-:W-:-:S13]  /*5540*/  ISETP.EQ.U32.AND P0, PT, R5, 0x1, PT ;  /* 0x000000010500780c */ /* 0x002fda0003f02070 */
[----:B------:R-:W-:Y:S05]  /*5550*/  @!P0 BRA `(.L_x_993) ;  /* 0xffffffb000008947 */ /* 0x000fea000383ffff */
[----:B------:R-:W-:Y:S05]  /*5560*/  EXIT ;  /* 0x000000000000794d */ /* 0x000fea0003800000 */
.L_x_992:
[----:B------:R-:W2:Y:S02]  /*5570*/  LD.E R0, [R2.64] ;  /* 0x0000000602007980 */ /* 0x000ea4000c101900 */
[----:B--2---:R-:W-:-:S05]  /*5580*/  IMAD.IADD R5, R13, 0x1, R0 ;  /* 0x000000010d057824 */ /* 0x004fca00078e0200 */
[----:B------:R-:W-:Y:S01]  /*5590*/  ST.E [R2.64], R5 ;  /* 0x0000000502007985 */ /* 0x000fe2000c101906 */
[----:B------:R-:W-:Y:S05]  /*55a0*/  EXIT ;  /* 0x000000000000794d */ /* 0x000fea0003800000 */
.L_x_994:
        /* <DEDUP_REMOVED lines=13> */
.L_x_3841:


//--------------------- .text._Z28gemm_half_q_half_gptq_kernelILi6ELb0ELb1EEvPK6__halfPKjS4_S2_PS0_iiiiiPKtibS2_i --------------------------
	.section	.text._Z28gemm_half_q_half_gptq_kernelILi6ELb0ELb1EEvPK6__halfPKjS4_S2_PS0_iiiiiPKtibS2_i,"ax",@progbits
	.sectioninfo	@"SHI_REGISTERS=80"
	.align	128
        .global         _Z28gemm_half_q_half_gptq_kernelILi6ELb0ELb1EEvPK6__halfPKjS4_S2_PS0_iiiiiPKtibS2_i
        .type           _Z28gemm_half_q_half_gptq_kernelILi6ELb0ELb1EEvPK6__halfPKjS4_S2_PS0_iiiiiPKtibS2_i,@function
        .size           _Z28gemm_half_q_half_gptq_kernelILi6ELb0ELb1EEvPK6__halfPKjS4_S2_PS0_iiiiiPKtibS2_i,(.L_x_3842 - _Z28gemm_half_q_half_gptq_kernelILi6ELb0ELb1EEvPK6__halfPKjS4_S2_PS0_iiiiiPKtibS2_i)
        .other          _Z28gemm_half_q_half_gptq_kernelILi6ELb0ELb1EEvPK6__halfPKjS4_S2_PS0_iiiiiPKtibS2_i,@"STO_CUDA_ENTRY STV_DEFAULT"
_Z28gemm_half_q_half_gptq_kernelILi6ELb0ELb1EEvPK6__halfPKjS4_S2_PS0_iiiiiPKtibS2_i:
.text._Z28gemm_half_q_half_gptq_kernelILi6ELb0ELb1EEvPK6__halfPKjS4_S2_PS0_iiiiiPKtibS2_i:
        /* <DEDUP_REMOVED lines=28> */
[----:B------:R-:W-:Y:S01]  /*01c0*/  LEA.HI.X R5, R3, c[0x0][0x164], R6, 0x1, P0 ;  /* 0x0000590003057a11 */ /* 0x000fe200000f0c06 */
[----:B------:R-:W-:-:S04]  /*01d0*/  IMAD.MOV.U32 R3, RZ, RZ, c[0x0][0x190] ;  /* 0x00006400ff037624 */ /* 0x000fc800078e00ff */
        /* <DEDUP_REMOVED lines=18> */
.L_x_997:
        /* <DEDUP_REMOVED lines=22> */
.L_x_996:
[----:B------:R-:W-:Y:S05]  /*0460*/  BSYNC B0 ;  /* 0x0000000000007941 */ /* 0x000fea0003800000 */
.L_x_995:
[----:B------:R-:W-:-:S13]  /*0470*/  ISETP.GE.AND P0, PT, R71, c[0x0][0x18c], PT ;  /* 0x0000630047007a0c */ /* 0x000fda0003f06270 */
[----:B------:R-:W-:Y:S05]  /*0480*/  @P0 EXIT ;  /* 0x000000000000094d */ /* 0x000fea0003800000 */
[----:B------:R-:W-:Y:S01]  /*0490*/  IABS R6, c[0x0][0x198] ;  /* 0x0000660000067a13 */ /* 0x000fe20000000000 */
[----:B0-----:R-:W-:-:S03]  /*04a0*/  IMAD.SHL.U32 R9, R0, 0x80, RZ ;  /* 0x0000008000097824 */ /* 0x001fc600078e00ff */
[----:B------:R-:W0:Y:S02]  /*04b0*/  I2F.RP R3, R6 ;  /* 0x0000000600037306 */ /* 0x000e240000209400 */
[----:B------:R-:W-:-:S06]  /*04c0*/  IABS R8, R9 ;  /* 0x0000000900087213 */ /* 0x000fcc0000000000 */
[----:B0-----:R-:W0:Y:S02]  /*04d0*/  MUFU.RCP R3, R3 ;  /* 0x0000000300037308 */ /* 0x001e240000001000 */
[----:B0-----:R-:W-:-:S06]  /*04e0*/  IADD3 R4, R3, 0xffffffe, RZ ;  /* 0x0ffffffe03047810 */ /* 0x001fcc0007ffe0ff */
[----:B------:R0:W1:Y:S02]  /*04f0*/  F2I.FTZ.U32.TRUNC.NTZ R5, R4 ;  /* 0x0000000400057305 */ /* 0x000064000021f000 */
[----:B0-----:R-:W-:Y:S02]  /*0500*/  IMAD.MOV.U32 R4, RZ, RZ, RZ ;  /* 0x000000ffff047224 */ /* 0x001fe400078e00ff */
[----:B-1----:R-:W-:-:S04]  /*0510*/  IMAD.MOV R7, RZ, RZ, -R5 ;  /* 0x000000ffff077224 */ /* 0x002fc800078e0a05 */
[----:B------:R-:W-:-:S04]  /*0520*/  IMAD R7, R7, R6, RZ ;  /* 0x0000000607077224 */ /* 0x000fc800078e02ff */
[----:B------:R-:W-:Y:S01]  /*0530*/  IMAD.HI.U32 R5, R5, R7, R4 ;  /* 0x0000000705057227 */ /* 0x000fe200078e0004 */
[----:B------:R-:W-:-:S03]  /*0540*/  SHF.R.S32.HI R4, RZ, 0x1f, R71 ;  /* 0x0000001fff047819 */ /* 0x000fc60000011447 */
[----:B------:R-:W-:Y:S01]  /*0550*/  IMAD.MOV.U32 R7, RZ, RZ, R8 ;  /* 0x000000ffff077224 */ /* 0x000fe200078e0008 */
[----:B------:R-:W-:-:S03]  /*0560*/  LEA.HI R4, R4, R71, RZ, 0x3 ;  /* 0x0000004704047211 */ /* 0x000fc600078f18ff */
[----:B------:R-:W-:Y:S01]  /*0570*/  IMAD.HI.U32 R68, R5, R7, RZ ;  /* 0x0000000705447227 */ /* 0x000fe200078e00ff */
[----:B------:R-:W-:-:S03]  /*0580*/  SHF.R.S32.HI R69, RZ, 0x3, R4 ;  /* 0x00000003ff457819 */ /* 0x000fc60000011404 */
        /* <DEDUP_REMOVED lines=32> */
[C---:B------:R-:W-:Y:S02]  /*0790*/  IADD3 R10, R3.reuse, 0x1, RZ ;  /* 0x00000001030a7810 */ /* 0x040fe40007ffe0ff */
        /* <DEDUP_REMOVED lines=24> */
[----:B------:R1:W-:Y:S02]  /*0920*/  STG.E.64 [R14.64], RZ ;  /* 0x000000ff0e007986 */ /* 0x0003e4000c101b06 */
.L_x_998:
        /* <DEDUP_REMOVED lines=46> */
.L_x_1001:
[----:B------:R-:W-:Y:S02]  /*0c10*/  IMAD.MOV.U32 R76, RZ, RZ, R27 ;  /* 0x000000ffff4c7224 */ /* 0x000fe400078e001b */
[----:B------:R-:W-:Y:S01]  /*0c20*/  IMAD.MOV.U32 R77, RZ, RZ, R73 ;  /* 0x000000ffff4d7224 */ /* 0x000fe200078e0049 */
[----:B------:R-:W0:Y:S04]  /*0c30*/  LDS.128 R16, [UR4] ;  /* 0x00000004ff107984 */ /* 0x000e280008000c00 */
[----:B------:R-:W2:Y:S01]  /*0c40*/  LDG.E.128.CONSTANT R12, [R76.64] ;  /* 0x000000064c0c7981 */ /* 0x000ea2000c1e9d00 */
[----:B------:R-:W-:Y:S02]  /*0c50*/  ISETP.NE.AND P0, PT, R9, R7, PT ;  /* 0x000000070900720c */ /* 0x000fe40003f05270 */
[----:B--2---:R-:W-:-:S02]  /*0c60*/  LOP3.LUT R10, R12, 0xf000f, RZ, 0xc0, !PT ;  /* 0x000f000f0c0a7812 */ /* 0x004fc400078ec0ff */
[----:B------:R-:W-:Y:S02]  /*0c70*/  LOP3.LUT R11, R12, 0xf000f0, RZ, 0xc0, !PT ;  /* 0x00f000f00c0b7812 */ /* 0x000fe400078ec0ff */
[----:B------:R-:W-:Y:S02]  /*0c80*/  SHF.R.U32.HI R20, RZ, 0x8, R12 ;  /* 0x00000008ff147819 */ /* 0x000fe4000001160c */
[C---:B------:R-:W-:Y:S02]  /*0c90*/  LOP3.LUT R12, R13.reuse, 0xf000f, RZ, 0xc0, !PT ;  /* 0x000f000f0d0c7812 */ /* 0x040fe400078ec0ff */
[----:B------:R-:W-:Y:S02]  /*0ca0*/  LOP3.LUT R24, R13, 0xf000f0, RZ, 0xc0, !PT ;  /* 0x00f000f00d187812 */ /* 0x000fe400078ec0ff */
[----:B------:R-:W-:Y:S02]  /*0cb0*/  SHF.R.U32.HI R21, RZ, 0x8, R13 ;  /* 0x00000008ff157819 */ /* 0x000fe4000001160d */
[----:B------:R-:W-:-:S02]  /*0cc0*/  LOP3.LUT R13, R14, 0xf000f, RZ, 0xc0, !PT ;  /* 0x000f000f0e0d7812 */ /* 0x000fc400078ec0ff */
[----:B------:R-:W-:Y:S02]  /*0cd0*/  LOP3.LUT R25, R14, 0xf000f0, RZ, 0xc0, !PT ;  /* 0x00f000f00e197812 */ /* 0x000fe400078ec0ff */
[----:B------:R-:W-:Y:S02]  /*0ce0*/  SHF.R.U32.HI R22, RZ, 0x8, R14 ;  /* 0x00000008ff167819 */ /* 0x000fe4000001160e */
[C---:B------:R-:W-:Y:S02]  /*0cf0*/  LOP3.LUT R26, R15.reuse, 0xf000f, RZ, 0xc0, !PT ;  /* 0x000f000f0f1a7812 */ /* 0x040fe400078ec0ff */
[----:B------:R-:W-:Y:S02]  /*0d00*/  LOP3.LUT R14, R15, 0xf000f0, RZ, 0xc0, !PT ;  /* 0x00f000f00f0e7812 */ /* 0x000fe400078ec0ff */
[----:B------:R-:W-:Y:S01]  /*0d10*/  SHF.R.U32.HI R23, RZ, 0x8, R15 ;  /* 0x00000008ff177819 */ /* 0x000fe2000001160f */
[----:B------:R-:W-:Y:S05]  /*0d20*/  @P0 BRA `(.L_x_1000) ;  /* 0x000002c000000947 */ /* 0x000fea0003800000 */
[----:B0-----:R-:W-:-:S05]  /*0d30*/  IADD3 R68, R68, 0x1, RZ ;  /* 0x0000000144447810 */ /* 0x001fca0007ffe0ff */
        /* <DEDUP_REMOVED lines=22> */
[----:B------:R3:W5:Y:S01]  /*0ea0*/  I2F.F16 R3, R2 ;  /* 0x0000000200037306 */ /* 0x0007620000200c00 */
[----:B------:R-:W-:Y:S01]  /*0eb0*/  LOP3.LUT R27, R7, 0xf, RZ, 0xc0, !PT ;  /* 0x0000000f071b7812 */ /* 0x000fe200078ec0ff */
[----:B------:R-:W-:Y:S01]  /*0ec0*/  IMAD.MOV.U32 R7, RZ, RZ, R0 ;  /* 0x000000ffff077224 */ /* 0x000fe200078e0000 */
[----:B------:R-:W-:-:S02]  /*0ed0*/  LOP3.LUT R6, R6, 0xf, RZ, 0xc0, !PT ;  /* 0x0000000f06067812 */ /* 0x000fc400078ec0ff */
[----:B0-----:R-:W-:Y:S02]  /*0ee0*/  LOP3.LUT R4, R27, 0xe400, RZ, 0xfc, !PT ;  /* 0x0000e4001b047812 */ /* 0x001fe400078efcff */
[----:B-1----:R-:W-:Y:S01]  /*0ef0*/  LOP3.LUT R15, R15, 0xe400, RZ, 0xfc, !PT ;  /* 0x0000e4000f0f7812 */ /* 0x002fe200078efcff */
[----:B------:R0:W1:Y:S01]  /*0f00*/  I2F.F16 R5, R27 ;  /* 0x0000001b00057306 */ /* 0x0000620000200c00 */
[----:B---3--:R-:W-:Y:S01]  /*0f10*/  LOP3.LUT R2, R2, 0xe400, RZ, 0xfc, !PT ;  /* 0x0000e40002027812 */ /* 0x008fe200078efcff */
[C---:B--2---:R-:W-:Y:S01]  /*0f20*/  HADD2 R62, R28.reuse.H0_H0, -R62.H0_H0 ;  /* 0xa000003e1c3e7230 */ /* 0x044fe20000000800 */
[----:B----4-:R-:W-:Y:S02]  /*0f30*/  PRMT R65, R64, 0x5410, R64 ;  /* 0x0000541040417816 */ /* 0x010fe40000000040 */
[----:B------:R-:W-:Y:S02]  /*0f40*/  PRMT R66, R66, 0x7632, R66 ;  /* 0x0000763242427816 */ /* 0x000fe40000000042 */
[----:B------:R-:W-:Y:S01]  /*0f50*/  PRMT R64, R64, 0x7632, R64 ;  /* 0x0000763240407816 */ /* 0x000fe20000000040 */
[----:B------:R2:W3:Y:S01]  /*0f60*/  I2F.F16 R8, R6 ;  /* 0x0000000600087306 */ /* 0x0004e20000200c00 */
[----:B0-----:R-:W-:Y:S01]  /*0f70*/  LOP3.LUT R27, R6, 0xe400, RZ, 0xfc, !PT ;  /* 0x0000e400061b7812 */ /* 0x001fe200078efcff */
[----:B-----5:R-:W-:Y:S01]  /*0f80*/  HADD2 R3, R28.H0_H0, -R3.H0_H0 ;  /* 0xa00000031c037230 */ /* 0x020fe20000000800 */
[----:B------:R-:W-:-:S02]  /*0f90*/  PRMT R63, R15, 0x5410, R15 ;  /* 0x000054100f3f7816 */ /* 0x000fc4000000000f */
[----:B------:R-:W-:Y:S02]  /*0fa0*/  PRMT R2, R2, 0x5410, R2 ;  /* 0x0000541002027816 */ /* 0x000fe40000000002 */
[----:B------:R-:W-:Y:S01]  /*0fb0*/  PRMT R4, R4, 0x5410, R4 ;  /* 0x0000541004047816 */ /* 0x000fe20000000004 */
[C---:B-1----:R-:W-:Y:S01]  /*0fc0*/  HADD2 R5, R28.reuse.H0_H0, -R5.H0_H0 ;  /* 0xa00000051c057230 */ /* 0x042fe20000000800 */
[----:B--2---:R-:W-:Y:S01]  /*0fd0*/  PRMT R6, R27, 0x5410, R27 ;  /* 0x000054101b067816 */ /* 0x004fe2000000001b */
[----:B---3--:R-:W-:Y:S02]  /*0fe0*/  HADD2 R8, R28.H0_H0, -R8.H0_H0 ;  /* 0xa00000081c087230 */ /* 0x008fe40000000800 */
.L_x_1000:
[----:B0-----:R-:W-:Y:S01]  /*0ff0*/  LOP3.LUT R10, R10, 0x64006400, RZ, 0xfc, !PT ;  /* 0x640064000a0a7812 */ /* 0x001fe200078efcff */
[----:B------:R-:W-:Y:S01]  /*1000*/  IMAD.MOV.U32 R73, RZ, RZ, 0x4 ;  /* 0x00000004ff497424 */ /* 0x000fe200078e00ff */
[----:B------:R-:W-:Y:S02]  /*1010*/  LOP3.LUT R13, R13, 0x64006400, RZ, 0xfc, !PT ;  /* 0x640064000d0d7812 */ /* 0x000fe400078efcff */
[----:B------:R-:W-:Y:S01]  /*1020*/  LOP3.LUT R11, R11, 0x64006400, RZ, 0xfc, !PT ;  /* 0x640064000b0b7812 */ /* 0x000fe200078efcff */
[----:B------:R-:W-:Y:S01]  /*1030*/  IMAD.WIDE R76, R73, c[0x0][0x18c], R76 ;  /* 0x00006300494c7a25 */ /* 0x000fe200078e024c */
[----:B------:R-:W-:Y:S01]  /*1040*/  LOP3.LUT R33, R12, 0x64006400, RZ, 0xfc, !PT ;  /* 0x640064000c217812 */ /* 0x000fe200078efcff */
[----:B------:R-:W-:Y:S01]  /*1050*/  HFMA2.MMA R31, R10, 1, 1, R63 ;  /* 0x3c003c000a1f7835 */ /* 0x000fe2000000003f */
[----:B------:R-:W-:Y:S01]  /*1060*/  LOP3.LUT R37, R26, 0x64006400, RZ, 0xfc, !PT ;  /* 0x640064001a257812 */ /* 0x000fe200078efcff */
[----:B------:R-:W-:Y:S01]  /*1070*/  HFMA2.MMA R35, R13, 1, 1, R4 ;  /* 0x3c003c000d237835 */ /* 0x000fe20000000004 */
[----:B------:R-:W-:Y:S01]  /*1080*/  LOP3.LUT R36, R25, 0x64006400, RZ, 0xfc, !PT ;  /* 0x6400640019247812 */ /* 0x000fe200078efcff */
[----:B------:R-:W-:Y:S01]  /*1090*/  HFMA2.MMA R32, R11, 0.0625, 0.0625, R62 ;  /* 0x2c002c000b207835 */ /* 0x000fe2000000003e */
[----:B------:R-:W-:Y:S01]  /*10a0*/  LOP3.LUT R24, R24, 0x64006400, RZ, 0xfc, !PT ;  /* 0x6400640018187812 */ /* 0x000fe200078efcff */
[----:B------:R-:W-:Y:S01]  /*10b0*/  HADD2 R33, R33, R2 ;  /* 0x0000000221217230 */ /* 0x000fe20000000000 */
[----:B------:R-:W-:Y:S01]  /*10c0*/  LOP3.LUT R15, R14, 0x64006400, RZ, 0xfc, !PT ;  /* 0x640064000e0f7812 */ /* 0x000fe200078efcff */
[----:B------:R-:W-:Y:S01]  /*10d0*/  HADD2 R37, R37, R6 ;  /* 0x0000000625257230 */ /* 0x000fe20000000000 */
[----:B------:R-:W-:Y:S01]  /*10e0*/  LOP3.LUT R10, R20, 0xf000f, RZ, 0xc0, !PT ;  /* 0x000f000f140a7812 */ /* 0x000fe200078ec0ff */
[----:B------:R-:W-:Y:S01]  /*10f0*/  HFMA2.MMA R36, R36, 0.0625, 0.0625, R5 ;  /* 0x2c002c0024247835 */ /* 0x000fe20000000005 */
[----:B------:R-:W-:Y:S01]  /*1100*/  LOP3.LUT R11, R21, 0xf000f, RZ, 0xc0, !PT ;  /* 0x000f000f150b7812 */ /* 0x000fe200078ec0ff */
[-C--:B------:R-:W-:Y:S01]  /*1110*/  HFMA2.MMA R28, R31, R16.reuse, RZ ;  /* 0x000000101f1c7235 */ /* 0x080fe200000000ff */
[----:B------:R-:W-:Y:S01]  /*1120*/  LOP3.LUT R13, R23, 0xf000f, RZ, 0xc0, !PT ;  /* 0x000f000f170d7812 */ /* 0x000fe200078ec0ff */
[----:B------:R-:W-:Y:S01]  /*1130*/  HFMA2.MMA R25, R35, R16, RZ ;  /* 0x0000001023197235 */ /* 0x000fe200000000ff */
[----:B------:R-:W-:Y:S01]  /*1140*/  HFMA2 R34, R24, 0.0625, 0.0625, R3 ;  /* 0x2c002c0018227831 */ /* 0x000fe20000000003 */
[----:B------:R-:W-:Y:S01]  /*1150*/  LOP3.LUT R10, R10, 0x64006400, RZ, 0xfc, !PT ;  /* 0x640064000a0a7812 */ /* 0x000fe200078efcff */
[----:B------:R-:W-:Y:S01]  /*1160*/  HFMA2 R38, R15, 0.0625, 0.0625, R8 ;  /* 0x2c002c000f267831 */ /* 0x000fe20000000008 */
[----:B------:R-:W-:Y:S01]  /*1170*/  LOP3.LUT R11, R11, 0x64006400, RZ, 0xfc, !PT ;  /* 0x640064000b0b7812 */ /* 0x000fe200078efcff */
[-C--:B------:R-:W-:Y:S01]  /*1180*/  HFMA2 R24, R33, R16.reuse, RZ.H0_H0 ;  /* 0x0000001021187231 */ /* 0x080fe200000400ff */
[----:B------:R-:W-:Y:S01]  /*1190*/  LOP3.LUT R12, R22, 0xf000f, RZ, 0xc0, !PT ;  /* 0x000f000f160c7812 */ /* 0x000fe200078ec0ff */
[----:B------:R-:W-:Y:S01]  /*11a0*/  HFMA2 R27, R37, R16, RZ.H0_H0 ;  /* 0x00000010251b7231 */ /* 0x000fe200000400ff */
[----:B------:R-:W-:Y:S01]  /*11b0*/  LOP3.LUT R29, R13, 0x64006400, RZ, 0xfc, !PT ;  /* 0x640064000d1d7812 */ /* 0x000fe200078efcff */
[-C--:B------:R-:W-:Y:S01]  /*11c0*/  HFMA2.MMA R28, R32, R17.reuse, R28 ;  /* 0x00000011201c7235 */ /* 0x080fe2000000001c */
[-C--:B------:R-:W-:Y:S01]  /*11d0*/  HFMA2 R24, R34, R17.reuse, R24 ;  /* 0x0000001122187231 */ /* 0x080fe20000000018 */
[----:B------:R-:W-:Y:S01]  /*11e0*/  HFMA2.MMA R25, R36, R17, R25 ;  /* 0x0000001124197235 */ /* 0x000fe20000000019 */
[----:B------:R-:W-:Y:S01]  /*11f0*/  HFMA2 R27, R38, R17, R27 ;  /* 0x00000011261b7231 */ /* 0x000fe2000000001b */
[----:B------:R-:W-:Y:S01]  /*1200*/  LOP3.LUT R17, R12, 0x64006400, RZ, 0xfc, !PT ;  /* 0x640064000c117812 */ /* 0x000fe200078efcff */
[----:B------:R-:W-:Y:S01]  /*1210*/  HADD2 R16, R10, R63 ;  /* 0x0000003f0a107230 */ /* 0x000fe20000000000 */
[----:B------:R-:W-:Y:S01]  /*1220*/  HFMA2.MMA R10, R11, 1, 1, R2 ;  /* 0x3c003c000b0a7835 */ /* 0x000fe20000000002 */
[----:B------:R-:W0:Y:S01]  /*1230*/  LDS.128 R12, [UR4+0x100] ;  /* 0x00010004ff0c7984 */ /* 0x000e220008000c00 */
[----:B------:R-:W-:Y:S01]  /*1240*/  HFMA2.MMA R26, R29, 1, 1, R6 ;  /* 0x3c003c001d1a7835 */ /* 0x000fe20000000006 */
[----:B------:R-:W-:Y:S01]  /*1250*/  HADD2 R11, R17, R4 ;  /* 0x00000004110b7230 */ /* 0x000fe20000000000 */
[----:B------:R-:W-:Y:S01]  /*1260*/  LOP3.LUT R20, R20, 0xf000f0, RZ, 0xc0, !PT ;  /* 0x00f000f014147812 */ /* 0x000fe200078ec0ff */
[----:B------:R-:W-:Y:S01]  /*1270*/  HFMA2.MMA R17, R16, R18, R28 ;  /* 0x0000001210117235 */ /* 0x000fe2000000001c */
[----:B------:R-:W-:-:S02]  /*1280*/  LOP3.LUT R22, R22, 0xf000f0, RZ, 0xc0, !PT ;  /* 0x00f000f016167812 */ /* 0x000fc400078ec0ff */
[----:B------:R-:W-:Y:S01]  /*1290*/  LOP3.LUT R21, R21, 0xf000f0, RZ, 0xc0, !PT ;  /* 0x00f000f015157812 */ /* 0x000fe200078ec0ff */
[----:B------:R-:W-:Y:S01]  /*12a0*/  HFMA2.MMA R25, R11, R18, R25 ;  /* 0x000000120b197235 */ /* 0x000fe20000000019 */
[-C--:B------:R-:W-:Y:S01]  /*12b0*/  HFMA2 R24, R10, R18.reuse, R24 ;  /* 0x000000120a187231 */ /* 0x080fe20000000018 */
[----:B------:R-:W-:Y:S01]  /*12c0*/  LOP3.LUT R22, R22, 0x64006400, RZ, 0xfc, !PT ;  /* 0x6400640016167812 */ /* 0x000fe200078efcff */
[----:B------:R-:W-:Y:S01]  /*12d0*/  HFMA2 R18, R26, R18, R27 ;  /* 0x000000121a127231 */ /* 0x000fe2000000001b */
[----:B------:R-:W-:Y:S02]  /*12e0*/  LOP3.LUT R27, R20, 0x64006400, RZ, 0xfc, !PT ;  /* 0x64006400141b7812 */ /* 0x000fe400078efcff */
[----:B------:R-:W-:Y:S02]  /*12f0*/  LOP3.LUT R28, R21, 0x64006400, RZ, 0xfc, !PT ;  /* 0x64006400151c7812 */ /* 0x000fe400078efcff */
[----:B------:R-:W-:Y:S01]  /*1300*/  HFMA2.MMA R29, R22, 0.0625, 0.0625, R5 ;  /* 0x2c002c00161d7835 */ /* 0x000fe20000000005 */
[----:B------:R-:W-:Y:S01]  /*1310*/  LOP3.LUT R23, R23, 0xf000f0, RZ, 0xc0, !PT ;  /* 0x00f000f017177812 */ /* 0x000fe200078ec0ff */
[----:B------:R-:W-:Y:S01]  /*1320*/  HFMA2.MMA R27, R27, 0.0625, 0.0625, R62 ;  /* 0x2c002c001b1b7835 */ /* 0x000fe2000000003e */
[----:B------:R-:W-:-:S02]  /*1330*/  HFMA2 R28, R28, 0.0625, 0.0625, R3 ;  /* 0x2c002c001c1c7831 */ /* 0x000fc40000000003 */
[----:B------:R-:W-:Y:S01]  /*1340*/  LOP3.LUT R23, R23, 0x64006400, RZ, 0xfc, !PT ;  /* 0x6400640017177812 */ /* 0x000fe200078efcff */
[-C--:B------:R-:W-:Y:S01]  /*1350*/  HFMA2.MMA R20, R29, R19.reuse, R25 ;  /* 0x000000131d147235 */ /* 0x080fe20000000019 */
[-C--:B------:R-:W-:Y:S01]  /*1360*/  HFMA2 R24, R28, R19.reuse, R24 ;  /* 0x000000131c187231 */ /* 0x080fe20000000018 */
[----:B------:R-:W-:Y:S02]  /*1370*/  HFMA2.MMA R21, R27, R19, R17 ;  /* 0x000000131b157235 */ /* 0x000fe40000000011 */
[----:B------:R-:W-:Y:S02]  /*1380*/  HFMA2 R30, R23, 0.0625, 0.0625, R8 ;  /* 0x2c002c00171e7831 */ /* 0x000fe40000000008 */
[----:B------:R-:W-:Y:S01]  /*1390*/  HFMA2.MMA R40, R20, R65, R40 ;  /* 0x0000004114287235 */ /* 0x000fe20000000028 */
[----:B------:R-:W-:Y:S01]  /*13a0*/  HFMA2 R41, R24, R66, R41 ;  /* 0x0000004218297231 */ /* 0x000fe20000000029 */
[----:B------:R-:W-:Y:S01]  /*13b0*/  HFMA2.MMA R42, R21, R67, R42 ;  /* 0x00000043152a7235 */ /* 0x000fe2000000002a */
[----:B------:R-:W-:-:S03]  /*13c0*/  HFMA2 R18, R30, R19, R18 ;  /* 0x000000131e127231 */ /* 0x000fc60000000012 */
[----:B------:R-:W2:Y:S01]  /*13d0*/  LDG.E.128.CONSTANT R20, [R76.64] ;  /* 0x000000064c147981 */ /* 0x000ea2000c1e9d00 */
[----:B------:R-:W-:Y:S01]  /*13e0*/  HFMA2 R39, R18, R64, R39 ;  /* 0x0000004012277231 */ /* 0x000fe20000000027 */
[-C--:B0-----:R-:W-:Y:S01]  /*13f0*/  HFMA2.MMA R17, R31, R12.reuse, RZ ;  /* 0x0000000c1f117235 */ /* 0x081fe200000000ff */
[-C--:B------:R-:W-:Y:S01]  /*1400*/  HFMA2 R18, R33, R12.reuse, RZ.H0_H0 ;  /* 0x0000000c21127231 */ /* 0x080fe200000400ff */
[----:B------:R-:W-:Y:S01]  /*1410*/  HFMA2.MMA R19, R35, R12, RZ ;  /* 0x0000000c23137235 */ /* 0x000fe200000000ff */
[----:B------:R-:W-:Y:S02]  /*1420*/  HFMA2 R12, R37, R12, RZ.H0_H0 ;  /* 0x0000000c250c7231 */ /* 0x000fe400000400ff */
[-C--:B------:R-:W-:Y:S01]  /*1430*/  HFMA2 R18, R34, R13.reuse, R18 ;  /* 0x0000000d22127231 */ /* 0x080fe20000000012 */
[-C--:B------:R-:W-:Y:S02]  /*1440*/  HFMA2.MMA R17, R32, R13.reuse, R17 ;  /* 0x0000000d20117235 */ /* 0x080fe40000000011 */
[----:B------:R-:W-:Y:S01]  /*1450*/  HFMA2.MMA R19, R36, R13, R19 ;  /* 0x0000000d24137235 */ /* 0x000fe20000000013 */
[----:B------:R-:W-:-:S03]  /*1460*/  HFMA2 R13, R38, R13, R12 ;  /* 0x0000000d260d7231 */ /* 0x000fc6000000000c */
[-C--:B------:R-:W-:Y:S01]  /*1470*/  HFMA2.MMA R17, R16, R14.reuse, R17 ;  /* 0x0000000e10117235 */ /* 0x080fe20000000011 */
[-C--:B------:R-:W-:Y:S01]  /*1480*/  HFMA2 R18, R10, R14.reuse, R18 ;  /* 0x0000000e0a127231 */ /* 0x080fe20000000012 */
[----:B------:R-:W-:Y:S01]  /*1490*/  HFMA2.MMA R19, R11, R14, R19 ;  /* 0x0000000e0b137235 */ /* 0x000fe20000000013 */
[----:B------:R-:W-:-:S03]  /*14a0*/  HFMA2 R14, R26, R14, R13 ;  /* 0x0000000e1a0e7231 */ /* 0x000fc6000000000d */
[-C--:B------:R-:W-:Y:S01]  /*14b0*/  HFMA2.MMA R12, R27, R15.reuse, R17 ;  /* 0x0000000f1b0c7235 */ /* 0x080fe20000000011 */
[-C--:B------:R-:W-:Y:S01]  /*14c0*/  HFMA2 R13, R28, R15.reuse, R18 ;  /* 0x0000000f1c0d7231 */ /* 0x080fe20000000012 */
[----:B------:R-:W-:Y:S01]  /*14d0*/  HFMA2.MMA R17, R29, R15, R19 ;  /* 0x0000000f1d117235 */ /* 0x000fe20000000013 */
[----:B------:R-:W-:Y:S02]  /*14e0*/  HFMA2 R18, R30, R15, R14 ;  /* 0x0000000f1e127231 */ /* 0x000fe4000000000e */
[----:B------:R-:W-:Y:S01]  /*14f0*/  HFMA2 R45, R13, R66, R45 ;  /* 0x000000420d2d7231 */ /* 0x000fe2000000002d */
[----:B------:R-:W-:-:S04]  /*1500*/  HFMA2.MMA R46, R12, R67, R46 ;  /* 0x000000430c2e7235 */ /* 0x000fc8000000002e */
[----:B------:R-:W0:Y:S01]  /*1510*/  LDS.128 R12, [UR4+0x200] ;  /* 0x00020004ff0c7984 */ /* 0x000e220008000c00 */
[----:B------:R-:W-:Y:S01]  /*1520*/  HFMA2.MMA R44, R17, R65, R44 ;  /* 0x00000041112c7235 */ /* 0x000fe2000000002c */
[----:B------:R-:W-:Y:S01]  /*1530*/  HFMA2 R43, R18, R64, R43 ;  /* 0x00000040122b7231 */ /* 0x000fe2000000002b */
[-C--:B0-----:R-:W-:Y:S02]  /*1540*/  HFMA2.MMA R17, R31, R12.reuse, RZ ;  /* 0x0000000c1f117235 */ /* 0x081fe400000000ff */
[----:B------:R-:W-:Y:S01]  /*1550*/  HFMA2.MMA R19, R35, R12, RZ ;  /* 0x0000000c23137235 */ /* 0x000fe200000000ff */
[-C--:B------:R-:W-:Y:S02]  /*1560*/  HFMA2 R18, R33, R12.reuse, RZ.H0_H0 ;  /* 0x0000000c21127231 */ /* 0x080fe400000400ff */
[----:B------:R-:W-:Y:S01]  /*1570*/  HFMA2 R12, R37, R12, RZ.H0_H0 ;  /* 0x0000000c250c7231 */ /* 0x000fe200000400ff */
[-C--:B------:R-:W-:Y:S02]  /*1580*/  HFMA2.MMA R17, R32, R13.reuse, R17 ;  /* 0x0000000d20117235 */ /* 0x080fe40000000011 */
[----:B------:R-:W-:Y:S01]  /*1590*/  HFMA2.MMA R19, R36, R13, R19 ;  /* 0x0000000d24137235 */ /* 0x000fe20000000013 */
[----:B------:R-:W-:-:S02]  /*15a0*/  HFMA2 R18, R34, R13, R18 ;  /* 0x0000000d22127231 */ /* 0x000fc40000000012 */
[----:B------:R-:W-:Y:S01]  /*15b0*/  HFMA2 R13, R38, R13, R12 ;  /* 0x0000000d260d7231 */ /* 0x000fe2000000000c */
[-C--:B------:R-:W-:Y:S02]  /*15c0*/  HFMA2.MMA R17, R16, R14.reuse, R17 ;  /* 0x0000000e10117235 */ /* 0x080fe40000000011 */
[----:B------:R-:W-:Y:S01]  /*15d0*/  HFMA2.MMA R19, R11, R14, R19 ;  /* 0x0000000e0b137235 */ /* 0x000fe20000000013 */
[-C--:B------:R-:W-:Y:S02]  /*15e0*/  HFMA2 R13, R26, R14.reuse, R13 ;  /* 0x0000000e1a0d7231 */ /* 0x080fe4000000000d */
[----:B------:R-:W-:Y:S01]  /*15f0*/  HFMA2 R18, R10, R14, R18 ;  /* 0x0000000e0a127231 */ /* 0x000fe20000000012 */
[-C--:B------:R-:W-:Y:S01]  /*1600*/  HFMA2.MMA R25, R27, R15.reuse, R17 ;  /* 0x0000000f1b197235 */ /* 0x080fe20000000011 */
[-C--:B------:R-:W-:Y:S01]  /*1610*/  HFMA2 R24, R30, R15.reuse, R13 ;  /* 0x0000000f1e187231 */ /* 0x080fe2000000000d */
[----:B------:R-:W-:Y:S01]  /*1620*/  HFMA2.MMA R17, R29, R15, R19 ;  /* 0x0000000f1d117235 */ /* 0x000fe20000000013 */
[----:B------:R-:W-:-:S02]  /*1630*/  HFMA2 R18, R28, R15, R18 ;  /* 0x0000000f1c127231 */ /* 0x000fc40000000012 */
[----:B------:R-:W0:Y:S03]  /*1640*/  LDS.128 R12, [UR4+0x300] ;  /* 0x00030004ff0c7984 */ /* 0x000e260008000c00 */
[----:B------:R-:W-:Y:S01]  /*1650*/  HFMA2.MMA R47, R17, R65, R47 ;  /* 0x00000041112f7235 */ /* 0x000fe2000000002f */
[----:B------:R-:W-:Y:S01]  /*1660*/  HFMA2 R49, R18, R66, R49 ;  /* 0x0000004212317231 */ /* 0x000fe20000000031 */
[-C--:B0-----:R-:W-:Y:S02]  /*1670*/  HFMA2.MMA R17, R31, R12.reuse, RZ ;  /* 0x0000000c1f117235 */ /* 0x081fe400000000ff */
[----:B------:R-:W-:-:S04]  /*1680*/  HFMA2.MMA R19, R35, R12, RZ ;  /* 0x0000000c23137235 */ /* 0x000fc800000000ff */
[-C--:B------:R-:W-:Y:S01]  /*1690*/  HFMA2.MMA R17, R32, R13.reuse, R17 ;  /* 0x0000000d20117235 */ /* 0x080fe20000000011 */
[-C--:B------:R-:W-:Y:S01]  /*16a0*/  HFMA2 R18, R33, R12.reuse, RZ.H0_H0 ;  /* 0x0000000c21127231 */ /* 0x080fe200000400ff */
[----:B------:R-:W-:Y:S01]  /*16b0*/  HFMA2.MMA R19, R36, R13, R19 ;  /* 0x0000000d24137235 */ /* 0x000fe20000000013 */
[----:B------:R-:W-:-:S03]  /*16c0*/  HFMA2 R12, R37, R12, RZ.H0_H0 ;  /* 0x0000000c250c7231 */ /* 0x000fc600000400ff */
[----:B------:R-:W-:Y:S01]  /*16d0*/  HFMA2.MMA R17, R16, R14, R17 ;  /* 0x0000000e10117235 */ /* 0x000fe20000000011 */
[-C--:B------:R-:W-:Y:S02]  /*16e0*/  HFMA2 R18, R34, R13.reuse, R18 ;  /* 0x0000000d22127231 */ /* 0x080fe40000000012 */
[----:B------:R-:W-:Y:S02]  /*16f0*/  HFMA2 R13, R38, R13, R12 ;  /* 0x0000000d260d7231 */ /* 0x000fe4000000000c */
[-C--:B------:R-:W-:Y:S01]  /*1700*/  HFMA2 R18, R10, R14.reuse, R18 ;  /* 0x0000000e0a127231 */ /* 0x080fe20000000012 */
[----:B------:R-:W-:Y:S02]  /*1710*/  HFMA2.MMA R12, R27, R15, R17 ;  /* 0x0000000f1b0c7235 */ /* 0x000fe40000000011 */
[----:B------:R-:W-:Y:S01]  /*1720*/  HFMA2.MMA R19, R11, R14, R19 ;  /* 0x0000000e0b137235 */ /* 0x000fe20000000013 */
[----:B------:R-:W-:Y:S02]  /*1730*/  HFMA2 R14, R26, R14, R13 ;  /* 0x0000000e1a0e7231 */ /* 0x000fe4000000000d */
[-C--:B------:R-:W-:Y:S01]  /*1740*/  HFMA2 R13, R28, R15.reuse, R18 ;  /* 0x0000000f1c0d7231 */ /* 0x080fe20000000012 */
[----:B------:R-:W-:Y:S01]  /*1750*/  HFMA2.MMA R54, R12, R67, R54 ;  /* 0x000000430c367235 */ /* 0x000fe20000000036 */
[----:B------:R-:W-:Y:S01]  /*1760*/  HFMA2 R18, R30, R15, R14 ;  /* 0x0000000f1e127231 */ /* 0x000fe2000000000e */
[----:B------:R-:W-:Y:S01]  /*1770*/  HFMA2.MMA R17, R29, R15, R19 ;  /* 0x0000000f1d117235 */ /* 0x000fe20000000013 */
[----:B------:R-:W-:-:S02]  /*1780*/  HFMA2 R51, R13, R66, R51 ;  /* 0x000000420d337231 */ /* 0x000fc40000000033 */
[----:B------:R-:W0:Y:S03]  /*1790*/  LDS.128 R12, [UR4+0x400] ;  /* 0x00040004ff0c7984 */ /* 0x000e260008000c00 */
[----:B------:R-:W-:Y:S01]  /*17a0*/  HFMA2.MMA R52, R17, R65, R52 ;  /* 0x0000004111347235 */ /* 0x000fe20000000034 */
[-C--:B------:R-:W-:Y:S01]  /*17b0*/  HFMA2 R53, R18, R64.reuse, R53 ;  /* 0x0000004012357231 */ /* 0x080fe20000000035 */
[----:B------:R-:W-:Y:S01]  /*17c0*/  HFMA2.MMA R50, R25, R67, R50 ;  /* 0x0000004319327235 */ /* 0x000fe20000000032 */
[----:B------:R-:W-:Y:S01]  /*17d0*/  HFMA2 R48, R24, R64, R48 ;  /* 0x0000004018307231 */ /* 0x000fe20000000030 */
[-C--:B0-----:R-:W-:Y:S02]  /*17e0*/  HFMA2.MMA R17, R31, R12.reuse, RZ ;  /* 0x0000000c1f117235 */ /* 0x081fe400000000ff */
[----:B------:R-:W-:Y:S01]  /*17f0*/  HFMA2.MMA R19, R35, R12, RZ ;  /* 0x0000000c23137235 */ /* 0x000fe200000000ff */
[----:B------:R-:W-:-:S02]  /*1800*/  HFMA2 R18, R33, R12, RZ.H0_H0 ;  /* 0x0000000c21127231 */ /* 0x000fc400000400ff */
[----:B------:R-:W-:Y:S01]  /*1810*/  HFMA2 R12, R37, R12, RZ.H0_H0 ;  /* 0x0000000c250c7231 */ /* 0x000fe200000400ff */
[-C--:B------:R-:W-:Y:S02]  /*1820*/  HFMA2.MMA R17, R32, R13.reuse, R17 ;  /* 0x0000000d20117235 */ /* 0x080fe40000000011 */
[----:B------:R-:W-:Y:S01]  /*1830*/  HFMA2.MMA R19, R36, R13, R19 ;  /* 0x0000000d24137235 */ /* 0x000fe20000000013 */
[-C--:B------:R-:W-:Y:S02]  /*1840*/  HFMA2 R18, R34, R13.reuse, R18 ;  /* 0x0000000d22127231 */ /* 0x080fe40000000012 */
[----:B------:R-:W-:Y:S01]  /*1850*/  HFMA2 R13, R38, R13, R12 ;  /* 0x0000000d260d7231 */ /* 0x000fe2000000000c */
[-C--:B------:R-:W-:Y:S02]  /*1860*/  HFMA2.MMA R17, R16, R14.reuse, R17 ;  /* 0x0000000e10117235 */ /* 0x080fe40000000011 */
[----:B------:R-:W-:Y:S01]  /*1870*/  HFMA2.MMA R19, R11, R14, R19 ;  /* 0x0000000e0b137235 */ /* 0x000fe20000000013 */
[----:B------:R-:W-:-:S02]  /*1880*/  HFMA2 R13, R26, R14, R13 ;  /* 0x0000000e1a0d7231 */ /* 0x000fc4000000000d */
[----:B------:R-:W-:Y:S01]  /*1890*/  HFMA2 R18, R10, R14, R18 ;  /* 0x0000000e0a127231 */ /* 0x000fe20000000012 */
[-C--:B------:R-:W-:Y:S01]  /*18a0*/  HFMA2.MMA R17, R27, R15.reuse, R17 ;  /* 0x0000000f1b117235 */ /* 0x080fe20000000011 */
[-C--:B------:R-:W-:Y:S01]  /*18b0*/  HFMA2 R24, R30, R15.reuse, R13 ;  /* 0x0000000f1e187231 */ /* 0x080fe2000000000d */
[----:B------:R-:W-:Y:S01]  /*18c0*/  HFMA2.MMA R25, R29, R15, R19 ;  /* 0x0000000f1d197235 */ /* 0x000fe20000000013 */
[----:B------:R-:W-:Y:S02]  /*18d0*/  HFMA2 R18, R28, R15, R18 ;  /* 0x0000000f1c127231 */ /* 0x000fe40000000012 */
[----:B------:R-:W0:Y:S02]  /*18e0*/  LDS.128 R12, [UR4+0x500] ;  /* 0x00050004ff0c7984 */ /* 0x000e240008000c00 */
[----:B------:R-:W-:Y:S01]  /*18f0*/  HFMA2 R56, R18, R66, R56 ;  /* 0x0000004212387231 */ /* 0x000fe20000000038 */
[----:B------:R-:W-:Y:S02]  /*1900*/  HFMA2.MMA R55, R17, R67, R55 ;  /* 0x0000004311377235 */ /* 0x000fe40000000037 */
[----:B0-----:R-:W-:-:S02]  /*1910*/  HFMA2.MMA R31, R31, R12, RZ ;  /* 0x0000000c1f1f7235 */ /* 0x001fc400000000ff */
[----:B------:R-:W-:Y:S01]  /*1920*/  HFMA2.MMA R18, R35, R12, RZ ;  /* 0x0000000c23127235 */ /* 0x000fe200000000ff */
[-C--:B------:R-:W-:Y:S02]  /*1930*/  HFMA2 R17, R33, R12.reuse, RZ.H0_H0 ;  /* 0x0000000c21117231 */ /* 0x080fe400000400ff */
[----:B------:R-:W-:Y:S01]  /*1940*/  HFMA2 R19, R37, R12, RZ.H0_H0 ;  /* 0x0000000c25137231 */ /* 0x000fe200000400ff */
[-C--:B------:R-:W-:Y:S01]  /*1950*/  HFMA2.MMA R31, R32, R13.reuse, R31 ;  /* 0x0000000d201f7235 */ /* 0x080fe2000000001f */
[-C--:B------:R-:W-:Y:S01]  /*1960*/  HFMA2 R34, R34, R13.reuse, R17 ;  /* 0x0000000d22227231 */ /* 0x080fe20000000011 */
[----:B------:R-:W-:Y:S01]  /*1970*/  HFMA2.MMA R36, R36, R13, R18 ;  /* 0x0000000d24247235 */ /* 0x000fe20000000012 */
[----:B------:R-:W-:-:S03]  /*1980*/  HFMA2 R13, R38, R13, R19 ;  /* 0x0000000d260d7231 */ /* 0x000fc60000000013 */
[-C--:B------:R-:W-:Y:S02]  /*1990*/  HFMA2.MMA R31, R16, R14.reuse, R31 ;  /* 0x0000000e101f7235 */ /* 0x080fe4000000001f */
[----:B------:R-:W0:Y:S01]  /*19a0*/  LDS.128 R16, [UR4+0x10] ;  /* 0x00001004ff107984 */ /* 0x000e220008000c00 */
[----:B------:R-:W-:Y:S01]  /*19b0*/  HFMA2.MMA R36, R11, R14, R36 ;  /* 0x0000000e0b247235 */ /* 0x000fe20000000024 */
[-C--:B------:R-:W-:Y:S02]  /*19c0*/  HFMA2 R34, R10, R14.reuse, R34 ;  /* 0x0000000e0a227231 */ /* 0x080fe40000000022 */
[----:B------:R-:W-:Y:S01]  /*19d0*/  HFMA2 R13, R26, R14, R13 ;  /* 0x0000000e1a0d7231 */ /* 0x000fe2000000000d */
[-C--:B------:R-:W-:Y:S01]  /*19e0*/  HFMA2.MMA R37, R27, R15.reuse, R31 ;  /* 0x0000000f1b257235 */ /* 0x080fe2000000001f */
[-C--:B------:R-:W-:Y:S01]  /*19f0*/  HFMA2 R33, R28, R15.reuse, R34 ;  /* 0x0000000f1c217231 */ /* 0x080fe20000000022 */
[----:B------:R-:W-:Y:S01]  /*1a00*/  HFMA2.MMA R10, R29, R15, R36 ;  /* 0x0000000f1d0a7235 */ /* 0x000fe20000000024 */
[----:B------:R-:W-:Y:S01]  /*1a10*/  HFMA2 R29, R30, R15, R13 ;  /* 0x0000000f1e1d7231 */ /* 0x000fe2000000000d */
        /* <DEDUP_REMOVED lines=8> */
[----:B------:R-:W-:Y:S02]  /*1aa0*/  LOP3.LUT R27, R22, 0xf000f0, RZ, 0xc0, !PT ;  /* 0x00f000f0161b7812 */ /* 0x000fe400078ec0ff */
[----:B------:R-:W-:Y:S02]  /*1ab0*/  SHF.R.U32.HI R32, RZ, 0x8, R22 ;  /* 0x00000008ff207819 */ /* 0x000fe40000011616 */
[----:B------:R-:W-:Y:S02]  /*1ac0*/  LOP3.LUT R22, R23, 0xf000f, RZ, 0xc0, !PT ;  /* 0x000f000f17167812 */ /* 0x000fe400078ec0ff */
[----:B------:R-:W-:Y:S01]  /*1ad0*/  LOP3.LUT R36, R26, 0x64006400, RZ, 0xfc, !PT ;  /* 0x640064001a247812 */ /* 0x000fe200078efcff */
[----:B------:R-:W-:Y:S01]  /*1ae0*/  HADD2 R26, R14, R63 ;  /* 0x0000003f0e1a7230 */ /* 0x000fe20000000000 */
[----:B------:R-:W-:Y:S01]  /*1af0*/  LOP3.LUT R21, R21, 0x64006400, RZ, 0xfc, !PT ;  /* 0x6400640015157812 */ /* 0x000fe200078efcff */
[----:B------:R-:W-:Y:S01]  /*1b00*/  HFMA2 R12, R33, R66, R61 ;  /* 0x00000042210c7231 */ /* 0x000fe2000000003d */
[----:B------:R-:W-:Y:S01]  /*1b10*/  LOP3.LUT R15, R15, 0x64006400, RZ, 0xfc, !PT ;  /* 0x640064000f0f7812 */ /* 0x000fe200078efcff */
[----:B------:R-:W-:Y:S01]  /*1b20*/  HFMA2 R11, R29, R64, R58 ;  /* 0x000000401d0b7231 */ /* 0x000fe2000000003a */
[----:B------:R-:W-:-:S02]  /*1b30*/  LOP3.LUT R28, R23, 0xf000f0, RZ, 0xc0, !PT ;  /* 0x00f000f0171c7812 */ /* 0x000fc400078ec0ff */
[----:B------:R-:W-:Y:S02]  /*1b40*/  LOP3.LUT R29, R20, 0x64006400, RZ, 0xfc, !PT ;  /* 0x64006400141d7812 */ /* 0x000fe400078efcff */
[----:B------:R-:W-:Y:S01]  /*1b50*/  LOP3.LUT R33, R22, 0x64006400, RZ, 0xfc, !PT ;  /* 0x6400640016217812 */ /* 0x000fe200078efcff */
[----:B------:R-:W-:Y:S01]  /*1b60*/  HFMA2.MMA R25, R25, R65, R57 ;  /* 0x0000004119197235 */ /* 0x000fe20000000039 */
[----:B------:R-:W-:Y:S01]  /*1b70*/  LOP3.LUT R20, R27, 0x64006400, RZ, 0xfc, !PT ;  /* 0x640064001b147812 */ /* 0x000fe200078efcff */
[----:B------:R-:W-:Y:S01]  /*1b80*/  HFMA2.MMA R13, R37, R67, R74 ;  /* 0x00000043250d7235 */ /* 0x000fe2000000004a */
[----:B------:R-:W-:Y:S01]  /*1b90*/  LOP3.LUT R57, R28, 0x64006400, RZ, 0xfc, !PT ;  /* 0x640064001c397812 */ /* 0x000fe200078efcff */
[----:B------:R-:W-:Y:S01]  /*1ba0*/  HFMA2.MMA R27, R21, 1, 1, R4 ;  /* 0x3c003c00151b7835 */ /* 0x000fe20000000004 */
[----:B------:R-:W-:Y:S01]  /*1bb0*/  HADD2 R29, R29, R2 ;  /* 0x000000021d1d7230 */ /* 0x000fe20000000000 */
[----:B------:R-:W-:Y:S01]  /*1bc0*/  HFMA2.MMA R37, R15, 0.0625, 0.0625, R62 ;  /* 0x2c002c000f257835 */ /* 0x000fe2000000003e */
[----:B------:R-:W-:Y:S01]  /*1bd0*/  HADD2 R38, R33, R6 ;  /* 0x0000000621267230 */ /* 0x000fe20000000000 */
[----:B0-----:R-:W-:Y:S01]  /*1be0*/  HFMA2.MMA R14, R26, R16, RZ ;  /* 0x000000101a0e7235 */ /* 0x001fe200000000ff */
[----:B------:R-:W-:Y:S01]  /*1bf0*/  HFMA2 R24, R24, R64, R59 ;  /* 0x0000004018187231 */ /* 0x000fe2000000003b */
[----:B------:R-:W-:Y:S01]  /*1c00*/  HFMA2.MMA R10, R10, R65, R60 ;  /* 0x000000410a0a7235 */ /* 0x000fe2000000003c */
[----:B------:R-:W-:Y:S01]  /*1c10*/  HFMA2 R34, R57, 0.0625, 0.0625, R8 ;  /* 0x2c002c0039227831 */ /* 0x000fe20000000008 */
[----:B------:R-:W-:Y:S01]  /*1c20*/  SHF.R.U32.HI R59, RZ, 0x8, R23 ;  /* 0x00000008ff3b7819 */ /* 0x000fe20000011617 */
[----:B------:R-:W-:Y:S01]  /*1c30*/  HFMA2.MMA R35, R20, 0.0625, 0.0625, R5 ;  /* 0x2c002c0014237835 */ /* 0x000fe20000000005 */
[-C--:B------:R-:W-:Y:S01]  /*1c40*/  HFMA2 R60, R29, R16.reuse, RZ.H0_H0 ;  /* 0x000000101d3c7231 */ /* 0x080fe200000400ff */
[----:B------:R-:W-:Y:S01]  /*1c50*/  HFMA2.MMA R57, R27, R16, RZ ;  /* 0x000000101b397235 */ /* 0x000fe200000000ff */
[----:B------:R-:W-:Y:S01]  /*1c60*/  HFMA2 R33, R38, R16, RZ.H0_H0 ;  /* 0x0000001026217231 */ /* 0x000fe200000400ff */
[----:B------:R-:W-:Y:S01]  /*1c70*/  HFMA2.MMA R16, R37, R17, R14 ;  /* 0x0000001125107235 */ /* 0x000fe2000000000e */
[----:B------:R-:W-:Y:S01]  /*1c80*/  HFMA2 R36, R36, 0.0625, 0.0625, R3 ;  /* 0x2c002c0024247831 */ /* 0x000fe20000000003 */
[----:B------:R-:W-:Y:S01]  /*1c90*/  LOP3.LUT R14, R30, 0xf000f, RZ, 0xc0, !PT ;  /* 0x000f000f1e0e7812 */ /* 0x000fe200078ec0ff */
[----:B------:R-:W0:Y:S01]  /*1ca0*/  LDS.128 R20, [UR4+0x110] ;  /* 0x00011004ff147984 */ /* 0x000e220008000c00 */
[----:B------:R-:W-:-:S02]  /*1cb0*/  LOP3.LUT R15, R31, 0xf000f, RZ, 0xc0, !PT ;  /* 0x000f000f1f0f7812 */ /* 0x000fc400078ec0ff */
[----:B------:R-:W-:Y:S01]  /*1cc0*/  LOP3.LUT R28, R59, 0xf000f, RZ, 0xc0, !PT ;  /* 0x000f000f3b1c7812 */ /* 0x000fe200078ec0ff */
[-C--:B------:R-:W-:Y:S01]  /*1cd0*/  HFMA2 R60, R36, R17.reuse, R60 ;  /* 0x00000011243c7231 */ /* 0x080fe2000000003c */
[----:B------:R-:W-:Y:S01]  /*1ce0*/  HFMA2.MMA R57, R35, R17, R57 ;  /* 0x0000001123397235 */ /* 0x000fe20000000039 */
[----:B------:R-:W-:Y:S01]  /*1cf0*/  HFMA2 R33, R34, R17, R33 ;  /* 0x0000001122217231 */ /* 0x000fe20000000021 */
[----:B------:R-:W-:Y:S02]  /*1d00*/  LOP3.LUT R14, R14, 0x64006400, RZ, 0xfc, !PT ;  /* 0x640064000e0e7812 */ /* 0x000fe400078efcff */
[----:B------:R-:W-:Y:S02]  /*1d10*/  LOP3.LUT R15, R15, 0x64006400, RZ, 0xfc, !PT ;  /* 0x640064000f0f7812 */ /* 0x000fe400078efcff */
[----:B------:R-:W-:Y:S02]  /*1d20*/  LOP3.LUT R17, R32, 0xf000f, RZ, 0xc0, !PT ;  /* 0x000f000f20117812 */ /* 0x000fe400078ec0ff */
[----:B------:R-:W-:Y:S01]  /*1d30*/  LOP3.LUT R61, R28, 0x64006400, RZ, 0xfc, !PT ;  /* 0x640064001c3d7812 */ /* 0x000fe200078efcff */
[----:B------:R-:W-:Y:S01]  /*1d40*/  HADD2 R58, R14, R63 ;  /* 0x0000003f0e3a7230 */ /* 0x000fe20000000000 */
[----:B------:R-:W-:Y:S01]  /*1d50*/  LOP3.LUT R17, R17, 0x64006400, RZ, 0xfc, !PT ;  /* 0x6400640011117812 */ /* 0x000fe200078efcff */
[----:B------:R-:W-:-:S03]  /*1d60*/  HFMA2.MMA R14, R15, 1, 1, R2 ;  /* 0x3c003c000f0e7835 */ /* 0x000fc60000000002 */
[----:B------:R-:W-:Y:S01]  /*1d70*/  HFMA2.MMA R28, R61, 1, 1, R6 ;  /* 0x3c003c003d1c7835 */ /* 0x000fe20000000006 */
[----:B------:R-:W-:Y:S01]  /*1d80*/  HADD2 R15, R17, R4 ;  /* 0x00000004110f7230 */ /* 0x000fe20000000000 */
[----:B------:R-:W-:Y:S01]  /*1d90*/  LOP3.LUT R30, R30, 0xf000f0, RZ, 0xc0, !PT ;  /* 0x00f000f01e1e7812 */ /* 0x000fe200078ec0ff */
[----:B------:R-:W-:Y:S01]  /*1da0*/  HFMA2.MMA R16, R58, R18, R16 ;  /* 0x000000123a107235 */ /* 0x000fe20000000010 */
[----:B------:R-:W-:-:S03]  /*1db0*/  LOP3.LUT R31, R31, 0xf000f0, RZ, 0xc0, !PT ;  /* 0x00f000f01f1f7812 */ /* 0x000fc600078ec0ff */
[-C--:B------:R-:W-:Y:S01]  /*1dc0*/  HFMA2 R17, R14, R18.reuse, R60 ;  /* 0x000000120e117231 */ /* 0x080fe2000000003c */
[----:B------:R-:W-:Y:S02]  /*1dd0*/  HFMA2.MMA R57, R15, R18, R57 ;  /* 0x000000120f397235 */ /* 0x000fe40000000039 */
[----:B------:R-:W-:Y:S01]  /*1de0*/  HFMA2 R18, R28, R18, R33 ;  /* 0x000000121c127231 */ /* 0x000fe20000000021 */
[----:B------:R-:W-:Y:S02]  /*1df0*/  LOP3.LUT R33, R30, 0x64006400, RZ, 0xfc, !PT ;  /* 0x640064001e217812 */ /* 0x000fe400078efcff */
[----:B------:R-:W-:Y:S02]  /*1e00*/  LOP3.LUT R60, R32, 0xf000f0, RZ, 0xc0, !PT ;  /* 0x00f000f0203c7812 */ /* 0x000fe400078ec0ff */
[----:B------:R-:W-:Y:S02]  /*1e10*/  LOP3.LUT R59, R59, 0xf000f0, RZ, 0xc0, !PT ;  /* 0x00f000f03b3b7812 */ /* 0x000fe400078ec0ff */
[----:B------:R-:W-:Y:S01]  /*1e20*/  LOP3.LUT R32, R31, 0x64006400, RZ, 0xfc, !PT ;  /* 0x640064001f207812 */ /* 0x000fe200078efcff */
[----:B------:R-:W-:Y:S01]  /*1e30*/  HFMA2.MMA R33, R33, 0.0625, 0.0625, R62 ;  /* 0x2c002c0021217835 */ /* 0x000fe2000000003e */
[----:B------:R-:W-:-:S02]  /*1e40*/  LOP3.LUT R60, R60, 0x64006400, RZ, 0xfc, !PT ;  /* 0x640064003c3c7812 */ /* 0x000fc400078efcff */
[----:B------:R-:W-:Y:S01]  /*1e50*/  LOP3.LUT R59, R59, 0x64006400, RZ, 0xfc, !PT ;  /* 0x640064003b3b7812 */ /* 0x000fe200078efcff */
[----:B------:R-:W-:Y:S02]  /*1e60*/  HFMA2 R32, R32, 0.0625, 0.0625, R3 ;  /* 0x2c002c0020207831 */ /* 0x000fe40000000003 */
[----:B------:R-:W-:Y:S02]  /*1e70*/  HFMA2.MMA R16, R33, R19, R16 ;  /* 0x0000001321107235 */ /* 0x000fe40000000010 */
[----:B------:R-:W-:Y:S01]  /*1e80*/  HFMA2.MMA R31, R60, 0.0625, 0.0625, R5 ;  /* 0x2c002c003c1f7835 */ /* 0x000fe20000000005 */
[----:B------:R-:W-:Y:S02]  /*1e90*/  HFMA2 R30, R59, 0.0625, 0.0625, R8 ;  /* 0x2c002c003b1e7831 */ /* 0x000fe40000000008 */
[-C--:B------:R-:W-:Y:S01]  /*1ea0*/  HFMA2 R17, R32, R19.reuse, R17 ;  /* 0x0000001320117231 */ /* 0x080fe20000000011 */
[----:B------:R-:W-:Y:S01]  /*1eb0*/  HFMA2.MMA R42, R16, R67, R42 ;  /* 0x00000043102a7235 */ /* 0x000fe2000000002a */
[----:B------:R-:W-:Y:S01]  /*1ec0*/  HFMA2 R18, R30, R19, R18 ;  /* 0x000000131e127231 */ /* 0x000fe20000000012 */
[-C--:B0-----:R-:W-:Y:S01]  /*1ed0*/  HFMA2.MMA R16, R26, R20.reuse, RZ ;  /* 0x000000141a107235 */ /* 0x081fe200000000ff */
[----:B------:R-:W-:Y:S01]  /*1ee0*/  HFMA2 R41, R17, R66, R41 ;  /* 0x0000004211297231 */ /* 0x000fe20000000029 */
[----:B------:R-:W-:-:S02]  /*1ef0*/  HFMA2.MMA R17, R27, R20, RZ ;  /* 0x000000141b117235 */ /* 0x000fc400000000ff */
[----:B------:R-:W-:Y:S01]  /*1f00*/  HFMA2.MMA R57, R31, R19, R57 ;  /* 0x000000131f397235 */ /* 0x000fe20000000039 */
[----:B------:R-:W-:Y:S01]  /*1f10*/  HFMA2 R39, R18, R64, R39 ;  /* 0x0000004012277231 */ /* 0x000fe20000000027 */
[----:B------:R-:W-:Y:S01]  /*1f20*/  IMAD.WIDE R76, R73, c[0x0][0x18c], R76 ;  /* 0x00006300494c7a25 */ /* 0x000fe200078e024c */
[-C--:B------:R-:W-:Y:S02]  /*1f30*/  HFMA2 R18, R29, R20.reuse, RZ.H0_H0 ;  /* 0x000000141d127231 */ /* 0x080fe400000400ff */
[----:B------:R-:W-:Y:S01]  /*1f40*/  HFMA2 R19, R38, R20, RZ.H0_H0 ;  /* 0x0000001426137231 */ /* 0x000fe200000400ff */
[----:B------:R-:W-:Y:S01]  /*1f50*/  HFMA2.MMA R40, R57, R65, R40 ;  /* 0x0000004139287235 */ /* 0x000fe20000000028 */
[-C--:B------:R-:W-:Y:S01]  /*1f60*/  HFMA2 R57, R36, R21.reuse, R18 ;  /* 0x0000001524397231 */ /* 0x080fe20000000012 */
[-C--:B------:R-:W-:Y:S02]  /*1f70*/  HFMA2.MMA R20, R37, R21.reuse, R16 ;  /* 0x0000001525147235 */ /* 0x080fe40000000010 */
[----:B------:R-:W-:Y:S01]  /*1f80*/  HFMA2.MMA R59, R35, R21, R17 ;  /* 0x00000015233b7235 */ /* 0x000fe20000000011 */
[----:B------:R-:W-:-:S02]  /*1f90*/  HFMA2 R21, R34, R21, R19 ;  /* 0x0000001522157231 */ /* 0x000fc40000000013 */
[----:B------:R-:W2:Y:S01]  /*1fa0*/  LDG.E.128.CONSTANT R16, [R76.64] ;  /* 0x000000064c107981 */ /* 0x000ea2000c1e9d00 */
        /* <DEDUP_REMOVED lines=74> */
[----:B------:R-:W-:Y:S01]  /*2450*/  HFMA2 R59, R59, R64, R24 ;  /* 0x000000403b3b7231 */ /* 0x000fe20000000018 */
[----:B------:R-:W-:Y:S02]  /*2460*/  HFMA2.MMA R57, R57, R65, R25 ;  /* 0x0000004139397235 */ /* 0x000fe40000000019 */
[-C--:B0-----:R-:W-:Y:S02]  /*2470*/  HFMA2.MMA R26, R26, R20.reuse, RZ ;  /* 0x000000141a1a7235 */ /* 0x081fe400000000ff */
[----:B------:R-:W-:Y:S01]  /*2480*/  HFMA2.MMA R27, R27, R20, RZ ;  /* 0x000000141b1b7235 */ /* 0x000fe200000000ff */
[----:B------:R-:W-:-:S03]  /*2490*/  HFMA2 R24, R29, R20, RZ.H0_H0 ;  /* 0x000000141d187231 */ /* 0x000fc600000400ff */
[-C--:B------:R-:W-:Y:S01]  /*24a0*/  HFMA2.MMA R29, R37, R21.reuse, R26 ;  /* 0x00000015251d7235 */ /* 0x080fe2000000001a */
[----:B------:R-:W-:Y:S01]  /*24b0*/  HFMA2 R36, R36, R21, R24 ;  /* 0x0000001524247231 */ /* 0x000fe20000000018 */
[----:B------:R-:W-:-:S04]  /*24c0*/  HFMA2.MMA R35, R35, R21, R27 ;  /* 0x0000001523237235 */ /* 0x000fc8000000001b */
[----:B------:R-:W0:Y:S01]  /*24d0*/  LDS.128 R24, [UR4+0x20] ;  /* 0x00002004ff187984 */ /* 0x000e220008000c00 */
[----:B------:R-:W-:Y:S01]  /*24e0*/  HFMA2 R20, R38, R20, RZ.H0_H0 ;  /* 0x0000001426147231 */ /* 0x000fe200000400ff */
[----:B------:R-:W-:-:S03]  /*24f0*/  HFMA2.MMA R29, R58, R22, R29 ;  /* 0x000000163a1d7235 */ /* 0x000fc6000000001d */
[----:B------:R-:W-:Y:S01]  /*2500*/  HFMA2 R20, R34, R21, R20 ;  /* 0x0000001522147231 */ /* 0x000fe20000000014 */
[----:B------:R-:W-:Y:S01]  /*2510*/  HFMA2.MMA R35, R15, R22, R35 ;  /* 0x000000160f237235 */ /* 0x000fe20000000023 */
[-C--:B------:R-:W-:Y:S02]  /*2520*/  HFMA2 R36, R14, R22.reuse, R36 ;  /* 0x000000160e247231 */ /* 0x080fe40000000024 */
[----:B------:R-:W-:Y:S01]  /*2530*/  HFMA2 R15, R28, R22, R20 ;  /* 0x000000161c0f7231 */ /* 0x000fe20000000014 */
[----:B------:R-:W-:Y:S01]  /*2540*/  HFMA2.MMA R20, R33, R23, R29 ;  /* 0x0000001721147235 */ /* 0x000fe2000000001d */
[-C--:B------:R-:W-:Y:S02]  /*2550*/  HFMA2 R33, R32, R23.reuse, R36 ;  /* 0x0000001720217231 */ /* 0x080fe40000000024 */
[----:B------:R-:W-:Y:S02]  /*2560*/  HFMA2 R32, R30, R23, R15 ;  /* 0x000000171e207231 */ /* 0x000fe4000000000f */
        /* <DEDUP_REMOVED lines=11> */
[----:B------:R-:W-:Y:S02]  /*2620*/  LOP3.LUT R17, R17, 0x64006400, RZ, 0xfc, !PT ;  /* 0x6400640011117812 */ /* 0x000fe400078efcff */
[----:B------:R-:W-:Y:S02]  /*2630*/  SHF.R.U32.HI R30, RZ, 0x8, R18 ;  /* 0x00000008ff1e7819 */ /* 0x000fe40000011612 */
[----:B------:R-:W-:Y:S02]  /*2640*/  LOP3.LUT R12, R12, 0x64006400, RZ, 0xfc, !PT ;  /* 0x640064000c0c7812 */ /* 0x000fe400078efcff */
[----:B------:R-:W-:-:S02]  /*2650*/  LOP3.LUT R18, R19, 0xf000f, RZ, 0xc0, !PT ;  /* 0x000f000f13127812 */ /* 0x000fc400078ec0ff */
[----:B------:R-:W-:Y:S01]  /*2660*/  LOP3.LUT R28, R19, 0xf000f0, RZ, 0xc0, !PT ;  /* 0x00f000f0131c7812 */ /* 0x000fe200078ec0ff */
[----:B------:R-:W-:Y:S01]  /*2670*/  HFMA2.MMA R10, R35, R65, R10 ;  /* 0x00000041230a7235 */ /* 0x000fe2000000000a */
[----:B------:R-:W-:Y:S01]  /*2680*/  LOP3.LUT R37, R16, 0x64006400, RZ, 0xfc, !PT ;  /* 0x6400640010257812 */ /* 0x000fe200078efcff */
[----:B------:R-:W-:Y:S01]  /*2690*/  HADD2 R34, R12, R63 ;  /* 0x0000003f0c227230 */ /* 0x000fe20000000000 */
[----:B------:R-:W-:Y:S01]  /*26a0*/  LOP3.LUT R58, R23, 0x64006400, RZ, 0xfc, !PT ;  /* 0x64006400173a7812 */ /* 0x000fe200078efcff */
[----:B------:R-:W-:Y:S01]  /*26b0*/  HFMA2.MMA R35, R17, 1, 1, R4 ;  /* 0x3c003c0011237835 */ /* 0x000fe20000000004 */
[----:B------:R-:W-:Y:S02]  /*26c0*/  LOP3.LUT R13, R13, 0x64006400, RZ, 0xfc, !PT ;  /* 0x640064000d0d7812 */ /* 0x000fe400078efcff */
[----:B------:R-:W-:Y:S02]  /*26d0*/  LOP3.LUT R23, R18, 0x64006400, RZ, 0xfc, !PT ;  /* 0x6400640012177812 */ /* 0x000fe400078efcff */
[----:B------:R-:W-:Y:S01]  /*26e0*/  LOP3.LUT R29, R28, 0x64006400, RZ, 0xfc, !PT ;  /* 0x640064001c1d7812 */ /* 0x000fe200078efcff */
[----:B------:R-:W-:Y:S01]  /*26f0*/  HADD2 R37, R37, R2 ;  /* 0x0000000225257230 */ /* 0x000fe20000000000 */
[----:B------:R-:W-:Y:S01]  /*2700*/  LOP3.LUT R22, R22, 0x64006400, RZ, 0xfc, !PT ;  /* 0x6400640016167812 */ /* 0x000fe200078efcff */
[----:B------:R-:W-:Y:S01]  /*2710*/  HADD2 R36, R23, R6 ;  /* 0x0000000617247230 */ /* 0x000fe20000000000 */
[----:B------:R-:W-:Y:S01]  /*2720*/  HFMA2.MMA R61, R13, 0.0625, 0.0625, R62 ;  /* 0x2c002c000d3d7835 */ /* 0x000fe2000000003e */
[----:B------:R-:W-:Y:S01]  /*2730*/  HFMA2 R38, R29, 0.0625, 0.0625, R8 ;  /* 0x2c002c001d267831 */ /* 0x000fe20000000008 */
[----:B------:R-:W-:-:S02]  /*2740*/  HFMA2.MMA R58, R58, 0.0625, 0.0625, R5 ;  /* 0x2c002c003a3a7835 */ /* 0x000fc40000000005 */
[-C--:B0-----:R-:W-:Y:S02]  /*2750*/  HFMA2.MMA R16, R34, R24.reuse, RZ ;  /* 0x0000001822107235 */ /* 0x081fe400000000ff */
[----:B------:R-:W-:Y:S01]  /*2760*/  HFMA2.MMA R29, R35, R24, RZ ;  /* 0x00000018231d7235 */ /* 0x000fe200000000ff */
[----:B------:R-:W-:Y:S02]  /*2770*/  HFMA2 R60, R22, 0.0625, 0.0625, R3 ;  /* 0x2c002c00163c7831 */ /* 0x000fe40000000003 */
[-C--:B------:R-:W-:Y:S01]  /*2780*/  HFMA2 R17, R37, R24.reuse, RZ.H0_H0 ;  /* 0x0000001825117231 */ /* 0x080fe200000400ff */
[----:B------:R-:W-:Y:S01]  /*2790*/  SHF.R.U32.HI R19, RZ, 0x8, R19 ;  /* 0x00000008ff137819 */ /* 0x000fe20000011613 */
[----:B------:R-:W-:Y:S01]  /*27a0*/  HFMA2 R24, R36, R24, RZ.H0_H0 ;  /* 0x0000001824187231 */ /* 0x000fe200000400ff */
[----:B------:R-:W-:Y:S01]  /*27b0*/  LOP3.LUT R12, R14, 0xf000f, RZ, 0xc0, !PT ;  /* 0x000f000f0e0c7812 */ /* 0x000fe200078ec0ff */
[-C--:B------:R-:W-:Y:S01]  /*27c0*/  HFMA2.MMA R16, R61, R25.reuse, R16 ;  /* 0x000000193d107235 */ /* 0x080fe20000000010 */
[-C--:B------:R-:W-:Y:S01]  /*27d0*/  HFMA2 R17, R60, R25.reuse, R17 ;  /* 0x000000193c117231 */ /* 0x080fe20000000011 */
[----:B------:R-:W-:Y:S01]  /*27e0*/  HFMA2.MMA R13, R58, R25, R29 ;  /* 0x000000193a0d7235 */ /* 0x000fe2000000001d */
[----:B------:R-:W-:Y:S01]  /*27f0*/  HFMA2 R25, R38, R25, R24 ;  /* 0x0000001926197231 */ /* 0x000fe20000000018 */
[----:B------:R-:W-:-:S02]  /*2800*/  LOP3.LUT R24, R19, 0xf000f, RZ, 0xc0, !PT ;  /* 0x000f000f13187812 */ /* 0x000fc400078ec0ff */
[----:B------:R-:W-:Y:S02]  /*2810*/  LOP3.LUT R22, R30, 0xf000f, RZ, 0xc0, !PT ;  /* 0x000f000f1e167812 */ /* 0x000fe400078ec0ff */
[----:B------:R-:W-:Y:S02]  /*2820*/  LOP3.LUT R12, R12, 0x64006400, RZ, 0xfc, !PT ;  /* 0x640064000c0c7812 */ /* 0x000fe400078efcff */
[C---:B------:R-:W-:Y:S02]  /*2830*/  LOP3.LUT R18, R15.reuse, 0xf000f, RZ, 0xc0, !PT ;  /* 0x000f000f0f127812 */ /* 0x040fe400078ec0ff */
[----:B------:R-:W-:Y:S02]  /*2840*/  LOP3.LUT R14, R14, 0xf000f0, RZ, 0xc0, !PT ;  /* 0x00f000f00e0e7812 */ /* 0x000fe400078ec0ff */
[----:B------:R-:W-:Y:S02]  /*2850*/  LOP3.LUT R31, R24, 0x64006400, RZ, 0xfc, !PT ;  /* 0x64006400181f7812 */ /* 0x000fe400078efcff */
[----:B------:R-:W-:Y:S01]  /*2860*/  LOP3.LUT R29, R22, 0x64006400, RZ, 0xfc, !PT ;  /* 0x64006400161d7812 */ /* 0x000fe200078efcff */
[----:B------:R-:W-:Y:S01]  /*2870*/  HADD2 R22, R12, R63 ;  /* 0x0000003f0c167230 */ /* 0x000fe20000000000 */
[----:B------:R-:W-:-:S02]  /*2880*/  LOP3.LUT R24, R15, 0xf000f0, RZ, 0xc0, !PT ;  /* 0x00f000f00f187812 */ /* 0x000fc400078ec0ff */
[----:B------:R-:W-:Y:S02]  /*2890*/  LOP3.LUT R23, R18, 0x64006400, RZ, 0xfc, !PT ;  /* 0x6400640012177812 */ /* 0x000fe400078efcff */
[----:B------:R-:W-:Y:S02]  /*28a0*/  LOP3.LUT R15, R14, 0x64006400, RZ, 0xfc, !PT ;  /* 0x640064000e0f7812 */ /* 0x000fe400078efcff */
[----:B------:R-:W-:Y:S01]  /*28b0*/  LOP3.LUT R30, R30, 0xf000f0, RZ, 0xc0, !PT ;  /* 0x00f000f01e1e7812 */ /* 0x000fe200078ec0ff */
[----:B------:R-:W-:Y:S01]  /*28c0*/  HFMA2 R11, R32, R64, R11 ;  /* 0x00000040200b7231 */ /* 0x000fe2000000000b */
[----:B------:R-:W-:Y:S01]  /*28d0*/  HFMA2.MMA R23, R23, 1, 1, R2 ;  /* 0x3c003c0017177835 */ /* 0x000fe20000000002 */
[----:B------:R-:W-:Y:S01]  /*28e0*/  HADD2 R28, R29, R4 ;  /* 0x000000041d1c7230 */ /* 0x000fe20000000000 */
[----:B------:R-:W-:Y:S01]  /*28f0*/  LOP3.LUT R32, R30, 0x64006400, RZ, 0xfc, !PT ;  /* 0x640064001e207812 */ /* 0x000fe200078efcff */
[----:B------:R-:W-:Y:S02]  /*2900*/  HFMA2.MMA R16, R22, R26, R16 ;  /* 0x0000001a16107235 */ /* 0x000fe40000000010 */
[----:B------:R-:W-:-:S02]  /*2910*/  HFMA2.MMA R30, R15, 0.0625, 0.0625, R62 ;  /* 0x2c002c000f1e7835 */ /* 0x000fc4000000003e */
[----:B------:R-:W-:Y:S01]  /*2920*/  HFMA2.MMA R29, R31, 1, 1, R6 ;  /* 0x3c003c001f1d7835 */ /* 0x000fe20000000006 */
[----:B------:R-:W-:Y:S01]  /*2930*/  LOP3.LUT R19, R19, 0xf000f0, RZ, 0xc0, !PT ;  /* 0x00f000f013137812 */ /* 0x000fe200078ec0ff */
[----:B------:R-:W-:Y:S01]  /*2940*/  HFMA2.MMA R18, R28, R26, R13 ;  /* 0x0000001a1c127235 */ /* 0x000fe2000000000d */
[----:B------:R-:W-:Y:S01]  /*2950*/  LOP3.LUT R24, R24, 0x64006400, RZ, 0xfc, !PT ;  /* 0x6400640018187812 */ /* 0x000fe200078efcff */
[----:B------:R-:W-:Y:S01]  /*2960*/  HFMA2.MMA R16, R30, R27, R16 ;  /* 0x0000001b1e107235 */ /* 0x000fe20000000010 */
[-C--:B------:R-:W-:Y:S01]  /*2970*/  HFMA2 R17, R23, R26.reuse, R17 ;  /* 0x0000001a17117231 */ /* 0x080fe20000000011 */
[----:B------:R-:W-:Y:S01]  /*2980*/  HFMA2.MMA R32, R32, 0.0625, 0.0625, R5 ;  /* 0x2c002c0020207835 */ /* 0x000fe20000000005 */
[----:B------:R-:W-:Y:S01]  /*2990*/  LOP3.LUT R19, R19, 0x64006400, RZ, 0xfc, !PT ;  /* 0x6400640013137812 */ /* 0x000fe200078efcff */
[----:B------:R-:W-:Y:S02]  /*29a0*/  HFMA2 R31, R24, 0.0625, 0.0625, R3 ;  /* 0x2c002c00181f7831 */ /* 0x000fe40000000003 */
[----:B------:R-:W-:Y:S01]  /*29b0*/  HFMA2 R26, R29, R26, R25 ;  /* 0x0000001a1d1a7231 */ /* 0x000fe20000000019 */
[----:B------:R-:W-:Y:S01]  /*29c0*/  HFMA2.MMA R42, R16, R67, R42 ;  /* 0x00000043102a7235 */ /* 0x000fe2000000002a */
[----:B------:R-:W-:Y:S01]  /*29d0*/  HFMA2 R33, R19, 0.0625, 0.0625, R8 ;  /* 0x2c002c0013217831 */ /* 0x000fe20000000008 */
[----:B------:R-:W-:Y:S01]  /*29e0*/  HFMA2.MMA R24, R32, R27, R18 ;  /* 0x0000001b20187235 */ /* 0x000fe20000000012 */
[----:B------:R-:W-:-:S02]  /*29f0*/  HFMA2 R25, R31, R27, R17 ;  /* 0x0000001b1f197231 */ /* 0x000fc40000000011 */
[----:B------:R-:W0:Y:S01]  /*2a00*/  LDS.128 R16, [UR4+0x120] ;  /* 0x00012004ff107984 */ /* 0x000e220008000c00 */
[----:B------:R-:W-:-:S06]  /*2a10*/  IMAD.WIDE R12, R73, c[0x0][0x18c], R76 ;  /* 0x00006300490c7a25 */ /* 0x000fcc00078e024c */
[----:B------:R-:W-:Y:S02]  /*2a20*/  IMAD.WIDE R74, R73, c[0x0][0x18c], R12 ;  /* 0x00006300494a7a25 */ /* 0x000fe400078e020c */
[----:B------:R-:W2:Y:S01]  /*2a30*/  LDG.E.128.CONSTANT R12, [R12.64] ;  /* 0x000000060c0c7981 */ /* 0x000ea2000c1e9d00 */
[----:B------:R-:W-:Y:S01]  /*2a40*/  HFMA2 R26, R33, R27, R26 ;  /* 0x0000001b211a7231 */ /* 0x000fe2000000001a */
[----:B------:R-:W-:-:S03]  /*2a50*/  HFMA2.MMA R40, R24, R65, R40 ;  /* 0x0000004118287235 */ /* 0x000fc60000000028 */
[----:B------:R-:W-:Y:S02]  /*2a60*/  HFMA2 R39, R26, R64, R39 ;  /* 0x000000401a277231 */ /* 0x000fe40000000027 */
        /* <DEDUP_REMOVED lines=16> */
[----:B------:R-:W-:-:S03]  /*2b70*/  HFMA2 R26, R33, R19, R18 ;  /* 0x00000013211a7231 */ /* 0x000fc60000000012 */
[----:B------:R-:W-:-:S04]  /*2b80*/  HFMA2.MMA R46, R16, R67, R46 ;  /* 0x00000043102e7235 */ /* 0x000fc8000000002e */
[----:B------:R-:W0:Y:S01]  /*2b90*/  LDS.128 R16, [UR4+0x220] ;  /* 0x00022004ff107984 */ /* 0x000e220008000c00 */
[----:B------:R-:W-:Y:S01]  /*2ba0*/  HFMA2.MMA R44, R24, R65, R44 ;  /* 0x00000041182c7235 */ /* 0x000fe2000000002c */
        /* <DEDUP_REMOVED lines=20> */
[----:B------:R-:W-:Y:S01]  /*2cf0*/  HFMA2 R48, R26, R64, R48 ;  /* 0x000000401a307231 */ /* 0x000fe20000000030 */
[----:B------:R-:W-:Y:S01]  /*2d00*/  HFMA2.MMA R47, R24, R65, R47 ;  /* 0x00000041182f7235 */ /* 0x000fe2000000002f */
[----:B------:R-:W-:Y:S01]  /*2d10*/  HFMA2 R49, R25, R66, R49 ;  /* 0x0000004219317231 */ /* 0x000fe20000000031 */
[-C--:B0-----:R-:W-:Y:S02]  /*2d20*/  HFMA2.MMA R26, R35, R16.reuse, RZ ;  /* 0x00000010231a7235 */ /* 0x081fe400000000ff */
[----:B------:R-:W-:Y:S01]  /*2d30*/  HFMA2.MMA R24, R34, R16, RZ ;  /* 0x0000001022187235 */ /* 0x000fe200000000ff */
[-C--:B------:R-:W-:Y:S02]  /*2d40*/  HFMA2 R25, R37, R16.reuse, RZ.H0_H0 ;  /* 0x0000001025197231 */ /* 0x080fe400000400ff */
[----:B------:R-:W-:Y:S01]  /*2d50*/  HFMA2 R16, R36, R16, RZ.H0_H0 ;  /* 0x0000001024107231 */ /* 0x000fe200000400ff */
[----:B------:R-:W-:-:S02]  /*2d60*/  HFMA2.MMA R26, R58, R17, R26 ;  /* 0x000000113a1a7235 */ /* 0x000fc4000000001a */
[----:B------:R-:W-:Y:S01]  /*2d70*/  HFMA2.MMA R24, R61, R17, R24 ;  /* 0x000000113d187235 */ /* 0x000fe20000000018 */
[-C--:B------:R-:W-:Y:S02]  /*2d80*/  HFMA2 R25, R60, R17.reuse, R25 ;  /* 0x000000113c197231 */ /* 0x080fe40000000019 */
[----:B------:R-:W-:Y:S01]  /*2d90*/  HFMA2 R17, R38, R17, R16 ;  /* 0x0000001126117231 */ /* 0x000fe20000000010 */
[-C--:B------:R-:W-:Y:S02]  /*2da0*/  HFMA2.MMA R16, R28, R18.reuse, R26 ;  /* 0x000000121c107235 */ /* 0x080fe4000000001a */
[----:B------:R-:W-:Y:S01]  /*2db0*/  HFMA2.MMA R24, R22, R18, R24 ;  /* 0x0000001216187235 */ /* 0x000fe20000000018 */
[-C--:B------:R-:W-:Y:S02]  /*2dc0*/  HFMA2 R25, R23, R18.reuse, R25 ;  /* 0x0000001217197231 */ /* 0x080fe40000000019 */
[----:B------:R-:W-:Y:S01]  /*2dd0*/  HFMA2 R17, R29, R18, R17 ;  /* 0x000000121d117231 */ /* 0x000fe20000000011 */
[----:B------:R-:W-:-:S02]  /*2de0*/  HFMA2.MMA R26, R32, R19, R16 ;  /* 0x00000013201a7235 */ /* 0x000fc40000000010 */
[----:B------:R-:W-:Y:S01]  /*2df0*/  HFMA2.MMA R27, R30, R19, R24 ;  /* 0x000000131e1b7235 */ /* 0x000fe20000000018 */
[-C--:B------:R-:W-:Y:S02]  /*2e00*/  HFMA2 R24, R31, R19.reuse, R25 ;  /* 0x000000131f187231 */ /* 0x080fe40000000019 */
[----:B------:R-:W-:Y:S02]  /*2e10*/  HFMA2 R25, R33, R19, R17 ;  /* 0x0000001321197231 */ /* 0x000fe40000000011 */
[----:B------:R-:W0:Y:S01]  /*2e20*/  LDS.128 R16, [UR4+0x420] ;  /* 0x00042004ff107984 */ /* 0x000e220008000c00 */
        /* <DEDUP_REMOVED lines=8> */
[----:B------:R-:W-:Y:S01]  /*2eb0*/  HFMA2 R16, R38, R17, R16 ;  /* 0x0000001126107231 */ /* 0x000fe20000000010 */
[----:B------:R-:W-:-:S04]  /*2ec0*/  HFMA2.MMA R26, R58, R17, R26 ;  /* 0x000000113a1a7235 */ /* 0x000fc8000000001a */
[----:B------:R-:W-:Y:S01]  /*2ed0*/  HFMA2.MMA R24, R22, R18, R24 ;  /* 0x0000001216187235 */ /* 0x000fe20000000018 */
[----:B------:R-:W-:Y:S02]  /*2ee0*/  HFMA2 R73, R29, R18, R16 ;  /* 0x000000121d497231 */ /* 0x000fe40000000010 */
[----:B------:R-:W-:-:S03]  /*2ef0*/  HFMA2 R25, R60, R17, R25 ;  /* 0x000000113c197231 */ /* 0x000fc60000000019 */
[----:B------:R-:W-:Y:S01]  /*2f00*/  HFMA2.MMA R16, R30, R19, R24 ;  /* 0x000000131e107235 */ /* 0x000fe20000000018 */
[----:B------:R-:W-:Y:S01]  /*2f10*/  HFMA2 R25, R23, R18, R25 ;  /* 0x0000001217197231 */ /* 0x000fe20000000019 */
[----:B------:R-:W-:Y:S01]  /*2f20*/  HFMA2.MMA R26, R28, R18, R26 ;  /* 0x000000121c1a7235 */ /* 0x000fe2000000001a */
[-C--:B------:R-:W-:Y:S02]  /*2f30*/  HFMA2 R73, R33, R19.reuse, R73 ;  /* 0x0000001321497231 */ /* 0x080fe40000000049 */
[----:B------:R-:W-:Y:S01]  /*2f40*/  HFMA2 R24, R31, R19, R25 ;  /* 0x000000131f187231 */ /* 0x000fe20000000019 */
[----:B------:R-:W-:Y:S02]  /*2f50*/  HFMA2.MMA R55, R16, R67, R55 ;  /* 0x0000004310377235 */ /* 0x000fe40000000037 */
[----:B------:R-:W-:Y:S02]  /*2f60*/  HFMA2.MMA R25, R32, R19, R26 ;  /* 0x0000001320197235 */ /* 0x000fe4000000001a */
[----:B------:R-:W0:Y:S01]  /*2f70*/  LDS.128 R16, [UR4+0x520] ;  /* 0x00052004ff107984 */ /* 0x000e220008000c00 */
[----:B------:R-:W-:Y:S01]  /*2f80*/  HFMA2.MMA R54, R27, R67, R54 ;  /* 0x000000431b367235 */ /* 0x000fe20000000036 */
[----:B------:R-:W-:-:S02]  /*2f90*/  HFMA2 R56, R24, R66, R56 ;  /* 0x0000004218387231 */ /* 0x000fc40000000038 */
[----:B------:R-:W-:-:S04]  /*2fa0*/  HFMA2.MMA R57, R25, R65, R57 ;  /* 0x0000004119397235 */ /* 0x000fc80000000039 */
[----:B------:R-:W1:Y:S01]  /*2fb0*/  LDS.128 R24, [UR4+0x30] ;  /* 0x00003004ff187984 */ /* 0x000e620008000c00 */
[-C--:B0-----:R-:W-:Y:S01]  /*2fc0*/  HFMA2 R34, R34, R16.reuse, RZ.H0_H0 ;  /* 0x0000001022227231 */ /* 0x081fe200000400ff */
[-C--:B------:R-:W-:Y:S01]  /*2fd0*/  HFMA2.MMA R37, R37, R16.reuse, RZ ;  /* 0x0000001025257235 */ /* 0x080fe200000000ff */
[----:B------:R-:W-:Y:S01]  /*2fe0*/  HFMA2 R35, R35, R16, RZ.H0_H0 ;  /* 0x0000001023237231 */ /* 0x000fe200000400ff */
[----:B------:R-:W-:Y:S01]  /*2ff0*/  HFMA2.MMA R16, R36, R16, RZ ;  /* 0x0000001024107235 */ /* 0x000fe200000000ff */
[-C--:B------:R-:W-:Y:S02]  /*3000*/  HFMA2 R34, R61, R17.reuse, R34 ;  /* 0x000000113d227231 */ /* 0x080fe40000000022 */
[----:B------:R-:W-:Y:S01]  /*3010*/  HFMA2 R35, R58, R17, R35 ;  /* 0x000000113a237231 */ /* 0x000fe20000000023 */
[-C--:B------:R-:W-:Y:S02]  /*3020*/  HFMA2.MMA R37, R60, R17.reuse, R37 ;  /* 0x000000113c257235 */ /* 0x080fe40000000025 */
[----:B------:R-:W-:-:S03]  /*3030*/  HFMA2.MMA R17, R38, R17, R16 ;  /* 0x0000001126117235 */ /* 0x000fc60000000010 */
[-C--:B------:R-:W-:Y:S02]  /*3040*/  HFMA2.MMA R16, R28, R18.reuse, R35 ;  /* 0x000000121c107235 */ /* 0x080fe40000000023 */
[----:B------:R-:W-:-:S03]  /*3050*/  HFMA2.MMA R34, R22, R18, R34 ;  /* 0x0000001216227235 */ /* 0x000fc60000000022 */
[-C--:B------:R-:W-:Y:S01]  /*3060*/  HFMA2 R37, R23, R18.reuse, R37 ;  /* 0x0000001217257231 */ /* 0x080fe20000000025 */
[-C--:B------:R-:W-:Y:S01]  /*3070*/  HFMA2.MMA R16, R32, R19.reuse, R16 ;  /* 0x0000001320107235 */ /* 0x080fe20000000010 */
[----:B------:R-:W-:Y:S01]  /*3080*/  HFMA2 R17, R29, R18, R17 ;  /* 0x000000121d117231 */ /* 0x000fe20000000011 */
[----:B------:R-:W-:Y:S01]  /*3090*/  HFMA2.MMA R34, R30, R19, R34 ;  /* 0x000000131e227235 */ /* 0x000fe20000000022 */
[-C--:B------:R-:W-:Y:S02]  /*30a0*/  HFMA2 R37, R31, R19.reuse, R37 ;  /* 0x000000131f257231 */ /* 0x080fe40000000025 */
[----:B------:R-:W-:Y:S01]  /*30b0*/  HFMA2 R32, R33, R19, R17 ;  /* 0x0000001321207231 */ /* 0x000fe20000000011 */
[----:B--2---:R-:W-:Y:S01]  /*30c0*/  LOP3.LUT R19, R13, 0xf000f0, RZ, 0xc0, !PT ;  /* 0x00f000f00d137812 */ /* 0x004fe200078ec0ff */
[----:B------:R-:W-:Y:S01]  /*30d0*/  HFMA2.MMA R10, R16, R65, R10 ;  /* 0x00000041100a7235 */ /* 0x000fe2000000000a */
        /* <DEDUP_REMOVED lines=9> */
[----:B------:R-:W-:Y:S01]  /*3170*/  HFMA2 R21, R37, R66, R21 ;  /* 0x0000004225157231 */ /* 0x000fe20000000015 */
[----:B------:R-:W-:Y:S02]  /*3180*/  SHF.R.U32.HI R12, RZ, 0x8, R12 ;  /* 0x00000008ff0c7819 */ /* 0x000fe4000001160c */
[----:B------:R-:W-:Y:S01]  /*3190*/  LOP3.LUT R29, R15, 0xf000f, RZ, 0xc0, !PT ;  /* 0x000f000f0f1d7812 */ /* 0x000fe200078ec0ff */
[----:B------:R-:W-:Y:S01]  /*31a0*/  HADD2 R33, R16, R63 ;  /* 0x0000003f10217230 */ /* 0x000fe20000000000 */
[----:B------:R-:W-:Y:S01]  /*31b0*/  LOP3.LUT R28, R14, 0xf000f0, RZ, 0xc0, !PT ;  /* 0x00f000f00e1c7812 */ /* 0x000fe200078ec0ff */
[----:B------:R-:W-:Y:S01]  /*31c0*/  HFMA2.MMA R22, R19, 1, 1, R4 ;  /* 0x3c003c0013167835 */ /* 0x000fe20000000004 */
[----:B------:R-:W-:Y:S01]  /*31d0*/  LOP3.LUT R37, R31, 0x64006400, RZ, 0xfc, !PT ;  /* 0x640064001f257812 */ /* 0x000fe200078efcff */
[----:B------:R-:W-:Y:S01]  /*31e0*/  HFMA2.MMA R31, R17, 0.0625, 0.0625, R62 ;  /* 0x2c002c00111f7835 */ /* 0x000fe2000000003e */
[----:B------:R-:W-:-:S02]  /*31f0*/  LOP3.LUT R23, R18, 0x64006400, RZ, 0xfc, !PT ;  /* 0x6400640012177812 */ /* 0x000fc400078efcff */
[----:B------:R-:W-:Y:S01]  /*3200*/  SHF.R.U32.HI R38, RZ, 0x8, R13 ;  /* 0x00000008ff267819 */ /* 0x000fe2000001160d */
[----:B------:R-:W0:Y:S01]  /*3210*/  LDS.128 R16, [UR4+0x130] ;  /* 0x00013004ff107984 */ /* 0x000e220008000c00 */
[----:B------:R-:W-:Y:S02]  /*3220*/  LOP3.LUT R13, R12, 0xf000f, RZ, 0xc0, !PT ;  /* 0x000f000f0c0d7812 */ /* 0x000fe400078ec0ff */
[----:B------:R-:W-:Y:S02]  /*3230*/  LOP3.LUT R35, R29, 0x64006400, RZ, 0xfc, !PT ;  /* 0x640064001d237812 */ /* 0x000fe400078efcff */
[----:B------:R-:W-:Y:S02]  /*3240*/  LOP3.LUT R28, R28, 0x64006400, RZ, 0xfc, !PT ;  /* 0x640064001c1c7812 */ /* 0x000fe400078efcff */
[----:B------:R-:W-:Y:S02]  /*3250*/  SHF.R.U32.HI R15, RZ, 0x8, R15 ;  /* 0x00000008ff0f7819 */ /* 0x000fe4000001160f */
[----:B------:R-:W-:Y:S01]  /*3260*/  SHF.R.U32.HI R60, RZ, 0x8, R14 ;  /* 0x00000008ff3c7819 */ /* 0x000fe2000001160e */
[----:B------:R-:W-:Y:S01]  /*3270*/  HFMA2.MMA R20, R34, R67, R20 ;  /* 0x0000004322147235 */ /* 0x000fe20000000014 */
[----:B------:R-:W-:Y:S01]  /*3280*/  LOP3.LUT R14, R13, 0x64006400, RZ, 0xfc, !PT ;  /* 0x640064000d0e7812 */ /* 0x000fe200078efcff */
[-C--:B------:R-:W-:Y:S01]  /*3290*/  HFMA2 R11, R32, R64.reuse, R11 ;  /* 0x00000040200b7231 */ /* 0x080fe2000000000b */
[----:B------:R-:W-:Y:S01]  /*32a0*/  LOP3.LUT R13, R38, 0xf000f, RZ, 0xc0, !PT ;  /* 0x000f000f260d7812 */ /* 0x000fe200078ec0ff */
[----:B------:R-:W-:Y:S01]  /*32b0*/  HADD2 R23, R23, R2 ;  /* 0x0000000217177230 */ /* 0x000fe20000000000 */
[----:B------:R-:W-:Y:S01]  /*32c0*/  LOP3.LUT R34, R15, 0xf000f, RZ, 0xc0, !PT ;  /* 0x000f000f0f227812 */ /* 0x000fe200078ec0ff */
[----:B------:R-:W-:Y:S01]  /*32d0*/  HADD2 R32, R35, R6 ;  /* 0x0000000623207230 */ /* 0x000fe20000000000 */
[----:B------:R-:W-:Y:S01]  /*32e0*/  HFMA2.MMA R29, R28, 0.0625, 0.0625, R5 ;  /* 0x2c002c001c1d7835 */ /* 0x000fe20000000005 */
[----:B------:R-:W-:Y:S01]  /*32f0*/  HFMA2 R59, R73, R64, R59 ;  /* 0x00000040493b7231 */ /* 0x000fe2000000003b */
[-C--:B-1----:R-:W-:Y:S01]  /*3300*/  HFMA2.MMA R61, R33, R24.reuse, RZ ;  /* 0x00000018213d7235 */ /* 0x082fe200000000ff */
[----:B------:R-:W-:Y:S01]  /*3310*/  HFMA2 R28, R37, 0.0625, 0.0625, R8 ;  /* 0x2c002c00251c7831 */ /* 0x000fe20000000008 */
[----:B------:R-:W-:Y:S01]  /*3320*/  HFMA2.MMA R36, R22, R24, RZ ;  /* 0x0000001816247235 */ /* 0x000fe200000000ff */
[----:B------:R-:W-:Y:S01]  /*3330*/  LOP3.LUT R13, R13, 0x64006400, RZ, 0xfc, !PT ;  /* 0x640064000d0d7812 */ /* 0x000fe200078efcff */
[----:B------:R-:W-:Y:S01]  /*3340*/  HFMA2 R30, R30, 0.0625, 0.0625, R3 ;  /* 0x2c002c001e1e7831 */ /* 0x000fe20000000003 */
[----:B------:R-:W-:Y:S01]  /*3350*/  LOP3.LUT R73, R34, 0x64006400, RZ, 0xfc, !PT ;  /* 0x6400640022497812 */ /* 0x000fe200078efcff */
[----:B------:R-:W-:-:S02]  /*3360*/  HFMA2 R58, R23, R24, RZ.H0_H0 ;  /* 0x00000018173a7231 */ /* 0x000fc400000400ff */
[----:B------:R-:W-:Y:S01]  /*3370*/  HFMA2 R37, R32, R24, RZ.H0_H0 ;  /* 0x0000001820257231 */ /* 0x000fe200000400ff */
[----:B------:R-:W-:Y:S01]  /*3380*/  LOP3.LUT R24, R60, 0xf000f, RZ, 0xc0, !PT ;  /* 0x000f000f3c187812 */ /* 0x000fe200078ec0ff */
[-C--:B------:R-:W-:Y:S01]  /*3390*/  HFMA2.MMA R61, R31, R25.reuse, R61 ;  /* 0x000000191f3d7235 */ /* 0x080fe2000000003d */
[-C--:B------:R-:W-:Y:S01]  /*33a0*/  HFMA2 R58, R30, R25.reuse, R58 ;  /* 0x000000191e3a7231 */ /* 0x080fe2000000003a */
[----:B------:R-:W-:Y:S01]  /*33b0*/  HFMA2.MMA R36, R29, R25, R36 ;  /* 0x000000191d247235 */ /* 0x000fe20000000024 */
[----:B------:R-:W-:Y:S01]  /*33c0*/  HFMA2 R37, R28, R25, R37 ;  /* 0x000000191c257231 */ /* 0x000fe20000000025 */
[----:B------:R-:W-:Y:S01]  /*33d0*/  LOP3.LUT R25, R24, 0x64006400, RZ, 0xfc, !PT ;  /* 0x6400640018197812 */ /* 0x000fe200078efcff */
[----:B------:R-:W-:Y:S02]  /*33e0*/  HFMA2.MMA R34, R13, 1, 1, R2 ;  /* 0x3c003c000d227835 */ /* 0x000fe40000000002 */
[----:B------:R-:W-:Y:S01]  /*33f0*/  HFMA2.MMA R24, R73, 1, 1, R6 ;  /* 0x3c003c0049187835 */ /* 0x000fe20000000006 */
[----:B------:R-:W-:-:S02]  /*3400*/  HADD2 R35, R14, R63 ;  /* 0x0000003f0e237230 */ /* 0x000fc40000000000 */
[----:B------:R-:W-:Y:S01]  /*3410*/  HADD2 R25, R25, R4 ;  /* 0x0000000419197230 */ /* 0x000fe20000000000 */
[----:B------:R-:W-:Y:S02]  /*3420*/  LOP3.LUT R60, R60, 0xf000f0, RZ, 0xc0, !PT ;  /* 0x00f000f03c3c7812 */ /* 0x000fe400078ec0ff */
[----:B------:R-:W-:Y:S01]  /*3430*/  LOP3.LUT R12, R12, 0xf000f0, RZ, 0xc0, !PT ;  /* 0x00f000f00c0c7812 */ /* 0x000fe200078ec0ff */
[-C--:B------:R-:W-:Y:S01]  /*3440*/  HFMA2.MMA R13, R35, R26.reuse, R61 ;  /* 0x0000001a230d7235 */ /* 0x080fe2000000003d */
[-C--:B------:R-:W-:Y:S01]  /*3450*/  HFMA2 R14, R34, R26.reuse, R58 ;  /* 0x0000001a220e7231 */ /* 0x080fe2000000003a */
[----:B------:R-:W-:Y:S01]  /*3460*/  HFMA2.MMA R58, R25, R26, R36 ;  /* 0x0000001a193a7235 */ /* 0x000fe20000000024 */
[----:B------:R-:W-:Y:S01]  /*3470*/  HFMA2 R61, R24, R26, R37 ;  /* 0x0000001a183d7231 */ /* 0x000fe20000000025 */
[----:B------:R-:W-:Y:S02]  /*3480*/  LOP3.LUT R26, R15, 0xf000f0, RZ, 0xc0, !PT ;  /* 0x00f000f00f1a7812 */ /* 0x000fe400078ec0ff */
[----:B------:R-:W-:-:S02]  /*3490*/  LOP3.LUT R60, R60, 0x64006400, RZ, 0xfc, !PT ;  /* 0x640064003c3c7812 */ /* 0x000fc400078efcff */
[----:B------:R-:W-:Y:S02]  /*34a0*/  LOP3.LUT R15, R12, 0x64006400, RZ, 0xfc, !PT ;  /* 0x640064000c0f7812 */ /* 0x000fe400078efcff */
[----:B------:R-:W-:Y:S02]  /*34b0*/  LOP3.LUT R38, R38, 0xf000f0, RZ, 0xc0, !PT ;  /* 0x00f000f026267812 */ /* 0x000fe400078ec0ff */
[----:B------:R-:W-:Y:S01]  /*34c0*/  LOP3.LUT R73, R26, 0x64006400, RZ, 0xfc, !PT ;  /* 0x640064001a497812 */ /* 0x000fe200078efcff */
[----:B------:R-:W-:Y:S01]  /*34d0*/  HFMA2.MMA R37, R60, 0.0625, 0.0625, R5 ;  /* 0x2c002c003c257835 */ /* 0x000fe20000000005 */
[----:B------:R-:W-:Y:S01]  /*34e0*/  LOP3.LUT R36, R38, 0x64006400, RZ, 0xfc, !PT ;  /* 0x6400640026247812 */ /* 0x000fe200078efcff */
[----:B------:R-:W-:Y:S02]  /*34f0*/  HFMA2.MMA R26, R15, 0.0625, 0.0625, R62 ;  /* 0x2c002c000f1a7835 */ /* 0x000fe4000000003e */
[----:B0-----:R-:W-:Y:S02]  /*3500*/  HFMA2.MMA R12, R33, R16, RZ ;  /* 0x00000010210c7235 */ /* 0x001fe400000000ff */
[-C--:B------:R-:W-:Y:S01]  /*3510*/  HFMA2.MMA R58, R37, R27.reuse, R58 ;  /* 0x0000001b253a7235 */ /* 0x080fe2000000003a */
[----:B------:R-:W-:Y:S01]  /*3520*/  HFMA2 R36, R36, 0.0625, 0.0625, R3 ;  /* 0x2c002c0024247831 */ /* 0x000fe20000000003 */
[----:B------:R-:W-:Y:S01]  /*3530*/  HFMA2.MMA R13, R26, R27, R13 ;  /* 0x0000001b1a0d7235 */ /* 0x000fe2000000000d */
[----:B------:R-:W-:-:S02]  /*3540*/  HFMA2 R38, R73, 0.0625, 0.0625, R8 ;  /* 0x2c002c0049267831 */ /* 0x000fc40000000008 */
[-C--:B------:R-:W-:Y:S01]  /*3550*/  HFMA2 R14, R36, R27.reuse, R14 ;  /* 0x0000001b240e7231 */ /* 0x080fe2000000000e */
[----:B------:R-:W-:Y:S01]  /*3560*/  HFMA2.MMA R40, R58, R65, R40 ;  /* 0x000000413a287235 */ /* 0x000fe20000000028 */
[----:B------:R-:W-:Y:S01]  /*3570*/  HFMA2 R61, R38, R27, R61 ;  /* 0x0000001b263d7231 */ /* 0x000fe2000000003d */
[----:B------:R-:W-:Y:S01]  /*3580*/  HFMA2.MMA R58, R22, R16, RZ ;  /* 0x00000010163a7235 */ /* 0x000fe200000000ff */
[-C--:B------:R-:W-:Y:S02]  /*3590*/  HFMA2 R27, R23, R16.reuse, RZ.H0_H0 ;  /* 0x00000010171b7231 */ /* 0x080fe400000400ff */
[----:B------:R-:W-:Y:S01]  /*35a0*/  HFMA2 R60, R32, R16, RZ.H0_H0 ;  /* 0x00000010203c7231 */ /* 0x000fe200000400ff */
[----:B------:R-:W-:Y:S01]  /*35b0*/  HFMA2.MMA R16, R31, R17, R12 ;  /* 0x000000111f107235 */ /* 0x000fe2000000000c */
[----:B------:R-:W-:Y:S01]  /*35c0*/  HFMA2 R41, R14, R66, R41 ;  /* 0x000000420e297231 */ /* 0x000fe20000000029 */
[----:B------:R-:W-:Y:S02]  /*35d0*/  HFMA2.MMA R42, R13, R67, R42 ;  /* 0x000000430d2a7235 */ /* 0x000fe4000000002a */
[----:B------:R-:W0:Y:S02]  /*35e0*/  LDS.128 R12, [UR4+0x230] ;  /* 0x00023004ff0c7984 */ /* 0x000e240008000c00 */
[----:B------:R-:W-:-:S02]  /*35f0*/  HFMA2.MMA R16, R35, R18, R16 ;  /* 0x0000001223107235 */ /* 0x000fc40000000010 */
[----:B------:R-:W-:Y:S01]  /*3600*/  HFMA2.MMA R58, R29, R17, R58 ;  /* 0x000000111d3a7235 */ /* 0x000fe2000000003a */
[-C--:B------:R-:W-:Y:S02]  /*3610*/  HFMA2 R27, R30, R17.reuse, R27 ;  /* 0x000000111e1b7231 */ /* 0x080fe4000000001b */
[----:B------:R-:W-:Y:S01]  /*3620*/  HFMA2 R60, R28, R17, R60 ;  /* 0x000000111c3c7231 */ /* 0x000fe2000000003c */
[----:B------:R-:W-:Y:S02]  /*3630*/  HFMA2.MMA R16, R26, R19, R16 ;  /* 0x000000131a107235 */ /* 0x000fe40000000010 */
[----:B------:R-:W-:Y:S01]  /*3640*/  HFMA2.MMA R58, R25, R18, R58 ;  /* 0x00000012193a7235 */ /* 0x000fe2000000003a */
[-C--:B------:R-:W-:Y:S02]  /*3650*/  HFMA2 R27, R34, R18.reuse, R27 ;  /* 0x00000012221b7231 */ /* 0x080fe4000000001b */
[----:B------:R-:W-:Y:S01]  /*3660*/  HFMA2 R60, R24, R18, R60 ;  /* 0x00000012183c7231 */ /* 0x000fe2000000003c */
[----:B------:R-:W-:Y:S01]  /*3670*/  HFMA2.MMA R46, R16, R67, R46 ;  /* 0x00000043102e7235 */ /* 0x000fe2000000002e */
[-C--:B------:R-:W-:Y:S01]  /*3680*/  HFMA2 R27, R36, R19.reuse, R27 ;  /* 0x00000013241b7231 */ /* 0x080fe2000000001b */
[----:B------:R-:W-:Y:S01]  /*3690*/  HFMA2.MMA R58, R37, R19, R58 ;  /* 0x00000013253a7235 */ /* 0x000fe2000000003a */
[----:B------:R-:W-:-:S02]  /*36a0*/  HFMA2 R60, R38, R19, R60 ;  /* 0x00000013263c7231 */ /* 0x000fc4000000003c */
[----:B------:R-:W1:Y:S01]  /*36b0*/  LDS.128 R16, [UR4+0x330] ;  /* 0x00033004ff107984 */ /* 0x000e620008000c00 */
[----:B------:R-:W-:Y:S02]  /*36c0*/  HFMA2 R45, R27, R66, R45 ;  /* 0x000000421b2d7231 */ /* 0x000fe4000000002d */
[----:B------:R-:W-:Y:S01]  /*36d0*/  HFMA2 R43, R60, R64, R43 ;  /* 0x000000403c2b7231 */ /* 0x000fe2000000002b */
[----:B------:R-:W-:Y:S02]  /*36e0*/  HFMA2.MMA R44, R58, R65, R44 ;  /* 0x000000413a2c7235 */ /* 0x000fe4000000002c */
        /* <DEDUP_REMOVED lines=16> */
[----:B------:R-:W-:-:S02]  /*37f0*/  HFMA2.MMA R13, R26, R15, R13 ;  /* 0x0000000f1a0d7235 */ /* 0x000fc4000000000d */
[-C--:B-1----:R-:W-:Y:S01]  /*3800*/  HFMA2.MMA R12, R33, R16.reuse, RZ ;  /* 0x00000010210c7235 */ /* 0x082fe200000000ff */
[----:B------:R-:W-:Y:S01]  /*3810*/  HFMA2 R49, R58, R66, R49 ;  /* 0x000000423a317231 */ /* 0x000fe20000000031 */
[----:B------:R-:W-:Y:S01]  /*3820*/  HFMA2.MMA R58, R22, R16, RZ ;  /* 0x00000010163a7235 */ /* 0x000fe200000000ff */
[-C--:B------:R-:W-:Y:S01]  /*3830*/  HFMA2 R27, R23, R16.reuse, RZ.H0_H0 ;  /* 0x00000010171b7231 */ /* 0x080fe200000400ff */
[----:B------:R-:W-:Y:S01]  /*3840*/  HFMA2.MMA R47, R60, R65, R47 ;  /* 0x000000413c2f7235 */ /* 0x000fe2000000002f */
[----:B------:R-:W-:Y:S01]  /*3850*/  HFMA2 R60, R32, R16, RZ.H0_H0 ;  /* 0x00000010203c7231 */ /* 0x000fe200000400ff */
[----:B------:R-:W-:Y:S02]  /*3860*/  HFMA2.MMA R16, R31, R17, R12 ;  /* 0x000000111f107235 */ /* 0x000fe4000000000c */
[----:B------:R-:W-:Y:S02]  /*3870*/  HFMA2.MMA R50, R13, R67, R50 ;  /* 0x000000430d327235 */ /* 0x000fe40000000032 */
[----:B------:R-:W0:Y:S01]  /*3880*/  LDS.128 R12, [UR4+0x430] ;  /* 0x00043004ff0c7984 */ /* 0x000e220008000c00 */
[----:B------:R-:W-:Y:S01]  /*3890*/  HFMA2.MMA R58, R29, R17, R58 ;  /* 0x000000111d3a7235 */ /* 0x000fe2000000003a */
[-C--:B------:R-:W-:Y:S01]  /*38a0*/  HFMA2 R27, R30, R17.reuse, R27 ;  /* 0x000000111e1b7231 */ /* 0x080fe2000000001b */
[----:B------:R-:W-:Y:S01]  /*38b0*/  HFMA2.MMA R16, R35, R18, R16 ;  /* 0x0000001223107235 */ /* 0x000fe20000000010 */
[----:B------:R-:W-:-:S02]  /*38c0*/  HFMA2 R60, R28, R17, R60 ;  /* 0x000000111c3c7231 */ /* 0x000fc4000000003c */
[----:B------:R-:W-:Y:S01]  /*38d0*/  HFMA2 R39, R61, R64, R39 ;  /* 0x000000403d277231 */ /* 0x000fe20000000027 */
[----:B------:R-:W-:Y:S01]  /*38e0*/  HFMA2.MMA R58, R25, R18, R58 ;  /* 0x00000012193a7235 */ /* 0x000fe2000000003a */
[-C--:B------:R-:W-:Y:S02]  /*38f0*/  HFMA2 R61, R34, R18.reuse, R27 ;  /* 0x00000012223d7231 */ /* 0x080fe4000000001b */
[----:B------:R-:W-:Y:S01]  /*3900*/  HFMA2 R60, R24, R18, R60 ;  /* 0x00000012183c7231 */ /* 0x000fe2000000003c */
[-C--:B------:R-:W-:Y:S01]  /*3910*/  HFMA2.MMA R27, R26, R19.reuse, R16 ;  /* 0x000000131a1b7235 */ /* 0x080fe20000000010 */
[-C--:B------:R-:W-:Y:S01]  /*3920*/  HFMA2 R61, R36, R19.reuse, R61 ;  /* 0x00000013243d7231 */ /* 0x080fe2000000003d */
[----:B------:R-:W-:Y:S01]  /*3930*/  HFMA2.MMA R58, R37, R19, R58 ;  /* 0x00000013253a7235 */ /* 0x000fe2000000003a */
[----:B------:R-:W-:Y:S02]  /*3940*/  HFMA2 R60, R38, R19, R60 ;  /* 0x00000013263c7231 */ /* 0x000fe4000000003c */
[----:B------:R-:W1:Y:S03]  /*3950*/  LDS.128 R16, [UR4+0x530] ;  /* 0x00053004ff107984 */ /* 0x000e660008000c00 */
[----:B------:R-:W-:Y:S01]  /*3960*/  HFMA2.MMA R52, R58, R65, R52 ;  /* 0x000000413a347235 */ /* 0x000fe20000000034 */
[----:B------:R-:W-:-:S02]  /*3970*/  HFMA2 R51, R61, R66, R51 ;  /* 0x000000423d337231 */ /* 0x000fc40000000033 */
[----:B------:R-:W-:Y:S01]  /*3980*/  HFMA2 R53, R60, R64, R53 ;  /* 0x000000403c357231 */ /* 0x000fe20000000035 */
[-C--:B0-----:R-:W-:Y:S02]  /*3990*/  HFMA2.MMA R58, R33, R12.reuse, RZ ;  /* 0x0000000c213a7235 */ /* 0x081fe400000000ff */
[----:B------:R-:W-:Y:S01]  /*39a0*/  HFMA2.MMA R61, R22, R12, RZ ;  /* 0x0000000c163d7235 */ /* 0x000fe200000000ff */
[-C--:B------:R-:W-:Y:S02]  /*39b0*/  HFMA2 R60, R23, R12.reuse, RZ.H0_H0 ;  /* 0x0000000c173c7231 */ /* 0x080fe400000400ff */
[----:B------:R-:W-:Y:S01]  /*39c0*/  HFMA2 R12, R32, R12, RZ.H0_H0 ;  /* 0x0000000c200c7231 */ /* 0x000fe200000400ff */
[-C--:B------:R-:W-:Y:S01]  /*39d0*/  HFMA2.MMA R58, R31, R13.reuse, R58 ;  /* 0x0000000d1f3a7235 */ /* 0x080fe2000000003a */
[-C--:B------:R-:W-:Y:S01]  /*39e0*/  HFMA2 R60, R30, R13.reuse, R60 ;  /* 0x0000000d1e3c7231 */ /* 0x080fe2000000003c */
[----:B------:R-:W-:Y:S01]  /*39f0*/  HFMA2.MMA R61, R29, R13, R61 ;  /* 0x0000000d1d3d7235 */ /* 0x000fe2000000003d */
[----:B------:R-:W-:-:S03]  /*3a00*/  HFMA2 R12, R28, R13, R12 ;  /* 0x0000000d1c0c7231 */ /* 0x000fc6000000000c */
[----:B------:R-:W-:Y:S02]  /*3a10*/  HFMA2.MMA R13, R35, R14, R58 ;  /* 0x0000000e230d7235 */ /* 0x000fe4000000003a */
[-C--:B-1----:R-:W-:Y:S02]  /*3a20*/  HFMA2.MMA R33, R33, R16.reuse, RZ ;  /* 0x0000001021217235 */ /* 0x082fe400000000ff */
[----:B------:R-:W-:Y:S02]  /*3a30*/  HFMA2.MMA R22, R22, R16, RZ ;  /* 0x0000001016167235 */ /* 0x000fe400000000ff */
[----:B------:R-:W-:Y:S01]  /*3a40*/  HFMA2.MMA R61, R25, R14, R61 ;  /* 0x0000000e193d7235 */ /* 0x000fe2000000003d */
[-C--:B------:R-:W-:Y:S01]  /*3a50*/  HFMA2 R60, R34, R14.reuse, R60 ;  /* 0x0000000e223c7231 */ /* 0x080fe2000000003c */
[----:B------:R-:W-:Y:S01]  /*3a60*/  HFMA2.MMA R13, R26, R15, R13 ;  /* 0x0000000f1a0d7235 */ /* 0x000fe2000000000d */
[----:B------:R-:W-:Y:S01]  /*3a70*/  HFMA2 R12, R24, R14, R12 ;  /* 0x0000000e180c7231 */ /* 0x000fe2000000000c */
[-C--:B------:R-:W-:Y:S01]  /*3a80*/  HFMA2.MMA R33, R31, R17.reuse, R33 ;  /* 0x000000111f217235 */ /* 0x080fe20000000021 */
[----:B------:R-:W-:Y:S01]  /*3a90*/  IADD3 R9, R9, 0x20, RZ ;  /* 0x0000002009097810 */ /* 0x000fe20007ffe0ff */
[----:B------:R-:W-:Y:S01]  /*3aa0*/  HFMA2.MMA R22, R29, R17, R22 ;  /* 0x000000111d167235 */ /* 0x000fe20000000016 */
[-C--:B------:R-:W-:Y:S01]  /*3ab0*/  HFMA2 R60, R36, R15.reuse, R60 ;  /* 0x0000000f243c7231 */ /* 0x080fe2000000003c */
[----:B------:R-:W-:Y:S01]  /*3ac0*/  HFMA2.MMA R61, R37, R15, R61 ;  /* 0x0000000f253d7235 */ /* 0x000fe2000000003d */
[----:B------:R-:W-:Y:S01]  /*3ad0*/  HFMA2 R12, R38, R15, R12 ;  /* 0x0000000f260c7231 */ /* 0x000fe2000000000c */
[----:B------:R-:W-:Y:S01]  /*3ae0*/  HFMA2.MMA R55, R13, R67, R55 ;  /* 0x000000430d377235 */ /* 0x000fe20000000037 */
[-C--:B------:R-:W-:Y:S01]  /*3af0*/  HFMA2 R15, R23, R16.reuse, RZ.H0_H0 ;  /* 0x00000010170f7231 */ /* 0x080fe200000400ff */
[----:B------:R-:W-:Y:S01]  /*3b00*/  ISETP.GE.AND P0, PT, R9, R72, PT ;  /* 0x000000480900720c */ /* 0x000fe20003f06270 */
[----:B------:R-:W-:Y:S01]  /*3b10*/  HFMA2 R14, R32, R16, RZ.H0_H0 ;  /* 0x00000010200e7231 */ /* 0x000fe200000400ff */
        /* <DEDUP_REMOVED lines=9> */
[-C--:B------:R-:W-:Y:S01]  /*3bb0*/  HFMA2.MMA R54, R27, R67.reuse, R54 ;  /* 0x000000431b367235 */ /* 0x080fe20000000036 */
[-C--:B------:R-:W-:Y:S01]  /*3bc0*/  HFMA2 R33, R36, R19.reuse, R15 ;  /* 0x0000001324217231 */ /* 0x080fe2000000000f */
[----:B------:R-:W-:Y:S01]  /*3bd0*/  IMAD.MOV.U32 R27, RZ, RZ, R74 ;  /* 0x000000ffff1b7224 */ /* 0x000fe200078e004a */
[----:B------:R-:W-:Y:S01]  /*3be0*/  HFMA2 R32, R38, R19, R12 ;  /* 0x0000001326207231 */ /* 0x000fe2000000000c */
[----:B------:R-:W-:Y:S01]  /*3bf0*/  UIADD3 UR4, UR4, 0x40, URZ ;  /* 0x0000004004047890 */ /* 0x000fe2000fffe03f */
[----:B------:R-:W-:Y:S01]  /*3c00*/  HFMA2 R56, R60, R66, R56 ;  /* 0x000000423c387231 */ /* 0x000fe20000000038 */
[----:B------:R-:W-:-:S02]  /*3c10*/  HFMA2.MMA R74, R13, R67, R20 ;  /* 0x000000430d4a7235 */ /* 0x000fc40000000014 */
[-C--:B------:R-:W-:Y:S01]  /*3c20*/  HFMA2.MMA R60, R22, R65.reuse, R10 ;  /* 0x00000041163c7235 */ /* 0x080fe2000000000a */
[----:B------:R-:W-:Y:S01]  /*3c30*/  IMAD.MOV.U32 R73, RZ, RZ, R75 ;  /* 0x000000ffff497224 */ /* 0x000fe200078e004b */
[----:B------:R-:W-:Y:S01]  /*3c40*/  HFMA2.MMA R57, R61, R65, R57 ;  /* 0x000000413d397235 */ /* 0x000fe20000000039 */
[----:B------:R-:W-:Y:S01]  /*3c50*/  HFMA2 R61, R33, R66, R21 ;  /* 0x00000042213d7231 */ /* 0x000fe20000000015 */
[----:B------:R-:W-:Y:S01]  /*3c60*/  IADD3 R0, R0, 0x20, RZ ;  /* 0x0000002000007810 */ /* 0x000fe20007ffe0ff */
[----:B------:R-:W-:Y:S01]  /*3c70*/  HFMA2 R58, R32, R64, R11 ;  /* 0x00000040203a7231 */ /* 0x000fe2000000000b */
[----:B------:R-:W-:Y:S01]  /*3c80*/  @P0 CALL.REL.NOINC `(.L_x_999) ;  /* 0x0000001000000944 */ /* 0x000fe20003c00000 */
[----:B------:R-:W-:Y:S05]  /*3c90*/  BRA `(.L_x_1001) ;  /* 0xffffcf7000007947 */ /* 0x000fea000383ffff */
.L_x_999:
[----:B------:R-:W-:-:S03]  /*3ca0*/  NOP ;  /* 0x0000000000007918 */ /* 0x000fc60000000000 */
        /* <DEDUP_REMOVED lines=19> */
.L_x_1005:
[----:B------:R-:W0:Y:S02]  /*3de0*/  LDS R4, [R0] ;  /* 0x0000000000047984 */ /* 0x000e240000000800 */
[----:B0-----:R-:W-:-:S06]  /*3df0*/  HADD2 R5, R4, R9 ;  /* 0x0000000904057230 */ /* 0x001fcc0000000000 */
[----:B------:R-:W0:Y:S02]  /*3e00*/  ATOMS.CAST.SPIN R5, [R0], R4, R5 ;  /* 0x000000040005738d */ /* 0x000e240001800005 */
[----:B0-----:R-:W-:-:S13]  /*3e10*/  ISETP.EQ.U32.AND P0, PT, R5, 0x1, PT ;  /* 0x000000010500780c */ /* 0x001fda0003f02070 */
[----:B------:R-:W-:Y:S05]  /*3e20*/  @!P0 BRA `(.L_x_1005) ;  /* 0xffffffb000008947 */ /* 0x000fea000383ffff */
[----:B------:R-:W-:Y:S05]  /*3e30*/  BRA `(.L_x_1003) ;  /* 0x0000003000007947 */ /* 0x000fea0003800000 */
.L_x_1004:
[----:B------:R-:W2:Y:S02]  /*3e40*/  LD.E R0, [R2.64] ;  /* 0x0000000602007980 */ /* 0x000ea4000c101900 */
[----:B--2---:R-:W-:-:S05]  /*3e50*/  IMAD.IADD R5, R9, 0x1, R0 ;  /* 0x0000000109057824 */ /* 0x004fca00078e0200 */
[----:B------:R0:W-:Y:S02]  /*3e60*/  ST.E [R2.64], R5 ;  /* 0x0000000502007985 */ /* 0x0001e4000c101906 */
.L_x_1003:
[----:B------:R-:W-:Y:S05]  /*3e70*/  BSYNC B0 ;  /* 0x0000000000007941 */ /* 0x000fea0003800000 */
.L_x_1002:
        /* <DEDUP_REMOVED lines=9> */
.L_x_1009:
[----:B------:R-:W0:Y:S02]  /*3f10*/  LDS R8, [R0] ;  /* 0x0000000000087984 */ /* 0x000e240000000800 */
[----:B0-----:R-:W-:-:S10]  /*3f20*/  HFMA2.MMA R9, R8, 1, 1, R11 ;  /* 0x3c003c0008097835 */ /* 0x001fd4000000000b */
[----:B------:R-:W0:Y:S02]  /*3f30*/  ATOMS.CAST.SPIN R9, [R0], R8, R9 ;  /* 0x000000080009738d */ /* 0x000e240001800009 */
[----:B0-----:R-:W-:-:S13]  /*3f40*/  ISETP.EQ.U32.AND P0, PT, R9, 0x1, PT ;  /* 0x000000010900780c */ /* 0x001fda0003f02070 */
[----:B------:R-:W-:Y:S05]  /*3f50*/  @!P0 BRA `(.L_x_1009) ;  /* 0xffffffb000008947 */ /* 0x000fea000383ffff */
[----:B------:R-:W-:Y:S05]  /*3f60*/  BRA `(.L_x_1007) ;  /* 0x0000003000007947 */ /* 0x000fea0003800000 */
.L_x_1008:
[----:B------:R-:W2:Y:S02]  /*3f70*/  LD.E R0, [R2.64+0x4] ;  /* 0x0000040602007980 */ /* 0x000ea4000c101900 */
[----:B--2---:R-:W-:-:S05]  /*3f80*/  IMAD.IADD R9, R11, 0x1, R0 ;  /* 0x000000010b097824 */ /* 0x004fca00078e0200 */
[----:B------:R0:W-:Y:S02]  /*3f90*/  ST.E [R2.64+0x4], R9 ;  /* 0x0000040902007985 */ /* 0x0001e4000c101906 */
.L_x_1007:
[----:B------:R-:W-:Y:S05]  /*3fa0*/  BSYNC B0 ;  /* 0x0000000000007941 */ /* 0x000fea0003800000 */
.L_x_1006:
        /* <DEDUP_REMOVED lines=15> */
.L_x_1013:
[----:B------:R-:W0:Y:S02]  /*40a0*/  LDS R8, [R0] ;  /* 0x0000000000087984 */ /* 0x000e240000000800 */
[----:B0-----:R-:W-:-:S06]  /*40b0*/  HADD2 R9, R8, R11 ;  /* 0x0000000b08097230 */ /* 0x001fcc0000000000 */
[----:B------:R-:W0:Y:S02]  /*40c0*/  ATOMS.CAST.SPIN R9, [R0], R8, R9 ;  /* 0x000000080009738d */ /* 0x000e240001800009 */
[----:B0-----:R-:W-:-:S13]  /*40d0*/  ISETP.EQ.U32.AND P0, PT, R9, 0x1, PT ;  /* 0x000000010900780c */ /* 0x001fda0003f02070 */
[----:B------:R-:W-:Y:S05]  /*40e0*/  @!P0 BRA `(.L_x_1013) ;  /* 0xffffffb000008947 */ /* 0x000fea000383ffff */
[----:B------:R-:W-:Y:S05]  /*40f0*/  BRA `(.L_x_1011) ;  /* 0x0000003000007947 */ /* 0x000fea0003800000 */
.L_x_1012:
[----:B------:R-:W2:Y:S02]  /*4100*/  LD.E R0, [R2.64] ;  /* 0x0000000602007980 */ /* 0x000ea4000c101900 */
[----:B--2---:R-:W-:-:S05]  /*4110*/  IMAD.IADD R9, R11, 0x1, R0 ;  /* 0x000000010b097824 */ /* 0x004fca00078e0200 */
[----:B------:R0:W-:Y:S02]  /*4120*/  ST.E [R2.64], R9 ;  /* 0x0000000902007985 */ /* 0x0001e4000c101906 */
.L_x_1011:
[----:B------:R-:W-:Y:S05]  /*4130*/  BSYNC B0 ;  /* 0x0000000000007941 */ /* 0x000fea0003800000 */
.L_x_1010:
[----:B------:R-:W-:-:S05]  /*4140*/  IMAD.WIDE R4, R7, c[0x0][0x18c], R4 ;  /* 0x0000630007047a25 */ /* 0x000fca00078e0204 */
[----:B------:R-:W2:Y:S01]  /*4150*/  ATOM.E.ADD.F16x2.RN.STRONG.GPU P0, RZ, [R4.64], R13 ;  /* 0x0000000d04ff798a */ /* 0x000ea2000810e9c6 */
[----:B------:R-:W-:Y:S01]  /*4160*/  BSSY B0, `(.L_x_1014) ;  /* 0x000000e000007945 */ /* 0x000fe20003800000 */
[----:B--2---:R-:W-:Y:S05]  /*4170*/  @P0 BRA `(.L_x_1015) ;  /* 0x000000c000000947 */ /* 0x004fea0003800000 */
[----:B------:R-:W1:Y:S02]  /*4180*/  QSPC.E.S P0, RZ, [R4] ;  /* 0x0000000004ff73aa */ /* 0x000e640000000500 */
[----:B-1----:R-:W-:Y:S05]  /*4190*/  @!P0 BRA `(.L_x_1016) ;  /* 0x0000007000008947 */ /* 0x002fea0003800000 */
[----:B------:R-:W-:-:S05]  /*41a0*/  LOP3.LUT R4, R4, 0xffffff, RZ, 0xc0, !PT ;  /* 0x00ffffff04047812 */ /* 0x000fca00078ec0ff */
.L_x_1017:
[----:B------:R-:W1:Y:S02]  /*41b0*/  LDS R8, [R4] ;  /* 0x0000000004087984 */ /* 0x000e640000000800 */
[----:B01----:R-:W-:-:S10]  /*41c0*/  HFMA2.MMA R9, R8, 1, 1, R13 ;  /* 0x3c003c0008097835 */ /* 0x003fd4000000000d */
[----:B------:R-:W0:Y:S02]  /*41d0*/  ATOMS.CAST.SPIN R9, [R4], R8, R9 ;  /* 0x000000080409738d */ /* 0x000e240001800009 */
[----:B0-----:R-:W-:-:S13]  /*41e0*/  ISETP.EQ.U32.AND P0, PT, R9, 0x1, PT ;  /* 0x000000010900780c */ /* 0x001fda0003f02070 */
[----:B------:R-:W-:Y:S05]  /*41f0*/  @!P0 BRA `(.L_x_1017) ;  /* 0xffffffb000008947 */ /* 0x000fea000383ffff */
[----:B------:R-:W-:Y:S05]  /*4200*/  BRA `(.L_x_1015) ;  /* 0x0000003000007947 */ /* 0x000fea0003800000 */
.L_x_1016:
[----:B------:R-:W2:Y:S02]  /*4210*/  LD.E R0, [R4.64] ;  /* 0x0000000604007980 */ /* 0x000ea4000c101900 */
[----:B0-2---:R-:W-:-:S05]  /*4220*/  IMAD.IADD R9, R13, 0x1, R0 ;  /* 0x000000010d097824 */ /* 0x005fca00078e0200 */
[----:B------:R0:W-:Y:S02]  /*4230*/  ST.E [R4.64], R9 ;  /* 0x0000000904007985 */ /* 0x0001e4000c101906 */
.L_x_1015:
[----:B------:R-:W-:Y:S05]  /*4240*/  BSYNC B0 ;  /* 0x0000000000007941 */ /* 0x000fea0003800000 */
.L_x_1014:
        /* <DEDUP_REMOVED lines=15> */
.L_x_1021:
[----:B------:R-:W0:Y:S02]  /*4340*/  LDS R8, [R0] ;  /* 0x0000000000087984 */ /* 0x000e240000000800 */
[----:B0-----:R-:W-:-:S06]  /*4350*/  HADD2 R9, R8, R11 ;  /* 0x0000000b08097230 */ /* 0x001fcc0000000000 */
[----:B------:R-:W0:Y:S02]  /*4360*/  ATOMS.CAST.SPIN R9, [R0], R8, R9 ;  /* 0x000000080009738d */ /* 0x000e240001800009 */
[----:B0-----:R-:W-:-:S13]  /*4370*/  ISETP.EQ.U32.AND P0, PT, R9, 0x1, PT ;  /* 0x000000010900780c */ /* 0x001fda0003f02070 */
[----:B------:R-:W-:Y:S05]  /*4380*/  @!P0 BRA `(.L_x_1021) ;  /* 0xffffffb000008947 */ /* 0x000fea000383ffff */
[----:B------:R-:W-:Y:S05]  /*4390*/  BRA `(.L_x_1019) ;  /* 0x0000003000007947 */ /* 0x000fea0003800000 */
.L_x_1020:
[----:B------:R-:W2:Y:S02]  /*43a0*/  LD.E R0, [R4.64] ;  /* 0x0000000604007980 */ /* 0x000ea4000c101900 */
[----:B--2---:R-:W-:-:S05]  /*43b0*/  IMAD.IADD R9, R11, 0x1, R0 ;  /* 0x000000010b097824 */ /* 0x004fca00078e0200 */
[----:B------:R0:W-:Y:S02]  /*43c0*/  ST.E [R4.64], R9 ;  /* 0x0000000904007985 */ /* 0x0001e4000c101906 */
.L_x_1019:
[----:B------:R-:W-:Y:S05]  /*43d0*/  BSYNC B0 ;  /* 0x0000000000007941 */ /* 0x000fea0003800000 */
.L_x_1018:
        /* <DEDUP_REMOVED lines=10> */
.L_x_1025:
[----:B------:R-:W0:Y:S02]  /*4480*/  LDS R10, [R2] ;  /* 0x00000000020a7984 */ /* 0x000e240000000800 */
[----:B0-----:R-:W-:-:S10]  /*4490*/  HFMA2.MMA R11, R10, 1, 1, R47 ;  /* 0x3c003c000a0b7835 */ /* 0x001fd4000000002f */
[----:B------:R-:W0:Y:S02]  /*44a0*/  ATOMS.CAST.SPIN R11, [R2], R10, R11 ;  /* 0x0000000a020b738d */ /* 0x000e24000180000b */
[----:B0-----:R-:W-:-:S13]  /*44b0*/  ISETP.EQ.U32.AND P0, PT, R11, 0x1, PT ;  /* 0x000000010b00780c */ /* 0x001fda0003f02070 */
[----:B------:R-:W-:Y:S05]  /*44c0*/  @!P0 BRA `(.L_x_1025) ;  /* 0xffffffb000008947 */ /* 0x000fea000383ffff */
[----:B------:R-:W-:Y:S05]  /*44d0*/  BRA `(.L_x_1023) ;  /* 0x0000003000007947 */ /* 0x000fea0003800000 */
.L_x_1024:
[----:B------:R-:W2:Y:S02]  /*44e0*/  LD.E R0, [R2.64] ;  /* 0x0000000602007980 */ /* 0x000ea4000c101900 */
[----:B--2---:R-:W-:-:S05]  /*44f0*/  IMAD.IADD R11, R47, 0x1, R0 ;  /* 0x000000012f0b7824 */ /* 0x004fca00078e0200 */
[----:B------:R0:W-:Y:S02]  /*4500*/  ST.E [R2.64], R11 ;  /* 0x0000000b02007985 */ /* 0x0001e4000c101906 */
.L_x_1023:
[----:B------:R-:W-:Y:S05]  /*4510*/  BSYNC B0 ;  /* 0x0000000000007941 */ /* 0x000fea0003800000 */
.L_x_1022:
        /* <DEDUP_REMOVED lines=15> */
.L_x_1029:
[----:B------:R-:W0:Y:S02]  /*4610*/  LDS R10, [R0] ;  /* 0x00000000000a7984 */ /* 0x000e240000000800 */
[----:B0-----:R-:W-:-:S06]  /*4620*/  HADD2 R11, R10, R13 ;  /* 0x0000000d0a0b7230 */ /* 0x001fcc0000000000 */
[----:B------:R-:W0:Y:S02]  /*4630*/  ATOMS.CAST.SPIN R11, [R0], R10, R11 ;  /* 0x0000000a000b738d */ /* 0x000e24000180000b */
[----:B0-----:R-:W-:-:S13]  /*4640*/  ISETP.EQ.U32.AND P0, PT, R11, 0x1, PT ;  /* 0x000000010b00780c */ /* 0x001fda0003f02070 */
[----:B------:R-:W-:Y:S05]  /*4650*/  @!P0 BRA `(.L_x_1029) ;  /* 0xffffffb000008947 */ /* 0x000fea000383ffff */
[----:B------:R-:W-:Y:S05]  /*4660*/  BRA `(.L_x_1027) ;  /* 0x0000003000007947 */ /* 0x000fea0003800000 */
.L_x_1028:
[----:B------:R-:W2:Y:S02]  /*4670*/  LD.E R0, [R2.64] ;  /* 0x0000000602007980 */ /* 0x000ea4000c101900 */
[----:B--2---:R-:W-:-:S05]  /*4680*/  IMAD.IADD R11, R13, 0x1, R0 ;  /* 0x000000010d0b7824 */ /* 0x004fca00078e0200 */
[----:B------:R0:W-:Y:S02]  /*4690*/  ST.E [R2.64], R11 ;  /* 0x0000000b02007985 */ /* 0x0001e4000c101906 */
.L_x_1027:
[----:B------:R-:W-:Y:S05]  /*46a0*/  BSYNC B0 ;  /* 0x0000000000007941 */ /* 0x000fea0003800000 */
.L_x_1026:
        /* <DEDUP_REMOVED lines=8> */
.L_x_1033:
[----:B------:R-:W1:Y:S02]  /*4730*/  LDS R10, [R4] ;  /* 0x00000000040a7984 */ /* 0x000e640000000800 */
[----:B01----:R-:W-:-:S10]  /*4740*/  HFMA2.MMA R11, R10, 1, 1, R15 ;  /* 0x3c003c000a0b7835 */ /* 0x003fd4000000000f */
[----:B------:R-:W0:Y:S02]  /*4750*/  ATOMS.CAST.SPIN R11, [R4], R10, R11 ;  /* 0x0000000a040b738d */ /* 0x000e24000180000b */
[----:B0-----:R-:W-:-:S13]  /*4760*/  ISETP.EQ.U32.AND P0, PT, R11, 0x1, PT ;  /* 0x000000010b00780c */ /* 0x001fda0003f02070 */
[----:B------:R-:W-:Y:S05]  /*4770*/  @!P0 BRA `(.L_x_1033) ;  /* 0xffffffb000008947 */ /* 0x000fea000383ffff */
[----:B------:R-:W-:Y:S05]  /*4780*/  BRA `(.L_x_1031) ;  /* 0x0000003000007947 */ /* 0x000fea0003800000 */
.L_x_1032:
[----:B------:R-:W2:Y:S02]  /*4790*/  LD.E R0, [R4.64] ;  /* 0x0000000604007980 */ /* 0x000ea4000c101900 */
[----:B0-2---:R-:W-:-:S05]  /*47a0*/  IMAD.IADD R11, R15, 0x1, R0 ;  /* 0x000000010f0b7824 */ /* 0x005fca00078e0200 */
[----:B------:R0:W-:Y:S02]  /*47b0*/  ST.E [R4.64], R11 ;  /* 0x0000000b04007985 */ /* 0x0001e4000c101906 */
.L_x_1031:
[----:B------:R-:W-:Y:S05]  /*47c0*/  BSYNC B0 ;  /* 0x0000000000007941 */ /* 0x000fea0003800000 */
.L_x_1030:
        /* <DEDUP_REMOVED lines=15> */
.L_x_1037:
[----:B------:R-:W0:Y:S02]  /*48c0*/  LDS R10, [R0] ;  /* 0x00000000000a7984 */ /* 0x000e240000000800 */
[----:B0-----:R-:W-:-:S06]  /*48d0*/  HADD2 R11, R10, R55 ;  /* 0x000000370a0b7230 */ /* 0x001fcc0000000000 */
[----:B------:R-:W0:Y:S02]  /*48e0*/  ATOMS.CAST.SPIN R11, [R0], R10, R11 ;  /* 0x0000000a000b738d */ /* 0x000e24000180000b */
[----:B0-----:R-:W-:-:S13]  /*48f0*/  ISETP.EQ.U32.AND P0, PT, R11, 0x1, PT ;  /* 0x000000010b00780c */ /* 0x001fda0003f02070 */
[----:B------:R-:W-:Y:S05]  /*4900*/  @!P0 BRA `(.L_x_1037) ;  /* 0xffffffb000008947 */ /* 0x000fea000383ffff */
[----:B------:R-:W-:Y:S05]  /*4910*/  BRA `(.L_x_1035) ;  /* 0x0000003000007947 */ /* 0x000fea0003800000 */
.L_x_1036:
[----:B------:R-:W2:Y:S02]  /*4920*/  LD.E R0, [R4.64] ;  /* 0x0000000604007980 */ /* 0x000ea4000c101900 */
[----:B--2---:R-:W-:-:S05]  /*4930*/  IMAD.IADD R11, R55, 0x1, R0 ;  /* 0x00000001370b7824 */ /* 0x004fca00078e0200 */
[----:B------:R0:W-:Y:S02]  /*4940*/  ST.E [R4.64], R11 ;  /* 0x0000000b04007985 */ /* 0x0001e4000c101906 */
.L_x_1035:
[----:B------:R-:W-:Y:S05]  /*4950*/  BSYNC B0 ;  /* 0x0000000000007941 */ /* 0x000fea0003800000 */
.L_x_1034:
        /* <DEDUP_REMOVED lines=8> */
.L_x_1041:
[----:B------:R-:W1:Y:S02]  /*49e0*/  LDS R10, [R2] ;  /* 0x00000000020a7984 */ /* 0x000e640000000800 */
[----:B01----:R-:W-:-:S10]  /*49f0*/  HFMA2.MMA R11, R10, 1, 1, R57 ;  /* 0x3c003c000a0b7835 */ /* 0x003fd40000000039 */
[----:B------:R-:W0:Y:S02]  /*4a00*/  ATOMS.CAST.SPIN R11, [R2], R10, R11 ;  /* 0x0000000a020b738d */ /* 0x000e24000180000b */
[----:B0-----:R-:W-:-:S13]  /*4a10*/  ISETP.EQ.U32.AND P0, PT, R11, 0x1, PT ;  /* 0x000000010b00780c */ /* 0x001fda0003f02070 */
[----:B------:R-:W-:Y:S05]  /*4a20*/  @!P0 BRA `(.L_x_1041) ;  /* 0xffffffb000008947 */ /* 0x000fea000383ffff */
[----:B------:R-:W-:Y:S05]  /*4a30*/  BRA `(.L_x_1039) ;  /* 0x0000003000007947 */ /* 0x000fea0003800000 */
.L_x_1040:
[----:B------:R-:W2:Y:S02]  /*4a40*/  LD.E R0, [R2.64] ;  /* 0x0000000602007980 */ /* 0x000ea4000c101900 */
[----:B0-2---:R-:W-:-:S05]  /*4a50*/  IMAD.IADD R11, R57, 0x1, R0 ;  /* 0x00000001390b7824 */ /* 0x005fca00078e0200 */
[----:B------:R0:W-:Y:S02]  /*4a60*/  ST.E [R2.64], R11 ;  /* 0x0000000b02007985 */ /* 0x0001e4000c101906 */
.L_x_1039:
[----:B------:R-:W-:Y:S05]  /*4a70*/  BSYNC B0 ;  /* 0x0000000000007941 */ /* 0x000fea0003800000 */
.L_x_1038:
        /* <DEDUP_REMOVED lines=15> */
.L_x_1045:
[----:B------:R-:W0:Y:S02]  /*4b70*/  LDS R8, [R2] ;  /* 0x0000000002087984 */ /* 0x000e240000000800 */
[----:B0-----:R-:W-:-:S06]  /*4b80*/  HADD2 R9, R8, R11 ;  /* 0x0000000b08097230 */ /* 0x001fcc0000000000 */
[----:B------:R-:W0:Y:S02]  /*4b90*/  ATOMS.CAST.SPIN R9, [R2], R8, R9 ;  /* 0x000000080209738d */ /* 0x000e240001800009 */
[----:B0-----:R-:W-:-:S13]  /*4ba0*/  ISETP.EQ.U32.AND P0, PT, R9, 0x1, PT ;  /* 0x000000010900780c */ /* 0x001fda0003f02070 */
[----:B------:R-:W-:Y:S05]  /*4bb0*/  @!P0 BRA `(.L_x_1045) ;  /* 0xffffffb000008947 */ /* 0x000fea000383ffff */
[----:B------:R-:W-:Y:S05]  /*4bc0*/  BRA `(.L_x_1043) ;  /* 0x0000003000007947 */ /* 0x000fea0003800000 */
.L_x_1044:
[----:B------:R-:W2:Y:S02]  /*4bd0*/  LD.E R0, [R2.64] ;  /* 0x0000000602007980 */ /* 0x000ea4000c101900 */
[----:B--2---:R-:W-:-:S05]  /*4be0*/  IMAD.IADD R9, R11, 0x1, R0 ;  /* 0x000000010b097824 */ /* 0x004fca00078e0200 */
[----:B------:R0:W-:Y:S02]  /*4bf0*/  ST.E [R2.64], R9 ;  /* 0x0000000902007985 */ /* 0x0001e4000c101906 */
.L_x_1043:
[----:B------:R-:W-:Y:S05]  /*4c00*/  BSYNC B0 ;  /* 0x0000000000007941 */ /* 0x000fea0003800000 */
.L_x_1042:
[----:B0-----:R-:W-:-:S05]  /*4c10*/  IADD3 R2, P0, R6, R4, RZ ;  /* 0x0000000406027210 */ /* 0x001fca0007f1e0ff */
[----:B------:R-:W-:-:S07]  /*4c20*/  IMAD.X R3, R7, 0x1, R5, P0 ;  /* 0x0000000107037824 */ /* 0x000fce00000e0605 */
[----:B------:R-:W2:Y:S02]  /*4c30*/  ATOM.E.ADD.F16x2.RN.STRONG.GPU P0, RZ, [R2.64], R13 ;  /* 0x0000000d02ff798a */ /* 0x000ea4000810e9c6 */
[----:B--2---:R-:W-:Y:S05]  /*4c40*/  @P0 EXIT ;  /* 0x000000000000094d */ /* 0x004fea0003800000 */
[----:B------:R-:W0:Y:S02]  /*4c50*/  QSPC.E.S P0, RZ, [R2] ;  /* 0x0000000002ff73aa */ /* 0x000e240000000500 */
[----:B0-----:R-:W-:Y:S05]  /*4c60*/  @!P0 BRA `(.L_x_1046) ;  /* 0x0000007000008947 */ /* 0x001fea0003800000 */
[----:B------:R-:W-:-:S05]  /*4c70*/  LOP3.LUT R2, R2, 0xffffff, RZ, 0xc0, !PT ;  /* 0x00ffffff02027812 */ /* 0x000fca00078ec0ff */
.L_x_1047:
[----:B------:R-:W0:Y:S02]  /*4c80*/  LDS R4, [R2] ;  /* 0x0000000002047984 */ /* 0x000e240000000800 */
[----:B0-----:R-:W-:-:S10]  /*4c90*/  HFMA2.MMA R5, R4, 1, 1, R13 ;  /* 0x3c003c0004057835 */ /* 0x001fd4000000000d */
[----:B------:R-:W0:Y:S02]  /*4ca0*/  ATOMS.CAST.SPIN R5, [R2], R4, R5 ;  /* 0x000000040205738d */ /* 0x000e240001800005 */
[----:B0-----:R-:W-:-:S13]  /*4cb0*/  ISETP.EQ.U32.AND P0, PT, R5, 0x1, PT ;  /* 0x000000010500780c */ /* 0x001fda0003f02070 */
[----:B------:R-:W-:Y:S05]  /*4cc0*/  @!P0 BRA `(.L_x_1047) ;  /* 0xffffffb000008947 */ /* 0x000fea000383ffff */
[----:B------:R-:W-:Y:S05]  /*4cd0*/  EXIT ;  /* 0x000000000000794d */ /* 0x000fea0003800000 */
.L_x_1046:
[----:B------:R-:W2:Y:S02]  /*4ce0*/  LD.E R0, [R2.64] ;  /* 0x0000000602007980 */ /* 0x000ea4000c101900 */
[----:B--2---:R-:W-:-:S05]  /*4cf0*/  IMAD.IADD R5, R13, 0x1, R0 ;  /* 0x000000010d057824 */ /* 0x004fca00078e0200 */
[----:B------:R-:W-:Y:S01]  /*4d00*/  ST.E [R2.64], R5 ;  /* 0x0000000502007985 */ /* 0x000fe2000c101906 */
[----:B------:R-:W-:Y:S05]  /*4d10*/  EXIT ;  /* 0x000000000000794d */ /* 0x000fea0003800000 */
.L_x_1048:
        /* <DEDUP_REMOVED lines=14> */
.L_x_3842:


//--------------------- .text._Z28gemm_half_q_half_gptq_kernelILi5ELb0ELb1EEvPK6__halfPKjS4_S2_PS0_iiiiiPKtibS2_i --------------------------
	.section	.text._Z28gemm_half_q_half_gptq_kernelILi5ELb0ELb1EEvPK6__halfPKjS4_S2_PS0_iiiiiPKtibS2_i,"ax",@progbits
	.sectioninfo	@"SHI_REGISTERS=72"
	.align	128
        .global         _Z28gemm_half_q_half_gptq_kernelILi5ELb0ELb1EEvPK6__halfPKjS4_S2_PS0_iiiiiPKtibS2_i
        .type           _Z28gemm_half_q_half_gptq_kernelILi5ELb0ELb1EEvPK6__halfPKjS4_S2_PS0_iiiiiPKtibS2_i,@function
        .size           _Z28gemm_half_q_half_gptq_kernelILi5ELb0ELb1EEvPK6__halfPKjS4_S2_PS0_iiiiiPKtibS2_i,(.L_x_3843 - _Z28gemm_half_q_half_gptq_kernelILi5ELb0ELb1EEvPK6__halfPKjS4_S2_PS0_iiiiiPKtibS2_i)
        .other          _Z28gemm_half_q_half_gptq_kernelILi5ELb0ELb1EEvPK6__halfPKjS4_S2_PS0_iiiiiPKtibS2_i,@"STO_CUDA_ENTRY STV_DEFAULT"
_Z28gemm_half_q_half_gptq_kernelILi5ELb0ELb1EEvPK6__halfPKjS4_S2_PS0_iiiiiPKtibS2_i:
.text._Z28gemm_half_q_half_gptq_kernelILi5ELb0ELb1EEvPK6__halfPKjS4_S2_PS0_iiiiiPKtibS2_i:
        /* <DEDUP_REMOVED lines=14> */
[----:B---3--:R-:W-:-:S03]  /*00e0*/  IMAD R0, R0, 0x5, RZ ;  /* 0x0000000500007824 */ /* 0x008fc600078e02ff */
        /* <DEDUP_REMOVED lines=24> */
[----:B------:R-:W-:Y:S02]  /*0270*/  IMAD.WIDE R10, R11, 0x2, R8 ;  /* 0x000000020b0a7825 */ /* 0x000fe400078e0208 */
        /* <DEDUP_REMOVED lines=8> */
.L_x_1051:
        /* <DEDUP_REMOVED lines=18> */
[----:B------:R0:W-:Y:S02]  /*0420*/  STS.U16 [R14+0x400], R11 ;  /* 0x0004000b0e007388 */ /* 0x0001e40000000400 */
.L_x_1050:
[----:B------:R-:W-:Y:S05]  /*0430*/  BSYNC B0 ;  /* 0x0000000000007941 */ /* 0x000fea0003800000 */
.L_x_1049:
        /* <DEDUP_REMOVED lines=8> */
[----:B-1----:R-:W-:-:S06]  /*04c0*/  IADD3 R12, R2, 0xffffffe, RZ ;  /* 0x0ffffffe020c7810 */ /* 0x002fcc0007ffe0ff */
[----:B------:R1:W2:Y:S01]  /*04d0*/  F2I.FTZ.U32.TRUNC.NTZ R13, R12 ;  /* 0x0000000c000d7305 */ /* 0x0002a2000021f000 */
[----:B------:R-:W-:Y:S05]  /*04e0*/  @P0 BRA `(.L_x_1052) ;  /* 0x000000c000000947 */ /* 0x000fea0003800000 */
[----:B0-----:R-:W-:Y:S02]  /*04f0*/  IMAD.MOV.U32 R11, RZ, RZ, 0x2 ;  /* 0x00000002ff0b7424 */ /* 0x001fe400078e00ff */
        /* <DEDUP_REMOVED lines=11> */
.L_x_1052:
[----:B------:R-:W-:Y:S01]  /*05b0*/  USHF.L.U32 UR4, UR6, 0x7, URZ ;  /* 0x0000000706047899 */ /* 0x000fe2000800063f */
[--C-:B0-2---:R-:W-:Y:S02]  /*05c0*/  IMAD.MOV R2, RZ, RZ, -R13.reuse ;  /* 0x000000ffff027224 */ /* 0x105fe400078e0a0d */
[----:B-1----:R-:W-:Y:S01]  /*05d0*/  IMAD.MOV.U32 R12, RZ, RZ, RZ ;  /* 0x000000ffff0c7224 */ /* 0x002fe200078e00ff */
        /* <DEDUP_REMOVED lines=10> */
[----:B------:R-:W-:Y:S03]  /*0680*/  BAR.SYNC.DEFER_BLOCKING 0x0 ;  /* 0x0000000000007b1d */ /* 0x000fe60000010000 */
[----:B------:R-:W-:-:S04]  /*0690*/  IMAD.HI.U32 R58, R12, R0, RZ ;  /* 0x000000000c3a7227 */ /* 0x000fc800078e00ff */
[----:B------:R-:W-:-:S04]  /*06a0*/  IMAD.MOV R2, RZ, RZ, -R58 ;  /* 0x000000ffff027224 */ /* 0x000fc800078e0a3a */
[----:B------:R-:W-:Y:S01]  /*06b0*/  IMAD R0, R15, R2, R0 ;  /* 0x000000020f007224 */ /* 0x000fe200078e0200 */
[----:B------:R-:W-:-:S04]  /*06c0*/  SHF.R.S32.HI R2, RZ, 0x1f, R61 ;  /* 0x0000001fff027819 */ /* 0x000fc8000001143d */
[----:B------:R-:W-:Y:S02]  /*06d0*/  ISETP.GT.U32.AND P2, PT, R15, R0, PT ;  /* 0x000000000f00720c */ /* 0x000fe40003f44070 */
[----:B------:R-:W-:-:S04]  /*06e0*/  LEA.HI R2, R2, R61, RZ, 0x3 ;  /* 0x0000003d02027211 */ /* 0x000fc800078f18ff */
[----:B------:R-:W-:-:S07]  /*06f0*/  SHF.R.S32.HI R59, RZ, 0x3, R2 ;  /* 0x00000003ff3b7819 */ /* 0x000fce0000011402 */
        /* <DEDUP_REMOVED lines=29> */
[----:B------:R-:W-:-:S02]  /*08d0*/  IMAD.MOV.U32 R29, RZ, RZ, RZ ;  /* 0x000000ffff1d7224 */ /* 0x000fc400078e00ff */
[----:B------:R-:W-:Y:S02]  /*08e0*/  IMAD.MOV.U32 R63, RZ, RZ, RZ ;  /* 0x000000ffff3f7224 */ /* 0x000fe400078e00ff */
[----:B------:R-:W-:Y:S02]  /*08f0*/  IMAD.MOV.U32 R52, RZ, RZ, RZ ;  /* 0x000000ffff347224 */ /* 0x000fe400078e00ff */
[----:B------:R-:W-:Y:S01]  /*0900*/  IMAD.MOV.U32 R35, RZ, RZ, RZ ;  /* 0x000000ffff237224 */ /* 0x000fe200078e00ff */
[----:B--2---:R-:W-:-:S04]  /*0910*/  SHF.R.U32.HI R0, RZ, R60, R3 ;  /* 0x0000003cff007219 */ /* 0x004fc80000011603 */
[C---:B------:R-:W-:Y:S02]  /*0920*/  IADD3 R8, R0.reuse, 0x1, RZ ;  /* 0x0000000100087810 */ /* 0x040fe40007ffe0ff */
[C---:B------:R-:W-:Y:S02]  /*0930*/  LEA.HI R3, R0.reuse, 0x1, RZ, 0x1c ;  /* 0x0000000100037811 */ /* 0x040fe400078fe0ff */
[C---:B------:R-:W-:Y:S02]  /*0940*/  LEA.HI R10, R0.reuse, 0x1, RZ, 0x18 ;  /* 0x00000001000a7811 */ /* 0x040fe400078fc0ff */
[----:B0-----:R-:W-:Y:S02]  /*0950*/  LEA.HI R5, R0, 0x1, RZ, 0x14 ;  /* 0x0000000100057811 */ /* 0x001fe400078fa0ff */
[----:B------:R-:W-:Y:S02]  /*0960*/  LOP3.LUT R8, R8, 0xf, RZ, 0xc0, !PT ;  /* 0x0000000f08087812 */ /* 0x000fe400078ec0ff */
[----:B------:R-:W-:-:S02]  /*0970*/  LOP3.LUT R3, R3, 0xf, RZ, 0xc0, !PT ;  /* 0x0000000f03037812 */ /* 0x000fc400078ec0ff */
[----:B------:R-:W-:Y:S01]  /*0980*/  LOP3.LUT R10, R10, 0xf, RZ, 0xc0, !PT ;  /* 0x0000000f0a0a7812 */ /* 0x000fe200078ec0ff */
[----:B------:R0:W1:Y:S01]  /*0990*/  I2F.F16 R2, R8 ;  /* 0x0000000800027306 */ /* 0x0000620000200c00 */
[----:B------:R-:W-:Y:S02]  /*09a0*/  LOP3.LUT R5, R5, 0xf, RZ, 0xc0, !PT ;  /* 0x0000000f05057812 */ /* 0x000fe400078ec0ff */
[C-C-:B---3--:R-:W-:Y:S02]  /*09b0*/  PRMT R57, R6.reuse, 0x5410, R6.reuse ;  /* 0x0000541006397816 */ /* 0x148fe40000000006 */
[----:B------:R-:W-:Y:S02]  /*09c0*/  PRMT R56, R6, 0x7632, R6 ;  /* 0x0000763206387816 */ /* 0x000fe40000000006 */
[----:B------:R-:W-:Y:S01]  /*09d0*/  LOP3.LUT R6, R5, 0xe400, RZ, 0xfc, !PT ;  /* 0x0000e40005067812 */ /* 0x000fe200078efcff */
[----:B------:R2:W3:Y:S01]  /*09e0*/  I2F.F16 R4, R3 ;  /* 0x0000000300047306 */ /* 0x0004e20000200c00 */
[----:B0-----:R-:W-:-:S02]  /*09f0*/  LOP3.LUT R8, R8, 0xe400, RZ, 0xfc, !PT ;  /* 0x0000e40008087812 */ /* 0x001fc400078efcff */
[C-C-:B----4-:R-:W-:Y:S02]  /*0a00*/  PRMT R55, R7.reuse, 0x5410, R7.reuse ;  /* 0x0000541007377816 */ /* 0x150fe40000000007 */
[----:B------:R-:W-:Y:S02]  /*0a10*/  PRMT R54, R7, 0x7632, R7 ;  /* 0x0000763207367816 */ /* 0x000fe40000000007 */
[----:B------:R-:W-:Y:S01]  /*0a20*/  PRMT R53, R8, 0x5410, R8 ;  /* 0x0000541008357816 */ /* 0x000fe20000000008 */
[----:B------:R0:W4:Y:S01]  /*0a30*/  I2F.F16 R0, R10 ;  /* 0x0000000a00007306 */ /* 0x0001220000200c00 */
[----:B--2---:R-:W-:Y:S01]  /*0a40*/  LOP3.LUT R3, R3, 0xe400, RZ, 0xfc, !PT ;  /* 0x0000e40003037812 */ /* 0x004fe200078efcff */
[----:B-1----:R-:W-:Y:S01]  /*0a50*/  HADD2 R2, R9.H0_H0, -R2.H0_H0 ;  /* 0xa000000209027230 */ /* 0x002fe20000000800 */
[----:B------:R-:W-:Y:S02]  /*0a60*/  PRMT R7, R6, 0x5410, R6 ;  /* 0x0000541006077816 */ /* 0x000fe40000000006 */
[----:B------:R-:W-:-:S03]  /*0a70*/  PRMT R3, R3, 0x5410, R3 ;  /* 0x0000541003037816 */ /* 0x000fc60000000003 */
[----:B------:R1:W2:Y:S01]  /*0a80*/  I2F.F16 R12, R5 ;  /* 0x00000005000c7306 */ /* 0x0002a20000200c00 */
[----:B0-----:R-:W-:Y:S01]  /*0a90*/  LOP3.LUT R10, R10, 0xe400, RZ, 0xfc, !PT ;  /* 0x0000e4000a0a7812 */ /* 0x001fe200078efcff */
[C---:B---3--:R-:W-:Y:S02]  /*0aa0*/  HADD2 R4, R9.reuse.H0_H0, -R4.H0_H0 ;  /* 0xa000000409047230 */ /* 0x048fe40000000800 */
[C---:B----4-:R-:W-:Y:S01]  /*0ab0*/  HADD2 R0, R9.reuse.H0_H0, -R0.H0_H0 ;  /* 0xa000000009007230 */ /* 0x050fe20000000800 */
[----:B-1----:R-:W-:Y:S01]  /*0ac0*/  PRMT R5, R10, 0x5410, R10 ;  /* 0x000054100a057816 */ /* 0x002fe2000000000a */
[----:B--2---:R-:W-:Y:S01]  /*0ad0*/  HADD2 R9, R9.H0_H0, -R12.H0_H0 ;  /* 0xa000000c09097230 */ /* 0x004fe20000000800 */
[----:B------:R-:W-:Y:S05]  /*0ae0*/  @P0 BRA `(.L_x_1053) ;  /* 0x00002c9000000947 */ /* 0x000fea0003800000 */
[----:B------:R-:W-:Y:S01]  /*0af0*/  USHF.R.S32.HI UR6, URZ, 0x1f, UR4 ;  /* 0x0000001f3f067899 */ /* 0x000fe20008011404 */
[----:B------:R-:W-:Y:S01]  /*0b00*/  IMAD.MOV.U32 R6, RZ, RZ, R0 ;  /* 0x000000ffff067224 */ /* 0x000fe200078e0000 */
[----:B------:R-:W-:Y:S01]  /*0b10*/  ULDC UR7, c[0x0][0x18c] ;  /* 0x0000630000077ab9 */ /* 0x000fe20000000800 */
[----:B------:R-:W-:Y:S01]  /*0b20*/  IMAD.MOV.U32 R0, RZ, RZ, R9 ;  /* 0x000000ffff007224 */ /* 0x000fe200078e0009 */
[----:B------:R-:W-:Y:S01]  /*0b30*/  ULEA.HI UR6, UR6, UR4, URZ, 0x3 ;  /* 0x0000000406067291 */ /* 0x000fe2000f8f183f */
[----:B------:R-:W-:-:S03]  /*0b40*/  IMAD.MOV.U32 R37, RZ, RZ, RZ ;  /* 0x000000ffff257224 */ /* 0x000fc600078e00ff */
        /* <DEDUP_REMOVED lines=12> */
.L_x_1055:
[----:B------:R-:W-:Y:S02]  /*0c10*/  IMAD.MOV.U32 R12, RZ, RZ, R27 ;  /* 0x000000ffff0c7224 */ /* 0x000fe400078e001b */
[----:B------:R-:W-:Y:S01]  /*0c20*/  IMAD.MOV.U32 R13, RZ, RZ, R62 ;  /* 0x000000ffff0d7224 */ /* 0x000fe200078e003e */
[----:B------:R-:W0:Y:S01]  /*0c30*/  LDS.128 R16, [UR4] ;  /* 0x00000004ff107984 */ /* 0x000e220008000c00 */
[----:B------:R-:W-:-:S03]  /*0c40*/  IMAD.MOV.U32 R62, RZ, RZ, 0x4 ;  /* 0x00000004ff3e7424 */ /* 0x000fc600078e00ff */
[----:B------:R-:W2:Y:S01]  /*0c50*/  LDG.E.128.CONSTANT R8, [R12.64] ;  /* 0x0000000a0c087981 */ /* 0x000ea2000c1e9d00 */
[----:B------:R-:W-:-:S05]  /*0c60*/  IMAD.WIDE R64, R62, c[0x0][0x18c], R12 ;  /* 0x000063003e407a25 */ /* 0x000fca00078e020c */
[----:B------:R1:W5:Y:S01]  /*0c70*/  LDG.E.128.CONSTANT R24, [R64.64] ;  /* 0x0000000a40187981 */ /* 0x000362000c1e9d00 */
[----:B------:R-:W-:-:S06]  /*0c80*/  UISETP.NE.AND UP0, UPT, UR6, UR8, UPT ;  /* 0x000000080600728c */ /* 0x000fcc000bf05270 */
[----:B------:R-:W-:Y:S02]  /*0c90*/  PLOP3.LUT P0, PT, PT, PT, UP0, 0x80, 0x0 ;  /* 0x000000000000781c */ /* 0x000fe40003f0f008 */
[C---:B--2---:R-:W-:Y:S02]  /*0ca0*/  LOP3.LUT R20, R8.reuse, 0xf000f, RZ, 0xc0, !PT ;  /* 0x000f000f08147812 */ /* 0x044fe400078ec0ff */
        /* <DEDUP_REMOVED lines=15> */
[----:B------:R-:W-:Y:S05]  /*0da0*/  @P0 BRA `(.L_x_1054) ;  /* 0x000002c000000947 */ /* 0x000fea0003800000 */
[----:B01----:R-:W-:-:S05]  /*0db0*/  IADD3 R58, R58, 0x1, RZ ;  /* 0x000000013a3a7810 */ /* 0x003fca0007ffe0ff */
        /* <DEDUP_REMOVED lines=16> */
[----:B------:R-:W-:Y:S02]  /*0ec0*/  LEA.HI R14, R0, 0x1, RZ, 0x18 ;  /* 0x00000001000e7811 */ /* 0x000fe400078fc0ff */
[----:B------:R-:W-:Y:S02]  /*0ed0*/  LOP3.LUT R7, R6, 0xf, RZ, 0xc0, !PT ;  /* 0x0000000f06077812 */ /* 0x000fe400078ec0ff */
[C---:B------:R-:W-:Y:S02]  /*0ee0*/  LEA.HI R6, R0.reuse, 0x1, RZ, 0x1c ;  /* 0x0000000100067811 */ /* 0x040fe400078fe0ff */
[----:B0-----:R-:W-:Y:S01]  /*0ef0*/  LEA.HI R4, R0, 0x1, RZ, 0x14 ;  /* 0x0000000100047811 */ /* 0x001fe200078fa0ff */
[----:B------:R0:W1:Y:S01]  /*0f00*/  I2F.F16 R2, R7 ;  /* 0x0000000700027306 */ /* 0x0000620000200c00 */
[----:B------:R-:W-:-:S02]  /*0f10*/  LOP3.LUT R3, R6, 0xf, RZ, 0xc0, !PT ;  /* 0x0000000f06037812 */ /* 0x000fc400078ec0ff */
[----:B------:R-:W-:Y:S02]  /*0f20*/  LOP3.LUT R14, R14, 0xf, RZ, 0xc0, !PT ;  /* 0x0000000f0e0e7812 */ /* 0x000fe400078ec0ff */
[----:B------:R-:W-:Y:S02]  /*0f30*/  LOP3.LUT R21, R4, 0xf, RZ, 0xc0, !PT ;  /* 0x0000000f04157812 */ /* 0x000fe400078ec0ff */
[----:B---3--:R-:W-:Y:S01]  /*0f40*/  PRMT R57, R56, 0x5410, R56 ;  /* 0x0000541038397816 */ /* 0x008fe20000000038 */
[----:B------:R2:W3:Y:S01]  /*0f50*/  I2F.F16 R6, R3 ;  /* 0x0000000300067306 */ /* 0x0004e20000200c00 */
[----:B0-----:R-:W-:Y:S02]  /*0f60*/  LOP3.LUT R7, R7, 0xe400, RZ, 0xfc, !PT ;  /* 0x0000e40007077812 */ /* 0x001fe400078efcff */
[----:B----4-:R-:W-:Y:S02]  /*0f70*/  PRMT R55, R54, 0x5410, R54 ;  /* 0x0000541036377816 */ /* 0x010fe40000000036 */
[----:B------:R-:W-:-:S02]  /*0f80*/  PRMT R53, R7, 0x5410, R7 ;  /* 0x0000541007357816 */ /* 0x000fc40000000007 */
[----:B------:R-:W-:Y:S01]  /*0f90*/  PRMT R56, R56, 0x7632, R56 ;  /* 0x0000763238387816 */ /* 0x000fe20000000038 */
[----:B------:R-:W0:Y:S01]  /*0fa0*/  I2F.F16 R0, R14 ;  /* 0x0000000e00007306 */ /* 0x000e220000200c00 */
[----:B--2---:R-:W-:Y:S01]  /*0fb0*/  LOP3.LUT R3, R3, 0xe400, RZ, 0xfc, !PT ;  /* 0x0000e40003037812 */ /* 0x004fe200078efcff */
[----:B-1----:R-:W-:Y:S01]  /*0fc0*/  HADD2 R2, R33.H0_H0, -R2.H0_H0 ;  /* 0xa000000221027230 */ /* 0x002fe20000000800 */
[----:B------:R-:W-:Y:S02]  /*0fd0*/  PRMT R54, R54, 0x7632, R54 ;  /* 0x0000763236367816 */ /* 0x000fe40000000036 */
[----:B------:R-:W-:-:S03]  /*0fe0*/  PRMT R3, R3, 0x5410, R3 ;  /* 0x0000541003037816 */ /* 0x000fc60000000003 */
[----:B------:R-:W1:Y:S01]  /*0ff0*/  I2F.F16 R5, R21 ;  /* 0x0000001500057306 */ /* 0x000e620000200c00 */
[C---:B---3--:R-:W-:Y:S02]  /*1000*/  HADD2 R4, R33.reuse.H0_H0, -R6.H0_H0 ;  /* 0xa000000621047230 */ /* 0x048fe40000000800 */
[C---:B0-----:R-:W-:Y:S02]  /*1010*/  HADD2 R6, R33.reuse.H0_H0, -R0.H0_H0 ;  /* 0xa000000021067230 */ /* 0x041fe40000000800 */
[----:B-1----:R-:W-:Y:S01]  /*1020*/  HADD2 R0, R33.H0_H0, -R5.H0_H0 ;  /* 0xa000000521007230 */ /* 0x002fe20000000800 */
[----:B------:R-:W-:Y:S02]  /*1030*/  LOP3.LUT R5, R14, 0xe400, RZ, 0xfc, !PT ;  /* 0x0000e4000e057812 */ /* 0x000fe400078efcff */
[----:B------:R-:W-:Y:S02]  /*1040*/  LOP3.LUT R14, R21, 0xe400, RZ, 0xfc, !PT ;  /* 0x0000e400150e7812 */ /* 0x000fe400078efcff */
[----:B------:R-:W-:-:S02]  /*1050*/  PRMT R5, R5, 0x5410, R5 ;  /* 0x0000541005057816 */ /* 0x000fc40000000005 */
[----:B------:R-:W-:Y:S02]  /*1060*/  PRMT R7, R14, 0x5410, R14 ;  /* 0x000054100e077816 */ /* 0x000fe4000000000e */
.L_x_1054:
[----:B01----:R-:W-:Y:S01]  /*1070*/  SHF.R.U32.HI R8, RZ, 0x8, R8 ;  /* 0x00000008ff087819 */ /* 0x003fe20000011608 */
[----:B------:R-:W-:Y:S01]  /*1080*/  HFMA2.MMA R20, R20, 1, 1, R53 ;  /* 0x3c003c0014147835 */ /* 0x000fe20000000035 */
[----:B------:R-:W-:Y:S01]  /*1090*/  SHF.R.U32.HI R34, RZ, 0x8, R9 ;  /* 0x00000008ff227819 */ /* 0x000fe20000011609 */
[----:B------:R-:W-:Y:S01]  /*10a0*/  HFMA2.MMA R21, R22, 1, 1, R5 ;  /* 0x3c003c0016157835 */ /* 0x000fe20000000005 */
[----:B------:R-:W-:Y:S01]  /*10b0*/  HFMA2 R14, R15, 0.0625, 0.0625, R4 ;  /* 0x2c002c000f0e7831 */ /* 0x000fe20000000004 */
[----:B------:R-:W-:Y:S01]  /*10c0*/  LOP3.LUT R9, R8, 0xf000f, RZ, 0xc0, !PT ;  /* 0x000f000f08097812 */ /* 0x000fe200078ec0ff */
[----:B------:R-:W-:Y:S01]  /*10d0*/  HADD2 R28, R28, R3 ;  /* 0x000000031c1c7230 */ /* 0x000fe20000000000 */
[----:B------:R-:W-:Y:S01]  /*10e0*/  SHF.R.U32.HI R11, RZ, 0x8, R11 ;  /* 0x00000008ff0b7819 */ /* 0x000fe2000001160b */
[----:B------:R-:W-:Y:S01]  /*10f0*/  HADD2 R15, R12, R7 ;  /* 0x000000070c0f7230 */ /* 0x000fe20000000000 */
[----:B------:R-:W-:Y:S01]  /*1100*/  HFMA2.MMA R23, R23, 0.0625, 0.0625, R2 ;  /* 0x2c002c0017177835 */ /* 0x000fe20000000002 */
[----:B------:R-:W-:Y:S01]  /*1110*/  SHF.R.U32.HI R67, RZ, 0x8, R10 ;  /* 0x00000008ff437819 */ /* 0x000fe2000001160a */
[----:B------:R-:W-:Y:S01]  /*1120*/  HFMA2.MMA R13, R13, 0.0625, 0.0625, R6 ;  /* 0x2c002c000d0d7835 */ /* 0x000fe20000000006 */
[----:B------:R-:W-:Y:S01]  /*1130*/  HFMA2 R22, R31, 0.0625, 0.0625, R0 ;  /* 0x2c002c001f167831 */ /* 0x000fe20000000000 */
[-C--:B------:R-:W-:Y:S01]  /*1140*/  HFMA2.MMA R66, R20, R16.reuse, RZ ;  /* 0x0000001014427235 */ /* 0x080fe200000000ff */
[----:B------:R-:W-:Y:S01]  /*1150*/  LOP3.LUT R10, R9, 0x64006400, RZ, 0xfc, !PT ;  /* 0x64006400090a7812 */ /* 0x000fe200078efcff */
[----:B------:R-:W-:Y:S01]  /*1160*/  HFMA2.MMA R12, R21, R16, RZ ;  /* 0x00000010150c7235 */ /* 0x000fe200000000ff */
        /* <DEDUP_REMOVED lines=9> */
[----:B------:R-:W-:Y:S01]  /*1200*/  IMAD.WIDE R64, R62, c[0x0][0x18c], R64 ;  /* 0x000063003e407a25 */ /* 0x000fe200078e0240 */
[----:B------:R-:W-:-:S02]  /*1210*/  LOP3.LUT R68, R31, 0x64006400, RZ, 0xfc, !PT ;  /* 0x640064001f447812 */ /* 0x000fc400078efcff */
[----:B------:R-:W-:Y:S02]  /*1220*/  LOP3.LUT R17, R67, 0xf000f, RZ, 0xc0, !PT ;  /* 0x000f000f43117812 */ /* 0x000fe400078ec0ff */
[----:B------:R-:W-:Y:S01]  /*1230*/  HFMA2.MMA R16, R16, 1, 1, R3 ;  /* 0x3c003c0010107835 */ /* 0x000fe20000000003 */
[----:B------:R-:W-:Y:S01]  /*1240*/  LOP3.LUT R8, R8, 0xf000f0, RZ, 0xc0, !PT ;  /* 0x00f000f008087812 */ /* 0x000fe200078ec0ff */
[----:B------:R-:W-:Y:S01]  /*1250*/  HFMA2.MMA R31, R68, 1, 1, R7 ;  /* 0x3c003c00441f7835 */ /* 0x000fe20000000007 */
[----:B------:R-:W-:Y:S01]  /*1260*/  LOP3.LUT R30, R17, 0x64006400, RZ, 0xfc, !PT ;  /* 0x64006400111e7812 */ /* 0x000fe200078efcff */
[----:B------:R-:W-:Y:S01]  /*1270*/  HADD2 R17, R10, R53 ;  /* 0x000000350a117230 */ /* 0x000fe20000000000 */
[----:B------:R-:W-:Y:S02]  /*1280*/  LOP3.LUT R34, R34, 0xf000f0, RZ, 0xc0, !PT ;  /* 0x00f000f022227812 */ /* 0x000fe400078ec0ff */
[----:B------:R-:W-:Y:S01]  /*1290*/  LOP3.LUT R67, R67, 0xf000f0, RZ, 0xc0, !PT ;  /* 0x00f000f043437812 */ /* 0x000fe200078ec0ff */
[----:B------:R-:W-:-:S02]  /*12a0*/  HADD2 R30, R30, R5 ;  /* 0x000000051e1e7230 */ /* 0x000fc40000000000 */
[-C--:B------:R-:W-:Y:S01]  /*12b0*/  HFMA2.MMA R9, R17, R18.reuse, R66 ;  /* 0x0000001211097235 */ /* 0x080fe20000000042 */
[-C--:B------:R-:W-:Y:S01]  /*12c0*/  HFMA2 R10, R16, R18.reuse, R33 ;  /* 0x00000012100a7231 */ /* 0x080fe20000000021 */
[----:B------:R-:W-:Y:S01]  /*12d0*/  LOP3.LUT R33, R34, 0x64006400, RZ, 0xfc, !PT ;  /* 0x6400640022217812 */ /* 0x000fe200078efcff */
[----:B------:R-:W-:Y:S01]  /*12e0*/  HFMA2 R66, R31, R18, R32 ;  /* 0x000000121f427231 */ /* 0x000fe20000000020 */
[----:B------:R-:W-:Y:S01]  /*12f0*/  HFMA2.MMA R12, R30, R18, R12 ;  /* 0x000000121e0c7235 */ /* 0x000fe2000000000c */
[----:B------:R-:W-:Y:S02]  /*1300*/  LOP3.LUT R18, R11, 0xf000f0, RZ, 0xc0, !PT ;  /* 0x00f000f00b127812 */ /* 0x000fe400078ec0ff */
[----:B------:R-:W-:Y:S01]  /*1310*/  LOP3.LUT R11, R8, 0x64006400, RZ, 0xfc, !PT ;  /* 0x64006400080b7812 */ /* 0x000fe200078efcff */
[----:B------:R-:W-:Y:S01]  /*1320*/  HFMA2 R32, R33, 0.0625, 0.0625, R4 ;  /* 0x2c002c0021207831 */ /* 0x000fe20000000004 */
[----:B------:R-:W-:Y:S02]  /*1330*/  LOP3.LUT R69, R18, 0x64006400, RZ, 0xfc, !PT ;  /* 0x6400640012457812 */ /* 0x000fe400078efcff */
[----:B------:R-:W-:Y:S01]  /*1340*/  LOP3.LUT R67, R67, 0x64006400, RZ, 0xfc, !PT ;  /* 0x6400640043437812 */ /* 0x000fe200078efcff */
[----:B------:R-:W-:Y:S01]  /*1350*/  HFMA2 R10, R32, R19, R10 ;  /* 0x00000013200a7231 */ /* 0x000fe2000000000a */
[----:B------:R-:W-:Y:S01]  /*1360*/  HFMA2.MMA R18, R11, 0.0625, 0.0625, R2 ;  /* 0x2c002c000b127835 */ /* 0x000fe20000000002 */
[----:B------:R-:W-:-:S02]  /*1370*/  HFMA2 R34, R69, 0.0625, 0.0625, R0 ;  /* 0x2c002c0045227831 */ /* 0x000fc40000000000 */
[----:B------:R-:W-:Y:S01]  /*1380*/  HFMA2 R38, R10, R56, R38 ;  /* 0x000000380a267231 */ /* 0x000fe20000000026 */
[----:B------:R-:W-:Y:S01]  /*1390*/  HFMA2.MMA R33, R67, 0.0625, 0.0625, R6 ;  /* 0x2c002c0043217835 */ /* 0x000fe20000000006 */
[----:B------:R-:W-:Y:S01]  /*13a0*/  HFMA2 R66, R34, R19, R66 ;  /* 0x0000001322427231 */ /* 0x000fe20000000042 */
[----:B------:R-:W-:-:S03]  /*13b0*/  HFMA2.MMA R9, R18, R19, R9 ;  /* 0x0000001312097235 */ /* 0x000fc60000000009 */
[----:B------:R-:W-:Y:S01]  /*13c0*/  HFMA2 R37, R66, R54, R37 ;  /* 0x0000003642257231 */ /* 0x000fe20000000025 */
[----:B------:R-:W-:Y:S02]  /*13d0*/  HFMA2.MMA R12, R33, R19, R12 ;  /* 0x00000013210c7235 */ /* 0x000fe4000000000c */
[----:B------:R-:W-:-:S04]  /*13e0*/  HFMA2.MMA R40, R9, R57, R40 ;  /* 0x0000003909287235 */ /* 0x000fc80000000028 */
[----:B------:R-:W0:Y:S01]  /*13f0*/  LDS.128 R8, [UR4+0x100] ;  /* 0x00010004ff087984 */ /* 0x000e220008000c00 */
        /* <DEDUP_REMOVED lines=72> */
[----:B-----5:R-:W-:-:S02]  /*1880*/  LOP3.LUT R13, R24, 0xf000f, RZ, 0xc0, !PT ;  /* 0x000f000f180d7812 */ /* 0x020fc400078ec0ff */
[-C--:B------:R-:W-:Y:S01]  /*1890*/  HFMA2 R16, R16, R10.reuse, R28 ;  /* 0x0000000a10107231 */ /* 0x080fe2000000001c */
[----:B------:R-:W0:Y:S01]  /*18a0*/  LDS.128 R20, [UR4+0x10] ;  /* 0x00001004ff147984 */ /* 0x000e220008000c00 */
[-C--:B------:R-:W-:Y:S01]  /*18b0*/  HFMA2.MMA R9, R17, R10.reuse, R8 ;  /* 0x0000000a11097235 */ /* 0x080fe20000000008 */
[----:B------:R-:W-:Y:S01]  /*18c0*/  HFMA2 R17, R31, R10, R19 ;  /* 0x0000000a1f117231 */ /* 0x000fe20000000013 */
[----:B------:R-:W-:Y:S01]  /*18d0*/  HFMA2.MMA R15, R30, R10, R15 ;  /* 0x0000000a1e0f7235 */ /* 0x000fe2000000000f */
[-C--:B------:R-:W-:Y:S01]  /*18e0*/  HFMA2 R28, R32, R11.reuse, R16 ;  /* 0x0000000b201c7231 */ /* 0x080fe20000000010 */
[----:B------:R-:W-:Y:S01]  /*18f0*/  LOP3.LUT R30, R25, 0xf000f0, RZ, 0xc0, !PT ;  /* 0x00f000f0191e7812 */ /* 0x000fe200078ec0ff */
[----:B------:R-:W-:Y:S01]  /*1900*/  HFMA2 R17, R34, R11, R17 ;  /* 0x0000000b22117231 */ /* 0x000fe20000000011 */
[-C--:B------:R-:W-:Y:S01]  /*1910*/  HFMA2.MMA R9, R18, R11.reuse, R9 ;  /* 0x0000000b12097235 */ /* 0x080fe20000000009 */
[----:B------:R-:W-:Y:S01]  /*1920*/  LOP3.LUT R32, R26, 0xf000f, RZ, 0xc0, !PT ;  /* 0x000f000f1a207812 */ /* 0x000fe200078ec0ff */
[----:B------:R-:W-:Y:S01]  /*1930*/  HFMA2.MMA R18, R33, R11, R15 ;  /* 0x0000000b21127235 */ /* 0x000fe2000000000f */
[----:B------:R-:W-:Y:S01]  /*1940*/  LOP3.LUT R15, R24, 0xf000f0, RZ, 0xc0, !PT ;  /* 0x00f000f0180f7812 */ /* 0x000fe200078ec0ff */
[----:B------:R-:W-:Y:S01]  /*1950*/  HFMA2 R10, R28, R56, R52 ;  /* 0x000000381c0a7231 */ /* 0x000fe20000000034 */
[----:B------:R-:W-:Y:S01]  /*1960*/  LOP3.LUT R31, R30, 0x64006400, RZ, 0xfc, !PT ;  /* 0x640064001e1f7812 */ /* 0x000fe200078efcff */
[----:B------:R-:W-:Y:S01]  /*1970*/  HFMA2.MMA R11, R9, R57, R63 ;  /* 0x00000039090b7235 */ /* 0x000fe2000000003f */
[----:B------:R-:W-:Y:S01]  /*1980*/  LOP3.LUT R33, R26, 0xf000f0, RZ, 0xc0, !PT ;  /* 0x00f000f01a217812 */ /* 0x000fe200078ec0ff */
[----:B------:R-:W-:Y:S01]  /*1990*/  HFMA2 R9, R17, R54, R35 ;  /* 0x0000003611097231 */ /* 0x000fe20000000023 */
[----:B------:R-:W-:Y:S01]  /*19a0*/  LOP3.LUT R14, R13, 0x64006400, RZ, 0xfc, !PT ;  /* 0x640064000d0e7812 */ /* 0x000fe200078efcff */
[----:B------:R-:W-:Y:S01]  /*19b0*/  HFMA2.MMA R8, R18, R55, R36 ;  /* 0x0000003712087235 */ /* 0x000fe20000000024 */
[----:B------:R-:W-:-:S02]  /*19c0*/  LOP3.LUT R30, R32, 0x64006400, RZ, 0xfc, !PT ;  /* 0x64006400201e7812 */ /* 0x000fc400078efcff */
[----:B------:R-:W-:Y:S02]  /*19d0*/  LOP3.LUT R28, R25, 0xf000f, RZ, 0xc0, !PT ;  /* 0x000f000f191c7812 */ /* 0x000fe400078ec0ff */
[C---:B------:R-:W-:Y:S02]  /*19e0*/  LOP3.LUT R34, R27.reuse, 0xf000f, RZ, 0xc0, !PT ;  /* 0x000f000f1b227812 */ /* 0x040fe400078ec0ff */
[----:B------:R-:W-:Y:S02]  /*19f0*/  LOP3.LUT R35, R27, 0xf000f0, RZ, 0xc0, !PT ;  /* 0x00f000f01b237812 */ /* 0x000fe400078ec0ff */
[----:B------:R-:W-:Y:S01]  /*1a00*/  LOP3.LUT R15, R15, 0x64006400, RZ, 0xfc, !PT ;  /* 0x640064000f0f7812 */ /* 0x000fe200078efcff */
[----:B------:R-:W-:Y:S01]  /*1a10*/  HADD2 R13, R14, R53 ;  /* 0x000000350e0d7230 */ /* 0x000fe20000000000 */
[----:B------:R-:W-:Y:S01]  /*1a20*/  LOP3.LUT R33, R33, 0x64006400, RZ, 0xfc, !PT ;  /* 0x6400640021217812 */ /* 0x000fe200078efcff */
[----:B------:R-:W-:Y:S01]  /*1a30*/  HFMA2.MMA R14, R30, 1, 1, R5 ;  /* 0x3c003c001e0e7835 */ /* 0x000fe20000000005 */
[----:B------:R-:W-:Y:S01]  /*1a40*/  LOP3.LUT R28, R28, 0x64006400, RZ, 0xfc, !PT ;  /* 0x640064001c1c7812 */ /* 0x000fe200078efcff */
[----:B------:R-:W-:Y:S01]  /*1a50*/  HFMA2 R31, R31, 0.0625, 0.0625, R4 ;  /* 0x2c002c001f1f7831 */ /* 0x000fe20000000004 */
[----:B------:R-:W-:Y:S01]  /*1a60*/  LOP3.LUT R34, R34, 0x64006400, RZ, 0xfc, !PT ;  /* 0x6400640022227812 */ /* 0x000fe200078efcff */
[----:B------:R-:W2:Y:S01]  /*1a70*/  LDG.E.128.CONSTANT R16, [R64.64] ;  /* 0x0000000a40107981 */ /* 0x000ea2000c1e9d00 */
[----:B------:R-:W-:Y:S01]  /*1a80*/  LOP3.LUT R35, R35, 0x64006400, RZ, 0xfc, !PT ;  /* 0x6400640023237812 */ /* 0x000fe200078efcff */
[----:B------:R-:W-:Y:S01]  /*1a90*/  HFMA2.MMA R32, R15, 0.0625, 0.0625, R2 ;  /* 0x2c002c000f207835 */ /* 0x000fe20000000002 */
[----:B------:R-:W-:Y:S01]  /*1aa0*/  HADD2 R15, R28, R3 ;  /* 0x000000031c0f7230 */ /* 0x000fe20000000000 */
[----:B------:R-:W-:Y:S01]  /*1ab0*/  HFMA2.MMA R30, R33, 0.0625, 0.0625, R6 ;  /* 0x2c002c00211e7835 */ /* 0x000fe20000000006 */
[----:B------:R-:W-:Y:S01]  /*1ac0*/  HADD2 R33, R34, R7 ;  /* 0x0000000722217230 */ /* 0x000fe20000000000 */
[----:B------:R-:W-:Y:S01]  /*1ad0*/  SHF.R.U32.HI R27, RZ, 0x8, R27 ;  /* 0x00000008ff1b7819 */ /* 0x000fe2000001161b */
[----:B------:R-:W-:Y:S01]  /*1ae0*/  HFMA2 R28, R35, 0.0625, 0.0625, R0 ;  /* 0x2c002c00231c7831 */ /* 0x000fe20000000000 */
[-C--:B0-----:R-:W-:Y:S01]  /*1af0*/  HFMA2.MMA R51, R13, R20.reuse, RZ ;  /* 0x000000140d337235 */ /* 0x081fe200000000ff */
[-C--:B------:R-:W-:Y:S01]  /*1b00*/  HFMA2 R34, R15, R20.reuse, RZ.H0_H0 ;  /* 0x000000140f227231 */ /* 0x080fe200000400ff */
[----:B------:R-:W-:Y:S01]  /*1b10*/  HFMA2.MMA R35, R14, R20, RZ ;  /* 0x000000140e237235 */ /* 0x000fe200000000ff */
[----:B------:R-:W-:Y:S01]  /*1b20*/  HFMA2 R36, R33, R20, RZ.H0_H0 ;  /* 0x0000001421247231 */ /* 0x000fe200000400ff */
[----:B------:R-:W-:Y:S01]  /*1b30*/  SHF.R.U32.HI R66, RZ, 0x8, R26 ;  /* 0x00000008ff427819 */ /* 0x000fe2000001161a */
[-C--:B------:R-:W-:Y:S01]  /*1b40*/  HFMA2 R34, R31, R21.reuse, R34 ;  /* 0x000000151f227231 */ /* 0x080fe20000000022 */
[-C--:B------:R-:W-:Y:S01]  /*1b50*/  HFMA2.MMA R51, R32, R21.reuse, R51 ;  /* 0x0000001520337235 */ /* 0x080fe20000000033 */
[----:B------:R-:W-:Y:S01]  /*1b60*/  LOP3.LUT R63, R27, 0xf000f, RZ, 0xc0, !PT ;  /* 0x000f000f1b3f7812 */ /* 0x000fe200078ec0ff */
[----:B------:R-:W-:Y:S01]  /*1b70*/  HFMA2.MMA R20, R30, R21, R35 ;  /* 0x000000151e147235 */ /* 0x000fe20000000023 */
[----:B------:R-:W-:Y:S01]  /*1b80*/  HFMA2 R21, R28, R21, R36 ;  /* 0x000000151c157231 */ /* 0x000fe20000000024 */
[----:B------:R-:W-:-:S02]  /*1b90*/  SHF.R.U32.HI R35, RZ, 0x8, R24 ;  /* 0x00000008ff237819 */ /* 0x000fc40000011618 */
[----:B------:R-:W-:Y:S02]  /*1ba0*/  SHF.R.U32.HI R36, RZ, 0x8, R25 ;  /* 0x00000008ff247819 */ /* 0x000fe40000011619 */
        /* <DEDUP_REMOVED lines=8> */
[----:B------:R-:W-:Y:S01]  /*1c30*/  HFMA2.MMA R24, R26, 1, 1, R3 ;  /* 0x3c003c001a187835 */ /* 0x000fe20000000003 */
[----:B------:R-:W-:Y:S01]  /*1c40*/  LOP3.LUT R35, R35, 0xf000f0, RZ, 0xc0, !PT ;  /* 0x00f000f023237812 */ /* 0x000fe200078ec0ff */
[----:B------:R-:W-:Y:S01]  /*1c50*/  HFMA2.MMA R26, R63, 1, 1, R7 ;  /* 0x3c003c003f1a7835 */ /* 0x000fe20000000007 */
[----:B------:R-:W-:Y:S01]  /*1c60*/  HADD2 R25, R68, R5 ;  /* 0x0000000544197230 */ /* 0x000fe20000000000 */
[----:B------:R-:W-:Y:S01]  /*1c70*/  LOP3.LUT R36, R36, 0xf000f0, RZ, 0xc0, !PT ;  /* 0x00f000f024247812 */ /* 0x000fe200078ec0ff */
[----:B------:R-:W-:Y:S01]  /*1c80*/  HFMA2.MMA R51, R52, R22, R51 ;  /* 0x0000001634337235 */ /* 0x000fe20000000033 */
[----:B------:R-:W-:-:S03]  /*1c90*/  LOP3.LUT R66, R66, 0xf000f0, RZ, 0xc0, !PT ;  /* 0x00f000f042427812 */ /* 0x000fc600078ec0ff */
[----:B------:R-:W-:Y:S01]  /*1ca0*/  HFMA2.MMA R20, R25, R22, R20 ;  /* 0x0000001619147235 */ /* 0x000fe20000000014 */
[-C--:B------:R-:W-:Y:S01]  /*1cb0*/  HFMA2 R63, R24, R22.reuse, R34 ;  /* 0x00000016183f7231 */ /* 0x080fe20000000022 */
[----:B------:R-:W-:Y:S01]  /*1cc0*/  LOP3.LUT R67, R66, 0x64006400, RZ, 0xfc, !PT ;  /* 0x6400640042437812 */ /* 0x000fe200078efcff */
[----:B------:R-:W-:Y:S01]  /*1cd0*/  HFMA2 R21, R26, R22, R21 ;  /* 0x000000161a157231 */ /* 0x000fe20000000015 */
[----:B------:R-:W-:Y:S02]  /*1ce0*/  LOP3.LUT R22, R27, 0xf000f0, RZ, 0xc0, !PT ;  /* 0x00f000f01b167812 */ /* 0x000fe400078ec0ff */
[----:B------:R-:W-:Y:S02]  /*1cf0*/  LOP3.LUT R27, R35, 0x64006400, RZ, 0xfc, !PT ;  /* 0x64006400231b7812 */ /* 0x000fe400078efcff */
[----:B------:R-:W-:Y:S02]  /*1d00*/  LOP3.LUT R35, R36, 0x64006400, RZ, 0xfc, !PT ;  /* 0x6400640024237812 */ /* 0x000fe400078efcff */
[----:B------:R-:W-:-:S02]  /*1d10*/  LOP3.LUT R69, R22, 0x64006400, RZ, 0xfc, !PT ;  /* 0x6400640016457812 */ /* 0x000fc400078efcff */
[----:B------:R-:W-:Y:S01]  /*1d20*/  HFMA2.MMA R27, R27, 0.0625, 0.0625, R2 ;  /* 0x2c002c001b1b7835 */ /* 0x000fe20000000002 */
[----:B------:R-:W-:Y:S01]  /*1d30*/  HFMA2 R34, R35, 0.0625, 0.0625, R4 ;  /* 0x2c002c0023227831 */ /* 0x000fe20000000004 */
[----:B------:R-:W-:Y:S01]  /*1d40*/  HFMA2.MMA R35, R67, 0.0625, 0.0625, R6 ;  /* 0x2c002c0043237835 */ /* 0x000fe20000000006 */
[----:B------:R-:W-:Y:S02]  /*1d50*/  HFMA2 R36, R69, 0.0625, 0.0625, R0 ;  /* 0x2c002c0045247831 */ /* 0x000fe40000000000 */
[-C--:B------:R-:W-:Y:S01]  /*1d60*/  HFMA2 R66, R34, R23.reuse, R63 ;  /* 0x0000001722427231 */ /* 0x080fe2000000003f */
[-C--:B------:R-:W-:Y:S01]  /*1d70*/  HFMA2.MMA R22, R27, R23.reuse, R51 ;  /* 0x000000171b167235 */ /* 0x080fe20000000033 */
[----:B------:R-:W-:Y:S01]  /*1d80*/  HFMA2 R63, R36, R23, R21 ;  /* 0x00000017243f7231 */ /* 0x000fe20000000015 */
[----:B------:R-:W-:Y:S01]  /*1d90*/  HFMA2.MMA R51, R35, R23, R20 ;  /* 0x0000001723337235 */ /* 0x000fe20000000014 */
[----:B------:R-:W-:Y:S02]  /*1da0*/  HFMA2 R38, R66, R56, R38 ;  /* 0x0000003842267231 */ /* 0x000fe40000000026 */
[----:B------:R-:W-:Y:S01]  /*1db0*/  HFMA2 R37, R63, R54, R37 ;  /* 0x000000363f257231 */ /* 0x000fe20000000025 */
[----:B------:R-:W-:-:S02]  /*1dc0*/  HFMA2.MMA R40, R22, R57, R40 ;  /* 0x0000003916287235 */ /* 0x000fc40000000028 */
        /* <DEDUP_REMOVED lines=33> */
[-C--:B------:R-:W-:Y:S01]  /*1fe0*/  HFMA2 R21, R34, R23.reuse, R63 ;  /* 0x0000001722157231 */ /* 0x080fe2000000003f */
        /* <DEDUP_REMOVED lines=39> */
[-C--:B------:R-:W-:Y:S01]  /*2260*/  HFMA2 R31, R24, R22.reuse, R31 ;  /* 0x00000016181f7231 */ /* 0x080fe2000000001f */
[C---:B--2---:R-:W-:Y:S01]  /*2270*/  LOP3.LUT R24, R16.reuse, 0xf000f, RZ, 0xc0, !PT ;  /* 0x000f000f10187812 */ /* 0x044fe200078ec0ff */
[----:B------:R-:W-:Y:S01]  /*2280*/  HFMA2 R26, R26, R22, R20 ;  /* 0x000000161a1a7231 */ /* 0x000fe20000000014 */
[-C--:B------:R-:W-:Y:S01]  /*2290*/  HFMA2.MMA R52, R52, R22.reuse, R13 ;  /* 0x0000001634347235 */ /* 0x080fe2000000000d */
[-C--:B------:R-:W-:Y:S01]  /*22a0*/  HFMA2 R28, R34, R23.reuse, R31 ;  /* 0x00000017221c7231 */ /* 0x080fe2000000001f */
[----:B------:R-:W-:Y:S01]  /*22b0*/  HFMA2.MMA R30, R25, R22, R30 ;  /* 0x00000016191e7235 */ /* 0x000fe2000000001e */
[----:B------:R-:W-:Y:S01]  /*22c0*/  LOP3.LUT R25, R16, 0xf000f0, RZ, 0xc0, !PT ;  /* 0x00f000f010197812 */ /* 0x000fe200078ec0ff */
[----:B------:R-:W0:Y:S01]  /*22d0*/  LDS.128 R12, [UR4+0x20] ;  /* 0x00002004ff0c7984 */ /* 0x000e220008000c00 */
[----:B------:R-:W-:Y:S01]  /*22e0*/  HFMA2 R21, R28, R56, R10 ;  /* 0x000000381c157231 */ /* 0x000fe2000000000a */
[-C--:B------:R-:W-:Y:S01]  /*22f0*/  HFMA2.MMA R20, R27, R23.reuse, R52 ;  /* 0x000000171b147235 */ /* 0x080fe20000000034 */
[----:B------:R-:W-:Y:S01]  /*2300*/  HFMA2 R27, R36, R23, R26 ;  /* 0x00000017241b7231 */ /* 0x000fe2000000001a */
[----:B------:R-:W-:Y:S01]  /*2310*/  LOP3.LUT R28, R18, 0xf000f, RZ, 0xc0, !PT ;  /* 0x000f000f121c7812 */ /* 0x000fe200078ec0ff */
[----:B------:R-:W-:Y:S01]  /*2320*/  HFMA2.MMA R22, R35, R23, R30 ;  /* 0x0000001723167235 */ /* 0x000fe2000000001e */
[----:B------:R-:W-:Y:S01]  /*2330*/  SHF.R.U32.HI R32, RZ, 0x8, R16 ;  /* 0x00000008ff207819 */ /* 0x000fe20000011610 */
[----:B------:R-:W-:Y:S01]  /*2340*/  HFMA2 R23, R27, R54, R9 ;  /* 0x000000361b177231 */ /* 0x000fe20000000009 */
[----:B------:R-:W-:Y:S01]  /*2350*/  LOP3.LUT R16, R24, 0x64006400, RZ, 0xfc, !PT ;  /* 0x6400640018107812 */ /* 0x000fe200078efcff */
[----:B------:R-:W-:Y:S01]  /*2360*/  HFMA2.MMA R20, R20, R57, R11 ;  /* 0x0000003914147235 */ /* 0x000fe2000000000b */
[----:B------:R-:W-:Y:S01]  /*2370*/  LOP3.LUT R27, R17, 0xf000f0, RZ, 0xc0, !PT ;  /* 0x00f000f0111b7812 */ /* 0x000fe200078ec0ff */
[----:B------:R-:W-:Y:S01]  /*2380*/  IMAD.WIDE R10, R62, c[0x0][0x18c], R64 ;  /* 0x000063003e0a7a25 */ /* 0x000fe200078e0240 */
[----:B------:R-:W-:Y:S01]  /*2390*/  LOP3.LUT R30, R18, 0xf000f0, RZ, 0xc0, !PT ;  /* 0x00f000f0121e7812 */ /* 0x000fe200078ec0ff */
[----:B------:R-:W-:Y:S01]  /*23a0*/  HFMA2.MMA R22, R22, R55, R8 ;  /* 0x0000003716167235 */ /* 0x000fe20000000008 */
[----:B------:R-:W-:-:S02]  /*23b0*/  LOP3.LUT R24, R28, 0x64006400, RZ, 0xfc, !PT ;  /* 0x640064001c187812 */ /* 0x000fc400078efcff */
[----:B------:R-:W-:Y:S02]  /*23c0*/  LOP3.LUT R26, R17, 0xf000f, RZ, 0xc0, !PT ;  /* 0x000f000f111a7812 */ /* 0x000fe400078ec0ff */
[----:B------:R-:W-:Y:S01]  /*23d0*/  LOP3.LUT R33, R19, 0xf000f, RZ, 0xc0, !PT ;  /* 0x000f000f13217812 */ /* 0x000fe200078ec0ff */
[----:B------:R-:W-:Y:S01]  /*23e0*/  HADD2 R16, R16, R53 ;  /* 0x0000003510107230 */ /* 0x000fe20000000000 */
[----:B------:R-:W-:Y:S01]  /*23f0*/  LOP3.LUT R25, R25, 0x64006400, RZ, 0xfc, !PT ;  /* 0x6400640019197812 */ /* 0x000fe200078efcff */
[----:B------:R-:W-:Y:S01]  /*2400*/  IMAD.WIDE R62, R62, c[0x0][0x18c], R10 ;  /* 0x000063003e3e7a25 */ /* 0x000fe200078e020a */
[----:B------:R-:W-:Y:S02]  /*2410*/  LOP3.LUT R27, R27, 0x64006400, RZ, 0xfc, !PT ;  /* 0x640064001b1b7812 */ /* 0x000fe400078efcff */
[----:B------:R-:W-:Y:S01]  /*2420*/  LOP3.LUT R31, R30, 0x64006400, RZ, 0xfc, !PT ;  /* 0x640064001e1f7812 */ /* 0x000fe200078efcff */
[----:B------:R-:W-:Y:S01]  /*2430*/  HFMA2.MMA R24, R24, 1, 1, R5 ;  /* 0x3c003c0018187835 */ /* 0x000fe20000000005 */
[----:B------:R-:W-:-:S02]  /*2440*/  LOP3.LUT R35, R19, 0xf000f0, RZ, 0xc0, !PT ;  /* 0x00f000f013237812 */ /* 0x000fc400078ec0ff */
[----:B------:R-:W-:Y:S02]  /*2450*/  LOP3.LUT R26, R26, 0x64006400, RZ, 0xfc, !PT ;  /* 0x640064001a1a7812 */ /* 0x000fe400078efcff */
[----:B------:R-:W-:Y:S01]  /*2460*/  LOP3.LUT R34, R33, 0x64006400, RZ, 0xfc, !PT ;  /* 0x6400640021227812 */ /* 0x000fe200078efcff */
[----:B------:R-:W-:Y:S01]  /*2470*/  HFMA2 R28, R27, 0.0625, 0.0625, R4 ;  /* 0x2c002c001b1c7831 */ /* 0x000fe20000000004 */
[----:B------:R-:W-:Y:S01]  /*2480*/  LOP3.LUT R35, R35, 0x64006400, RZ, 0xfc, !PT ;  /* 0x6400640023237812 */ /* 0x000fe200078efcff */
[----:B------:R-:W-:Y:S01]  /*2490*/  HFMA2.MMA R30, R25, 0.0625, 0.0625, R2 ;  /* 0x2c002c00191e7835 */ /* 0x000fe20000000002 */
[----:B------:R-:W-:Y:S01]  /*24a0*/  HADD2 R25, R26, R3 ;  /* 0x000000031a197230 */ /* 0x000fe20000000000 */
[----:B------:R-:W-:Y:S01]  /*24b0*/  HFMA2.MMA R27, R31, 0.0625, 0.0625, R6 ;  /* 0x2c002c001f1b7835 */ /* 0x000fe20000000006 */
[----:B------:R-:W-:Y:S01]  /*24c0*/  HADD2 R31, R34, R7 ;  /* 0x00000007221f7230 */ /* 0x000fe20000000000 */
[----:B------:R-:W-:Y:S01]  /*24d0*/  SHF.R.U32.HI R65, RZ, 0x8, R19 ;  /* 0x00000008ff417819 */ /* 0x000fe20000011613 */
[----:B------:R-:W2:Y:S01]  /*24e0*/  LDG.E.128.CONSTANT R8, [R10.64] ;  /* 0x0000000a0a087981 */ /* 0x000ea2000c1e9d00 */
[----:B------:R-:W-:Y:S01]  /*24f0*/  HFMA2 R26, R35, 0.0625, 0.0625, R0 ;  /* 0x2c002c00231a7831 */ /* 0x000fe20000000000 */
[-C--:B0-----:R-:W-:Y:S01]  /*2500*/  HFMA2.MMA R33, R16, R12.reuse, RZ ;  /* 0x0000000c10217235 */ /* 0x081fe200000000ff */
[-C--:B------:R-:W-:Y:S01]  /*2510*/  HFMA2 R52, R25, R12.reuse, RZ.H0_H0 ;  /* 0x0000000c19347231 */ /* 0x080fe200000400ff */
[----:B------:R-:W-:Y:S01]  /*2520*/  HFMA2.MMA R34, R24, R12, RZ ;  /* 0x0000000c18227235 */ /* 0x000fe200000000ff */
[----:B------:R-:W-:Y:S01]  /*2530*/  HFMA2 R35, R31, R12, RZ.H0_H0 ;  /* 0x0000000c1f237231 */ /* 0x000fe200000400ff */
[----:B------:R-:W-:Y:S01]  /*2540*/  LOP3.LUT R66, R65, 0xf000f, RZ, 0xc0, !PT ;  /* 0x000f000f41427812 */ /* 0x000fe200078ec0ff */
[-C--:B------:R-:W-:Y:S01]  /*2550*/  HFMA2 R52, R28, R13.reuse, R52 ;  /* 0x0000000d1c347231 */ /* 0x080fe20000000034 */
[-C--:B------:R-:W-:Y:S01]  /*2560*/  HFMA2.MMA R12, R30, R13.reuse, R33 ;  /* 0x0000000d1e0c7235 */ /* 0x080fe20000000021 */
[----:B------:R-:W-:Y:S01]  /*2570*/  LOP3.LUT R36, R32, 0xf000f, RZ, 0xc0, !PT ;  /* 0x000f000f20247812 */ /* 0x000fe200078ec0ff */
[----:B------:R-:W-:Y:S01]  /*2580*/  HFMA2.MMA R33, R27, R13, R34 ;  /* 0x0000000d1b217235 */ /* 0x000fe20000000022 */
[----:B------:R-:W-:Y:S01]  /*2590*/  SHF.R.U32.HI R34, RZ, 0x8, R17 ;  /* 0x00000008ff227819 */ /* 0x000fe20000011611 */
[----:B------:R-:W-:Y:S01]  /*25a0*/  HFMA2 R13, R26, R13, R35 ;  /* 0x0000000d1a0d7231 */ /* 0x000fe20000000023 */
[----:B------:R-:W-:Y:S01]  /*25b0*/  SHF.R.U32.HI R35, RZ, 0x8, R18 ;  /* 0x00000008ff237819 */ /* 0x000fe20000011612 */
[----:B------:R-:W-:Y:S01]  /*25c0*/  UIADD3 UR6, UR6, 0x20, URZ ;  /* 0x0000002006067890 */ /* 0x000fe2000fffe03f */
[----:B------:R-:W-:Y:S01]  /*25d0*/  LOP3.LUT R17, R34, 0xf000f, RZ, 0xc0, !PT ;  /* 0x000f000f22117812 */ /* 0x000fe200078ec0ff */
[----:B------:R-:W-:Y:S01]  /*25e0*/  UIADD3 UR7, UR7, 0x20, URZ ;  /* 0x0000002007077890 */ /* 0x000fe2000fffe03f */
[----:B------:R-:W-:Y:S01]  /*25f0*/  LOP3.LUT R19, R35, 0xf000f, RZ, 0xc0, !PT ;  /* 0x000f000f23137812 */ /* 0x000fe200078ec0ff */
[----:B------:R-:W-:Y:S01]  /*2600*/  UISETP.GE.AND UP0, UPT, UR6, UR5, UPT ;  /* 0x000000050600728c */ /* 0x000fe2000bf06270 */
[----:B------:R-:W-:-:S02]  /*2610*/  LOP3.LUT R18, R17, 0x64006400, RZ, 0xfc, !PT ;  /* 0x6400640011127812 */ /* 0x000fc400078efcff */
[----:B------:R-:W-:Y:S02]  /*2620*/  LOP3.LUT R64, R19, 0x64006400, RZ, 0xfc, !PT ;  /* 0x6400640013407812 */ /* 0x000fe400078efcff */
[----:B------:R-:W-:Y:S02]  /*2630*/  LOP3.LUT R66, R66, 0x64006400, RZ, 0xfc, !PT ;  /* 0x6400640042427812 */ /* 0x000fe400078efcff */
[----:B------:R-:W-:Y:S01]  /*2640*/  HFMA2.MMA R17, R18, 1, 1, R3 ;  /* 0x3c003c0012117835 */ /* 0x000fe20000000003 */
[----:B------:R-:W-:Y:S01]  /*2650*/  LOP3.LUT R36, R36, 0x64006400, RZ, 0xfc, !PT ;  /* 0x6400640024247812 */ /* 0x000fe200078efcff */
[----:B------:R-:W-:Y:S01]  /*2660*/  HADD2 R18, R64, R5 ;  /* 0x0000000540127230 */ /* 0x000fe20000000000 */
[----:B------:R-:W-:Y:S01]  /*2670*/  LOP3.LUT R32, R32, 0xf000f0, RZ, 0xc0, !PT ;  /* 0x00f000f020207812 */ /* 0x000fe200078ec0ff */
[----:B------:R-:W-:Y:S01]  /*2680*/  HFMA2.MMA R19, R66, 1, 1, R7 ;  /* 0x3c003c0042137835 */ /* 0x000fe20000000007 */
[----:B------:R-:W-:Y:S01]  /*2690*/  LOP3.LUT R34, R34, 0xf000f0, RZ, 0xc0, !PT ;  /* 0x00f000f022227812 */ /* 0x000fe200078ec0ff */
[----:B------:R-:W-:Y:S01]  /*26a0*/  HADD2 R36, R36, R53 ;  /* 0x0000003524247230 */ /* 0x000fe20000000000 */
[----:B------:R-:W-:Y:S01]  /*26b0*/  LOP3.LUT R66, R65, 0xf000f0, RZ, 0xc0, !PT ;  /* 0x00f000f041427812 */ /* 0x000fe200078ec0ff */
[-C--:B------:R-:W-:Y:S01]  /*26c0*/  HFMA2.MMA R64, R18, R14.reuse, R33 ;  /* 0x0000000e12407235 */ /* 0x080fe20000000021 */
[----:B------:R-:W-:Y:S01]  /*26d0*/  LOP3.LUT R33, R32, 0x64006400, RZ, 0xfc, !PT ;  /* 0x6400640020217812 */ /* 0x000fe200078efcff */
[-C--:B------:R-:W-:Y:S01]  /*26e0*/  HFMA2 R52, R17, R14.reuse, R52 ;  /* 0x0000000e11347231 */ /* 0x080fe20000000034 */
[----:B------:R-:W-:Y:S01]  /*26f0*/  LOP3.LUT R67, R66, 0x64006400, RZ, 0xfc, !PT ;  /* 0x6400640042437812 */ /* 0x000fe200078efcff */
[----:B------:R-:W-:Y:S01]  /*2700*/  HFMA2.MMA R12, R36, R14, R12 ;  /* 0x0000000e240c7235 */ /* 0x000fe2000000000c */
[----:B------:R-:W-:Y:S01]  /*2710*/  PLOP3.LUT P0, PT, PT, PT, UP0, 0x80, 0x0 ;  /* 0x000000000000781c */ /* 0x000fe20003f0f008 */
[----:B------:R-:W-:Y:S01]  /*2720*/  HFMA2 R13, R19, R14, R13 ;  /* 0x0000000e130d7231 */ /* 0x000fe2000000000d */
[----:B------:R-:W-:Y:S01]  /*2730*/  LOP3.LUT R14, R35, 0xf000f0, RZ, 0xc0, !PT ;  /* 0x00f000f0230e7812 */ /* 0x000fe200078ec0ff */
[----:B------:R-:W-:Y:S01]  /*2740*/  HFMA2.MMA R32, R33, 0.0625, 0.0625, R2 ;  /* 0x2c002c0021207835 */ /* 0x000fe20000000002 */
[----:B------:R-:W-:-:S02]  /*2750*/  LOP3.LUT R35, R34, 0x64006400, RZ, 0xfc, !PT ;  /* 0x6400640022237812 */ /* 0x000fc400078efcff */
[----:B------:R-:W-:-:S03]  /*2760*/  LOP3.LUT R65, R14, 0x64006400, RZ, 0xfc, !PT ;  /* 0x640064000e417812 */ /* 0x000fc600078efcff */
[----:B------:R-:W-:Y:S01]  /*2770*/  HFMA2.MMA R12, R32, R15, R12 ;  /* 0x0000000f200c7235 */ /* 0x000fe2000000000c */
[----:B------:R-:W-:Y:S02]  /*2780*/  HFMA2 R33, R35, 0.0625, 0.0625, R4 ;  /* 0x2c002c0023217831 */ /* 0x000fe40000000004 */
[----:B------:R-:W-:Y:S01]  /*2790*/  HFMA2.MMA R34, R65, 0.0625, 0.0625, R6 ;  /* 0x2c002c0041227835 */ /* 0x000fe20000000006 */
[----:B------:R-:W-:Y:S02]  /*27a0*/  HFMA2 R35, R67, 0.0625, 0.0625, R0 ;  /* 0x2c002c0043237831 */ /* 0x000fe40000000000 */
[-C--:B------:R-:W-:Y:S01]  /*27b0*/  HFMA2 R52, R33, R15.reuse, R52 ;  /* 0x0000000f21347231 */ /* 0x080fe20000000034 */
[----:B------:R-:W-:Y:S01]  /*27c0*/  HFMA2.MMA R40, R12, R57, R40 ;  /* 0x000000390c287235 */ /* 0x000fe20000000028 */
[----:B------:R-:W-:Y:S01]  /*27d0*/  HFMA2 R65, R35, R15, R13 ;  /* 0x0000000f23417231 */ /* 0x000fe2000000000d */
[----:B------:R-:W-:Y:S01]  /*27e0*/  HFMA2.MMA R64, R34, R15, R64 ;  /* 0x0000000f22407235 */ /* 0x000fe20000000040 */
[----:B------:R-:W-:Y:S01]  /*27f0*/  HFMA2 R38, R52, R56, R38 ;  /* 0x0000003834267231 */ /* 0x000fe20000000026 */
[----:B------:R-:W0:Y:S01]  /*2800*/  LDS.128 R12, [UR4+0x120] ;  /* 0x00012004ff0c7984 */ /* 0x000e220008000c00 */
[----:B------:R-:W-:-:S03]  /*2810*/  HFMA2 R37, R65, R54, R37 ;  /* 0x0000003641257231 */ /* 0x000fc60000000025 */
        /* <DEDUP_REMOVED lines=15> */
[-C--:B------:R-:W-:Y:S02]  /*2910*/  HFMA2.MMA R12, R32, R15.reuse, R52 ;  /* 0x0000000f200c7235 */ /* 0x080fe40000000034 */
[----:B------:R-:W-:Y:S01]  /*2920*/  HFMA2.MMA R52, R34, R15, R65 ;  /* 0x0000000f22347235 */ /* 0x000fe20000000041 */
[----:B------:R-:W-:-:S03]  /*2930*/  HFMA2 R65, R35, R15, R14 ;  /* 0x0000000f23417231 */ /* 0x000fc6000000000e */
[----:B------:R-:W-:Y:S01]  /*2940*/  HFMA2.MMA R44, R12, R57, R44 ;  /* 0x000000390c2c7235 */ /* 0x000fe2000000002c */
[----:B------:R-:W-:Y:S01]  /*2950*/  HFMA2 R42, R65, R54, R42 ;  /* 0x00000036412a7231 */ /* 0x000fe2000000002a */
        /* <DEDUP_REMOVED lines=58> */
[----:B------:R-:W-:Y:S01]  /*2d00*/  HFMA2 R31, R35, R15, R31 ;  /* 0x0000000f231f7231 */ /* 0x000fe2000000001f */
[----:B--2---:R-:W-:Y:S01]  /*2d10*/  LOP3.LUT R12, R8, 0xf000f, RZ, 0xc0, !PT ;  /* 0x000f000f080c7812 */ /* 0x004fe200078ec0ff */
        /* <DEDUP_REMOVED lines=9> */
[----:B------:R-:W-:Y:S01]  /*2db0*/  HFMA2.MMA R20, R16, R57, R20 ;  /* 0x0000003910147235 */ /* 0x000fe20000000014 */
[----:B------:R-:W-:-:S02]  /*2dc0*/  LOP3.LUT R12, R12, 0x64006400, RZ, 0xfc, !PT ;  /* 0x640064000c0c7812 */ /* 0x000fc400078efcff */
[----:B------:R-:W-:Y:S02]  /*2dd0*/  LOP3.LUT R16, R15, 0x64006400, RZ, 0xfc, !PT ;  /* 0x640064000f107812 */ /* 0x000fe400078efcff */
[----:B------:R-:W-:Y:S01]  /*2de0*/  LOP3.LUT R18, R18, 0x64006400, RZ, 0xfc, !PT ;  /* 0x6400640012127812 */ /* 0x000fe200078efcff */
[----:B------:R-:W-:Y:S01]  /*2df0*/  HADD2 R32, R12, R53 ;  /* 0x000000350c207230 */ /* 0x000fe20000000000 */
[----:B------:R-:W-:Y:S02]  /*2e00*/  LOP3.LUT R13, R8, 0xf000f0, RZ, 0xc0, !PT ;  /* 0x00f000f0080d7812 */ /* 0x000fe400078ec0ff */
[----:B------:R-:W-:Y:S02]  /*2e10*/  LOP3.LUT R30, R11, 0xf000f0, RZ, 0xc0, !PT ;  /* 0x00f000f00b1e7812 */ /* 0x000fe400078ec0ff */
[----:B------:R-:W-:Y:S02]  /*2e20*/  LOP3.LUT R19, R10, 0xf000f0, RZ, 0xc0, !PT ;  /* 0x00f000f00a137812 */ /* 0x000fe400078ec0ff */
[----:B------:R-:W-:-:S02]  /*2e30*/  SHF.R.U32.HI R14, RZ, 0x8, R11 ;  /* 0x00000008ff0e7819 */ /* 0x000fc4000001160b */
[----:B------:R-:W-:Y:S02]  /*2e40*/  LOP3.LUT R34, R28, 0x64006400, RZ, 0xfc, !PT ;  /* 0x640064001c227812 */ /* 0x000fe400078efcff */
[----:B------:R-:W-:Y:S01]  /*2e50*/  LOP3.LUT R11, R17, 0x64006400, RZ, 0xfc, !PT ;  /* 0x64006400110b7812 */ /* 0x000fe200078efcff */
[----:B------:R-:W-:Y:S01]  /*2e60*/  HADD2 R17, R16, R3 ;  /* 0x0000000310117230 */ /* 0x000fe20000000000 */
[----:B------:R-:W-:Y:S01]  /*2e70*/  LOP3.LUT R13, R13, 0x64006400, RZ, 0xfc, !PT ;  /* 0x640064000d0d7812 */ /* 0x000fe200078efcff */
[----:B------:R-:W-:Y:S01]  /*2e80*/  HFMA2.MMA R16, R18, 1, 1, R5 ;  /* 0x3c003c0012107835 */ /* 0x000fe20000000005 */
[----:B------:R-:W-:Y:S01]  /*2e90*/  LOP3.LUT R15, R30, 0x64006400, RZ, 0xfc, !PT ;  /* 0x640064001e0f7812 */ /* 0x000fe200078efcff */
[----:B------:R-:W-:Y:S01]  /*2ea0*/  HADD2 R31, R34, R7 ;  /* 0x00000007221f7230 */ /* 0x000fe20000000000 */
[----:B------:R-:W-:Y:S01]  /*2eb0*/  LOP3.LUT R19, R19, 0x64006400, RZ, 0xfc, !PT ;  /* 0x6400640013137812 */ /* 0x000fe200078efcff */
[----:B------:R-:W-:Y:S01]  /*2ec0*/  HFMA2 R28, R11, 0.0625, 0.0625, R4 ;  /* 0x2c002c000b1c7831 */ /* 0x000fe20000000004 */
[----:B------:R-:W-:Y:S01]  /*2ed0*/  SHF.R.U32.HI R9, RZ, 0x8, R9 ;  /* 0x00000008ff097819 */ /* 0x000fe20000011609 */
[----:B------:R-:W-:Y:S01]  /*2ee0*/  HFMA2 R18, R15, 0.0625, 0.0625, R0 ;  /* 0x2c002c000f127831 */ /* 0x000fe20000000000 */
[----:B------:R-:W-:Y:S01]  /*2ef0*/  HFMA2.MMA R30, R13, 0.0625, 0.0625, R2 ;  /* 0x2c002c000d1e7835 */ /* 0x000fe20000000002 */
[-C--:B0-----:R-:W-:Y:S01]  /*2f00*/  HFMA2 R12, R17, R24.reuse, RZ.H0_H0 ;  /* 0x00000018110c7231 */ /* 0x081fe200000400ff */
[-C--:B------:R-:W-:Y:S01]  /*2f10*/  HFMA2.MMA R15, R32, R24.reuse, RZ ;  /* 0x00000018200f7235 */ /* 0x080fe200000000ff */
[----:B------:R-:W-:Y:S01]  /*2f20*/  HFMA2 R64, R31, R24, RZ.H0_H0 ;  /* 0x000000181f407231 */ /* 0x000fe200000400ff */
[----:B------:R-:W-:Y:S01]  /*2f30*/  HFMA2.MMA R19, R19, 0.0625, 0.0625, R6 ;  /* 0x2c002c0013137835 */ /* 0x000fe20000000006 */
[----:B------:R-:W-:Y:S01]  /*2f40*/  LOP3.LUT R33, R14, 0xf000f, RZ, 0xc0, !PT ;  /* 0x000f000f0e217812 */ /* 0x000fe200078ec0ff */
[----:B------:R-:W-:Y:S01]  /*2f50*/  HFMA2.MMA R11, R16, R24, RZ ;  /* 0x00000018100b7235 */ /* 0x000fe200000000ff */
[----:B------:R-:W-:Y:S01]  /*2f60*/  LOP3.LUT R24, R9, 0xf000f, RZ, 0xc0, !PT ;  /* 0x000f000f09187812 */ /* 0x000fe200078ec0ff */
[-C--:B------:R-:W-:Y:S01]  /*2f70*/  HFMA2.MMA R13, R30, R25.reuse, R15 ;  /* 0x000000191e0d7235 */ /* 0x080fe2000000000f */
[----:B------:R-:W-:Y:S01]  /*2f80*/  SHF.R.U32.HI R8, RZ, 0x8, R8 ;  /* 0x00000008ff087819 */ /* 0x000fe20000011608 */
[-C--:B------:R-:W-:Y:S01]  /*2f90*/  HFMA2 R12, R28, R25.reuse, R12 ;  /* 0x000000191c0c7231 */ /* 0x080fe2000000000c */
[----:B------:R-:W-:Y:S01]  /*2fa0*/  SHF.R.U32.HI R10, RZ, 0x8, R10 ;  /* 0x00000008ff0a7819 */ /* 0x000fe2000001160a */
[----:B------:R-:W-:Y:S01]  /*2fb0*/  HFMA2.MMA R15, R19, R25, R11 ;  /* 0x00000019130f7235 */ /* 0x000fe2000000000b */
[----:B------:R-:W-:Y:S01]  /*2fc0*/  LOP3.LUT R24, R24, 0x64006400, RZ, 0xfc, !PT ;  /* 0x6400640018187812 */ /* 0x000fe200078efcff */
[----:B------:R-:W-:Y:S01]  /*2fd0*/  HFMA2 R64, R18, R25, R64 ;  /* 0x0000001912407231 */ /* 0x000fe20000000040 */
[----:B------:R-:W-:-:S02]  /*2fe0*/  LOP3.LUT R52, R33, 0x64006400, RZ, 0xfc, !PT ;  /* 0x6400640021347812 */ /* 0x000fc400078efcff */
[----:B------:R-:W-:Y:S02]  /*2ff0*/  LOP3.LUT R11, R8, 0xf000f, RZ, 0xc0, !PT ;  /* 0x000f000f080b7812 */ /* 0x000fe400078ec0ff */
[C---:B------:R-:W-:Y:S01]  /*3000*/  LOP3.LUT R25, R10.reuse, 0xf000f, RZ, 0xc0, !PT ;  /* 0x000f000f0a197812 */ /* 0x040fe200078ec0ff */
[----:B------:R-:W-:Y:S01]  /*3010*/  HFMA2.MMA R33, R24, 1, 1, R3 ;  /* 0x3c003c0018217835 */ /* 0x000fe20000000003 */
[----:B------:R-:W-:Y:S01]  /*3020*/  LOP3.LUT R34, R11, 0x64006400, RZ, 0xfc, !PT ;  /* 0x640064000b227812 */ /* 0x000fe200078efcff */
[----:B------:R-:W-:Y:S01]  /*3030*/  HFMA2.MMA R24, R52, 1, 1, R7 ;  /* 0x3c003c0034187835 */ /* 0x000fe20000000007 */
[----:B------:R-:W-:Y:S02]  /*3040*/  LOP3.LUT R36, R25, 0x64006400, RZ, 0xfc, !PT ;  /* 0x6400640019247812 */ /* 0x000fe400078efcff */
[----:B------:R-:W-:Y:S01]  /*3050*/  LOP3.LUT R52, R10, 0xf000f0, RZ, 0xc0, !PT ;  /* 0x00f000f00a347812 */ /* 0x000fe200078ec0ff */
[----:B------:R-:W-:Y:S01]  /*3060*/  HADD2 R34, R34, R53 ;  /* 0x0000003522227230 */ /* 0x000fe20000000000 */
[----:B------:R-:W-:Y:S01]  /*3070*/  LOP3.LUT R14, R14, 0xf000f0, RZ, 0xc0, !PT ;  /* 0x00f000f00e0e7812 */ /* 0x000fe200078ec0ff */
[----:B------:R-:W-:Y:S01]  /*3080*/  HADD2 R25, R36, R5 ;  /* 0x0000000524197230 */ /* 0x000fe20000000000 */
[----:B------:R-:W-:Y:S01]  /*3090*/  LOP3.LUT R36, R9, 0xf000f0, RZ, 0xc0, !PT ;  /* 0x00f000f009247812 */ /* 0x000fe200078ec0ff */
[-C--:B------:R-:W-:Y:S01]  /*30a0*/  HFMA2 R12, R33, R26.reuse, R12 ;  /* 0x0000001a210c7231 */ /* 0x080fe2000000000c */
[----:B------:R-:W-:Y:S01]  /*30b0*/  LOP3.LUT R67, R52, 0x64006400, RZ, 0xfc, !PT ;  /* 0x6400640034437812 */ /* 0x000fe200078efcff */
[-C--:B------:R-:W-:Y:S01]  /*30c0*/  HFMA2.MMA R13, R34, R26.reuse, R13 ;  /* 0x0000001a220d7235 */ /* 0x080fe2000000000d */
[----:B------:R-:W-:Y:S01]  /*30d0*/  HFMA2 R64, R24, R26, R64 ;  /* 0x0000001a18407231 */ /* 0x000fe20000000040 */
[----:B------:R-:W-:Y:S01]  /*30e0*/  HFMA2.MMA R15, R25, R26, R15 ;  /* 0x0000001a190f7235 */ /* 0x000fe2000000000f */
[----:B------:R-:W-:-:S02]  /*30f0*/  LOP3.LUT R26, R8, 0xf000f0, RZ, 0xc0, !PT ;  /* 0x00f000f0081a7812 */ /* 0x000fc400078ec0ff */
[----:B------:R-:W0:Y:S01]  /*3100*/  LDS.128 R8, [UR4+0x130] ;  /* 0x00013004ff087984 */ /* 0x000e220008000c00 */
[----:B------:R-:W-:Y:S01]  /*3110*/  LOP3.LUT R65, R36, 0x64006400, RZ, 0xfc, !PT ;  /* 0x6400640024417812 */ /* 0x000fe200078efcff */
[----:B------:R-:W-:Y:S01]  /*3120*/  HFMA2.MMA R36, R67, 0.0625, 0.0625, R6 ;  /* 0x2c002c0043247835 */ /* 0x000fe20000000006 */
[----:B------:R-:W-:Y:S02]  /*3130*/  LOP3.LUT R35, R26, 0x64006400, RZ, 0xfc, !PT ;  /* 0x640064001a237812 */ /* 0x000fe400078efcff */
[----:B------:R-:W-:-:S03]  /*3140*/  LOP3.LUT R69, R14, 0x64006400, RZ, 0xfc, !PT ;  /* 0x640064000e457812 */ /* 0x000fc600078efcff */
[----:B------:R-:W-:Y:S02]  /*3150*/  HFMA2.MMA R66, R36, R27, R15 ;  /* 0x0000001b24427235 */ /* 0x000fe4000000000f */
[----:B------:R-:W-:Y:S01]  /*3160*/  HFMA2.MMA R26, R35, 0.0625, 0.0625, R2 ;  /* 0x2c002c00231a7835 */ /* 0x000fe20000000002 */
[----:B------:R-:W-:Y:S02]  /*3170*/  HFMA2 R35, R65, 0.0625, 0.0625, R4 ;  /* 0x2c002c0041237831 */ /* 0x000fe40000000004 */
[----:B------:R-:W-:Y:S01]  /*3180*/  HFMA2 R52, R69, 0.0625, 0.0625, R0 ;  /* 0x2c002c0045347831 */ /* 0x000fe20000000000 */
[----:B------:R-:W-:Y:S01]  /*3190*/  HFMA2.MMA R39, R66, R55, R39 ;  /* 0x0000003742277235 */ /* 0x000fe20000000027 */
[-C--:B------:R-:W-:Y:S01]  /*31a0*/  HFMA2 R65, R35, R27.reuse, R12 ;  /* 0x0000001b23417231 */ /* 0x080fe2000000000c */
[----:B------:R-:W-:Y:S01]  /*31b0*/  HFMA2.MMA R13, R26, R27, R13 ;  /* 0x0000001b1a0d7235 */ /* 0x000fe2000000000d */
[----:B------:R-:W-:Y:S02]  /*31c0*/  HFMA2 R27, R52, R27, R64 ;  /* 0x0000001b341b7231 */ /* 0x000fe40000000040 */
[----:B------:R-:W-:-:S02]  /*31d0*/  HFMA2 R38, R65, R56, R38 ;  /* 0x0000003841267231 */ /* 0x000fc40000000026 */
[----:B------:R-:W-:Y:S01]  /*31e0*/  HFMA2 R37, R27, R54, R37 ;  /* 0x000000361b257231 */ /* 0x000fe20000000025 */
        /* <DEDUP_REMOVED lines=21> */
[----:B-1----:R-:W-:Y:S01]  /*3340*/  HFMA2.MMA R8, R32, R12, RZ ;  /* 0x0000000c20087235 */ /* 0x002fe200000000ff */
[-C--:B------:R-:W-:Y:S01]  /*3350*/  HFMA2 R27, R17, R12.reuse, RZ.H0_H0 ;  /* 0x0000000c111b7231 */ /* 0x080fe200000400ff */
[----:B------:R-:W-:Y:S01]  /*3360*/  HFMA2.MMA R41, R65, R55, R41 ;  /* 0x0000003741297235 */ /* 0x000fe20000000029 */
[----:B------:R-:W-:Y:S01]  /*3370*/  HFMA2 R65, R31, R12, RZ.H0_H0 ;  /* 0x0000000c1f417231 */ /* 0x000fe200000400ff */
[----:B------:R-:W-:Y:S01]  /*3380*/  HFMA2.MMA R64, R16, R12, RZ ;  /* 0x0000000c10407235 */ /* 0x000fe200000000ff */
[-C--:B------:R-:W-:Y:S01]  /*3390*/  HFMA2 R27, R28, R13.reuse, R27 ;  /* 0x0000000d1c1b7231 */ /* 0x080fe2000000001b */
[-C--:B------:R-:W-:Y:S01]  /*33a0*/  HFMA2.MMA R12, R30, R13.reuse, R8 ;  /* 0x0000000d1e0c7235 */ /* 0x080fe20000000008 */
[----:B------:R-:W-:Y:S02]  /*33b0*/  HFMA2 R65, R18, R13, R65 ;  /* 0x0000000d12417231 */ /* 0x000fe40000000041 */
[-C--:B------:R-:W-:Y:S01]  /*33c0*/  HFMA2 R27, R33, R14.reuse, R27 ;  /* 0x0000000e211b7231 */ /* 0x080fe2000000001b */
[----:B------:R-:W-:Y:S01]  /*33d0*/  HFMA2.MMA R64, R19, R13, R64 ;  /* 0x0000000d13407235 */ /* 0x000fe20000000040 */
[----:B------:R-:W0:Y:S01]  /*33e0*/  LDS.128 R8, [UR4+0x330] ;  /* 0x00033004ff087984 */ /* 0x000e220008000c00 */
[----:B------:R-:W-:Y:S01]  /*33f0*/  HFMA2.MMA R13, R34, R14, R12 ;  /* 0x0000000e220d7235 */ /* 0x000fe2000000000c */
[----:B------:R-:W-:-:S02]  /*3400*/  HFMA2 R65, R24, R14, R65 ;  /* 0x0000000e18417231 */ /* 0x000fc40000000041 */
[-C--:B------:R-:W-:Y:S01]  /*3410*/  HFMA2 R66, R35, R15.reuse, R27 ;  /* 0x0000000f23427231 */ /* 0x080fe2000000001b */
[----:B------:R-:W-:Y:S01]  /*3420*/  HFMA2.MMA R64, R25, R14, R64 ;  /* 0x0000000e19407235 */ /* 0x000fe20000000040 */
[----:B------:R-:W-:Y:S01]  /*3430*/  HFMA2 R65, R52, R15, R65 ;  /* 0x0000000f34417231 */ /* 0x000fe20000000041 */
[-C--:B------:R-:W-:Y:S01]  /*3440*/  HFMA2.MMA R13, R26, R15.reuse, R13 ;  /* 0x0000000f1a0d7235 */ /* 0x080fe2000000000d */
[----:B------:R-:W-:Y:S01]  /*3450*/  IMAD.MOV.U32 R27, RZ, RZ, R62 ;  /* 0x000000ffff1b7224 */ /* 0x000fe200078e003e */
[----:B------:R-:W-:Y:S01]  /*3460*/  HFMA2 R47, R66, R56, R47 ;  /* 0x00000038422f7231 */ /* 0x000fe2000000002f */
[----:B------:R-:W-:Y:S01]  /*3470*/  IMAD.MOV.U32 R62, RZ, RZ, R63 ;  /* 0x000000ffff3e7224 */ /* 0x000fe200078e003f */
[----:B------:R-:W-:Y:S01]  /*3480*/  HFMA2.MMA R64, R36, R15, R64 ;  /* 0x0000000f24407235 */ /* 0x000fe20000000040 */
[----:B------:R-:W-:Y:S01]  /*3490*/  HFMA2 R45, R65, R54, R45 ;  /* 0x00000036412d7231 */ /* 0x000fe2000000002d */
[----:B------:R-:W-:-:S04]  /*34a0*/  HFMA2.MMA R48, R13, R57, R48 ;  /* 0x000000390d307235 */ /* 0x000fc80000000030 */
[----:B------:R-:W1:Y:S01]  /*34b0*/  LDS.128 R12, [UR4+0x430] ;  /* 0x00043004ff0c7984 */ /* 0x000e620008000c00 */
[----:B------:R-:W-:Y:S01]  /*34c0*/  HFMA2.MMA R46, R64, R55, R46 ;  /* 0x00000037402e7235 */ /* 0x000fe2000000002e */
[----:B------:R-:W-:Y:S01]  /*34d0*/  UIADD3 UR4, UR4, 0x40, URZ ;  /* 0x0000004004047890 */ /* 0x000fe2000fffe03f */
        /* <DEDUP_REMOVED lines=14> */
[-C--:B-1----:R-:W-:Y:S01]  /*35c0*/  HFMA2.MMA R32, R32, R12.reuse, RZ ;  /* 0x0000000c20207235 */ /* 0x082fe200000000ff */
[----:B------:R-:W-:Y:S01]  /*35d0*/  HFMA2 R9, R31, R12, RZ.H0_H0 ;  /* 0x0000000c1f097231 */ /* 0x000fe200000400ff */
[----:B------:R-:W-:Y:S01]  /*35e0*/  HFMA2.MMA R16, R16, R12, RZ ;  /* 0x0000000c10107235 */ /* 0x000fe200000000ff */
[----:B------:R-:W-:Y:S01]  /*35f0*/  HFMA2 R51, R8, R54, R51 ;  /* 0x0000003608337231 */ /* 0x000fe20000000033 */
[----:B------:R-:W-:Y:S01]  /*3600*/  HFMA2.MMA R63, R26, R11, R63 ;  /* 0x0000000b1a3f7235 */ /* 0x000fe2000000003f */
[----:B------:R-:W-:Y:S01]  /*3610*/  HFMA2 R8, R17, R12, RZ.H0_H0 ;  /* 0x0000000c11087231 */ /* 0x000fe200000400ff */
        /* <DEDUP_REMOVED lines=18> */
[----:B------:R-:W-:-:S02]  /*3740*/  HFMA2.MMA R63, R10, R57, R20 ;  /* 0x000000390a3f7235 */ /* 0x000fc40000000014 */
[----:B------:R-:W-:Y:S01]  /*3750*/  HFMA2.MMA R36, R11, R55, R22 ;  /* 0x000000370b247235 */ /* 0x000fe20000000016 */
[----:B------:R-:W-:Y:S01]  /*3760*/  @P0 CALL.REL.NOINC `(.L_x_1053) ;  /* 0x0000001000000944 */ /* 0x000fe20003c00000 */
[----:B------:R-:W-:Y:S05]  /*3770*/  BRA `(.L_x_1055) ;  /* 0xffffd49000007947 */ /* 0x000fea000383ffff */
.L_x_1053:
        /* <DEDUP_REMOVED lines=19> */
.L_x_1059:
[----:B------:R-:W0:Y:S02]  /*38b0*/  LDS R4, [R0] ;  /* 0x0000000000047984 */ /* 0x000e240000000800 */
[----:B0-----:R-:W-:-:S06]  /*38c0*/  HADD2 R5, R4, R9 ;  /* 0x0000000904057230 */ /* 0x001fcc0000000000 */
[----:B------:R-:W0:Y:S02]  /*38d0*/  ATOMS.CAST.SPIN R5, [R0], R4, R5 ;  /* 0x000000040005738d */ /* 0x000e240001800005 */
[----:B0-----:R-:W-:-:S13]  /*38e0*/  ISETP.EQ.U32.AND P0, PT, R5, 0x1, PT ;  /* 0x000000010500780c */ /* 0x001fda0003f02070 */
[----:B------:R-:W-:Y:S05]  /*38f0*/  @!P0 BRA `(.L_x_1059) ;  /* 0xffffffb000008947 */ /* 0x000fea000383ffff */
[----:B------:R-:W-:Y:S05]  /*3900*/  BRA `(.L_x_1057) ;  /* 0x0000003000007947 */ /* 0x000fea0003800000 */
.L_x_1058:
[----:B------:R-:W2:Y:S02]  /*3910*/  LD.E R0, [R2.64] ;  /* 0x0000000a02007980 */ /* 0x000ea4000c101900 */
[----:B--2---:R-:W-:-:S05]  /*3920*/  IMAD.IADD R5, R9, 0x1, R0 ;  /* 0x0000000109057824 */ /* 0x004fca00078e0200 */
[----:B------:R0:W-:Y:S02]  /*3930*/  ST.E [R2.64], R5 ;  /* 0x0000000502007985 */ /* 0x0001e4000c10190a */
.L_x_1057:
[----:B------:R-:W-:Y:S05]  /*3940*/  BSYNC B0 ;  /* 0x0000000000007941 */ /* 0x000fea0003800000 */
.L_x_1056:
        /* <DEDUP_REMOVED lines=9> */
.L_x_1063:
[----:B------:R-:W0:Y:S02]  /*39e0*/  LDS R8, [R0] ;  /* 0x0000000000087984 */ /* 0x000e240000000800 */
[----:B0-----:R-:W-:-:S10]  /*39f0*/  HFMA2.MMA R9, R8, 1, 1, R39 ;  /* 0x3c003c0008097835 */ /* 0x001fd40000000027 */
[----:B------:R-:W0:Y:S02]  /*3a00*/  ATOMS.CAST.SPIN R9, [R0], R8, R9 ;  /* 0x000000080009738d */ /* 0x000e240001800009 */
[----:B0-----:R-:W-:-:S13]  /*3a10*/  ISETP.EQ.U32.AND P0, PT, R9, 0x1, PT ;  /* 0x000000010900780c */ /* 0x001fda0003f02070 */
[----:B------:R-:W-:Y:S05]  /*3a20*/  @!P0 BRA `(.L_x_1063) ;  /* 0xffffffb000008947 */ /* 0x000fea000383ffff */
[----:B------:R-:W-:Y:S05]  /*3a30*/  BRA `(.L_x_1061) ;  /* 0x0000003000007947 */ /* 0x000fea0003800000 */
.L_x_1062:
[----:B------:R-:W2:Y:S02]  /*3a40*/  LD.E R0, [R2.64+0x4] ;  /* 0x0000040a02007980 */ /* 0x000ea4000c101900 */
[----:B--2---:R-:W-:-:S05]  /*3a50*/  IMAD.IADD R9, R39, 0x1, R0 ;  /* 0x0000000127097824 */ /* 0x004fca00078e0200 */
[----:B------:R0:W-:Y:S02]  /*3a60*/  ST.E [R2.64+0x4], R9 ;  /* 0x0000040902007985 */ /* 0x0001e4000c10190a */
.L_x_1061:
[----:B------:R-:W-:Y:S05]  /*3a70*/  BSYNC B0 ;  /* 0x0000000000007941 */ /* 0x000fea0003800000 */
.L_x_1060:
        /* <DEDUP_REMOVED lines=15> */
.L_x_1067:
[----:B------:R-:W0:Y:S02]  /*3b70*/  LDS R8, [R0] ;  /* 0x0000000000087984 */ /* 0x000e240000000800 */
[----:B0-----:R-:W-:-:S06]  /*3b80*/  HADD2 R9, R8, R11 ;  /* 0x0000000b08097230 */ /* 0x001fcc0000000000 */
[----:B------:R-:W0:Y:S02]  /*3b90*/  ATOMS.CAST.SPIN R9, [R0], R8, R9 ;  /* 0x000000080009738d */ /* 0x000e240001800009 */
[----:B0-----:R-:W-:-:S13]  /*3ba0*/  ISETP.EQ.U32.AND P0, PT, R9, 0x1, PT ;  /* 0x000000010900780c */ /* 0x001fda0003f02070 */
[----:B------:R-:W-:Y:S05]  /*3bb0*/  @!P0 BRA `(.L_x_1067) ;  /* 0xffffffb000008947 */ /* 0x000fea000383ffff */
[----:B------:R-:W-:Y:S05]  /*3bc0*/  BRA `(.L_x_1065) ;  /* 0x0000003000007947 */ /* 0x000fea0003800000 */
.L_x_1066:
[----:B------:R-:W2:Y:S02]  /*3bd0*/  LD.E R0, [R2.64] ;  /* 0x0000000a02007980 */ /* 0x000ea4000c101900 */
[----:B--2---:R-:W-:-:S05]  /*3be0*/  IMAD.IADD R9, R11, 0x1, R0 ;  /* 0x000000010b097824 */ /* 0x004fca00078e0200 */
[----:B------:R0:W-:Y:S02]  /*3bf0*/  ST.E [R2.64], R9 ;  /* 0x0000000902007985 */ /* 0x0001e4000c10190a */
.L_x_1065:
[----:B------:R-:W-:Y:S05]  /*3c00*/  BSYNC B0 ;  /* 0x0000000000007941 */ /* 0x000fea0003800000 */
.L_x_1064:
[----:B------:R-:W-:-:S05]  /*3c10*/  IMAD.WIDE R4, R7, c[0x0][0x18c], R4 ;  /* 0x0000630007047a25 */ /* 0x000fca00078e0204 */
[----:B------:R-:W2:Y:S01]  /*3c20*/  ATOM.E.ADD.F16x2.RN.STRONG.GPU P0, RZ, [R4.64], R41 ;  /* 0x0000002904ff798a */ /* 0x000ea2000810e9ca */
[----:B------:R-:W-:Y:S01]  /*3c30*/  BSSY B0, `(.L_x_1068) ;  /* 0x000000e000007945 */ /* 0x000fe20003800000 */
[----:B--2---:R-:W-:Y:S05]  /*3c40*/  @P0 BRA `(.L_x_1069) ;  /* 0x000000c000000947 */ /* 0x004fea0003800000 */
[----:B------:R-:W1:Y:S02]  /*3c50*/  QSPC.E.S P0, RZ, [R4] ;  /* 0x0000000004ff73aa */ /* 0x000e640000000500 */
[----:B-1----:R-:W-:Y:S05]  /*3c60*/  @!P0 BRA `(.L_x_1070) ;  /* 0x0000007000008947 */ /* 0x002fea0003800000 */
[----:B------:R-:W-:-:S05]  /*3c70*/  LOP3.LUT R4, R4, 0xffffff, RZ, 0xc0, !PT ;  /* 0x00ffffff04047812 */ /* 0x000fca00078ec0ff */
.L_x_1071:
[----:B------:R-:W1:Y:S02]  /*3c80*/  LDS R8, [R4] ;  /* 0x0000000004087984 */ /* 0x000e640000000800 */
[----:B01----:R-:W-:-:S10]  /*3c90*/  HFMA2.MMA R9, R8, 1, 1, R41 ;  /* 0x3c003c0008097835 */ /* 0x003fd40000000029 */
[----:B------:R-:W0:Y:S02]  /*3ca0*/  ATOMS.CAST.SPIN R9, [R4], R8, R9 ;  /* 0x000000080409738d */ /* 0x000e240001800009 */
[----:B0-----:R-:W-:-:S13]  /*3cb0*/  ISETP.EQ.U32.AND P0, PT, R9, 0x1, PT ;  /* 0x000000010900780c */ /* 0x001fda0003f02070 */
[----:B------:R-:W-:Y:S05]  /*3cc0*/  @!P0 BRA `(.L_x_1071) ;  /* 0xffffffb000008947 */ /* 0x000fea000383ffff */
[----:B------:R-:W-:Y:S05]  /*3cd0*/  BRA `(.L_x_1069) ;  /* 0x0000003000007947 */ /* 0x000fea0003800000 */
.L_x_1070:
[----:B------:R-:W2:Y:S02]  /*3ce0*/  LD.E R0, [R4.64] ;  /* 0x0000000a04007980 */ /* 0x000ea4000c101900 */
[----:B0-2---:R-:W-:-:S05]  /*3cf0*/  IMAD.IADD R9, R41, 0x1, R0 ;  /* 0x0000000129097824 */ /* 0x005fca00078e0200 */
[----:B------:R0:W-:Y:S02]  /*3d00*/  ST.E [R4.64], R9 ;  /* 0x0000000904007985 */ /* 0x0001e4000c10190a */
.L_x_1069:
[----:B------:R-:W-:Y:S05]  /*3d10*/  BSYNC B0 ;  /* 0x0000000000007941 */ /* 0x000fea0003800000 */
.L_x_1068:
        /* <DEDUP_REMOVED lines=15> */
.L_x_1075:
[----:B------:R-:W0:Y:S02]  /*3e10*/  LDS R8, [R0] ;  /* 0x0000000000087984 */ /* 0x000e240000000800 */
[----:B0-----:R-:W-:-:S06]  /*3e20*/  HADD2 R9, R8, R11 ;  /* 0x0000000b08097230 */ /* 0x001fcc0000000000 */
[----:B------:R-:W0:Y:S02]  /*3e30*/  ATOMS.CAST.SPIN R9, [R0], R8, R9 ;  /* 0x000000080009738d */ /* 0x000e240001800009 */
[----:B0-----:R-:W-:-:S13]  /*3e40*/  ISETP.EQ.U32.AND P0, PT, R9, 0x1, PT ;  /* 0x000000010900780c */ /* 0x001fda0003f02070 */
[----:B------:R-:W-:Y:S05]  /*3e50*/  @!P0 BRA `(.L_x_1075) ;  /* 0xffffffb000008947 */ /* 0x000fea000383ffff */
[----:B------:R-:W-:Y:S05]  /*3e60*/  BRA `(.L_x_1073) ;  /* 0x0000003000007947 */ /* 0x000fea0003800000 */
.L_x_1074:
[----:B------:R-:W2:Y:S02]  /*3e70*/  LD.E R0, [R4.64] ;  /* 0x0000000a04007980 */ /* 0x000ea4000c101900 */
[----:B--2---:R-:W-:-:S05]  /*3e80*/  IMAD.IADD R9, R11, 0x1, R0 ;  /* 0x000000010b097824 */ /* 0x004fca00078e0200 */
[----:B------:R0:W-:Y:S02]  /*3e90*/  ST.E [R4.64], R9 ;  /* 0x0000000904007985 */ /* 0x0001e4000c10190a */
.L_x_1073:
[----:B------:R-:W-:Y:S05]  /*3ea0*/  BSYNC B0 ;  /* 0x0000000000007941 */ /* 0x000fea0003800000 */
.L_x_1072:
        /* <DEDUP_REMOVED lines=10> */
.L_x_1079:
[----:B------:R-:W1:Y:S02]  /*3f50*/  LDS R8, [R2] ;  /* 0x0000000002087984 */ /* 0x000e640000000800 */
[----:B01----:R-:W-:-:S10]  /*3f60*/  HFMA2.MMA R9, R8, 1, 1, R13 ;  /* 0x3c003c0008097835 */ /* 0x003fd4000000000d */
[----:B------:R-:W0:Y:S02]  /*3f70*/  ATOMS.CAST.SPIN R9, [R2], R8, R9 ;  /* 0x000000080209738d */ /* 0x000e240001800009 */
[----:B0-----:R-:W-:-:S13]  /*3f80*/  ISETP.EQ.U32.AND P0, PT, R9, 0x1, PT ;  /* 0x000000010900780c */ /* 0x001fda0003f02070 */
[----:B------:R-:W-:Y:S05]  /*3f90*/  @!P0 BRA `(.L_x_1079) ;  /* 0xffffffb000008947 */ /* 0x000fea000383ffff */
[----:B------:R-:W-:Y:S05]  /*3fa0*/  BRA `(.L_x_1077) ;  /* 0x0000003000007947 */ /* 0x000fea0003800000 */
.L_x_1078:
[----:B------:R-:W2:Y:S02]  /*3fb0*/  LD.E R0, [R2.64] ;  /* 0x0000000a02007980 */ /* 0x000ea4000c101900 */
[----:B0-2---:R-:W-:-:S05]  /*3fc0*/  IMAD.IADD R9, R13, 0x1, R0 ;  /* 0x000000010d097824 */ /* 0x005fca00078e0200 */
[----:B------:R0:W-:Y:S02]  /*3fd0*/  ST.E [R2.64], R9 ;  /* 0x0000000902007985 */ /* 0x0001e4000c10190a */
.L_x_1077:
[----:B------:R-:W-:Y:S05]  /*3fe0*/  BSYNC B0 ;  /* 0x0000000000007941 */ /* 0x000fea0003800000 */
.L_x_1076:
        /* <DEDUP_REMOVED lines=15> */
.L_x_1083:
[----:B------:R-:W0:Y:S02]  /*40e0*/  LDS R8, [R0] ;  /* 0x0000000000087984 */ /* 0x000e240000000800 */
[----:B0-----:R-:W-:-:S06]  /*40f0*/  HADD2 R9, R8, R49 ;  /* 0x0000003108097230 */ /* 0x001fcc0000000000 */
[----:B------:R-:W0:Y:S02]  /*4100*/  ATOMS.CAST.SPIN R9, [R0], R8, R9 ;  /* 0x000000080009738d */ /* 0x000e240001800009 */
[----:B0-----:R-:W-:-:S13]  /*4110*/  ISETP.EQ.U32.AND P0, PT, R9, 0x1, PT ;  /* 0x000000010900780c */ /* 0x001fda0003f02070 */
[----:B------:R-:W-:Y:S05]  /*4120*/  @!P0 BRA `(.L_x_1083) ;  /* 0xffffffb000008947 */ /* 0x000fea000383ffff */
[----:B------:R-:W-:Y:S05]  /*4130*/  BRA `(.L_x_1081) ;  /* 0x0000003000007947 */ /* 0x000fea0003800000 */
.L_x_1082:
[----:B------:R-:W2:Y:S02]  /*4140*/  LD.E R0, [R2.64] ;  /* 0x0000000a02007980 */ /* 0x000ea4000c101900 */
[----:B--2---:R-:W-:-:S05]  /*4150*/  IMAD.IADD R9, R49, 0x1, R0 ;  /* 0x0000000131097824 */ /* 0x004fca00078e0200 */
[----:B------:R0:W-:Y:S02]  /*4160*/  ST.E [R2.64], R9 ;  /* 0x0000000902007985 */ /* 0x0001e4000c10190a */
.L_x_1081:
[----:B------:R-:W-:Y:S05]  /*4170*/  BSYNC B0 ;  /* 0x0000000000007941 */ /* 0x000fea0003800000 */
.L_x_1080:
        /* <DEDUP_REMOVED lines=8> */
.L_x_1087:
[----:B------:R-:W1:Y:S02]  /*4200*/  LDS R8, [R4] ;  /* 0x0000000004087984 */ /* 0x000e640000000800 */
[----:B01----:R-:W-:-:S10]  /*4210*/  HFMA2.MMA R9, R8, 1, 1, R29 ;  /* 0x3c003c0008097835 */ /* 0x003fd4000000001d */
[----:B------:R-:W0:Y:S02]  /*4220*/  ATOMS.CAST.SPIN R9, [R4], R8, R9 ;  /* 0x000000080409738d */ /* 0x000e240001800009 */
[----:B0-----:R-:W-:-:S13]  /*4230*/  ISETP.EQ.U32.AND P0, PT, R9, 0x1, PT ;  /* 0x000000010900780c */ /* 0x001fda0003f02070 */
[----:B------:R-:W-:Y:S05]  /*4240*/  @!P0 BRA `(.L_x_1087) ;  /* 0xffffffb000008947 */ /* 0x000fea000383ffff */
[----:B------:R-:W-:Y:S05]  /*4250*/  BRA `(.L_x_1085) ;  /* 0x0000003000007947 */ /* 0x000fea0003800000 */
.L_x_1086:
[----:B------:R-:W2:Y:S02]  /*4260*/  LD.E R0, [R4.64] ;  /* 0x0000000a04007980 */ /* 0x000ea4000c101900 */
[----:B0-2---:R-:W-:-:S05]  /*4270*/  IMAD.IADD R9, R29, 0x1, R0 ;  /* 0x000000011d097824 */ /* 0x005fca00078e0200 */
[----:B------:R0:W-:Y:S02]  /*4280*/  ST.E [R4.64], R9 ;  /* 0x0000000904007985 */ /* 0x0001e4000c10190a */
.L_x_1085:
[----:B------:R-:W-:Y:S05]  /*4290*/  BSYNC B0 ;  /* 0x0000000000007941 */ /* 0x000fea0003800000 */
.L_x_1084:
        /* <DEDUP_REMOVED lines=15> */
.L_x_1091:
[----:B------:R-:W0:Y:S02]  /*4390*/  LDS R8, [R4] ;  /* 0x0000000004087984 */ /* 0x000e240000000800 */
[----:B0-----:R-:W-:-:S06]  /*43a0*/  HADD2 R9, R8, R63 ;  /* 0x0000003f08097230 */ /* 0x001fcc0000000000 */
[----:B------:R-:W0:Y:S02]  /*43b0*/  ATOMS.CAST.SPIN R9, [R4], R8, R9 ;  /* 0x000000080409738d */ /* 0x000e240001800009 */
[----:B0-----:R-:W-:-:S13]  /*43c0*/  ISETP.EQ.U32.AND P0, PT, R9, 0x1, PT ;  /* 0x000000010900780c */ /* 0x001fda0003f02070 */
[----:B------:R-:W-:Y:S05]  /*43d0*/  @!P0 BRA `(.L_x_1091) ;  /* 0xffffffb000008947 */ /* 0x000fea000383ffff */
[----:B------:R-:W-:Y:S05]  /*43e0*/  BRA `(.L_x_1089) ;  /* 0x0000003000007947 */ /* 0x000fea0003800000 */
.L_x_1090:
[----:B------:R-:W2:Y:S02]  /*43f0*/  LD.E R0, [R4.64] ;  /* 0x0000000a04007980 */ /* 0x000ea4000c101900 */
[----:B--2---:R-:W-:-:S05]  /*4400*/  IMAD.IADD R9, R63, 0x1, R0 ;  /* 0x000000013f097824 */ /* 0x004fca00078e0200 */
[----:B------:R0:W-:Y:S02]  /*4410*/  ST.E [R4.64], R9 ;  /* 0x0000000904007985 */ /* 0x0001e4000c10190a */
.L_x_1089:
[----:B------:R-:W-:Y:S05]  /*4420*/  BSYNC B0 ;  /* 0x0000000000007941 */ /* 0x000fea0003800000 */
.L_x_1088:
[----:B------:R-:W-:-:S05]  /*4430*/  IADD3 R2, P0, R6, R2, RZ ;  /* 0x0000000206027210 */ /* 0x000fca0007f1e0ff */
[----:B------:R-:W-:-:S07]  /*4440*/  IMAD.X R3, R7, 0x1, R3, P0 ;  /* 0x0000000107037824 */ /* 0x000fce00000e0603 */
[----:B------:R-:W2:Y:S02]  /*4450*/  ATOM.E.ADD.F16x2.RN.STRONG.GPU P0, RZ, [R2.64], R11 ;  /* 0x0000000b02ff798a */ /* 0x000ea4000810e9ca */
[----:B--2---:R-:W-:Y:S05]  /*4460*/  @P0 EXIT ;  /* 0x000000000000094d */ /* 0x004fea0003800000 */
[----:B------:R-:W1:Y:S02]  /*4470*/  QSPC.E.S P0, RZ, [R2] ;  /* 0x0000000002ff73aa */ /* 0x000e640000000500 */
[----:B-1----:R-:W-:Y:S05]  /*4480*/  @!P0 BRA `(.L_x_1092) ;  /* 0x0000007000008947 */ /* 0x002fea0003800000 */
[----:B------:R-:W-:-:S05]  /*4490*/  LOP3.LUT R2, R2, 0xffffff, RZ, 0xc0, !PT ;  /* 0x00ffffff02027812 */ /* 0x000fca00078ec0ff */
.L_x_1093:
[----:B0-----:R-:W0:Y:S02]  /*44a0*/  LDS R4, [R2] ;  /* 0x0000000002047984 */ /* 0x001e240000000800 */
[----:B0-----:R-:W-:-:S10]  /*44b0*/  HFMA2.MMA R5, R4, 1, 1, R11 ;  /* 0x3c003c0004057835 */ /* 0x001fd4000000000b */
[----:B------:R-:W0:Y:S02]  /*44c0*/  ATOMS.CAST.SPIN R5, [R2], R4, R5 ;  /* 0x000000040205738d */ /* 0x000e240001800005 */
[----:B0-----:R-:W-:-:S13]  /*44d0*/  ISETP.EQ.U32.AND P0, PT, R5, 0x1, PT ;  /* 0x000000010500780c */ /* 0x001fda0003f02070 */
[----:B------:R-:W-:Y:S05]  /*44e0*/  @!P0 BRA `(.L_x_1093) ;  /* 0xffffffb000008947 */ /* 0x000fea000383ffff */
[----:B------:R-:W-:Y:S05]  /*44f0*/  EXIT ;  /* 0x000000000000794d */ /* 0x000fea0003800000 */
.L_x_1092:
[----:B------:R-:W2:Y:S02]  /*4500*/  LD.E R0, [R2.64] ;  /* 0x0000000a02007980 */ /* 0x000ea4000c101900 */
[----:B0-2---:R-:W-:-:S05]  /*4510*/  IMAD.IADD R5, R11, 0x1, R0 ;  /* 0x000000010b057824 */ /* 0x005fca00078e0200 */
[----:B------:R-:W-:Y:S01]  /*4520*/  ST.E [R2.64], R5 ;  /* 0x0000000502007985 */ /* 0x000fe2000c10190a */
[----:B------:R-:W-:Y:S05]  /*4530*/  EXIT ;  /* 0x000000000000794d */ /* 0x000fea0003800000 */
.L_x_1094:
        /* <DEDUP_REMOVED lines=12> */
.L_x_3843:


//--------------------- .text._Z28gemm_half_q_half_gptq_kernelILi4ELb0ELb1EEvPK6__halfPKjS4_S2_PS0_iiiiiPKtibS2_i --------------------------
	.section	.text._Z28gemm_half_q_half_gptq_kernelILi4ELb0ELb1EEvPK6__halfPKjS4_S2_PS0_iiiiiPKtibS2_i,"ax",@progbits
	.sectioninfo	@"SHI_REGISTERS=78"
	.align	128
        .global         _Z28gemm_half_q_half_gptq_kernelILi4ELb0ELb1EEvPK6__halfPKjS4_S2_PS0_iiiiiPKtibS2_i
        .type           _Z28gemm_half_q_half_gptq_kernelILi4ELb0ELb1EEvPK6__halfPKjS4_S2_PS0_iiiiiPKtibS2_i,@function
        .size           _Z28gemm_half_q_half_gptq_kernelILi4ELb0ELb1EEvPK6__halfPKjS4_S2_PS0_iiiiiPKtibS2_i,(.L_x_3844 - _Z28gemm_half_q_half_gptq_kernelILi4ELb0ELb1EEvPK6__halfPKjS4_S2_PS0_iiiiiPKtibS2_i)
        .other          _Z28gemm_half_q_half_gptq_kernelILi4ELb0ELb1EEvPK6__halfPKjS4_S2_PS0_iiiiiPKtibS2_i,@"STO_CUDA_ENTRY STV_DEFAULT"
_Z28gemm_half_q_half_gptq_kernelILi4ELb0ELb1EEvPK6__halfPKjS4_S2_PS0_iiiiiPKtibS2_i:
.text._Z28gemm_half_q_half_gptq_kernelILi4ELb0ELb1EEvPK6__halfPKjS4_S2_PS0_iiiiiPKtibS2_i:
[----:B------:R-:W-:Y:S02]  /*0000*/  IMAD.MOV.U32 R1, RZ, RZ, c[0x0][0x28] ;  /* 0x00000a00ff017624 */ /* 0x000fe400078e00ff */
[----:B------:R-:W0:Y:S01]  /*0010*/  S2R R17, SR_CTAID.Z ;  /* 0x0000000000117919 */ /* 0x000e220000002700 */
[----:B------:R-:W-:Y:S01]  /*0020*/  ULDC.64 UR6, c[0x0][0x118] ;  /* 0x0000460000067ab9 */ /* 0x000fe20000000a00 */
[----:B------:R-:W-:Y:S02]  /*0030*/  BSSY B0, `(.L_x_1095) ;  /* 0x0000038000007945 */ /* 0x000fe40003800000 */
[----:B------:R-:W1:Y:S04]  /*0040*/  S2R R12, SR_TID.X ;  /* 0x00000000000c7919 */ /* 0x000e680000002100 */
[----:B------:R-:W2:Y:S04]  /*0050*/  S2R R5, SR_CTAID.X ;  /* 0x0000000000057919 */ /* 0x000ea80000002500 */
[----:B------:R-:W3:Y:S01]  /*0060*/  S2R R0, SR_CTAID.Y ;  /* 0x0000000000007919 */ /* 0x000ee20000002600 */
[----:B0-----:R-:W-:-:S04]  /*0070*/  IMAD.SHL.U32 R13, R17, 0x80, RZ ;  /* 0x00000080110d7824 */ /* 0x001fc800078e00ff */
[C-C-:B-1----:R-:W-:Y:S01]  /*0080*/  IMAD.IADD R3, R13.reuse, 0x1, R12.reuse ;  /* 0x000000010d037824 */ /* 0x142fe200078e020c */
[----:B------:R-:W-:Y:S01]  /*0090*/  IADD3 R68, R13, 0x80, RZ ;  /* 0x000000800d447810 */ /* 0x000fe20007ffe0ff */
[----:B--2---:R-:W-:-:S03]  /*00a0*/  IMAD R5, R5, 0x80, R12 ;  /* 0x0000008005057824 */ /* 0x004fc600078e020c */
[----:B------:R-:W-:Y:S01]  /*00b0*/  IMNMX R68, R68, c[0x0][0x190], PT ;  /* 0x0000640044447a17 */ /* 0x000fe20003800200 */
[----:B---3--:R-:W-:-:S03]  /*00c0*/  IMAD.SHL.U32 R0, R0, 0x4, RZ ;  /* 0x0000000400007824 */ /* 0x008fc600078e00ff */
[----:B------:R-:W-:Y:S01]  /*00d0*/  ISETP.GE.AND P0, PT, R3, R68, PT ;  /* 0x000000440300720c */ /* 0x000fe20003f06270 */
        /* <DEDUP_REMOVED lines=23> */
[----:B------:R-:W5:Y:S04]  /*0250*/  LDG.E.U16.CONSTANT R9, [R8.64] ;  /* 0x0000000608097981 */ /* 0x000f68000c1e9500 */
[----:B--2---:R0:W-:Y:S04]  /*0260*/  STS.U16 [R12], R3 ;  /* 0x000000030c007388 */ /* 0x0041e80000000400 */
[----:B---3--:R0:W-:Y:S04]  /*0270*/  STS.U16 [R12+0x100], R5 ;  /* 0x000100050c007388 */ /* 0x0081e80000000400 */
[----:B----4-:R0:W-:Y:S04]  /*0280*/  STS.U16 [R12+0x200], R7 ;  /* 0x000200070c007388 */ /* 0x0101e80000000400 */
[----:B-----5:R0:W-:Y:S01]  /*0290*/  STS.U16 [R12+0x300], R9 ;  /* 0x000300090c007388 */ /* 0x0201e20000000400 */
[----:B------:R-:W-:Y:S05]  /*02a0*/  BRA `(.L_x_1096) ;  /* 0x0000010000007947 */ /* 0x000fea0003800000 */
.L_x_1097:
        /* <DEDUP_REMOVED lines=15> */
[----:B-----5:R0:W-:Y:S02]  /*03a0*/  STS.U16 [R12+0x300], R9 ;  /* 0x000300090c007388 */ /* 0x0201e40000000400 */
.L_x_1096:
[----:B------:R-:W-:Y:S05]  /*03b0*/  BSYNC B0 ;  /* 0x0000000000007941 */ /* 0x000fea0003800000 */
.L_x_1095:
        /* <DEDUP_REMOVED lines=65> */
[----:B0-----:R-:W-:-:S05]  /*07d0*/  IMAD.WIDE R4, R9, c[0x0][0x18c], R2 ;  /* 0x0000630009047a25 */ /* 0x001fca00078e0202 */
[----:B------:R1:W-:Y:S01]  /*07e0*/  STG.E.64 [R4.64], RZ ;  /* 0x000000ff04007986 */ /* 0x0003e2000c101b06 */
[----:B------:R-:W-:-:S05]  /*07f0*/  IMAD.WIDE R6, R9, c[0x0][0x18c], R4 ;  /* 0x0000630009067a25 */ /* 0x000fca00078e0204 */
[----:B------:R1:W-:Y:S01]  /*0800*/  STG.E.64 [R6.64], RZ ;  /* 0x000000ff06007986 */ /* 0x0003e2000c101b06 */
[----:B------:R-:W-:-:S05]  /*0810*/  IMAD.WIDE R8, R9, c[0x0][0x18c], R6 ;  /* 0x0000630009087a25 */ /* 0x000fca00078e0206 */
[----:B------:R1:W-:Y:S02]  /*0820*/  STG.E.64 [R8.64], RZ ;  /* 0x000000ff08007986 */ /* 0x0003e4000c101b06 */
.L_x_1098:
        /* <DEDUP_REMOVED lines=12> */
[----:B------:R-:W-:Y:S01]  /*08f0*/  IMAD.MOV.U32 R40, RZ, RZ, RZ ;  /* 0x000000ffff287224 */ /* 0x000fe200078e00ff */
        /* <DEDUP_REMOVED lines=10> */
[----:B------:R-:W-:Y:S01]  /*09a0*/  PRMT R2, R11, 0x7632, R11 ;  /* 0x000076320b027816 */ /* 0x000fe2000000000b */
[----:B------:R-:W-:Y:S01]  /*09b0*/  IMAD.MOV.U32 R58, RZ, RZ, RZ ;  /* 0x000000ffff3a7224 */ /* 0x000fe200078e00ff */
[----:B------:R-:W-:Y:S01]  /*09c0*/  PRMT R3, R12, 0x5410, R12 ;  /* 0x000054100c037816 */ /* 0x000fe2000000000c */
[----:B------:R-:W-:Y:S01]  /*09d0*/  IMAD.MOV.U32 R53, RZ, RZ, RZ ;  /* 0x000000ffff357224 */ /* 0x000fe200078e00ff */
[----:B------:R-:W-:-:S02]  /*09e0*/  PRMT R5, R16, 0x5410, R16 ;  /* 0x0000541010057816 */ /* 0x000fc40000000010 */
[----:B------:R-:W-:Y:S02]  /*09f0*/  PRMT R7, R18, 0x5410, R18 ;  /* 0x0000541012077816 */ /* 0x000fe40000000012 */
[----:B------:R-:W-:Y:S01]  /*0a00*/  PRMT R9, R20, 0x5410, R20 ;  /* 0x0000541014097816 */ /* 0x000fe20000000014 */
[----:B------:R-:W-:Y:S05]  /*0a10*/  @P0 BRA `(.L_x_1099) ;  /* 0x000026b000000947 */ /* 0x000fea0003800000 */
[----:B------:R-:W-:Y:S01]  /*0a20*/  SHF.R.S32.HI R0, RZ, 0x1f, R13 ;  /* 0x0000001fff007819 */ /* 0x000fe2000001140d */
[----:B------:R-:W-:Y:S01]  /*0a30*/  IMAD.MOV.U32 R11, RZ, RZ, R14 ;  /* 0x000000ffff0b7224 */ /* 0x000fe200078e000e */
[----:B------:R-:W-:Y:S01]  /*0a40*/  UMOV UR4, URZ ;  /* 0x0000003f00047c82 */ /* 0x000fe20008000000 */
[----:B------:R-:W-:Y:S01]  /*0a50*/  IMAD.MOV.U32 R36, RZ, RZ, RZ ;  /* 0x000000ffff247224 */ /* 0x000fe200078e00ff */
        /* <DEDUP_REMOVED lines=10> */
.L_x_1101:
[----:B------:R-:W-:Y:S01]  /*0b00*/  IMAD.MOV.U32 R69, RZ, RZ, 0x4 ;  /* 0x00000004ff457424 */ /* 0x000fe200078e00ff */
[----:B------:R0:W2:Y:S04]  /*0b10*/  LDG.E.128.CONSTANT R20, [R70.64] ;  /* 0x0000000646147981 */ /* 0x0000a8000c1e9d00 */
[----:B------:R-:W1:Y:S01]  /*0b20*/  LDS.128 R24, [UR4] ;  /* 0x00000004ff187984 */ /* 0x000e620008000c00 */
[----:B0-----:R-:W-:-:S05]  /*0b30*/  IMAD.WIDE R70, R69, c[0x0][0x18c], R70 ;  /* 0x0000630045467a25 */ /* 0x001fca00078e0246 */
[----:B------:R0:W5:Y:S01]  /*0b40*/  LDG.E.128.CONSTANT R16, [R70.64] ;  /* 0x0000000646107981 */ /* 0x000162000c1e9d00 */
[----:B------:R-:W-:Y:S02]  /*0b50*/  ISETP.NE.AND P0, PT, R13, R10, PT ;  /* 0x0000000a0d00720c */ /* 0x000fe40003f05270 */
[C---:B--2---:R-:W-:Y:S02]  /*0b60*/  LOP3.LUT R29, R20.reuse, 0xf000f, RZ, 0xc0, !PT ;  /* 0x000f000f141d7812 */ /* 0x044fe400078ec0ff */
[----:B------:R-:W-:Y:S02]  /*0b70*/  LOP3.LUT R14, R20, 0xf000f0, RZ, 0xc0, !PT ;  /* 0x00f000f0140e7812 */ /* 0x000fe400078ec0ff */
[C---:B------:R-:W-:Y:S02]  /*0b80*/  LOP3.LUT R15, R21.reuse, 0xf000f, RZ, 0xc0, !PT ;  /* 0x000f000f150f7812 */ /* 0x040fe400078ec0ff */
[----:B------:R-:W-:Y:S02]  /*0b90*/  LOP3.LUT R28, R21, 0xf000f0, RZ, 0xc0, !PT ;  /* 0x00f000f0151c7812 */ /* 0x000fe400078ec0ff */
[----:B------:R-:W-:-:S02]  /*0ba0*/  LOP3.LUT R31, R22, 0xf000f, RZ, 0xc0, !PT ;  /* 0x000f000f161f7812 */ /* 0x000fc400078ec0ff */
[----:B------:R-:W-:Y:S02]  /*0bb0*/  LOP3.LUT R32, R22, 0xf000f0, RZ, 0xc0, !PT ;  /* 0x00f000f016207812 */ /* 0x000fe400078ec0ff */
[C---:B------:R-:W-:Y:S02]  /*0bc0*/  LOP3.LUT R12, R23.reuse, 0xf000f, RZ, 0xc0, !PT ;  /* 0x000f000f170c7812 */ /* 0x040fe400078ec0ff */
        /* <DEDUP_REMOVED lines=20> */
[----:B------:R-:W1:Y:S01]  /*0d10*/  I2F.F16 R2, R9 ;  /* 0x0000000900027306 */ /* 0x000e620000200c00 */
[----:B---3--:R-:W-:Y:S02]  /*0d20*/  PRMT R63, R60, 0x5410, R60 ;  /* 0x000054103c3f7816 */ /* 0x008fe4000000003c */
[----:B------:R-:W-:Y:S02]  /*0d30*/  LOP3.LUT R33, R8, 0xf, RZ, 0xc0, !PT ;  /* 0x0000000f08217812 */ /* 0x000fe400078ec0ff */
[C---:B------:R-:W-:Y:S02]  /*0d40*/  LEA.HI R8, R6.reuse, 0x1, RZ, 0x18 ;  /* 0x0000000106087811 */ /* 0x040fe400078fc0ff */
[----:B------:R-:W-:Y:S01]  /*0d50*/  LEA.HI R6, R6, 0x1, RZ, 0x14 ;  /* 0x0000000106067811 */ /* 0x000fe200078fa0ff */
[----:B------:R-:W2:Y:S01]  /*0d60*/  I2F.F16 R3, R33 ;  /* 0x0000002100037306 */ /* 0x000ea20000200c00 */
[----:B------:R-:W-:-:S02]  /*0d70*/  LOP3.LUT R34, R8, 0xf, RZ, 0xc0, !PT ;  /* 0x0000000f08227812 */ /* 0x000fc400078ec0ff */
[----:B------:R-:W-:Y:S02]  /*0d80*/  LOP3.LUT R41, R6, 0xf, RZ, 0xc0, !PT ;  /* 0x0000000f06297812 */ /* 0x000fe400078ec0ff */
[----:B0-----:R-:W-:Y:S02]  /*0d90*/  LOP3.LUT R5, R33, 0xe400, RZ, 0xfc, !PT ;  /* 0x0000e40021057812 */ /* 0x001fe400078efcff */
[C-C-:B----4-:R-:W-:Y:S01]  /*0da0*/  PRMT R59, R7.reuse, 0x5410, R7.reuse ;  /* 0x00005410073b7816 */ /* 0x150fe20000000007 */
[----:B------:R0:W3:Y:S01]  /*0db0*/  I2F.F16 R8, R34 ;  /* 0x0000002200087306 */ /* 0x0000e20000200c00 */
[----:B-1----:R-:W-:Y:S01]  /*0dc0*/  HADD2 R4, R10.H0_H0, -R2.H0_H0 ;  /* 0xa00000020a047230 */ /* 0x002fe20000000800 */
[----:B------:R-:W-:Y:S02]  /*0dd0*/  PRMT R2, R7, 0x7632, R7 ;  /* 0x0000763207027816 */ /* 0x000fe40000000007 */
[----:B------:R-:W-:Y:S02]  /*0de0*/  PRMT R60, R60, 0x7632, R60 ;  /* 0x000076323c3c7816 */ /* 0x000fe4000000003c */
[----:B------:R-:W-:-:S02]  /*0df0*/  PRMT R5, R5, 0x5410, R5 ;  /* 0x0000541005057816 */ /* 0x000fc40000000005 */
[----:B------:R-:W1:Y:S01]  /*0e00*/  I2F.F16 R11, R41 ;  /* 0x00000029000b7306 */ /* 0x000e620000200c00 */
[C---:B--2---:R-:W-:Y:S01]  /*0e10*/  HADD2 R6, R10.reuse.H0_H0, -R3.H0_H0 ;  /* 0xa00000030a067230 */ /* 0x044fe20000000800 */
[----:B------:R-:W-:Y:S02]  /*0e20*/  LOP3.LUT R3, R9, 0xe400, RZ, 0xfc, !PT ;  /* 0x0000e40009037812 */ /* 0x000fe400078efcff */
[----:B0-----:R-:W-:Y:S02]  /*0e30*/  LOP3.LUT R34, R34, 0xe400, RZ, 0xfc, !PT ;  /* 0x0000e40022227812 */ /* 0x001fe400078efcff */
[----:B------:R-:W-:Y:S01]  /*0e40*/  LOP3.LUT R9, R41, 0xe400, RZ, 0xfc, !PT ;  /* 0x0000e40029097812 */ /* 0x000fe200078efcff */
[----:B---3--:R-:W-:Y:S01]  /*0e50*/  HADD2 R8, R10.H0_H0, -R8.H0_H0 ;  /* 0xa00000080a087230 */ /* 0x008fe20000000800 */
[----:B------:R-:W-:Y:S02]  /*0e60*/  PRMT R3, R3, 0x5410, R3 ;  /* 0x0000541003037816 */ /* 0x000fe40000000003 */
[----:B------:R-:W-:-:S02]  /*0e70*/  PRMT R7, R34, 0x5410, R34 ;  /* 0x0000541022077816 */ /* 0x000fc40000000022 */
[----:B------:R-:W-:Y:S01]  /*0e80*/  PRMT R9, R9, 0x5410, R9 ;  /* 0x0000541009097816 */ /* 0x000fe20000000009 */
[----:B-1----:R-:W-:Y:S01]  /*0e90*/  HADD2 R11, R10.H0_H0, -R11.H0_H0 ;  /* 0xa000000b0a0b7230 */ /* 0x002fe20000000800 */
[----:B------:R-:W-:Y:S02]  /*0ea0*/  IMAD.MOV.U32 R10, RZ, RZ, R0 ;  /* 0x000000ffff0a7224 */ /* 0x000fe400078e0000 */
.L_x_1100:
[----:B01----:R-:W-:Y:S02]  /*0eb0*/  LOP3.LUT R34, R29, 0x64006400, RZ, 0xfc, !PT ;  /* 0x640064001d227812 */ /* 0x003fe400078efcff */
[----:B------:R-:W-:Y:S02]  /*0ec0*/  LOP3.LUT R29, R28, 0x64006400, RZ, 0xfc, !PT ;  /* 0x640064001c1d7812 */ /* 0x000fe400078efcff */
[----:B------:R-:W-:Y:S02]  /*0ed0*/  LOP3.LUT R28, R31, 0x64006400, RZ, 0xfc, !PT ;  /* 0x640064001f1c7812 */ /* 0x000fe400078efcff */
[----:B------:R-:W-:Y:S02]  /*0ee0*/  LOP3.LUT R43, R14, 0x64006400, RZ, 0xfc, !PT ;  /* 0x640064000e2b7812 */ /* 0x000fe400078efcff */
        /* <DEDUP_REMOVED lines=8> */
[----:B------:R-:W-:Y:S01]  /*0f70*/  HFMA2.MMA R42, R33, 0.0625, 0.0625, R8 ;  /* 0x2c002c00212a7835 */ /* 0x000fe20000000008 */
[----:B------:R-:W-:Y:S01]  /*0f80*/  HADD2 R28, R12, R9 ;  /* 0x000000090c1c7230 */ /* 0x000fe20000000000 */
[-C--:B------:R-:W-:Y:S01]  /*0f90*/  HFMA2.MMA R32, R31, R24.reuse, RZ ;  /* 0x000000181f207235 */ /* 0x080fe200000000ff */
[----:B------:R-:W-:Y:S01]  /*0fa0*/  HFMA2 R29, R30, 0.0625, 0.0625, R11 ;  /* 0x2c002c001e1d7831 */ /* 0x000fe2000000000b */
[----:B------:R-:W-:Y:S01]  /*0fb0*/  HFMA2.MMA R43, R43, 0.0625, 0.0625, R4 ;  /* 0x2c002c002b2b7835 */ /* 0x000fe20000000004 */
[-C--:B------:R-:W-:Y:S01]  /*0fc0*/  HFMA2 R12, R34, R24.reuse, RZ.H0_H0 ;  /* 0x00000018220c7231 */ /* 0x080fe200000400ff */
[----:B------:R-:W-:Y:S01]  /*0fd0*/  HFMA2.MMA R30, R15, R24, RZ ;  /* 0x000000180f1e7235 */ /* 0x000fe200000000ff */
[----:B------:R-:W-:Y:S01]  /*0fe0*/  HFMA2 R33, R28, R24, RZ.H0_H0 ;  /* 0x000000181c217231 */ /* 0x000fe200000400ff */
[----:B------:R-:W-:Y:S01]  /*0ff0*/  SHF.R.U32.HI R20, RZ, 0x8, R20 ;  /* 0x00000008ff147819 */ /* 0x000fe20000011614 */
[-C--:B------:R-:W-:Y:S01]  /*1000*/  HFMA2 R24, R14, R25.reuse, R12 ;  /* 0x000000190e187231 */ /* 0x080fe2000000000c */
[-C--:B------:R-:W-:Y:S01]  /*1010*/  HFMA2.MMA R12, R42, R25.reuse, R32 ;  /* 0x000000192a0c7235 */ /* 0x080fe20000000020 */
[----:B------:R-:W-:Y:S01]  /*1020*/  SHF.R.U32.HI R32, RZ, 0x8, R21 ;  /* 0x00000008ff207819 */ /* 0x000fe20000011615 */
[----:B------:R-:W-:Y:S01]  /*1030*/  HFMA2.MMA R30, R43, R25, R30 ;  /* 0x000000192b1e7235 */ /* 0x000fe2000000001e */
[----:B------:R-:W-:Y:S01]  /*1040*/  LOP3.LUT R21, R20, 0xf000f, RZ, 0xc0, !PT ;  /* 0x000f000f14157812 */ /* 0x000fe200078ec0ff */
[----:B------:R-:W-:Y:S01]  /*1050*/  HFMA2 R25, R29, R25, R33 ;  /* 0x000000191d197231 */ /* 0x000fe20000000021 */
[----:B------:R-:W-:-:S02]  /*1060*/  SHF.R.U32.HI R33, RZ, 0x8, R23 ;  /* 0x00000008ff217819 */ /* 0x000fc40000011617 */
[----:B------:R-:W-:Y:S02]  /*1070*/  LOP3.LUT R44, R21, 0x64006400, RZ, 0xfc, !PT ;  /* 0x64006400152c7812 */ /* 0x000fe400078efcff */
[----:B------:R-:W-:Y:S02]  /*1080*/  LOP3.LUT R21, R32, 0xf000f, RZ, 0xc0, !PT ;  /* 0x000f000f20157812 */ /* 0x000fe400078ec0ff */
[----:B------:R-:W-:Y:S01]  /*1090*/  LOP3.LUT R41, R33, 0xf000f, RZ, 0xc0, !PT ;  /* 0x000f000f21297812 */ /* 0x000fe200078ec0ff */
[----:B------:R-:W-:Y:S01]  /*10a0*/  HADD2 R49, R44, R3 ;  /* 0x000000032c317230 */ /* 0x000fe20000000000 */
[----:B------:R-:W-:Y:S02]  /*10b0*/  LOP3.LUT R46, R21, 0x64006400, RZ, 0xfc, !PT ;  /* 0x64006400152e7812 */ /* 0x000fe400078efcff */
[----:B------:R-:W-:Y:S02]  /*10c0*/  LOP3.LUT R48, R41, 0x64006400, RZ, 0xfc, !PT ;  /* 0x6400640029307812 */ /* 0x000fe400078efcff */
[----:B------:R-:W-:Y:S01]  /*10d0*/  LOP3.LUT R20, R20, 0xf000f0, RZ, 0xc0, !PT ;  /* 0x00f000f014147812 */ /* 0x000fe200078ec0ff */
[----:B------:R-:W-:Y:S01]  /*10e0*/  HFMA2.MMA R21, R49, R26, R30 ;  /* 0x0000001a31157235 */ /* 0x000fe2000000001e */
[----:B------:R-:W-:Y:S01]  /*10f0*/  SHF.R.U32.HI R22, RZ, 0x8, R22 ;  /* 0x00000008ff167819 */ /* 0x000fe20000011616 */
[----:B------:R-:W-:Y:S01]  /*1100*/  HFMA2.MMA R51, R46, 1, 1, R5 ;  /* 0x3c003c002e337835 */ /* 0x000fe20000000005 */
[----:B------:R-:W-:Y:S01]  /*1110*/  LOP3.LUT R45, R20, 0x64006400, RZ, 0xfc, !PT ;  /* 0x64006400142d7812 */ /* 0x000fe200078efcff */
[----:B------:R-:W-:Y:S01]  /*1120*/  HFMA2.MMA R44, R48, 1, 1, R9 ;  /* 0x3c003c00302c7835 */ /* 0x000fe20000000009 */
[----:B------:R-:W-:-:S02]  /*1130*/  LOP3.LUT R23, R22, 0xf000f, RZ, 0xc0, !PT ;  /* 0x000f000f16177812 */ /* 0x000fc400078ec0ff */
[----:B------:R-:W-:Y:S02]  /*1140*/  LOP3.LUT R32, R32, 0xf000f0, RZ, 0xc0, !PT ;  /* 0x00f000f020207812 */ /* 0x000fe400078ec0ff */
[----:B------:R-:W-:Y:S01]  /*1150*/  HFMA2.MMA R45, R45, 0.0625, 0.0625, R4 ;  /* 0x2c002c002d2d7835 */ /* 0x000fe20000000004 */
[----:B------:R-:W-:Y:S02]  /*1160*/  LOP3.LUT R52, R23, 0x64006400, RZ, 0xfc, !PT ;  /* 0x6400640017347812 */ /* 0x000fe400078efcff */
[-C--:B------:R-:W-:Y:S01]  /*1170*/  HFMA2 R23, R51, R26.reuse, R24 ;  /* 0x0000001a33177231 */ /* 0x080fe20000000018 */
[----:B------:R-:W-:Y:S01]  /*1180*/  LOP3.LUT R22, R22, 0xf000f0, RZ, 0xc0, !PT ;  /* 0x00f000f016167812 */ /* 0x000fe200078ec0ff */
[----:B------:R-:W-:Y:S01]  /*1190*/  HFMA2 R24, R44, R26, R25 ;  /* 0x0000001a2c187231 */ /* 0x000fe20000000019 */
[----:B------:R-:W-:Y:S01]  /*11a0*/  LOP3.LUT R25, R32, 0x64006400, RZ, 0xfc, !PT ;  /* 0x6400640020197812 */ /* 0x000fe200078efcff */
[----:B------:R-:W-:Y:S01]  /*11b0*/  HFMA2.MMA R21, R45, R27, R21 ;  /* 0x0000001b2d157235 */ /* 0x000fe20000000015 */
[----:B------:R-:W-:Y:S01]  /*11c0*/  LOP3.LUT R47, R22, 0x64006400, RZ, 0xfc, !PT ;  /* 0x64006400162f7812 */ /* 0x000fe200078efcff */
[----:B------:R-:W-:Y:S01]  /*11d0*/  HADD2 R52, R52, R7 ;  /* 0x0000000734347230 */ /* 0x000fe20000000000 */
[----:B------:R-:W-:Y:S01]  /*11e0*/  LOP3.LUT R33, R33, 0xf000f0, RZ, 0xc0, !PT ;  /* 0x00f000f021217812 */ /* 0x000fe200078ec0ff */
[----:B------:R-:W-:-:S02]  /*11f0*/  HFMA2 R46, R25, 0.0625, 0.0625, R6 ;  /* 0x2c002c00192e7831 */ /* 0x000fc40000000006 */
[----:B------:R-:W-:Y:S01]  /*1200*/  HFMA2.MMA R36, R21, R63, R36 ;  /* 0x0000003f15247235 */ /* 0x000fe20000000024 */
[----:B------:R-:W-:Y:S01]  /*1210*/  LOP3.LUT R48, R33, 0x64006400, RZ, 0xfc, !PT ;  /* 0x6400640021307812 */ /* 0x000fe200078efcff */
[-C--:B------:R-:W-:Y:S01]  /*1220*/  HFMA2 R30, R46, R27.reuse, R23 ;  /* 0x0000001b2e1e7231 */ /* 0x080fe20000000017 */
[----:B------:R-:W-:Y:S01]  /*1230*/  HFMA2.MMA R12, R52, R26, R12 ;  /* 0x0000001a340c7235 */ /* 0x000fe2000000000c */
[----:B------:R-:W0:Y:S01]  /*1240*/  LDS.128 R20, [UR4+0x100] ;  /* 0x00010004ff147984 */ /* 0x000e220008000c00 */
[----:B------:R-:W-:Y:S01]  /*1250*/  HFMA2.MMA R47, R47, 0.0625, 0.0625, R8 ;  /* 0x2c002c002f2f7835 */ /* 0x000fe20000000008 */
[----:B------:R-:W-:Y:S02]  /*1260*/  HFMA2 R48, R48, 0.0625, 0.0625, R11 ;  /* 0x2c002c0030307831 */ /* 0x000fe4000000000b */
[----:B------:R-:W-:Y:S02]  /*1270*/  HFMA2 R37, R30, R60, R37 ;  /* 0x0000003c1e257231 */ /* 0x000fe40000000025 */
[----:B------:R-:W-:Y:S01]  /*1280*/  HFMA2 R24, R48, R27, R24 ;  /* 0x0000001b30187231 */ /* 0x000fe20000000018 */
[----:B------:R-:W-:-:S03]  /*1290*/  HFMA2.MMA R12, R47, R27, R12 ;  /* 0x0000001b2f0c7235 */ /* 0x000fc6000000000c */
        /* <DEDUP_REMOVED lines=47> */
[----:B------:R-:W-:Y:S01]  /*1590*/  HFMA2 R24, R28, R24, RZ.H0_H0 ;  /* 0x000000181c187231 */ /* 0x000fe200000400ff */
[----:B-----5:R-:W-:Y:S01]  /*15a0*/  LOP3.LUT R28, R16, 0xf000f, RZ, 0xc0, !PT ;  /* 0x000f000f101c7812 */ /* 0x020fe200078ec0ff */
        /* <DEDUP_REMOVED lines=14> */
[----:B------:R-:W-:Y:S01]  /*1690*/  LOP3.LUT R34, R18, 0xf000f0, RZ, 0xc0, !PT ;  /* 0x00f000f012227812 */ /* 0x000fe200078ec0ff */
[----:B------:R-:W-:Y:S01]  /*16a0*/  HFMA2.MMA R31, R45, R27, R15 ;  /* 0x0000001b2d1f7235 */ /* 0x000fe2000000000f */
[----:B------:R-:W-:Y:S01]  /*16b0*/  HFMA2 R15, R48, R27, R24 ;  /* 0x0000001b300f7231 */ /* 0x000fe20000000018 */
[----:B------:R-:W-:Y:S01]  /*16c0*/  SHF.R.U32.HI R24, RZ, 0x8, R16 ;  /* 0x00000008ff187819 */ /* 0x000fe20000011610 */
[----:B------:R-:W-:Y:S01]  /*16d0*/  HADD2 R56, R28, R3 ;  /* 0x000000031c387230 */ /* 0x000fe20000000000 */
[----:B------:R-:W-:Y:S01]  /*16e0*/  HFMA2.MMA R14, R29, R59, R58 ;  /* 0x0000003b1d0e7235 */ /* 0x000fe2000000003a */
[----:B------:R-:W-:Y:S01]  /*16f0*/  LOP3.LUT R29, R16, 0xf000f0, RZ, 0xc0, !PT ;  /* 0x00f000f0101d7812 */ /* 0x000fe200078ec0ff */
[----:B------:R-:W-:Y:S01]  /*1700*/  HFMA2.MMA R43, R31, R63, R62 ;  /* 0x0000003f1f2b7235 */ /* 0x000fe2000000003e */
[C---:B------:R-:W-:Y:S01]  /*1710*/  LOP3.LUT R16, R17.reuse, 0xf000f, RZ, 0xc0, !PT ;  /* 0x000f000f11107812 */ /* 0x040fe200078ec0ff */
[----:B------:R-:W-:Y:S01]  /*1720*/  HFMA2 R15, R15, R2, R53 ;  /* 0x000000020f0f7231 */ /* 0x000fe20000000035 */
[----:B------:R-:W-:Y:S01]  /*1730*/  LOP3.LUT R31, R17, 0xf000f0, RZ, 0xc0, !PT ;  /* 0x00f000f0111f7812 */ /* 0x000fe200078ec0ff */
[----:B------:R-:W-:Y:S01]  /*1740*/  IMAD.WIDE R72, R69, c[0x0][0x18c], R70 ;  /* 0x0000630045487a25 */ /* 0x000fe200078e0246 */
[----:B------:R-:W-:-:S02]  /*1750*/  LOP3.LUT R17, R18, 0xf000f, RZ, 0xc0, !PT ;  /* 0x000f000f12117812 */ /* 0x000fc400078ec0ff */
[----:B------:R-:W-:Y:S02]  /*1760*/  SHF.R.U32.HI R26, RZ, 0x8, R18 ;  /* 0x00000008ff1a7819 */ /* 0x000fe40000011612 */
        /* <DEDUP_REMOVED lines=8> */
[----:B------:R-:W-:Y:S01]  /*17f0*/  SHF.R.U32.HI R27, RZ, 0x8, R19 ;  /* 0x00000008ff1b7819 */ /* 0x000fe20000011613 */
[----:B------:R-:W-:Y:S01]  /*1800*/  HADD2 R58, R58, R5 ;  /* 0x000000053a3a7230 */ /* 0x000fe20000000000 */
[----:B------:R-:W-:Y:S01]  /*1810*/  LOP3.LUT R19, R34, 0x64006400, RZ, 0xfc, !PT ;  /* 0x6400640022137812 */ /* 0x000fe200078efcff */
[----:B------:R-:W-:Y:S01]  /*1820*/  HADD2 R62, R44, R9 ;  /* 0x000000092c3e7230 */ /* 0x000fe20000000000 */
[----:B------:R-:W-:Y:S02]  /*1830*/  LOP3.LUT R31, R31, 0x64006400, RZ, 0xfc, !PT ;  /* 0x640064001f1f7812 */ /* 0x000fe400078efcff */
[----:B------:R-:W-:Y:S02]  /*1840*/  LOP3.LUT R34, R45, 0x64006400, RZ, 0xfc, !PT ;  /* 0x640064002d227812 */ /* 0x000fe400078efcff */
[----:B------:R-:W-:Y:S01]  /*1850*/  LOP3.LUT R17, R24, 0xf000f, RZ, 0xc0, !PT ;  /* 0x000f000f18117812 */ /* 0x000fe200078ec0ff */
[-C--:B0-----:R-:W-:Y:S01]  /*1860*/  HFMA2.MMA R18, R56, R20.reuse, RZ ;  /* 0x0000001438127235 */ /* 0x081fe200000000ff */
[----:B------:R-:W-:Y:S01]  /*1870*/  LOP3.LUT R16, R25, 0xf000f, RZ, 0xc0, !PT ;  /* 0x000f000f19107812 */ /* 0x000fe200078ec0ff */
[----:B------:R-:W-:Y:S01]  /*1880*/  HFMA2 R53, R31, 0.0625, 0.0625, R6 ;  /* 0x2c002c001f357831 */ /* 0x000fe20000000006 */
[----:B------:R-:W-:Y:S01]  /*1890*/  HFMA2.MMA R54, R19, 0.0625, 0.0625, R8 ;  /* 0x2c002c0013367835 */ /* 0x000fe20000000008 */
[----:B------:R-:W-:Y:S01]  /*18a0*/  HFMA2 R55, R34, 0.0625, 0.0625, R11 ;  /* 0x2c002c0022377831 */ /* 0x000fe2000000000b */
[----:B------:R-:W-:Y:S01]  /*18b0*/  HFMA2.MMA R28, R61, R20, RZ ;  /* 0x000000143d1c7235 */ /* 0x000fe200000000ff */
[-C--:B------:R-:W-:Y:S01]  /*18c0*/  HFMA2 R31, R58, R20.reuse, RZ.H0_H0 ;  /* 0x000000143a1f7231 */ /* 0x080fe200000400ff */
[----:B------:R-:W-:Y:S01]  /*18d0*/  LOP3.LUT R48, R17, 0x64006400, RZ, 0xfc, !PT ;  /* 0x6400640011307812 */ /* 0x000fe200078efcff */
[----:B------:R-:W-:Y:S01]  /*18e0*/  HFMA2 R29, R62, R20, RZ.H0_H0 ;  /* 0x000000143e1d7231 */ /* 0x000fe200000400ff */
[-C--:B------:R-:W-:Y:S01]  /*18f0*/  HFMA2.MMA R20, R57, R21.reuse, R18 ;  /* 0x0000001539147235 */ /* 0x080fe20000000012 */
[----:B------:R-:W-:Y:S01]  /*1900*/  LOP3.LUT R34, R16, 0x64006400, RZ, 0xfc, !PT ;  /* 0x6400640010227812 */ /* 0x000fe200078efcff */
[-C--:B------:R-:W-:Y:S01]  /*1910*/  HFMA2 R31, R53, R21.reuse, R31 ;  /* 0x00000015351f7231 */ /* 0x080fe2000000001f */
[----:B------:R-:W-:Y:S01]  /*1920*/  LOP3.LUT R45, R27, 0xf000f, RZ, 0xc0, !PT ;  /* 0x000f000f1b2d7812 */ /* 0x000fe200078ec0ff */
[----:B------:R-:W0:Y:S01]  /*1930*/  LDS.128 R16, [UR4+0x110] ;  /* 0x00011004ff107984 */ /* 0x000e220008000c00 */
[----:B------:R-:W-:Y:S01]  /*1940*/  HFMA2.MMA R28, R54, R21, R28 ;  /* 0x00000015361c7235 */ /* 0x000fe2000000001c */
[----:B------:R-:W-:Y:S01]  /*1950*/  HFMA2 R29, R55, R21, R29 ;  /* 0x00000015371d7231 */ /* 0x000fe2000000001d */
[----:B------:R-:W-:Y:S01]  /*1960*/  LOP3.LUT R52, R45, 0x64006400, RZ, 0xfc, !PT ;  /* 0x640064002d347812 */ /* 0x000fe200078efcff */
[----:B------:R-:W-:Y:S01]  /*1970*/  HFMA2.MMA R49, R34, 1, 1, R5 ;  /* 0x3c003c0022317835 */ /* 0x000fe20000000005 */
[----:B------:R-:W-:Y:S01]  /*1980*/  LOP3.LUT R21, R26, 0xf000f, RZ, 0xc0, !PT ;  /* 0x000f000f1a157812 */ /* 0x000fe200078ec0ff */
[----:B------:R-:W-:Y:S01]  /*1990*/  HADD2 R48, R48, R3 ;  /* 0x0000000330307230 */ /* 0x000fe20000000000 */
[----:B------:R-:W-:-:S02]  /*19a0*/  LOP3.LUT R24, R24, 0xf000f0, RZ, 0xc0, !PT ;  /* 0x00f000f018187812 */ /* 0x000fc400078ec0ff */
[----:B------:R-:W-:Y:S01]  /*19b0*/  LOP3.LUT R44, R21, 0x64006400, RZ, 0xfc, !PT ;  /* 0x64006400152c7812 */ /* 0x000fe200078efcff */
[----:B------:R-:W-:Y:S01]  /*19c0*/  HFMA2.MMA R52, R52, 1, 1, R9 ;  /* 0x3c003c0034347835 */ /* 0x000fe20000000009 */
[----:B------:R-:W-:Y:S01]  /*19d0*/  LOP3.LUT R26, R26, 0xf000f0, RZ, 0xc0, !PT ;  /* 0x00f000f01a1a7812 */ /* 0x000fe200078ec0ff */
[-C--:B------:R-:W-:Y:S02]  /*19e0*/  HFMA2.MMA R20, R48, R22.reuse, R20 ;  /* 0x0000001630147235 */ /* 0x080fe40000000014 */
[----:B------:R-:W-:Y:S02]  /*19f0*/  HADD2 R51, R44, R7 ;  /* 0x000000072c337230 */ /* 0x000fe40000000000 */
[-C--:B------:R-:W-:Y:S01]  /*1a00*/  HFMA2 R21, R49, R22.reuse, R31 ;  /* 0x0000001631157231 */ /* 0x080fe2000000001f */
[----:B------:R-:W-:Y:S02]  /*1a10*/  LOP3.LUT R31, R27, 0xf000f0, RZ, 0xc0, !PT ;  /* 0x00f000f01b1f7812 */ /* 0x000fe400078ec0ff */
[----:B------:R-:W-:Y:S01]  /*1a20*/  LOP3.LUT R27, R26, 0x64006400, RZ, 0xfc, !PT ;  /* 0x640064001a1b7812 */ /* 0x000fe200078efcff */
[----:B------:R-:W-:Y:S01]  /*1a30*/  HFMA2.MMA R28, R51, R22, R28 ;  /* 0x00000016331c7235 */ /* 0x000fe2000000001c */
[----:B------:R-:W-:Y:S01]  /*1a40*/  HFMA2 R29, R52, R22, R29 ;  /* 0x00000016341d7231 */ /* 0x000fe2000000001d */
[----:B------:R-:W-:-:S02]  /*1a50*/  LOP3.LUT R22, R25, 0xf000f0, RZ, 0xc0, !PT ;  /* 0x00f000f019167812 */ /* 0x000fc400078ec0ff */
[----:B------:R-:W-:Y:S01]  /*1a60*/  LOP3.LUT R25, R24, 0x64006400, RZ, 0xfc, !PT ;  /* 0x6400640018197812 */ /* 0x000fe200078efcff */
[----:B------:R-:W-:Y:S01]  /*1a70*/  HFMA2.MMA R46, R27, 0.0625, 0.0625, R8 ;  /* 0x2c002c001b2e7835 */ /* 0x000fe20000000008 */
[----:B------:R-:W-:Y:S02]  /*1a80*/  LOP3.LUT R45, R22, 0x64006400, RZ, 0xfc, !PT ;  /* 0x64006400162d7812 */ /* 0x000fe400078efcff */
[----:B------:R-:W-:Y:S02]  /*1a90*/  LOP3.LUT R22, R31, 0x64006400, RZ, 0xfc, !PT ;  /* 0x640064001f167812 */ /* 0x000fe400078efcff */
[----:B------:R-:W-:Y:S01]  /*1aa0*/  HFMA2.MMA R44, R25, 0.0625, 0.0625, R4 ;  /* 0x2c002c00192c7835 */ /* 0x000fe20000000004 */
[----:B------:R-:W-:Y:S01]  /*1ab0*/  HFMA2 R45, R45, 0.0625, 0.0625, R6 ;  /* 0x2c002c002d2d7831 */ /* 0x000fe20000000006 */
[-C--:B------:R-:W-:Y:S01]  /*1ac0*/  HFMA2.MMA R28, R46, R23.reuse, R28 ;  /* 0x000000172e1c7235 */ /* 0x080fe2000000001c */
[----:B------:R-:W-:Y:S02]  /*1ad0*/  HFMA2 R47, R22, 0.0625, 0.0625, R11 ;  /* 0x2c002c00162f7831 */ /* 0x000fe4000000000b */
[-C--:B------:R-:W-:Y:S01]  /*1ae0*/  HFMA2 R21, R45, R23.reuse, R21 ;  /* 0x000000172d157231 */ /* 0x080fe20000000015 */
[----:B------:R-:W-:Y:S01]  /*1af0*/  HFMA2.MMA R20, R44, R23, R20 ;  /* 0x000000172c147235 */ /* 0x000fe20000000014 */
[----:B------:R-:W-:Y:S01]  /*1b00*/  HFMA2 R29, R47, R23, R29 ;  /* 0x000000172f1d7231 */ /* 0x000fe2000000001d */
[----:B------:R-:W-:Y:S01]  /*1b10*/  HFMA2.MMA R38, R28, R59, R38 ;  /* 0x0000003b1c267235 */ /* 0x000fe20000000026 */
[----:B------:R-:W-:Y:S01]  /*1b20*/  HFMA2 R37, R21, R60, R37 ;  /* 0x0000003c15257231 */ /* 0x000fe20000000025 */
[----:B0-----:R-:W-:Y:S01]  /*1b30*/  HFMA2.MMA R27, R61, R16, RZ ;  /* 0x000000103d1b7235 */ /* 0x001fe200000000ff */
[----:B------:R-:W-:Y:S01]  /*1b40*/  HFMA2 R21, R58, R16, RZ.H0_H0 ;  /* 0x000000103a157231 */ /* 0x000fe200000400ff */
[----:B------:R-:W-:Y:S01]  /*1b50*/  HFMA2.MMA R36, R20, R63, R36 ;  /* 0x0000003f14247235 */ /* 0x000fe20000000024 */
[----:B------:R-:W-:Y:S01]  /*1b60*/  HFMA2 R39, R29, R2, R39 ;  /* 0x000000021d277231 */ /* 0x000fe20000000027 */
[----:B------:R-:W-:Y:S01]  /*1b70*/  HFMA2.MMA R20, R56, R16, RZ ;  /* 0x0000001038147235 */ /* 0x000fe200000000ff */
[----:B------:R-:W-:Y:S01]  /*1b80*/  HFMA2 R21, R53, R17, R21 ;  /* 0x0000001135157231 */ /* 0x000fe20000000015 */
[----:B------:R-:W-:Y:S01]  /*1b90*/  HFMA2.MMA R27, R54, R17, R27 ;  /* 0x00000011361b7235 */ /* 0x000fe2000000001b */
[----:B------:R-:W-:-:S02]  /*1ba0*/  HFMA2 R16, R62, R16, RZ.H0_H0 ;  /* 0x000000103e107231 */ /* 0x000fc400000400ff */
[-C--:B------:R-:W-:Y:S01]  /*1bb0*/  HFMA2 R21, R49, R18.reuse, R21 ;  /* 0x0000001231157231 */ /* 0x080fe20000000015 */
[----:B------:R-:W-:Y:S01]  /*1bc0*/  HFMA2.MMA R24, R57, R17, R20 ;  /* 0x0000001139187235 */ /* 0x000fe20000000014 */
[----:B------:R-:W-:Y:S01]  /*1bd0*/  HFMA2 R26, R55, R17, R16 ;  /* 0x00000011371a7231 */ /* 0x000fe20000000010 */
[-C--:B------:R-:W-:Y:S01]  /*1be0*/  HFMA2.MMA R23, R51, R18.reuse, R27 ;  /* 0x0000001233177235 */ /* 0x080fe2000000001b */
[-C--:B------:R-:W-:Y:S02]  /*1bf0*/  HFMA2 R21, R45, R19.reuse, R21 ;  /* 0x000000132d157231 */ /* 0x080fe40000000015 */
[----:B------:R-:W-:Y:S01]  /*1c00*/  HFMA2 R26, R52, R18, R26 ;  /* 0x00000012341a7231 */ /* 0x000fe2000000001a */
[----:B------:R-:W-:Y:S01]  /*1c10*/  HFMA2.MMA R22, R48, R18, R24 ;  /* 0x0000001230167235 */ /* 0x000fe20000000018 */
[----:B------:R-:W-:Y:S01]  /*1c20*/  HFMA2 R34, R21, R60, R30 ;  /* 0x0000003c15227231 */ /* 0x000fe2000000001e */
[-C--:B------:R-:W-:Y:S01]  /*1c30*/  HFMA2.MMA R16, R46, R19.reuse, R23 ;  /* 0x000000132e107235 */ /* 0x080fe20000000017 */
[----:B------:R-:W-:Y:S03]  /*1c40*/  LDS.128 R28, [UR4+0x310] ;  /* 0x00031004ff1c7984 */ /* 0x000fe60008000c00 */
[----:B------:R-:W-:Y:S01]  /*1c50*/  HFMA2.MMA R20, R44, R19, R22 ;  /* 0x000000132c147235 */ /* 0x000fe20000000016 */
[----:B------:R-:W-:Y:S01]  /*1c60*/  HFMA2 R19, R47, R19, R26 ;  /* 0x000000132f137231 */ /* 0x000fe2000000001a */
[----:B------:R-:W-:Y:S01]  /*1c70*/  HFMA2.MMA R32, R16, R59, R32 ;  /* 0x0000003b10207235 */ /* 0x000fe20000000020 */
[----:B------:R-:W0:Y:S03]  /*1c80*/  LDS.128 R24, [UR4+0x210] ;  /* 0x00021004ff187984 */ /* 0x000e260008000c00 */
[----:B------:R-:W-:-:S04]  /*1c90*/  HFMA2.MMA R40, R20, R63, R40 ;  /* 0x0000003f14287235 */ /* 0x000fc80000000028 */
[----:B------:R-:W2:Y:S01]  /*1ca0*/  LDG.E.128.CONSTANT R20, [R72.64] ;  /* 0x0000000648147981 */ /* 0x000ea2000c1e9d00 */
[C---:B0-----:R-:W-:Y:S01]  /*1cb0*/  HFMA2.MMA R18, R61.reuse, R24, RZ ;  /* 0x000000183d127235 */ /* 0x041fe200000000ff */
[-C--:B------:R-:W-:Y:S01]  /*1cc0*/  HFMA2 R16, R56, R24.reuse, RZ.H0_H0 ;  /* 0x0000001838107231 */ /* 0x080fe200000400ff */
[-C--:B------:R-:W-:Y:S01]  /*1cd0*/  HFMA2.MMA R61, R61, R28.reuse, RZ ;  /* 0x0000001c3d3d7235 */ /* 0x080fe200000000ff */
[-C--:B------:R-:W-:Y:S01]  /*1ce0*/  HFMA2 R17, R58, R24.reuse, RZ.H0_H0 ;  /* 0x000000183a117231 */ /* 0x080fe200000400ff */
[----:B------:R-:W-:Y:S01]  /*1cf0*/  HFMA2.MMA R56, R56, R28, RZ ;  /* 0x0000001c38387235 */ /* 0x000fe200000000ff */
[----:B------:R-:W-:Y:S02]  /*1d00*/  HFMA2 R24, R62, R24, RZ.H0_H0 ;  /* 0x000000183e187231 */ /* 0x000fe400000400ff */
[-C--:B------:R-:W-:Y:S02]  /*1d10*/  HFMA2 R16, R57, R25.reuse, R16 ;  /* 0x0000001939107231 */ /* 0x080fe40000000010 */
[-C--:B------:R-:W-:Y:S01]  /*1d20*/  HFMA2.MMA R17, R53, R25.reuse, R17 ;  /* 0x0000001935117235 */ /* 0x080fe20000000011 */
[----:B------:R-:W-:Y:S01]  /*1d30*/  HFMA2 R18, R54, R25, R18 ;  /* 0x0000001936127231 */ /* 0x000fe20000000012 */
[----:B------:R-:W-:Y:S01]  /*1d40*/  HFMA2.MMA R25, R55, R25, R24 ;  /* 0x0000001937197235 */ /* 0x000fe20000000018 */
[-C--:B------:R-:W-:Y:S01]  /*1d50*/  HFMA2 R58, R58, R28.reuse, RZ.H0_H0 ;  /* 0x0000001c3a3a7231 */ /* 0x080fe200000400ff */
[----:B------:R-:W-:Y:S01]  /*1d60*/  HFMA2.MMA R24, R48, R26, R16 ;  /* 0x0000001a30187235 */ /* 0x000fe20000000010 */
[----:B------:R-:W-:Y:S01]  /*1d70*/  HFMA2 R28, R62, R28, RZ.H0_H0 ;  /* 0x0000001c3e1c7231 */ /* 0x000fe200000400ff */
[----:B------:R-:W-:Y:S01]  /*1d80*/  HFMA2.MMA R57, R57, R29, R56 ;  /* 0x0000001d39397235 */ /* 0x000fe20000000038 */
[----:B------:R-:W-:-:S02]  /*1d90*/  HFMA2 R54, R54, R29, R61 ;  /* 0x0000001d36367231 */ /* 0x000fc4000000003d */
[----:B------:R-:W-:Y:S02]  /*1da0*/  HFMA2.MMA R53, R53, R29, R58 ;  /* 0x0000001d35357235 */ /* 0x000fe4000000003a */
[----:B------:R-:W-:Y:S02]  /*1db0*/  HFMA2.MMA R24, R44, R27, R24 ;  /* 0x0000001b2c187235 */ /* 0x000fe40000000018 */
[----:B------:R-:W-:Y:S01]  /*1dc0*/  HFMA2.MMA R29, R55, R29, R28 ;  /* 0x0000001d371d7235 */ /* 0x000fe2000000001c */
[-C--:B------:R-:W-:Y:S01]  /*1dd0*/  HFMA2 R25, R52, R26.reuse, R25 ;  /* 0x0000001a34197231 */ /* 0x080fe20000000019 */
[----:B------:R-:W-:Y:S01]  /*1de0*/  HFMA2.MMA R28, R51, R26, R18 ;  /* 0x0000001a331c7235 */ /* 0x000fe20000000012 */
[----:B------:R-:W-:Y:S01]  /*1df0*/  HFMA2 R56, R49, R26, R17 ;  /* 0x0000001a31387231 */ /* 0x000fe20000000011 */
[----:B------:R-:W-:Y:S01]  /*1e00*/  HFMA2.MMA R50, R24, R63, R50 ;  /* 0x0000003f18327235 */ /* 0x000fe20000000032 */
[-C--:B------:R-:W-:Y:S02]  /*1e10*/  HFMA2 R55, R47, R27.reuse, R25 ;  /* 0x0000001b2f377231 */ /* 0x080fe40000000019 */
[----:B------:R-:W-:Y:S01]  /*1e20*/  HFMA2 R56, R45, R27, R56 ;  /* 0x0000001b2d387231 */ /* 0x000fe20000000038 */
[----:B------:R-:W-:-:S02]  /*1e30*/  HFMA2.MMA R28, R46, R27, R28 ;  /* 0x0000001b2e1c7235 */ /* 0x000fc4000000001c */
[----:B------:R-:W0:Y:S01]  /*1e40*/  LDS.128 R24, [UR4+0x20] ;  /* 0x00002004ff187984 */ /* 0x000e220008000c00 */
[----:B------:R-:W-:Y:S01]  /*1e50*/  IMAD.WIDE R74, R69, c[0x0][0x18c], R72 ;  /* 0x00006300454a7a25 */ /* 0x000fe200078e0248 */
[----:B------:R-:W-:Y:S01]  /*1e60*/  HFMA2 R41, R19, R2, R41 ;  /* 0x0000000213297231 */ /* 0x000fe20000000029 */
[-C--:B------:R-:W-:Y:S01]  /*1e70*/  HFMA2.MMA R53, R49, R30.reuse, R53 ;  /* 0x0000001e31357235 */ /* 0x080fe20000000035 */
[-C--:B------:R-:W-:Y:S02]  /*1e80*/  HFMA2 R57, R48, R30.reuse, R57 ;  /* 0x0000001e30397231 */ /* 0x080fe40000000039 */
[----:B------:R-:W3:Y:S01]  /*1e90*/  LDG.E.128.CONSTANT R16, [R74.64] ;  /* 0x000000064a107981 */ /* 0x000ee2000c1e9d00 */
[----:B------:R-:W-:Y:S01]  /*1ea0*/  HFMA2.MMA R52, R52, R30, R29 ;  /* 0x0000001e34347235 */ /* 0x000fe2000000001d */
[----:B------:R-:W-:Y:S02]  /*1eb0*/  HFMA2 R54, R51, R30, R54 ;  /* 0x0000001e33367231 */ /* 0x000fe40000000036 */
[----:B------:R-:W-:-:S03]  /*1ec0*/  HFMA2.MMA R29, R44, R31, R57 ;  /* 0x0000001f2c1d7235 */ /* 0x000fc60000000039 */
[-C--:B------:R-:W-:Y:S01]  /*1ed0*/  HFMA2 R30, R45, R31.reuse, R53 ;  /* 0x0000001f2d1e7231 */ /* 0x080fe20000000035 */
[----:B------:R-:W-:Y:S02]  /*1ee0*/  HFMA2.MMA R33, R28, R59, R33 ;  /* 0x0000003b1c217235 */ /* 0x000fe40000000021 */
[----:B------:R-:W-:Y:S01]  /*1ef0*/  HFMA2.MMA R29, R29, R63, R43 ;  /* 0x0000003f1d1d7235 */ /* 0x000fe2000000002b */
[----:B------:R-:W-:Y:S01]  /*1f00*/  HFMA2 R28, R30, R60, R42 ;  /* 0x0000003c1e1c7231 */ /* 0x000fe2000000002a */
[----:B------:R-:W-:Y:S01]  /*1f10*/  HFMA2.MMA R54, R46, R31, R54 ;  /* 0x0000001f2e367235 */ /* 0x000fe20000000036 */
[----:B------:R-:W-:-:S04]  /*1f20*/  HFMA2 R52, R47, R31, R52 ;  /* 0x0000001f2f347231 */ /* 0x000fc80000000034 */
[----:B------:R-:W-:Y:S01]  /*1f30*/  HFMA2 R15, R52, R2, R15 ;  /* 0x00000002340f7231 */ /* 0x000fe2000000000f */
[----:B------:R-:W-:Y:S01]  /*1f40*/  HFMA2.MMA R14, R54, R59, R14 ;  /* 0x0000003b360e7235 */ /* 0x000fe2000000000e */
[----:B------:R-:W-:Y:S02]  /*1f50*/  HFMA2 R35, R56, R60, R35 ;  /* 0x0000003c38237231 */ /* 0x000fe40000000023 */
[----:B------:R-:W-:Y:S01]  /*1f60*/  HFMA2 R12, R55, R2, R12 ;  /* 0x00000002370c7231 */ /* 0x000fe2000000000c */
[----:B--2---:R-:W-:Y:S02]  /*1f70*/  LOP3.LUT R43, R21, 0xf000f0, RZ, 0xc0, !PT ;  /* 0x00f000f0152b7812 */ /* 0x004fe400078ec0ff */
        /* <DEDUP_REMOVED lines=10> */
[----:B------:R-:W-:Y:S01]  /*2020*/  HFMA2 R48, R43, 0.0625, 0.0625, R6 ;  /* 0x2c002c002b307831 */ /* 0x000fe20000000006 */
[----:B------:R-:W-:Y:S01]  /*2030*/  LOP3.LUT R44, R42, 0x64006400, RZ, 0xfc, !PT ;  /* 0x640064002a2c7812 */ /* 0x000fe200078efcff */
[----:B------:R-:W-:Y:S01]  /*2040*/  HADD2 R42, R30, R3 ;  /* 0x000000031e2a7230 */ /* 0x000fe20000000000 */
[----:B------:R-:W-:Y:S01]  /*2050*/  LOP3.LUT R49, R23, 0xf000f0, RZ, 0xc0, !PT ;  /* 0x00f000f017317812 */ /* 0x000fe200078ec0ff */
[----:B------:R-:W-:Y:S01]  /*2060*/  HFMA2.MMA R43, R46, 1, 1, R7 ;  /* 0x3c003c002e2b7835 */ /* 0x000fe20000000007 */
[----:B------:R-:W-:Y:S02]  /*2070*/  LOP3.LUT R31, R31, 0x64006400, RZ, 0xfc, !PT ;  /* 0x640064001f1f7812 */ /* 0x000fe400078efcff */
[----:B------:R-:W-:Y:S01]  /*2080*/  LOP3.LUT R47, R47, 0x64006400, RZ, 0xfc, !PT ;  /* 0x640064002f2f7812 */ /* 0x000fe200078efcff */
[----:B------:R-:W-:Y:S01]  /*2090*/  HADD2 R45, R44, R5 ;  /* 0x000000052c2d7230 */ /* 0x000fe20000000000 */
[----:B------:R-:W-:Y:S01]  /*20a0*/  LOP3.LUT R54, R49, 0x64006400, RZ, 0xfc, !PT ;  /* 0x6400640031367812 */ /* 0x000fe200078efcff */
[----:B------:R-:W-:Y:S01]  /*20b0*/  HADD2 R44, R52, R9 ;  /* 0x00000009342c7230 */ /* 0x000fe20000000000 */
[----:B------:R-:W-:-:S02]  /*20c0*/  HFMA2.MMA R49, R31, 0.0625, 0.0625, R4 ;  /* 0x2c002c001f317835 */ /* 0x000fc40000000004 */
[----:B------:R-:W-:Y:S02]  /*20d0*/  HFMA2.MMA R47, R47, 0.0625, 0.0625, R8 ;  /* 0x2c002c002f2f7835 */ /* 0x000fe40000000008 */
[-C--:B0-----:R-:W-:Y:S02]  /*20e0*/  HFMA2.MMA R56, R42, R24.reuse, RZ ;  /* 0x000000182a387235 */ /* 0x081fe400000000ff */
[----:B------:R-:W-:Y:S01]  /*20f0*/  HFMA2.MMA R30, R43, R24, RZ ;  /* 0x000000182b1e7235 */ /* 0x000fe200000000ff */
[-C--:B------:R-:W-:Y:S01]  /*2100*/  HFMA2 R31, R45, R24.reuse, RZ.H0_H0 ;  /* 0x000000182d1f7231 */ /* 0x080fe200000400ff */
[----:B------:R-:W-:Y:S01]  /*2110*/  SHF.R.U32.HI R20, RZ, 0x8, R20 ;  /* 0x00000008ff147819 */ /* 0x000fe20000011614 */
[----:B------:R-:W-:Y:S02]  /*2120*/  HFMA2 R46, R54, 0.0625, 0.0625, R11 ;  /* 0x2c002c00362e7831 */ /* 0x000fe4000000000b */
[----:B------:R-:W-:Y:S01]  /*2130*/  HFMA2 R51, R44, R24, RZ.H0_H0 ;  /* 0x000000182c337231 */ /* 0x000fe200000400ff */
[-C--:B------:R-:W-:Y:S01]  /*2140*/  HFMA2.MMA R56, R49, R25.reuse, R56 ;  /* 0x0000001931387235 */ /* 0x080fe20000000038 */
[-C--:B------:R-:W-:Y:S01]  /*2150*/  HFMA2 R31, R48, R25.reuse, R31 ;  /* 0x00000019301f7231 */ /* 0x080fe2000000001f */
[----:B------:R-:W-:Y:S01]  /*2160*/  HFMA2.MMA R24, R47, R25, R30 ;  /* 0x000000192f187235 */ /* 0x000fe2000000001e */
[----:B------:R-:W-:Y:S01]  /*2170*/  HFMA2 R25, R46, R25, R51 ;  /* 0x000000192e197231 */ /* 0x000fe20000000033 */
        /* <DEDUP_REMOVED lines=9> */
[----:B------:R-:W-:Y:S02]  /*2210*/  LOP3.LUT R54, R51, 0x64006400, RZ, 0xfc, !PT ;  /* 0x6400640033367812 */ /* 0x000fe400078efcff */
[----:B------:R-:W-:Y:S02]  /*2220*/  LOP3.LUT R58, R53, 0x64006400, RZ, 0xfc, !PT ;  /* 0x64006400353a7812 */ /* 0x000fe400078efcff */
[----:B------:R-:W-:Y:S01]  /*2230*/  HFMA2.MMA R52, R52, 1, 1, R5 ;  /* 0x3c003c0034347835 */ /* 0x000fe20000000005 */
[----:B------:R-:W-:-:S03]  /*2240*/  HADD2 R53, R54, R7 ;  /* 0x0000000736357230 */ /* 0x000fc60000000000 */
[----:B------:R-:W-:Y:S01]  /*2250*/  HFMA2.MMA R54, R58, 1, 1, R9 ;  /* 0x3c003c003a367835 */ /* 0x000fe20000000009 */
[----:B------:R-:W-:Y:S01]  /*2260*/  HADD2 R51, R22, R3 ;  /* 0x0000000316337230 */ /* 0x000fe20000000000 */
[----:B------:R-:W-:Y:S01]  /*2270*/  LOP3.LUT R20, R20, 0xf000f0, RZ, 0xc0, !PT ;  /* 0x00f000f014147812 */ /* 0x000fe200078ec0ff */
[----:B------:R-:W-:-:S03]  /*2280*/  HFMA2.MMA R24, R53, R26, R24 ;  /* 0x0000001a35187235 */ /* 0x000fc60000000018 */
[----:B------:R-:W-:Y:S01]  /*2290*/  HFMA2 R22, R52, R26, R31 ;  /* 0x0000001a34167231 */ /* 0x000fe2000000001f */
[----:B------:R-:W-:-:S03]  /*22a0*/  HFMA2.MMA R21, R51, R26, R56 ;  /* 0x0000001a33157235 */ /* 0x000fc60000000038 */
[----:B------:R-:W-:Y:S01]  /*22b0*/  HFMA2 R25, R54, R26, R25 ;  /* 0x0000001a36197231 */ /* 0x000fe20000000019 */
[----:B------:R-:W-:Y:S02]  /*22c0*/  LOP3.LUT R26, R55, 0xf000f0, RZ, 0xc0, !PT ;  /* 0x00f000f0371a7812 */ /* 0x000fe400078ec0ff */
[----:B------:R-:W-:Y:S02]  /*22d0*/  LOP3.LUT R55, R20, 0x64006400, RZ, 0xfc, !PT ;  /* 0x6400640014377812 */ /* 0x000fe400078efcff */
[----:B------:R-:W-:-:S04]  /*22e0*/  LOP3.LUT R30, R30, 0xf000f0, RZ, 0xc0, !PT ;  /* 0x00f000f01e1e7812 */ /* 0x000fc800078ec0ff */
[----:B------:R-:W-:Y:S01]  /*22f0*/  HFMA2.MMA R55, R55, 0.0625, 0.0625, R4 ;  /* 0x2c002c0037377835 */ /* 0x000fe20000000004 */
[----:B------:R-:W-:Y:S02]  /*2300*/  LOP3.LUT R31, R23, 0xf000f0, RZ, 0xc0, !PT ;  /* 0x00f000f0171f7812 */ /* 0x000fe400078ec0ff */
[----:B------:R-:W-:-:S03]  /*2310*/  LOP3.LUT R23, R30, 0x64006400, RZ, 0xfc, !PT ;  /* 0x640064001e177812 */ /* 0x000fc600078efcff */
[----:B------:R-:W-:Y:S02]  /*2320*/  HFMA2.MMA R21, R55, R27, R21 ;  /* 0x0000001b37157235 */ /* 0x000fe40000000015 */
[----:B------:R-:W-:-:S04]  /*2330*/  HFMA2 R56, R23, 0.0625, 0.0625, R6 ;  /* 0x2c002c0017387831 */ /* 0x000fc80000000006 */
[----:B------:R-:W-:Y:S01]  /*2340*/  HFMA2 R30, R56, R27, R22 ;  /* 0x0000001b381e7231 */ /* 0x000fe20000000016 */
[----:B------:R-:W-:-:S03]  /*2350*/  HFMA2.MMA R36, R21, R63, R36 ;  /* 0x0000003f15247235 */ /* 0x000fc60000000024 */
[----:B------:R-:W0:Y:S01]  /*2360*/  LDS.128 R20, [UR4+0x120] ;  /* 0x00012004ff147984 */ /* 0x000e220008000c00 */
[----:B------:R-:W-:-:S06]  /*2370*/  LOP3.LUT R57, R26, 0x64006400, RZ, 0xfc, !PT ;  /* 0x640064001a397812 */ /* 0x000fcc00078efcff */
[----:B------:R-:W-:Y:S01]  /*2380*/  HFMA2.MMA R57, R57, 0.0625, 0.0625, R8 ;  /* 0x2c002c0039397835 */ /* 0x000fe20000000008 */
[----:B------:R-:W-:-:S05]  /*2390*/  LOP3.LUT R58, R31, 0x64006400, RZ, 0xfc, !PT ;  /* 0x640064001f3a7812 */ /* 0x000fca00078efcff */
[----:B------:R-:W-:Y:S01]  /*23a0*/  HFMA2.MMA R24, R57, R27, R24 ;  /* 0x0000001b39187235 */ /* 0x000fe20000000018 */
[----:B------:R-:W-:-:S05]  /*23b0*/  HFMA2 R58, R58, 0.0625, 0.0625, R11 ;  /* 0x2c002c003a3a7831 */ /* 0x000fca000000000b */
[----:B------:R-:W-:Y:S01]  /*23c0*/  HFMA2.MMA R38, R24, R59, R38 ;  /* 0x0000003b18267235 */ /* 0x000fe20000000026 */
[----:B------:R-:W-:-:S04]  /*23d0*/  HFMA2 R25, R58, R27, R25 ;  /* 0x0000001b3a197231 */ /* 0x000fc80000000019 */
        /* <DEDUP_REMOVED lines=14> */
[----:B------:R-:W-:Y:S01]  /*24c0*/  HFMA2 R37, R30, R60, R37 ;  /* 0x0000003c1e257231 */ /* 0x000fe20000000025 */
[----:B------:R-:W-:Y:S01]  /*24d0*/  HFMA2.MMA R31, R57, R23, R27 ;  /* 0x00000017391f7235 */ /* 0x000fe2000000001b */
[-C--:B------:R-:W-:Y:S02]  /*24e0*/  HFMA2 R30, R56, R23.reuse, R26 ;  /* 0x00000017381e7231 */ /* 0x080fe4000000001a */
[----:B------:R-:W-:Y:S01]  /*24f0*/  HFMA2 R24, R58, R23, R22 ;  /* 0x000000173a187231 */ /* 0x000fe20000000016 */
[----:B------:R-:W-:-:S04]  /*2500*/  HFMA2.MMA R40, R20, R63, R40 ;  /* 0x0000003f14287235 */ /* 0x000fc80000000028 */
[----:B------:R-:W0:Y:S01]  /*2510*/  LDS.128 R20, [UR4+0x220] ;  /* 0x00022004ff147984 */ /* 0x000e220008000c00 */
[----:B------:R-:W-:Y:S01]  /*2520*/  HFMA2.MMA R31, R31, R59, R32 ;  /* 0x0000003b1f1f7235 */ /* 0x000fe20000000020 */
[----:B------:R-:W-:Y:S02]  /*2530*/  HFMA2 R32, R24, R2, R41 ;  /* 0x0000000218207231 */ /* 0x000fe40000000029 */
        /* <DEDUP_REMOVED lines=11> */
[----:B------:R-:W-:Y:S02]  /*25f0*/  HFMA2.MMA R20, R55, R23, R24 ;  /* 0x0000001737147235 */ /* 0x000fe40000000018 */
[----:B------:R-:W-:Y:S01]  /*2600*/  HFMA2.MMA R25, R53, R22, R27 ;  /* 0x0000001635197235 */ /* 0x000fe2000000001b */
[----:B------:R-:W-:Y:S02]  /*2610*/  HFMA2 R26, R52, R22, R26 ;  /* 0x00000016341a7231 */ /* 0x000fe4000000001a */
[-C--:B------:R-:W-:Y:S01]  /*2620*/  HFMA2 R34, R58, R23.reuse, R34 ;  /* 0x000000173a227231 */ /* 0x080fe20000000022 */
[----:B------:R-:W-:Y:S01]  /*2630*/  HFMA2.MMA R50, R20, R63, R50 ;  /* 0x0000003f14327235 */ /* 0x000fe20000000032 */
[----:B------:R-:W-:Y:S01]  /*2640*/  HFMA2 R24, R56, R23, R26 ;  /* 0x0000001738187231 */ /* 0x000fe2000000001a */
[----:B------:R-:W-:Y:S02]  /*2650*/  HFMA2.MMA R25, R57, R23, R25 ;  /* 0x0000001739197235 */ /* 0x000fe40000000019 */
[----:B------:R-:W0:Y:S01]  /*2660*/  LDS.128 R20, [UR4+0x320] ;  /* 0x00032004ff147984 */ /* 0x000e220008000c00 */
[----:B------:R-:W-:-:S03]  /*2670*/  HFMA2 R35, R24, R60, R35 ;  /* 0x0000003c18237231 */ /* 0x000fc60000000023 */
[----:B------:R-:W-:Y:S02]  /*2680*/  HFMA2.MMA R33, R25, R59, R33 ;  /* 0x0000003b19217235 */ /* 0x000fe40000000021 */
[----:B0-----:R-:W-:Y:S01]  /*2690*/  HFMA2.MMA R24, R45, R20, RZ ;  /* 0x000000142d187235 */ /* 0x001fe200000000ff */
[----:B------:R-:W-:-:S05]  /*26a0*/  HFMA2 R42, R42, R20, RZ.H0_H0 ;  /* 0x000000142a2a7231 */ /* 0x000fca00000400ff */
[----:B------:R-:W-:-:S04]  /*26b0*/  HFMA2.MMA R48, R48, R21, R24 ;  /* 0x0000001530307235 */ /* 0x000fc80000000018 */
[----:B------:R-:W0:Y:S01]  /*26c0*/  LDS.128 R24, [UR4+0x30] ;  /* 0x00003004ff187984 */ /* 0x000e220008000c00 */
[----:B------:R-:W-:Y:S01]  /*26d0*/  HFMA2 R43, R43, R20, RZ.H0_H0 ;  /* 0x000000142b2b7231 */ /* 0x000fe200000400ff */
[----:B------:R-:W-:Y:S01]  /*26e0*/  HFMA2.MMA R20, R44, R20, RZ ;  /* 0x000000142c147235 */ /* 0x000fe200000000ff */
[-C--:B------:R-:W-:Y:S02]  /*26f0*/  HFMA2 R42, R49, R21.reuse, R42 ;  /* 0x00000015312a7231 */ /* 0x080fe4000000002a */
[----:B------:R-:W-:-:S03]  /*2700*/  HFMA2 R43, R47, R21, R43 ;  /* 0x000000152f2b7231 */ /* 0x000fc6000000002b */
[----:B------:R-:W-:Y:S02]  /*2710*/  HFMA2.MMA R20, R46, R21, R20 ;  /* 0x000000152e147235 */ /* 0x000fe40000000014 */
[-C--:B------:R-:W-:Y:S02]  /*2720*/  HFMA2.MMA R42, R51, R22.reuse, R42 ;  /* 0x00000016332a7235 */ /* 0x080fe4000000002a */
[----:B------:R-:W-:-:S04]  /*2730*/  HFMA2.MMA R43, R53, R22, R43 ;  /* 0x00000016352b7235 */ /* 0x000fc8000000002b */
[----:B------:R-:W-:Y:S02]  /*2740*/  HFMA2.MMA R42, R55, R23, R42 ;  /* 0x00000017372a7235 */ /* 0x000fe4000000002a */
[-C--:B------:R-:W-:Y:S02]  /*2750*/  HFMA2 R20, R54, R22.reuse, R20 ;  /* 0x0000001636147231 */ /* 0x080fe40000000014 */
[----:B------:R-:W-:Y:S01]  /*2760*/  HFMA2 R48, R52, R22, R48 ;  /* 0x0000001634307231 */ /* 0x000fe20000000030 */
[----:B---3--:R-:W-:Y:S01]  /*2770*/  LOP3.LUT R22, R17, 0xf000f, RZ, 0xc0, !PT ;  /* 0x000f000f11167812 */ /* 0x008fe200078ec0ff */
[----:B------:R-:W-:Y:S01]  /*2780*/  HFMA2.MMA R29, R42, R63, R29 ;  /* 0x0000003f2a1d7235 */ /* 0x000fe2000000001d */
[----:B------:R-:W-:Y:S01]  /*2790*/  LOP3.LUT R42, R19, 0xf000f, RZ, 0xc0, !PT ;  /* 0x000f000f132a7812 */ /* 0x000fe200078ec0ff */
[----:B------:R-:W-:Y:S01]  /*27a0*/  HFMA2.MMA R43, R57, R23, R43 ;  /* 0x00000017392b7235 */ /* 0x000fe2000000002b */
[-C--:B------:R-:W-:Y:S01]  /*27b0*/  HFMA2 R20, R58, R23.reuse, R20 ;  /* 0x000000173a147231 */ /* 0x080fe20000000014 */
[----:B------:R-:W-:Y:S01]  /*27c0*/  LOP3.LUT R21, R16, 0xf000f0, RZ, 0xc0, !PT ;  /* 0x00f000f010157812 */ /* 0x000fe200078ec0ff */
[-C--:B------:R-:W-:Y:S01]  /*27d0*/  HFMA2 R12, R34, R2.reuse, R12 ;  /* 0x00000002220c7231 */ /* 0x080fe2000000000c */
[----:B------:R-:W-:Y:S01]  /*27e0*/  LOP3.LUT R41, R18, 0xf000f0, RZ, 0xc0, !PT ;  /* 0x00f000f012297812 */ /* 0x000fe200078ec0ff */
[----:B------:R-:W-:Y:S01]  /*27f0*/  HFMA2 R48, R56, R23, R48 ;  /* 0x0000001738307231 */ /* 0x000fe20000000030 */
[----:B------:R-:W-:Y:S01]  /*2800*/  LOP3.LUT R22, R22, 0x64006400, RZ, 0xfc, !PT ;  /* 0x6400640016167812 */ /* 0x000fe200078efcff */
[----:B------:R-:W-:Y:S01]  /*2810*/  HFMA2 R15, R20, R2, R15 ;  /* 0x00000002140f7231 */ /* 0x000fe2000000000f */
[----:B------:R-:W-:-:S02]  /*2820*/  LOP3.LUT R42, R42, 0x64006400, RZ, 0xfc, !PT ;  /* 0x640064002a2a7812 */ /* 0x000fc400078efcff */
[----:B------:R-:W-:Y:S02]  /*2830*/  LOP3.LUT R23, R17, 0xf000f0, RZ, 0xc0, !PT ;  /* 0x00f000f011177812 */ /* 0x000fe400078ec0ff */
[----:B------:R-:W-:Y:S02]  /*2840*/  LOP3.LUT R34, R18, 0xf000f, RZ, 0xc0, !PT ;  /* 0x000f000f12227812 */ /* 0x000fe400078ec0ff */
[----:B------:R-:W-:Y:S01]  /*2850*/  LOP3.LUT R44, R19, 0xf000f0, RZ, 0xc0, !PT ;  /* 0x00f000f0132c7812 */ /* 0x000fe200078ec0ff */
[----:B------:R-:W-:Y:S01]  /*2860*/  HFMA2.MMA R14, R43, R59, R14 ;  /* 0x0000003b2b0e7235 */ /* 0x000fe2000000000e */
[----:B------:R-:W-:Y:S02]  /*2870*/  LOP3.LUT R20, R16, 0xf000f, RZ, 0xc0, !PT ;  /* 0x000f000f10147812 */ /* 0x000fe400078ec0ff */
[----:B------:R-:W-:Y:S01]  /*2880*/  LOP3.LUT R21, R21, 0x64006400, RZ, 0xfc, !PT ;  /* 0x6400640015157812 */ /* 0x000fe200078efcff */
[----:B------:R-:W-:Y:S01]  /*2890*/  HFMA2 R28, R48, R60, R28 ;  /* 0x0000003c301c7231 */ /* 0x000fe2000000001c */
[----:B------:R-:W-:Y:S01]  /*28a0*/  LOP3.LUT R43, R41, 0x64006400, RZ, 0xfc, !PT ;  /* 0x64006400292b7812 */ /* 0x000fe200078efcff */
[----:B------:R-:W-:Y:S01]  /*28b0*/  HADD2 R41, R22, R5 ;  /* 0x0000000516297230 */ /* 0x000fe20000000000 */
[----:B------:R-:W-:Y:S01]  /*28c0*/  LOP3.LUT R23, R23, 0x64006400, RZ, 0xfc, !PT ;  /* 0x6400640017177812 */ /* 0x000fe200078efcff */
[----:B------:R-:W-:Y:S01]  /*28d0*/  HADD2 R46, R42, R9 ;  /* 0x000000092a2e7230 */ /* 0x000fe20000000000 */
[----:B------:R-:W-:-:S02]  /*28e0*/  LOP3.LUT R34, R34, 0x64006400, RZ, 0xfc, !PT ;  /* 0x6400640022227812 */ /* 0x000fc400078efcff */
[----:B------:R-:W-:Y:S02]  /*28f0*/  LOP3.LUT R48, R44, 0x64006400, RZ, 0xfc, !PT ;  /* 0x640064002c307812 */ /* 0x000fe400078efcff */
[----:B------:R-:W-:Y:S01]  /*2900*/  LOP3.LUT R20, R20, 0x64006400, RZ, 0xfc, !PT ;  /* 0x6400640014147812 */ /* 0x000fe200078efcff */
[----:B------:R-:W-:Y:S01]  /*2910*/  HFMA2.MMA R45, R21, 0.0625, 0.0625, R4 ;  /* 0x2c002c00152d7835 */ /* 0x000fe20000000004 */
[-C--:B0-----:R-:W-:Y:S02]  /*2920*/  HFMA2 R22, R41, R24.reuse, RZ.H0_H0 ;  /* 0x0000001829167231 */ /* 0x081fe400000400ff */
[----:B------:R-:W-:Y:S01]  /*2930*/  HFMA2 R21, R46, R24, RZ.H0_H0 ;  /* 0x000000182e157231 */ /* 0x000fe200000400ff */
[----:B------:R-:W-:Y:S01]  /*2940*/  HFMA2.MMA R34, R34, 1, 1, R7 ;  /* 0x3c003c0022227835 */ /* 0x000fe20000000007 */
[----:B------:R-:W-:Y:S02]  /*2950*/  HFMA2 R44, R23, 0.0625, 0.0625, R6 ;  /* 0x2c002c00172c7831 */ /* 0x000fe40000000006 */
[----:B------:R-:W-:-:S02]  /*2960*/  HFMA2 R42, R48, 0.0625, 0.0625, R11 ;  /* 0x2c002c00302a7831 */ /* 0x000fc4000000000b */
[----:B------:R-:W-:Y:S01]  /*2970*/  HADD2 R47, R20, R3 ;  /* 0x00000003142f7230 */ /* 0x000fe20000000000 */
[----:B------:R-:W-:Y:S01]  /*2980*/  SHF.R.U32.HI R16, RZ, 0x8, R16 ;  /* 0x00000008ff107819 */ /* 0x000fe20000011610 */
[-C--:B------:R-:W-:Y:S02]  /*2990*/  HFMA2 R54, R44, R25.reuse, R22 ;  /* 0x000000192c367231 */ /* 0x080fe40000000016 */
[----:B------:R-:W-:Y:S02]  /*29a0*/  HFMA2 R52, R42, R25, R21 ;  /* 0x000000192a347231 */ /* 0x000fe40000000015 */
[----:B------:R-:W0:Y:S01]  /*29b0*/  LDS.128 R20, [UR4+0x130] ;  /* 0x00013004ff147984 */ /* 0x000e220008000c00 */
[----:B------:R-:W-:Y:S01]  /*29c0*/  HFMA2.MMA R43, R43, 0.0625, 0.0625, R8 ;  /* 0x2c002c002b2b7835 */ /* 0x000fe20000000008 */
[----:B------:R-:W-:Y:S01]  /*29d0*/  SHF.R.U32.HI R53, RZ, 0x8, R17 ;  /* 0x00000008ff357819 */ /* 0x000fe20000011611 */
[-C--:B------:R-:W-:Y:S01]  /*29e0*/  HFMA2.MMA R56, R47, R24.reuse, RZ ;  /* 0x000000182f387235 */ /* 0x080fe200000000ff */
[----:B------:R-:W-:Y:S01]  /*29f0*/  LOP3.LUT R17, R16, 0xf000f, RZ, 0xc0, !PT ;  /* 0x000f000f10117812 */ /* 0x000fe200078ec0ff */
[----:B------:R-:W-:Y:S01]  /*2a00*/  HFMA2.MMA R51, R34, R24, RZ ;  /* 0x0000001822337235 */ /* 0x000fe200000000ff */
[----:B------:R-:W-:-:S02]  /*2a10*/  SHF.R.U32.HI R55, RZ, 0x8, R18 ;  /* 0x00000008ff377819 */ /* 0x000fc40000011612 */
[----:B------:R-:W-:Y:S01]  /*2a20*/  SHF.R.U32.HI R19, RZ, 0x8, R19 ;  /* 0x00000008ff137819 */ /* 0x000fe20000011613 */
[-C--:B------:R-:W-:Y:S01]  /*2a30*/  HFMA2.MMA R56, R45, R25.reuse, R56 ;  /* 0x000000192d387235 */ /* 0x080fe20000000038 */
[----:B------:R-:W-:Y:S01]  /*2a40*/  LOP3.LUT R18, R17, 0x64006400, RZ, 0xfc, !PT ;  /* 0x6400640011127812 */ /* 0x000fe200078efcff */
[----:B------:R-:W-:Y:S01]  /*2a50*/  HFMA2.MMA R51, R43, R25, R51 ;  /* 0x000000192b337235 */ /* 0x000fe20000000033 */
[----:B------:R-:W-:Y:S02]  /*2a60*/  LOP3.LUT R17, R53, 0xf000f, RZ, 0xc0, !PT ;  /* 0x000f000f35117812 */ /* 0x000fe400078ec0ff */
[----:B------:R-:W-:Y:S02]  /*2a70*/  LOP3.LUT R24, R55, 0xf000f, RZ, 0xc0, !PT ;  /* 0x000f000f37187812 */ /* 0x000fe400078ec0ff */
[----:B------:R-:W-:Y:S02]  /*2a80*/  LOP3.LUT R25, R19, 0xf000f, RZ, 0xc0, !PT ;  /* 0x000f000f13197812 */ /* 0x000fe400078ec0ff */
[----:B------:R-:W-:-:S02]  /*2a90*/  LOP3.LUT R48, R17, 0x64006400, RZ, 0xfc, !PT ;  /* 0x6400640011307812 */ /* 0x000fc400078efcff */
[----:B------:R-:W-:Y:S02]  /*2aa0*/  LOP3.LUT R24, R24, 0x64006400, RZ, 0xfc, !PT ;  /* 0x6400640018187812 */ /* 0x000fe400078efcff */
[----:B------:R-:W-:Y:S02]  /*2ab0*/  LOP3.LUT R58, R25, 0x64006400, RZ, 0xfc, !PT ;  /* 0x64006400193a7812 */ /* 0x000fe400078efcff */
[----:B------:R-:W-:Y:S01]  /*2ac0*/  HFMA2.MMA R48, R48, 1, 1, R5 ;  /* 0x3c003c0030307835 */ /* 0x000fe20000000005 */
[----:B------:R-:W-:-:S03]  /*2ad0*/  HADD2 R25, R24, R7 ;  /* 0x0000000718197230 */ /* 0x000fc60000000000 */
[----:B------:R-:W-:Y:S01]  /*2ae0*/  HFMA2.MMA R24, R58, 1, 1, R9 ;  /* 0x3c003c003a187835 */ /* 0x000fe20000000009 */
[----:B------:R-:W-:Y:S01]  /*2af0*/  HADD2 R49, R18, R3 ;  /* 0x0000000312317230 */ /* 0x000fe20000000000 */
[----:B------:R-:W-:Y:S02]  /*2b00*/  LOP3.LUT R16, R16, 0xf000f0, RZ, 0xc0, !PT ;  /* 0x00f000f010107812 */ /* 0x000fe400078ec0ff */
[----:B------:R-:W-:Y:S02]  /*2b10*/  LOP3.LUT R55, R55, 0xf000f0, RZ, 0xc0, !PT ;  /* 0x00f000f037377812 */ /* 0x000fe400078ec0ff */
[-C--:B------:R-:W-:Y:S01]  /*2b20*/  HFMA2 R18, R48, R26.reuse, R54 ;  /* 0x0000001a30127231 */ /* 0x080fe20000000036 */
[-C--:B------:R-:W-:Y:S02]  /*2b30*/  HFMA2.MMA R17, R49, R26.reuse, R56 ;  /* 0x0000001a31117235 */ /* 0x080fe40000000038 */
[----:B------:R-:W-:Y:S01]  /*2b40*/  HFMA2.MMA R54, R25, R26, R51 ;  /* 0x0000001a19367235 */ /* 0x000fe20000000033 */
[----:B------:R-:W-:Y:S01]  /*2b50*/  HFMA2 R56, R24, R26, R52 ;  /* 0x0000001a18387231 */ /* 0x000fe20000000034 */
[----:B------:R-:W-:-:S02]  /*2b60*/  LOP3.LUT R26, R19, 0xf000f0, RZ, 0xc0, !PT ;  /* 0x00f000f0131a7812 */ /* 0x000fc400078ec0ff */
[----:B------:R-:W-:Y:S02]  /*2b70*/  LOP3.LUT R53, R53, 0xf000f0, RZ, 0xc0, !PT ;  /* 0x00f000f035357812 */ /* 0x000fe400078ec0ff */
[----:B------:R-:W-:Y:S02]  /*2b80*/  LOP3.LUT R19, R16, 0x64006400, RZ, 0xfc, !PT ;  /* 0x6400640010137812 */ /* 0x000fe400078efcff */
[----:B------:R-:W-:Y:S02]  /*2b90*/  LOP3.LUT R55, R55, 0x64006400, RZ, 0xfc, !PT ;  /* 0x6400640037377812 */ /* 0x000fe400078efcff */
[----:B------:R-:W-:Y:S02]  /*2ba0*/  LOP3.LUT R16, R26, 0x64006400, RZ, 0xfc, !PT ;  /* 0x640064001a107812 */ /* 0x000fe400078efcff */
[----:B------:R-:W-:Y:S01]  /*2bb0*/  LOP3.LUT R51, R53, 0x64006400, RZ, 0xfc, !PT ;  /* 0x6400640035337812 */ /* 0x000fe200078efcff */
[----:B------:R-:W-:Y:S02]  /*2bc0*/  HFMA2.MMA R26, R19, 0.0625, 0.0625, R4 ;  /* 0x2c002c00131a7835 */ /* 0x000fe40000000004 */
[----:B------:R-:W-:Y:S01]  /*2bd0*/  HFMA2.MMA R52, R55, 0.0625, 0.0625, R8 ;  /* 0x2c002c0037347835 */ /* 0x000fe20000000008 */
[----:B------:R-:W-:Y:S01]  /*2be0*/  HFMA2 R53, R16, 0.0625, 0.0625, R11 ;  /* 0x2c002c0010357831 */ /* 0x000fe2000000000b */
[----:B0-----:R-:W-:Y:S01]  /*2bf0*/  HFMA2.MMA R16, R47, R20, RZ ;  /* 0x000000142f107235 */ /* 0x001fe200000000ff */
[----:B------:R-:W-:Y:S01]  /*2c00*/  HFMA2 R51, R51, 0.0625, 0.0625, R6 ;  /* 0x2c002c0033337831 */ /* 0x000fe20000000006 */
[-C--:B------:R-:W-:Y:S01]  /*2c10*/  HFMA2.MMA R17, R26, R27.reuse, R17 ;  /* 0x0000001b1a117235 */ /* 0x080fe20000000011 */
[-C--:B------:R-:W-:Y:S01]  /*2c20*/  HFMA2 R56, R53, R27.reuse, R56 ;  /* 0x0000001b35387231 */ /* 0x080fe20000000038 */
[----:B------:R-:W-:Y:S01]  /*2c30*/  HFMA2.MMA R19, R52, R27, R54 ;  /* 0x0000001b34137235 */ /* 0x000fe20000000036 */
[----:B------:R-:W-:Y:S01]  /*2c40*/  HFMA2 R18, R51, R27, R18 ;  /* 0x0000001b33127231 */ /* 0x000fe20000000012 */
[----:B------:R-:W-:Y:S01]  /*2c50*/  HFMA2.MMA R54, R34, R20, RZ ;  /* 0x0000001422367235 */ /* 0x000fe200000000ff */
[----:B------:R-:W-:-:S02]  /*2c60*/  HFMA2 R27, R41, R20, RZ.H0_H0 ;  /* 0x00000014291b7231 */ /* 0x000fc400000400ff */
[----:B------:R-:W-:Y:S01]  /*2c70*/  HFMA2 R55, R46, R20, RZ.H0_H0 ;  /* 0x000000142e377231 */ /* 0x000fe200000400ff */
[-C--:B------:R-:W-:Y:S02]  /*2c80*/  HFMA2.MMA R20, R45, R21.reuse, R16 ;  /* 0x000000152d147235 */ /* 0x080fe40000000010 */
[----:B------:R-:W-:-:S04]  /*2c90*/  HFMA2.MMA R54, R43, R21, R54 ;  /* 0x000000152b367235 */ /* 0x000fc80000000036 */
[----:B------:R-:W-:Y:S01]  /*2ca0*/  HFMA2.MMA R20, R49, R22, R20 ;  /* 0x0000001631147235 */ /* 0x000fe20000000014 */
[-C--:B------:R-:W-:Y:S02]  /*2cb0*/  HFMA2 R27, R44, R21.reuse, R27 ;  /* 0x000000152c1b7231 */ /* 0x080fe4000000001b */
[----:B------:R-:W-:-:S03]  /*2cc0*/  HFMA2 R55, R42, R21, R55 ;  /* 0x000000152a377231 */ /* 0x000fc60000000037 */
[----:B------:R-:W-:Y:S02]  /*2cd0*/  HFMA2.MMA R20, R26, R23, R20 ;  /* 0x000000171a147235 */ /* 0x000fe40000000014 */
[----:B------:R-:W-:Y:S01]  /*2ce0*/  HFMA2.MMA R54, R25, R22, R54 ;  /* 0x0000001619367235 */ /* 0x000fe20000000036 */
[----:B------:R-:W-:Y:S01]  /*2cf0*/  HFMA2 R37, R18, R60, R37 ;  /* 0x0000003c12257231 */ /* 0x000fe20000000025 */
[----:B------:R-:W-:Y:S01]  /*2d00*/  HFMA2.MMA R36, R17, R63, R36 ;  /* 0x0000003f11247235 */ /* 0x000fe20000000024 */
[-C--:B------:R-:W-:Y:S01]  /*2d10*/  HFMA2 R27, R48, R22.reuse, R27 ;  /* 0x00000016301b7231 */ /* 0x080fe2000000001b */
[----:B------:R-:W-:Y:S01]  /*2d20*/  HFMA2.MMA R38, R19, R59, R38 ;  /* 0x0000003b13267235 */ /* 0x000fe20000000026 */
[----:B------:R-:W-:Y:S01]  /*2d30*/  HFMA2 R55, R24, R22, R55 ;  /* 0x0000001618377231 */ /* 0x000fe20000000037 */
[----:B------:R-:W0:Y:S01]  /*2d40*/  LDS.128 R16, [UR4+0x230] ;  /* 0x00023004ff107984 */ /* 0x000e220008000c00 */
[----:B------:R-:W-:Y:S01]  /*2d50*/  HFMA2 R39, R56, R2, R39 ;  /* 0x0000000238277231 */ /* 0x000fe20000000027 */
[----:B------:R-:W-:Y:S01]  /*2d60*/  HFMA2.MMA R56, R52, R23, R54 ;  /* 0x0000001734387235 */ /* 0x000fe20000000036 */
[-C--:B------:R-:W-:Y:S01]  /*2d70*/  HFMA2 R61, R51, R23.reuse, R27 ;  /* 0x00000017333d7231 */ /* 0x080fe2000000001b */
[----:B------:R-:W-:Y:S01]  /*2d80*/  HFMA2.MMA R40, R20, R63, R40 ;  /* 0x0000003f14287235 */ /* 0x000fe20000000028 */
[----:B------:R-:W-:-:S02]  /*2d90*/  HFMA2 R57, R53, R23, R55 ;  /* 0x0000001735397231 */ /* 0x000fc40000000037 */
[----:B------:R-:W1:Y:S01]  /*2da0*/  LDS.128 R20, [UR4+0x330] ;  /* 0x00033004ff147984 */ /* 0x000e620008000c00 */
[----:B------:R-:W-:Y:S01]  /*2db0*/  HFMA2 R61, R61, R60, R30 ;  /* 0x0000003c3d3d7231 */ /* 0x000fe2000000001e */
[----:B------:R-:W-:Y:S01]  /*2dc0*/  HFMA2.MMA R56, R56, R59, R31 ;  /* 0x0000003b38387235 */ /* 0x000fe2000000001f */
[----:B------:R-:W-:-:S04]  /*2dd0*/  IADD3 R13, R13, 0x20, RZ ;  /* 0x000000200d0d7810 */ /* 0x000fc80007ffe0ff */
[----:B------:R-:W-:Y:S01]  /*2de0*/  ISETP.GE.AND P0, PT, R13, R68, PT ;  /* 0x000000440d00720c */ /* 0x000fe20003f06270 */
[-C--:B0-----:R-:W-:Y:S01]  /*2df0*/  HFMA2.MMA R27, R47, R16.reuse, RZ ;  /* 0x000000102f1b7235 */ /* 0x081fe200000000ff */
[-C--:B------:R-:W-:Y:S01]  /*2e00*/  HFMA2 R30, R41, R16.reuse, RZ.H0_H0 ;  /* 0x00000010291e7231 */ /* 0x080fe200000400ff */
[----:B------:R-:W-:Y:S01]  /*2e10*/  HFMA2.MMA R31, R34, R16, RZ ;  /* 0x00000010221f7235 */ /* 0x000fe200000000ff */
[----:B------:R-:W-:Y:S01]  /*2e20*/  HFMA2 R16, R46, R16, RZ.H0_H0 ;  /* 0x000000102e107231 */ /* 0x000fe200000400ff */
[----:B-1----:R-:W-:-:S03]  /*2e30*/  HFMA2.MMA R47, R47, R20, RZ ;  /* 0x000000142f2f7235 */ /* 0x002fc600000000ff */
[-C--:B------:R-:W-:Y:S01]  /*2e40*/  HFMA2 R16, R42, R17.reuse, R16 ;  /* 0x000000112a107231 */ /* 0x080fe20000000010 */
[----:B------:R-:W-:Y:S02]  /*2e50*/  HFMA2.MMA R34, R34, R20, RZ ;  /* 0x0000001422227235 */ /* 0x000fe400000000ff */
[-C--:B------:R-:W-:Y:S01]  /*2e60*/  HFMA2.MMA R27, R45, R17.reuse, R27 ;  /* 0x000000112d1b7235 */ /* 0x080fe2000000001b */
[----:B------:R-:W-:Y:S01]  /*2e70*/  HFMA2 R16, R24, R18, R16 ;  /* 0x0000001218107231 */ /* 0x000fe20000000010 */
[----:B------:R-:W-:Y:S02]  /*2e80*/  HFMA2.MMA R31, R43, R17, R31 ;  /* 0x000000112b1f7235 */ /* 0x000fe4000000001f */
[-C--:B------:R-:W-:Y:S02]  /*2e90*/  HFMA2.MMA R47, R45, R21.reuse, R47 ;  /* 0x000000152d2f7235 */ /* 0x080fe4000000002f */
[----:B------:R-:W-:Y:S01]  /*2ea0*/  HFMA2.MMA R34, R43, R21, R34 ;  /* 0x000000152b227235 */ /* 0x000fe20000000022 */
[----:B------:R-:W-:-:S02]  /*2eb0*/  HFMA2 R30, R44, R17, R30 ;  /* 0x000000112c1e7231 */ /* 0x000fc4000000001e */
[----:B------:R-:W-:Y:S02]  /*2ec0*/  HFMA2 R16, R53, R19, R16 ;  /* 0x0000001335107231 */ /* 0x000fe40000000010 */
[-C--:B------:R-:W-:Y:S02]  /*2ed0*/  HFMA2 R41, R41, R20.reuse, RZ.H0_H0 ;  /* 0x0000001429297231 */ /* 0x080fe400000400ff */
[----:B------:R-:W-:Y:S01]  /*2ee0*/  HFMA2 R20, R46, R20, RZ.H0_H0 ;  /* 0x000000142e147231 */ /* 0x000fe200000400ff */
[-C--:B------:R-:W-:Y:S01]  /*2ef0*/  HFMA2.MMA R27, R49, R18.reuse, R27 ;  /* 0x00000012311b7235 */ /* 0x080fe2000000001b */
[----:B------:R-:W-:Y:S01]  /*2f00*/  HFMA2 R30, R48, R18, R30 ;  /* 0x00000012301e7231 */ /* 0x000fe2000000001e */
[----:B------:R-:W-:Y:S01]  /*2f10*/  HFMA2.MMA R31, R25, R18, R31 ;  /* 0x00000012191f7235 */ /* 0x000fe2000000001f */
[----:B------:R-:W-:Y:S01]  /*2f20*/  HFMA2 R55, R16, R2, R12 ;  /* 0x0000000210377231 */ /* 0x000fe2000000000c */
[-C--:B------:R-:W-:Y:S02]  /*2f30*/  HFMA2.MMA R47, R49, R22.reuse, R47 ;  /* 0x00000016312f7235 */ /* 0x080fe4000000002f */
[----:B------:R-:W-:Y:S01]  /*2f40*/  HFMA2.MMA R34, R25, R22, R34 ;  /* 0x0000001619227235 */ /* 0x000fe20000000022 */
[----:B------:R-:W-:-:S02]  /*2f50*/  HFMA2 R41, R44, R21, R41 ;  /* 0x000000152c297231 */ /* 0x000fc40000000029 */
[----:B------:R-:W-:Y:S01]  /*2f60*/  HFMA2 R12, R42, R21, R20 ;  /* 0x000000152a0c7231 */ /* 0x000fe20000000014 */
[-C--:B------:R-:W-:Y:S01]  /*2f70*/  HFMA2.MMA R27, R26, R19.reuse, R27 ;  /* 0x000000131a1b7235 */ /* 0x080fe2000000001b */
[C---:B------:R-:W-:Y:S01]  /*2f80*/  HFMA2 R30, R51.reuse, R19, R30 ;  /* 0x00000013331e7231 */ /* 0x040fe2000000001e */
[----:B------:R-:W-:Y:S01]  /*2f90*/  HFMA2.MMA R31, R52, R19, R31 ;  /* 0x00000013341f7235 */ /* 0x000fe2000000001f */
[-C--:B------:R-:W-:Y:S01]  /*2fa0*/  HFMA2 R41, R48, R22.reuse, R41 ;  /* 0x0000001630297231 */ /* 0x080fe20000000029 */
[-C--:B------:R-:W-:Y:S01]  /*2fb0*/  HFMA2.MMA R47, R26, R23.reuse, R47 ;  /* 0x000000171a2f7235 */ /* 0x080fe2000000002f */
[----:B------:R-:W-:Y:S01]  /*2fc0*/  HFMA2 R12, R24, R22, R12 ;  /* 0x00000016180c7231 */ /* 0x000fe2000000000c */
[----:B------:R-:W-:Y:S01]  /*2fd0*/  HFMA2.MMA R34, R52, R23, R34 ;  /* 0x0000001734227235 */ /* 0x000fe20000000022 */
[----:B------:R-:W-:Y:S01]  /*2fe0*/  HFMA2 R35, R30, R60, R35 ;  /* 0x0000003c1e237231 */ /* 0x000fe20000000023 */
[----:B------:R-:W-:Y:S01]  /*2ff0*/  UIADD3 UR4, UR4, 0x40, URZ ;  /* 0x0000004004047890 */ /* 0x000fe2000fffe03f */
[----:B------:R-:W-:-:S02]  /*3000*/  HFMA2 R30, R51, R23, R41 ;  /* 0x00000017331e7231 */ /* 0x000fc40000000029 */
[----:B------:R-:W-:Y:S01]  /*3010*/  HFMA2 R53, R53, R23, R12 ;  /* 0x0000001735357231 */ /* 0x000fe2000000000c */
[----:B------:R-:W-:Y:S02]  /*3020*/  HFMA2.MMA R50, R27, R63, R50 ;  /* 0x0000003f1b327235 */ /* 0x000fe40000000032 */
[----:B------:R-:W-:Y:S02]  /*3030*/  HFMA2.MMA R54, R31, R59, R33 ;  /* 0x0000003b1f367235 */ /* 0x000fe40000000021 */
[----:B------:R-:W-:Y:S02]  /*3040*/  HFMA2.MMA R62, R47, R63, R29 ;  /* 0x0000003f2f3e7235 */ /* 0x000fe4000000001d */
[----:B------:R-:W-:Y:S01]  /*3050*/  HFMA2.MMA R58, R34, R59, R14 ;  /* 0x0000003b223a7235 */ /* 0x000fe2000000000e */
[----:B------:R-:W-:Y:S01]  /*3060*/  IMAD.WIDE R70, R69, c[0x0][0x18c], R74 ;  /* 0x0000630045467a25 */ /* 0x000fe200078e024a */
[----:B------:R-:W-:Y:S01]  /*3070*/  HFMA2 R57, R57, R2, R32 ;  /* 0x0000000239397231 */ /* 0x000fe20000000020 */
[----:B------:R-:W-:Y:S01]  /*3080*/  IADD3 R0, R0, 0x20, RZ ;  /* 0x0000002000007810 */ /* 0x000fe20007ffe0ff */
[----:B------:R-:W-:-:S02]  /*3090*/  HFMA2 R73, R30, R60, R28 ;  /* 0x0000003c1e497231 */ /* 0x000fc4000000001c */
[----:B------:R-:W-:Y:S01]  /*30a0*/  HFMA2 R53, R53, R2, R15 ;  /* 0x0000000235357231 */ /* 0x000fe2000000000f */
[----:B------:R-:W-:Y:S01]  /*30b0*/  @P0 CALL.REL.NOINC `(.L_x_1099) ;  /* 0x0000001000000944 */ /* 0x000fe20003c00000 */
[----:B------:R-:W-:Y:S05]  /*30c0*/  BRA `(.L_x_1101) ;  /* 0xffffda3000007947 */ /* 0x000fea000383ffff */
.L_x_1099:
[----:B------:R-:W-:-:S01]  /*30d0*/  NOP ;  /* 0x0000000000007918 */ /* 0x000fc20000000000 */
        /* <DEDUP_REMOVED lines=19> */
.L_x_1105:
[----:B------:R-:W0:Y:S02]  /*3210*/  LDS R4, [R0] ;  /* 0x0000000000047984 */ /* 0x000e240000000800 */
[----:B0-----:R-:W-:-:S06]  /*3220*/  HADD2 R5, R4, R9 ;  /* 0x0000000904057230 */ /* 0x001fcc0000000000 */
[----:B------:R-:W0:Y:S02]  /*3230*/  ATOMS.CAST.SPIN R5, [R0], R4, R5 ;  /* 0x000000040005738d */ /* 0x000e240001800005 */
[----:B0-----:R-:W-:-:S13]  /*3240*/  ISETP.EQ.U32.AND P0, PT, R5, 0x1, PT ;  /* 0x000000010500780c */ /* 0x001fda0003f02070 */
[----:B------:R-:W-:Y:S05]  /*3250*/  @!P0 BRA `(.L_x_1105) ;  /* 0xffffffb000008947 */ /* 0x000fea000383ffff */
[----:B------:R-:W-:Y:S05]  /*3260*/  BRA `(.L_x_1103) ;  /* 0x0000003000007947 */ /* 0x000fea0003800000 */
.L_x_1104:
[----:B------:R-:W2:Y:S02]  /*3270*/  LD.E R0, [R2.64] ;  /* 0x0000000602007980 */ /* 0x000ea4000c101900 */
[----:B--2---:R-:W-:-:S05]  /*3280*/  IMAD.IADD R5, R9, 0x1, R0 ;  /* 0x0000000109057824 */ /* 0x004fca00078e0200 */
[----:B------:R0:W-:Y:S02]  /*3290*/  ST.E [R2.64], R5 ;  /* 0x0000000502007985 */ /* 0x0001e4000c101906 */
.L_x_1103:
[----:B------:R-:W-:Y:S05]  /*32a0*/  BSYNC B0 ;  /* 0x0000000000007941 */ /* 0x000fea0003800000 */
.L_x_1102:
        /* <DEDUP_REMOVED lines=9> */
.L_x_1109:
[----:B------:R-:W0:Y:S02]  /*3340*/  LDS R8, [R0] ;  /* 0x0000000000087984 */ /* 0x000e240000000800 */
[----:B0-----:R-:W-:-:S10]  /*3350*/  HFMA2.MMA R9, R8, 1, 1, R11 ;  /* 0x3c003c0008097835 */ /* 0x001fd4000000000b */
[----:B------:R-:W0:Y:S02]  /*3360*/  ATOMS.CAST.SPIN R9, [R0], R8, R9 ;  /* 0x000000080009738d */ /* 0x000e240001800009 */
[----:B0-----:R-:W-:-:S13]  /*3370*/  ISETP.EQ.U32.AND P0, PT, R9, 0x1, PT ;  /* 0x000000010900780c */ /* 0x001fda0003f02070 */
[----:B------:R-:W-:Y:S05]  /*3380*/  @!P0 BRA `(.L_x_1109) ;  /* 0xffffffb000008947 */ /* 0x000fea000383ffff */
[----:B------:R-:W-:Y:S05]  /*3390*/  BRA `(.L_x_1107) ;  /* 0x0000003000007947 */ /* 0x000fea0003800000 */
.L_x_1108:
[----:B------:R-:W2:Y:S02]  /*33a0*/  LD.E R0, [R2.64+0x4] ;  /* 0x0000040602007980 */ /* 0x000ea4000c101900 */
[----:B--2---:R-:W-:-:S05]  /*33b0*/  IMAD.IADD R9, R11, 0x1, R0 ;  /* 0x000000010b097824 */ /* 0x004fca00078e0200 */
[----:B------:R0:W-:Y:S02]  /*33c0*/  ST.E [R2.64+0x4], R9 ;  /* 0x0000040902007985 */ /* 0x0001e4000c101906 */
.L_x_1107:
[----:B------:R-:W-:Y:S05]  /*33d0*/  BSYNC B0 ;  /* 0x0000000000007941 */ /* 0x000fea0003800000 */
.L_x_1106:
        /* <DEDUP_REMOVED lines=15> */
.L_x_1113:
[----:B------:R-:W0:Y:S02]  /*34d0*/  LDS R8, [R0] ;  /* 0x0000000000087984 */ /* 0x000e240000000800 */
[----:B0-----:R-:W-:-:S06]  /*34e0*/  HADD2 R9, R8, R11 ;  /* 0x0000000b08097230 */ /* 0x001fcc0000000000 */
[----:B------:R-:W0:Y:S02]  /*34f0*/  ATOMS.CAST.SPIN R9, [R0], R8, R9 ;  /* 0x000000080009738d */ /* 0x000e240001800009 */
[----:B0-----:R-:W-:-:S13]  /*3500*/  ISETP.EQ.U32.AND P0, PT, R9, 0x1, PT ;  /* 0x000000010900780c */ /* 0x001fda0003f02070 */
[----:B------:R-:W-:Y:S05]  /*3510*/  @!P0 BRA `(.L_x_1113) ;  /* 0xffffffb000008947 */ /* 0x000fea000383ffff */
[----:B------:R-:W-:Y:S05]  /*3520*/  BRA `(.L_x_1111) ;  /* 0x0000003000007947 */ /* 0x000fea0003800000 */
.L_x_1112:
[----:B------:R-:W2:Y:S02]  /*3530*/  LD.E R0, [R2.64] ;  /* 0x0000000602007980 */ /* 0x000ea4000c101900 */
[----:B--2---:R-:W-:-:S05]  /*3540*/  IMAD.IADD R9, R11, 0x1, R0 ;  /* 0x000000010b097824 */ /* 0x004fca00078e0200 */
[----:B------:R0:W-:Y:S02]  /*3550*/  ST.E [R2.64], R9 ;  /* 0x0000000902007985 */ /* 0x0001e4000c101906 */
.L_x_1111:
[----:B------:R-:W-:Y:S05]  /*3560*/  BSYNC B0 ;  /* 0x0000000000007941 */ /* 0x000fea0003800000 */
.L_x_1110:
[----:B------:R-:W-:-:S05]  /*3570*/  IMAD.WIDE R4, R7, c[0x0][0x18c], R4 ;  /* 0x0000630007047a25 */ /* 0x000fca00078e0204 */
[----:B------:R-:W2:Y:S01]  /*3580*/  ATOM.E.ADD.F16x2.RN.STRONG.GPU P0, RZ, [R4.64], R13 ;  /* 0x0000000d04ff798a */ /* 0x000ea2000810e9c6 */
[----:B------:R-:W-:Y:S01]  /*3590*/  BSSY B0, `(.L_x_1114) ;  /* 0x000000e000007945 */ /* 0x000fe20003800000 */
[----:B--2---:R-:W-:Y:S05]  /*35a0*/  @P0 BRA `(.L_x_1115) ;  /* 0x000000c000000947 */ /* 0x004fea0003800000 */
[----:B------:R-:W1:Y:S02]  /*35b0*/  QSPC.E.S P0, RZ, [R4] ;  /* 0x0000000004ff73aa */ /* 0x000e640000000500 */
[----:B-1----:R-:W-:Y:S05]  /*35c0*/  @!P0 BRA `(.L_x_1116) ;  /* 0x0000007000008947 */ /* 0x002fea0003800000 */
[----:B------:R-:W-:-:S05]  /*35d0*/  LOP3.LUT R4, R4, 0xffffff, RZ, 0xc0, !PT ;  /* 0x00ffffff04047812 */ /* 0x000fca00078ec0ff */
.L_x_1117:
[----:B------:R-:W1:Y:S02]  /*35e0*/  LDS R8, [R4] ;  /* 0x0000000004087984 */ /* 0x000e640000000800 */
[----:B01----:R-:W-:-:S10]  /*35f0*/  HFMA2.MMA R9, R8, 1, 1, R13 ;  /* 0x3c003c0008097835 */ /* 0x003fd4000000000d */
[----:B------:R-:W0:Y:S02]  /*3600*/  ATOMS.CAST.SPIN R9, [R4], R8, R9 ;  /* 0x000000080409738d */ /* 0x000e240001800009 */
[----:B0-----:R-:W-:-:S13]  /*3610*/  ISETP.EQ.U32.AND P0, PT, R9, 0x1, PT ;  /* 0x000000010900780c */ /* 0x001fda0003f02070 */
[----:B------:R-:W-:Y:S05]  /*3620*/  @!P0 BRA `(.L_x_1117) ;  /* 0xffffffb000008947 */ /* 0x000fea000383ffff */
[----:B------:R-:W-:Y:S05]  /*3630*/  BRA `(.L_x_1115) ;  /* 0x0000003000007947 */ /* 0x000fea0003800000 */
.L_x_1116:
[----:B------:R-:W2:Y:S02]  /*3640*/  LD.E R0, [R4.64] ;  /* 0x0000000604007980 */ /* 0x000ea4000c101900 */
[----:B0-2---:R-:W-:-:S05]  /*3650*/  IMAD.IADD R9, R13, 0x1, R0 ;  /* 0x000000010d097824 */ /* 0x005fca00078e0200 */
[----:B------:R0:W-:Y:S02]  /*3660*/  ST.E [R4.64], R9 ;  /* 0x0000000904007985 */ /* 0x0001e4000c101906 */
.L_x_1115:
[----:B------:R-:W-:Y:S05]  /*3670*/  BSYNC B0 ;  /* 0x0000000000007941 */ /* 0x000fea0003800000 */
.L_x_1114:
        /* <DEDUP_REMOVED lines=15> */
.L_x_1121:
[----:B------:R-:W0:Y:S02]  /*3770*/  LDS R8, [R0] ;  /* 0x0000000000087984 */ /* 0x000e240000000800 */
[----:B0-----:R-:W-:-:S06]  /*3780*/  HADD2 R9, R8, R11 ;  /* 0x0000000b08097230 */ /* 0x001fcc0000000000 */
[----:B------:R-:W0:Y:S02]  /*3790*/  ATOMS.CAST.SPIN R9, [R0], R8, R9 ;  /* 0x000000080009738d */ /* 0x000e240001800009 */
[----:B0-----:R-:W-:-:S13]  /*37a0*/  ISETP.EQ.U32.AND P0, PT, R9, 0x1, PT ;  /* 0x000000010900780c */ /* 0x001fda0003f02070 */
[----:B------:R-:W-:Y:S05]  /*37b0*/  @!P0 BRA `(.L_x_1121) ;  /* 0xffffffb000008947 */ /* 0x000fea000383ffff */
[----:B------:R-:W-:Y:S05]  /*37c0*/  BRA `(.L_x_1119) ;  /* 0x0000003000007947 */ /* 0x000fea0003800000 */
.L_x_1120:
[----:B------:R-:W2:Y:S02]  /*37d0*/  LD.E R0, [R4.64] ;  /* 0x0000000604007980 */ /* 0x000ea4000c101900 */
[----:B--2---:R-:W-:-:S05]  /*37e0*/  IMAD.IADD R9, R11, 0x1, R0 ;  /* 0x000000010b097824 */ /* 0x004fca00078e0200 */
[----:B------:R0:W-:Y:S02]  /*37f0*/  ST.E [R4.64], R9 ;  /* 0x0000000904007985 */ /* 0x0001e4000c101906 */
.L_x_1119:
[----:B------:R-:W-:Y:S05]  /*3800*/  BSYNC B0 ;  /* 0x0000000000007941 */ /* 0x000fea0003800000 */
.L_x_1118:
        /* <DEDUP_REMOVED lines=10> */
.L_x_1125:
[----:B------:R-:W1:Y:S02]  /*38b0*/  LDS R8, [R2] ;  /* 0x0000000002087984 */ /* 0x000e640000000800 */
[----:B01----:R-:W-:-:S10]  /*38c0*/  HFMA2.MMA R9, R8, 1, 1, R13 ;  /* 0x3c003c0008097835 */ /* 0x003fd4000000000d */
[----:B------:R-:W0:Y:S02]  /*38d0*/  ATOMS.CAST.SPIN R9, [R2], R8, R9 ;  /* 0x000000080209738d */ /* 0x000e240001800009 */
[----:B0-----:R-:W-:-:S13]  /*38e0*/  ISETP.EQ.U32.AND P0, PT, R9, 0x1, PT ;  /* 0x000000010900780c */ /* 0x001fda0003f02070 */
[----:B------:R-:W-:Y:S05]  /*38f0*/  @!P0 BRA `(.L_x_1125) ;  /* 0xffffffb000008947 */ /* 0x000fea000383ffff */
[----:B------:R-:W-:Y:S05]  /*3900*/  BRA `(.L_x_1123) ;  /* 0x0000003000007947 */ /* 0x000fea0003800000 */
.L_x_1124:
[----:B------:R-:W2:Y:S02]  /*3910*/  LD.E R0, [R2.64] ;  /* 0x0000000602007980 */ /* 0x000ea4000c101900 */
[----:B0-2---:R-:W-:-:S05]  /*3920*/  IMAD.IADD R9, R13, 0x1, R0 ;  /* 0x000000010d097824 */ /* 0x005fca00078e0200 */
[----:B------:R0:W-:Y:S02]  /*3930*/  ST.E [R2.64], R9 ;  /* 0x0000000902007985 */ /* 0x0001e4000c101906 */
.L_x_1123:
[----:B------:R-:W-:Y:S05]  /*3940*/  BSYNC B0 ;  /* 0x0000000000007941 */ /* 0x000fea0003800000 */
.L_x_1122:
        /* <DEDUP_REMOVED lines=15> */
.L_x_1129:
[----:B------:R-:W0:Y:S02]  /*3a40*/  LDS R8, [R2] ;  /* 0x0000000002087984 */ /* 0x000e240000000800 */
[----:B0-----:R-:W-:-:S06]  /*3a50*/  HADD2 R9, R8, R11 ;  /* 0x0000000b08097230 */ /* 0x001fcc0000000000 */
[----:B------:R-:W0:Y:S02]  /*3a60*/  ATOMS.CAST.SPIN R9, [R2], R8, R9 ;  /* 0x000000080209738d */ /* 0x000e240001800009 */
[----:B0-----:R-:W-:-:S13]  /*3a70*/  ISETP.EQ.U32.AND P0, PT, R9, 0x1, PT ;  /* 0x000000010900780c */ /* 0x001fda0003f02070 */
[----:B------:R-:W-:Y:S05]  /*3a80*/  @!P0 BRA `(.L_x_1129) ;  /* 0xffffffb000008947 */ /* 0x000fea000383ffff */
[----:B------:R-:W-:Y:S05]  /*3a90*/  BRA `(.L_x_1127) ;  /* 0x0000003000007947 */ /* 0x000fea0003800000 */
.L_x_1128:
[----:B------:R-:W2:Y:S02]  /*3aa0*/  LD.E R0, [R2.64] ;  /* 0x0000000602007980 */ /* 0x000ea4000c101900 */
[----:B--2---:R-:W-:-:S05]  /*3ab0*/  IMAD.IADD R9, R11, 0x1, R0 ;  /* 0x000000010b097824 */ /* 0x004fca00078e0200 */
[----:B------:R0:W-:Y:S02]  /*3ac0*/  ST.E [R2.64], R9 ;  /* 0x0000000902007985 */ /* 0x0001e4000c101906 */
.L_x_1127:
[----:B------:R-:W-:Y:S05]  /*3ad0*/  BSYNC B0 ;  /* 0x0000000000007941 */ /* 0x000fea0003800000 */
.L_x_1126:
[----:B0-----:R-:W-:-:S05]  /*3ae0*/  IADD3 R2, P0, R4, R6, RZ ;  /* 0x0000000604027210 */ /* 0x001fca0007f1e0ff */
[----:B------:R-:W-:-:S07]  /*3af0*/  IMAD.X R3, R5, 0x1, R7, P0 ;  /* 0x0000000105037824 */ /* 0x000fce00000e0607 */
[----:B------:R-:W2:Y:S02]  /*3b00*/  ATOM.E.ADD.F16x2.RN.STRONG.GPU P0, RZ, [R2.64], R13 ;  /* 0x0000000d02ff798a */ /* 0x000ea4000810e9c6 */
[----:B--2---:R-:W-:Y:S05]  /*3b10*/  @P0 EXIT ;  /* 0x000000000000094d */ /* 0x004fea0003800000 */
[----:B------:R-:W0:Y:S02]  /*3b20*/  QSPC.E.S P0, RZ, [R2] ;  /* 0x0000000002ff73aa */ /* 0x000e240000000500 */
[----:B0-----:R-:W-:Y:S05]  /*3b30*/  @!P0 BRA `(.L_x_1130) ;  /* 0x0000007000008947 */ /* 0x001fea0003800000 */
[----:B------:R-:W-:-:S05]  /*3b40*/  LOP3.LUT R2, R2, 0xffffff, RZ, 0xc0, !PT ;  /* 0x00ffffff02027812 */ /* 0x000fca00078ec0ff */
.L_x_1131:
[----:B------:R-:W0:Y:S02]  /*3b50*/  LDS R4, [R2] ;  /* 0x0000000002047984 */ /* 0x000e240000000800 */
[----:B0-----:R-:W-:-:S10]  /*3b60*/  HFMA2.MMA R5, R4, 1, 1, R13 ;  /* 0x3c003c0004057835 */ /* 0x001fd4000000000d */
[----:B------:R-:W0:Y:S02]  /*3b70*/  ATOMS.CAST.SPIN R5, [R2], R4, R5 ;  /* 0x000000040205738d */ /* 0x000e240001800005 */
[----:B0-----:R-:W-:-:S13]  /*3b80*/  ISETP.EQ.U32.AND P0, PT, R5, 0x1, PT ;  /* 0x000000010500780c */ /* 0x001fda0003f02070 */
[----:B------:R-:W-:Y:S05]  /*3b90*/  @!P0 BRA `(.L_x_1131) ;  /* 0xffffffb000008947 */ /* 0x000fea000383ffff */
[----:B------:R-:W-:Y:S05]  /*3ba0*/  EXIT ;  /* 0x000000000000794d */ /* 0x000fea0003800000 */
.L_x_1130:
[----:B------:R-:W2:Y:S02]  /*3bb0*/  LD.E R0, [R2.64] ;  /* 0x0000000602007980 */ /* 0x000ea4000c101900 */
[----:B--2---:R-:W-:-:S05]  /*3bc0*/  IMAD.IADD R5, R13, 0x1, R0 ;  /* 0x000000010d057824 */ /* 0x004fca00078e0200 */
[----:B------:R-:W-:Y:S01]  /*3bd0*/  ST.E [R2.64], R5 ;  /* 0x0000000502007985 */ /* 0x000fe2000c101906 */
[----:B------:R-:W-:Y:S05]  /*3be0*/  EXIT ;  /* 0x000000000000794d */ /* 0x000fea0003800000 */
.L_x_1132:
        /* <DEDUP_REMOVED lines=9> */
.L_x_3844:


//--------------------- .text._Z28gemm_half_q_half_gptq_kernelILi3ELb0ELb1EEvPK6__halfPKjS4_S2_PS0_iiiiiPKtibS2_i --------------------------
	.section	.text._Z28gemm_half_q_half_gptq_kernelILi3ELb0ELb1EEvPK6__halfPKjS4_S2_PS0_iiiiiPKtibS2_i,"ax",@progbits
	.sectioninfo	@"SHI_REGISTERS=71"
	.align	128
        .global         _Z28gemm_half_q_half_gptq_kernelILi3ELb0ELb1EEvPK6__halfPKjS4_S2_PS0_iiiiiPKtibS2_i
        .type           _Z28gemm_half_q_half_gptq_kernelILi3ELb0ELb1EEvPK6__halfPKjS4_S2_PS0_iiiiiPKtibS2_i,@function
        .size           _Z28gemm_half_q_half_gptq_kernelILi3ELb0ELb1EEvPK6__halfPKjS4_S2_PS0_iiiiiPKtibS2_i,(.L_x_3845 - _Z28gemm_half_q_half_gptq_kernelILi3ELb0ELb1EEvPK6__halfPKjS4_S2_PS0_iiiiiPKtibS2_i)
        .other          _Z28gemm_half_q_half_gptq_kernelILi3ELb0ELb1EEvPK6__halfPKjS4_S2_PS0_iiiiiPKtibS2_i,@"STO_CUDA_ENTRY STV_DEFAULT"
_Z28gemm_half_q_half_gptq_kernelILi3ELb0ELb1EEvPK6__halfPKjS4_S2_PS0_iiiiiPKtibS2_i:
.text._Z28gemm_half_q_half_gptq_kernelILi3ELb0ELb1EEvPK6__halfPKjS4_S2_PS0_iiiiiPKtibS2_i:
        /* <DEDUP_REMOVED lines=12> */
[----:B------:R-:W-:-:S03]  /*00c0*/  IMAD.SHL.U32 R61, R0, 0x4, RZ ;  /* 0x00000004003d7824 */ /* 0x000fc600078e00ff */
[----:B------:R-:W-:Y:S01]  /*00d0*/  ISETP.GE.AND P0, PT, R2, R63, PT ;  /* 0x0000003f0200720c */ /* 0x000fe20003f06270 */
[----:B---3--:R-:W-:Y:S01]  /*00e0*/  IMAD R0, R3, 0x3, RZ ;  /* 0x0000000303007824 */ /* 0x008fe200078e02ff */
[----:B------:R-:W-:-:S11]  /*00f0*/  ISETP.GE.AND P1, PT, R61, c[0x0][0x18c], PT ;  /* 0x000063003d007a0c */ /* 0x000fd60003f26270 */
[----:B------:R-:W-:Y:S05]  /*0100*/  @P0 BRA `(.L_x_1134) ;  /* 0x0000022000000947 */ /* 0x000fea0003800000 */
[----:B------:R-:W-:Y:S02]  /*0110*/  ISETP.NE.U32.AND P0, PT, RZ, c[0x0][0x1a0], PT ;  /* 0x00006800ff007a0c */ /* 0x000fe40003f05070 */
[----:B------:R-:W-:Y:S02]  /*0120*/  SHF.R.S32.HI R7, RZ, 0x1f, R2 ;  /* 0x0000001fff077819 */ /* 0x000fe40000011402 */
[----:B------:R-:W-:-:S13]  /*0130*/  ISETP.NE.AND.EX P0, PT, RZ, c[0x0][0x1a4], PT, P0 ;  /* 0x00006900ff007a0c */ /* 0x000fda0003f05300 */
[----:B------:R-:W-:-:S04]  /*0140*/  @P0 LEA R4, P2, R2, c[0x0][0x1a0], 0x1 ;  /* 0x0000680002040a11 */ /* 0x000fc800078408ff */
[----:B------:R-:W-:-:S05]  /*0150*/  @P0 LEA.HI.X R5, R2, c[0x0][0x1a4], R7, 0x1, P2 ;  /* 0x0000690002050a11 */ /* 0x000fca00010f0c07 */
[----:B------:R-:W2:Y:S01]  /*0160*/  @P0 LDG.E.U16.CONSTANT R4, [R4.64] ;  /* 0x0000000604040981 */ /* 0x000ea2000c1e9500 */
[----:B------:R-:W-:Y:S02]  /*0170*/  IMAD R3, R0, c[0x0][0x190], RZ ;  /* 0x0000640000037a24 */ /* 0x000fe400078e02ff */
[----:B------:R-:W-:-:S03]  /*0180*/  IMAD.MOV.U32 R13, RZ, RZ, c[0x0][0x190] ;  /* 0x00006400ff0d7624 */ /* 0x000fc600078e00ff */
[----:B------:R-:W-:Y:S02]  /*0190*/  SHF.R.S32.HI R6, RZ, 0x1f, R3 ;  /* 0x0000001fff067819 */ /* 0x000fe40000011403 */
[----:B------:R-:W-:Y:S02]  /*01a0*/  @!P0 IADD3 R9, P2, R2, R3, RZ ;  /* 0x0000000302098210 */ /* 0x000fe40007f5e0ff */
[----:B--2---:R-:W-:-:S05]  /*01b0*/  @P0 IADD3 R10, P3, R3, R4, RZ ;  /* 0x00000004030a0210 */ /* 0x004fca0007f7e0ff */
[--C-:B------:R-:W-:Y:S01]  /*01c0*/  @P0 IMAD.X R3, RZ, RZ, R6.reuse, P3 ;  /* 0x000000ffff030224 */ /* 0x100fe200018e0606 */
[----:B------:R-:W-:Y:S01]  /*01d0*/  @P0 LEA R2, P3, R10, c[0x0][0x160], 0x1 ;  /* 0x000058000a020a11 */ /* 0x000fe200078608ff */
[----:B------:R-:W-:Y:S01]  /*01e0*/  @!P0 IMAD.X R6, R7, 0x1, R6, P2 ;  /* 0x0000000107068824 */ /* 0x000fe200010e0606 */
[C---:B------:R-:W-:Y:S02]  /*01f0*/  @!P0 LEA R8, P2, R9.reuse, c[0x0][0x160], 0x1 ;  /* 0x0000580009088a11 */ /* 0x040fe400078408ff */
[----:B------:R-:W-:Y:S02]  /*0200*/  @P0 LEA.HI.X R3, R10, c[0x0][0x164], R3, 0x1, P3 ;  /* 0x000059000a030a11 */ /* 0x000fe400018f0c03 */
[----:B------:R-:W-:-:S03]  /*0210*/  @!P0 LEA.HI.X R9, R9, c[0x0][0x164], R6, 0x1, P2 ;  /* 0x0000590009098a11 */ /* 0x000fc600010f0c06 */
[C---:B------:R-:W-:Y:S02]  /*0220*/  @P0 IMAD.WIDE R4, R13.reuse, 0x2, R2 ;  /* 0x000000020d040825 */ /* 0x040fe400078e0202 */
[----:B------:R-:W2:Y:S02]  /*0230*/  @P0 LDG.E.U16.CONSTANT R2, [R2.64] ;  /* 0x0000000602020981 */ /* 0x000ea4000c1e9500 */
[C---:B------:R-:W-:Y:S02]  /*0240*/  @!P0 IMAD.WIDE R10, R13.reuse, 0x2, R8 ;  /* 0x000000020d0a8825 */ /* 0x040fe400078e0208 */
[----:B------:R-:W3:Y:S02]  /*0250*/  @!P0 LDG.E.U16.CONSTANT R8, [R8.64] ;  /* 0x0000000608088981 */ /* 0x000ee4000c1e9500 */
[C---:B------:R-:W-:Y:S02]  /*0260*/  @P0 IMAD.WIDE R6, R13.reuse, 0x2, R4 ;  /* 0x000000020d060825 */ /* 0x040fe400078e0204 */
[----:B------:R-:W4:Y:S02]  /*0270*/  @P0 LDG.E.U16.CONSTANT R4, [R4.64] ;  /* 0x0000000604040981 */ /* 0x000f24000c1e9500 */
[----:B------:R-:W-:-:S02]  /*0280*/  @!P0 IMAD.WIDE R12, R13, 0x2, R10 ;  /* 0x000000020d0c8825 */ /* 0x000fc400078e020a */
[----:B------:R-:W5:Y:S04]  /*0290*/  @P0 LDG.E.U16.CONSTANT R6, [R6.64] ;  /* 0x0000000606060981 */ /* 0x000f68000c1e9500 */
[----:B------:R-:W5:Y:S04]  /*02a0*/  @!P0 LDG.E.U16.CONSTANT R10, [R10.64] ;  /* 0x000000060a0a8981 */ /* 0x000f68000c1e9500 */
[----:B------:R-:W5:Y:S01]  /*02b0*/  @!P0 LDG.E.U16.CONSTANT R12, [R12.64] ;  /* 0x000000060c0c8981 */ /* 0x000f62000c1e9500 */
[----:B------:R-:W-:-:S05]  /*02c0*/  IMAD.SHL.U32 R15, R15, 0x2, RZ ;  /* 0x000000020f0f7824 */ /* 0x000fca00078e00ff */
[----:B--2---:R0:W-:Y:S04]  /*02d0*/  @P0 STS.U16 [R15], R2 ;  /* 0x000000020f000388 */ /* 0x0041e80000000400 */
[----:B---3--:R0:W-:Y:S04]  /*02e0*/  @!P0 STS.U16 [R15], R8 ;  /* 0x000000080f008388 */ /* 0x0081e80000000400 */
[----:B----4-:R0:W-:Y:S04]  /*02f0*/  @P0 STS.U16 [R15+0x100], R4 ;  /* 0x000100040f000388 */ /* 0x0101e80000000400 */
[----:B-----5:R0:W-:Y:S04]  /*0300*/  @P0 STS.U16 [R15+0x200], R6 ;  /* 0x000200060f000388 */ /* 0x0201e80000000400 */
[----:B------:R0:W-:Y:S04]  /*0310*/  @!P0 STS.U16 [R15+0x100], R10 ;  /* 0x0001000a0f008388 */ /* 0x0001e80000000400 */
[----:B------:R0:W-:Y:S02]  /*0320*/  @!P0 STS.U16 [R15+0x200], R12 ;  /* 0x0002000c0f008388 */ /* 0x0001e40000000400 */
.L_x_1134:
[----:B------:R-:W-:Y:S05]  /*0330*/  BSYNC B0 ;  /* 0x0000000000007941 */ /* 0x000fea0003800000 */
.L_x_1133:
[----:B------:R-:W-:Y:S05]  /*0340*/  @P1 EXIT ;  /* 0x000000000000194d */ /* 0x000fea0003800000 */
[----:B0-----:R-:W-:Y:S02]  /*0350*/  IABS R6, c[0x0][0x198] ;  /* 0x0000660000067a13 */ /* 0x001fe40000000000 */
[----:B------:R-:W-:-:S02]  /*0360*/  IABS R7, R14 ;  /* 0x0000000e00077213 */ /* 0x000fc40000000000 */
        /* <DEDUP_REMOVED lines=64> */
[----:B------:R1:W-:Y:S02]  /*0770*/  STG.E.64 [R6.64], RZ ;  /* 0x000000ff06007986 */ /* 0x0003e4000c101b06 */
.L_x_1135:
        /* <DEDUP_REMOVED lines=11> */
[----:B------:R-:W-:Y:S01]  /*0830*/  IMAD.MOV.U32 R30, RZ, RZ, RZ ;  /* 0x000000ffff1e7224 */ /* 0x000fe200078e00ff */
[----:B------:R-:W-:Y:S01]  /*0840*/  PRMT R13, R8, 0x7632, R8 ;  /* 0x00007632080d7816 */ /* 0x000fe20000000008 */
[----:B------:R-:W-:Y:S01]  /*0850*/  CS2R R42, SRZ ;  /* 0x00000000002a7805 */ /* 0x000fe2000001ff00 */
[----:B------:R-:W-:Y:S01]  /*0860*/  PRMT R4, R10, 0x5410, R10 ;  /* 0x000054100a047816 */ /* 0x000fe2000000000a */
[----:B------:R-:W-:Y:S01]  /*0870*/  IMAD.MOV.U32 R28, RZ, RZ, RZ ;  /* 0x000000ffff1c7224 */ /* 0x000fe200078e00ff */
[----:B------:R-:W-:Y:S01]  /*0880*/  CS2R R36, SRZ ;  /* 0x0000000000247805 */ /* 0x000fe2000001ff00 */
[----:B------:R-:W-:Y:S01]  /*0890*/  IMAD.MOV.U32 R44, RZ, RZ, RZ ;  /* 0x000000ffff2c7224 */ /* 0x000fe200078e00ff */
[----:B------:R-:W-:Y:S01]  /*08a0*/  CS2R R34, SRZ ;  /* 0x0000000000227805 */ /* 0x000fe2000001ff00 */
[----:B------:R-:W-:Y:S01]  /*08b0*/  IMAD.MOV.U32 R40, RZ, RZ, RZ ;  /* 0x000000ffff287224 */ /* 0x000fe200078e00ff */
[C-C-:B------:R-:W-:Y:S01]  /*08c0*/  PRMT R2, R9.reuse, 0x5410, R9.reuse ;  /* 0x0000541009027816 */ /* 0x140fe20000000009 */
        /* <DEDUP_REMOVED lines=12> */
[----:B------:R-:W-:Y:S02]  /*0990*/  IMAD R0, R9, c[0x0][0x18c], RZ ;  /* 0x0000630009007a24 */ /* 0x000fe400078e02ff */
[----:B------:R-:W-:-:S03]  /*09a0*/  IMAD.MOV.U32 R9, RZ, RZ, R20 ;  /* 0x000000ffff097224 */ /* 0x000fc600078e0014 */
[----:B------:R-:W-:Y:S02]  /*09b0*/  SHF.R.S32.HI R16, RZ, 0x1f, R0 ;  /* 0x0000001fff107819 */ /* 0x000fe40000011400 */
[----:B------:R-:W-:-:S04]  /*09c0*/  IADD3 R0, P0, R61, R0, RZ ;  /* 0x000000003d007210 */ /* 0x000fc80007f1e0ff */
[----:B------:R-:W-:Y:S02]  /*09d0*/  LEA.HI.X.SX32 R65, R61, R16, 0x1, P0 ;  /* 0x000000103d417211 */ /* 0x000fe400000f0eff */
[----:B------:R-:W-:-:S04]  /*09e0*/  LEA R64, P0, R0, c[0x0][0x168], 0x2 ;  /* 0x00005a0000407a11 */ /* 0x000fc800078010ff */
[----:B------:R-:W-:Y:S02]  /*09f0*/  LEA.HI.X R65, R0, c[0x0][0x16c], R65, 0x2, P0 ;  /* 0x00005b0000417a11 */ /* 0x000fe400000f1441 */
[----:B------:R-:W-:-:S05]  /*0a00*/  IADD3 R0, R14, c[0x0][0x198], RZ ;  /* 0x000066000e007a10 */ /* 0x000fca0007ffe0ff */
[----:B------:R-:W-:Y:S02]  /*0a10*/  IMAD.MOV.U32 R11, RZ, RZ, R0 ;  /* 0x000000ffff0b7224 */ /* 0x000fe400078e0000 */
.L_x_1138:
[----:B------:R-:W-:Y:S01]  /*0a20*/  IMAD.MOV.U32 R48, RZ, RZ, R64 ;  /* 0x000000ffff307224 */ /* 0x000fe200078e0040 */
[----:B------:R-:W0:Y:S01]  /*0a30*/  LDS.128 R24, [UR4] ;  /* 0x00000004ff187984 */ /* 0x000e220008000c00 */
[----:B------:R-:W-:Y:S02]  /*0a40*/  IMAD.MOV.U32 R49, RZ, RZ, R65 ;  /* 0x000000ffff317224 */ /* 0x000fe400078e0041 */
[----:B------:R-:W-:-:S03]  /*0a50*/  IMAD.MOV.U32 R64, RZ, RZ, 0x4 ;  /* 0x00000004ff407424 */ /* 0x000fc600078e00ff */
[----:B------:R-:W2:Y:S01]  /*0a60*/  LDG.E.128.CONSTANT R16, [R48.64] ;  /* 0x0000000630107981 */ /* 0x000ea2000c1e9d00 */
[----:B------:R-:W-:-:S05]  /*0a70*/  IMAD.WIDE R66, R64, c[0x0][0x18c], R48 ;  /* 0x0000630040427a25 */ /* 0x000fca00078e0230 */
[----:B------:R1:W5:Y:S01]  /*0a80*/  LDG.E.128.CONSTANT R20, [R66.64] ;  /* 0x0000000642147981 */ /* 0x000362000c1e9d00 */
[----:B------:R-:W-:Y:S02]  /*0a90*/  ISETP.NE.AND P0, PT, R14, R11, PT ;  /* 0x0000000b0e00720c */ /* 0x000fe40003f05270 */
[C---:B--2---:R-:W-:Y:S02]  /*0aa0*/  LOP3.LUT R45, R16.reuse, 0xf000f, RZ, 0xc0, !PT ;  /* 0x000f000f102d7812 */ /* 0x044fe400078ec0ff */
[----:B------:R-:W-:Y:S02]  /*0ab0*/  LOP3.LUT R39, R16, 0xf000f0, RZ, 0xc0, !PT ;  /* 0x00f000f010277812 */ /* 0x000fe400078ec0ff */
[----:B------:R-:W-:Y:S02]  /*0ac0*/  SHF.R.U32.HI R29, RZ, 0x8, R16 ;  /* 0x00000008ff1d7819 */ /* 0x000fe40000011610 */
[C---:B------:R-:W-:Y:S02]  /*0ad0*/  LOP3.LUT R47, R17.reuse, 0xf000f, RZ, 0xc0, !PT ;  /* 0x000f000f112f7812 */ /* 0x040fe400078ec0ff */
[----:B------:R-:W-:-:S02]  /*0ae0*/  LOP3.LUT R16, R17, 0xf000f0, RZ, 0xc0, !PT ;  /* 0x00f000f011107812 */ /* 0x000fc400078ec0ff */
[----:B------:R-:W-:Y:S02]  /*0af0*/  SHF.R.U32.HI R31, RZ, 0x8, R17 ;  /* 0x00000008ff1f7819 */ /* 0x000fe40000011611 */
[C---:B------:R-:W-:Y:S02]  /*0b00*/  LOP3.LUT R17, R18.reuse, 0xf000f, RZ, 0xc0, !PT ;  /* 0x000f000f12117812 */ /* 0x040fe400078ec0ff */
[----:B------:R-:W-:Y:S02]  /*0b10*/  LOP3.LUT R48, R18, 0xf000f0, RZ, 0xc0, !PT ;  /* 0x00f000f012307812 */ /* 0x000fe400078ec0ff */
[----:B------:R-:W-:Y:S02]  /*0b20*/  SHF.R.U32.HI R41, RZ, 0x8, R18 ;  /* 0x00000008ff297819 */ /* 0x000fe40000011612 */
        /* <DEDUP_REMOVED lines=14> */
[----:B------:R0:W3:Y:S04]  /*0c10*/  LDG.E.CONSTANT R6, [R4.64+0x4] ;  /* 0x0000040604067981 */ /* 0x0000e8000c1e9900 */
[----:B------:R0:W4:Y:S01]  /*0c20*/  LDG.E.CONSTANT R13, [R4.64] ;  /* 0x00000006040d7981 */ /* 0x000122000c1e9900 */
[----:B------:R-:W-:Y:S01]  /*0c30*/  I2F.F16 R11, -0x40 ;  /* 0xffffffc0000b7906 */ /* 0x000fe20000200c00 */
[----:B--2---:R-:W-:-:S04]  /*0c40*/  SHF.R.U32.HI R7, RZ, R60, R3 ;  /* 0x0000003cff077219 */ /* 0x004fc80000011603 */
[C---:B------:R-:W-:Y:S02]  /*0c50*/  LEA.HI R9, R7.reuse, 0x1, RZ, 0x1c ;  /* 0x0000000107097811 */ /* 0x040fe400078fe0ff */
[----:B------:R-:W-:Y:S02]  /*0c60*/  LEA.HI R10, R7, 0x1, RZ, 0x18 ;  /* 0x00000001070a7811 */ /* 0x000fe400078fc0ff */
[----:B------:R-:W-:Y:S02]  /*0c70*/  LOP3.LUT R3, R9, 0xf, RZ, 0xc0, !PT ;  /* 0x0000000f09037812 */ /* 0x000fe400078ec0ff */
[C---:B------:R-:W-:Y:S02]  /*0c80*/  IADD3 R8, R7.reuse, 0x1, RZ ;  /* 0x0000000107087810 */ /* 0x040fe40007ffe0ff */
[----:B------:R-:W-:Y:S01]  /*0c90*/  LOP3.LUT R10, R10, 0xf, RZ, 0xc0, !PT ;  /* 0x0000000f0a0a7812 */ /* 0x000fe200078ec0ff */
[----:B------:R-:W1:Y:S01]  /*0ca0*/  I2F.F16 R9, R3 ;  /* 0x0000000300097306 */ /* 0x000e620000200c00 */
[----:B------:R-:W-:-:S02]  /*0cb0*/  LEA.HI R7, R7, 0x1, RZ, 0x14 ;  /* 0x0000000107077811 */ /* 0x000fc400078fa0ff */
[----:B------:R-:W-:Y:S02]  /*0cc0*/  LOP3.LUT R8, R8, 0xf, RZ, 0xc0, !PT ;  /* 0x0000000f08087812 */ /* 0x000fe400078ec0ff */
[----:B------:R-:W-:-:S03]  /*0cd0*/  LOP3.LUT R50, R7, 0xf, RZ, 0xc0, !PT ;  /* 0x0000000f07327812 */ /* 0x000fc600078ec0ff */
[----:B0-----:R-:W0:Y:S08]  /*0ce0*/  I2F.F16 R4, R10 ;  /* 0x0000000a00047306 */ /* 0x001e300000200c00 */
[----:B------:R2:W3:Y:S08]  /*0cf0*/  I2F.F16 R2, R8 ;  /* 0x0000000800027306 */ /* 0x0004f00000200c00 */
[----:B------:R-:W4:Y:S01]  /*0d00*/  I2F.F16 R12, R50 ;  /* 0x00000032000c7306 */ /* 0x000f220000200c00 */
[----:B-1----:R-:W-:-:S02]  /*0d10*/  HADD2 R7, R11.H0_H0, -R9.H0_H0 ;  /* 0xa00000090b077230 */ /* 0x002fc40000000800 */
[C---:B0-----:R-:W-:Y:S01]  /*0d20*/  HADD2 R9, R11.reuse.H0_H0, -R4.H0_H0 ;  /* 0xa00000040b097230 */ /* 0x041fe20000000800 */
[----:B------:R-:W-:Y:S02]  /*0d30*/  LOP3.LUT R4, R8, 0xe400, RZ, 0xfc, !PT ;  /* 0x0000e40008047812 */ /* 0x000fe400078efcff */
[----:B--2---:R-:W-:Y:S02]  /*0d40*/  LOP3.LUT R8, R3, 0xe400, RZ, 0xfc, !PT ;  /* 0x0000e40003087812 */ /* 0x004fe400078efcff */
[----:B------:R-:W-:Y:S01]  /*0d50*/  LOP3.LUT R10, R10, 0xe400, RZ, 0xfc, !PT ;  /* 0x0000e4000a0a7812 */ /* 0x000fe200078efcff */
[----:B---3--:R-:W-:Y:S01]  /*0d60*/  HADD2 R5, R11.H0_H0, -R2.H0_H0 ;  /* 0xa00000020b057230 */ /* 0x008fe20000000800 */
[----:B------:R-:W-:Y:S02]  /*0d70*/  LOP3.LUT R51, R50, 0xe400, RZ, 0xfc, !PT ;  /* 0x0000e40032337812 */ /* 0x000fe400078efcff */
[C-C-:B------:R-:W-:Y:S02]  /*0d80*/  PRMT R2, R6.reuse, 0x5410, R6.reuse ;  /* 0x0000541006027816 */ /* 0x140fe40000000006 */
[----:B------:R-:W-:-:S02]  /*0d90*/  PRMT R3, R6, 0x7632, R6 ;  /* 0x0000763206037816 */ /* 0x000fc40000000006 */
[----:B------:R-:W-:Y:S01]  /*0da0*/  PRMT R6, R8, 0x5410, R8 ;  /* 0x0000541008067816 */ /* 0x000fe20000000008 */
[----:B----4-:R-:W-:Y:S01]  /*0db0*/  HADD2 R12, R11.H0_H0, -R12.H0_H0 ;  /* 0xa000000c0b0c7230 */ /* 0x010fe20000000800 */
[C-C-:B------:R-:W-:Y:S01]  /*0dc0*/  PRMT R15, R13.reuse, 0x5410, R13.reuse ;  /* 0x000054100d0f7816 */ /* 0x140fe2000000000d */
[----:B------:R-:W-:Y:S01]  /*0dd0*/  IMAD.MOV.U32 R11, RZ, RZ, R0 ;  /* 0x000000ffff0b7224 */ /* 0x000fe200078e0000 */
[----:B------:R-:W-:Y:S02]  /*0de0*/  PRMT R8, R10, 0x5410, R10 ;  /* 0x000054100a087816 */ /* 0x000fe4000000000a */
[----:B------:R-:W-:Y:S02]  /*0df0*/  PRMT R13, R13, 0x7632, R13 ;  /* 0x000076320d0d7816 */ /* 0x000fe4000000000d */
[----:B------:R-:W-:Y:S02]  /*0e00*/  PRMT R4, R4, 0x5410, R4 ;  /* 0x0000541004047816 */ /* 0x000fe40000000004 */
[----:B------:R-:W-:-:S02]  /*0e10*/  PRMT R10, R51, 0x5410, R51 ;  /* 0x00005410330a7816 */ /* 0x000fc40000000033 */
.L_x_1137:
[----:B01----:R-:W-:Y:S01]  /*0e20*/  LOP3.LUT R45, R45, 0x64006400, RZ, 0xfc, !PT ;  /* 0x640064002d2d7812 */ /* 0x003fe200078efcff */
[----:B------:R-:W-:Y:S01]  /*0e30*/  IMAD.WIDE R66, R64, c[0x0][0x18c], R66 ;  /* 0x0000630040427a25 */ /* 0x000fe200078e0242 */
[----:B------:R-:W-:-:S02]  /*0e40*/  LOP3.LUT R50, R39, 0x64006400, RZ, 0xfc, !PT ;  /* 0x6400640027327812 */ /* 0x000fc400078efcff */
[----:B------:R-:W-:Y:S02]  /*0e50*/  LOP3.LUT R17, R17, 0x64006400, RZ, 0xfc, !PT ;  /* 0x6400640011117812 */ /* 0x000fe400078efcff */
[----:B------:R-:W-:Y:S01]  /*0e60*/  LOP3.LUT R39, R49, 0x64006400, RZ, 0xfc, !PT ;  /* 0x6400640031277812 */ /* 0x000fe200078efcff */
[----:B------:R-:W-:Y:S01]  /*0e70*/  HFMA2.MMA R49, R45, 1, 1, R4 ;  /* 0x3c003c002d317835 */ /* 0x000fe20000000004 */
[----:B------:R-:W-:Y:S01]  /*0e80*/  LOP3.LUT R16, R16, 0x64006400, RZ, 0xfc, !PT ;  /* 0x6400640010107812 */ /* 0x000fe200078efcff */
[----:B------:R-:W-:Y:S01]  /*0e90*/  HFMA2.MMA R50, R50, 0.0625, 0.0625, R5 ;  /* 0x2c002c0032327835 */ /* 0x000fe20000000005 */
[----:B------:R-:W-:Y:S01]  /*0ea0*/  LOP3.LUT R47, R47, 0x64006400, RZ, 0xfc, !PT ;  /* 0x640064002f2f7812 */ /* 0x000fe200078efcff */
[----:B------:R-:W-:Y:S01]  /*0eb0*/  HFMA2.MMA R53, R17, 1, 1, R8 ;  /* 0x3c003c0011357835 */ /* 0x000fe20000000008 */
[----:B------:R-:W-:Y:S01]  /*0ec0*/  LOP3.LUT R55, R18, 0x64006400, RZ, 0xfc, !PT ;  /* 0x6400640012377812 */ /* 0x000fe200078efcff */
[----:B------:R-:W-:Y:S01]  /*0ed0*/  HFMA2 R52, R16, 0.0625, 0.0625, R7 ;  /* 0x2c002c0010347831 */ /* 0x000fe20000000007 */
[-C--:B------:R-:W-:Y:S01]  /*0ee0*/  HFMA2.MMA R16, R49, R24.reuse, RZ ;  /* 0x0000001831107235 */ /* 0x080fe200000000ff */
[----:B------:R-:W-:Y:S01]  /*0ef0*/  HADD2 R51, R47, R6 ;  /* 0x000000062f337230 */ /* 0x000fe20000000000 */
[----:B------:R-:W-:Y:S01]  /*0f00*/  LOP3.LUT R48, R48, 0x64006400, RZ, 0xfc, !PT ;  /* 0x6400640030307812 */ /* 0x000fe200078efcff */
[----:B------:R-:W-:Y:S01]  /*0f10*/  HADD2 R55, R55, R10 ;  /* 0x0000000a37377230 */ /* 0x000fe20000000000 */
[----:B------:R-:W-:Y:S01]  /*0f20*/  HFMA2.MMA R45, R53, R24, RZ ;  /* 0x00000018352d7235 */ /* 0x000fe200000000ff */
[-C--:B------:R-:W-:Y:S01]  /*0f30*/  HFMA2 R59, R51, R24.reuse, RZ.H0_H0 ;  /* 0x00000018333b7231 */ /* 0x080fe200000400ff */
[----:B------:R-:W-:Y:S01]  /*0f40*/  LOP3.LUT R17, R31, 0xf000f, RZ, 0xc0, !PT ;  /* 0x000f000f1f117812 */ /* 0x000fe200078ec0ff */
[----:B------:R-:W-:Y:S01]  /*0f50*/  HFMA2 R57, R55, R24, RZ.H0_H0 ;  /* 0x0000001837397231 */ /* 0x000fe200000400ff */
[-C--:B------:R-:W-:Y:S01]  /*0f60*/  HFMA2.MMA R24, R50, R25.reuse, R16 ;  /* 0x0000001932187235 */ /* 0x080fe20000000010 */
[----:B------:R-:W-:Y:S01]  /*0f70*/  LOP3.LUT R16, R29, 0xf000f, RZ, 0xc0, !PT ;  /* 0x000f000f1d107812 */ /* 0x000fe200078ec0ff */
[----:B------:R-:W-:Y:S01]  /*0f80*/  HFMA2.MMA R54, R48, 0.0625, 0.0625, R9 ;  /* 0x2c002c0030367835 */ /* 0x000fe20000000009 */
[----:B------:R-:W-:Y:S01]  /*0f90*/  LOP3.LUT R18, R41, 0xf000f, RZ, 0xc0, !PT ;  /* 0x000f000f29127812 */ /* 0x000fe200078ec0ff */
[----:B------:R-:W-:Y:S01]  /*0fa0*/  HFMA2 R56, R39, 0.0625, 0.0625, R12 ;  /* 0x2c002c0027387831 */ /* 0x000fe2000000000c */
[----:B------:R-:W-:Y:S01]  /*0fb0*/  SHF.R.U32.HI R58, RZ, 0x8, R19 ;  /* 0x00000008ff3a7819 */ /* 0x000fe20000011613 */
[-C--:B------:R-:W-:Y:S01]  /*0fc0*/  HFMA2 R59, R52, R25.reuse, R59 ;  /* 0x00000019343b7231 */ /* 0x080fe2000000003b */
[----:B------:R-:W-:Y:S01]  /*0fd0*/  LOP3.LUT R65, R16, 0x64006400, RZ, 0xfc, !PT ;  /* 0x6400640010417812 */ /* 0x000fe200078efcff */
[----:B------:R-:W-:Y:S01]  /*0fe0*/  HFMA2.MMA R45, R54, R25, R45 ;  /* 0x00000019362d7235 */ /* 0x000fe2000000002d */
[----:B------:R-:W-:Y:S01]  /*0ff0*/  LOP3.LUT R39, R17, 0x64006400, RZ, 0xfc, !PT ;  /* 0x6400640011277812 */ /* 0x000fe200078efcff */
[----:B------:R-:W-:Y:S01]  /*1000*/  HFMA2 R57, R56, R25, R57 ;  /* 0x0000001938397231 */ /* 0x000fe20000000039 */
[----:B------:R-:W-:Y:S01]  /*1010*/  LOP3.LUT R47, R18, 0x64006400, RZ, 0xfc, !PT ;  /* 0x64006400122f7812 */ /* 0x000fe200078efcff */
[----:B------:R-:W-:Y:S01]  /*1020*/  HADD2 R65, R65, R4 ;  /* 0x0000000441417230 */ /* 0x000fe20000000000 */
[----:B------:R-:W0:Y:S01]  /*1030*/  LDS.128 R16, [UR4+0x100] ;  /* 0x00010004ff107984 */ /* 0x000e220008000c00 */
[----:B------:R-:W-:Y:S01]  /*1040*/  LOP3.LUT R25, R58, 0xf000f, RZ, 0xc0, !PT ;  /* 0x000f000f3a197812 */ /* 0x000fe200078ec0ff */
[----:B------:R-:W-:Y:S01]  /*1050*/  HFMA2.MMA R39, R39, 1, 1, R6 ;  /* 0x3c003c0027277835 */ /* 0x000fe20000000006 */
[----:B------:R-:W-:Y:S01]  /*1060*/  HADD2 R47, R47, R8 ;  /* 0x000000082f2f7230 */ /* 0x000fe20000000000 */
[----:B------:R-:W-:Y:S01]  /*1070*/  LOP3.LUT R29, R29, 0xf000f0, RZ, 0xc0, !PT ;  /* 0x00f000f01d1d7812 */ /* 0x000fe200078ec0ff */
[----:B------:R-:W-:Y:S01]  /*1080*/  HFMA2.MMA R24, R65, R26, R24 ;  /* 0x0000001a41187235 */ /* 0x000fe20000000018 */
[----:B------:R-:W-:-:S02]  /*1090*/  LOP3.LUT R25, R25, 0x64006400, RZ, 0xfc, !PT ;  /* 0x6400640019197812 */ /* 0x000fc400078efcff */
[----:B------:R-:W-:Y:S01]  /*10a0*/  LOP3.LUT R31, R31, 0xf000f0, RZ, 0xc0, !PT ;  /* 0x00f000f01f1f7812 */ /* 0x000fe200078ec0ff */
[----:B------:R-:W-:Y:S01]  /*10b0*/  HFMA2.MMA R45, R47, R26, R45 ;  /* 0x0000001a2f2d7235 */ /* 0x000fe2000000002d */
[----:B------:R-:W-:Y:S02]  /*10c0*/  LOP3.LUT R41, R41, 0xf000f0, RZ, 0xc0, !PT ;  /* 0x00f000f029297812 */ /* 0x000fe400078ec0ff */
[----:B------:R-:W-:Y:S01]  /*10d0*/  HFMA2.MMA R48, R25, 1, 1, R10 ;  /* 0x3c003c0019307835 */ /* 0x000fe2000000000a */
[----:B------:R-:W-:Y:S01]  /*10e0*/  HFMA2 R25, R39, R26, R59 ;  /* 0x0000001a27197231 */ /* 0x000fe2000000003b */
[----:B------:R-:W-:Y:S02]  /*10f0*/  LOP3.LUT R62, R31, 0x64006400, RZ, 0xfc, !PT ;  /* 0x640064001f3e7812 */ /* 0x000fe400078efcff */
[----:B------:R-:W-:-:S06]  /*1100*/  LOP3.LUT R68, R41, 0x64006400, RZ, 0xfc, !PT ;  /* 0x6400640029447812 */ /* 0x000fcc00078efcff */
[----:B------:R-:W-:Y:S01]  /*1110*/  HFMA2 R26, R48, R26, R57 ;  /* 0x0000001a301a7231 */ /* 0x000fe20000000039 */
[----:B------:R-:W-:Y:S01]  /*1120*/  LOP3.LUT R57, R58, 0xf000f0, RZ, 0xc0, !PT ;  /* 0x00f000f03a397812 */ /* 0x000fe200078ec0ff */
[----:B------:R-:W-:Y:S01]  /*1130*/  HFMA2.MMA R59, R68, 0.0625, 0.0625, R9 ;  /* 0x2c002c00443b7835 */ /* 0x000fe20000000009 */
[----:B------:R-:W-:Y:S02]  /*1140*/  LOP3.LUT R58, R29, 0x64006400, RZ, 0xfc, !PT ;  /* 0x640064001d3a7812 */ /* 0x000fe400078efcff */
[----:B------:R-:W-:-:S04]  /*1150*/  LOP3.LUT R29, R57, 0x64006400, RZ, 0xfc, !PT ;  /* 0x64006400391d7812 */ /* 0x000fc800078efcff */
[----:B------:R-:W-:Y:S01]  /*1160*/  HFMA2.MMA R57, R58, 0.0625, 0.0625, R5 ;  /* 0x2c002c003a397835 */ /* 0x000fe20000000005 */
[----:B------:R-:W-:Y:S02]  /*1170*/  HFMA2 R58, R62, 0.0625, 0.0625, R7 ;  /* 0x2c002c003e3a7831 */ /* 0x000fe40000000007 */
[----:B------:R-:W-:Y:S01]  /*1180*/  HFMA2 R62, R29, 0.0625, 0.0625, R12 ;  /* 0x2c002c001d3e7831 */ /* 0x000fe2000000000c */
[-C--:B------:R-:W-:Y:S01]  /*1190*/  HFMA2.MMA R29, R59, R27.reuse, R45 ;  /* 0x0000001b3b1d7235 */ /* 0x080fe2000000002d */
[-C--:B------:R-:W-:Y:S01]  /*11a0*/  HFMA2 R25, R58, R27.reuse, R25 ;  /* 0x0000001b3a197231 */ /* 0x080fe20000000019 */
[----:B------:R-:W-:Y:S01]  /*11b0*/  HFMA2.MMA R24, R57, R27, R24 ;  /* 0x0000001b39187235 */ /* 0x000fe20000000018 */
[----:B------:R-:W-:Y:S02]  /*11c0*/  HFMA2 R26, R62, R27, R26 ;  /* 0x0000001b3e1a7231 */ /* 0x000fe4000000001a */
[----:B------:R-:W-:Y:S01]  /*11d0*/  HFMA2 R42, R25, R13, R42 ;  /* 0x0000000d192a7231 */ /* 0x000fe2000000002a */
[-C--:B0-----:R-:W-:Y:S01]  /*11e0*/  HFMA2.MMA R25, R49, R16.reuse, RZ ;  /* 0x0000001031197235 */ /* 0x081fe200000000ff */
[----:B------:R-:W-:Y:S01]  /*11f0*/  HFMA2 R41, R26, R3, R28 ;  /* 0x000000031a297231 */ /* 0x000fe2000000001c */
        /* <DEDUP_REMOVED lines=8> */
[----:B------:R-:W-:-:S02]  /*1280*/  HFMA2.MMA R43, R29, R2, R43 ;  /* 0x000000021d2b7235 */ /* 0x000fc4000000002b */
[----:B------:R0:W2:Y:S01]  /*1290*/  LDG.E.128.CONSTANT R24, [R66.64] ;  /* 0x0000000642187981 */ /* 0x0000a2000c1e9d00 */
[-C--:B------:R-:W-:Y:S01]  /*12a0*/  HFMA2 R29, R39, R18.reuse, R28 ;  /* 0x00000012271d7231 */ /* 0x080fe2000000001c */
[-C--:B------:R-:W-:Y:S01]  /*12b0*/  HFMA2.MMA R30, R47, R18.reuse, R30 ;  /* 0x000000122f1e7235 */ /* 0x080fe2000000001e */
[----:B------:R-:W-:Y:S01]  /*12c0*/  HFMA2 R31, R48, R18, R17 ;  /* 0x00000012301f7231 */ /* 0x000fe20000000011 */
[----:B------:R-:W-:Y:S01]  /*12d0*/  HFMA2.MMA R16, R65, R18, R16 ;  /* 0x0000001241107235 */ /* 0x000fe20000000010 */
[-C--:B------:R-:W-:Y:S02]  /*12e0*/  HFMA2 R29, R58, R19.reuse, R29 ;  /* 0x000000133a1d7231 */ /* 0x080fe4000000001d */
[----:B------:R-:W-:Y:S02]  /*12f0*/  HFMA2 R17, R62, R19, R31 ;  /* 0x000000133e117231 */ /* 0x000fe4000000001f */
[----:B------:R-:W-:Y:S01]  /*1300*/  HFMA2 R40, R29, R13, R40 ;  /* 0x0000000d1d287231 */ /* 0x000fe20000000028 */
[-C--:B------:R-:W-:Y:S01]  /*1310*/  HFMA2.MMA R18, R57, R19.reuse, R16 ;  /* 0x0000001339127235 */ /* 0x080fe20000000010 */
[----:B------:R-:W-:Y:S01]  /*1320*/  HFMA2 R34, R17, R3, R34 ;  /* 0x0000000311227231 */ /* 0x000fe20000000022 */
[----:B------:R-:W-:-:S02]  /*1330*/  HFMA2.MMA R16, R59, R19, R30 ;  /* 0x000000133b107235 */ /* 0x000fc4000000001e */
[----:B------:R-:W1:Y:S02]  /*1340*/  LDS.128 R28, [UR4+0x200] ;  /* 0x00020004ff1c7984 */ /* 0x000e640008000c00 */
[----:B------:R-:W-:Y:S02]  /*1350*/  HFMA2.MMA R44, R18, R15, R44 ;  /* 0x0000000f122c7235 */ /* 0x000fe4000000002c */
[----:B------:R-:W-:-:S04]  /*1360*/  HFMA2.MMA R37, R16, R2, R37 ;  /* 0x0000000210257235 */ /* 0x000fc80000000025 */
[----:B------:R-:W3:Y:S01]  /*1370*/  LDS.128 R16, [UR4+0x10] ;  /* 0x00001004ff107984 */ /* 0x000ee20008000c00 */
        /* <DEDUP_REMOVED lines=9> */
[----:B-----5:R-:W-:Y:S01]  /*1410*/  SHF.R.U32.HI R56, RZ, 0x8, R20 ;  /* 0x00000008ff387819 */ /* 0x020fe20000011614 */
[----:B------:R-:W-:Y:S01]  /*1420*/  HFMA2 R28, R48, R30, R28 ;  /* 0x0000001e301c7231 */ /* 0x000fe2000000001c */
[-C--:B------:R-:W-:Y:S01]  /*1430*/  HFMA2.MMA R49, R65, R30.reuse, R49 ;  /* 0x0000001e41317235 */ /* 0x080fe20000000031 */
[-C--:B------:R-:W-:Y:S01]  /*1440*/  HFMA2 R29, R58, R31.reuse, R29 ;  /* 0x0000001f3a1d7231 */ /* 0x080fe2000000001d */
[----:B------:R-:W-:Y:S01]  /*1450*/  HFMA2.MMA R53, R47, R30, R53 ;  /* 0x0000001e2f357235 */ /* 0x000fe20000000035 */
[----:B------:R-:W-:Y:S01]  /*1460*/  LOP3.LUT R30, R20, 0xf000f, RZ, 0xc0, !PT ;  /* 0x000f000f141e7812 */ /* 0x000fe200078ec0ff */
[----:B------:R-:W-:Y:S01]  /*1470*/  HFMA2 R28, R62, R31, R28 ;  /* 0x0000001f3e1c7231 */ /* 0x000fe2000000001c */
[----:B------:R-:W-:Y:S01]  /*1480*/  LOP3.LUT R50, R22, 0xf000f, RZ, 0xc0, !PT ;  /* 0x000f000f16327812 */ /* 0x000fe200078ec0ff */
        /* <DEDUP_REMOVED lines=9> */
[----:B------:R-:W-:Y:S01]  /*1520*/  LOP3.LUT R54, R23, 0xf000f, RZ, 0xc0, !PT ;  /* 0x000f000f17367812 */ /* 0x000fe200078ec0ff */
[----:B------:R-:W-:Y:S01]  /*1530*/  HFMA2 R36, R28, R3, R36 ;  /* 0x000000031c247231 */ /* 0x000fe20000000024 */
[----:B------:R-:W-:Y:S01]  /*1540*/  LOP3.LUT R46, R31, 0x64006400, RZ, 0xfc, !PT ;  /* 0x640064001f2e7812 */ /* 0x000fe200078efcff */
[----:B------:R-:W-:Y:S01]  /*1550*/  IMAD.WIDE R28, R64, c[0x0][0x18c], R66 ;  /* 0x00006300401c7a25 */ /* 0x000fe200078e0242 */
[----:B------:R-:W-:Y:S01]  /*1560*/  LOP3.LUT R49, R20, 0x64006400, RZ, 0xfc, !PT ;  /* 0x6400640014317812 */ /* 0x000fe200078efcff */
[----:B------:R-:W-:Y:S01]  /*1570*/  HADD2 R20, R47, R4 ;  /* 0x000000042f147230 */ /* 0x000fe20000000000 */
[----:B------:R-:W-:-:S02]  /*1580*/  LOP3.LUT R53, R50, 0x64006400, RZ, 0xfc, !PT ;  /* 0x6400640032357812 */ /* 0x000fc400078efcff */
[----:B------:R-:W-:Y:S02]  /*1590*/  LOP3.LUT R48, R21, 0xf000f0, RZ, 0xc0, !PT ;  /* 0x00f000f015307812 */ /* 0x000fe400078ec0ff */
[----:B------:R-:W-:Y:S02]  /*15a0*/  LOP3.LUT R52, R51, 0x64006400, RZ, 0xfc, !PT ;  /* 0x6400640033347812 */ /* 0x000fe400078efcff */
[----:B------:R-:W-:Y:S02]  /*15b0*/  LOP3.LUT R57, R23, 0xf000f0, RZ, 0xc0, !PT ;  /* 0x00f000f017397812 */ /* 0x000fe400078ec0ff */
[----:B------:R-:W-:Y:S01]  /*15c0*/  LOP3.LUT R55, R54, 0x64006400, RZ, 0xfc, !PT ;  /* 0x6400640036377812 */ /* 0x000fe200078efcff */
[----:B------:R-:W-:Y:S01]  /*15d0*/  HFMA2.MMA R51, R46, 0.0625, 0.0625, R5 ;  /* 0x2c002c002e337835 */ /* 0x000fe20000000005 */
[----:B------:R-:W-:Y:S01]  /*15e0*/  LOP3.LUT R48, R48, 0x64006400, RZ, 0xfc, !PT ;  /* 0x6400640030307812 */ /* 0x000fe200078efcff */
[----:B------:R-:W-:Y:S01]  /*15f0*/  HADD2 R47, R49, R6 ;  /* 0x00000006312f7230 */ /* 0x000fe20000000000 */
[----:B------:R-:W-:Y:S01]  /*1600*/  LOP3.LUT R57, R57, 0x64006400, RZ, 0xfc, !PT ;  /* 0x6400640039397812 */ /* 0x000fe200078efcff */
[----:B------:R-:W-:Y:S01]  /*1610*/  HFMA2.MMA R46, R53, 1, 1, R8 ;  /* 0x3c003c00352e7835 */ /* 0x000fe20000000008 */
[----:B------:R-:W-:Y:S01]  /*1620*/  SHF.R.U32.HI R58, RZ, 0x8, R21 ;  /* 0x00000008ff3a7819 */ /* 0x000fe20000011615 */
[----:B------:R-:W-:Y:S01]  /*1630*/  HFMA2.MMA R49, R52, 0.0625, 0.0625, R9 ;  /* 0x2c002c0034317835 */ /* 0x000fe20000000009 */
[----:B------:R-:W-:Y:S01]  /*1640*/  HADD2 R52, R55, R10 ;  /* 0x0000000a37347230 */ /* 0x000fe20000000000 */
[-C--:B---3--:R-:W-:Y:S01]  /*1650*/  HFMA2.MMA R53, R20, R16.reuse, RZ ;  /* 0x0000001014357235 */ /* 0x088fe200000000ff */
[----:B------:R-:W-:Y:S01]  /*1660*/  HFMA2 R50, R48, 0.0625, 0.0625, R7 ;  /* 0x2c002c0030327831 */ /* 0x000fe20000000007 */
[----:B------:R-:W-:Y:S01]  /*1670*/  SHF.R.U32.HI R62, RZ, 0x8, R22 ;  /* 0x00000008ff3e7819 */ /* 0x000fe20000011616 */
[----:B------:R-:W-:Y:S01]  /*1680*/  HFMA2 R48, R57, 0.0625, 0.0625, R12 ;  /* 0x2c002c0039307831 */ /* 0x000fe2000000000c */
[----:B------:R-:W-:Y:S01]  /*1690*/  HFMA2.MMA R57, R46, R16, RZ ;  /* 0x000000102e397235 */ /* 0x000fe200000000ff */
[-C--:B------:R-:W-:Y:S01]  /*16a0*/  HFMA2 R59, R47, R16.reuse, RZ.H0_H0 ;  /* 0x000000102f3b7231 */ /* 0x080fe200000400ff */
[----:B0-----:R-:W-:Y:S01]  /*16b0*/  SHF.R.U32.HI R66, RZ, 0x8, R23 ;  /* 0x00000008ff427819 */ /* 0x001fe20000011617 */
[----:B------:R-:W-:Y:S01]  /*16c0*/  HFMA2 R54, R52, R16, RZ.H0_H0 ;  /* 0x0000001034367231 */ /* 0x000fe200000400ff */
[-C--:B------:R-:W-:Y:S01]  /*16d0*/  HFMA2.MMA R16, R51, R17.reuse, R53 ;  /* 0x0000001133107235 */ /* 0x080fe20000000035 */
[----:B------:R-:W-:Y:S01]  /*16e0*/  LOP3.LUT R53, R56, 0xf000f, RZ, 0xc0, !PT ;  /* 0x000f000f38357812 */ /* 0x000fe200078ec0ff */
[----:B------:R-:W-:Y:S01]  /*16f0*/  IMAD.WIDE R64, R64, c[0x0][0x18c], R28 ;  /* 0x0000630040407a25 */ /* 0x000fe200078e021c */
[----:B------:R-:W-:Y:S01]  /*1700*/  LOP3.LUT R22, R58, 0xf000f, RZ, 0xc0, !PT ;  /* 0x000f000f3a167812 */ /* 0x000fe200078ec0ff */
[----:B------:R-:W3:Y:S01]  /*1710*/  LDG.E.128.CONSTANT R28, [R28.64] ;  /* 0x000000061c1c7981 */ /* 0x000ee2000c1e9d00 */
[----:B------:R-:W-:Y:S01]  /*1720*/  LOP3.LUT R21, R53, 0x64006400, RZ, 0xfc, !PT ;  /* 0x6400640035157812 */ /* 0x000fe200078efcff */
[-C--:B------:R-:W-:Y:S01]  /*1730*/  HFMA2 R59, R50, R17.reuse, R59 ;  /* 0x00000011323b7231 */ /* 0x080fe2000000003b */
[----:B------:R-:W-:Y:S01]  /*1740*/  LOP3.LUT R53, R22, 0x64006400, RZ, 0xfc, !PT ;  /* 0x6400640016357812 */ /* 0x000fe200078efcff */
[----:B------:R-:W-:Y:S01]  /*1750*/  HFMA2.MMA R57, R49, R17, R57 ;  /* 0x0000001131397235 */ /* 0x000fe20000000039 */
[----:B------:R-:W-:Y:S01]  /*1760*/  HFMA2 R17, R48, R17, R54 ;  /* 0x0000001130117231 */ /* 0x000fe20000000036 */
[----:B------:R-:W-:Y:S01]  /*1770*/  LOP3.LUT R54, R66, 0xf000f, RZ, 0xc0, !PT ;  /* 0x000f000f42367812 */ /* 0x000fe200078ec0ff */
[----:B------:R-:W-:Y:S01]  /*1780*/  HADD2 R21, R21, R4 ;  /* 0x0000000415157230 */ /* 0x000fe20000000000 */
[----:B------:R-:W-:Y:S01]  /*1790*/  LOP3.LUT R56, R56, 0xf000f0, RZ, 0xc0, !PT ;  /* 0x00f000f038387812 */ /* 0x000fe200078ec0ff */
[----:B------:R-:W-:Y:S01]  /*17a0*/  HFMA2.MMA R53, R53, 1, 1, R6 ;  /* 0x3c003c0035357835 */ /* 0x000fe20000000006 */
[----:B------:R-:W-:-:S02]  /*17b0*/  LOP3.LUT R23, R62, 0xf000f, RZ, 0xc0, !PT ;  /* 0x000f000f3e177812 */ /* 0x000fc400078ec0ff */
[----:B------:R-:W-:Y:S01]  /*17c0*/  LOP3.LUT R55, R54, 0x64006400, RZ, 0xfc, !PT ;  /* 0x6400640036377812 */ /* 0x000fe200078efcff */
[----:B------:R-:W-:Y:S01]  /*17d0*/  HFMA2.MMA R16, R21, R18, R16 ;  /* 0x0000001215107235 */ /* 0x000fe20000000010 */
[----:B------:R-:W-:Y:S02]  /*17e0*/  LOP3.LUT R56, R56, 0x64006400, RZ, 0xfc, !PT ;  /* 0x6400640038387812 */ /* 0x000fe400078efcff */
[----:B------:R-:W-:Y:S02]  /*17f0*/  LOP3.LUT R23, R23, 0x64006400, RZ, 0xfc, !PT ;  /* 0x6400640017177812 */ /* 0x000fe400078efcff */
[----:B------:R-:W-:Y:S01]  /*1800*/  LOP3.LUT R62, R62, 0xf000f0, RZ, 0xc0, !PT ;  /* 0x00f000f03e3e7812 */ /* 0x000fe200078ec0ff */
[----:B------:R-:W-:Y:S01]  /*1810*/  HFMA2 R22, R53, R18, R59 ;  /* 0x0000001235167231 */ /* 0x000fe2000000003b */
[----:B------:R-:W-:Y:S01]  /*1820*/  HFMA2.MMA R55, R55, 1, 1, R10 ;  /* 0x3c003c0037377835 */ /* 0x000fe2000000000a */
[----:B------:R-:W-:Y:S01]  /*1830*/  HADD2 R54, R23, R8 ;  /* 0x0000000817367230 */ /* 0x000fe20000000000 */
[----:B------:R-:W-:Y:S01]  /*1840*/  HFMA2.MMA R59, R56, 0.0625, 0.0625, R5 ;  /* 0x2c002c00383b7835 */ /* 0x000fe20000000005 */
[----:B------:R-:W-:-:S02]  /*1850*/  LOP3.LUT R58, R58, 0xf000f0, RZ, 0xc0, !PT ;  /* 0x00f000f03a3a7812 */ /* 0x000fc400078ec0ff */
[----:B------:R-:W-:Y:S02]  /*1860*/  LOP3.LUT R66, R66, 0xf000f0, RZ, 0xc0, !PT ;  /* 0x00f000f042427812 */ /* 0x000fe400078ec0ff */
[----:B------:R-:W-:Y:S01]  /*1870*/  LOP3.LUT R62, R62, 0x64006400, RZ, 0xfc, !PT ;  /* 0x640064003e3e7812 */ /* 0x000fe200078efcff */
[----:B------:R-:W-:Y:S01]  /*1880*/  HFMA2.MMA R16, R59, R19, R16 ;  /* 0x000000133b107235 */ /* 0x000fe20000000010 */
[----:B------:R-:W-:Y:S01]  /*1890*/  LOP3.LUT R58, R58, 0x64006400, RZ, 0xfc, !PT ;  /* 0x640064003a3a7812 */ /* 0x000fe200078efcff */
[----:B------:R-:W-:Y:S01]  /*18a0*/  HFMA2.MMA R23, R54, R18, R57 ;  /* 0x0000001236177235 */ /* 0x000fe20000000039 */
[----:B------:R-:W-:Y:S01]  /*18b0*/  LOP3.LUT R67, R66, 0x64006400, RZ, 0xfc, !PT ;  /* 0x6400640042437812 */ /* 0x000fe200078efcff */
[----:B------:R-:W-:Y:S01]  /*18c0*/  HFMA2 R17, R55, R18, R17 ;  /* 0x0000001237117231 */ /* 0x000fe20000000011 */
[----:B------:R-:W-:Y:S01]  /*18d0*/  HFMA2.MMA R57, R62, 0.0625, 0.0625, R9 ;  /* 0x2c002c003e397835 */ /* 0x000fe20000000009 */
[----:B------:R-:W-:Y:S01]  /*18e0*/  HFMA2 R58, R58, 0.0625, 0.0625, R7 ;  /* 0x2c002c003a3a7831 */ /* 0x000fe20000000007 */
[----:B------:R-:W-:Y:S01]  /*18f0*/  HFMA2.MMA R45, R16, R15, R45 ;  /* 0x0000000f102d7235 */ /* 0x000fe2000000002d */
[----:B------:R-:W-:Y:S01]  /*1900*/  HFMA2 R56, R67, 0.0625, 0.0625, R12 ;  /* 0x2c002c0043387831 */ /* 0x000fe2000000000c */
[----:B------:R-:W-:Y:S01]  /*1910*/  IADD3 R14, R14, 0x20, RZ ;  /* 0x000000200e0e7810 */ /* 0x000fe20007ffe0ff */
[-C--:B------:R-:W-:Y:S01]  /*1920*/  HFMA2 R22, R58, R19.reuse, R22 ;  /* 0x000000133a167231 */ /* 0x080fe20000000016 */
[----:B------:R-:W-:Y:S01]  /*1930*/  HFMA2.MMA R23, R57, R19, R23 ;  /* 0x0000001339177235 */ /* 0x000fe20000000017 */
[----:B------:R-:W-:Y:S01]  /*1940*/  HFMA2 R62, R56, R19, R17 ;  /* 0x00000013383e7231 */ /* 0x000fe20000000011 */
[----:B------:R-:W-:Y:S01]  /*1950*/  ISETP.GE.AND P0, PT, R14, R63, PT ;  /* 0x0000003f0e00720c */ /* 0x000fe20003f06270 */
[----:B------:R-:W0:Y:S01]  /*1960*/  LDS.128 R16, [UR4+0x110] ;  /* 0x00011004ff107984 */ /* 0x000e220008000c00 */
[----:B------:R-:W-:Y:S01]  /*1970*/  HFMA2 R42, R22, R13, R42 ;  /* 0x0000000d162a7231 */ /* 0x000fe2000000002a */
[----:B------:R-:W-:Y:S01]  /*1980*/  IADD3 R0, R0, 0x20, RZ ;  /* 0x0000002000007810 */ /* 0x000fe20007ffe0ff */
[----:B------:R-:W-:Y:S01]  /*1990*/  HFMA2 R41, R62, R3, R41 ;  /* 0x000000033e297231 */ /* 0x000fe20000000029 */
[----:B------:R-:W-:-:S02]  /*19a0*/  HFMA2.MMA R43, R23, R2, R43 ;  /* 0x00000002172b7235 */ /* 0x000fc4000000002b */
        /* <DEDUP_REMOVED lines=37> */
[----:B------:R-:W-:Y:S01]  /*1c00*/  HFMA2 R38, R47, R13, R38 ;  /* 0x0000000d2f267231 */ /* 0x000fe20000000026 */
[----:B------:R-:W-:Y:S01]  /*1c10*/  HFMA2.MMA R46, R57, R19, R46 ;  /* 0x00000013392e7235 */ /* 0x000fe2000000002e */
[----:B------:R-:W-:-:S03]  /*1c20*/  HFMA2 R36, R18, R3, R36 ;  /* 0x0000000312247231 */ /* 0x000fc60000000024 */
[----:B------:R-:W-:Y:S02]  /*1c30*/  HFMA2.MMA R39, R16, R15, R39 ;  /* 0x0000000f10277235 */ /* 0x000fe40000000027 */
[----:B------:R-:W-:Y:S01]  /*1c40*/  HFMA2.MMA R35, R46, R2, R35 ;  /* 0x000000022e237235 */ /* 0x000fe20000000023 */
        /* <DEDUP_REMOVED lines=9> */
[----:B------:R-:W-:Y:S02]  /*1ce0*/  LOP3.LUT R25, R25, 0x64006400, RZ, 0xfc, !PT ;  /* 0x6400640019197812 */ /* 0x000fe400078efcff */
[----:B------:R-:W-:-:S02]  /*1cf0*/  LOP3.LUT R26, R27, 0xf000f, RZ, 0xc0, !PT ;  /* 0x000f000f1b1a7812 */ /* 0x000fc400078ec0ff */
[----:B------:R-:W-:Y:S02]  /*1d00*/  LOP3.LUT R49, R27, 0xf000f0, RZ, 0xc0, !PT ;  /* 0x00f000f01b317812 */ /* 0x000fe400078ec0ff */
[----:B------:R-:W-:Y:S01]  /*1d10*/  LOP3.LUT R19, R19, 0x64006400, RZ, 0xfc, !PT ;  /* 0x6400640013137812 */ /* 0x000fe200078efcff */
[----:B------:R-:W-:Y:S01]  /*1d20*/  HFMA2.MMA R53, R25, 1, 1, R8 ;  /* 0x3c003c0019357835 */ /* 0x000fe20000000008 */
[----:B------:R-:W-:Y:S02]  /*1d30*/  LOP3.LUT R52, R47, 0x64006400, RZ, 0xfc, !PT ;  /* 0x640064002f347812 */ /* 0x000fe400078efcff */
[----:B------:R-:W-:Y:S02]  /*1d40*/  LOP3.LUT R51, R24, 0x64006400, RZ, 0xfc, !PT ;  /* 0x6400640018337812 */ /* 0x000fe400078efcff */
[----:B------:R-:W-:Y:S01]  /*1d50*/  LOP3.LUT R55, R26, 0x64006400, RZ, 0xfc, !PT ;  /* 0x640064001a377812 */ /* 0x000fe200078efcff */
[-C--:B0-----:R-:W-:Y:S01]  /*1d60*/  HFMA2.MMA R58, R53, R20.reuse, RZ ;  /* 0x00000014353a7235 */ /* 0x081fe200000000ff */
[----:B------:R-:W-:Y:S01]  /*1d70*/  LOP3.LUT R47, R49, 0x64006400, RZ, 0xfc, !PT ;  /* 0x64006400312f7812 */ /* 0x000fe200078efcff */
[----:B------:R-:W-:Y:S01]  /*1d80*/  HADD2 R49, R19, R4 ;  /* 0x0000000413317230 */ /* 0x000fe20000000000 */
[----:B------:R-:W-:Y:S01]  /*1d90*/  LOP3.LUT R46, R46, 0x64006400, RZ, 0xfc, !PT ;  /* 0x640064002e2e7812 */ /* 0x000fe200078efcff */
[----:B------:R-:W-:Y:S01]  /*1da0*/  HADD2 R51, R51, R6 ;  /* 0x0000000633337230 */ /* 0x000fe20000000000 */
[----:B------:R-:W-:Y:S01]  /*1db0*/  LOP3.LUT R48, R48, 0x64006400, RZ, 0xfc, !PT ;  /* 0x6400640030307812 */ /* 0x000fe200078efcff */
[----:B------:R-:W-:Y:S01]  /*1dc0*/  HADD2 R55, R55, R10 ;  /* 0x0000000a37377230 */ /* 0x000fe20000000000 */
[----:B------:R-:W-:Y:S01]  /*1dd0*/  SHF.R.U32.HI R27, RZ, 0x8, R27 ;  /* 0x00000008ff1b7819 */ /* 0x000fe2000001161b */
[----:B------:R-:W-:Y:S01]  /*1de0*/  HFMA2.MMA R25, R49, R20, RZ ;  /* 0x0000001431197235 */ /* 0x000fe200000000ff */
[----:B------:R-:W-:Y:S01]  /*1df0*/  HFMA2 R52, R52, 0.0625, 0.0625, R7 ;  /* 0x2c002c0034347831 */ /* 0x000fe20000000007 */
[----:B------:R-:W-:Y:S01]  /*1e00*/  HFMA2.MMA R50, R46, 0.0625, 0.0625, R5 ;  /* 0x2c002c002e327835 */ /* 0x000fe20000000005 */
[----:B------:R-:W-:Y:S01]  /*1e10*/  HFMA2 R56, R47, 0.0625, 0.0625, R12 ;  /* 0x2c002c002f387831 */ /* 0x000fe2000000000c */
[----:B------:R-:W-:Y:S01]  /*1e20*/  HFMA2.MMA R54, R48, 0.0625, 0.0625, R9 ;  /* 0x2c002c0030367835 */ /* 0x000fe20000000009 */
[-C--:B------:R-:W-:Y:S01]  /*1e30*/  HFMA2 R26, R51, R20.reuse, RZ.H0_H0 ;  /* 0x00000014331a7231 */ /* 0x080fe200000400ff */
[----:B------:R-:W-:Y:S01]  /*1e40*/  LOP3.LUT R19, R16, 0xf000f, RZ, 0xc0, !PT ;  /* 0x000f000f10137812 */ /* 0x000fe200078ec0ff */
[----:B------:R-:W-:Y:S01]  /*1e50*/  HFMA2 R59, R55, R20, RZ.H0_H0 ;  /* 0x00000014373b7231 */ /* 0x000fe200000400ff */
[-C--:B------:R-:W-:Y:S01]  /*1e60*/  HFMA2.MMA R20, R50, R21.reuse, R25 ;  /* 0x0000001532147235 */ /* 0x080fe20000000019 */
[-C--:B------:R-:W-:Y:S01]  /*1e70*/  HFMA2 R62, R52, R21.reuse, R26 ;  /* 0x00000015343e7231 */ /* 0x080fe2000000001a */
[----:B------:R-:W-:Y:S01]  /*1e80*/  HFMA2.MMA R58, R54, R21, R58 ;  /* 0x00000015363a7235 */ /* 0x000fe2000000003a */
[----:B------:R-:W-:Y:S01]  /*1e90*/  HFMA2 R59, R56, R21, R59 ;  /* 0x00000015383b7231 */ /* 0x000fe2000000003b */
[----:B------:R-:W-:-:S02]  /*1ea0*/  LOP3.LUT R21, R17, 0xf000f, RZ, 0xc0, !PT ;  /* 0x000f000f11157812 */ /* 0x000fc400078ec0ff */
[----:B------:R-:W-:Y:S02]  /*1eb0*/  LOP3.LUT R26, R27, 0xf000f, RZ, 0xc0, !PT ;  /* 0x000f000f1b1a7812 */ /* 0x000fe400078ec0ff */
        /* <DEDUP_REMOVED lines=8> */
[----:B------:R-:W-:Y:S01]  /*1f40*/  HADD2 R57, R19, R4 ;  /* 0x0000000413397230 */ /* 0x000fe20000000000 */
[----:B------:R-:W-:Y:S01]  /*1f50*/  LOP3.LUT R46, R17, 0xf000f0, RZ, 0xc0, !PT ;  /* 0x00f000f0112e7812 */ /* 0x000fe200078ec0ff */
[----:B------:R-:W-:Y:S01]  /*1f60*/  HADD2 R25, R25, R8 ;  /* 0x0000000819197230 */ /* 0x000fe20000000000 */
[----:B------:R-:W-:-:S02]  /*1f70*/  LOP3.LUT R47, R18, 0xf000f0, RZ, 0xc0, !PT ;  /* 0x00f000f0122f7812 */ /* 0x000fc400078ec0ff */
[----:B------:R-:W0:Y:S01]  /*1f80*/  LDS.128 R16, [UR4+0x120] ;  /* 0x00012004ff107984 */ /* 0x000e220008000c00 */
[-C--:B------:R-:W-:Y:S01]  /*1f90*/  HFMA2.MMA R20, R57, R22.reuse, R20 ;  /* 0x0000001639147235 */ /* 0x080fe20000000014 */
[-C--:B------:R-:W-:Y:S01]  /*1fa0*/  HFMA2 R62, R24, R22.reuse, R62 ;  /* 0x00000016183e7231 */ /* 0x080fe2000000003e */
[----:B------:R-:W-:Y:S01]  /*1fb0*/  HFMA2.MMA R58, R25, R22, R58 ;  /* 0x00000016193a7235 */ /* 0x000fe2000000003a */
[----:B------:R-:W-:Y:S01]  /*1fc0*/  HFMA2 R59, R26, R22, R59 ;  /* 0x000000161a3b7231 */ /* 0x000fe2000000003b */
[----:B------:R-:W-:Y:S02]  /*1fd0*/  LOP3.LUT R22, R21, 0x64006400, RZ, 0xfc, !PT ;  /* 0x6400640015167812 */ /* 0x000fe400078efcff */
[----:B------:R-:W-:Y:S02]  /*1fe0*/  LOP3.LUT R27, R27, 0xf000f0, RZ, 0xc0, !PT ;  /* 0x00f000f01b1b7812 */ /* 0x000fe400078ec0ff */
[----:B------:R-:W-:Y:S02]  /*1ff0*/  LOP3.LUT R48, R47, 0x64006400, RZ, 0xfc, !PT ;  /* 0x640064002f307812 */ /* 0x000fe400078efcff */
[----:B------:R-:W-:Y:S01]  /*2000*/  LOP3.LUT R21, R27, 0x64006400, RZ, 0xfc, !PT ;  /* 0x640064001b157812 */ /* 0x000fe200078efcff */
[----:B------:R-:W-:Y:S01]  /*2010*/  HFMA2.MMA R27, R22, 0.0625, 0.0625, R5 ;  /* 0x2c002c00161b7835 */ /* 0x000fe20000000005 */
[----:B------:R-:W-:-:S02]  /*2020*/  LOP3.LUT R46, R46, 0x64006400, RZ, 0xfc, !PT ;  /* 0x640064002e2e7812 */ /* 0x000fc400078efcff */
[----:B------:R-:W-:Y:S01]  /*2030*/  HFMA2.MMA R47, R48, 0.0625, 0.0625, R9 ;  /* 0x2c002c00302f7835 */ /* 0x000fe20000000009 */
[----:B------:R-:W-:Y:S02]  /*2040*/  HFMA2 R48, R21, 0.0625, 0.0625, R12 ;  /* 0x2c002c0015307831 */ /* 0x000fe4000000000c */
[-C--:B------:R-:W-:Y:S01]  /*2050*/  HFMA2.MMA R20, R27, R23.reuse, R20 ;  /* 0x000000171b147235 */ /* 0x080fe20000000014 */
[----:B------:R-:W-:Y:S02]  /*2060*/  HFMA2 R46, R46, 0.0625, 0.0625, R7 ;  /* 0x2c002c002e2e7831 */ /* 0x000fe40000000007 */
[----:B------:R-:W-:Y:S01]  /*2070*/  HFMA2.MMA R58, R47, R23, R58 ;  /* 0x000000172f3a7235 */ /* 0x000fe2000000003a */
[-C--:B------:R-:W-:Y:S02]  /*2080*/  HFMA2 R59, R48, R23.reuse, R59 ;  /* 0x00000017303b7231 */ /* 0x080fe4000000003b */
[----:B------:R-:W-:Y:S01]  /*2090*/  HFMA2 R62, R46, R23, R62 ;  /* 0x000000172e3e7231 */ /* 0x000fe2000000003e */
[----:B------:R-:W-:Y:S01]  /*20a0*/  HFMA2.MMA R45, R20, R15, R45 ;  /* 0x0000000f142d7235 */ /* 0x000fe2000000002d */
[----:B------:R-:W-:Y:S01]  /*20b0*/  HFMA2 R41, R59, R3, R41 ;  /* 0x000000033b297231 */ /* 0x000fe20000000029 */
[----:B------:R-:W-:Y:S01]  /*20c0*/  HFMA2.MMA R43, R58, R2, R43 ;  /* 0x000000023a2b7235 */ /* 0x000fe2000000002b */
[----:B------:R-:W1:Y:S01]  /*20d0*/  LDS.128 R20, [UR4+0x220] ;  /* 0x00022004ff147984 */ /* 0x000e620008000c00 */
[----:B------:R-:W-:Y:S01]  /*20e0*/  HFMA2 R42, R62, R13, R42 ;  /* 0x0000000d3e2a7231 */ /* 0x000fe2000000002a */
        /* <DEDUP_REMOVED lines=17> */
[----:B------:R-:W-:Y:S02]  /*2200*/  HFMA2.MMA R62, R47, R19, R62 ;  /* 0x000000132f3e7235 */ /* 0x000fe4000000003e */
[----:B------:R-:W0:Y:S02]  /*2210*/  LDS.128 R16, [UR4+0x30] ;  /* 0x00003004ff107984 */ /* 0x000e240008000c00 */
[----:B------:R-:W-:Y:S02]  /*2220*/  HFMA2.MMA R44, R58, R15, R44 ;  /* 0x0000000f3a2c7235 */ /* 0x000fe4000000002c */
[----:B------:R-:W-:Y:S02]  /*2230*/  HFMA2.MMA R37, R62, R2, R37 ;  /* 0x000000023e257235 */ /* 0x000fe40000000025 */
        /* <DEDUP_REMOVED lines=9> */
[C---:B---3--:R-:W-:Y:S01]  /*22d0*/  LOP3.LUT R21, R28.reuse, 0xf000f0, RZ, 0xc0, !PT ;  /* 0x00f000f01c157812 */ /* 0x048fe200078ec0ff */
[----:B------:R-:W-:Y:S01]  /*22e0*/  HFMA2 R24, R26, R22, R20 ;  /* 0x000000161a187231 */ /* 0x000fe20000000014 */
[-C--:B------:R-:W-:Y:S01]  /*22f0*/  HFMA2.MMA R49, R57, R22.reuse, R49 ;  /* 0x0000001639317235 */ /* 0x080fe20000000031 */
[----:B------:R-:W-:Y:S01]  /*2300*/  LOP3.LUT R20, R28, 0xf000f, RZ, 0xc0, !PT ;  /* 0x000f000f1c147812 */ /* 0x000fe200078ec0ff */
[----:B------:R-:W-:Y:S01]  /*2310*/  HFMA2.MMA R53, R25, R22, R53 ;  /* 0x0000001619357235 */ /* 0x000fe20000000035 */
[-C--:B------:R-:W-:Y:S01]  /*2320*/  HFMA2 R24, R48, R23.reuse, R24 ;  /* 0x0000001730187231 */ /* 0x080fe20000000018 */
[C---:B------:R-:W-:Y:S01]  /*2330*/  LOP3.LUT R22, R29.reuse, 0xf000f, RZ, 0xc0, !PT ;  /* 0x000f000f1d167812 */ /* 0x040fe200078ec0ff */
[----:B------:R-:W-:Y:S01]  /*2340*/  HFMA2 R51, R46, R23, R51 ;  /* 0x000000172e337231 */ /* 0x000fe20000000033 */
[-C--:B------:R-:W-:Y:S01]  /*2350*/  HFMA2.MMA R49, R27, R23.reuse, R49 ;  /* 0x000000171b317235 */ /* 0x080fe20000000031 */
[----:B------:R-:W-:Y:S01]  /*2360*/  HFMA2 R36, R24, R3, R36 ;  /* 0x0000000318247231 */ /* 0x000fe20000000024 */
[----:B------:R-:W-:Y:S01]  /*2370*/  SHF.R.U32.HI R24, RZ, 0x8, R28 ;  /* 0x00000008ff187819 */ /* 0x000fe2000001161c */
[----:B------:R-:W-:Y:S01]  /*2380*/  HFMA2.MMA R53, R47, R23, R53 ;  /* 0x000000172f357235 */ /* 0x000fe20000000035 */
[C---:B------:R-:W-:Y:S01]  /*2390*/  LOP3.LUT R28, R30.reuse, 0xf000f, RZ, 0xc0, !PT ;  /* 0x000f000f1e1c7812 */ /* 0x040fe200078ec0ff */
[----:B------:R-:W-:Y:S01]  /*23a0*/  HFMA2 R38, R51, R13, R38 ;  /* 0x0000000d33267231 */ /* 0x000fe20000000026 */
[----:B------:R-:W-:Y:S01]  /*23b0*/  LOP3.LUT R23, R29, 0xf000f0, RZ, 0xc0, !PT ;  /* 0x00f000f01d177812 */ /* 0x000fe200078ec0ff */
[----:B------:R-:W-:Y:S01]  /*23c0*/  HFMA2.MMA R39, R49, R15, R39 ;  /* 0x0000000f31277235 */ /* 0x000fe20000000027 */
[----:B------:R-:W-:Y:S01]  /*23d0*/  SHF.R.U32.HI R25, RZ, 0x8, R29 ;  /* 0x00000008ff197819 */ /* 0x000fe2000001161d */
[----:B------:R-:W-:Y:S01]  /*23e0*/  HFMA2.MMA R35, R53, R2, R35 ;  /* 0x0000000235237235 */ /* 0x000fe20000000023 */
[----:B------:R-:W-:-:S02]  /*23f0*/  LOP3.LUT R46, R30, 0xf000f0, RZ, 0xc0, !PT ;  /* 0x00f000f01e2e7812 */ /* 0x000fc400078ec0ff */
[----:B------:R-:W-:Y:S02]  /*2400*/  SHF.R.U32.HI R26, RZ, 0x8, R30 ;  /* 0x00000008ff1a7819 */ /* 0x000fe4000001161e */
[----:B------:R-:W-:Y:S02]  /*2410*/  LOP3.LUT R29, R28, 0x64006400, RZ, 0xfc, !PT ;  /* 0x640064001c1d7812 */ /* 0x000fe400078efcff */
[C---:B------:R-:W-:Y:S02]  /*2420*/  LOP3.LUT R30, R31.reuse, 0xf000f, RZ, 0xc0, !PT ;  /* 0x000f000f1f1e7812 */ /* 0x040fe400078ec0ff */
[----:B------:R-:W-:Y:S02]  /*2430*/  LOP3.LUT R51, R20, 0x64006400, RZ, 0xfc, !PT ;  /* 0x6400640014337812 */ /* 0x000fe400078efcff */
[----:B------:R-:W-:Y:S01]  /*2440*/  LOP3.LUT R47, R31, 0xf000f0, RZ, 0xc0, !PT ;  /* 0x00f000f01f2f7812 */ /* 0x000fe200078ec0ff */
[----:B------:R-:W-:Y:S01]  /*2450*/  HFMA2.MMA R29, R29, 1, 1, R8 ;  /* 0x3c003c001d1d7835 */ /* 0x000fe20000000008 */
[----:B------:R-:W-:Y:S01]  /*2460*/  SHF.R.U32.HI R27, RZ, 0x8, R31 ;  /* 0x00000008ff1b7819 */ /* 0x000fe2000001161f */
[----:B------:R-:W-:Y:S01]  /*2470*/  HADD2 R51, R51, R4 ;  /* 0x0000000433337230 */ /* 0x000fe20000000000 */
[----:B------:R-:W-:-:S02]  /*2480*/  LOP3.LUT R20, R21, 0x64006400, RZ, 0xfc, !PT ;  /* 0x6400640015147812 */ /* 0x000fc400078efcff */
[----:B------:R-:W-:Y:S01]  /*2490*/  LOP3.LUT R31, R22, 0x64006400, RZ, 0xfc, !PT ;  /* 0x64006400161f7812 */ /* 0x000fe200078efcff */
[-C--:B0-----:R-:W-:Y:S01]  /*24a0*/  HFMA2.MMA R57, R29, R16.reuse, RZ ;  /* 0x000000101d397235 */ /* 0x081fe200000000ff */
[----:B------:R-:W-:Y:S01]  /*24b0*/  LOP3.LUT R21, R30, 0x64006400, RZ, 0xfc, !PT ;  /* 0x640064001e157812 */ /* 0x000fe200078efcff */
[----:B------:R-:W-:Y:S01]  /*24c0*/  HFMA2.MMA R28, R51, R16, RZ ;  /* 0x00000010331c7235 */ /* 0x000fe200000000ff */
[----:B------:R-:W-:Y:S01]  /*24d0*/  LOP3.LUT R46, R46, 0x64006400, RZ, 0xfc, !PT ;  /* 0x640064002e2e7812 */ /* 0x000fe200078efcff */
[----:B------:R-:W-:Y:S01]  /*24e0*/  HADD2 R31, R31, R6 ;  /* 0x000000061f1f7230 */ /* 0x000fe20000000000 */
[----:B------:R-:W-:Y:S01]  /*24f0*/  LOP3.LUT R48, R23, 0x64006400, RZ, 0xfc, !PT ;  /* 0x6400640017307812 */ /* 0x000fe200078efcff */
[----:B------:R-:W-:Y:S01]  /*2500*/  HADD2 R50, R21, R10 ;  /* 0x0000000a15327230 */ /* 0x000fe20000000000 */
[----:B------:R-:W-:Y:S01]  /*2510*/  LOP3.LUT R23, R47, 0x64006400, RZ, 0xfc, !PT ;  /* 0x640064002f177812 */ /* 0x000fe200078efcff */
[----:B------:R-:W-:Y:S01]  /*2520*/  HFMA2.MMA R49, R20, 0.0625, 0.0625, R5 ;  /* 0x2c002c0014317835 */ /* 0x000fe20000000005 */
[-C--:B------:R-:W-:Y:S01]  /*2530*/  HFMA2 R30, R31, R16.reuse, RZ.H0_H0 ;  /* 0x000000101f1e7231 */ /* 0x080fe200000400ff */
[----:B------:R-:W-:Y:S01]  /*2540*/  HFMA2.MMA R47, R46, 0.0625, 0.0625, R9 ;  /* 0x2c002c002e2f7835 */ /* 0x000fe20000000009 */
[----:B------:R-:W-:Y:S01]  /*2550*/  HFMA2 R48, R48, 0.0625, 0.0625, R7 ;  /* 0x2c002c0030307831 */ /* 0x000fe20000000007 */
[----:B------:R-:W-:Y:S01]  /*2560*/  LOP3.LUT R54, R27, 0xf000f, RZ, 0xc0, !PT ;  /* 0x000f000f1b367812 */ /* 0x000fe200078ec0ff */
[----:B------:R-:W-:Y:S01]  /*2570*/  HFMA2 R46, R23, 0.0625, 0.0625, R12 ;  /* 0x2c002c00172e7831 */ /* 0x000fe2000000000c */
[-C--:B------:R-:W-:Y:S01]  /*2580*/  HFMA2.MMA R28, R49, R17.reuse, R28 ;  /* 0x00000011311c7235 */ /* 0x080fe2000000001c */
[----:B------:R-:W-:Y:S01]  /*2590*/  HFMA2 R23, R50, R16, RZ.H0_H0 ;  /* 0x0000001032177231 */ /* 0x000fe200000400ff */
[----:B------:R-:W-:Y:S01]  /*25a0*/  HFMA2.MMA R57, R47, R17, R57 ;  /* 0x000000112f397235 */ /* 0x000fe20000000039 */
[-C--:B------:R-:W-:Y:S01]  /*25b0*/  HFMA2 R30, R48, R17.reuse, R30 ;  /* 0x00000011301e7231 */ /* 0x080fe2000000001e */
[----:B------:R-:W-:Y:S01]  /*25c0*/  LOP3.LUT R59, R54, 0x64006400, RZ, 0xfc, !PT ;  /* 0x64006400363b7812 */ /* 0x000fe200078efcff */
[----:B------:R-:W-:Y:S01]  /*25d0*/  HFMA2 R58, R46, R17, R23 ;  /* 0x000000112e3a7231 */ /* 0x000fe20000000017 */
[----:B------:R-:W-:Y:S01]  /*25e0*/  LOP3.LUT R17, R25, 0xf000f, RZ, 0xc0, !PT ;  /* 0x000f000f19117812 */ /* 0x000fe200078ec0ff */
[----:B------:R-:W0:Y:S01]  /*25f0*/  LDS.128 R20, [UR4+0x130] ;  /* 0x00013004ff147984 */ /* 0x000e220008000c00 */
[----:B------:R-:W-:-:S02]  /*2600*/  LOP3.LUT R16, R24, 0xf000f, RZ, 0xc0, !PT ;  /* 0x000f000f18107812 */ /* 0x000fc400078ec0ff */
        /* <DEDUP_REMOVED lines=9> */
[----:B------:R-:W-:Y:S01]  /*26a0*/  HADD2 R17, R55, R8 ;  /* 0x0000000837117230 */ /* 0x000fe20000000000 */
[----:B------:R-:W-:-:S02]  /*26b0*/  LOP3.LUT R55, R26, 0xf000f0, RZ, 0xc0, !PT ;  /* 0x00f000f01a377812 */ /* 0x000fc400078ec0ff */
[----:B------:R-:W-:Y:S01]  /*26c0*/  LOP3.LUT R59, R27, 0xf000f0, RZ, 0xc0, !PT ;  /* 0x00f000f01b3b7812 */ /* 0x000fe200078ec0ff */
[-C--:B------:R-:W-:Y:S01]  /*26d0*/  HFMA2.MMA R28, R53, R18.reuse, R28 ;  /* 0x00000012351c7235 */ /* 0x080fe2000000001c */
[-C--:B------:R-:W-:Y:S01]  /*26e0*/  HFMA2 R58, R16, R18.reuse, R58 ;  /* 0x00000012103a7231 */ /* 0x080fe2000000003a */
[----:B------:R-:W-:Y:S01]  /*26f0*/  HFMA2.MMA R57, R17, R18, R57 ;  /* 0x0000001211397235 */ /* 0x000fe20000000039 */
[----:B------:R-:W-:Y:S01]  /*2700*/  HFMA2 R30, R52, R18, R30 ;  /* 0x00000012341e7231 */ /* 0x000fe2000000001e */
[----:B------:R-:W-:Y:S02]  /*2710*/  LOP3.LUT R18, R24, 0x64006400, RZ, 0xfc, !PT ;  /* 0x6400640018127812 */ /* 0x000fe400078efcff */
[----:B------:R-:W-:Y:S02]  /*2720*/  LOP3.LUT R54, R25, 0x64006400, RZ, 0xfc, !PT ;  /* 0x6400640019367812 */ /* 0x000fe400078efcff */
[----:B------:R-:W1:Y:S01]  /*2730*/  LDS.128 R24, [UR4+0x230] ;  /* 0x00023004ff187984 */ /* 0x000e620008000c00 */
[----:B------:R-:W-:Y:S01]  /*2740*/  LOP3.LUT R56, R55, 0x64006400, RZ, 0xfc, !PT ;  /* 0x6400640037387812 */ /* 0x000fe200078efcff */
[----:B------:R-:W-:Y:S01]  /*2750*/  HFMA2.MMA R18, R18, 0.0625, 0.0625, R5 ;  /* 0x2c002c0012127835 */ /* 0x000fe20000000005 */
[----:B------:R-:W-:Y:S01]  /*2760*/  LOP3.LUT R59, R59, 0x64006400, RZ, 0xfc, !PT ;  /* 0x640064003b3b7812 */ /* 0x000fe200078efcff */
[----:B------:R-:W-:Y:S01]  /*2770*/  HFMA2 R54, R54, 0.0625, 0.0625, R7 ;  /* 0x2c002c0036367831 */ /* 0x000fe20000000007 */
[----:B------:R-:W-:-:S02]  /*2780*/  UIADD3 UR4, UR4, 0x40, URZ ;  /* 0x0000004004047890 */ /* 0x000fc4000fffe03f */
[----:B------:R-:W-:Y:S01]  /*2790*/  HFMA2.MMA R55, R56, 0.0625, 0.0625, R9 ;  /* 0x2c002c0038377835 */ /* 0x000fe20000000009 */
[----:B------:R-:W-:Y:S01]  /*27a0*/  HFMA2 R56, R59, 0.0625, 0.0625, R12 ;  /* 0x2c002c003b387831 */ /* 0x000fe2000000000c */
[-C--:B------:R-:W-:Y:S01]  /*27b0*/  HFMA2.MMA R28, R18, R19.reuse, R28 ;  /* 0x00000013121c7235 */ /* 0x080fe2000000001c */
[-C--:B------:R-:W-:Y:S02]  /*27c0*/  HFMA2 R59, R54, R19.reuse, R30 ;  /* 0x00000013363b7231 */ /* 0x080fe4000000001e */
[----:B------:R-:W-:Y:S01]  /*27d0*/  HFMA2 R58, R56, R19, R58 ;  /* 0x00000013383a7231 */ /* 0x000fe2000000003a */
[----:B------:R-:W-:Y:S01]  /*27e0*/  HFMA2.MMA R57, R55, R19, R57 ;  /* 0x0000001337397235 */ /* 0x000fe20000000039 */
[----:B------:R-:W-:Y:S01]  /*27f0*/  HFMA2 R42, R59, R13, R42 ;  /* 0x0000000d3b2a7231 */ /* 0x000fe2000000002a */
[----:B------:R-:W-:Y:S01]  /*2800*/  HFMA2.MMA R30, R28, R15, R45 ;  /* 0x0000000f1c1e7235 */ /* 0x000fe2000000002d */
[----:B------:R-:W-:Y:S01]  /*2810*/  HFMA2 R28, R58, R3, R41 ;  /* 0x000000033a1c7231 */ /* 0x000fe20000000029 */
        /* <DEDUP_REMOVED lines=40> */
[----:B------:R-:W-:Y:S01]  /*2aa0*/  HFMA2.MMA R35, R29, R2, R35 ;  /* 0x000000021d237235 */ /* 0x000fe20000000023 */
[----:B------:R-:W-:Y:S01]  /*2ab0*/  @P0 CALL.REL.NOINC `(.L_x_1136) ;  /* 0x0000001000000944 */ /* 0x000fe20003c00000 */
[----:B------:R-:W-:Y:S05]  /*2ac0*/  BRA `(.L_x_1138) ;  /* 0xffffdf5000007947 */ /* 0x000fea000383ffff */
.L_x_1136:
        /* <DEDUP_REMOVED lines=19> */
.L_x_1142:
[----:B------:R-:W0:Y:S02]  /*2c00*/  LDS R2, [R0] ;  /* 0x0000000000027984 */ /* 0x000e240000000800 */
[----:B0-----:R-:W-:-:S06]  /*2c10*/  HADD2 R3, R2, R7 ;  /* 0x0000000702037230 */ /* 0x001fcc0000000000 */
[----:B------:R-:W0:Y:S02]  /*2c20*/  ATOMS.CAST.SPIN R3, [R0], R2, R3 ;  /* 0x000000020003738d */ /* 0x000e240001800003 */
[----:B0-----:R-:W-:-:S13]  /*2c30*/  ISETP.EQ.U32.AND P0, PT, R3, 0x1, PT ;  /* 0x000000010300780c */ /* 0x001fda0003f02070 */
[----:B------:R-:W-:Y:S05]  /*2c40*/  @!P0 BRA `(.L_x_1142) ;  /* 0xffffffb000008947 */ /* 0x000fea000383ffff */
[----:B------:R-:W-:Y:S05]  /*2c50*/  BRA `(.L_x_1140) ;  /* 0x0000003000007947 */ /* 0x000fea0003800000 */
.L_x_1141:
[----:B------:R-:W2:Y:S02]  /*2c60*/  LD.E R0, [R4.64] ;  /* 0x0000000604007980 */ /* 0x000ea4000c101900 */
[----:B--2---:R-:W-:-:S05]  /*2c70*/  IMAD.IADD R3, R7, 0x1, R0 ;  /* 0x0000000107037824 */ /* 0x004fca00078e0200 */
[----:B------:R0:W-:Y:S02]  /*2c80*/  ST.E [R4.64], R3 ;  /* 0x0000000304007985 */ /* 0x0001e4000c101906 */
.L_x_1140:
[----:B------:R-:W-:Y:S05]  /*2c90*/  BSYNC B0 ;  /* 0x0000000000007941 */ /* 0x000fea0003800000 */
.L_x_1139:
        /* <DEDUP_REMOVED lines=9> */
.L_x_1146:
[----:B------:R-:W0:Y:S02]  /*2d30*/  LDS R6, [R0] ;  /* 0x0000000000067984 */ /* 0x000e240000000800 */
[----:B0-----:R-:W-:-:S10]  /*2d40*/  HFMA2.MMA R7, R6, 1, 1, R43 ;  /* 0x3c003c0006077835 */ /* 0x001fd4000000002b */
[----:B------:R-:W0:Y:S02]  /*2d50*/  ATOMS.CAST.SPIN R7, [R0], R6, R7 ;  /* 0x000000060007738d */ /* 0x000e240001800007 */
[----:B0-----:R-:W-:-:S13]  /*2d60*/  ISETP.EQ.U32.AND P0, PT, R7, 0x1, PT ;  /* 0x000000010700780c */ /* 0x001fda0003f02070 */
[----:B------:R-:W-:Y:S05]  /*2d70*/  @!P0 BRA `(.L_x_1146) ;  /* 0xffffffb000008947 */ /* 0x000fea000383ffff */
[----:B------:R-:W-:Y:S05]  /*2d80*/  BRA `(.L_x_1144) ;  /* 0x0000003000007947 */ /* 0x000fea0003800000 */
.L_x_1145:
[----:B------:R-:W2:Y:S02]  /*2d90*/  LD.E R0, [R4.64+0x4] ;  /* 0x0000040604007980 */ /* 0x000ea4000c101900 */
[----:B--2---:R-:W-:-:S05]  /*2da0*/  IMAD.IADD R7, R43, 0x1, R0 ;  /* 0x000000012b077824 */ /* 0x004fca00078e0200 */
[----:B------:R0:W-:Y:S02]  /*2db0*/  ST.E [R4.64+0x4], R7 ;  /* 0x0000040704007985 */ /* 0x0001e4000c101906 */
.L_x_1144:
[----:B------:R-:W-:Y:S05]  /*2dc0*/  BSYNC B0 ;  /* 0x0000000000007941 */ /* 0x000fea0003800000 */
.L_x_1143:
        /* <DEDUP_REMOVED lines=15> */
.L_x_1150:
[----:B------:R-:W0:Y:S02]  /*2ec0*/  LDS R6, [R0] ;  /* 0x0000000000067984 */ /* 0x000e240000000800 */
[----:B0-----:R-:W-:-:S06]  /*2ed0*/  HADD2 R7, R6, R9 ;  /* 0x0000000906077230 */ /* 0x001fcc0000000000 */
[----:B------:R-:W0:Y:S02]  /*2ee0*/  ATOMS.CAST.SPIN R7, [R0], R6, R7 ;  /* 0x000000060007738d */ /* 0x000e240001800007 */
[----:B0-----:R-:W-:-:S13]  /*2ef0*/  ISETP.EQ.U32.AND P0, PT, R7, 0x1, PT ;  /* 0x000000010700780c */ /* 0x001fda0003f02070 */
[----:B------:R-:W-:Y:S05]  /*2f00*/  @!P0 BRA `(.L_x_1150) ;  /* 0xffffffb000008947 */ /* 0x000fea000383ffff */
[----:B------:R-:W-:Y:S05]  /*2f10*/  BRA `(.L_x_1148) ;  /* 0x0000003000007947 */ /* 0x000fea0003800000 */
.L_x_1149:
[----:B------:R-:W2:Y:S02]  /*2f20*/  LD.E R0, [R4.64] ;  /* 0x0000000604007980 */ /* 0x000ea4000c101900 */
[----:B--2---:R-:W-:-:S05]  /*2f30*/  IMAD.IADD R7, R9, 0x1, R0 ;  /* 0x0000000109077824 */ /* 0x004fca00078e0200 */
[----:B------:R0:W-:Y:S02]  /*2f40*/  ST.E [R4.64], R7 ;  /* 0x0000000704007985 */ /* 0x0001e4000c101906 */
.L_x_1148:
[----:B------:R-:W-:Y:S05]  /*2f50*/  BSYNC B0 ;  /* 0x0000000000007941 */ /* 0x000fea0003800000 */
.L_x_1147:
[----:B------:R-:W-:-:S05]  /*2f60*/  IMAD.WIDE R2, R11, c[0x0][0x18c], R2 ;  /* 0x000063000b027a25 */ /* 0x000fca00078e0202 */
[----:B------:R-:W2:Y:S01]  /*2f70*/  ATOM.E.ADD.F16x2.RN.STRONG.GPU P0, RZ, [R2.64], R37 ;  /* 0x0000002502ff798a */ /* 0x000ea2000810e9c6 */
[----:B------:R-:W-:Y:S01]  /*2f80*/  BSSY B0, `(.L_x_1151) ;  /* 0x000000e000007945 */ /* 0x000fe20003800000 */
[----:B--2---:R-:W-:Y:S05]  /*2f90*/  @P0 BRA `(.L_x_1152) ;  /* 0x000000c000000947 */ /* 0x004fea0003800000 */
[----:B------:R-:W1:Y:S02]  /*2fa0*/  QSPC.E.S P0, RZ, [R2] ;  /* 0x0000000002ff73aa */ /* 0x000e640000000500 */
[----:B-1----:R-:W-:Y:S05]  /*2fb0*/  @!P0 BRA `(.L_x_1153) ;  /* 0x0000007000008947 */ /* 0x002fea0003800000 */
[----:B------:R-:W-:-:S05]  /*2fc0*/  LOP3.LUT R2, R2, 0xffffff, RZ, 0xc0, !PT ;  /* 0x00ffffff02027812 */ /* 0x000fca00078ec0ff */
.L_x_1154:
[----:B------:R-:W1:Y:S02]  /*2fd0*/  LDS R6, [R2] ;  /* 0x0000000002067984 */ /* 0x000e640000000800 */
[----:B01----:R-:W-:-:S10]  /*2fe0*/  HFMA2.MMA R7, R6, 1, 1, R37 ;  /* 0x3c003c0006077835 */ /* 0x003fd40000000025 */
[----:B------:R-:W0:Y:S02]  /*2ff0*/  ATOMS.CAST.SPIN R7, [R2], R6, R7 ;  /* 0x000000060207738d */ /* 0x000e240001800007 */
[----:B0-----:R-:W-:-:S13]  /*3000*/  ISETP.EQ.U32.AND P0, PT, R7, 0x1, PT ;  /* 0x000000010700780c */ /* 0x001fda0003f02070 */
[----:B------:R-:W-:Y:S05]  /*3010*/  @!P0 BRA `(.L_x_1154) ;  /* 0xffffffb000008947 */ /* 0x000fea000383ffff */
[----:B------:R-:W-:Y:S05]  /*3020*/  BRA `(.L_x_1152) ;  /* 0x0000003000007947 */ /* 0x000fea0003800000 */
.L_x_1153:
[----:B------:R-:W2:Y:S02]  /*3030*/  LD.E R0, [R2.64] ;  /* 0x0000000602007980 */ /* 0x000ea4000c101900 */
[----:B0-2---:R-:W-:-:S05]  /*3040*/  IMAD.IADD R7, R37, 0x1, R0 ;  /* 0x0000000125077824 */ /* 0x005fca00078e0200 */
[----:B------:R0:W-:Y:S02]  /*3050*/  ST.E [R2.64], R7 ;  /* 0x0000000702007985 */ /* 0x0001e4000c101906 */
.L_x_1152:
[----:B------:R-:W-:Y:S05]  /*3060*/  BSYNC B0 ;  /* 0x0000000000007941 */ /* 0x000fea0003800000 */
.L_x_1151:
        /* <DEDUP_REMOVED lines=15> */
.L_x_1158:
[----:B------:R-:W0:Y:S02]  /*3160*/  LDS R2, [R0] ;  /* 0x0000000000027984 */ /* 0x000e240000000800 */
[----:B0-----:R-:W-:-:S06]  /*3170*/  HADD2 R3, R2, R7 ;  /* 0x0000000702037230 */ /* 0x001fcc0000000000 */
[----:B------:R-:W0:Y:S02]  /*3180*/  ATOMS.CAST.SPIN R3, [R0], R2, R3 ;  /* 0x000000020003738d */ /* 0x000e240001800003 */
[----:B0-----:R-:W-:-:S13]  /*3190*/  ISETP.EQ.U32.AND P0, PT, R3, 0x1, PT ;  /* 0x000000010300780c */ /* 0x001fda0003f02070 */
[----:B------:R-:W-:Y:S05]  /*31a0*/  @!P0 BRA `(.L_x_1158) ;  /* 0xffffffb000008947 */ /* 0x000fea000383ffff */
[----:B------:R-:W-:Y:S05]  /*31b0*/  BRA `(.L_x_1156) ;  /* 0x0000003000007947 */ /* 0x000fea0003800000 */
.L_x_1157:
[----:B------:R-:W2:Y:S02]  /*31c0*/  LD.E R0, [R4.64] ;  /* 0x0000000604007980 */ /* 0x000ea4000c101900 */
[----:B--2---:R-:W-:-:S05]  /*31d0*/  IMAD.IADD R3, R7, 0x1, R0 ;  /* 0x0000000107037824 */ /* 0x004fca00078e0200 */
[----:B------:R0:W-:Y:S02]  /*31e0*/  ST.E [R4.64], R3 ;  /* 0x0000000304007985 */ /* 0x0001e4000c101906 */
.L_x_1156:
[----:B------:R-:W-:Y:S05]  /*31f0*/  BSYNC B0 ;  /* 0x0000000000007941 */ /* 0x000fea0003800000 */
.L_x_1155:
[----:B------:R-:W2:Y:S02]  /*3200*/  ATOM.E.ADD.F16x2.RN.STRONG.GPU P0, RZ, [R4.64+0x4], R35 ;  /* 0x0000042304ff798a */ /* 0x000ea4000810e9c6 */
[----:B--2---:R-:W-:Y:S05]  /*3210*/  @P0 EXIT ;  /* 0x000000000000094d */ /* 0x004fea0003800000 */
[----:B------:R-:W1:Y:S02]  /*3220*/  QSPC.E.S P0, RZ, [R4+0x4] ;  /* 0x0000040004ff73aa */ /* 0x000e640000000500 */
[----:B-1----:R-:W-:Y:S05]  /*3230*/  @!P0 BRA `(.L_x_1159) ;  /* 0x0000008000008947 */ /* 0x002fea0003800000 */
[----:B0-----:R-:W-:-:S04]  /*3240*/  IADD3 R4, R4, 0x4, RZ ;  /* 0x0000000404047810 */ /* 0x001fc80007ffe0ff */
[----:B------:R-:W-:-:S05]  /*3250*/  LOP3.LUT R4, R4, 0xffffff, RZ, 0xc0, !PT ;  /* 0x00ffffff04047812 */ /* 0x000fca00078ec0ff */
.L_x_1160:
[----:B------:R-:W0:Y:S02]  /*3260*/  LDS R2, [R4] ;  /* 0x0000000004027984 */ /* 0x000e240000000800 */
[----:B0-----:R-:W-:-:S10]  /*3270*/  HFMA2.MMA R3, R2, 1, 1, R35 ;  /* 0x3c003c0002037835 */ /* 0x001fd40000000023 */
[----:B------:R-:W0:Y:S02]  /*3280*/  ATOMS.CAST.SPIN R3, [R4], R2, R3 ;  /* 0x000000020403738d */ /* 0x000e240001800003 */
[----:B0-----:R-:W-:-:S13]  /*3290*/  ISETP.EQ.U32.AND P0, PT, R3, 0x1, PT ;  /* 0x000000010300780c */ /* 0x001fda0003f02070 */
[----:B------:R-:W-:Y:S05]  /*32a0*/  @!P0 BRA `(.L_x_1160) ;  /* 0xffffffb000008947 */ /* 0x000fea000383ffff */
[----:B------:R-:W-:Y:S05]  /*32b0*/  EXIT ;  /* 0x000000000000794d */ /* 0x000fea0003800000 */
.L_x_1159:
[----:B------:R-:W2:Y:S02]  /*32c0*/  LD.E R0, [R4.64+0x4] ;  /* 0x0000040604007980 */ /* 0x000ea4000c101900 */
[----:B0-2---:R-:W-:-:S05]  /*32d0*/  IMAD.IADD R3, R35, 0x1, R0 ;  /* 0x0000000123037824 */ /* 0x005fca00078e0200 */
[----:B------:R-:W-:Y:S01]  /*32e0*/  ST.E [R4.64+0x4], R3 ;  /* 0x0000040304007985 */ /* 0x000fe2000c101906 */
[----:B------:R-:W-:Y:S05]  /*32f0*/  EXIT ;  /* 0x000000000000794d */ /* 0x000fea0003800000 */
.L_x_1161:
        /* <DEDUP_REMOVED lines=16> */
.L_x_3845:


//--------------------- .text._Z28gemm_half_q_half_gptq_kernelILi2ELb0ELb1EEvPK6__halfPKjS4_S2_PS0_iiiiiPKtibS2_i --------------------------
	.section	.text._Z28gemm_half_q_half_gptq_kernelILi2ELb0ELb1EEvPK6__halfPKjS4_S2_PS0_iiiiiPKtibS2_i,"ax",@progbits
	.sectioninfo	@"SHI_REGISTERS=62"
	.align	128
        .global         _Z28gemm_half_q_half_gptq_kernelILi2ELb0ELb1EEvPK6__halfPKjS4_S2_PS0_iiiiiPKtibS2_i
        .type           _Z28gemm_half_q_half_gptq_kernelILi2ELb0ELb1EEvPK6__halfPKjS4_S2_PS0_iiiiiPKtibS2_i,@function
        .size           _Z28gemm_half_q_half_gptq_kernelILi2ELb0ELb1EEvPK6__halfPKjS4_S2_PS0_iiiiiPKtibS2_i,(.L_x_3846 - _Z28gemm_half_q_half_gptq_kernelILi2ELb0ELb1EEvPK6__halfPKjS4_S2_PS0_iiiiiPKtibS2_i)
        .other          _Z28gemm_half_q_half_gptq_kernelILi2ELb0ELb1EEvPK6__halfPKjS4_S2_PS0_iiiiiPKtibS2_i,@"STO_CUDA_ENTRY STV_DEFAULT"
_Z28gemm_half_q_half_gptq_kernelILi2ELb0ELb1EEvPK6__halfPKjS4_S2_PS0_iiiiiPKtibS2_i:
.text._Z28gemm_half_q_half_gptq_kernelILi2ELb0ELb1EEvPK6__halfPKjS4_S2_PS0_iiiiiPKtibS2_i:
        /* <DEDUP_REMOVED lines=14> */
[----:B---3--:R-:W-:Y:S01]  /*00e0*/  IMAD.SHL.U32 R2, R4, 0x2, RZ ;  /* 0x0000000204027824 */ /* 0x008fe200078e00ff */
        /* <DEDUP_REMOVED lines=17> */
[----:B------:R-:W-:Y:S01]  /*0200*/  @!P0 LEA R10, P3, R3, c[0x0][0x160], 0x1 ;  /* 0x00005800030a8a11 */ /* 0x000fe200078608ff */
[----:B------:R-:W3:Y:S01]  /*0210*/  @!P0 LDG.E.U16.CONSTANT R8, [R8.64] ;  /* 0x0000000608088981 */ /* 0x000ee2000c1e9500 */
[----:B--2---:R-:W-:-:S02]  /*0220*/  @P0 IADD3 R11, P4, R6, R5, RZ ;  /* 0x00000005060b0210 */ /* 0x004fc40007f9e0ff */
[----:B------:R-:W-:-:S03]  /*0230*/  @P0 IADD3 R7, P2, R5, R12, RZ ;  /* 0x0000000c05070210 */ /* 0x000fc60007f5e0ff */
[----:B------:R-:W-:Y:S01]  /*0240*/  @P0 IMAD.X R14, RZ, RZ, R14, P4 ;  /* 0x000000ffff0e0224 */ /* 0x000fe200020e060e */
[----:B------:R-:W-:Y:S02]  /*0250*/  @P0 LEA.HI.X.SX32 R12, R12, RZ, 0x1, P2 ;  /* 0x000000ff0c0c0211 */ /* 0x000fe400010f0eff */
[----:B------:R-:W-:Y:S02]  /*0260*/  @P0 LEA R4, P4, R11, c[0x0][0x160], 0x1 ;  /* 0x000058000b040a11 */ /* 0x000fe400078808ff */
[----:B------:R-:W-:Y:S02]  /*0270*/  @P0 LEA R6, P2, R7, c[0x0][0x160], 0x1 ;  /* 0x0000580007060a11 */ /* 0x000fe400078408ff */
[----:B------:R-:W-:Y:S02]  /*0280*/  @P0 LEA.HI.X R5, R11, c[0x0][0x164], R14, 0x1, P4 ;  /* 0x000059000b050a11 */ /* 0x000fe400020f0c0e */
[----:B------:R-:W-:Y:S02]  /*0290*/  @P0 LEA.HI.X R7, R7, c[0x0][0x164], R12, 0x1, P2 ;  /* 0x0000590007070a11 */ /* 0x000fe400010f0c0c */
[----:B------:R-:W-:Y:S01]  /*02a0*/  @!P0 LEA.HI.X R11, R3, c[0x0][0x164], R16, 0x1, P3 ;  /* 0x00005900030b8a11 */ /* 0x000fe200018f0c10 */
[----:B------:R-:W2:Y:S04]  /*02b0*/  @P0 LDG.E.U16.CONSTANT R4, [R4.64] ;  /* 0x0000000604040981 */ /* 0x000ea8000c1e9500 */
[----:B------:R-:W4:Y:S04]  /*02c0*/  @P0 LDG.E.U16.CONSTANT R6, [R6.64] ;  /* 0x0000000606060981 */ /* 0x000f28000c1e9500 */
[----:B------:R-:W5:Y:S01]  /*02d0*/  @!P0 LDG.E.U16.CONSTANT R10, [R10.64] ;  /* 0x000000060a0a8981 */ /* 0x000f62000c1e9500 */
[----:B------:R-:W-:-:S05]  /*02e0*/  IMAD.SHL.U32 R3, R15, 0x2, RZ ;  /* 0x000000020f037824 */ /* 0x000fca00078e00ff */
[----:B--2---:R0:W-:Y:S04]  /*02f0*/  @P0 STS.U16 [R3], R4 ;  /* 0x0000000403000388 */ /* 0x0041e80000000400 */
[----:B----4-:R0:W-:Y:S04]  /*0300*/  @P0 STS.U16 [R3+0x100], R6 ;  /* 0x0001000603000388 */ /* 0x0101e80000000400 */
[----:B---3--:R0:W-:Y:S04]  /*0310*/  @!P0 STS.U16 [R3], R8 ;  /* 0x0000000803008388 */ /* 0x0081e80000000400 */
[----:B-----5:R0:W-:Y:S02]  /*0320*/  @!P0 STS.U16 [R3+0x100], R10 ;  /* 0x0001000a03008388 */ /* 0x0201e40000000400 */
.L_x_1163:
[----:B------:R-:W-:Y:S05]  /*0330*/  BSYNC B0 ;  /* 0x0000000000007941 */ /* 0x000fea0003800000 */
.L_x_1162:
        /* <DEDUP_REMOVED lines=35> */
[C---:B------:R-:W-:Y:S01]  /*0570*/  IMAD.SHL.U32 R30, R31.reuse, 0x4, RZ ;  /* 0x000000041f1e7824 */ /* 0x040fe200078e00ff */
[----:B------:R-:W-:Y:S01]  /*0580*/  ULDC.S8 UR4, c[0x0][0x1ac] ;  /* 0x00006b0000047ab9 */ /* 0x000fe20000000200 */
[----:B------:R-:W-:Y:S02]  /*0590*/  IMAD.MOV.U32 R7, RZ, RZ, 0x2 ;  /* 0x00000002ff077424 */ /* 0x000fe400078e00ff */
[----:B------:R-:W-:Y:S01]  /*05a0*/  IMAD.IADD R6, R31, 0x1, R6 ;  /* 0x000000011f067824 */ /* 0x000fe200078e0206 */
[----:B------:R-:W-:Y:S02]  /*05b0*/  LOP3.LUT R30, R30, 0x10, RZ, 0xc0, !PT ;  /* 0x000000101e1e7812 */ /* 0x000fe400078ec0ff */
[----:B------:R-:W-:Y:S01]  /*05c0*/  ISETP.NE.AND P0, PT, RZ, UR4, PT ;  /* 0x00000004ff007c0c */ /* 0x000fe2000bf05270 */
[----:B------:R-:W-:-:S03]  /*05d0*/  IMAD.WIDE R6, R6, R7, c[0x0][0x178] ;  /* 0x00005e0006067625 */ /* 0x000fc600078e0207 */
[----:B------:R-:W-:Y:S01]  /*05e0*/  ISETP.NE.OR P0, PT, R13, RZ, !P0 ;  /* 0x000000ff0d00720c */ /* 0x000fe20004705670 */
[----:B------:R-:W0:Y:S01]  /*05f0*/  I2F.F16 R14, -0x40 ;  /* 0xffffffc0000e7906 */ /* 0x000e220000200c00 */
[----:B------:R1:W5:Y:S04]  /*0600*/  LDG.E.CONSTANT R8, [R6.64] ;  /* 0x0000000606087981 */ /* 0x000368000c1e9900 */
[----:B------:R1:W5:Y:S01]  /*0610*/  LDG.E.CONSTANT R11, [R6.64+0x4] ;  /* 0x00000406060b7981 */ /* 0x000362000c1e9900 */
[----:B--2---:R-:W-:-:S04]  /*0620*/  SHF.R.U32.HI R3, RZ, R30, R5 ;  /* 0x0000001eff037219 */ /* 0x004fc80000011605 */
[C---:B------:R-:W-:Y:S02]  /*0630*/  LEA.HI R4, R3.reuse, 0x1, RZ, 0x1c ;  /* 0x0000000103047811 */ /* 0x040fe400078fe0ff */
[C---:B------:R-:W-:Y:S02]  /*0640*/  IADD3 R9, R3.reuse, 0x1, RZ ;  /* 0x0000000103097810 */ /* 0x040fe40007ffe0ff */
[----:B------:R-:W-:Y:S02]  /*0650*/  LOP3.LUT R15, R4, 0xf, RZ, 0xc0, !PT ;  /* 0x0000000f040f7812 */ /* 0x000fe400078ec0ff */
[C---:B------:R-:W-:Y:S02]  /*0660*/  LEA.HI R4, R3.reuse, 0x1, RZ, 0x18 ;  /* 0x0000000103047811 */ /* 0x040fe400078fc0ff */
[----:B------:R-:W-:Y:S01]  /*0670*/  LEA.HI R3, R3, 0x1, RZ, 0x14 ;  /* 0x0000000103037811 */ /* 0x000fe200078fa0ff */
[----:B-1----:R1:W2:Y:S01]  /*0680*/  I2F.F16 R7, R15 ;  /* 0x0000000f00077306 */ /* 0x0022a20000200c00 */
[----:B------:R-:W-:-:S02]  /*0690*/  LOP3.LUT R12, R9, 0xf, RZ, 0xc0, !PT ;  /* 0x0000000f090c7812 */ /* 0x000fc400078ec0ff */
[----:B------:R-:W-:Y:S02]  /*06a0*/  LOP3.LUT R16, R4, 0xf, RZ, 0xc0, !PT ;  /* 0x0000000f04107812 */ /* 0x000fe400078ec0ff */
[----:B------:R-:W-:-:S03]  /*06b0*/  LOP3.LUT R18, R3, 0xf, RZ, 0xc0, !PT ;  /* 0x0000000f03127812 */ /* 0x000fc600078ec0ff */
[----:B------:R1:W3:Y:S08]  /*06c0*/  I2F.F16 R9, R12 ;  /* 0x0000000c00097306 */ /* 0x0002f00000200c00 */
[----:B------:R1:W4:Y:S08]  /*06d0*/  I2F.F16 R17, R16 ;  /* 0x0000001000117306 */ /* 0x0003300000200c00 */
[----:B------:R1:W0:Y:S01]  /*06e0*/  I2F.F16 R19, R18 ;  /* 0x0000001200137306 */ /* 0x0002220000200c00 */
[----:B------:R-:W-:Y:S05]  /*06f0*/  @P0 BRA `(.L_x_1164) ;  /* 0x0000007000000947 */ /* 0x000fea0003800000 */
[----:B--23--:R-:W-:Y:S02]  /*0700*/  IMAD R2, R2, c[0x0][0x18c], R31 ;  /* 0x0000630002027a24 */ /* 0x00cfe400078e021f */
[----:B------:R-:W-:-:S03]  /*0710*/  IMAD.MOV.U32 R5, RZ, RZ, 0x2 ;  /* 0x00000002ff057424 */ /* 0x000fc600078e00ff */
[C---:B------:R-:W-:Y:S01]  /*0720*/  IADD3 R4, R2.reuse, c[0x0][0x18c], RZ ;  /* 0x0000630002047a10 */ /* 0x040fe20007ffe0ff */
[----:B------:R-:W-:-:S04]  /*0730*/  IMAD.WIDE R2, R2, R5, c[0x0][0x180] ;  /* 0x0000600002027625 */ /* 0x000fc800078e0205 */
[----:B------:R-:W-:Y:S01]  /*0740*/  IMAD.WIDE R4, R4, R5, c[0x0][0x180] ;  /* 0x0000600004047625 */ /* 0x000fe200078e0205 */
[----:B------:R2:W-:Y:S04]  /*0750*/  STG.E.64 [R2.64], RZ ;  /* 0x000000ff02007986 */ /* 0x0005e8000c101b06 */
[----:B------:R2:W-:Y:S02]  /*0760*/  STG.E.64 [R4.64], RZ ;  /* 0x000000ff04007986 */ /* 0x0005e4000c101b06 */
.L_x_1164:
[----:B--23--:R-:W-:Y:S01]  /*0770*/  ISETP.GE.AND P0, PT, R0, R32, PT ;  /* 0x000000200000720c */ /* 0x00cfe20003f06270 */
[----:B------:R-:W-:Y:S01]  /*0780*/  BAR.SYNC.DEFER_BLOCKING 0x0 ;  /* 0x0000000000007b1d */ /* 0x000fe20000010000 */
[----:B-1----:R-:W-:Y:S01]  /*0790*/  LOP3.LUT R12, R12, 0xe400, RZ, 0xfc, !PT ;  /* 0x0000e4000c0c7812 */ /* 0x002fe200078efcff */
[C---:B0-----:R-:W-:Y:S01]  /*07a0*/  HADD2 R10, R14.reuse.H0_H0, -R9.H0_H0 ;  /* 0xa00000090e0a7230 */ /* 0x041fe20000000800 */
        /* <DEDUP_REMOVED lines=9> */
[----:B------:R-:W-:Y:S01]  /*0840*/  IMAD.MOV.U32 R41, RZ, RZ, RZ ;  /* 0x000000ffff297224 */ /* 0x000fe200078e00ff */
[----:B------:R-:W-:Y:S01]  /*0850*/  CS2R R36, SRZ ;  /* 0x0000000000247805 */ /* 0x000fe2000001ff00 */
        /* <DEDUP_REMOVED lines=21> */
[----:B------:R-:W-:-:S04]  /*09b0*/  IMAD.MOV.U32 R8, RZ, RZ, R2 ;  /* 0x000000ffff087224 */ /* 0x000fc800078e0002 */
.L_x_1167:
[----:B------:R-:W2:Y:S01]  /*09c0*/  LDG.E.128.CONSTANT R12, [R56.64] ;  /* 0x00000006380c7981 */ /* 0x000ea2000c1e9d00 */
[----:B------:R-:W-:-:S03]  /*09d0*/  ISETP.NE.AND P0, PT, R0, R8, PT ;  /* 0x000000080000720c */ /* 0x000fc60003f05270 */
[----:B------:R-:W0:Y:S04]  /*09e0*/  LDS.128 R16, [UR4] ;  /* 0x00000004ff107984 */ /* 0x000e280008000c00 */
[----:B------:R-:W1:Y:S01]  /*09f0*/  LDS.128 R20, [UR4+0x100] ;  /* 0x00010004ff147984 */ /* 0x000e620008000c00 */
[C---:B--2---:R-:W-:Y:S02]  /*0a00*/  LOP3.LUT R40, R12.reuse, 0xf000f, RZ, 0xc0, !PT ;  /* 0x000f000f0c287812 */ /* 0x044fe400078ec0ff */
[----:B------:R-:W-:Y:S02]  /*0a10*/  LOP3.LUT R33, R12, 0xf000f0, RZ, 0xc0, !PT ;  /* 0x00f000f00c217812 */ /* 0x000fe400078ec0ff */
[C---:B------:R-:W-:Y:S02]  /*0a20*/  LOP3.LUT R39, R13.reuse, 0xf000f, RZ, 0xc0, !PT ;  /* 0x000f000f0d277812 */ /* 0x040fe400078ec0ff */
[----:B------:R-:W-:-:S02]  /*0a30*/  LOP3.LUT R42, R13, 0xf000f0, RZ, 0xc0, !PT ;  /* 0x00f000f00d2a7812 */ /* 0x000fc400078ec0ff */
[----:B------:R-:W-:Y:S02]  /*0a40*/  LOP3.LUT R40, R40, 0x64006400, RZ, 0xfc, !PT ;  /* 0x6400640028287812 */ /* 0x000fe400078efcff */
[----:B------:R-:W-:Y:S01]  /*0a50*/  LOP3.LUT R33, R33, 0x64006400, RZ, 0xfc, !PT ;  /* 0x6400640021217812 */ /* 0x000fe200078efcff */
        /* <DEDUP_REMOVED lines=24> */
[----:B------:R-:W-:Y:S01]  /*0be0*/  LOP3.LUT R25, R8, 0xf, RZ, 0xc0, !PT ;  /* 0x0000000f08197812 */ /* 0x000fe200078ec0ff */
[----:B------:R-:W-:Y:S01]  /*0bf0*/  IMAD.MOV.U32 R8, RZ, RZ, R2 ;  /* 0x000000ffff087224 */ /* 0x000fe200078e0002 */
[----:B0-----:R-:W-:Y:S02]  /*0c00*/  LOP3.LUT R7, R11, 0xe400, RZ, 0xfc, !PT ;  /* 0x0000e4000b077812 */ /* 0x001fe400078efcff */
[----:B------:R-:W-:-:S03]  /*0c10*/  LOP3.LUT R43, R25, 0xe400, RZ, 0xfc, !PT ;  /* 0x0000e400192b7812 */ /* 0x000fc600078efcff */
[----:B------:R0:W5:Y:S01]  /*0c20*/  I2F.F16 R4, R5 ;  /* 0x0000000500047306 */ /* 0x0001620000200c00 */
[----:B-1----:R-:W-:-:S07]  /*0c30*/  LOP3.LUT R3, R3, 0xe400, RZ, 0xfc, !PT ;  /* 0x0000e40003037812 */ /* 0x002fce00078efcff */
[----:B------:R1:W3:Y:S01]  /*0c40*/  I2F.F16 R6, R11 ;  /* 0x0000000b00067306 */ /* 0x0002e20000200c00 */
[----:B0-----:R-:W-:Y:S01]  /*0c50*/  LOP3.LUT R5, R5, 0xe400, RZ, 0xfc, !PT ;  /* 0x0000e40005057812 */ /* 0x001fe200078efcff */
[----:B--2---:R-:W-:-:S06]  /*0c60*/  HADD2 R10, R27.H0_H0, -R10.H0_H0 ;  /* 0xa000000a1b0a7230 */ /* 0x004fcc0000000800 */
[----:B------:R4:W0:Y:S01]  /*0c70*/  I2F.F16 R9, R25 ;  /* 0x0000001900097306 */ /* 0x0008220000200c00 */
[----:B-1----:R-:W-:Y:S01]  /*0c80*/  PRMT R11, R3, 0x5410, R3 ;  /* 0x00005410030b7816 */ /* 0x002fe20000000003 */
[C---:B-----5:R-:W-:Y:S01]  /*0c90*/  HADD2 R4, R27.reuse.H0_H0, -R4.H0_H0 ;  /* 0xa00000041b047230 */ /* 0x060fe20000000800 */
[----:B------:R-:W-:Y:S02]  /*0ca0*/  PRMT R3, R5, 0x5410, R5 ;  /* 0x0000541005037816 */ /* 0x000fe40000000005 */
[----:B------:R-:W-:Y:S02]  /*0cb0*/  PRMT R5, R7, 0x5410, R7 ;  /* 0x0000541007057816 */ /* 0x000fe40000000007 */
[----:B------:R-:W-:Y:S01]  /*0cc0*/  PRMT R7, R43, 0x5410, R43 ;  /* 0x000054102b077816 */ /* 0x000fe2000000002b */
[C---:B---3--:R-:W-:Y:S01]  /*0cd0*/  HADD2 R6, R27.reuse.H0_H0, -R6.H0_H0 ;  /* 0xa00000061b067230 */ /* 0x048fe20000000800 */
[C-C-:B----4-:R-:W-:Y:S02]  /*0ce0*/  PRMT R25, R24.reuse, 0x5410, R24.reuse ;  /* 0x0000541018197816 */ /* 0x150fe40000000018 */
[----:B------:R-:W-:Y:S01]  /*0cf0*/  PRMT R24, R24, 0x7632, R24 ;  /* 0x0000763218187816 */ /* 0x000fe20000000018 */
[----:B0-----:R-:W-:Y:S01]  /*0d00*/  HADD2 R9, R27.H0_H0, -R9.H0_H0 ;  /* 0xa00000091b097230 */ /* 0x001fe20000000800 */
[----:B------:R-:W-:-:S02]  /*0d10*/  PRMT R27, R26, 0x5410, R26 ;  /* 0x000054101a1b7816 */ /* 0x000fc4000000001a */
[----:B------:R-:W-:Y:S02]  /*0d20*/  PRMT R26, R26, 0x7632, R26 ;  /* 0x000076321a1a7816 */ /* 0x000fe4000000001a */
.L_x_1166:
[----:B01----:R-:W-:Y:S01]  /*0d30*/  HFMA2.MMA R40, R40, 1, 1, R11 ;  /* 0x3c003c0028287835 */ /* 0x003fe2000000000b */
[----:B------:R-:W-:Y:S01]  /*0d40*/  LOP3.LUT R44, R39, 0x64006400, RZ, 0xfc, !PT ;  /* 0x64006400272c7812 */ /* 0x000fe200078efcff */
[----:B------:R-:W-:Y:S01]  /*0d50*/  HFMA2.MMA R33, R33, 0.0625, 0.0625, R10 ;  /* 0x2c002c0021217835 */ /* 0x000fe2000000000a */
[----:B------:R-:W-:Y:S02]  /*0d60*/  LOP3.LUT R39, R42, 0x64006400, RZ, 0xfc, !PT ;  /* 0x640064002a277812 */ /* 0x000fe400078efcff */
[----:B------:R-:W-:Y:S01]  /*0d70*/  SHF.R.U32.HI R54, RZ, 0x8, R14 ;  /* 0x00000008ff367819 */ /* 0x000fe2000001160e */
[----:B------:R-:W-:Y:S01]  /*0d80*/  HFMA2.MMA R45, R40, R20, RZ ;  /* 0x00000014282d7235 */ /* 0x000fe200000000ff */
[----:B------:R-:W-:Y:S01]  /*0d90*/  HADD2 R44, R44, R3 ;  /* 0x000000032c2c7230 */ /* 0x000fe20000000000 */
[----:B------:R-:W-:Y:S01]  /*0da0*/  SHF.R.U32.HI R55, RZ, 0x8, R15 ;  /* 0x00000008ff377819 */ /* 0x000fe2000001160f */
[----:B------:R-:W-:Y:S02]  /*0db0*/  HFMA2 R39, R39, 0.0625, 0.0625, R4 ;  /* 0x2c002c0027277831 */ /* 0x000fe40000000004 */
[----:B------:R-:W-:Y:S01]  /*0dc0*/  HFMA2 R43, R40, R16, RZ.H0_H0 ;  /* 0x00000010282b7231 */ /* 0x000fe200000400ff */
[----:B------:R-:W-:Y:S01]  /*0dd0*/  SHF.R.U32.HI R40, RZ, 0x8, R12 ;  /* 0x00000008ff287819 */ /* 0x000fe2000001160c */
[----:B------:R-:W-:Y:S01]  /*0de0*/  HFMA2.MMA R45, R33, R21, R45 ;  /* 0x00000015212d7235 */ /* 0x000fe2000000002d */
[C---:B------:R-:W-:Y:S01]  /*0df0*/  LOP3.LUT R12, R14.reuse, 0xf000f, RZ, 0xc0, !PT ;  /* 0x000f000f0e0c7812 */ /* 0x040fe200078ec0ff */
[----:B------:R-:W-:Y:S01]  /*0e00*/  HFMA2 R43, R33, R17, R43 ;  /* 0x00000011212b7231 */ /* 0x000fe2000000002b */
[----:B------:R-:W-:Y:S01]  /*0e10*/  LOP3.LUT R33, R14, 0xf000f0, RZ, 0xc0, !PT ;  /* 0x00f000f00e217812 */ /* 0x000fe200078ec0ff */
[----:B------:R-:W-:Y:S01]  /*0e20*/  HFMA2.MMA R46, R44, R16, RZ ;  /* 0x000000102c2e7235 */ /* 0x000fe200000000ff */
[----:B------:R-:W-:Y:S01]  /*0e30*/  LOP3.LUT R42, R12, 0x64006400, RZ, 0xfc, !PT ;  /* 0x640064000c2a7812 */ /* 0x000fe200078efcff */
[----:B------:R-:W-:Y:S01]  /*0e40*/  HFMA2 R44, R44, R20, RZ.H0_H0 ;  /* 0x000000142c2c7231 */ /* 0x000fe200000400ff */
[----:B------:R-:W-:-:S02]  /*0e50*/  LOP3.LUT R33, R33, 0x64006400, RZ, 0xfc, !PT ;  /* 0x6400640021217812 */ /* 0x000fc400078efcff */
[----:B------:R-:W-:Y:S01]  /*0e60*/  LOP3.LUT R12, R40, 0xf000f, RZ, 0xc0, !PT ;  /* 0x000f000f280c7812 */ /* 0x000fe200078ec0ff */
[----:B------:R-:W-:Y:S01]  /*0e70*/  HADD2 R42, R42, R5 ;  /* 0x000000052a2a7230 */ /* 0x000fe20000000000 */
[----:B------:R-:W-:Y:S01]  /*0e80*/  HFMA2.MMA R46, R39, R17, R46 ;  /* 0x00000011272e7235 */ /* 0x000fe2000000002e */
[----:B------:R-:W-:Y:S01]  /*0e90*/  HFMA2 R39, R39, R21, R44 ;  /* 0x0000001527277231 */ /* 0x000fe2000000002c */
[----:B------:R-:W-:Y:S01]  /*0ea0*/  LOP3.LUT R12, R12, 0x64006400, RZ, 0xfc, !PT ;  /* 0x640064000c0c7812 */ /* 0x000fe200078efcff */
[----:B------:R-:W-:Y:S01]  /*0eb0*/  HFMA2.MMA R33, R33, 0.0625, 0.0625, R6 ;  /* 0x2c002c0021217835 */ /* 0x000fe20000000006 */
[----:B------:R-:W-:Y:S01]  /*0ec0*/  HFMA2 R44, R42, R16, RZ.H0_H0 ;  /* 0x000000102a2c7231 */ /* 0x000fe200000400ff */
[----:B------:R-:W-:Y:S01]  /*0ed0*/  HFMA2.MMA R42, R42, R20, RZ ;  /* 0x000000142a2a7235 */ /* 0x000fe200000000ff */
[----:B------:R-:W-:Y:S01]  /*0ee0*/  LOP3.LUT R14, R55, 0xf000f, RZ, 0xc0, !PT ;  /* 0x000f000f370e7812 */ /* 0x000fe200078ec0ff */
[----:B------:R-:W-:-:S03]  /*0ef0*/  HADD2 R12, R12, R11 ;  /* 0x0000000b0c0c7230 */ /* 0x000fc60000000000 */
[----:B------:R-:W-:Y:S01]  /*0f00*/  LOP3.LUT R14, R14, 0x64006400, RZ, 0xfc, !PT ;  /* 0x640064000e0e7812 */ /* 0x000fe200078efcff */
[----:B------:R-:W-:Y:S01]  /*0f10*/  HFMA2.MMA R42, R33, R21, R42 ;  /* 0x00000015212a7235 */ /* 0x000fe2000000002a */
[----:B------:R-:W-:Y:S01]  /*0f20*/  HFMA2 R43, R12, R18, R43 ;  /* 0x000000120c2b7231 */ /* 0x000fe2000000002b */
[----:B------:R-:W-:Y:S01]  /*0f30*/  HFMA2.MMA R45, R12, R22, R45 ;  /* 0x000000160c2d7235 */ /* 0x000fe2000000002d */
[----:B------:R-:W-:Y:S01]  /*0f40*/  HFMA2 R44, R33, R17, R44 ;  /* 0x00000011212c7231 */ /* 0x000fe2000000002c */
[C---:B------:R-:W-:Y:S01]  /*0f50*/  LOP3.LUT R12, R15.reuse, 0xf000f, RZ, 0xc0, !PT ;  /* 0x000f000f0f0c7812 */ /* 0x040fe200078ec0ff */
[----:B------:R-:W-:Y:S01]  /*0f60*/  HADD2 R47, R14, R7 ;  /* 0x000000070e2f7230 */ /* 0x000fe20000000000 */
[----:B------:R-:W-:Y:S02]  /*0f70*/  LOP3.LUT R33, R15, 0xf000f0, RZ, 0xc0, !PT ;  /* 0x00f000f00f217812 */ /* 0x000fe400078ec0ff */
[----:B------:R-:W-:Y:S02]  /*0f80*/  LOP3.LUT R12, R12, 0x64006400, RZ, 0xfc, !PT ;  /* 0x640064000c0c7812 */ /* 0x000fe400078efcff */
[----:B------:R-:W-:-:S03]  /*0f90*/  LOP3.LUT R50, R33, 0x64006400, RZ, 0xfc, !PT ;  /* 0x6400640021327812 */ /* 0x000fc600078efcff */
[----:B------:R-:W-:Y:S02]  /*0fa0*/  HADD2 R12, R12, R7 ;  /* 0x000000070c0c7230 */ /* 0x000fe40000000000 */
[----:B------:R-:W-:Y:S01]  /*0fb0*/  HFMA2 R33, R50, 0.0625, 0.0625, R9 ;  /* 0x2c002c0032217831 */ /* 0x000fe20000000009 */
[----:B------:R-:W-:-:S03]  /*0fc0*/  LOP3.LUT R50, R54, 0xf000f, RZ, 0xc0, !PT ;  /* 0x000f000f36327812 */ /* 0x000fc600078ec0ff */
[----:B------:R-:W-:Y:S01]  /*0fd0*/  HFMA2.MMA R52, R12, R16, RZ ;  /* 0x000000100c347235 */ /* 0x000fe200000000ff */
[----:B------:R-:W-:Y:S01]  /*0fe0*/  LOP3.LUT R50, R50, 0x64006400, RZ, 0xfc, !PT ;  /* 0x6400640032327812 */ /* 0x000fe200078efcff */
[----:B------:R-:W-:Y:S01]  /*0ff0*/  HFMA2 R12, R12, R20, RZ.H0_H0 ;  /* 0x000000140c0c7231 */ /* 0x000fe200000400ff */
[----:B------:R-:W-:-:S04]  /*1000*/  SHF.R.U32.HI R16, RZ, 0x8, R13 ;  /* 0x00000008ff107819 */ /* 0x000fc8000001160d */
[----:B------:R-:W-:Y:S01]  /*1010*/  HFMA2.MMA R50, R50, 1, 1, R5 ;  /* 0x3c003c0032327835 */ /* 0x000fe20000000005 */
[----:B------:R-:W-:Y:S01]  /*1020*/  LOP3.LUT R58, R16, 0xf000f, RZ, 0xc0, !PT ;  /* 0x000f000f103a7812 */ /* 0x000fe200078ec0ff */
[----:B------:R-:W-:Y:S01]  /*1030*/  HFMA2.MMA R21, R33, R21, R12 ;  /* 0x0000001521157235 */ /* 0x000fe2000000000c */
[----:B------:R-:W-:Y:S01]  /*1040*/  HFMA2 R52, R33, R17, R52 ;  /* 0x0000001121347231 */ /* 0x000fe20000000034 */
[----:B------:R-:W-:Y:S01]  /*1050*/  IMAD.MOV.U32 R33, RZ, RZ, 0x4 ;  /* 0x00000004ff217424 */ /* 0x000fe200078e00ff */
[----:B------:R-:W-:-:S05]  /*1060*/  LOP3.LUT R58, R58, 0x64006400, RZ, 0xfc, !PT ;  /* 0x640064003a3a7812 */ /* 0x000fca00078efcff */
[----:B------:R-:W-:Y:S01]  /*1070*/  HFMA2 R17, R50, R18, R44 ;  /* 0x0000001232117231 */ /* 0x000fe2000000002c */
[----:B------:R-:W-:Y:S01]  /*1080*/  HFMA2.MMA R44, R47, R18, R52 ;  /* 0x000000122f2c7235 */ /* 0x000fe20000000034 */
[----:B------:R-:W-:Y:S01]  /*1090*/  IMAD.WIDE R52, R33, c[0x0][0x18c], R56 ;  /* 0x0000630021347a25 */ /* 0x000fe200078e0238 */
[----:B------:R-:W-:-:S04]  /*10a0*/  HADD2 R51, R58, R3 ;  /* 0x000000033a337230 */ /* 0x000fc80000000000 */
[----:B------:R0:W2:Y:S01]  /*10b0*/  LDG.E.128.CONSTANT R12, [R52.64] ;  /* 0x00000006340c7981 */ /* 0x0000a2000c1e9d00 */
[----:B------:R-:W-:Y:S01]  /*10c0*/  LOP3.LUT R54, R54, 0xf000f0, RZ, 0xc0, !PT ;  /* 0x00f000f036367812 */ /* 0x000fe200078ec0ff */
[----:B------:R-:W-:Y:S01]  /*10d0*/  HFMA2.MMA R46, R51, R18, R46 ;  /* 0x00000012332e7235 */ /* 0x000fe2000000002e */
[----:B------:R-:W-:Y:S01]  /*10e0*/  LOP3.LUT R40, R40, 0xf000f0, RZ, 0xc0, !PT ;  /* 0x00f000f028287812 */ /* 0x000fe200078ec0ff */
[-C--:B------:R-:W-:Y:S01]  /*10f0*/  HFMA2 R39, R51, R22.reuse, R39 ;  /* 0x0000001633277231 */ /* 0x080fe20000000027 */
[----:B------:R-:W-:Y:S01]  /*1100*/  HFMA2.MMA R18, R50, R22, R42 ;  /* 0x0000001632127235 */ /* 0x000fe2000000002a */
[----:B------:R-:W-:Y:S01]  /*1110*/  HFMA2 R22, R47, R22, R21 ;  /* 0x000000162f167231 */ /* 0x000fe20000000015 */
[----:B------:R-:W-:Y:S02]  /*1120*/  LOP3.LUT R16, R16, 0xf000f0, RZ, 0xc0, !PT ;  /* 0x00f000f010107812 */ /* 0x000fe400078ec0ff */
[----:B------:R-:W-:Y:S02]  /*1130*/  LOP3.LUT R51, R54, 0x64006400, RZ, 0xfc, !PT ;  /* 0x6400640036337812 */ /* 0x000fe400078efcff */
[----:B------:R-:W-:-:S02]  /*1140*/  LOP3.LUT R21, R40, 0x64006400, RZ, 0xfc, !PT ;  /* 0x6400640028157812 */ /* 0x000fc400078efcff */
[----:B------:R-:W-:Y:S02]  /*1150*/  LOP3.LUT R55, R55, 0xf000f0, RZ, 0xc0, !PT ;  /* 0x00f000f037377812 */ /* 0x000fe400078ec0ff */
[----:B------:R-:W-:Y:S01]  /*1160*/  LOP3.LUT R47, R16, 0x64006400, RZ, 0xfc, !PT ;  /* 0x64006400102f7812 */ /* 0x000fe200078efcff */
[----:B------:R-:W-:Y:S01]  /*1170*/  HFMA2.MMA R16, R51, 0.0625, 0.0625, R6 ;  /* 0x2c002c0033107835 */ /* 0x000fe20000000006 */
[----:B------:R-:W-:Y:S01]  /*1180*/  LOP3.LUT R40, R55, 0x64006400, RZ, 0xfc, !PT ;  /* 0x6400640037287812 */ /* 0x000fe200078efcff */
[----:B------:R-:W-:Y:S02]  /*1190*/  HFMA2.MMA R20, R21, 0.0625, 0.0625, R10 ;  /* 0x2c002c0015147835 */ /* 0x000fe4000000000a */
[----:B------:R-:W-:Y:S02]  /*11a0*/  HFMA2 R42, R47, 0.0625, 0.0625, R4 ;  /* 0x2c002c002f2a7831 */ /* 0x000fe40000000004 */
[----:B------:R-:W-:Y:S02]  /*11b0*/  HFMA2 R40, R40, 0.0625, 0.0625, R9 ;  /* 0x2c002c0028287831 */ /* 0x000fe40000000009 */
[----:B------:R-:W-:Y:S01]  /*11c0*/  HFMA2.MMA R21, R20, R19, R43 ;  /* 0x0000001314157235 */ /* 0x000fe2000000002b */
[-C--:B------:R-:W-:Y:S01]  /*11d0*/  HFMA2 R46, R42, R19.reuse, R46 ;  /* 0x000000132a2e7231 */ /* 0x080fe2000000002e */
[----:B------:R-:W-:Y:S01]  /*11e0*/  HFMA2.MMA R42, R42, R23, R39 ;  /* 0x000000172a2a7235 */ /* 0x000fe20000000027 */
[----:B------:R-:W-:Y:S01]  /*11f0*/  HFMA2 R44, R40, R19, R44 ;  /* 0x00000013282c7231 */ /* 0x000fe2000000002c */
[----:B------:R-:W-:Y:S01]  /*1200*/  HFMA2.MMA R43, R16, R19, R17 ;  /* 0x00000013102b7235 */ /* 0x000fe20000000011 */
[----:B------:R-:W-:-:S02]  /*1210*/  HFMA2 R39, R16, R23, R18 ;  /* 0x0000001710277231 */ /* 0x000fc40000000012 */
[----:B------:R-:W1:Y:S01]  /*1220*/  LDS.128 R16, [UR4+0x10] ;  /* 0x00001004ff107984 */ /* 0x000e620008000c00 */
[----:B------:R-:W-:Y:S01]  /*1230*/  HFMA2.MMA R38, R21, R27, R38 ;  /* 0x0000001b15267235 */ /* 0x000fe20000000026 */
[----:B------:R-:W-:Y:S01]  /*1240*/  HFMA2 R45, R20, R23, R45 ;  /* 0x00000017142d7231 */ /* 0x000fe2000000002d */
[----:B------:R-:W-:Y:S02]  /*1250*/  HFMA2.MMA R40, R40, R23, R22 ;  /* 0x0000001728287235 */ /* 0x000fe40000000016 */
[----:B------:R-:W3:Y:S01]  /*1260*/  LDS.128 R20, [UR4+0x110] ;  /* 0x00011004ff147984 */ /* 0x000ee20008000c00 */
[----:B------:R-:W-:Y:S01]  /*1270*/  HFMA2.MMA R36, R43, R25, R36 ;  /* 0x000000192b247235 */ /* 0x000fe20000000024 */
[----:B------:R-:W-:Y:S01]  /*1280*/  HFMA2 R35, R44, R24, R35 ;  /* 0x000000182c237231 */ /* 0x000fe20000000023 */
[----:B------:R-:W-:Y:S02]  /*1290*/  HFMA2.MMA R34, R45, R27, R34 ;  /* 0x0000001b2d227235 */ /* 0x000fe40000000022 */
[----:B------:R-:W-:Y:S01]  /*12a0*/  HFMA2.MMA R37, R42, R26, R37 ;  /* 0x0000001a2a257235 */ /* 0x000fe20000000025 */
[----:B------:R-:W-:Y:S01]  /*12b0*/  HFMA2 R41, R46, R26, R41 ;  /* 0x0000001a2e297231 */ /* 0x000fe20000000029 */
[----:B0-----:R-:W-:Y:S01]  /*12c0*/  IMAD.WIDE R52, R33, c[0x0][0x18c], R52 ;  /* 0x0000630021347a25 */ /* 0x001fe200078e0234 */
[----:B--2---:R-:W-:-:S02]  /*12d0*/  LOP3.LUT R43, R12, 0xf000f, RZ, 0xc0, !PT ;  /* 0x000f000f0c2b7812 */ /* 0x004fc400078ec0ff */
[----:B------:R-:W-:Y:S02]  /*12e0*/  LOP3.LUT R44, R12, 0xf000f0, RZ, 0xc0, !PT ;  /* 0x00f000f00c2c7812 */ /* 0x000fe400078ec0ff */
[----:B------:R-:W-:Y:S02]  /*12f0*/  SHF.R.U32.HI R51, RZ, 0x8, R12 ;  /* 0x00000008ff337819 */ /* 0x000fe4000001160c */
[----:B------:R-:W-:Y:S02]  /*1300*/  LOP3.LUT R12, R43, 0x64006400, RZ, 0xfc, !PT ;  /* 0x640064002b0c7812 */ /* 0x000fe400078efcff */
[----:B------:R-:W-:Y:S02]  /*1310*/  LOP3.LUT R43, R44, 0x64006400, RZ, 0xfc, !PT ;  /* 0x640064002c2b7812 */ /* 0x000fe400078efcff */
[----:B------:R-:W-:Y:S01]  /*1320*/  LOP3.LUT R44, R51, 0xf000f, RZ, 0xc0, !PT ;  /* 0x000f000f332c7812 */ /* 0x000fe200078ec0ff */
[----:B------:R-:W-:Y:S02]  /*1330*/  HADD2 R45, R12, R11 ;  /* 0x0000000b0c2d7230 */ /* 0x000fe40000000000 */
[----:B------:R-:W-:Y:S01]  /*1340*/  HFMA2 R43, R43, 0.0625, 0.0625, R10 ;  /* 0x2c002c002b2b7831 */ /* 0x000fe2000000000a */
[----:B------:R-:W-:-:S03]  /*1350*/  LOP3.LUT R12, R44, 0x64006400, RZ, 0xfc, !PT ;  /* 0x640064002c0c7812 */ /* 0x000fc600078efcff */
[----:B-1----:R-:W-:Y:S01]  /*1360*/  HFMA2.MMA R44, R45, R16, RZ ;  /* 0x000000102d2c7235 */ /* 0x002fe200000000ff */
[----:B---3--:R-:W-:-:S05]  /*1370*/  HFMA2 R45, R45, R20, RZ.H0_H0 ;  /* 0x000000142d2d7231 */ /* 0x008fca00000400ff */
[----:B------:R-:W-:Y:S01]  /*1380*/  HFMA2.MMA R44, R43, R17, R44 ;  /* 0x000000112b2c7235 */ /* 0x000fe2000000002c */
[----:B------:R-:W-:Y:S02]  /*1390*/  HFMA2 R43, R43, R21, R45 ;  /* 0x000000152b2b7231 */ /* 0x000fe4000000002d */
[----:B------:R-:W-:-:S06]  /*13a0*/  HADD2 R12, R12, R11 ;  /* 0x0000000b0c0c7230 */ /* 0x000fcc0000000000 */
[----:B------:R-:W-:Y:S01]  /*13b0*/  HFMA2.MMA R43, R12, R22, R43 ;  /* 0x000000160c2b7235 */ /* 0x000fe2000000002b */
[----:B------:R-:W-:Y:S01]  /*13c0*/  HFMA2 R47, R12, R18, R44 ;  /* 0x000000120c2f7231 */ /* 0x000fe2000000002c */
[C---:B------:R-:W-:Y:S02]  /*13d0*/  LOP3.LUT R12, R13.reuse, 0xf000f, RZ, 0xc0, !PT ;  /* 0x000f000f0d0c7812 */ /* 0x040fe400078ec0ff */
[----:B------:R-:W-:Y:S02]  /*13e0*/  LOP3.LUT R42, R13, 0xf000f0, RZ, 0xc0, !PT ;  /* 0x00f000f00d2a7812 */ /* 0x000fe400078ec0ff */
[----:B------:R-:W-:Y:S02]  /*13f0*/  LOP3.LUT R12, R12, 0x64006400, RZ, 0xfc, !PT ;  /* 0x640064000c0c7812 */ /* 0x000fe400078efcff */
[----:B------:R-:W-:Y:S02]  /*1400*/  SHF.R.U32.HI R54, RZ, 0x8, R13 ;  /* 0x00000008ff367819 */ /* 0x000fe4000001160d */
[----:B------:R-:W-:Y:S01]  /*1410*/  LOP3.LUT R13, R42, 0x64006400, RZ, 0xfc, !PT ;  /* 0x640064002a0d7812 */ /* 0x000fe200078efcff */
[----:B------:R-:W-:Y:S01]  /*1420*/  HADD2 R44, R12, R3 ;  /* 0x000000030c2c7230 */ /* 0x000fe20000000000 */
[----:B------:R-:W-:-:S03]  /*1430*/  LOP3.LUT R42, R54, 0xf000f, RZ, 0xc0, !PT ;  /* 0x000f000f362a7812 */ /* 0x000fc600078ec0ff */
[----:B------:R-:W-:Y:S01]  /*1440*/  HFMA2 R13, R13, 0.0625, 0.0625, R4 ;  /* 0x2c002c000d0d7831 */ /* 0x000fe20000000004 */
[----:B------:R-:W-:Y:S01]  /*1450*/  LOP3.LUT R12, R42, 0x64006400, RZ, 0xfc, !PT ;  /* 0x640064002a0c7812 */ /* 0x000fe200078efcff */
[----:B------:R-:W-:Y:S01]  /*1460*/  HFMA2.MMA R42, R44, R16, RZ ;  /* 0x000000102c2a7235 */ /* 0x000fe200000000ff */
[----:B------:R-:W-:-:S03]  /*1470*/  HFMA2 R44, R44, R20, RZ.H0_H0 ;  /* 0x000000142c2c7231 */ /* 0x000fc600000400ff */
[----:B------:R-:W-:Y:S02]  /*1480*/  HADD2 R12, R12, R3 ;  /* 0x000000030c0c7230 */ /* 0x000fe40000000000 */
[----:B------:R-:W-:Y:S01]  /*1490*/  HFMA2.MMA R42, R13, R17, R42 ;  /* 0x000000110d2a7235 */ /* 0x000fe2000000002a */
[----:B------:R-:W-:Y:S01]  /*14a0*/  HFMA2 R44, R13, R21, R44 ;  /* 0x000000150d2c7231 */ /* 0x000fe2000000002c */
[----:B------:R-:W-:-:S04]  /*14b0*/  LOP3.LUT R13, R14, 0xf000f0, RZ, 0xc0, !PT ;  /* 0x00f000f00e0d7812 */ /* 0x000fc800078ec0ff */
[----:B------:R-:W-:Y:S01]  /*14c0*/  HFMA2.MMA R45, R12, R18, R42 ;  /* 0x000000120c2d7235 */ /* 0x000fe2000000002a */
[----:B------:R-:W-:Y:S01]  /*14d0*/  HFMA2 R42, R12, R22, R44 ;  /* 0x000000160c2a7231 */ /* 0x000fe2000000002c */
[----:B------:R-:W-:Y:S02]  /*14e0*/  LOP3.LUT R12, R14, 0xf000f, RZ, 0xc0, !PT ;  /* 0x000f000f0e0c7812 */ /* 0x000fe400078ec0ff */
[----:B------:R-:W-:Y:S02]  /*14f0*/  LOP3.LUT R13, R13, 0x64006400, RZ, 0xfc, !PT ;  /* 0x640064000d0d7812 */ /* 0x000fe400078efcff */
[----:B------:R-:W-:-:S05]  /*1500*/  LOP3.LUT R12, R12, 0x64006400, RZ, 0xfc, !PT ;  /* 0x640064000c0c7812 */ /* 0x000fca00078efcff */
[----:B------:R-:W-:Y:S01]  /*1510*/  HADD2 R44, R12, R5 ;  /* 0x000000050c2c7230 */ /* 0x000fe20000000000 */
[----:B------:R-:W-:Y:S01]  /*1520*/  HFMA2.MMA R12, R13, 0.0625, 0.0625, R6 ;  /* 0x2c002c000d0c7835 */ /* 0x000fe20000000006 */
[----:B------:R-:W-:Y:S02]  /*1530*/  SHF.R.U32.HI R50, RZ, 0x8, R14 ;  /* 0x00000008ff327819 */ /* 0x000fe4000001160e */
[----:B------:R-:W-:Y:S02]  /*1540*/  HFMA2 R46, R44, R16, RZ.H0_H0 ;  /* 0x000000102c2e7231 */ /* 0x000fe400000400ff */
[----:B------:R-:W-:-:S05]  /*1550*/  HFMA2.MMA R13, R44, R20, RZ ;  /* 0x000000142c0d7235 */ /* 0x000fca00000000ff */
[----:B------:R-:W-:Y:S01]  /*1560*/  HFMA2 R46, R12, R17, R46 ;  /* 0x000000110c2e7231 */ /* 0x000fe2000000002e */
[----:B------:R-:W-:Y:S01]  /*1570*/  HFMA2.MMA R13, R12, R21, R13 ;  /* 0x000000150c0d7235 */ /* 0x000fe2000000000d */
[----:B------:R-:W-:-:S04]  /*1580*/  LOP3.LUT R12, R50, 0xf000f, RZ, 0xc0, !PT ;  /* 0x000f000f320c7812 */ /* 0x000fc800078ec0ff */
[----:B------:R-:W-:-:S05]  /*1590*/  LOP3.LUT R12, R12, 0x64006400, RZ, 0xfc, !PT ;  /* 0x640064000c0c7812 */ /* 0x000fca00078efcff */
[----:B------:R-:W-:-:S04]  /*15a0*/  HADD2 R12, R12, R5 ;  /* 0x000000050c0c7230 */ /* 0x000fc80000000000 */
[----:B------:R-:W-:Y:S02]  /*15b0*/  HFMA2 R46, R12, R18, R46 ;  /* 0x000000120c2e7231 */ /* 0x000fe4000000002e */
[----:B------:R-:W-:Y:S01]  /*15c0*/  HFMA2.MMA R44, R12, R22, R13 ;  /* 0x000000160c2c7235 */ /* 0x000fe2000000000d */
[----:B------:R-:W-:-:S04]  /*15d0*/  LOP3.LUT R12, R15, 0xf000f, RZ, 0xc0, !PT ;  /* 0x000f000f0f0c7812 */ /* 0x000fc800078ec0ff */
[----:B------:R-:W-:-:S05]  /*15e0*/  LOP3.LUT R12, R12, 0x64006400, RZ, 0xfc, !PT ;  /* 0x640064000c0c7812 */ /* 0x000fca00078efcff */
[----:B------:R-:W-:-:S04]  /*15f0*/  HADD2 R13, R12, R7 ;  /* 0x000000070c0d7230 */ /* 0x000fc80000000000 */
[----:B------:R-:W-:Y:S02]  /*1600*/  HFMA2 R12, R13, R16, RZ.H0_H0 ;  /* 0x000000100d0c7231 */ /* 0x000fe400000400ff */
[----:B------:R-:W-:Y:S01]  /*1610*/  HFMA2.MMA R16, R13, R20, RZ ;  /* 0x000000140d107235 */ /* 0x000fe200000000ff */
[----:B------:R-:W-:-:S04]  /*1620*/  LOP3.LUT R13, R15, 0xf000f0, RZ, 0xc0, !PT ;  /* 0x00f000f00f0d7812 */ /* 0x000fc800078ec0ff */
[----:B------:R-:W-:Y:S02]  /*1630*/  LOP3.LUT R14, R13, 0x64006400, RZ, 0xfc, !PT ;  /* 0x640064000d0e7812 */ /* 0x000fe400078efcff */
[----:B------:R-:W-:-:S03]  /*1640*/  SHF.R.U32.HI R55, RZ, 0x8, R15 ;  /* 0x00000008ff377819 */ /* 0x000fc6000001160f */
[----:B------:R-:W-:Y:S01]  /*1650*/  HFMA2 R14, R14, 0.0625, 0.0625, R9 ;  /* 0x2c002c000e0e7831 */ /* 0x000fe20000000009 */
[----:B------:R-:W-:-:S03]  /*1660*/  LOP3.LUT R13, R55, 0xf000f, RZ, 0xc0, !PT ;  /* 0x000f000f370d7812 */ /* 0x000fc600078ec0ff */
[----:B------:R-:W-:Y:S02]  /*1670*/  HFMA2 R16, R14, R21, R16 ;  /* 0x000000150e107231 */ /* 0x000fe40000000010 */
[----:B------:R-:W-:Y:S01]  /*1680*/  HFMA2.MMA R12, R14, R17, R12 ;  /* 0x000000110e0c7235 */ /* 0x000fe2000000000c */
[----:B------:R-:W-:-:S05]  /*1690*/  LOP3.LUT R14, R13, 0x64006400, RZ, 0xfc, !PT ;  /* 0x640064000d0e7812 */ /* 0x000fca00078efcff */
[----:B------:R-:W-:-:S06]  /*16a0*/  HADD2 R17, R14, R7 ;  /* 0x000000070e117230 */ /* 0x000fcc0000000000 */
[----:B------:R-:W-:Y:S02]  /*16b0*/  HFMA2.MMA R18, R17, R18, R12 ;  /* 0x0000001211127235 */ /* 0x000fe4000000000c */
[----:B------:R-:W2:Y:S01]  /*16c0*/  LDG.E.128.CONSTANT R12, [R52.64] ;  /* 0x00000006340c7981 */ /* 0x000ea2000c1e9d00 */
[----:B------:R-:W-:-:S04]  /*16d0*/  LOP3.LUT R51, R51, 0xf000f0, RZ, 0xc0, !PT ;  /* 0x00f000f033337812 */ /* 0x000fc800078ec0ff */
[----:B------:R-:W-:Y:S02]  /*16e0*/  LOP3.LUT R51, R51, 0x64006400, RZ, 0xfc, !PT ;  /* 0x6400640033337812 */ /* 0x000fe400078efcff */
[----:B------:R-:W-:-:S03]  /*16f0*/  LOP3.LUT R54, R54, 0xf000f0, RZ, 0xc0, !PT ;  /* 0x00f000f036367812 */ /* 0x000fc600078ec0ff */
[----:B------:R-:W-:Y:S01]  /*1700*/  HFMA2 R20, R51, 0.0625, 0.0625, R10 ;  /* 0x2c002c0033147831 */ /* 0x000fe2000000000a */
[----:B------:R-:W-:-:S05]  /*1710*/  LOP3.LUT R50, R50, 0xf000f0, RZ, 0xc0, !PT ;  /* 0x00f000f032327812 */ /* 0x000fca00078ec0ff */
[----:B------:R-:W-:Y:S01]  /*1720*/  HFMA2.MMA R21, R20, R19, R47 ;  /* 0x0000001314157235 */ /* 0x000fe2000000002f */
[----:B------:R-:W-:Y:S01]  /*1730*/  LOP3.LUT R47, R54, 0x64006400, RZ, 0xfc, !PT ;  /* 0x64006400362f7812 */ /* 0x000fe200078efcff */
[----:B------:R-:W-:Y:S01]  /*1740*/  HFMA2 R16, R17, R22, R16 ;  /* 0x0000001611107231 */ /* 0x000fe20000000010 */
[----:B------:R-:W-:Y:S02]  /*1750*/  LOP3.LUT R17, R50, 0x64006400, RZ, 0xfc, !PT ;  /* 0x6400640032117812 */ /* 0x000fe400078efcff */
[----:B------:R-:W-:Y:S02]  /*1760*/  LOP3.LUT R55, R55, 0xf000f0, RZ, 0xc0, !PT ;  /* 0x00f000f037377812 */ /* 0x000fe400078ec0ff */
[----:B------:R-:W-:Y:S02]  /*1770*/  HFMA2.MMA R47, R47, 0.0625, 0.0625, R4 ;  /* 0x2c002c002f2f7835 */ /* 0x000fe40000000004 */
[----:B------:R-:W-:Y:S01]  /*1780*/  LOP3.LUT R50, R55, 0x64006400, RZ, 0xfc, !PT ;  /* 0x6400640037327812 */ /* 0x000fe200078efcff */
[----:B------:R-:W-:Y:S01]  /*1790*/  HFMA2.MMA R22, R17, 0.0625, 0.0625, R6 ;  /* 0x2c002c0011167835 */ /* 0x000fe20000000006 */
[----:B------:R-:W-:-:S02]  /*17a0*/  HFMA2 R43, R20, R23, R43 ;  /* 0x00000017142b7231 */ /* 0x000fc4000000002b */
[----:B------:R-:W-:-:S04]  /*17b0*/  HFMA2.MMA R42, R47, R23, R42 ;  /* 0x000000172f2a7235 */ /* 0x000fc8000000002a */
[-C--:B------:R-:W-:Y:S02]  /*17c0*/  HFMA2 R20, R47, R19.reuse, R45 ;  /* 0x000000132f147231 */ /* 0x080fe4000000002d */
[----:B------:R-:W-:Y:S01]  /*17d0*/  HFMA2 R45, R50, 0.0625, 0.0625, R9 ;  /* 0x2c002c00322d7831 */ /* 0x000fe20000000009 */
[C---:B------:R-:W-:Y:S01]  /*17e0*/  HFMA2.MMA R46, R22.reuse, R19, R46 ;  /* 0x00000013162e7235 */ /* 0x040fe2000000002e */
[-C--:B------:R-:W-:Y:S01]  /*17f0*/  HFMA2 R41, R20, R26.reuse, R41 ;  /* 0x0000001a14297231 */ /* 0x080fe20000000029 */
[----:B------:R-:W-:Y:S01]  /*1800*/  HFMA2.MMA R44, R22, R23, R44 ;  /* 0x00000017162c7235 */ /* 0x000fe2000000002c */
[C---:B------:R-:W-:Y:S01]  /*1810*/  HFMA2 R47, R45.reuse, R19, R18 ;  /* 0x000000132d2f7231 */ /* 0x040fe20000000012 */
[----:B------:R-:W-:Y:S01]  /*1820*/  HFMA2.MMA R38, R21, R27, R38 ;  /* 0x0000001b15267235 */ /* 0x000fe20000000026 */
[----:B------:R-:W-:Y:S02]  /*1830*/  HFMA2 R45, R45, R23, R16 ;  /* 0x000000172d2d7231 */ /* 0x000fe40000000010 */
[----:B------:R-:W0:Y:S04]  /*1840*/  LDS.128 R16, [UR4+0x20] ;  /* 0x00002004ff107984 */ /* 0x000e280008000c00 */
[----:B------:R-:W1:Y:S01]  /*1850*/  LDS.128 R20, [UR4+0x120] ;  /* 0x00012004ff147984 */ /* 0x000e620008000c00 */
[----:B------:R-:W-:Y:S01]  /*1860*/  HFMA2 R37, R42, R26, R37 ;  /* 0x0000001a2a257231 */ /* 0x000fe20000000025 */
[----:B------:R-:W-:-:S02]  /*1870*/  HFMA2.MMA R39, R39, R25, R49 ;  /* 0x0000001927277235 */ /* 0x000fc40000000031 */
[----:B------:R-:W-:Y:S02]  /*1880*/  HFMA2.MMA R36, R46, R25, R36 ;  /* 0x000000192e247235 */ /* 0x000fe40000000024 */
[----:B------:R-:W-:Y:S01]  /*1890*/  HFMA2.MMA R34, R43, R27, R34 ;  /* 0x0000001b2b227235 */ /* 0x000fe20000000022 */
[----:B------:R-:W-:-:S05]  /*18a0*/  HFMA2 R40, R40, R24, R48 ;  /* 0x0000001828287231 */ /* 0x000fca0000000030 */
[----:B------:R-:W-:Y:S02]  /*18b0*/  HFMA2 R39, R44, R25, R39 ;  /* 0x000000192c277231 */ /* 0x000fe40000000027 */
[-C--:B------:R-:W-:Y:S02]  /*18c0*/  HFMA2 R40, R45, R24.reuse, R40 ;  /* 0x000000182d287231 */ /* 0x080fe40000000028 */
[----:B------:R-:W-:Y:S01]  /*18d0*/  HFMA2 R35, R47, R24, R35 ;  /* 0x000000182f237231 */ /* 0x000fe20000000023 */
[----:B------:R-:W-:Y:S01]  /*18e0*/  IMAD.WIDE R58, R33, c[0x0][0x18c], R52 ;  /* 0x00006300213a7a25 */ /* 0x000fe200078e0234 */
[C---:B--2---:R-:W-:Y:S02]  /*18f0*/  LOP3.LUT R42, R12.reuse, 0xf000f, RZ, 0xc0, !PT ;  /* 0x000f000f0c2a7812 */ /* 0x044fe400078ec0ff */
[----:B------:R-:W-:Y:S02]  /*1900*/  LOP3.LUT R43, R12, 0xf000f0, RZ, 0xc0, !PT ;  /* 0x00f000f00c2b7812 */ /* 0x000fe400078ec0ff */
[----:B------:R-:W-:-:S02]  /*1910*/  SHF.R.U32.HI R46, RZ, 0x8, R12 ;  /* 0x00000008ff2e7819 */ /* 0x000fc4000001160c */
[----:B------:R-:W-:-:S05]  /*1920*/  LOP3.LUT R12, R42, 0x64006400, RZ, 0xfc, !PT ;  /* 0x640064002a0c7812 */ /* 0x000fca00078efcff */
[----:B------:R-:W-:-:S04]  /*1930*/  HADD2 R12, R12, R11 ;  /* 0x0000000b0c0c7230 */ /* 0x000fc80000000000 */
[C---:B0-----:R-:W-:Y:S02]  /*1940*/  HFMA2 R48, R12.reuse, R16, RZ.H0_H0 ;  /* 0x000000100c307231 */ /* 0x041fe400000400ff */
[----:B-1----:R-:W-:Y:S01]  /*1950*/  HFMA2 R44, R12, R20, RZ.H0_H0 ;  /* 0x000000140c2c7231 */ /* 0x002fe200000400ff */
[----:B------:R-:W-:Y:S02]  /*1960*/  LOP3.LUT R12, R13, 0xf000f, RZ, 0xc0, !PT ;  /* 0x000f000f0d0c7812 */ /* 0x000fe400078ec0ff */
[----:B------:R-:W-:Y:S02]  /*1970*/  LOP3.LUT R43, R43, 0x64006400, RZ, 0xfc, !PT ;  /* 0x640064002b2b7812 */ /* 0x000fe400078efcff */
[----:B------:R-:W-:Y:S02]  /*1980*/  LOP3.LUT R12, R12, 0x64006400, RZ, 0xfc, !PT ;  /* 0x640064000c0c7812 */ /* 0x000fe400078efcff */
[----:B------:R-:W-:Y:S02]  /*1990*/  LOP3.LUT R45, R13, 0xf000f0, RZ, 0xc0, !PT ;  /* 0x00f000f00d2d7812 */ /* 0x000fe400078ec0ff */
[----:B------:R-:W-:Y:S01]  /*19a0*/  LOP3.LUT R42, R46, 0xf000f, RZ, 0xc0, !PT ;  /* 0x000f000f2e2a7812 */ /* 0x000fe200078ec0ff */
[----:B------:R-:W-:Y:S01]  /*19b0*/  HADD2 R12, R12, R3 ;  /* 0x000000030c0c7230 */ /* 0x000fe20000000000 */
[----:B------:R-:W-:-:S02]  /*19c0*/  LOP3.LUT R45, R45, 0x64006400, RZ, 0xfc, !PT ;  /* 0x640064002d2d7812 */ /* 0x000fc400078efcff */
[----:B------:R-:W-:Y:S01]  /*19d0*/  LOP3.LUT R47, R46, 0xf000f0, RZ, 0xc0, !PT ;  /* 0x00f000f02e2f7812 */ /* 0x000fe200078ec0ff */
[----:B------:R-:W-:Y:S01]  /*19e0*/  HFMA2.MMA R46, R43, 0.0625, 0.0625, R10 ;  /* 0x2c002c002b2e7835 */ /* 0x000fe2000000000a */
[----:B------:R-:W-:Y:S01]  /*19f0*/  LOP3.LUT R42, R42, 0x64006400, RZ, 0xfc, !PT ;  /* 0x640064002a2a7812 */ /* 0x000fe200078efcff */
[----:B------:R-:W-:Y:S01]  /*1a00*/  HFMA2 R45, R45, 0.0625, 0.0625, R4 ;  /* 0x2c002c002d2d7831 */ /* 0x000fe20000000004 */
[----:B------:R-:W-:Y:S01]  /*1a10*/  HFMA2.MMA R49, R12, R16, RZ ;  /* 0x000000100c317235 */ /* 0x000fe200000000ff */
[----:B------:R-:W-:Y:S01]  /*1a20*/  HFMA2 R12, R12, R20, RZ.H0_H0 ;  /* 0x000000140c0c7231 */ /* 0x000fe200000400ff */
[----:B------:R-:W-:Y:S01]  /*1a30*/  LOP3.LUT R47, R47, 0x64006400, RZ, 0xfc, !PT ;  /* 0x640064002f2f7812 */ /* 0x000fe200078efcff */
[----:B------:R-:W-:Y:S01]  /*1a40*/  HADD2 R43, R42, R11 ;  /* 0x0000000b2a2b7230 */ /* 0x000fe20000000000 */
[-C--:B------:R-:W-:Y:S02]  /*1a50*/  HFMA2.MMA R48, R46, R17.reuse, R48 ;  /* 0x000000112e307235 */ /* 0x080fe40000000030 */
[----:B------:R-:W-:Y:S01]  /*1a60*/  HFMA2.MMA R49, R45, R17, R49 ;  /* 0x000000112d317235 */ /* 0x000fe20000000031 */
[----:B------:R-:W-:Y:S01]  /*1a70*/  HFMA2 R45, R45, R21, R12 ;  /* 0x000000152d2d7231 */ /* 0x000fe2000000000c */
[----:B------:R-:W-:Y:S01]  /*1a80*/  HFMA2.MMA R44, R46, R21, R44 ;  /* 0x000000152e2c7235 */ /* 0x000fe2000000002c */
[C---:B------:R-:W-:Y:S01]  /*1a90*/  LOP3.LUT R12, R14.reuse, 0xf000f, RZ, 0xc0, !PT ;  /* 0x000f000f0e0c7812 */ /* 0x040fe200078ec0ff */
[----:B------:R-:W-:Y:S01]  /*1aa0*/  HFMA2 R42, R47, 0.0625, 0.0625, R10 ;  /* 0x2c002c002f2a7831 */ /* 0x000fe2000000000a */
[----:B------:R-:W-:Y:S01]  /*1ab0*/  LOP3.LUT R46, R14, 0xf000f0, RZ, 0xc0, !PT ;  /* 0x00f000f00e2e7812 */ /* 0x000fe200078ec0ff */
[----:B------:R-:W-:Y:S01]  /*1ac0*/  HFMA2.MMA R48, R43, R18, R48 ;  /* 0x000000122b307235 */ /* 0x000fe20000000030 */
[----:B------:R-:W-:-:S02]  /*1ad0*/  LOP3.LUT R12, R12, 0x64006400, RZ, 0xfc, !PT ;  /* 0x640064000c0c7812 */ /* 0x000fc400078efcff */
[----:B------:R-:W-:-:S03]  /*1ae0*/  LOP3.LUT R47, R46, 0x64006400, RZ, 0xfc, !PT ;  /* 0x640064002e2f7812 */ /* 0x000fc600078efcff */
[----:B------:R-:W-:Y:S01]  /*1af0*/  HFMA2.MMA R48, R42, R19, R48 ;  /* 0x000000132a307235 */ /* 0x000fe20000000030 */
[----:B------:R-:W-:Y:S02]  /*1b00*/  HADD2 R12, R12, R5 ;  /* 0x000000050c0c7230 */ /* 0x000fe40000000000 */
[----:B------:R-:W-:-:S03]  /*1b10*/  HFMA2.MMA R46, R47, 0.0625, 0.0625, R6 ;  /* 0x2c002c002f2e7835 */ /* 0x000fc60000000006 */
[----:B------:R-:W-:Y:S01]  /*1b20*/  HFMA2.MMA R38, R48, R27, R38 ;  /* 0x0000001b30267235 */ /* 0x000fe20000000026 */
[----:B------:R-:W-:Y:S01]  /*1b30*/  HFMA2 R48, R12, R16, RZ.H0_H0 ;  /* 0x000000100c307231 */ /* 0x000fe200000400ff */
[----:B------:R-:W-:-:S05]  /*1b40*/  HFMA2.MMA R12, R12, R20, RZ ;  /* 0x000000140c0c7235 */ /* 0x000fca00000000ff */
[----:B------:R-:W-:Y:S01]  /*1b50*/  HFMA2 R48, R46, R17, R48 ;  /* 0x000000112e307231 */ /* 0x000fe20000000030 */
[----:B------:R-:W-:Y:S01]  /*1b60*/  HFMA2.MMA R46, R46, R21, R12 ;  /* 0x000000152e2e7235 */ /* 0x000fe2000000000c */
[C---:B------:R-:W-:Y:S02]  /*1b70*/  LOP3.LUT R12, R15.reuse, 0xf000f, RZ, 0xc0, !PT ;  /* 0x000f000f0f0c7812 */ /* 0x040fe400078ec0ff */
[----:B------:R-:W-:Y:S02]  /*1b80*/  LOP3.LUT R47, R15, 0xf000f0, RZ, 0xc0, !PT ;  /* 0x00f000f00f2f7812 */ /* 0x000fe400078ec0ff */
[----:B------:R-:W-:Y:S02]  /*1b90*/  LOP3.LUT R12, R12, 0x64006400, RZ, 0xfc, !PT ;  /* 0x640064000c0c7812 */ /* 0x000fe400078efcff */
[----:B------:R-:W-:-:S03]  /*1ba0*/  LOP3.LUT R50, R47, 0x64006400, RZ, 0xfc, !PT ;  /* 0x640064002f327812 */ /* 0x000fc600078efcff */
[----:B------:R-:W-:Y:S01]  /*1bb0*/  HADD2 R47, R12, R7 ;  /* 0x000000070c2f7230 */ /* 0x000fe20000000000 */
[----:B------:R-:W-:Y:S02]  /*1bc0*/  SHF.R.U32.HI R56, RZ, 0x8, R15 ;  /* 0x00000008ff387819 */ /* 0x000fe4000001160f */
[----:B------:R-:W-:-:S03]  /*1bd0*/  SHF.R.U32.HI R55, RZ, 0x8, R14 ;  /* 0x00000008ff377819 */ /* 0x000fc6000001160e */
[----:B------:R-:W-:Y:S01]  /*1be0*/  HFMA2.MMA R51, R47, R16, RZ ;  /* 0x000000102f337235 */ /* 0x000fe200000000ff */
[----:B------:R-:W-:Y:S01]  /*1bf0*/  LOP3.LUT R14, R56, 0xf000f, RZ, 0xc0, !PT ;  /* 0x000f000f380e7812 */ /* 0x000fe200078ec0ff */
[----:B------:R-:W-:Y:S02]  /*1c00*/  HFMA2 R12, R50, 0.0625, 0.0625, R9 ;  /* 0x2c002c00320c7831 */ /* 0x000fe40000000009 */
[----:B------:R-:W-:Y:S01]  /*1c10*/  HFMA2 R20, R47, R20, RZ.H0_H0 ;  /* 0x000000142f147231 */ /* 0x000fe200000400ff */
[----:B------:R-:W-:Y:S02]  /*1c20*/  LOP3.LUT R14, R14, 0x64006400, RZ, 0xfc, !PT ;  /* 0x640064000e0e7812 */ /* 0x000fe400078efcff */
[----:B------:R-:W-:-:S03]  /*1c30*/  SHF.R.U32.HI R54, RZ, 0x8, R13 ;  /* 0x00000008ff367819 */ /* 0x000fc6000001160d */
[----:B------:R-:W-:Y:S01]  /*1c40*/  HFMA2 R51, R12, R17, R51 ;  /* 0x000000110c337231 */ /* 0x000fe20000000033 */
[----:B------:R-:W-:Y:S01]  /*1c50*/  HFMA2.MMA R21, R12, R21, R20 ;  /* 0x000000150c157235 */ /* 0x000fe20000000014 */
[----:B------:R-:W-:Y:S02]  /*1c60*/  HADD2 R17, R14, R7 ;  /* 0x000000070e117230 */ /* 0x000fe40000000000 */
[----:B------:R-:W2:Y:S01]  /*1c70*/  LDG.E.128.CONSTANT R12, [R58.64] ;  /* 0x000000063a0c7981 */ /* 0x000ea2000c1e9d00 */
[----:B------:R-:W-:Y:S02]  /*1c80*/  LOP3.LUT R50, R55, 0xf000f, RZ, 0xc0, !PT ;  /* 0x000f000f37327812 */ /* 0x000fe400078ec0ff */
[----:B------:R-:W-:Y:S02]  /*1c90*/  LOP3.LUT R16, R54, 0xf000f, RZ, 0xc0, !PT ;  /* 0x000f000f36107812 */ /* 0x000fe400078ec0ff */
[----:B------:R-:W-:Y:S02]  /*1ca0*/  LOP3.LUT R50, R50, 0x64006400, RZ, 0xfc, !PT ;  /* 0x6400640032327812 */ /* 0x000fe400078efcff */
[----:B------:R-:W-:-:S02]  /*1cb0*/  LOP3.LUT R16, R16, 0x64006400, RZ, 0xfc, !PT ;  /* 0x6400640010107812 */ /* 0x000fc400078efcff */
[----:B------:R-:W-:Y:S02]  /*1cc0*/  LOP3.LUT R55, R55, 0xf000f0, RZ, 0xc0, !PT ;  /* 0x00f000f037377812 */ /* 0x000fe400078ec0ff */
[----:B------:R-:W-:Y:S01]  /*1cd0*/  HFMA2.MMA R50, R50, 1, 1, R5 ;  /* 0x3c003c0032327835 */ /* 0x000fe20000000005 */
[----:B------:R-:W-:Y:S01]  /*1ce0*/  HADD2 R16, R16, R3 ;  /* 0x0000000310107230 */ /* 0x000fe20000000000 */
[----:B------:R-:W-:Y:S02]  /*1cf0*/  LOP3.LUT R55, R55, 0x64006400, RZ, 0xfc, !PT ;  /* 0x6400640037377812 */ /* 0x000fe400078efcff */
[----:B------:R-:W-:Y:S02]  /*1d00*/  LOP3.LUT R54, R54, 0xf000f0, RZ, 0xc0, !PT ;  /* 0x00f000f036367812 */ /* 0x000fe400078ec0ff */
[----:B------:R-:W-:Y:S01]  /*1d10*/  LOP3.LUT R56, R56, 0xf000f0, RZ, 0xc0, !PT ;  /* 0x00f000f038387812 */ /* 0x000fe200078ec0ff */
[C---:B------:R-:W-:Y:S01]  /*1d20*/  HFMA2.MMA R51, R17.reuse, R18, R51 ;  /* 0x0000001211337235 */ /* 0x040fe20000000033 */
[-C--:B------:R-:W-:Y:S01]  /*1d30*/  HFMA2 R44, R43, R22.reuse, R44 ;  /* 0x000000162b2c7231 */ /* 0x080fe2000000002c */
[-C--:B------:R-:W-:Y:S01]  /*1d40*/  HFMA2.MMA R21, R17, R22.reuse, R21 ;  /* 0x0000001611157235 */ /* 0x080fe20000000015 */
[----:B------:R-:W-:Y:S01]  /*1d50*/  HFMA2 R46, R50, R22, R46 ;  /* 0x00000016322e7231 */ /* 0x000fe2000000002e */
[----:B------:R-:W-:Y:S01]  /*1d60*/  HFMA2.MMA R45, R16, R22, R45 ;  /* 0x00000016102d7235 */ /* 0x000fe2000000002d */
[----:B------:R-:W-:Y:S01]  /*1d70*/  LOP3.LUT R17, R54, 0x64006400, RZ, 0xfc, !PT ;  /* 0x6400640036117812 */ /* 0x000fe200078efcff */
[----:B------:R-:W-:Y:S01]  /*1d80*/  HFMA2.MMA R22, R55, 0.0625, 0.0625, R6 ;  /* 0x2c002c0037167835 */ /* 0x000fe20000000006 */
[----:B------:R-:W-:Y:S01]  /*1d90*/  LOP3.LUT R56, R56, 0x64006400, RZ, 0xfc, !PT ;  /* 0x6400640038387812 */ /* 0x000fe200078efcff */
[----:B------:R-:W-:Y:S01]  /*1da0*/  IMAD.WIDE R52, R33, c[0x0][0x18c], R58 ;  /* 0x0000630021347a25 */ /* 0x000fe200078e023a */
[----:B------:R-:W-:Y:S01]  /*1db0*/  HFMA2.MMA R49, R16, R18, R49 ;  /* 0x0000001210317235 */ /* 0x000fe20000000031 */
[----:B------:R-:W-:-:S02]  /*1dc0*/  HFMA2 R20, R17, 0.0625, 0.0625, R4 ;  /* 0x2c002c0011147831 */ /* 0x000fc40000000004 */
[----:B------:R-:W-:Y:S02]  /*1dd0*/  HFMA2 R33, R56, 0.0625, 0.0625, R9 ;  /* 0x2c002c0038217831 */ /* 0x000fe40000000009 */
[----:B------:R-:W-:Y:S02]  /*1de0*/  HFMA2 R48, R50, R18, R48 ;  /* 0x0000001232307231 */ /* 0x000fe40000000030 */
[-C--:B------:R-:W-:Y:S02]  /*1df0*/  HFMA2.MMA R49, R20, R19.reuse, R49 ;  /* 0x0000001314317235 */ /* 0x080fe40000000031 */
[----:B------:R-:W-:Y:S01]  /*1e00*/  HFMA2 R48, R22, R19, R48 ;  /* 0x0000001316307231 */ /* 0x000fe20000000030 */
[----:B------:R-:W-:Y:S02]  /*1e10*/  HFMA2.MMA R51, R33, R19, R51 ;  /* 0x0000001321337235 */ /* 0x000fe40000000033 */
[----:B------:R-:W0:Y:S01]  /*1e20*/  LDS.128 R16, [UR4+0x30] ;  /* 0x00003004ff107984 */ /* 0x000e220008000c00 */
[----:B------:R-:W-:-:S02]  /*1e30*/  HFMA2 R45, R20, R23, R45 ;  /* 0x00000017142d7231 */ /* 0x000fc4000000002d */
[----:B------:R-:W-:Y:S01]  /*1e40*/  HFMA2 R20, R33, R23, R21 ;  /* 0x0000001721147231 */ /* 0x000fe20000000015 */
[-C--:B------:R-:W-:Y:S02]  /*1e50*/  HFMA2.MMA R44, R42, R23.reuse, R44 ;  /* 0x000000172a2c7235 */ /* 0x080fe4000000002c */
[----:B------:R-:W-:Y:S01]  /*1e60*/  HFMA2.MMA R46, R22, R23, R46 ;  /* 0x00000017162e7235 */ /* 0x000fe2000000002e */
[----:B------:R-:W-:Y:S02]  /*1e70*/  HFMA2 R40, R20, R24, R40 ;  /* 0x0000001814287231 */ /* 0x000fe40000000028 */
[----:B------:R-:W1:Y:S01]  /*1e80*/  LDS.128 R20, [UR4+0x130] ;  /* 0x00013004ff147984 */ /* 0x000e620008000c00 */
[-C--:B------:R-:W-:Y:S01]  /*1e90*/  HFMA2 R37, R45, R26.reuse, R37 ;  /* 0x0000001a2d257231 */ /* 0x080fe20000000025 */
[----:B------:R-:W-:Y:S02]  /*1ea0*/  HFMA2.MMA R34, R44, R27, R34 ;  /* 0x0000001b2c227235 */ /* 0x000fe40000000022 */
[-C--:B------:R-:W-:Y:S01]  /*1eb0*/  HFMA2.MMA R36, R48, R25.reuse, R36 ;  /* 0x0000001930247235 */ /* 0x080fe20000000024 */
[----:B------:R-:W-:Y:S01]  /*1ec0*/  HFMA2 R41, R49, R26, R41 ;  /* 0x0000001a31297231 */ /* 0x000fe20000000029 */
[----:B------:R-:W-:Y:S01]  /*1ed0*/  HFMA2.MMA R39, R46, R25, R39 ;  /* 0x000000192e277235 */ /* 0x000fe20000000027 */
[----:B------:R-:W-:Y:S01]  /*1ee0*/  IADD3 R0, R0, 0x20, RZ ;  /* 0x0000002000007810 */ /* 0x000fe20007ffe0ff */
[----:B------:R-:W-:-:S03]  /*1ef0*/  HFMA2 R35, R51, R24, R35 ;  /* 0x0000001833237231 */ /* 0x000fc60000000023 */
[----:B------:R-:W-:Y:S01]  /*1f00*/  ISETP.GE.AND P0, PT, R0, R32, PT ;  /* 0x000000200000720c */ /* 0x000fe20003f06270 */
[----:B------:R-:W-:Y:S01]  /*1f10*/  UIADD3 UR4, UR4, 0x40, URZ ;  /* 0x0000004004047890 */ /* 0x000fe2000fffe03f */
[----:B------:R-:W-:Y:S01]  /*1f20*/  IMAD.MOV.U32 R56, RZ, RZ, R52 ;  /* 0x000000ffff387224 */ /* 0x000fe200078e0034 */
[----:B------:R-:W-:Y:S01]  /*1f30*/  IADD3 R2, R2, 0x20, RZ ;  /* 0x0000002002027810 */ /* 0x000fe20007ffe0ff */
[----:B------:R-:W-:Y:S01]  /*1f40*/  IMAD.MOV.U32 R57, RZ, RZ, R53 ;  /* 0x000000ffff397224 */ /* 0x000fe200078e0035 */
[C---:B--2---:R-:W-:Y:S02]  /*1f50*/  LOP3.LUT R42, R12.reuse, 0xf000f, RZ, 0xc0, !PT ;  /* 0x000f000f0c2a7812 */ /* 0x044fe400078ec0ff */
[----:B------:R-:W-:Y:S02]  /*1f60*/  LOP3.LUT R33, R12, 0xf000f0, RZ, 0xc0, !PT ;  /* 0x00f000f00c217812 */ /* 0x000fe400078ec0ff */
[----:B------:R-:W-:Y:S02]  /*1f70*/  SHF.R.U32.HI R12, RZ, 0x8, R12 ;  /* 0x00000008ff0c7819 */ /* 0x000fe4000001160c */
[----:B------:R-:W-:-:S02]  /*1f80*/  SHF.R.U32.HI R45, RZ, 0x8, R13 ;  /* 0x00000008ff2d7819 */ /* 0x000fc4000001160d */
[----:B------:R-:W-:Y:S02]  /*1f90*/  LOP3.LUT R42, R42, 0x64006400, RZ, 0xfc, !PT ;  /* 0x640064002a2a7812 */ /* 0x000fe400078efcff */
[C---:B------:R-:W-:Y:S02]  /*1fa0*/  LOP3.LUT R44, R13.reuse, 0xf000f, RZ, 0xc0, !PT ;  /* 0x000f000f0d2c7812 */ /* 0x040fe400078ec0ff */
[----:B------:R-:W-:Y:S02]  /*1fb0*/  LOP3.LUT R43, R13, 0xf000f0, RZ, 0xc0, !PT ;  /* 0x00f000f00d2b7812 */ /* 0x000fe400078ec0ff */
[----:B------:R-:W-:Y:S02]  /*1fc0*/  LOP3.LUT R13, R33, 0x64006400, RZ, 0xfc, !PT ;  /* 0x64006400210d7812 */ /* 0x000fe400078efcff */
[C---:B------:R-:W-:Y:S02]  /*1fd0*/  LOP3.LUT R48, R12.reuse, 0xf000f, RZ, 0xc0, !PT ;  /* 0x000f000f0c307812 */ /* 0x040fe400078ec0ff */
[----:B------:R-:W-:-:S02]  /*1fe0*/  LOP3.LUT R33, R12, 0xf000f0, RZ, 0xc0, !PT ;  /* 0x00f000f00c217812 */ /* 0x000fc400078ec0ff */
[C---:B------:R-:W-:Y:S02]  /*1ff0*/  LOP3.LUT R12, R45.reuse, 0xf000f, RZ, 0xc0, !PT ;  /* 0x000f000f2d0c7812 */ /* 0x040fe400078ec0ff */
[----:B------:R-:W-:Y:S01]  /*2000*/  LOP3.LUT R47, R45, 0xf000f0, RZ, 0xc0, !PT ;  /* 0x00f000f02d2f7812 */ /* 0x000fe200078ec0ff */
[----:B------:R-:W-:Y:S01]  /*2010*/  HADD2 R45, R42, R11 ;  /* 0x0000000b2a2d7230 */ /* 0x000fe20000000000 */
[----:B------:R-:W-:Y:S01]  /*2020*/  LOP3.LUT R44, R44, 0x64006400, RZ, 0xfc, !PT ;  /* 0x640064002c2c7812 */ /* 0x000fe200078efcff */
[----:B------:R-:W-:Y:S01]  /*2030*/  HFMA2.MMA R46, R13, 0.0625, 0.0625, R10 ;  /* 0x2c002c000d2e7835 */ /* 0x000fe2000000000a */
[----:B------:R-:W-:Y:S02]  /*2040*/  LOP3.LUT R48, R48, 0x64006400, RZ, 0xfc, !PT ;  /* 0x6400640030307812 */ /* 0x000fe400078efcff */
[----:B------:R-:W-:Y:S01]  /*2050*/  LOP3.LUT R43, R43, 0x64006400, RZ, 0xfc, !PT ;  /* 0x640064002b2b7812 */ /* 0x000fe200078efcff */
[----:B0-----:R-:W-:Y:S01]  /*2060*/  HFMA2.MMA R49, R45, R16, RZ ;  /* 0x000000102d317235 */ /* 0x001fe200000000ff */
[----:B------:R-:W-:Y:S01]  /*2070*/  HADD2 R44, R44, R3 ;  /* 0x000000032c2c7230 */ /* 0x000fe20000000000 */
[----:B------:R-:W-:Y:S01]  /*2080*/  LOP3.LUT R33, R33, 0x64006400, RZ, 0xfc, !PT ;  /* 0x6400640021217812 */ /* 0x000fe200078efcff */
[----:B------:R-:W-:Y:S01]  /*2090*/  HADD2 R42, R48, R11 ;  /* 0x0000000b302a7230 */ /* 0x000fe20000000000 */
[----:B------:R-:W-:Y:S01]  /*20a0*/  LOP3.LUT R12, R12, 0x64006400, RZ, 0xfc, !PT ;  /* 0x640064000c0c7812 */ /* 0x000fe200078efcff */
[----:B------:R-:W-:Y:S01]  /*20b0*/  HFMA2 R43, R43, 0.0625, 0.0625, R4 ;  /* 0x2c002c002b2b7831 */ /* 0x000fe20000000004 */
[----:B------:R-:W-:Y:S01]  /*20c0*/  HFMA2.MMA R49, R46, R17, R49 ;  /* 0x000000112e317235 */ /* 0x000fe20000000031 */
[----:B------:R-:W-:Y:S01]  /*20d0*/  HFMA2 R48, R44, R16, RZ.H0_H0 ;  /* 0x000000102c307231 */ /* 0x000fe200000400ff */
[----:B------:R-:W-:Y:S01]  /*20e0*/  LOP3.LUT R47, R47, 0x64006400, RZ, 0xfc, !PT ;  /* 0x640064002f2f7812 */ /* 0x000fe200078efcff */
[----:B------:R-:W-:-:S02]  /*20f0*/  HFMA2 R13, R33, 0.0625, 0.0625, R10 ;  /* 0x2c002c00210d7831 */ /* 0x000fc4000000000a */
[----:B------:R-:W-:Y:S02]  /*2100*/  HADD2 R33, R12, R3 ;  /* 0x000000030c217230 */ /* 0x000fe40000000000 */
[----:B------:R-:W-:Y:S01]  /*2110*/  HFMA2 R48, R43, R17, R48 ;  /* 0x000000112b307231 */ /* 0x000fe20000000030 */
[----:B------:R-:W-:Y:S01]  /*2120*/  HFMA2.MMA R49, R42, R18, R49 ;  /* 0x000000122a317235 */ /* 0x000fe20000000031 */
[----:B-1----:R-:W-:Y:S01]  /*2130*/  HFMA2 R45, R45, R20, RZ.H0_H0 ;  /* 0x000000142d2d7231 */ /* 0x002fe200000400ff */
[----:B------:R-:W-:-:S03]  /*2140*/  HFMA2.MMA R12, R47, 0.0625, 0.0625, R4 ;  /* 0x2c002c002f0c7835 */ /* 0x000fc60000000004 */
[----:B------:R-:W-:Y:S01]  /*2150*/  HFMA2.MMA R48, R33, R18, R48 ;  /* 0x0000001221307235 */ /* 0x000fe20000000030 */
[----:B------:R-:W-:Y:S01]  /*2160*/  HFMA2 R45, R46, R21, R45 ;  /* 0x000000152e2d7231 */ /* 0x000fe2000000002d */
[C---:B------:R-:W-:Y:S02]  /*2170*/  LOP3.LUT R46, R14.reuse, 0xf000f, RZ, 0xc0, !PT ;  /* 0x000f000f0e2e7812 */ /* 0x040fe400078ec0ff */
[----:B------:R-:W-:Y:S01]  /*2180*/  LOP3.LUT R47, R14, 0xf000f0, RZ, 0xc0, !PT ;  /* 0x00f000f00e2f7812 */ /* 0x000fe200078ec0ff */
[----:B------:R-:W-:Y:S01]  /*2190*/  HFMA2 R49, R13, R19, R49 ;  /* 0x000000130d317231 */ /* 0x000fe20000000031 */
[----:B------:R-:W-:Y:S01]  /*21a0*/  HFMA2.MMA R48, R12, R19, R48 ;  /* 0x000000130c307235 */ /* 0x000fe20000000030 */
[----:B------:R-:W-:Y:S02]  /*21b0*/  SHF.R.U32.HI R14, RZ, 0x8, R14 ;  /* 0x00000008ff0e7819 */ /* 0x000fe4000001160e */
[----:B------:R-:W-:Y:S01]  /*21c0*/  LOP3.LUT R46, R46, 0x64006400, RZ, 0xfc, !PT ;  /* 0x640064002e2e7812 */ /* 0x000fe200078efcff */
[----:B------:R-:W-:Y:S01]  /*21d0*/  HFMA2 R38, R49, R27, R38 ;  /* 0x0000001b31267231 */ /* 0x000fe20000000026 */
[----:B------:R-:W-:Y:S01]  /*21e0*/  LOP3.LUT R47, R47, 0x64006400, RZ, 0xfc, !PT ;  /* 0x640064002f2f7812 */ /* 0x000fe200078efcff */
[----:B------:R-:W-:Y:S01]  /*21f0*/  HFMA2.MMA R41, R48, R26, R41 ;  /* 0x0000001a30297235 */ /* 0x000fe20000000029 */
[C---:B------:R-:W-:Y:S01]  /*2200*/  LOP3.LUT R49, R14.reuse, 0xf000f, RZ, 0xc0, !PT ;  /* 0x000f000f0e317812 */ /* 0x040fe200078ec0ff */
[----:B------:R-:W-:Y:S01]  /*2210*/  HADD2 R48, R46, R5 ;  /* 0x000000052e307230 */ /* 0x000fe20000000000 */
[----:B------:R-:W-:-:S02]  /*2220*/  LOP3.LUT R50, R14, 0xf000f0, RZ, 0xc0, !PT ;  /* 0x00f000f00e327812 */ /* 0x000fc400078ec0ff */
[----:B------:R-:W-:Y:S01]  /*2230*/  LOP3.LUT R46, R49, 0x64006400, RZ, 0xfc, !PT ;  /* 0x64006400312e7812 */ /* 0x000fe200078efcff */
[----:B------:R-:W-:Y:S01]  /*2240*/  HFMA2.MMA R14, R47, 0.0625, 0.0625, R6 ;  /* 0x2c002c002f0e7835 */ /* 0x000fe20000000006 */
[----:B------:R-:W-:-:S03]  /*2250*/  HFMA2 R49, R48, R16, RZ.H0_H0 ;  /* 0x0000001030317231 */ /* 0x000fc600000400ff */
[----:B------:R-:W-:-:S03]  /*2260*/  HADD2 R46, R46, R5 ;  /* 0x000000052e2e7230 */ /* 0x000fc60000000000 */
[----:B------:R-:W-:Y:S01]  /*2270*/  HFMA2.MMA R49, R14, R17, R49 ;  /* 0x000000110e317235 */ /* 0x000fe20000000031 */
[----:B------:R-:W-:-:S05]  /*2280*/  LOP3.LUT R47, R50, 0x64006400, RZ, 0xfc, !PT ;  /* 0x64006400322f7812 */ /* 0x000fca00078efcff */
[----:B------:R-:W-:Y:S01]  /*2290*/  HFMA2.MMA R49, R46, R18, R49 ;  /* 0x000000122e317235 */ /* 0x000fe20000000031 */
[----:B------:R-:W-:-:S09]  /*22a0*/  HFMA2 R47, R47, 0.0625, 0.0625, R6 ;  /* 0x2c002c002f2f7831 */ /* 0x000fd20000000006 */
[----:B------:R-:W-:-:S06]  /*22b0*/  HFMA2 R49, R47, R19, R49 ;  /* 0x000000132f317231 */ /* 0x000fcc0000000031 */
[----:B------:R-:W-:Y:S01]  /*22c0*/  HFMA2.MMA R36, R49, R25, R36 ;  /* 0x0000001931247235 */ /* 0x000fe20000000024 */
[----:B------:R-:W-:-:S04]  /*22d0*/  LOP3.LUT R49, R15, 0xf000f, RZ, 0xc0, !PT ;  /* 0x000f000f0f317812 */ /* 0x000fc800078ec0ff */
[----:B------:R-:W-:Y:S02]  /*22e0*/  LOP3.LUT R50, R49, 0x64006400, RZ, 0xfc, !PT ;  /* 0x6400640031327812 */ /* 0x000fe400078efcff */
[----:B------:R-:W-:-:S03]  /*22f0*/  LOP3.LUT R49, R15, 0xf000f0, RZ, 0xc0, !PT ;  /* 0x00f000f00f317812 */ /* 0x000fc600078ec0ff */
[----:B------:R-:W-:Y:S01]  /*2300*/  HADD2 R50, R50, R7 ;  /* 0x0000000732327230 */ /* 0x000fe20000000000 */
[----:B------:R-:W-:-:S05]  /*2310*/  LOP3.LUT R54, R49, 0x64006400, RZ, 0xfc, !PT ;  /* 0x6400640031367812 */ /* 0x000fca00078efcff */
[----:B------:R-:W-:Y:S01]  /*2320*/  HFMA2.MMA R16, R50, R16, RZ ;  /* 0x0000001032107235 */ /* 0x000fe200000000ff */
[----:B------:R-:W-:-:S09]  /*2330*/  HFMA2 R49, R54, 0.0625, 0.0625, R9 ;  /* 0x2c002c0036317831 */ /* 0x000fd20000000009 */
[----:B------:R-:W-:Y:S01]  /*2340*/  HFMA2 R17, R49, R17, R16 ;  /* 0x0000001131117231 */ /* 0x000fe20000000010 */
[----:B------:R-:W-:-:S04]  /*2350*/  SHF.R.U32.HI R16, RZ, 0x8, R15 ;  /* 0x00000008ff107819 */ /* 0x000fc8000001160f */
[C---:B------:R-:W-:Y:S02]  /*2360*/  LOP3.LUT R15, R16.reuse, 0xf000f, RZ, 0xc0, !PT ;  /* 0x000f000f100f7812 */ /* 0x040fe400078ec0ff */
[----:B------:R-:W-:Y:S02]  /*2370*/  LOP3.LUT R16, R16, 0xf000f0, RZ, 0xc0, !PT ;  /* 0x00f000f010107812 */ /* 0x000fe400078ec0ff */
[----:B------:R-:W-:Y:S01]  /*2380*/  LOP3.LUT R54, R15, 0x64006400, RZ, 0xfc, !PT ;  /* 0x640064000f367812 */ /* 0x000fe200078efcff */
[----:B------:R-:W-:Y:S01]  /*2390*/  HFMA2.MMA R48, R48, R20, RZ ;  /* 0x0000001430307235 */ /* 0x000fe200000000ff */
[----:B------:R-:W-:-:S03]  /*23a0*/  LOP3.LUT R16, R16, 0x64006400, RZ, 0xfc, !PT ;  /* 0x6400640010107812 */ /* 0x000fc600078efcff */
[----:B------:R-:W-:Y:S02]  /*23b0*/  HADD2 R15, R54, R7 ;  /* 0x00000007360f7230 */ /* 0x000fe40000000000 */
[----:B------:R-:W-:Y:S01]  /*23c0*/  HFMA2 R16, R16, 0.0625, 0.0625, R9 ;  /* 0x2c002c0010107831 */ /* 0x000fe20000000009 */
[----:B------:R-:W-:-:S03]  /*23d0*/  HFMA2.MMA R48, R14, R21, R48 ;  /* 0x000000150e307235 */ /* 0x000fc60000000030 */
[----:B------:R-:W-:Y:S01]  /*23e0*/  HFMA2.MMA R17, R15, R18, R17 ;  /* 0x000000120f117235 */ /* 0x000fe20000000011 */
[-C--:B------:R-:W-:Y:S02]  /*23f0*/  HFMA2 R44, R44, R20.reuse, RZ.H0_H0 ;  /* 0x000000142c2c7231 */ /* 0x080fe400000400ff */
[----:B------:R-:W-:Y:S01]  /*2400*/  HFMA2 R20, R50, R20, RZ.H0_H0 ;  /* 0x0000001432147231 */ /* 0x000fe200000400ff */
[----:B------:R-:W-:Y:S02]  /*2410*/  HFMA2.MMA R45, R42, R22, R45 ;  /* 0x000000162a2d7235 */ /* 0x000fe4000000002d */
[----:B------:R-:W-:Y:S01]  /*2420*/  HFMA2.MMA R17, R16, R19, R17 ;  /* 0x0000001310117235 */ /* 0x000fe20000000011 */
[-C--:B------:R-:W-:Y:S01]  /*2430*/  HFMA2 R44, R43, R21.reuse, R44 ;  /* 0x000000152b2c7231 */ /* 0x080fe2000000002c */
[----:B------:R-:W-:Y:S01]  /*2440*/  HFMA2.MMA R48, R46, R22, R48 ;  /* 0x000000162e307235 */ /* 0x000fe20000000030 */
[----:B------:R-:W-:Y:S02]  /*2450*/  HFMA2 R20, R49, R21, R20 ;  /* 0x0000001531147231 */ /* 0x000fe40000000014 */
[-C--:B------:R-:W-:Y:S01]  /*2460*/  HFMA2 R44, R33, R22.reuse, R44 ;  /* 0x00000016212c7231 */ /* 0x080fe2000000002c */
[----:B------:R-:W-:Y:S01]  /*2470*/  HFMA2.MMA R35, R17, R24, R35 ;  /* 0x0000001811237235 */ /* 0x000fe20000000023 */
[----:B------:R-:W-:Y:S01]  /*2480*/  HFMA2 R20, R15, R22, R20 ;  /* 0x000000160f147231 */ /* 0x000fe20000000014 */
[----:B------:R-:W-:-:S02]  /*2490*/  HFMA2.MMA R17, R13, R23, R45 ;  /* 0x000000170d117235 */ /* 0x000fc4000000002d */
[----:B------:R-:W-:Y:S01]  /*24a0*/  HFMA2.MMA R48, R47, R23, R48 ;  /* 0x000000172f307235 */ /* 0x000fe20000000030 */
        /* <DEDUP_REMOVED lines=8> */
.L_x_1165:
        /* <DEDUP_REMOVED lines=19> */
.L_x_1171:
[----:B------:R-:W0:Y:S02]  /*2660*/  LDS R4, [R0] ;  /* 0x0000000000047984 */ /* 0x000e240000000800 */
[----:B0-----:R-:W-:-:S06]  /*2670*/  HADD2 R5, R4, R7 ;  /* 0x0000000704057230 */ /* 0x001fcc0000000000 */
[----:B------:R-:W0:Y:S02]  /*2680*/  ATOMS.CAST.SPIN R5, [R0], R4, R5 ;  /* 0x000000040005738d */ /* 0x000e240001800005 */
[----:B0-----:R-:W-:-:S13]  /*2690*/  ISETP.EQ.U32.AND P0, PT, R5, 0x1, PT ;  /* 0x000000010500780c */ /* 0x001fda0003f02070 */
[----:B------:R-:W-:Y:S05]  /*26a0*/  @!P0 BRA `(.L_x_1171) ;  /* 0xffffffb000008947 */ /* 0x000fea000383ffff */
[----:B------:R-:W-:Y:S05]  /*26b0*/  BRA `(.L_x_1169) ;  /* 0x0000003000007947 */ /* 0x000fea0003800000 */
.L_x_1170:
[----:B------:R-:W2:Y:S02]  /*26c0*/  LD.E R0, [R2.64] ;  /* 0x0000000602007980 */ /* 0x000ea4000c101900 */
[----:B--2---:R-:W-:-:S05]  /*26d0*/  IMAD.IADD R5, R7, 0x1, R0 ;  /* 0x0000000107057824 */ /* 0x004fca00078e0200 */
[----:B------:R0:W-:Y:S02]  /*26e0*/  ST.E [R2.64], R5 ;  /* 0x0000000502007985 */ /* 0x0001e4000c101906 */
.L_x_1169:
[----:B------:R-:W-:Y:S05]  /*26f0*/  BSYNC B0 ;  /* 0x0000000000007941 */ /* 0x000fea0003800000 */
.L_x_1168:
[----:B------:R-:W2:Y:S01]  /*2700*/  ATOM.E.ADD.F16x2.RN.STRONG.GPU P0, RZ, [R2.64+0x4], R9 ;  /* 0x0000040902ff798a */ /* 0x000ea2000810e9c6 */
[----:B------:R-:W-:Y:S01]  /*2710*/  BSSY B0, `(.L_x_1172) ;  /* 0x000000f000007945 */ /* 0x000fe20003800000 */
[----:B--2---:R-:W-:Y:S05]  /*2720*/  @P0 BRA `(.L_x_1173) ;  /* 0x000000d000000947 */ /* 0x004fea0003800000 */
[----:B------:R-:W1:Y:S02]  /*2730*/  QSPC.E.S P0, RZ, [R2+0x4] ;  /* 0x0000040002ff73aa */ /* 0x000e640000000500 */
[----:B-1----:R-:W-:Y:S05]  /*2740*/  @!P0 BRA `(.L_x_1174) ;  /* 0x0000008000008947 */ /* 0x002fea0003800000 */
[----:B0-----:R-:W-:-:S04]  /*2750*/  IADD3 R2, R2, 0x4, RZ ;  /* 0x0000000402027810 */ /* 0x001fc80007ffe0ff */
[----:B------:R-:W-:-:S05]  /*2760*/  LOP3.LUT R2, R2, 0xffffff, RZ, 0xc0, !PT ;  /* 0x00ffffff02027812 */ /* 0x000fca00078ec0ff */
.L_x_1175:
[----:B------:R-:W0:Y:S02]  /*2770*/  LDS R4, [R2] ;  /* 0x0000000002047984 */ /* 0x000e240000000800 */
[----:B0-----:R-:W-:-:S10]  /*2780*/  HFMA2.MMA R5, R4, 1, 1, R9 ;  /* 0x3c003c0004057835 */ /* 0x001fd40000000009 */
[----:B------:R-:W0:Y:S02]  /*2790*/  ATOMS.CAST.SPIN R5, [R2], R4, R5 ;  /* 0x000000040205738d */ /* 0x000e240001800005 */
[----:B0-----:R-:W-:-:S13]  /*27a0*/  ISETP.EQ.U32.AND P0, PT, R5, 0x1, PT ;  /* 0x000000010500780c */ /* 0x001fda0003f02070 */
[----:B------:R-:W-:Y:S05]  /*27b0*/  @!P0 BRA `(.L_x_1175) ;  /* 0xffffffb000008947 */ /* 0x000fea000383ffff */
[----:B------:R-:W-:Y:S05]  /*27c0*/  BRA `(.L_x_1173) ;  /* 0x0000003000007947 */ /* 0x000fea0003800000 */
.L_x_1174:
[----:B------:R-:W2:Y:S02]  /*27d0*/  LD.E R0, [R2.64+0x4] ;  /* 0x0000040602007980 */ /* 0x000ea4000c101900 */
[----:B0-2---:R-:W-:-:S05]  /*27e0*/  IMAD.IADD R5, R9, 0x1, R0 ;  /* 0x0000000109057824 */ /* 0x005fca00078e0200 */
[----:B------:R0:W-:Y:S02]  /*27f0*/  ST.E [R2.64+0x4], R5 ;  /* 0x0000040502007985 */ /* 0x0001e4000c101906 */
.L_x_1173:
[----:B------:R-:W-:Y:S05]  /*2800*/  BSYNC B0 ;  /* 0x0000000000007941 */ /* 0x000fea0003800000 */
.L_x_1172:
[----:B------:R-:W-:Y:S01]  /*2810*/  HADD2 R34, R34.H0_H0, R34.H1_H1 ;  /* 0x3000002222227230 */ /* 0x000fe20000000800 */
[----:B0-----:R-:W-:Y:S01]  /*2820*/  IADD3 R3, R31, c[0x0][0x18c], RZ ;  /* 0x000063001f037a10 */ /* 0x001fe20007ffe0ff */
[----:B------:R-:W-:-:S04]  /*2830*/  HADD2 R17, R37.H0_H0, R37.H1_H1 ;  /* 0x3000002525117230 */ /* 0x000fc80000000800 */
[----:B------:R-:W-:Y:S01]  /*2840*/  IMAD.WIDE R2, R3, R6, c[0x0][0x180] ;  /* 0x0000600003027625 */ /* 0x000fe200078e0206 */
        /* <DEDUP_REMOVED lines=12> */
.L_x_1179:
[----:B------:R-:W0:Y:S02]  /*2910*/  LDS R4, [R0] ;  /* 0x0000000000047984 */ /* 0x000e240000000800 */
[----:B0-----:R-:W-:-:S06]  /*2920*/  HADD2 R5, R4, R7 ;  /* 0x0000000704057230 */ /* 0x001fcc0000000000 */
[----:B------:R-:W0:Y:S02]  /*2930*/  ATOMS.CAST.SPIN R5, [R0], R4, R5 ;  /* 0x000000040005738d */ /* 0x000e240001800005 */
[----:B0-----:R-:W-:-:S13]  /*2940*/  ISETP.EQ.U32.AND P0, PT, R5, 0x1, PT ;  /* 0x000000010500780c */ /* 0x001fda0003f02070 */
[----:B------:R-:W-:Y:S05]  /*2950*/  @!P0 BRA `(.L_x_1179) ;  /* 0xffffffb000008947 */ /* 0x000fea000383ffff */
[----:B------:R-:W-:Y:S05]  /*2960*/  BRA `(.L_x_1177) ;  /* 0x0000003000007947 */ /* 0x000fea0003800000 */
.L_x_1178:
[----:B------:R-:W2:Y:S02]  /*2970*/  LD.E R0, [R2.64] ;  /* 0x0000000602007980 */ /* 0x000ea4000c101900 */
[----:B--2---:R-:W-:-:S05]  /*2980*/  IMAD.IADD R5, R7, 0x1, R0 ;  /* 0x0000000107057824 */ /* 0x004fca00078e0200 */
[----:B------:R0:W-:Y:S02]  /*2990*/  ST.E [R2.64], R5 ;  /* 0x0000000502007985 */ /* 0x0001e4000c101906 */
.L_x_1177:
[----:B------:R-:W-:Y:S05]  /*29a0*/  BSYNC B0 ;  /* 0x0000000000007941 */ /* 0x000fea0003800000 */
.L_x_1176:
[----:B------:R-:W2:Y:S02]  /*29b0*/  ATOM.E.ADD.F16x2.RN.STRONG.GPU P0, RZ, [R2.64+0x4], R49 ;  /* 0x0000043102ff798a */ /* 0x000ea4000810e9c6 */
[----:B--2---:R-:W-:Y:S05]  /*29c0*/  @P0 EXIT ;  /* 0x000000000000094d */ /* 0x004fea0003800000 */
[----:B------:R-:W1:Y:S02]  /*29d0*/  QSPC.E.S P0, RZ, [R2+0x4] ;  /* 0x0000040002ff73aa */ /* 0x000e640000000500 */
[----:B-1----:R-:W-:Y:S05]  /*29e0*/  @!P0 BRA `(.L_x_1180) ;  /* 0x0000008000008947 */ /* 0x002fea0003800000 */
[----:B0-----:R-:W-:-:S04]  /*29f0*/  IADD3 R2, R2, 0x4, RZ ;  /* 0x0000000402027810 */ /* 0x001fc80007ffe0ff */
[----:B------:R-:W-:-:S05]  /*2a00*/  LOP3.LUT R2, R2, 0xffffff, RZ, 0xc0, !PT ;  /* 0x00ffffff02027812 */ /* 0x000fca00078ec0ff */
.L_x_1181:
[----:B------:R-:W0:Y:S02]  /*2a10*/  LDS R4, [R2] ;  /* 0x0000000002047984 */ /* 0x000e240000000800 */
[----:B0-----:R-:W-:-:S10]  /*2a20*/  HFMA2.MMA R5, R4, 1, 1, R49 ;  /* 0x3c003c0004057835 */ /* 0x001fd40000000031 */
[----:B------:R-:W0:Y:S02]  /*2a30*/  ATOMS.CAST.SPIN R5, [R2], R4, R5 ;  /* 0x000000040205738d */ /* 0x000e240001800005 */
[----:B0-----:R-:W-:-:S13]  /*2a40*/  ISETP.EQ.U32.AND P0, PT, R5, 0x1, PT ;  /* 0x000000010500780c */ /* 0x001fda0003f02070 */
[----:B------:R-:W-:Y:S05]  /*2a50*/  @!P0 BRA `(.L_x_1181) ;  /* 0xffffffb000008947 */ /* 0x000fea000383ffff */
[----:B------:R-:W-:Y:S05]  /*2a60*/  EXIT ;  /* 0x000000000000794d */ /* 0x000fea0003800000 */
.L_x_1180:
[----:B------:R-:W2:Y:S02]  /*2a70*/  LD.E R0, [R2.64+0x4] ;  /* 0x0000040602007980 */ /* 0x000ea4000c101900 */
[----:B0-2---:R-:W-:-:S05]  /*2a80*/  IMAD.IADD R5, R49, 0x1, R0 ;  /* 0x0000000131057824 */ /* 0x005fca00078e0200 */
[----:B------:R-:W-:Y:S01]  /*2a90*/  ST.E [R2.64+0x4], R5 ;  /* 0x0000040502007985 */ /* 0x000fe2000c101906 */
[----:B------:R-:W-:Y:S05]  /*2aa0*/  EXIT ;  /* 0x000000000000794d */ /* 0x000fea0003800000 */
.L_x_1182:
        /* <DEDUP_REMOVED lines=13> */
.L_x_3846:


//--------------------- .text._Z28gemm_half_q_half_gptq_kernelILi1ELb0ELb1EEvPK6__halfPKjS4_S2_PS0_iiiiiPKtibS2_i --------------------------
	.section	.text._Z28gemm_half_q_half_gptq_kernelILi1ELb0ELb1EEvPK6__halfPKjS4_S2_PS0_iiiiiPKtibS2_i,"ax",@progbits
	.sectioninfo	@"SHI_REGISTERS=56"
	.align	128
        .global         _Z28gemm_half_q_half_gptq_kernelILi1ELb0ELb1EEvPK6__halfPKjS4_S2_PS0_iiiiiPKtibS2_i
        .type           _Z28gemm_half_q_half_gptq_kernelILi1ELb0ELb1EEvPK6__halfPKjS4_S2_PS0_iiiiiPKtibS2_i,@function
        .size           _Z28gemm_half_q_half_gptq_kernelILi1ELb0ELb1EEvPK6__halfPKjS4_S2_PS0_iiiiiPKtibS2_i,(.L_x_3847 - _Z28gemm_half_q_half_gptq_kernelILi1ELb0ELb1EEvPK6__halfPKjS4_S2_PS0_iiiiiPKtibS2_i)
        .other          _Z28gemm_half_q_half_gptq_kernelILi1ELb0ELb1EEvPK6__halfPKjS4_S2_PS0_iiiiiPKtibS2_i,@"STO_CUDA_ENTRY STV_DEFAULT"
_Z28gemm_half_q_half_gptq_kernelILi1ELb0ELb1EEvPK6__halfPKjS4_S2_PS0_iiiiiPKtibS2_i:
.text._Z28gemm_half_q_half_gptq_kernelILi1ELb0ELb1EEvPK6__halfPKjS4_S2_PS0_iiiiiPKtibS2_i:
[----:B------:R-:W-:Y:S02]  /*0000*/  IMAD.MOV.U32 R1, RZ, RZ, c[0x0][0x28] ;  /* 0x00000a00ff017624 */ /* 0x000fe400078e00ff */
[----:B------:R-:W0:Y:S01]  /*0010*/  S2R R18, SR_CTAID.Z ;  /* 0x0000000000127919 */ /* 0x000e220000002700 */
[----:B------:R-:W-:Y:S01]  /*0020*/  ULDC.64 UR6, c[0x0][0x118] ;  /* 0x0000460000067ab9 */ /* 0x000fe20000000a00 */
[----:B------:R-:W-:Y:S02]  /*0030*/  BSSY B0, `(.L_x_1183) ;  /* 0x0000021000007945 */ /* 0x000fe40003800000 */
[----:B------:R-:W1:Y:S04]  /*0040*/  S2R R14, SR_TID.X ;  /* 0x00000000000e7919 */ /* 0x000e680000002100 */
[----:B------:R-:W1:Y:S04]  /*0050*/  S2R R3, SR_CTAID.X ;  /* 0x0000000000037919 */ /* 0x000e680000002500 */
[----:B------:R-:W2:Y:S01]  /*0060*/  S2R R5, SR_CTAID.Y ;  /* 0x0000000000057919 */ /* 0x000ea20000002600 */
[----:B0-----:R-:W-:-:S05]  /*0070*/  IMAD.SHL.U32 R7, R18, 0x80, RZ ;  /* 0x0000008012077824 */ /* 0x001fca00078e00ff */
[----:B------:R-:W-:Y:S01]  /*0080*/  IADD3 R0, R7, 0x80, RZ ;  /* 0x0000008007007810 */ /* 0x000fe20007ffe0ff */
[----:B-1----:R-:W-:-:S03]  /*0090*/  IMAD R2, R3, 0x80, R14 ;  /* 0x0000008003027824 */ /* 0x002fc600078e020e */
[----:B------:R-:W-:Y:S01]  /*00a0*/  IMNMX R0, R0, c[0x0][0x190], PT ;  /* 0x0000640000007a17 */ /* 0x000fe20003800200 */
[----:B------:R-:W-:Y:S02]  /*00b0*/  IMAD.IADD R3, R7, 0x1, R14 ;  /* 0x0000000107037824 */ /* 0x000fe400078e020e */
        /* <DEDUP_REMOVED lines=24> */
.L_x_1184:
[----:B--2---:R-:W-:Y:S05]  /*0240*/  BSYNC B0 ;  /* 0x0000000000007941 */ /* 0x004fea0003800000 */
.L_x_1183:
        /* <DEDUP_REMOVED lines=98> */
.L_x_1187:
        /* <DEDUP_REMOVED lines=56> */
.L_x_1186:
        /* <DEDUP_REMOVED lines=299> */
.L_x_1185:
[----:B------:R-:W-:-:S04]  /*1ea0*/  NOP ;  /* 0x0000000000007918 */ /* 0x000fc80000000000 */
[----:B------:R-:W-:-:S02]  /*1eb0*/  NOP ;  /* 0x0000000000007918 */ /* 0x000fc40000000000 */
[----:B------:R-:W0:Y:S01]  /*1ec0*/  S2R R3, SR_CTAID.Y ;  /* 0x0000000000037919 */ /* 0x000e220000002600 */
[----:B------:R-:W-:Y:S01]  /*1ed0*/  HADD2 R41, R41.H0_H0, R41.H1_H1 ;  /* 0x3000002929297230 */ /* 0x000fe20000000800 */
[----:B------:R-:W-:Y:S01]  /*1ee0*/  IMAD.MOV.U32 R5, RZ, RZ, 0x2 ;  /* 0x00000002ff057424 */ /* 0x000fe200078e00ff */
[----:B------:R-:W-:-:S05]  /*1ef0*/  HADD2 R42, R42.H0_H0, R42.H1_H1 ;  /* 0x3000002a2a2a7230 */ /* 0x000fca0000000800 */
[----:B------:R-:W-:-:S05]  /*1f00*/  PRMT R41, R41, 0x5410, R42 ;  /* 0x0000541029297816 */ /* 0x000fca000000002a */
[----:B------:R-:W-:Y:S01]  /*1f10*/  HMUL2 R41, R41, RZ.H0_H0 ;  /* 0x200000ff29297232 */ /* 0x000fe20000000000 */
[----:B0-----:R-:W-:-:S04]  /*1f20*/  IMAD R2, R3, c[0x0][0x18c], R2 ;  /* 0x0000630003027a24 */ /* 0x001fc800078e0202 */
        /* <DEDUP_REMOVED lines=11> */
.L_x_1191:
[----:B------:R-:W0:Y:S02]  /*1fe0*/  LDS R4, [R0] ;  /* 0x0000000000047984 */ /* 0x000e240000000800 */
[----:B0-----:R-:W-:-:S06]  /*1ff0*/  HADD2 R5, R4, R41 ;  /* 0x0000002904057230 */ /* 0x001fcc0000000000 */
[----:B------:R-:W0:Y:S02]  /*2000*/  ATOMS.CAST.SPIN R5, [R0], R4, R5 ;  /* 0x000000040005738d */ /* 0x000e240001800005 */
[----:B0-----:R-:W-:-:S13]  /*2010*/  ISETP.EQ.U32.AND P0, PT, R5, 0x1, PT ;  /* 0x000000010500780c */ /* 0x001fda0003f02070 */
[----:B------:R-:W-:Y:S05]  /*2020*/  @!P0 BRA `(.L_x_1191) ;  /* 0xffffffb000008947 */ /* 0x000fea000383ffff */
[----:B------:R-:W-:Y:S05]  /*2030*/  BRA `(.L_x_1189) ;  /* 0x0000003000007947 */ /* 0x000fea0003800000 */
.L_x_1190:
[----:B------:R-:W2:Y:S02]  /*2040*/  LD.E R0, [R2.64] ;  /* 0x0000000602007980 */ /* 0x000ea4000c101900 */
[----:B--2---:R-:W-:-:S05]  /*2050*/  IMAD.IADD R5, R41, 0x1, R0 ;  /* 0x0000000129057824 */ /* 0x004fca00078e0200 */
[----:B------:R0:W-:Y:S02]  /*2060*/  ST.E [R2.64], R5 ;  /* 0x0000000502007985 */ /* 0x0001e4000c101906 */
.L_x_1189:
[----:B------:R-:W-:Y:S05]  /*2070*/  BSYNC B0 ;  /* 0x0000000000007941 */ /* 0x000fea0003800000 */
.L_x_1188:
[----:B------:R-:W2:Y:S02]  /*2080*/  ATOM.E.ADD.F16x2.RN.STRONG.GPU P0, RZ, [R2.64+0x4], R43 ;  /* 0x0000042b02ff798a */ /* 0x000ea4000810e9c6 */
[----:B--2---:R-:W-:Y:S05]  /*2090*/  @P0 EXIT ;  /* 0x000000000000094d */ /* 0x004fea0003800000 */
[----:B------:R-:W1:Y:S02]  /*20a0*/  QSPC.E.S P0, RZ, [R2+0x4] ;  /* 0x0000040002ff73aa */ /* 0x000e640000000500 */
[----:B-1----:R-:W-:Y:S05]  /*20b0*/  @!P0 BRA `(.L_x_1192) ;  /* 0x0000008000008947 */ /* 0x002fea0003800000 */
[----:B0-----:R-:W-:-:S04]  /*20c0*/  IADD3 R2, R2, 0x4, RZ ;  /* 0x0000000402027810 */ /* 0x001fc80007ffe0ff */
[----:B------:R-:W-:-:S05]  /*20d0*/  LOP3.LUT R2, R2, 0xffffff, RZ, 0xc0, !PT ;  /* 0x00ffffff02027812 */ /* 0x000fca00078ec0ff */
.L_x_1193:
[----:B------:R-:W0:Y:S02]  /*20e0*/  LDS R4, [R2] ;  /* 0x0000000002047984 */ /* 0x000e240000000800 */
[----:B0-----:R-:W-:-:S10]  /*20f0*/  HFMA2.MMA R5, R4, 1, 1, R43 ;  /* 0x3c003c0004057835 */ /* 0x001fd4000000002b */
[----:B------:R-:W0:Y:S02]  /*2100*/  ATOMS.CAST.SPIN R5, [R2], R4, R5 ;  /* 0x000000040205738d */ /* 0x000e240001800005 */
[----:B0-----:R-:W-:-:S13]  /*2110*/  ISETP.EQ.U32.AND P0, PT, R5, 0x1, PT ;  /* 0x000000010500780c */ /* 0x001fda0003f02070 */
[----:B------:R-:W-:Y:S05]  /*2120*/  @!P0 BRA `(.L_x_1193) ;  /* 0xffffffb000008947 */ /* 0x000fea000383ffff */
[----:B------:R-:W-:Y:S05]  /*2130*/  EXIT ;  /* 0x000000000000794d */ /* 0x000fea0003800000 */
.L_x_1192:
[----:B------:R-:W2:Y:S02]  /*2140*/  LD.E R0, [R2.64+0x4] ;  /* 0x0000040602007980 */ /* 0x000ea4000c101900 */
[----:B0-2---:R-:W-:-:S05]  /*2150*/  IMAD.IADD R5, R43, 0x1, R0 ;  /* 0x000000012b057824 */ /* 0x005fca00078e0200 */
[----:B------:R-:W-:Y:S01]  /*2160*/  ST.E [R2.64+0x4], R5 ;  /* 0x0000040502007985 */ /* 0x000fe2000c101906 */
[----:B------:R-:W-:Y:S05]  /*2170*/  EXIT ;  /* 0x000000000000794d */ /* 0x000fea0003800000 */
.L_x_1194:
        /* <DEDUP_REMOVED lines=16> */
.L_x_3847:


//--------------------- .text._Z28gemm_half_q_half_gptq_kernelILi8ELb0ELb0EEvPK6__halfPKjS4_S2_PS0_iiiiiPKtibS2_i --------------------------
	.section	.text._Z28gemm_half_q_half_gptq_kernelILi8ELb0ELb0EEvPK6__halfPKjS4_S2_PS0_iiiiiPKtibS2_i,"ax",@progbits
	.sectioninfo	@"SHI_REGISTERS=95"
	.align	128
        .global         _Z28gemm_half_q_half_gptq_kernelILi8ELb0ELb0EEvPK6__halfPKjS4_S2_PS0_iiiiiPKtibS2_i
        .type           _Z28gemm_half_q_half_gptq_kernelILi8ELb0ELb0EEvPK6__halfPKjS4_S2_PS0_iiiiiPKtibS2_i,@function
        .size           _Z28gemm_half_q_half_gptq_kernelILi8ELb0ELb0EEvPK6__halfPKjS4_S2_PS0_iiiiiPKtibS2_i,(.L_x_3848 - _Z28gemm_half_q_half_gptq_kernelILi8ELb0ELb0EEvPK6__halfPKjS4_S2_PS0_iiiiiPKtibS2_i)
        .other          _Z28gemm_half_q_half_gptq_kernelILi8ELb0ELb0EEvPK6__halfPKjS4_S2_PS0_iiiiiPKtibS2_i,@"STO_CUDA_ENTRY STV_DEFAULT"
_Z28gemm_half_q_half_gptq_kernelILi8ELb0ELb0EEvPK6__halfPKjS4_S2_PS0_iiiiiPKtibS2_i:
.text._Z28gemm_half_q_half_gptq_kernelILi8ELb0ELb0EEvPK6__halfPKjS4_S2_PS0_iiiiiPKtibS2_i:
        /* <DEDUP_REMOVED lines=57> */
.L_x_1197:
        /* <DEDUP_REMOVED lines=28> */
.L_x_1196:
[----:B------:R-:W-:Y:S05]  /*0550*/  BSYNC B0 ;  /* 0x0000000000007941 */ /* 0x000fea0003800000 */
.L_x_1195:
        /* <DEDUP_REMOVED lines=29> */
.L_x_1198:
        /* <DEDUP_REMOVED lines=109> */
.L_x_1201:
        /* <DEDUP_REMOVED lines=77> */
.L_x_1200:
        /* <DEDUP_REMOVED lines=868> */
.L_x_1199:
        /* <DEDUP_REMOVED lines=18> */
.L_x_1205:
[----:B------:R-:W0:Y:S02]  /*4a30*/  LDS R4, [R0] ;  /* 0x0000000000047984 */ /* 0x000e240000000800 */
[----:B0-----:R-:W-:-:S10]  /*4a40*/  HFMA2.MMA R5, R4, 1, 1, R65 ;  /* 0x3c003c0004057835 */ /* 0x001fd40000000041 */
[----:B------:R-:W0:Y:S02]  /*4a50*/  ATOMS.CAST.SPIN R5, [R0], R4, R5 ;  /* 0x000000040005738d */ /* 0x000e240001800005 */
[----:B0-----:R-:W-:-:S13]  /*4a60*/  ISETP.EQ.U32.AND P0, PT, R5, 0x1, PT ;  /* 0x000000010500780c */ /* 0x001fda0003f02070 */
[----:B------:R-:W-:Y:S05]  /*4a70*/  @!P0 BRA `(.L_x_1205) ;  /* 0xffffffb000008947 */ /* 0x000fea000383ffff */
[----:B------:R-:W-:Y:S05]  /*4a80*/  BRA `(.L_x_1203) ;  /* 0x0000003000007947 */ /* 0x000fea0003800000 */
.L_x_1204:
[----:B------:R-:W2:Y:S02]  /*4a90*/  LD.E R0, [R2.64] ;  /* 0x0000000a02007980 */ /* 0x000ea4000c101900 */
[----:B--2---:R-:W-:-:S05]  /*4aa0*/  IMAD.IADD R5, R65, 0x1, R0 ;  /* 0x0000000141057824 */ /* 0x004fca00078e0200 */
[----:B------:R0:W-:Y:S02]  /*4ab0*/  ST.E [R2.64], R5 ;  /* 0x0000000502007985 */ /* 0x0001e4000c10190a */
.L_x_1203:
[----:B------:R-:W-:Y:S05]  /*4ac0*/  BSYNC B0 ;  /* 0x0000000000007941 */ /* 0x000fea0003800000 */
.L_x_1202:
        /* <DEDUP_REMOVED lines=10> */
.L_x_1209:
[----:B------:R-:W0:Y:S02]  /*4b70*/  LDS R8, [R0] ;  /* 0x0000000000087984 */ /* 0x000e240000000800 */
[----:B0-----:R-:W-:-:S06]  /*4b80*/  HADD2 R9, R8, R63 ;  /* 0x0000003f08097230 */ /* 0x001fcc0000000000 */
[----:B------:R-:W0:Y:S02]  /*4b90*/  ATOMS.CAST.SPIN R9, [R0], R8, R9 ;  /* 0x000000080009738d */ /* 0x000e240001800009 */
[----:B0-----:R-:W-:-:S13]  /*4ba0*/  ISETP.EQ.U32.AND P0, PT, R9, 0x1, PT ;  /* 0x000000010900780c */ /* 0x001fda0003f02070 */
[----:B------:R-:W-:Y:S05]  /*4bb0*/  @!P0 BRA `(.L_x_1209) ;  /* 0xffffffb000008947 */ /* 0x000fea000383ffff */
[----:B------:R-:W-:Y:S05]  /*4bc0*/  BRA `(.L_x_1207) ;  /* 0x0000003000007947 */ /* 0x000fea0003800000 */
.L_x_1208:
[----:B------:R-:W2:Y:S02]  /*4bd0*/  LD.E R0, [R2.64+0x4] ;  /* 0x0000040a02007980 */ /* 0x000ea4000c101900 */
[----:B--2---:R-:W-:-:S05]  /*4be0*/  IMAD.IADD R9, R63, 0x1, R0 ;  /* 0x000000013f097824 */ /* 0x004fca00078e0200 */
[----:B------:R0:W-:Y:S02]  /*4bf0*/  ST.E [R2.64+0x4], R9 ;  /* 0x0000040902007985 */ /* 0x0001e4000c10190a */
.L_x_1207:
[----:B------:R-:W-:Y:S05]  /*4c00*/  BSYNC B0 ;  /* 0x0000000000007941 */ /* 0x000fea0003800000 */
.L_x_1206:
        /* <DEDUP_REMOVED lines=14> */
.L_x_1213:
[----:B------:R-:W0:Y:S02]  /*4cf0*/  LDS R8, [R0] ;  /* 0x0000000000087984 */ /* 0x000e240000000800 */
[----:B0-----:R-:W-:-:S10]  /*4d00*/  HFMA2.MMA R9, R8, 1, 1, R70 ;  /* 0x3c003c0008097835 */ /* 0x001fd40000000046 */
[----:B------:R-:W0:Y:S02]  /*4d10*/  ATOMS.CAST.SPIN R9, [R0], R8, R9 ;  /* 0x000000080009738d */ /* 0x000e240001800009 */
[----:B0-----:R-:W-:-:S13]  /*4d20*/  ISETP.EQ.U32.AND P0, PT, R9, 0x1, PT ;  /* 0x000000010900780c */ /* 0x001fda0003f02070 */
[----:B------:R-:W-:Y:S05]  /*4d30*/  @!P0 BRA `(.L_x_1213) ;  /* 0xffffffb000008947 */ /* 0x000fea000383ffff */
[----:B------:R-:W-:Y:S05]  /*4d40*/  BRA `(.L_x_1211) ;  /* 0x0000003000007947 */ /* 0x000fea0003800000 */
.L_x_1212:
[----:B------:R-:W2:Y:S02]  /*4d50*/  LD.E R0, [R2.64] ;  /* 0x0000000a02007980 */ /* 0x000ea4000c101900 */
[----:B--2---:R-:W-:-:S05]  /*4d60*/  IMAD.IADD R9, R70, 0x1, R0 ;  /* 0x0000000146097824 */ /* 0x004fca00078e0200 */
[----:B------:R0:W-:Y:S02]  /*4d70*/  ST.E [R2.64], R9 ;  /* 0x0000000902007985 */ /* 0x0001e4000c10190a */
.L_x_1211:
[----:B------:R-:W-:Y:S05]  /*4d80*/  BSYNC B0 ;  /* 0x0000000000007941 */ /* 0x000fea0003800000 */
.L_x_1210:
        /* <DEDUP_REMOVED lines=8> */
.L_x_1217:
[----:B------:R-:W1:Y:S02]  /*4e10*/  LDS R8, [R4] ;  /* 0x0000000004087984 */ /* 0x000e640000000800 */
[----:B01----:R-:W-:-:S06]  /*4e20*/  HADD2 R9, R8, R68 ;  /* 0x0000004408097230 */ /* 0x003fcc0000000000 */
[----:B------:R-:W0:Y:S02]  /*4e30*/  ATOMS.CAST.SPIN R9, [R4], R8, R9 ;  /* 0x000000080409738d */ /* 0x000e240001800009 */
[----:B0-----:R-:W-:-:S13]  /*4e40*/  ISETP.EQ.U32.AND P0, PT, R9, 0x1, PT ;  /* 0x000000010900780c */ /* 0x001fda0003f02070 */
[----:B------:R-:W-:Y:S05]  /*4e50*/  @!P0 BRA `(.L_x_1217) ;  /* 0xffffffb000008947 */ /* 0x000fea000383ffff */
[----:B------:R-:W-:Y:S05]  /*4e60*/  BRA `(.L_x_1215) ;  /* 0x0000003000007947 */ /* 0x000fea0003800000 */
.L_x_1216:
[----:B------:R-:W2:Y:S02]  /*4e70*/  LD.E R0, [R4.64] ;  /* 0x0000000a04007980 */ /* 0x000ea4000c101900 */
[----:B0-2---:R-:W-:-:S05]  /*4e80*/  IMAD.IADD R9, R68, 0x1, R0 ;  /* 0x0000000144097824 */ /* 0x005fca00078e0200 */
[----:B------:R0:W-:Y:S02]  /*4e90*/  ST.E [R4.64], R9 ;  /* 0x0000000904007985 */ /* 0x0001e4000c10190a */
.L_x_1215:
[----:B------:R-:W-:Y:S05]  /*4ea0*/  BSYNC B0 ;  /* 0x0000000000007941 */ /* 0x000fea0003800000 */
.L_x_1214:
        /* <DEDUP_REMOVED lines=14> */
.L_x_1221:
[----:B------:R-:W0:Y:S02]  /*4f90*/  LDS R4, [R0] ;  /* 0x0000000000047984 */ /* 0x000e240000000800 */
[----:B0-----:R-:W-:-:S10]  /*4fa0*/  HFMA2.MMA R5, R4, 1, 1, R45 ;  /* 0x3c003c0004057835 */ /* 0x001fd4000000002d */
[----:B------:R-:W0:Y:S02]  /*4fb0*/  ATOMS.CAST.SPIN R5, [R0], R4, R5 ;  /* 0x000000040005738d */ /* 0x000e240001800005 */
[----:B0-----:R-:W-:-:S13]  /*4fc0*/  ISETP.EQ.U32.AND P0, PT, R5, 0x1, PT ;  /* 0x000000010500780c */ /* 0x001fda0003f02070 */
[----:B------:R-:W-:Y:S05]  /*4fd0*/  @!P0 BRA `(.L_x_1221) ;  /* 0xffffffb000008947 */ /* 0x000fea000383ffff */
[----:B------:R-:W-:Y:S05]  /*4fe0*/  BRA `(.L_x_1219) ;  /* 0x0000003000007947 */ /* 0x000fea0003800000 */
.L_x_1220:
[----:B------:R-:W2:Y:S02]  /*4ff0*/  LD.E R0, [R8.64] ;  /* 0x0000000a08007980 */ /* 0x000ea4000c101900 */
[----:B--2---:R-:W-:-:S05]  /*5000*/  IMAD.IADD R5, R45, 0x1, R0 ;  /* 0x000000012d057824 */ /* 0x004fca00078e0200 */
[----:B------:R0:W-:Y:S02]  /*5010*/  ST.E [R8.64], R5 ;  /* 0x0000000508007985 */ /* 0x0001e4000c10190a */
.L_x_1219:
[----:B------:R-:W-:Y:S05]  /*5020*/  BSYNC B0 ;  /* 0x0000000000007941 */ /* 0x000fea0003800000 */
.L_x_1218:
        /* <DEDUP_REMOVED lines=11> */
.L_x_1225:
[----:B------:R-:W0:Y:S02]  /*50e0*/  LDS R10, [R2] ;  /* 0x00000000020a7984 */ /* 0x000e240000000800 */
[----:B0-----:R-:W-:-:S06]  /*50f0*/  HADD2 R11, R10, R46 ;  /* 0x0000002e0a0b7230 */ /* 0x001fcc0000000000 */
[----:B------:R-:W0:Y:S02]  /*5100*/  ATOMS.CAST.SPIN R11, [R2], R10, R11 ;  /* 0x0000000a020b738d */ /* 0x000e24000180000b */
[----:B0-----:R-:W-:-:S13]  /*5110*/  ISETP.EQ.U32.AND P0, PT, R11, 0x1, PT ;  /* 0x000000010b00780c */ /* 0x001fda0003f02070 */
[----:B------:R-:W-:Y:S05]  /*5120*/  @!P0 BRA `(.L_x_1225) ;  /* 0xffffffb000008947 */ /* 0x000fea000383ffff */
[----:B------:R-:W-:Y:S05]  /*5130*/  BRA `(.L_x_1223) ;  /* 0x0000003000007947 */ /* 0x000fea0003800000 */
.L_x_1224:
[----:B------:R-:W2:Y:S02]  /*5140*/  LD.E R6, [R2.64] ;  /* 0x0000000a02067980 */ /* 0x000ea4000c101900 */
[----:B--2---:R-:W-:-:S05]  /*5150*/  IMAD.IADD R11, R46, 0x1, R6 ;  /* 0x000000012e0b7824 */ /* 0x004fca00078e0206 */
[----:B------:R0:W-:Y:S02]  /*5160*/  ST.E [R2.64], R11 ;  /* 0x0000000b02007985 */ /* 0x0001e4000c10190a */
.L_x_1223:
[----:B------:R-:W-:Y:S05]  /*5170*/  BSYNC B0 ;  /* 0x0000000000007941 */ /* 0x000fea0003800000 */
.L_x_1222:
        /* <DEDUP_REMOVED lines=14> */
.L_x_1229:
[----:B------:R-:W0:Y:S02]  /*5260*/  LDS R10, [R6] ;  /* 0x00000000060a7984 */ /* 0x000e240000000800 */
[----:B0-----:R-:W-:-:S10]  /*5270*/  HFMA2.MMA R11, R10, 1, 1, R41 ;  /* 0x3c003c000a0b7835 */ /* 0x001fd40000000029 */
[----:B------:R-:W0:Y:S02]  /*5280*/  ATOMS.CAST.SPIN R11, [R6], R10, R11 ;  /* 0x0000000a060b738d */ /* 0x000e24000180000b */
[----:B0-----:R-:W-:-:S13]  /*5290*/  ISETP.EQ.U32.AND P0, PT, R11, 0x1, PT ;  /* 0x000000010b00780c */ /* 0x001fda0003f02070 */
[----:B------:R-:W-:Y:S05]  /*52a0*/  @!P0 BRA `(.L_x_1229) ;  /* 0xffffffb000008947 */ /* 0x000fea000383ffff */
[----:B------:R-:W-:Y:S05]  /*52b0*/  BRA `(.L_x_1227) ;  /* 0x0000003000007947 */ /* 0x000fea0003800000 */
.L_x_1228:
[----:B------:R-:W2:Y:S02]  /*52c0*/  LD.E R6, [R2.64] ;  /* 0x0000000a02067980 */ /* 0x000ea4000c101900 */
[----:B--2---:R-:W-:-:S05]  /*52d0*/  IMAD.IADD R11, R41, 0x1, R6 ;  /* 0x00000001290b7824 */ /* 0x004fca00078e0206 */
[----:B------:R0:W-:Y:S02]  /*52e0*/  ST.E [R2.64], R11 ;  /* 0x0000000b02007985 */ /* 0x0001e4000c10190a */
.L_x_1227:
[----:B------:R-:W-:Y:S05]  /*52f0*/  BSYNC B0 ;  /* 0x0000000000007941 */ /* 0x000fea0003800000 */
.L_x_1226:
        /* <DEDUP_REMOVED lines=9> */
.L_x_1233:
[----:B------:R-:W1:Y:S02]  /*5390*/  LDS R10, [R8] ;  /* 0x00000000080a7984 */ /* 0x000e640000000800 */
[----:B01----:R-:W-:-:S06]  /*53a0*/  HADD2 R11, R10, R43 ;  /* 0x0000002b0a0b7230 */ /* 0x003fcc0000000000 */
[----:B------:R-:W0:Y:S02]  /*53b0*/  ATOMS.CAST.SPIN R11, [R8], R10, R11 ;  /* 0x0000000a080b738d */ /* 0x000e24000180000b */
[----:B0-----:R-:W-:-:S13]  /*53c0*/  ISETP.EQ.U32.AND P0, PT, R11, 0x1, PT ;  /* 0x000000010b00780c */ /* 0x001fda0003f02070 */
[----:B------:R-:W-:Y:S05]  /*53d0*/  @!P0 BRA `(.L_x_1233) ;  /* 0xffffffb000008947 */ /* 0x000fea000383ffff */
[----:B------:R-:W-:Y:S05]  /*53e0*/  BRA `(.L_x_1231) ;  /* 0x0000003000007947 */ /* 0x000fea0003800000 */
.L_x_1232:
[----:B------:R-:W2:Y:S02]  /*53f0*/  LD.E R6, [R8.64] ;  /* 0x0000000a08067980 */ /* 0x000ea4000c101900 */
[----:B0-2---:R-:W-:-:S05]  /*5400*/  IMAD.IADD R11, R43, 0x1, R6 ;  /* 0x000000012b0b7824 */ /* 0x005fca00078e0206 */
[----:B------:R0:W-:Y:S02]  /*5410*/  ST.E [R8.64], R11 ;  /* 0x0000000b08007985 */ /* 0x0001e4000c10190a */
.L_x_1231:
[----:B------:R-:W-:Y:S05]  /*5420*/  BSYNC B0 ;  /* 0x0000000000007941 */ /* 0x000fea0003800000 */
.L_x_1230:
        /* <DEDUP_REMOVED lines=14> */
.L_x_1237:
[----:B------:R-:W0:Y:S02]  /*5510*/  LDS R10, [R6] ;  /* 0x00000000060a7984 */ /* 0x000e240000000800 */
[----:B0-----:R-:W-:-:S10]  /*5520*/  HFMA2.MMA R11, R10, 1, 1, R71 ;  /* 0x3c003c000a0b7835 */ /* 0x001fd40000000047 */
[----:B------:R-:W0:Y:S02]  /*5530*/  ATOMS.CAST.SPIN R11, [R6], R10, R11 ;  /* 0x0000000a060b738d */ /* 0x000e24000180000b */
[----:B0-----:R-:W-:-:S13]  /*5540*/  ISETP.EQ.U32.AND P0, PT, R11, 0x1, PT ;  /* 0x000000010b00780c */ /* 0x001fda0003f02070 */
[----:B------:R-:W-:Y:S05]  /*5550*/  @!P0 BRA `(.L_x_1237) ;  /* 0xffffffb000008947 */ /* 0x000fea000383ffff */
[----:B------:R-:W-:Y:S05]  /*5560*/  BRA `(.L_x_1235) ;  /* 0x0000003000007947 */ /* 0x000fea0003800000 */
.L_x_1236:
[----:B------:R-:W2:Y:S02]  /*5570*/  LD.E R6, [R8.64] ;  /* 0x0000000a08067980 */ /* 0x000ea4000c101900 */
[----:B--2---:R-:W-:-:S05]  /*5580*/  IMAD.IADD R11, R71, 0x1, R6 ;  /* 0x00000001470b7824 */ /* 0x004fca00078e0206 */
[----:B------:R0:W-:Y:S02]  /*5590*/  ST.E [R8.64], R11 ;  /* 0x0000000b08007985 */ /* 0x0001e4000c10190a */
.L_x_1235:
[----:B------:R-:W-:Y:S05]  /*55a0*/  BSYNC B0 ;  /* 0x0000000000007941 */ /* 0x000fea0003800000 */
.L_x_1234:
        /* <DEDUP_REMOVED lines=9> */
.L_x_1241:
[----:B------:R-:W1:Y:S02]  /*5640*/  LDS R10, [R2] ;  /* 0x00000000020a7984 */ /* 0x000e640000000800 */
[----:B01----:R-:W-:-:S06]  /*5650*/  HADD2 R11, R10, R73 ;  /* 0x000000490a0b7230 */ /* 0x003fcc0000000000 */
[----:B------:R-:W0:Y:S02]  /*5660*/  ATOMS.CAST.SPIN R11, [R2], R10, R11 ;  /* 0x0000000a020b738d */ /* 0x000e24000180000b */
[----:B0-----:R-:W-:-:S13]  /*5670*/  ISETP.EQ.U32.AND P0, PT, R11, 0x1, PT ;  /* 0x000000010b00780c */ /* 0x001fda0003f02070 */
[----:B------:R-:W-:Y:S05]  /*5680*/  @!P0 BRA `(.L_x_1241) ;  /* 0xffffffb000008947 */ /* 0x000fea000383ffff */
[----:B------:R-:W-:Y:S05]  /*5690*/  BRA `(.L_x_1239) ;  /* 0x0000003000007947 */ /* 0x000fea0003800000 */
.L_x_1240:
[----:B------:R-:W2:Y:S02]  /*56a0*/  LD.E R6, [R2.64] ;  /* 0x0000000a02067980 */ /* 0x000ea4000c101900 */
[----:B0-2---:R-:W-:-:S05]  /*56b0*/  IMAD.IADD R11, R73, 0x1, R6 ;  /* 0x00000001490b7824 */ /* 0x005fca00078e0206 */
[----:B------:R0:W-:Y:S02]  /*56c0*/  ST.E [R2.64], R11 ;  /* 0x0000000b02007985 */ /* 0x0001e4000c10190a */
.L_x_1239:
[----:B------:R-:W-:Y:S05]  /*56d0*/  BSYNC B0 ;  /* 0x0000000000007941 */ /* 0x000fea0003800000 */
.L_x_1238:
        /* <DEDUP_REMOVED lines=14> */
.L_x_1245:
[----:B------:R-:W0:Y:S02]  /*57c0*/  LDS R10, [R6] ;  /* 0x00000000060a7984 */ /* 0x000e240000000800 */
[----:B0-----:R-:W-:-:S10]  /*57d0*/  HFMA2.MMA R11, R10, 1, 1, R58 ;  /* 0x3c003c000a0b7835 */ /* 0x001fd4000000003a */
[----:B------:R-:W0:Y:S02]  /*57e0*/  ATOMS.CAST.SPIN R11, [R6], R10, R11 ;  /* 0x0000000a060b738d */ /* 0x000e24000180000b */
[----:B0-----:R-:W-:-:S13]  /*57f0*/  ISETP.EQ.U32.AND P0, PT, R11, 0x1, PT ;  /* 0x000000010b00780c */ /* 0x001fda0003f02070 */
[----:B------:R-:W-:Y:S05]  /*5800*/  @!P0 BRA `(.L_x_1245) ;  /* 0xffffffb000008947 */ /* 0x000fea000383ffff */
[----:B------:R-:W-:Y:S05]  /*5810*/  BRA `(.L_x_1243) ;  /* 0x0000003000007947 */ /* 0x000fea0003800000 */
.L_x_1244:
[----:B------:R-:W2:Y:S02]  /*5820*/  LD.E R6, [R2.64] ;  /* 0x0000000a02067980 */ /* 0x000ea4000c101900 */
[----:B--2---:R-:W-:-:S05]  /*5830*/  IMAD.IADD R7, R58, 0x1, R6 ;  /* 0x000000013a077824 */ /* 0x004fca00078e0206 */
[----:B------:R0:W-:Y:S02]  /*5840*/  ST.E [R2.64], R7 ;  /* 0x0000000702007985 */ /* 0x0001e4000c10190a */
.L_x_1243:
[----:B------:R-:W-:Y:S05]  /*5850*/  BSYNC B0 ;  /* 0x0000000000007941 */ /* 0x000fea0003800000 */
.L_x_1242:
        /* <DEDUP_REMOVED lines=9> */
.L_x_1249:
[----:B------:R-:W0:Y:S02]  /*58f0*/  LDS R8, [R6] ;  /* 0x0000000006087984 */ /* 0x000e240000000800 */
[----:B0-----:R-:W-:-:S06]  /*5900*/  HADD2 R9, R8, R12 ;  /* 0x0000000c08097230 */ /* 0x001fcc0000000000 */
[----:B------:R-:W0:Y:S02]  /*5910*/  ATOMS.CAST.SPIN R9, [R6], R8, R9 ;  /* 0x000000080609738d */ /* 0x000e240001800009 */
[----:B0-----:R-:W-:-:S13]  /*5920*/  ISETP.EQ.U32.AND P0, PT, R9, 0x1, PT ;  /* 0x000000010900780c */ /* 0x001fda0003f02070 */
[----:B------:R-:W-:Y:S05]  /*5930*/  @!P0 BRA `(.L_x_1249) ;  /* 0xffffffb000008947 */ /* 0x000fea000383ffff */
[----:B------:R-:W-:Y:S05]  /*5940*/  BRA `(.L_x_1247) ;  /* 0x0000003000007947 */ /* 0x000fea0003800000 */
.L_x_1248:
[----:B------:R-:W2:Y:S02]  /*5950*/  LD.E R8, [R6.64] ;  /* 0x0000000a06087980 */ /* 0x000ea4000c101900 */
[----:B--2---:R-:W-:-:S05]  /*5960*/  IMAD.IADD R9, R12, 0x1, R8 ;  /* 0x000000010c097824 */ /* 0x004fca00078e0208 */
[----:B------:R0:W-:Y:S02]  /*5970*/  ST.E [R6.64], R9 ;  /* 0x0000000906007985 */ /* 0x0001e4000c10190a */
.L_x_1247:
[----:B------:R-:W-:Y:S05]  /*5980*/  BSYNC B0 ;  /* 0x0000000000007941 */ /* 0x000fea0003800000 */
.L_x_1246:
        /* <DEDUP_REMOVED lines=14> */
.L_x_1253:
[----:B------:R-:W0:Y:S02]  /*5a70*/  LDS R10, [R8] ;  /* 0x00000000080a7984 */ /* 0x000e240000000800 */
[----:B0-----:R-:W-:-:S10]  /*5a80*/  HFMA2.MMA R11, R10, 1, 1, R62 ;  /* 0x3c003c000a0b7835 */ /* 0x001fd4000000003e */
[----:B------:R-:W0:Y:S02]  /*5a90*/  ATOMS.CAST.SPIN R11, [R8], R10, R11 ;  /* 0x0000000a080b738d */ /* 0x000e24000180000b */
[----:B0-----:R-:W-:-:S13]  /*5aa0*/  ISETP.EQ.U32.AND P0, PT, R11, 0x1, PT ;  /* 0x000000010b00780c */ /* 0x001fda0003f02070 */
[----:B------:R-:W-:Y:S05]  /*5ab0*/  @!P0 BRA `(.L_x_1253) ;  /* 0xffffffb000008947 */ /* 0x000fea000383ffff */
[----:B------:R-:W-:Y:S05]  /*5ac0*/  BRA `(.L_x_1251) ;  /* 0x0000003000007947 */ /* 0x000fea0003800000 */
.L_x_1252:
[----:B------:R-:W2:Y:S02]  /*5ad0*/  LD.E R8, [R6.64] ;  /* 0x0000000a06087980 */ /* 0x000ea4000c101900 */
[----:B--2---:R-:W-:-:S05]  /*5ae0*/  IMAD.IADD R9, R62, 0x1, R8 ;  /* 0x000000013e097824 */ /* 0x004fca00078e0208 */
[----:B------:R0:W-:Y:S02]  /*5af0*/  ST.E [R6.64], R9 ;  /* 0x0000000906007985 */ /* 0x0001e4000c10190a */
.L_x_1251:
[----:B------:R-:W-:Y:S05]  /*5b00*/  BSYNC B0 ;  /* 0x0000000000007941 */ /* 0x000fea0003800000 */
.L_x_1250:
        /* <DEDUP_REMOVED lines=9> */
.L_x_1257:
[----:B------:R-:W1:Y:S02]  /*5ba0*/  LDS R8, [R2] ;  /* 0x0000000002087984 */ /* 0x000e640000000800 */
[----:B01----:R-:W-:-:S06]  /*5bb0*/  HADD2 R9, R8, R60 ;  /* 0x0000003c08097230 */ /* 0x003fcc0000000000 */
[----:B------:R-:W0:Y:S02]  /*5bc0*/  ATOMS.CAST.SPIN R9, [R2], R8, R9 ;  /* 0x000000080209738d */ /* 0x000e240001800009 */
[----:B0-----:R-:W-:-:S13]  /*5bd0*/  ISETP.EQ.U32.AND P0, PT, R9, 0x1, PT ;  /* 0x000000010900780c */ /* 0x001fda0003f02070 */
[----:B------:R-:W-:Y:S05]  /*5be0*/  @!P0 BRA `(.L_x_1257) ;  /* 0xffffffb000008947 */ /* 0x000fea000383ffff */
[----:B------:R-:W-:Y:S05]  /*5bf0*/  BRA `(.L_x_1255) ;  /* 0x0000003000007947 */ /* 0x000fea0003800000 */
.L_x_1256:
[----:B------:R-:W2:Y:S02]  /*5c00*/  LD.E R8, [R2.64] ;  /* 0x0000000a02087980 */ /* 0x000ea4000c101900 */
[----:B0-2---:R-:W-:-:S05]  /*5c10*/  IMAD.IADD R9, R60, 0x1, R8 ;  /* 0x000000013c097824 */ /* 0x005fca00078e0208 */
[----:B------:R0:W-:Y:S02]  /*5c20*/  ST.E [R2.64], R9 ;  /* 0x0000000902007985 */ /* 0x0001e4000c10190a */
.L_x_1255:
[----:B------:R-:W-:Y:S05]  /*5c30*/  BSYNC B0 ;  /* 0x0000000000007941 */ /* 0x000fea0003800000 */
.L_x_1254:
        /* <DEDUP_REMOVED lines=14> */
.L_x_1261:
[----:B------:R-:W0:Y:S02]  /*5d20*/  LDS R8, [R2] ;  /* 0x0000000002087984 */ /* 0x000e240000000800 */
[----:B0-----:R-:W-:-:S10]  /*5d30*/  HFMA2.MMA R9, R8, 1, 1, R92 ;  /* 0x3c003c0008097835 */ /* 0x001fd4000000005c */
[----:B------:R-:W0:Y:S02]  /*5d40*/  ATOMS.CAST.SPIN R9, [R2], R8, R9 ;  /* 0x000000080209738d */ /* 0x000e240001800009 */
[----:B0-----:R-:W-:-:S13]  /*5d50*/  ISETP.EQ.U32.AND P0, PT, R9, 0x1, PT ;  /* 0x000000010900780c */ /* 0x001fda0003f02070 */
[----:B------:R-:W-:Y:S05]  /*5d60*/  @!P0 BRA `(.L_x_1261) ;  /* 0xffffffb000008947 */ /* 0x000fea000383ffff */
[----:B------:R-:W-:Y:S05]  /*5d70*/  BRA `(.L_x_1259) ;  /* 0x0000003000007947 */ /* 0x000fea0003800000 */
.L_x_1260:
[----:B------:R-:W2:Y:S02]  /*5d80*/  LD.E R0, [R2.64] ;  /* 0x0000000a02007980 */ /* 0x000ea4000c101900 */
[----:B--2---:R-:W-:-:S05]  /*5d90*/  IMAD.IADD R9, R92, 0x1, R0 ;  /* 0x000000015c097824 */ /* 0x004fca00078e0200 */
[----:B------:R0:W-:Y:S02]  /*5da0*/  ST.E [R2.64], R9 ;  /* 0x0000000902007985 */ /* 0x0001e4000c10190a */
.L_x_1259:
[----:B------:R-:W-:Y:S05]  /*5db0*/  BSYNC B0 ;  /* 0x0000000000007941 */ /* 0x000fea0003800000 */
.L_x_1258:
        /* <DEDUP_REMOVED lines=8> */
.L_x_1263:
[----:B------:R-:W0:Y:S02]  /*5e40*/  LDS R4, [R2] ;  /* 0x0000000002047984 */ /* 0x000e240000000800 */
[----:B0-----:R-:W-:-:S06]  /*5e50*/  HADD2 R5, R4, R90 ;  /* 0x0000005a04057230 */ /* 0x001fcc0000000000 */
[----:B------:R-:W0:Y:S02]  /*5e60*/  ATOMS.CAST.SPIN R5, [R2], R4, R5 ;  /* 0x000000040205738d */ /* 0x000e240001800005 */
[----:B0-----:R-:W-:-:S13]  /*5e70*/  ISETP.EQ.U32.AND P0, PT, R5, 0x1, PT ;  /* 0x000000010500780c */ /* 0x001fda0003f02070 */
[----:B------:R-:W-:Y:S05]  /*5e80*/  @!P0 BRA `(.L_x_1263) ;  /* 0xffffffb000008947 */ /* 0x000fea000383ffff */
[----:B------:R-:W-:Y:S05]  /*5e90*/  EXIT ;  /* 0x000000000000794d */ /* 0x000fea0003800000 */
.L_x_1262:
[----:B------:R-:W2:Y:S02]  /*5ea0*/  LD.E R0, [R2.64] ;  /* 0x0000000a02007980 */ /* 0x000ea4000c101900 */
[----:B--2---:R-:W-:-:S05]  /*5eb0*/  IMAD.IADD R5, R90, 0x1, R0 ;  /* 0x000000015a057824 */ /* 0x004fca00078e0200 */
[----:B------:R-:W-:Y:S01]  /*5ec0*/  ST.E [R2.64], R5 ;  /* 0x0000000502007985 */ /* 0x000fe2000c10190a */
[----:B------:R-:W-:Y:S05]  /*5ed0*/  EXIT ;  /* 0x000000000000794d */ /* 0x000fea0003800000 */
.L_x_1264:
        /* <DEDUP_REMOVED lines=10> */
.L_x_3848:


//--------------------- .text._Z28gemm_half_q_half_gptq_kernelILi7ELb0ELb0EEvPK6__halfPKjS4_S2_PS0_iiiiiPKtibS2_i --------------------------
	.section	.text._Z28gemm_half_q_half_gptq_kernelILi7ELb0ELb0EEvPK6__halfPKjS4_S2_PS0_iiiiiPKtibS2_i,"ax",@progbits
	.sectioninfo	@"SHI_REGISTERS=104"
	.align	128
        .global         _Z28gemm_half_q_half_gptq_kernelILi7ELb0ELb0EEvPK6__halfPKjS4_S2_PS0_iiiiiPKtibS2_i
        .type           _Z28gemm_half_q_half_gptq_kernelILi7ELb0ELb0EEvPK6__halfPKjS4_S2_PS0_iiiiiPKtibS2_i,@function
        .size           _Z28gemm_half_q_half_gptq_kernelILi7ELb0ELb0EEvPK6__halfPKjS4_S2_PS0_iiiiiPKtibS2_i,(.L_x_3849 - _Z28gemm_half_q_half_gptq_kernelILi7ELb0ELb0EEvPK6__halfPKjS4_S2_PS0_iiiiiPKtibS2_i)
        .other          _Z28gemm_half_q_half_gptq_kernelILi7ELb0ELb0EEvPK6__halfPKjS4_S2_PS0_iiiiiPKtibS2_i,@"STO_CUDA_ENTRY STV_DEFAULT"
_Z28gemm_half_q_half_gptq_kernelILi7ELb0ELb0EEvPK6__halfPKjS4_S2_PS0_iiiiiPKtibS2_i:
.text._Z28gemm_half_q_half_gptq_kernelILi7ELb0ELb0EEvPK6__halfPKjS4_S2_PS0_iiiiiPKtibS2_i:
        /* <DEDUP_REMOVED lines=51> */
.L_x_1267:
        /* <DEDUP_REMOVED lines=25> */
.L_x_1266:
[----:B------:R-:W-:Y:S05]  /*04c0*/  BSYNC B0 ;  /* 0x0000000000007941 */ /* 0x000fea0003800000 */
.L_x_1265:
        /* <DEDUP_REMOVED lines=77> */
.L_x_1268:
        /* <DEDUP_REMOVED lines=51> */
.L_x_1271:
        /* <DEDUP_REMOVED lines=66> */
.L_x_1270:
        /* <DEDUP_REMOVED lines=794> */
.L_x_1269:
[----:B------:R-:W0:Y:S01]  /*4290*/  S2R R0, SR_CTAID.Y ;  /* 0x0000000000007919 */ /* 0x000e220000002600 */
[----:B------:R-:W-:Y:S01]  /*42a0*/  HADD2 R92, R92.H0_H0, R92.H1_H1 ;  /* 0x3000005c5c5c7230 */ /* 0x000fe20000000800 */
[----:B------:R-:W-:Y:S01]  /*42b0*/  IMAD.MOV.U32 R11, RZ, RZ, 0x2 ;  /* 0x00000002ff0b7424 */ /* 0x000fe200078e00ff */
[----:B------:R-:W-:-:S05]  /*42c0*/  HADD2 R56, R56.H0_H0, R56.H1_H1 ;  /* 0x3000003838387230 */ /* 0x000fca0000000800 */
[----:B------:R-:W-:Y:S01]  /*42d0*/  PRMT R92, R92, 0x5410, R56 ;  /* 0x000054105c5c7816 */ /* 0x000fe20000000038 */
[----:B0-----:R-:W-:-:S04]  /*42e0*/  IMAD R3, R0, 0x7, RZ ;  /* 0x0000000700037824 */ /* 0x001fc800078e02ff */
        /* <DEDUP_REMOVED lines=12> */
.L_x_1275:
[----:B------:R-:W0:Y:S02]  /*43b0*/  LDS R4, [R0] ;  /* 0x0000000000047984 */ /* 0x000e240000000800 */
[----:B0-----:R-:W-:-:S10]  /*43c0*/  HFMA2.MMA R5, R4, 1, 1, R92 ;  /* 0x3c003c0004057835 */ /* 0x001fd4000000005c */
[----:B------:R-:W0:Y:S02]  /*43d0*/  ATOMS.CAST.SPIN R5, [R0], R4, R5 ;  /* 0x000000040005738d */ /* 0x000e240001800005 */
[----:B0-----:R-:W-:-:S13]  /*43e0*/  ISETP.EQ.U32.AND P0, PT, R5, 0x1, PT ;  /* 0x000000010500780c */ /* 0x001fda0003f02070 */
[----:B------:R-:W-:Y:S05]  /*43f0*/  @!P0 BRA `(.L_x_1275) ;  /* 0xffffffb000008947 */ /* 0x000fea000383ffff */
[----:B------:R-:W-:Y:S05]  /*4400*/  BRA `(.L_x_1273) ;  /* 0x0000003000007947 */ /* 0x000fea0003800000 */
.L_x_1274:
[----:B------:R-:W2:Y:S02]  /*4410*/  LD.E R0, [R2.64] ;  /* 0x0000000602007980 */ /* 0x000ea4000c101900 */
[----:B--2---:R-:W-:-:S05]  /*4420*/  IMAD.IADD R5, R92, 0x1, R0 ;  /* 0x000000015c057824 */ /* 0x004fca00078e0200 */
[----:B------:R0:W-:Y:S02]  /*4430*/  ST.E [R2.64], R5 ;  /* 0x0000000502007985 */ /* 0x0001e4000c101906 */
.L_x_1273:
[----:B------:R-:W-:Y:S05]  /*4440*/  BSYNC B0 ;  /* 0x0000000000007941 */ /* 0x000fea0003800000 */
.L_x_1272:
[----:B------:R-:W2:Y:S01]  /*4450*/  ATOM.E.ADD.F16x2.RN.STRONG.GPU P0, RZ, [R2.64+0x4], R57 ;  /* 0x0000043902ff798a */ /* 0x000ea2000810e9c6 */
[----:B------:R-:W-:Y:S01]  /*4460*/  IADD3 R6, P1, R2, 0x4, RZ ;  /* 0x0000000402067810 */ /* 0x000fe20007f3e0ff */
[----:B------:R-:W-:Y:S04]  /*4470*/  BSSY B0, `(.L_x_1276) ;  /* 0x0000011000007945 */ /* 0x000fe80003800000 */
[----:B------:R-:W-:Y:S01]  /*4480*/  IMAD.X R7, RZ, RZ, R3, P1 ;  /* 0x000000ffff077224 */ /* 0x000fe200008e0603 */
[----:B--2---:R-:W-:Y:S05]  /*4490*/  @P0 BRA `(.L_x_1277) ;  /* 0x000000e000000947 */ /* 0x004fea0003800000 */
[----:B------:R-:W1:Y:S02]  /*44a0*/  QSPC.E.S P0, RZ, [R2+0x4] ;  /* 0x0000040002ff73aa */ /* 0x000e640000000500 */
[----:B-1----:R-:W-:Y:S05]  /*44b0*/  @!P0 BRA `(.L_x_1278) ;  /* 0x0000009000008947 */ /* 0x002fea0003800000 */
[----:B------:R-:W-:Y:S02]  /*44c0*/  IADD3 R0, R2, 0x4, RZ ;  /* 0x0000000402007810 */ /* 0x000fe40007ffe0ff */
[----:B------:R-:W-:-:S02]  /*44d0*/  PRMT R57, R57, 0x5410, R58 ;  /* 0x0000541039397816 */ /* 0x000fc4000000003a */
[----:B------:R-:W-:-:S05]  /*44e0*/  LOP3.LUT R0, R0, 0xffffff, RZ, 0xc0, !PT ;  /* 0x00ffffff00007812 */ /* 0x000fca00078ec0ff */
.L_x_1279:
[----:B------:R-:W1:Y:S02]  /*44f0*/  LDS R4, [R0] ;  /* 0x0000000000047984 */ /* 0x000e640000000800 */
[----:B01----:R-:W-:-:S06]  /*4500*/  HADD2 R5, R4, R57 ;  /* 0x0000003904057230 */ /* 0x003fcc0000000000 */
[----:B------:R-:W0:Y:S02]  /*4510*/  ATOMS.CAST.SPIN R5, [R0], R4, R5 ;  /* 0x000000040005738d */ /* 0x000e240001800005 */
[----:B0-----:R-:W-:-:S13]  /*4520*/  ISETP.EQ.U32.AND P0, PT, R5, 0x1, PT ;  /* 0x000000010500780c */ /* 0x001fda0003f02070 */
[----:B------:R-:W-:Y:S05]  /*4530*/  @!P0 BRA `(.L_x_1279) ;  /* 0xffffffb000008947 */ /* 0x000fea000383ffff */
[----:B------:R-:W-:Y:S05]  /*4540*/  BRA `(.L_x_1277) ;  /* 0x0000003000007947 */ /* 0x000fea0003800000 */
.L_x_1278:
[----:B------:R-:W2:Y:S02]  /*4550*/  LD.E R0, [R2.64+0x4] ;  /* 0x0000040602007980 */ /* 0x000ea4000c101900 */
[----:B0-2---:R-:W-:-:S05]  /*4560*/  IMAD.IADD R5, R57, 0x1, R0 ;  /* 0x0000000139057824 */ /* 0x005fca00078e0200 */
[----:B------:R0:W-:Y:S02]  /*4570*/  ST.E [R2.64+0x4], R5 ;  /* 0x0000040502007985 */ /* 0x0001e4000c101906 */
.L_x_1277:
[----:B------:R-:W-:Y:S05]  /*4580*/  BSYNC B0 ;  /* 0x0000000000007941 */ /* 0x000fea0003800000 */
.L_x_1276:
        /* <DEDUP_REMOVED lines=14> */
.L_x_1283:
[----:B------:R-:W0:Y:S02]  /*4670*/  LDS R2, [R0] ;  /* 0x0000000000027984 */ /* 0x000e240000000800 */
[----:B0-----:R-:W-:-:S10]  /*4680*/  HFMA2.MMA R3, R2, 1, 1, R59 ;  /* 0x3c003c0002037835 */ /* 0x001fd4000000003b */
[----:B------:R-:W0:Y:S02]  /*4690*/  ATOMS.CAST.SPIN R3, [R0], R2, R3 ;  /* 0x000000020003738d */ /* 0x000e240001800003 */
[----:B0-----:R-:W-:-:S13]  /*46a0*/  ISETP.EQ.U32.AND P0, PT, R3, 0x1, PT ;  /* 0x000000010300780c */ /* 0x001fda0003f02070 */
[----:B------:R-:W-:Y:S05]  /*46b0*/  @!P0 BRA `(.L_x_1283) ;  /* 0xffffffb000008947 */ /* 0x000fea000383ffff */
[----:B------:R-:W-:Y:S05]  /*46c0*/  BRA `(.L_x_1281) ;  /* 0x0000003000007947 */ /* 0x000fea0003800000 */
.L_x_1282:
[----:B------:R-:W2:Y:S02]  /*46d0*/  LD.E R0, [R4.64] ;  /* 0x0000000604007980 */ /* 0x000ea4000c101900 */
[----:B--2---:R-:W-:-:S05]  /*46e0*/  IMAD.IADD R3, R59, 0x1, R0 ;  /* 0x000000013b037824 */ /* 0x004fca00078e0200 */
[----:B------:R0:W-:Y:S02]  /*46f0*/  ST.E [R4.64], R3 ;  /* 0x0000000304007985 */ /* 0x0001e4000c101906 */
.L_x_1281:
[----:B------:R-:W-:Y:S05]  /*4700*/  BSYNC B0 ;  /* 0x0000000000007941 */ /* 0x000fea0003800000 */
.L_x_1280:
        /* <DEDUP_REMOVED lines=8> */
.L_x_1287:
[----:B------:R-:W1:Y:S02]  /*4790*/  LDS R2, [R6] ;  /* 0x0000000006027984 */ /* 0x000e640000000800 */
[----:B01----:R-:W-:-:S06]  /*47a0*/  HADD2 R3, R2, R61 ;  /* 0x0000003d02037230 */ /* 0x003fcc0000000000 */
[----:B------:R-:W0:Y:S02]  /*47b0*/  ATOMS.CAST.SPIN R3, [R6], R2, R3 ;  /* 0x000000020603738d */ /* 0x000e240001800003 */
[----:B0-----:R-:W-:-:S13]  /*47c0*/  ISETP.EQ.U32.AND P0, PT, R3, 0x1, PT ;  /* 0x000000010300780c */ /* 0x001fda0003f02070 */
[----:B------:R-:W-:Y:S05]  /*47d0*/  @!P0 BRA `(.L_x_1287) ;  /* 0xffffffb000008947 */ /* 0x000fea000383ffff */
[----:B------:R-:W-:Y:S05]  /*47e0*/  BRA `(.L_x_1285) ;  /* 0x0000003000007947 */ /* 0x000fea0003800000 */
.L_x_1286:
[----:B------:R-:W2:Y:S02]  /*47f0*/  LD.E R0, [R6.64] ;  /* 0x0000000606007980 */ /* 0x000ea4000c101900 */
[----:B0-2---:R-:W-:-:S05]  /*4800*/  IMAD.IADD R3, R61, 0x1, R0 ;  /* 0x000000013d037824 */ /* 0x005fca00078e0200 */
[----:B------:R0:W-:Y:S02]  /*4810*/  ST.E [R6.64], R3 ;  /* 0x0000000306007985 */ /* 0x0001e4000c101906 */
.L_x_1285:
[----:B------:R-:W-:Y:S05]  /*4820*/  BSYNC B0 ;  /* 0x0000000000007941 */ /* 0x000fea0003800000 */
.L_x_1284:
        /* <DEDUP_REMOVED lines=14> */
.L_x_1291:
[----:B------:R-:W0:Y:S02]  /*4910*/  LDS R2, [R0] ;  /* 0x0000000000027984 */ /* 0x000e240000000800 */
[----:B0-----:R-:W-:-:S10]  /*4920*/  HFMA2.MMA R3, R2, 1, 1, R46 ;  /* 0x3c003c0002037835 */ /* 0x001fd4000000002e */
[----:B------:R-:W0:Y:S02]  /*4930*/  ATOMS.CAST.SPIN R3, [R0], R2, R3 ;  /* 0x000000020003738d */ /* 0x000e240001800003 */
[----:B0-----:R-:W-:-:S13]  /*4940*/  ISETP.EQ.U32.AND P0, PT, R3, 0x1, PT ;  /* 0x000000010300780c */ /* 0x001fda0003f02070 */
[----:B------:R-:W-:Y:S05]  /*4950*/  @!P0 BRA `(.L_x_1291) ;  /* 0xffffffb000008947 */ /* 0x000fea000383ffff */
[----:B------:R-:W-:Y:S05]  /*4960*/  BRA `(.L_x_1289) ;  /* 0x0000003000007947 */ /* 0x000fea0003800000 */
.L_x_1290:
[----:B------:R-:W2:Y:S02]  /*4970*/  LD.E R0, [R6.64] ;  /* 0x0000000606007980 */ /* 0x000ea4000c101900 */
[----:B--2---:R-:W-:-:S05]  /*4980*/  IMAD.IADD R3, R46, 0x1, R0 ;  /* 0x000000012e037824 */ /* 0x004fca00078e0200 */
[----:B------:R0:W-:Y:S02]  /*4990*/  ST.E [R6.64], R3 ;  /* 0x0000000306007985 */ /* 0x0001e4000c101906 */
.L_x_1289:
[----:B------:R-:W-:Y:S05]  /*49a0*/  BSYNC B0 ;  /* 0x0000000000007941 */ /* 0x000fea0003800000 */
.L_x_1288:
        /* <DEDUP_REMOVED lines=11> */
.L_x_1295:
[----:B------:R-:W0:Y:S02]  /*4a60*/  LDS R12, [R4] ;  /* 0x00000000040c7984 */ /* 0x000e240000000800 */
[----:B0-----:R-:W-:-:S06]  /*4a70*/  HADD2 R13, R12, R87 ;  /* 0x000000570c0d7230 */ /* 0x001fcc0000000000 */
[----:B------:R-:W0:Y:S02]  /*4a80*/  ATOMS.CAST.SPIN R13, [R4], R12, R13 ;  /* 0x0000000c040d738d */ /* 0x000e24000180000d */
[----:B0-----:R-:W-:-:S13]  /*4a90*/  ISETP.EQ.U32.AND P0, PT, R13, 0x1, PT ;  /* 0x000000010d00780c */ /* 0x001fda0003f02070 */
[----:B------:R-:W-:Y:S05]  /*4aa0*/  @!P0 BRA `(.L_x_1295) ;  /* 0xffffffb000008947 */ /* 0x000fea000383ffff */
[----:B------:R-:W-:Y:S05]  /*4ab0*/  BRA `(.L_x_1293) ;  /* 0x0000003000007947 */ /* 0x000fea0003800000 */
.L_x_1294:
[----:B------:R-:W2:Y:S02]  /*4ac0*/  LD.E R0, [R4.64] ;  /* 0x0000000604007980 */ /* 0x000ea4000c101900 */
[----:B--2---:R-:W-:-:S05]  /*4ad0*/  IMAD.IADD R11, R87, 0x1, R0 ;  /* 0x00000001570b7824 */ /* 0x004fca00078e0200 */
[----:B------:R0:W-:Y:S02]  /*4ae0*/  ST.E [R4.64], R11 ;  /* 0x0000000b04007985 */ /* 0x0001e4000c101906 */
.L_x_1293:
[----:B------:R-:W-:Y:S05]  /*4af0*/  BSYNC B0 ;  /* 0x0000000000007941 */ /* 0x000fea0003800000 */
.L_x_1292:
        /* <DEDUP_REMOVED lines=14> */
.L_x_1299:
[----:B------:R-:W0:Y:S02]  /*4be0*/  LDS R12, [R0] ;  /* 0x00000000000c7984 */ /* 0x000e240000000800 */
[----:B0-----:R-:W-:-:S10]  /*4bf0*/  HFMA2.MMA R13, R12, 1, 1, R91 ;  /* 0x3c003c000c0d7835 */ /* 0x001fd4000000005b */
[----:B------:R-:W0:Y:S02]  /*4c00*/  ATOMS.CAST.SPIN R13, [R0], R12, R13 ;  /* 0x0000000c000d738d */ /* 0x000e24000180000d */
[----:B0-----:R-:W-:-:S13]  /*4c10*/  ISETP.EQ.U32.AND P0, PT, R13, 0x1, PT ;  /* 0x000000010d00780c */ /* 0x001fda0003f02070 */
[----:B------:R-:W-:Y:S05]  /*4c20*/  @!P0 BRA `(.L_x_1299) ;  /* 0xffffffb000008947 */ /* 0x000fea000383ffff */
[----:B------:R-:W-:Y:S05]  /*4c30*/  BRA `(.L_x_1297) ;  /* 0x0000003000007947 */ /* 0x000fea0003800000 */
.L_x_1298:
[----:B------:R-:W2:Y:S02]  /*4c40*/  LD.E R0, [R4.64] ;  /* 0x0000000604007980 */ /* 0x000ea4000c101900 */
[----:B--2---:R-:W-:-:S05]  /*4c50*/  IMAD.IADD R11, R91, 0x1, R0 ;  /* 0x000000015b0b7824 */ /* 0x004fca00078e0200 */
[----:B------:R0:W-:Y:S02]  /*4c60*/  ST.E [R4.64], R11 ;  /* 0x0000000b04007985 */ /* 0x0001e4000c101906 */
.L_x_1297:
[----:B------:R-:W-:Y:S05]  /*4c70*/  BSYNC B0 ;  /* 0x0000000000007941 */ /* 0x000fea0003800000 */
.L_x_1296:
        /* <DEDUP_REMOVED lines=9> */
.L_x_1303:
[----:B------:R-:W1:Y:S02]  /*4d10*/  LDS R12, [R6] ;  /* 0x00000000060c7984 */ /* 0x000e640000000800 */
[----:B-1----:R-:W-:-:S06]  /*4d20*/  HADD2 R13, R12, R73 ;  /* 0x000000490c0d7230 */ /* 0x002fcc0000000000 */
[----:B------:R-:W1:Y:S02]  /*4d30*/  ATOMS.CAST.SPIN R13, [R6], R12, R13 ;  /* 0x0000000c060d738d */ /* 0x000e64000180000d */
[----:B-1----:R-:W-:-:S13]  /*4d40*/  ISETP.EQ.U32.AND P0, PT, R13, 0x1, PT ;  /* 0x000000010d00780c */ /* 0x002fda0003f02070 */
[----:B------:R-:W-:Y:S05]  /*4d50*/  @!P0 BRA `(.L_x_1303) ;  /* 0xffffffb000008947 */ /* 0x000fea000383ffff */
[----:B------:R-:W-:Y:S05]  /*4d60*/  BRA `(.L_x_1301) ;  /* 0x0000003000007947 */ /* 0x000fea0003800000 */
.L_x_1302:
[----:B------:R-:W2:Y:S02]  /*4d70*/  LD.E R0, [R6.64] ;  /* 0x0000000606007980 */ /* 0x000ea4000c101900 */
[----:B0-2---:R-:W-:-:S05]  /*4d80*/  IMAD.IADD R11, R73, 0x1, R0 ;  /* 0x00000001490b7824 */ /* 0x005fca00078e0200 */
[----:B------:R0:W-:Y:S02]  /*4d90*/  ST.E [R6.64], R11 ;  /* 0x0000000b06007985 */ /* 0x0001e4000c101906 */
.L_x_1301:
[----:B------:R-:W-:Y:S05]  /*4da0*/  BSYNC B0 ;  /* 0x0000000000007941 */ /* 0x000fea0003800000 */
.L_x_1300:
        /* <DEDUP_REMOVED lines=14> */
.L_x_1307:
[----:B------:R-:W0:Y:S02]  /*4e90*/  LDS R10, [R0] ;  /* 0x00000000000a7984 */ /* 0x000e240000000800 */
[----:B0-----:R-:W-:-:S10]  /*4ea0*/  HFMA2.MMA R11, R10, 1, 1, R13 ;  /* 0x3c003c000a0b7835 */ /* 0x001fd4000000000d */
[----:B------:R-:W0:Y:S02]  /*4eb0*/  ATOMS.CAST.SPIN R11, [R0], R10, R11 ;  /* 0x0000000a000b738d */ /* 0x000e24000180000b */
[----:B0-----:R-:W-:-:S13]  /*4ec0*/  ISETP.EQ.U32.AND P0, PT, R11, 0x1, PT ;  /* 0x000000010b00780c */ /* 0x001fda0003f02070 */
[----:B------:R-:W-:Y:S05]  /*4ed0*/  @!P0 BRA `(.L_x_1307) ;  /* 0xffffffb000008947 */ /* 0x000fea000383ffff */
[----:B------:R-:W-:Y:S05]  /*4ee0*/  BRA `(.L_x_1305) ;  /* 0x0000003000007947 */ /* 0x000fea0003800000 */
.L_x_1306:
[----:B------:R-:W2:Y:S02]  /*4ef0*/  LD.E R0, [R6.64] ;  /* 0x0000000606007980 */ /* 0x000ea4000c101900 */
[----:B--2---:R-:W-:-:S05]  /*4f00*/  IMAD.IADD R11, R10, 0x1, R0 ;  /* 0x000000010a0b7824 */ /* 0x004fca00078e0200 */
[----:B------:R0:W-:Y:S02]  /*4f10*/  ST.E [R6.64], R11 ;  /* 0x0000000b06007985 */ /* 0x0001e4000c101906 */
.L_x_1305:
[----:B------:R-:W-:Y:S05]  /*4f20*/  BSYNC B0 ;  /* 0x0000000000007941 */ /* 0x000fea0003800000 */
.L_x_1304:
        /* <DEDUP_REMOVED lines=9> */
.L_x_1311:
[----:B------:R-:W1:Y:S02]  /*4fc0*/  LDS R10, [R4] ;  /* 0x00000000040a7984 */ /* 0x000e640000000800 */
[----:B01----:R-:W-:-:S06]  /*4fd0*/  HADD2 R11, R10, R67 ;  /* 0x000000430a0b7230 */ /* 0x003fcc0000000000 */
[----:B------:R-:W0:Y:S02]  /*4fe0*/  ATOMS.CAST.SPIN R11, [R4], R10, R11 ;  /* 0x0000000a040b738d */ /* 0x000e24000180000b */
[----:B0-----:R-:W-:-:S13]  /*4ff0*/  ISETP.EQ.U32.AND P0, PT, R11, 0x1, PT ;  /* 0x000000010b00780c */ /* 0x001fda0003f02070 */
[----:B------:R-:W-:Y:S05]  /*5000*/  @!P0 BRA `(.L_x_1311) ;  /* 0xffffffb000008947 */ /* 0x000fea000383ffff */
[----:B------:R-:W-:Y:S05]  /*5010*/  BRA `(.L_x_1309) ;  /* 0x0000003000007947 */ /* 0x000fea0003800000 */
.L_x_1310:
[----:B------:R-:W2:Y:S02]  /*5020*/  LD.E R0, [R4.64] ;  /* 0x0000000604007980 */ /* 0x000ea4000c101900 */
[----:B0-2---:R-:W-:-:S05]  /*5030*/  IMAD.IADD R11, R67, 0x1, R0 ;  /* 0x00000001430b7824 */ /* 0x005fca00078e0200 */
[----:B------:R0:W-:Y:S02]  /*5040*/  ST.E [R4.64], R11 ;  /* 0x0000000b04007985 */ /* 0x0001e4000c101906 */
.L_x_1309:
[----:B------:R-:W-:Y:S05]  /*5050*/  BSYNC B0 ;  /* 0x0000000000007941 */ /* 0x000fea0003800000 */
.L_x_1308:
        /* <DEDUP_REMOVED lines=14> */
.L_x_1315:
[----:B------:R-:W0:Y:S02]  /*5140*/  LDS R10, [R0] ;  /* 0x00000000000a7984 */ /* 0x000e240000000800 */
[----:B0-----:R-:W-:-:S10]  /*5150*/  HFMA2.MMA R11, R10, 1, 1, R90 ;  /* 0x3c003c000a0b7835 */ /* 0x001fd4000000005a */
[----:B------:R-:W0:Y:S02]  /*5160*/  ATOMS.CAST.SPIN R11, [R0], R10, R11 ;  /* 0x0000000a000b738d */ /* 0x000e24000180000b */
[----:B0-----:R-:W-:-:S13]  /*5170*/  ISETP.EQ.U32.AND P0, PT, R11, 0x1, PT ;  /* 0x000000010b00780c */ /* 0x001fda0003f02070 */
[----:B------:R-:W-:Y:S05]  /*5180*/  @!P0 BRA `(.L_x_1315) ;  /* 0xffffffb000008947 */ /* 0x000fea000383ffff */
[----:B------:R-:W-:Y:S05]  /*5190*/  BRA `(.L_x_1313) ;  /* 0x0000003000007947 */ /* 0x000fea0003800000 */
.L_x_1314:
[----:B------:R-:W2:Y:S02]  /*51a0*/  LD.E R0, [R4.64] ;  /* 0x0000000604007980 */ /* 0x000ea4000c101900 */
[----:B--2---:R-:W-:-:S05]  /*51b0*/  IMAD.IADD R11, R90, 0x1, R0 ;  /* 0x000000015a0b7824 */ /* 0x004fca00078e0200 */
[----:B------:R0:W-:Y:S02]  /*51c0*/  ST.E [R4.64], R11 ;  /* 0x0000000b04007985 */ /* 0x0001e4000c101906 */
.L_x_1313:
[----:B------:R-:W-:Y:S05]  /*51d0*/  BSYNC B0 ;  /* 0x0000000000007941 */ /* 0x000fea0003800000 */
.L_x_1312:
        /* <DEDUP_REMOVED lines=9> */
.L_x_1319:
[----:B------:R-:W1:Y:S02]  /*5270*/  LDS R10, [R6] ;  /* 0x00000000060a7984 */ /* 0x000e640000000800 */
[----:B01----:R-:W-:-:S06]  /*5280*/  HADD2 R11, R10, R69 ;  /* 0x000000450a0b7230 */ /* 0x003fcc0000000000 */
[----:B------:R-:W0:Y:S02]  /*5290*/  ATOMS.CAST.SPIN R11, [R6], R10, R11 ;  /* 0x0000000a060b738d */ /* 0x000e24000180000b */
[----:B0-----:R-:W-:-:S13]  /*52a0*/  ISETP.EQ.U32.AND P0, PT, R11, 0x1, PT ;  /* 0x000000010b00780c */ /* 0x001fda0003f02070 */
[----:B------:R-:W-:Y:S05]  /*52b0*/  @!P0 BRA `(.L_x_1319) ;  /* 0xffffffb000008947 */ /* 0x000fea000383ffff */
[----:B------:R-:W-:Y:S05]  /*52c0*/  BRA `(.L_x_1317) ;  /* 0x0000003000007947 */ /* 0x000fea0003800000 */
.L_x_1318:
[----:B------:R-:W2:Y:S02]  /*52d0*/  LD.E R0, [R6.64] ;  /* 0x0000000606007980 */ /* 0x000ea4000c101900 */
[----:B0-2---:R-:W-:-:S05]  /*52e0*/  IMAD.IADD R11, R69, 0x1, R0 ;  /* 0x00000001450b7824 */ /* 0x005fca00078e0200 */
[----:B------:R0:W-:Y:S02]  /*52f0*/  ST.E [R6.64], R11 ;  /* 0x0000000b06007985 */ /* 0x0001e4000c101906 */
.L_x_1317:
[----:B------:R-:W-:Y:S05]  /*5300*/  BSYNC B0 ;  /* 0x0000000000007941 */ /* 0x000fea0003800000 */
.L_x_1316:
        /* <DEDUP_REMOVED lines=14> */
.L_x_1323:
[----:B------:R-:W0:Y:S02]  /*53f0*/  LDS R8, [R6] ;  /* 0x0000000006087984 */ /* 0x000e240000000800 */
[----:B0-----:R-:W-:-:S10]  /*5400*/  HFMA2.MMA R9, R8, 1, 1, R98 ;  /* 0x3c003c0008097835 */ /* 0x001fd40000000062 */
[----:B------:R-:W0:Y:S02]  /*5410*/  ATOMS.CAST.SPIN R9, [R6], R8, R9 ;  /* 0x000000080609738d */ /* 0x000e240001800009 */
[----:B0-----:R-:W-:-:S13]  /*5420*/  ISETP.EQ.U32.AND P0, PT, R9, 0x1, PT ;  /* 0x000000010900780c */ /* 0x001fda0003f02070 */
[----:B------:R-:W-:Y:S05]  /*5430*/  @!P0 BRA `(.L_x_1323) ;  /* 0xffffffb000008947 */ /* 0x000fea000383ffff */
[----:B------:R-:W-:Y:S05]  /*5440*/  BRA `(.L_x_1321) ;  /* 0x0000003000007947 */ /* 0x000fea0003800000 */
.L_x_1322:
[----:B------:R-:W2:Y:S02]  /*5450*/  LD.E R0, [R6.64] ;  /* 0x0000000606007980 */ /* 0x000ea4000c101900 */
[----:B--2---:R-:W-:-:S05]  /*5460*/  IMAD.IADD R9, R98, 0x1, R0 ;  /* 0x0000000162097824 */ /* 0x004fca00078e0200 */
[----:B------:R0:W-:Y:S02]  /*5470*/  ST.E [R6.64], R9 ;  /* 0x0000000906007985 */ /* 0x0001e4000c101906 */
.L_x_1321:
[----:B------:R-:W-:Y:S05]  /*5480*/  BSYNC B0 ;  /* 0x0000000000007941 */ /* 0x000fea0003800000 */
.L_x_1320:
        /* <DEDUP_REMOVED lines=8> */
.L_x_1325:
[----:B------:R-:W1:Y:S02]  /*5510*/  LDS R4, [R2] ;  /* 0x0000000002047984 */ /* 0x000e640000000800 */
[----:B-1----:R-:W-:-:S06]  /*5520*/  HADD2 R5, R4, R94 ;  /* 0x0000005e04057230 */ /* 0x002fcc0000000000 */
[----:B------:R-:W1:Y:S02]  /*5530*/  ATOMS.CAST.SPIN R5, [R2], R4, R5 ;  /* 0x000000040205738d */ /* 0x000e640001800005 */
[----:B-1----:R-:W-:-:S13]  /*5540*/  ISETP.EQ.U32.AND P0, PT, R5, 0x1, PT ;  /* 0x000000010500780c */ /* 0x002fda0003f02070 */
[----:B------:R-:W-:Y:S05]  /*5550*/  @!P0 BRA `(.L_x_1325) ;  /* 0xffffffb000008947 */ /* 0x000fea000383ffff */
[----:B------:R-:W-:Y:S05]  /*5560*/  EXIT ;  /* 0x000000000000794d */ /* 0x000fea0003800000 */
.L_x_1324:
[----:B------:R-:W2:Y:S02]  /*5570*/  LD.E R0, [R2.64] ;  /* 0x0000000602007980 */ /* 0x000ea4000c101900 */
[----:B--2---:R-:W-:-:S05]  /*5580*/  IMAD.IADD R5, R94, 0x1, R0 ;  /* 0x000000015e057824 */ /* 0x004fca00078e0200 */
[----:B------:R-:W-:Y:S01]  /*5590*/  ST.E [R2.64], R5 ;  /* 0x0000000502007985 */ /* 0x000fe2000c101906 */
[----:B------:R-:W-:Y:S05]  /*55a0*/  EXIT ;  /* 0x000000000000794d */ /* 0x000fea0003800000 */
.L_x_1326:
        /* <DEDUP_REMOVED lines=13> */
.L_x_3849:


//--------------------- .text._Z28gemm_half_q_half_gptq_kernelILi6ELb0ELb0EEvPK6__halfPKjS4_S2_PS0_iiiiiPKtibS2_i --------------------------
	.section	.text._Z28gemm_half_q_half_gptq_kernelILi6ELb0ELb0EEvPK6__halfPKjS4_S2_PS0_iiiiiPKtibS2_i,"ax",@progbits
	.sectioninfo	@"SHI_REGISTERS=80"
	.align	128
        .global         _Z28gemm_half_q_half_gptq_kernelILi6ELb0ELb0EEvPK6__halfPKjS4_S2_PS0_iiiiiPKtibS2_i
        .type           _Z28gemm_half_q_half_gptq_kernelILi6ELb0ELb0EEvPK6__halfPKjS4_S2_PS0_iiiiiPKtibS2_i,@function
        .size           _Z28gemm_half_q_half_gptq_kernelILi6ELb0ELb0EEvPK6__halfPKjS4_S2_PS0_iiiiiPKtibS2_i,(.L_x_3850 - _Z28gemm_half_q_half_gptq_kernelILi6ELb0ELb0EEvPK6__halfPKjS4_S2_PS0_iiiiiPKtibS2_i)
        .other          _Z28gemm_half_q_half_gptq_kernelILi6ELb0ELb0EEvPK6__halfPKjS4_S2_PS0_iiiiiPKtibS2_i,@"STO_CUDA_ENTRY STV_DEFAULT"
_Z28gemm_half_q_half_gptq_kernelILi6ELb0ELb0EEvPK6__halfPKjS4_S2_PS0_iiiiiPKtibS2_i:
.text._Z28gemm_half_q_half_gptq_kernelILi6ELb0ELb0EEvPK6__halfPKjS4_S2_PS0_iiiiiPKtibS2_i:
        /* <DEDUP_REMOVED lines=48> */
.L_x_1329:
        /* <DEDUP_REMOVED lines=22> */
.L_x_1328:
[----:B------:R-:W-:Y:S05]  /*0460*/  BSYNC B0 ;  /* 0x0000000000007941 */ /* 0x000fea0003800000 */
.L_x_1327:
        /* <DEDUP_REMOVED lines=76> */
.L_x_1330:
        /* <DEDUP_REMOVED lines=46> */
.L_x_1333:
        /* <DEDUP_REMOVED lines=62> */
.L_x_1332:
        /* <DEDUP_REMOVED lines=715> */
.L_x_1331:
[----:B------:R-:W-:-:S03]  /*3ca0*/  NOP ;  /* 0x0000000000007918 */ /* 0x000fc60000000000 */
        /* <DEDUP_REMOVED lines=18> */
.L_x_1337:
[----:B------:R-:W0:Y:S02]  /*3dd0*/  LDS R4, [R0] ;  /* 0x0000000000047984 */ /* 0x000e240000000800 */
[----:B0-----:R-:W-:-:S10]  /*3de0*/  HFMA2.MMA R5, R4, 1, 1, R42 ;  /* 0x3c003c0004057835 */ /* 0x001fd4000000002a */
[----:B------:R-:W0:Y:S02]  /*3df0*/  ATOMS.CAST.SPIN R5, [R0], R4, R5 ;  /* 0x000000040005738d */ /* 0x000e240001800005 */
[----:B0-----:R-:W-:-:S13]  /*3e00*/  ISETP.EQ.U32.AND P0, PT, R5, 0x1, PT ;  /* 0x000000010500780c */ /* 0x001fda0003f02070 */
[----:B------:R-:W-:Y:S05]  /*3e10*/  @!P0 BRA `(.L_x_1337) ;  /* 0xffffffb000008947 */ /* 0x000fea000383ffff */
[----:B------:R-:W-:Y:S05]  /*3e20*/  BRA `(.L_x_1335) ;  /* 0x0000003000007947 */ /* 0x000fea0003800000 */
.L_x_1336:
[----:B------:R-:W2:Y:S02]  /*3e30*/  LD.E R0, [R2.64] ;  /* 0x0000000602007980 */ /* 0x000ea4000c101900 */
[----:B--2---:R-:W-:-:S05]  /*3e40*/  IMAD.IADD R5, R42, 0x1, R0 ;  /* 0x000000012a057824 */ /* 0x004fca00078e0200 */
[----:B------:R0:W-:Y:S02]  /*3e50*/  ST.E [R2.64], R5 ;  /* 0x0000000502007985 */ /* 0x0001e4000c101906 */
.L_x_1335:
[----:B------:R-:W-:Y:S05]  /*3e60*/  BSYNC B0 ;  /* 0x0000000000007941 */ /* 0x000fea0003800000 */
.L_x_1334:
        /* <DEDUP_REMOVED lines=10> */
.L_x_1341:
[----:B------:R-:W0:Y:S02]  /*3f10*/  LDS R8, [R0] ;  /* 0x0000000000087984 */ /* 0x000e240000000800 */
[----:B0-----:R-:W-:-:S06]  /*3f20*/  HADD2 R9, R8, R40 ;  /* 0x0000002808097230 */ /* 0x001fcc0000000000 */
[----:B------:R-:W0:Y:S02]  /*3f30*/  ATOMS.CAST.SPIN R9, [R0], R8, R9 ;  /* 0x000000080009738d */ /* 0x000e240001800009 */
[----:B0-----:R-:W-:-:S13]  /*3f40*/  ISETP.EQ.U32.AND P0, PT, R9, 0x1, PT ;  /* 0x000000010900780c */ /* 0x001fda0003f02070 */
[----:B------:R-:W-:Y:S05]  /*3f50*/  @!P0 BRA `(.L_x_1341) ;  /* 0xffffffb000008947 */ /* 0x000fea000383ffff */
[----:B------:R-:W-:Y:S05]  /*3f60*/  BRA `(.L_x_1339) ;  /* 0x0000003000007947 */ /* 0x000fea0003800000 */
.L_x_1340:
[----:B------:R-:W2:Y:S02]  /*3f70*/  LD.E R0, [R2.64+0x4] ;  /* 0x0000040602007980 */ /* 0x000ea4000c101900 */
[----:B--2---:R-:W-:-:S05]  /*3f80*/  IMAD.IADD R9, R40, 0x1, R0 ;  /* 0x0000000128097824 */ /* 0x004fca00078e0200 */
[----:B------:R0:W-:Y:S02]  /*3f90*/  ST.E [R2.64+0x4], R9 ;  /* 0x0000040902007985 */ /* 0x0001e4000c101906 */
.L_x_1339:
[----:B------:R-:W-:Y:S05]  /*3fa0*/  BSYNC B0 ;  /* 0x0000000000007941 */ /* 0x000fea0003800000 */
.L_x_1338:
        /* <DEDUP_REMOVED lines=14> */
.L_x_1345:
[----:B------:R-:W0:Y:S02]  /*4090*/  LDS R8, [R0] ;  /* 0x0000000000087984 */ /* 0x000e240000000800 */
[----:B0-----:R-:W-:-:S10]  /*40a0*/  HFMA2.MMA R9, R8, 1, 1, R46 ;  /* 0x3c003c0008097835 */ /* 0x001fd4000000002e */
[----:B------:R-:W0:Y:S02]  /*40b0*/  ATOMS.CAST.SPIN R9, [R0], R8, R9 ;  /* 0x000000080009738d */ /* 0x000e240001800009 */
[----:B0-----:R-:W-:-:S13]  /*40c0*/  ISETP.EQ.U32.AND P0, PT, R9, 0x1, PT ;  /* 0x000000010900780c */ /* 0x001fda0003f02070 */
[----:B------:R-:W-:Y:S05]  /*40d0*/  @!P0 BRA `(.L_x_1345) ;  /* 0xffffffb000008947 */ /* 0x000fea000383ffff */
[----:B------:R-:W-:Y:S05]  /*40e0*/  BRA `(.L_x_1343) ;  /* 0x0000003000007947 */ /* 0x000fea0003800000 */
.L_x_1344:
[----:B------:R-:W2:Y:S02]  /*40f0*/  LD.E R0, [R2.64] ;  /* 0x0000000602007980 */ /* 0x000ea4000c101900 */
[----:B--2---:R-:W-:-:S05]  /*4100*/  IMAD.IADD R9, R46, 0x1, R0 ;  /* 0x000000012e097824 */ /* 0x004fca00078e0200 */
[----:B------:R0:W-:Y:S02]  /*4110*/  ST.E [R2.64], R9 ;  /* 0x0000000902007985 */ /* 0x0001e4000c101906 */
.L_x_1343:
[----:B------:R-:W-:Y:S05]  /*4120*/  BSYNC B0 ;  /* 0x0000000000007941 */ /* 0x000fea0003800000 */
.L_x_1342:
        /* <DEDUP_REMOVED lines=8> */
.L_x_1349:
[----:B------:R-:W1:Y:S02]  /*41b0*/  LDS R8, [R4] ;  /* 0x0000000004087984 */ /* 0x000e640000000800 */
[----:B01----:R-:W-:-:S06]  /*41c0*/  HADD2 R9, R8, R44 ;  /* 0x0000002c08097230 */ /* 0x003fcc0000000000 */
[----:B------:R-:W0:Y:S02]  /*41d0*/  ATOMS.CAST.SPIN R9, [R4], R8, R9 ;  /* 0x000000080409738d */ /* 0x000e240001800009 */
[----:B0-----:R-:W-:-:S13]  /*41e0*/  ISETP.EQ.U32.AND P0, PT, R9, 0x1, PT ;  /* 0x000000010900780c */ /* 0x001fda0003f02070 */
[----:B------:R-:W-:Y:S05]  /*41f0*/  @!P0 BRA `(.L_x_1349) ;  /* 0xffffffb000008947 */ /* 0x000fea000383ffff */
[----:B------:R-:W-:Y:S05]  /*4200*/  BRA `(.L_x_1347) ;  /* 0x0000003000007947 */ /* 0x000fea0003800000 */
.L_x_1348:
[----:B------:R-:W2:Y:S02]  /*4210*/  LD.E R0, [R4.64] ;  /* 0x0000000604007980 */ /* 0x000ea4000c101900 */
[----:B0-2---:R-:W-:-:S05]  /*4220*/  IMAD.IADD R9, R44, 0x1, R0 ;  /* 0x000000012c097824 */ /* 0x005fca00078e0200 */
[----:B------:R0:W-:Y:S02]  /*4230*/  ST.E [R4.64], R9 ;  /* 0x0000000904007985 */ /* 0x0001e4000c101906 */
.L_x_1347:
[----:B------:R-:W-:Y:S05]  /*4240*/  BSYNC B0 ;  /* 0x0000000000007941 */ /* 0x000fea0003800000 */
.L_x_1346:
        /* <DEDUP_REMOVED lines=14> */
.L_x_1353:
[----:B------:R-:W0:Y:S02]  /*4330*/  LDS R4, [R0] ;  /* 0x0000000000047984 */ /* 0x000e240000000800 */
[----:B0-----:R-:W-:-:S10]  /*4340*/  HFMA2.MMA R5, R4, 1, 1, R50 ;  /* 0x3c003c0004057835 */ /* 0x001fd40000000032 */
[----:B------:R-:W0:Y:S02]  /*4350*/  ATOMS.CAST.SPIN R5, [R0], R4, R5 ;  /* 0x000000040005738d */ /* 0x000e240001800005 */
[----:B0-----:R-:W-:-:S13]  /*4360*/  ISETP.EQ.U32.AND P0, PT, R5, 0x1, PT ;  /* 0x000000010500780c */ /* 0x001fda0003f02070 */
[----:B------:R-:W-:Y:S05]  /*4370*/  @!P0 BRA `(.L_x_1353) ;  /* 0xffffffb000008947 */ /* 0x000fea000383ffff */
[----:B------:R-:W-:Y:S05]  /*4380*/  BRA `(.L_x_1351) ;  /* 0x0000003000007947 */ /* 0x000fea0003800000 */
.L_x_1352:
[----:B------:R-:W2:Y:S02]  /*4390*/  LD.E R0, [R8.64] ;  /* 0x0000000608007980 */ /* 0x000ea4000c101900 */
[----:B--2---:R-:W-:-:S05]  /*43a0*/  IMAD.IADD R5, R50, 0x1, R0 ;  /* 0x0000000132057824 */ /* 0x004fca00078e0200 */
[----:B------:R0:W-:Y:S02]  /*43b0*/  ST.E [R8.64], R5 ;  /* 0x0000000508007985 */ /* 0x0001e4000c101906 */
.L_x_1351:
[----:B------:R-:W-:Y:S05]  /*43c0*/  BSYNC B0 ;  /* 0x0000000000007941 */ /* 0x000fea0003800000 */
.L_x_1350:
        /* <DEDUP_REMOVED lines=11> */
.L_x_1357:
[----:B------:R-:W0:Y:S02]  /*4480*/  LDS R6, [R2] ;  /* 0x0000000002067984 */ /* 0x000e240000000800 */
[----:B0-----:R-:W-:-:S06]  /*4490*/  HADD2 R7, R6, R47 ;  /* 0x0000002f06077230 */ /* 0x001fcc0000000000 */
[----:B------:R-:W0:Y:S02]  /*44a0*/  ATOMS.CAST.SPIN R7, [R2], R6, R7 ;  /* 0x000000060207738d */ /* 0x000e240001800007 */
[----:B0-----:R-:W-:-:S13]  /*44b0*/  ISETP.EQ.U32.AND P0, PT, R7, 0x1, PT ;  /* 0x000000010700780c */ /* 0x001fda0003f02070 */
[----:B------:R-:W-:Y:S05]  /*44c0*/  @!P0 BRA `(.L_x_1357) ;  /* 0xffffffb000008947 */ /* 0x000fea000383ffff */
[----:B------:R-:W-:Y:S05]  /*44d0*/  BRA `(.L_x_1355) ;  /* 0x0000003000007947 */ /* 0x000fea0003800000 */
.L_x_1356:
[----:B------:R-:W2:Y:S02]  /*44e0*/  LD.E R0, [R2.64] ;  /* 0x0000000602007980 */ /* 0x000ea4000c101900 */
[----:B--2---:R-:W-:-:S05]  /*44f0*/  IMAD.IADD R7, R47, 0x1, R0 ;  /* 0x000000012f077824 */ /* 0x004fca00078e0200 */
[----:B------:R0:W-:Y:S02]  /*4500*/  ST.E [R2.64], R7 ;  /* 0x0000000702007985 */ /* 0x0001e4000c101906 */
.L_x_1355:
[----:B------:R-:W-:Y:S05]  /*4510*/  BSYNC B0 ;  /* 0x0000000000007941 */ /* 0x000fea0003800000 */
.L_x_1354:
        /* <DEDUP_REMOVED lines=14> */
.L_x_1361:
[----:B------:R-:W0:Y:S02]  /*4600*/  LDS R6, [R0] ;  /* 0x0000000000067984 */ /* 0x000e240000000800 */
[----:B0-----:R-:W-:-:S10]  /*4610*/  HFMA2.MMA R7, R6, 1, 1, R54 ;  /* 0x3c003c0006077835 */ /* 0x001fd40000000036 */
[----:B------:R-:W0:Y:S02]  /*4620*/  ATOMS.CAST.SPIN R7, [R0], R6, R7 ;  /* 0x000000060007738d */ /* 0x000e240001800007 */
[----:B0-----:R-:W-:-:S13]  /*4630*/  ISETP.EQ.U32.AND P0, PT, R7, 0x1, PT ;  /* 0x000000010700780c */ /* 0x001fda0003f02070 */
[----:B------:R-:W-:Y:S05]  /*4640*/  @!P0 BRA `(.L_x_1361) ;  /* 0xffffffb000008947 */ /* 0x000fea000383ffff */
[----:B------:R-:W-:Y:S05]  /*4650*/  BRA `(.L_x_1359) ;  /* 0x0000003000007947 */ /* 0x000fea0003800000 */
.L_x_1360:
[----:B------:R-:W2:Y:S02]  /*4660*/  LD.E R0, [R2.64] ;  /* 0x0000000602007980 */ /* 0x000ea4000c101900 */
[----:B--2---:R-:W-:-:S05]  /*4670*/  IMAD.IADD R7, R54, 0x1, R0 ;  /* 0x0000000136077824 */ /* 0x004fca00078e0200 */
[----:B------:R0:W-:Y:S02]  /*4680*/  ST.E [R2.64], R7 ;  /* 0x0000000702007985 */ /* 0x0001e4000c101906 */
.L_x_1359:
[----:B------:R-:W-:Y:S05]  /*4690*/  BSYNC B0 ;  /* 0x0000000000007941 */ /* 0x000fea0003800000 */
.L_x_1358:
        /* <DEDUP_REMOVED lines=9> */
.L_x_1365:
[----:B------:R-:W0:Y:S02]  /*4730*/  LDS R8, [R6] ;  /* 0x0000000006087984 */ /* 0x000e240000000800 */
[----:B0-----:R-:W-:-:S06]  /*4740*/  HADD2 R9, R8, R52 ;  /* 0x0000003408097230 */ /* 0x001fcc0000000000 */
[----:B------:R-:W0:Y:S02]  /*4750*/  ATOMS.CAST.SPIN R9, [R6], R8, R9 ;  /* 0x000000080609738d */ /* 0x000e240001800009 */
[----:B0-----:R-:W-:-:S13]  /*4760*/  ISETP.EQ.U32.AND P0, PT, R9, 0x1, PT ;  /* 0x000000010900780c */ /* 0x001fda0003f02070 */
[----:B------:R-:W-:Y:S05]  /*4770*/  @!P0 BRA `(.L_x_1365) ;  /* 0xffffffb000008947 */ /* 0x000fea000383ffff */
[----:B------:R-:W-:Y:S05]  /*4780*/  BRA `(.L_x_1363) ;  /* 0x0000003000007947 */ /* 0x000fea0003800000 */
.L_x_1364:
[----:B------:R-:W2:Y:S02]  /*4790*/  LD.E R0, [R6.64] ;  /* 0x0000000606007980 */ /* 0x000ea4000c101900 */
[----:B--2---:R-:W-:-:S05]  /*47a0*/  IMAD.IADD R9, R52, 0x1, R0 ;  /* 0x0000000134097824 */ /* 0x004fca00078e0200 */
[----:B------:R0:W-:Y:S02]  /*47b0*/  ST.E [R6.64], R9 ;  /* 0x0000000906007985 */ /* 0x0001e4000c101906 */
.L_x_1363:
[----:B------:R-:W-:Y:S05]  /*47c0*/  BSYNC B0 ;  /* 0x0000000000007941 */ /* 0x000fea0003800000 */
.L_x_1362:
        /* <DEDUP_REMOVED lines=14> */
.L_x_1369:
[----:B------:R-:W0:Y:S02]  /*48b0*/  LDS R8, [R0] ;  /* 0x0000000000087984 */ /* 0x000e240000000800 */
[----:B0-----:R-:W-:-:S10]  /*48c0*/  HFMA2.MMA R9, R8, 1, 1, R55 ;  /* 0x3c003c0008097835 */ /* 0x001fd40000000037 */
[----:B------:R-:W0:Y:S02]  /*48d0*/  ATOMS.CAST.SPIN R9, [R0], R8, R9 ;  /* 0x000000080009738d */ /* 0x000e240001800009 */
[----:B0-----:R-:W-:-:S13]  /*48e0*/  ISETP.EQ.U32.AND P0, PT, R9, 0x1, PT ;  /* 0x000000010900780c */ /* 0x001fda0003f02070 */
[----:B------:R-:W-:Y:S05]  /*48f0*/  @!P0 BRA `(.L_x_1369) ;  /* 0xffffffb000008947 */ /* 0x000fea000383ffff */
[----:B------:R-:W-:Y:S05]  /*4900*/  BRA `(.L_x_1367) ;  /* 0x0000003000007947 */ /* 0x000fea0003800000 */
.L_x_1368:
[----:B------:R-:W2:Y:S02]  /*4910*/  LD.E R0, [R6.64] ;  /* 0x0000000606007980 */ /* 0x000ea4000c101900 */
[----:B--2---:R-:W-:-:S05]  /*4920*/  IMAD.IADD R9, R55, 0x1, R0 ;  /* 0x0000000137097824 */ /* 0x004fca00078e0200 */
[----:B------:R0:W-:Y:S02]  /*4930*/  ST.E [R6.64], R9 ;  /* 0x0000000906007985 */ /* 0x0001e4000c101906 */
.L_x_1367:
[----:B------:R-:W-:Y:S05]  /*4940*/  BSYNC B0 ;  /* 0x0000000000007941 */ /* 0x000fea0003800000 */
.L_x_1366:
        /* <DEDUP_REMOVED lines=9> */
.L_x_1373:
[----:B------:R-:W1:Y:S02]  /*49e0*/  LDS R8, [R2] ;  /* 0x0000000002087984 */ /* 0x000e640000000800 */
[----:B01----:R-:W-:-:S06]  /*49f0*/  HADD2 R9, R8, R57 ;  /* 0x0000003908097230 */ /* 0x003fcc0000000000 */
[----:B------:R-:W0:Y:S02]  /*4a00*/  ATOMS.CAST.SPIN R9, [R2], R8, R9 ;  /* 0x000000080209738d */ /* 0x000e240001800009 */
[----:B0-----:R-:W-:-:S13]  /*4a10*/  ISETP.EQ.U32.AND P0, PT, R9, 0x1, PT ;  /* 0x000000010900780c */ /* 0x001fda0003f02070 */
[----:B------:R-:W-:Y:S05]  /*4a20*/  @!P0 BRA `(.L_x_1373) ;  /* 0xffffffb000008947 */ /* 0x000fea000383ffff */
[----:B------:R-:W-:Y:S05]  /*4a30*/  BRA `(.L_x_1371) ;  /* 0x0000003000007947 */ /* 0x000fea0003800000 */
.L_x_1372:
[----:B------:R-:W2:Y:S02]  /*4a40*/  LD.E R0, [R2.64] ;  /* 0x0000000602007980 */ /* 0x000ea4000c101900 */
[----:B0-2---:R-:W-:-:S05]  /*4a50*/  IMAD.IADD R9, R57, 0x1, R0 ;  /* 0x0000000139097824 */ /* 0x005fca00078e0200 */
[----:B------:R0:W-:Y:S02]  /*4a60*/  ST.E [R2.64], R9 ;  /* 0x0000000902007985 */ /* 0x0001e4000c101906 */
.L_x_1371:
[----:B------:R-:W-:Y:S05]  /*4a70*/  BSYNC B0 ;  /* 0x0000000000007941 */ /* 0x000fea0003800000 */
.L_x_1370:
        /* <DEDUP_REMOVED lines=14> */
.L_x_1377:
[----:B------:R-:W0:Y:S02]  /*4b60*/  LDS R8, [R2] ;  /* 0x0000000002087984 */ /* 0x000e240000000800 */
[----:B0-----:R-:W-:-:S10]  /*4b70*/  HFMA2.MMA R9, R8, 1, 1, R74 ;  /* 0x3c003c0008097835 */ /* 0x001fd4000000004a */
[----:B------:R-:W0:Y:S02]  /*4b80*/  ATOMS.CAST.SPIN R9, [R2], R8, R9 ;  /* 0x000000080209738d */ /* 0x000e240001800009 */
[----:B0-----:R-:W-:-:S13]  /*4b90*/  ISETP.EQ.U32.AND P0, PT, R9, 0x1, PT ;  /* 0x000000010900780c */ /* 0x001fda0003f02070 */
[----:B------:R-:W-:Y:S05]  /*4ba0*/  @!P0 BRA `(.L_x_1377) ;  /* 0xffffffb000008947 */ /* 0x000fea000383ffff */
[----:B------:R-:W-:Y:S05]  /*4bb0*/  BRA `(.L_x_1375) ;  /* 0x0000003000007947 */ /* 0x000fea0003800000 */
.L_x_1376:
[----:B------:R-:W2:Y:S02]  /*4bc0*/  LD.E R0, [R2.64] ;  /* 0x0000000602007980 */ /* 0x000ea4000c101900 */
[----:B--2---:R-:W-:-:S05]  /*4bd0*/  IMAD.IADD R9, R74, 0x1, R0 ;  /* 0x000000014a097824 */ /* 0x004fca00078e0200 */
[----:B------:R0:W-:Y:S02]  /*4be0*/  ST.E [R2.64], R9 ;  /* 0x0000000902007985 */ /* 0x0001e4000c101906 */
.L_x_1375:
[----:B------:R-:W-:Y:S05]  /*4bf0*/  BSYNC B0 ;  /* 0x0000000000007941 */ /* 0x000fea0003800000 */
.L_x_1374:
        /* <DEDUP_REMOVED lines=8> */
.L_x_1379:
[----:B------:R-:W0:Y:S02]  /*4c80*/  LDS R4, [R2] ;  /* 0x0000000002047984 */ /* 0x000e240000000800 */
[----:B0-----:R-:W-:-:S06]  /*4c90*/  HADD2 R5, R4, R60 ;  /* 0x0000003c04057230 */ /* 0x001fcc0000000000 */
[----:B------:R-:W0:Y:S02]  /*4ca0*/  ATOMS.CAST.SPIN R5, [R2], R4, R5 ;  /* 0x000000040205738d */ /* 0x000e240001800005 */
[----:B0-----:R-:W-:-:S13]  /*4cb0*/  ISETP.EQ.U32.AND P0, PT, R5, 0x1, PT ;  /* 0x000000010500780c */ /* 0x001fda0003f02070 */
[----:B------:R-:W-:Y:S05]  /*4cc0*/  @!P0 BRA `(.L_x_1379) ;  /* 0xffffffb000008947 */ /* 0x000fea000383ffff */
[----:B------:R-:W-:Y:S05]  /*4cd0*/  EXIT ;  /* 0x000000000000794d */ /* 0x000fea0003800000 */
.L_x_1378:
[----:B------:R-:W2:Y:S02]  /*4ce0*/  LD.E R0, [R2.64] ;  /* 0x0000000602007980 */ /* 0x000ea4000c101900 */
[----:B--2---:R-:W-:-:S05]  /*4cf0*/  IMAD.IADD R5, R60, 0x1, R0 ;  /* 0x000000013c057824 */ /* 0x004fca00078e0200 */
[----:B------:R-:W-:Y:S01]  /*4d00*/  ST.E [R2.64], R5 ;  /* 0x0000000502007985 */ /* 0x000fe2000c101906 */
[----:B------:R-:W-:Y:S05]  /*4d10*/  EXIT ;  /* 0x000000000000794d */ /* 0x000fea0003800000 */
.L_x_1380:
        /* <DEDUP_REMOVED lines=14> */
.L_x_3850:


//--------------------- .text._Z28gemm_half_q_half_gptq_kernelILi5ELb0ELb0EEvPK6__halfPKjS4_S2_PS0_iiiiiPKtibS2_i --------------------------
	.section	.text._Z28gemm_half_q_half_gptq_kernelILi5ELb0ELb0EEvPK6__halfPKjS4_S2_PS0_iiiiiPKtibS2_i,"ax",@progbits
	.sectioninfo	@"SHI_REGISTERS=72"
	.align	128
        .global         _Z28gemm_half_q_half_gptq_kernelILi5ELb0ELb0EEvPK6__halfPKjS4_S2_PS0_iiiiiPKtibS2_i
        .type           _Z28gemm_half_q_half_gptq_kernelILi5ELb0ELb0EEvPK6__halfPKjS4_S2_PS0_iiiiiPKtibS2_i,@function
        .size           _Z28gemm_half_q_half_gptq_kernelILi5ELb0ELb0EEvPK6__halfPKjS4_S2_PS0_iiiiiPKtibS2_i,(.L_x_3851 - _Z28gemm_half_q_half_gptq_kernelILi5ELb0ELb0EEvPK6__halfPKjS4_S2_PS0_iiiiiPKtibS2_i)
        .other          _Z28gemm_half_q_half_gptq_kernelILi5ELb0ELb0EEvPK6__halfPKjS4_S2_PS0_iiiiiPKtibS2_i,@"STO_CUDA_ENTRY STV_DEFAULT"
_Z28gemm_half_q_half_gptq_kernelILi5ELb0ELb0EEvPK6__halfPKjS4_S2_PS0_iiiiiPKtibS2_i:
.text._Z28gemm_half_q_half_gptq_kernelILi5ELb0ELb0EEvPK6__halfPKjS4_S2_PS0_iiiiiPKtibS2_i:
        /* <DEDUP_REMOVED lines=48> */
.L_x_1383:
        /* <DEDUP_REMOVED lines=19> */
.L_x_1382:
[----:B------:R-:W-:Y:S05]  /*0430*/  BSYNC B0 ;  /* 0x0000000000007941 */ /* 0x000fea0003800000 */
.L_x_1381:
        /* <DEDUP_REMOVED lines=23> */
.L_x_1384:
        /* <DEDUP_REMOVED lines=102> */
.L_x_1387:
        /* <DEDUP_REMOVED lines=70> */
.L_x_1386:
        /* <DEDUP_REMOVED lines=625> */
.L_x_1385:
        /* <DEDUP_REMOVED lines=18> */
.L_x_1391:
[----:B------:R-:W0:Y:S02]  /*38a0*/  LDS R6, [R0] ;  /* 0x0000000000067984 */ /* 0x000e240000000800 */
[----:B0-----:R-:W-:-:S10]  /*38b0*/  HFMA2.MMA R7, R6, 1, 1, R40 ;  /* 0x3c003c0006077835 */ /* 0x001fd40000000028 */
[----:B------:R-:W0:Y:S02]  /*38c0*/  ATOMS.CAST.SPIN R7, [R0], R6, R7 ;  /* 0x000000060007738d */ /* 0x000e240001800007 */
[----:B0-----:R-:W-:-:S13]  /*38d0*/  ISETP.EQ.U32.AND P0, PT, R7, 0x1, PT ;  /* 0x000000010700780c */ /* 0x001fda0003f02070 */
[----:B------:R-:W-:Y:S05]  /*38e0*/  @!P0 BRA `(.L_x_1391) ;  /* 0xffffffb000008947 */ /* 0x000fea000383ffff */
[----:B------:R-:W-:Y:S05]  /*38f0*/  BRA `(.L_x_1389) ;  /* 0x0000003000007947 */ /* 0x000fea0003800000 */
.L_x_1390:
[----:B------:R-:W2:Y:S02]  /*3900*/  LD.E R0, [R2.64] ;  /* 0x0000000a02007980 */ /* 0x000ea4000c101900 */
[----:B--2---:R-:W-:-:S05]  /*3910*/  IMAD.IADD R7, R40, 0x1, R0 ;  /* 0x0000000128077824 */ /* 0x004fca00078e0200 */
[----:B------:R0:W-:Y:S02]  /*3920*/  ST.E [R2.64], R7 ;  /* 0x0000000702007985 */ /* 0x0001e4000c10190a */
.L_x_1389:
[----:B------:R-:W-:Y:S05]  /*3930*/  BSYNC B0 ;  /* 0x0000000000007941 */ /* 0x000fea0003800000 */
.L_x_1388:
        /* <DEDUP_REMOVED lines=10> */
.L_x_1395:
[----:B------:R-:W0:Y:S02]  /*39e0*/  LDS R8, [R0] ;  /* 0x0000000000087984 */ /* 0x000e240000000800 */
[----:B0-----:R-:W-:-:S06]  /*39f0*/  HADD2 R9, R8, R39 ;  /* 0x0000002708097230 */ /* 0x001fcc0000000000 */
[----:B------:R-:W0:Y:S02]  /*3a00*/  ATOMS.CAST.SPIN R9, [R0], R8, R9 ;  /* 0x000000080009738d */ /* 0x000e240001800009 */
[----:B0-----:R-:W-:-:S13]  /*3a10*/  ISETP.EQ.U32.AND P0, PT, R9, 0x1, PT ;  /* 0x000000010900780c */ /* 0x001fda0003f02070 */
[----:B------:R-:W-:Y:S05]  /*3a20*/  @!P0 BRA `(.L_x_1395) ;  /* 0xffffffb000008947 */ /* 0x000fea000383ffff */
[----:B------:R-:W-:Y:S05]  /*3a30*/  BRA `(.L_x_1393) ;  /* 0x0000003000007947 */ /* 0x000fea0003800000 */
.L_x_1394:
[----:B------:R-:W2:Y:S02]  /*3a40*/  LD.E R0, [R2.64+0x4] ;  /* 0x0000040a02007980 */ /* 0x000ea4000c101900 */
[----:B--2---:R-:W-:-:S05]  /*3a50*/  IMAD.IADD R9, R39, 0x1, R0 ;  /* 0x0000000127097824 */ /* 0x004fca00078e0200 */
[----:B------:R0:W-:Y:S02]  /*3a60*/  ST.E [R2.64+0x4], R9 ;  /* 0x0000040902007985 */ /* 0x0001e4000c10190a */
.L_x_1393:
[----:B------:R-:W-:Y:S05]  /*3a70*/  BSYNC B0 ;  /* 0x0000000000007941 */ /* 0x000fea0003800000 */
.L_x_1392:
        /* <DEDUP_REMOVED lines=14> */
.L_x_1399:
[----:B------:R-:W0:Y:S02]  /*3b60*/  LDS R8, [R0] ;  /* 0x0000000000087984 */ /* 0x000e240000000800 */
[----:B0-----:R-:W-:-:S10]  /*3b70*/  HFMA2.MMA R9, R8, 1, 1, R44 ;  /* 0x3c003c0008097835 */ /* 0x001fd4000000002c */
[----:B------:R-:W0:Y:S02]  /*3b80*/  ATOMS.CAST.SPIN R9, [R0], R8, R9 ;  /* 0x000000080009738d */ /* 0x000e240001800009 */
[----:B0-----:R-:W-:-:S13]  /*3b90*/  ISETP.EQ.U32.AND P0, PT, R9, 0x1, PT ;  /* 0x000000010900780c */ /* 0x001fda0003f02070 */
[----:B------:R-:W-:Y:S05]  /*3ba0*/  @!P0 BRA `(.L_x_1399) ;  /* 0xffffffb000008947 */ /* 0x000fea000383ffff */
[----:B------:R-:W-:Y:S05]  /*3bb0*/  BRA `(.L_x_1397) ;  /* 0x0000003000007947 */ /* 0x000fea0003800000 */
.L_x_1398:
[----:B------:R-:W2:Y:S02]  /*3bc0*/  LD.E R0, [R2.64] ;  /* 0x0000000a02007980 */ /* 0x000ea4000c101900 */
[----:B--2---:R-:W-:-:S05]  /*3bd0*/  IMAD.IADD R9, R44, 0x1, R0 ;  /* 0x000000012c097824 */ /* 0x004fca00078e0200 */
[----:B------:R0:W-:Y:S02]  /*3be0*/  ST.E [R2.64], R9 ;  /* 0x0000000902007985 */ /* 0x0001e4000c10190a */
.L_x_1397:
[----:B------:R-:W-:Y:S05]  /*3bf0*/  BSYNC B0 ;  /* 0x0000000000007941 */ /* 0x000fea0003800000 */
.L_x_1396:
        /* <DEDUP_REMOVED lines=8> */
.L_x_1403:
[----:B------:R-:W1:Y:S02]  /*3c80*/  LDS R8, [R6] ;  /* 0x0000000006087984 */ /* 0x000e640000000800 */
[----:B01----:R-:W-:-:S06]  /*3c90*/  HADD2 R9, R8, R41 ;  /* 0x0000002908097230 */ /* 0x003fcc0000000000 */
[----:B------:R-:W0:Y:S02]  /*3ca0*/  ATOMS.CAST.SPIN R9, [R6], R8, R9 ;  /* 0x000000080609738d */ /* 0x000e240001800009 */
[----:B0-----:R-:W-:-:S13]  /*3cb0*/  ISETP.EQ.U32.AND P0, PT, R9, 0x1, PT ;  /* 0x000000010900780c */ /* 0x001fda0003f02070 */
[----:B------:R-:W-:Y:S05]  /*3cc0*/  @!P0 BRA `(.L_x_1403) ;  /* 0xffffffb000008947 */ /* 0x000fea000383ffff */
[----:B------:R-:W-:Y:S05]  /*3cd0*/  BRA `(.L_x_1401) ;  /* 0x0000003000007947 */ /* 0x000fea0003800000 */
.L_x_1402:
[----:B------:R-:W2:Y:S02]  /*3ce0*/  LD.E R0, [R6.64] ;  /* 0x0000000a06007980 */ /* 0x000ea4000c101900 */
[----:B0-2---:R-:W-:-:S05]  /*3cf0*/  IMAD.IADD R9, R41, 0x1, R0 ;  /* 0x0000000129097824 */ /* 0x005fca00078e0200 */
[----:B------:R0:W-:Y:S02]  /*3d00*/  ST.E [R6.64], R9 ;  /* 0x0000000906007985 */ /* 0x0001e4000c10190a */
.L_x_1401:
[----:B------:R-:W-:Y:S05]  /*3d10*/  BSYNC B0 ;  /* 0x0000000000007941 */ /* 0x000fea0003800000 */
.L_x_1400:
        /* <DEDUP_REMOVED lines=14> */
.L_x_1407:
[----:B------:R-:W0:Y:S02]  /*3e00*/  LDS R8, [R0] ;  /* 0x0000000000087984 */ /* 0x000e240000000800 */
[----:B0-----:R-:W-:-:S10]  /*3e10*/  HFMA2.MMA R9, R8, 1, 1, R48 ;  /* 0x3c003c0008097835 */ /* 0x001fd40000000030 */
[----:B------:R-:W0:Y:S02]  /*3e20*/  ATOMS.CAST.SPIN R9, [R0], R8, R9 ;  /* 0x000000080009738d */ /* 0x000e240001800009 */
[----:B0-----:R-:W-:-:S13]  /*3e30*/  ISETP.EQ.U32.AND P0, PT, R9, 0x1, PT ;  /* 0x000000010900780c */ /* 0x001fda0003f02070 */
[----:B------:R-:W-:Y:S05]  /*3e40*/  @!P0 BRA `(.L_x_1407) ;  /* 0xffffffb000008947 */ /* 0x000fea000383ffff */
[----:B------:R-:W-:Y:S05]  /*3e50*/  BRA `(.L_x_1405) ;  /* 0x0000003000007947 */ /* 0x000fea0003800000 */
.L_x_1406:
[----:B------:R-:W2:Y:S02]  /*3e60*/  LD.E R0, [R6.64] ;  /* 0x0000000a06007980 */ /* 0x000ea4000c101900 */
[----:B--2---:R-:W-:-:S05]  /*3e70*/  IMAD.IADD R9, R48, 0x1, R0 ;  /* 0x0000000130097824 */ /* 0x004fca00078e0200 */
[----:B------:R0:W-:Y:S02]  /*3e80*/  ST.E [R6.64], R9 ;  /* 0x0000000906007985 */ /* 0x0001e4000c10190a */
.L_x_1405:
[----:B------:R-:W-:Y:S05]  /*3e90*/  BSYNC B0 ;  /* 0x0000000000007941 */ /* 0x000fea0003800000 */
.L_x_1404:
        /* <DEDUP_REMOVED lines=11> */
.L_x_1411:
[----:B------:R-:W1:Y:S02]  /*3f50*/  LDS R8, [R2] ;  /* 0x0000000002087984 */ /* 0x000e640000000800 */
[----:B01----:R-:W-:-:S06]  /*3f60*/  HADD2 R9, R8, R46 ;  /* 0x0000002e08097230 */ /* 0x003fcc0000000000 */
[----:B------:R-:W0:Y:S02]  /*3f70*/  ATOMS.CAST.SPIN R9, [R2], R8, R9 ;  /* 0x000000080209738d */ /* 0x000e240001800009 */
[----:B0-----:R-:W-:-:S13]  /*3f80*/  ISETP.EQ.U32.AND P0, PT, R9, 0x1, PT ;  /* 0x000000010900780c */ /* 0x001fda0003f02070 */
[----:B------:R-:W-:Y:S05]  /*3f90*/  @!P0 BRA `(.L_x_1411) ;  /* 0xffffffb000008947 */ /* 0x000fea000383ffff */
[----:B------:R-:W-:Y:S05]  /*3fa0*/  BRA `(.L_x_1409) ;  /* 0x0000003000007947 */ /* 0x000fea0003800000 */
.L_x_1410:
[----:B------:R-:W2:Y:S02]  /*3fb0*/  LD.E R0, [R2.64] ;  /* 0x0000000a02007980 */ /* 0x000ea4000c101900 */
[----:B0-2---:R-:W-:-:S05]  /*3fc0*/  IMAD.IADD R9, R46, 0x1, R0 ;  /* 0x000000012e097824 */ /* 0x005fca00078e0200 */
[----:B------:R0:W-:Y:S02]  /*3fd0*/  ST.E [R2.64], R9 ;  /* 0x0000000902007985 */ /* 0x0001e4000c10190a */
.L_x_1409:
[----:B------:R-:W-:Y:S05]  /*3fe0*/  BSYNC B0 ;  /* 0x0000000000007941 */ /* 0x000fea0003800000 */
.L_x_1408:
        /* <DEDUP_REMOVED lines=14> */
.L_x_1415:
[----:B------:R-:W0:Y:S02]  /*40d0*/  LDS R8, [R0] ;  /* 0x0000000000087984 */ /* 0x000e240000000800 */
[----:B0-----:R-:W-:-:S10]  /*40e0*/  HFMA2.MMA R9, R8, 1, 1, R49 ;  /* 0x3c003c0008097835 */ /* 0x001fd40000000031 */
[----:B------:R-:W0:Y:S02]  /*40f0*/  ATOMS.CAST.SPIN R9, [R0], R8, R9 ;  /* 0x000000080009738d */ /* 0x000e240001800009 */
[----:B0-----:R-:W-:-:S13]  /*4100*/  ISETP.EQ.U32.AND P0, PT, R9, 0x1, PT ;  /* 0x000000010900780c */ /* 0x001fda0003f02070 */
[----:B------:R-:W-:Y:S05]  /*4110*/  @!P0 BRA `(.L_x_1415) ;  /* 0xffffffb000008947 */ /* 0x000fea000383ffff */
[----:B------:R-:W-:Y:S05]  /*4120*/  BRA `(.L_x_1413) ;  /* 0x0000003000007947 */ /* 0x000fea0003800000 */
.L_x_1414:
[----:B------:R-:W2:Y:S02]  /*4130*/  LD.E R0, [R2.64] ;  /* 0x0000000a02007980 */ /* 0x000ea4000c101900 */
[----:B--2---:R-:W-:-:S05]  /*4140*/  IMAD.IADD R9, R49, 0x1, R0 ;  /* 0x0000000131097824 */ /* 0x004fca00078e0200 */
[----:B------:R0:W-:Y:S02]  /*4150*/  ST.E [R2.64], R9 ;  /* 0x0000000902007985 */ /* 0x0001e4000c10190a */
.L_x_1413:
[----:B------:R-:W-:Y:S05]  /*4160*/  BSYNC B0 ;  /* 0x0000000000007941 */ /* 0x000fea0003800000 */
.L_x_1412:
        /* <DEDUP_REMOVED lines=9> */
.L_x_1419:
[----:B------:R-:W1:Y:S02]  /*4200*/  LDS R8, [R6] ;  /* 0x0000000006087984 */ /* 0x000e640000000800 */
[----:B01----:R-:W-:-:S06]  /*4210*/  HADD2 R9, R8, R29 ;  /* 0x0000001d08097230 */ /* 0x003fcc0000000000 */
[----:B------:R-:W0:Y:S02]  /*4220*/  ATOMS.CAST.SPIN R9, [R6], R8, R9 ;  /* 0x000000080609738d */ /* 0x000e240001800009 */
[----:B0-----:R-:W-:-:S13]  /*4230*/  ISETP.EQ.U32.AND P0, PT, R9, 0x1, PT ;  /* 0x000000010900780c */ /* 0x001fda0003f02070 */
[----:B------:R-:W-:Y:S05]  /*4240*/  @!P0 BRA `(.L_x_1419) ;  /* 0xffffffb000008947 */ /* 0x000fea000383ffff */
[----:B------:R-:W-:Y:S05]  /*4250*/  BRA `(.L_x_1417) ;  /* 0x0000003000007947 */ /* 0x000fea0003800000 */
.L_x_1418:
[----:B------:R-:W2:Y:S02]  /*4260*/  LD.E R0, [R6.64] ;  /* 0x0000000a06007980 */ /* 0x000ea4000c101900 */
[----:B0-2---:R-:W-:-:S05]  /*4270*/  IMAD.IADD R9, R29, 0x1, R0 ;  /* 0x000000011d097824 */ /* 0x005fca00078e0200 */
[----:B------:R0:W-:Y:S02]  /*4280*/  ST.E [R6.64], R9 ;  /* 0x0000000906007985 */ /* 0x0001e4000c10190a */
.L_x_1417:
[----:B------:R-:W-:Y:S05]  /*4290*/  BSYNC B0 ;  /* 0x0000000000007941 */ /* 0x000fea0003800000 */
.L_x_1416:
        /* <DEDUP_REMOVED lines=14> */
.L_x_1423:
[----:B------:R-:W0:Y:S02]  /*4380*/  LDS R8, [R6] ;  /* 0x0000000006087984 */ /* 0x000e240000000800 */
[----:B0-----:R-:W-:-:S10]  /*4390*/  HFMA2.MMA R9, R8, 1, 1, R63 ;  /* 0x3c003c0008097835 */ /* 0x001fd4000000003f */
[----:B------:R-:W0:Y:S02]  /*43a0*/  ATOMS.CAST.SPIN R9, [R6], R8, R9 ;  /* 0x000000080609738d */ /* 0x000e240001800009 */
[----:B0-----:R-:W-:-:S13]  /*43b0*/  ISETP.EQ.U32.AND P0, PT, R9, 0x1, PT ;  /* 0x000000010900780c */ /* 0x001fda0003f02070 */
[----:B------:R-:W-:Y:S05]  /*43c0*/  @!P0 BRA `(.L_x_1423) ;  /* 0xffffffb000008947 */ /* 0x000fea000383ffff */
[----:B------:R-:W-:Y:S05]  /*43d0*/  BRA `(.L_x_1421) ;  /* 0x0000003000007947 */ /* 0x000fea0003800000 */
.L_x_1422:
[----:B------:R-:W2:Y:S02]  /*43e0*/  LD.E R0, [R6.64] ;  /* 0x0000000a06007980 */ /* 0x000ea4000c101900 */
[----:B--2---:R-:W-:-:S05]  /*43f0*/  IMAD.IADD R9, R63, 0x1, R0 ;  /* 0x000000013f097824 */ /* 0x004fca00078e0200 */
[----:B------:R0:W-:Y:S02]  /*4400*/  ST.E [R6.64], R9 ;  /* 0x0000000906007985 */ /* 0x0001e4000c10190a */
.L_x_1421:
[----:B------:R-:W-:Y:S05]  /*4410*/  BSYNC B0 ;  /* 0x0000000000007941 */ /* 0x000fea0003800000 */
.L_x_1420:
        /* <DEDUP_REMOVED lines=8> */
.L_x_1425:
[----:B------:R-:W1:Y:S02]  /*44a0*/  LDS R4, [R2] ;  /* 0x0000000002047984 */ /* 0x000e640000000800 */
[----:B-1----:R-:W-:-:S06]  /*44b0*/  HADD2 R5, R4, R36 ;  /* 0x0000002404057230 */ /* 0x002fcc0000000000 */
[----:B------:R-:W1:Y:S02]  /*44c0*/  ATOMS.CAST.SPIN R5, [R2], R4, R5 ;  /* 0x000000040205738d */ /* 0x000e640001800005 */
[----:B-1----:R-:W-:-:S13]  /*44d0*/  ISETP.EQ.U32.AND P0, PT, R5, 0x1, PT ;  /* 0x000000010500780c */ /* 0x002fda0003f02070 */
[----:B------:R-:W-:Y:S05]  /*44e0*/  @!P0 BRA `(.L_x_1425) ;  /* 0xffffffb000008947 */ /* 0x000fea000383ffff */
[----:B------:R-:W-:Y:S05]  /*44f0*/  EXIT ;  /* 0x000000000000794d */ /* 0x000fea0003800000 */
.L_x_1424:
[----:B------:R-:W2:Y:S02]  /*4500*/  LD.E R0, [R2.64] ;  /* 0x0000000a02007980 */ /* 0x000ea4000c101900 */
[----:B--2---:R-:W-:-:S05]  /*4510*/  IMAD.IADD R5, R36, 0x1, R0 ;  /* 0x0000000124057824 */ /* 0x004fca00078e0200 */
[----:B------:R-:W-:Y:S01]  /*4520*/  ST.E [R2.64], R5 ;  /* 0x0000000502007985 */ /* 0x000fe2000c10190a */
[----:B------:R-:W-:Y:S05]  /*4530*/  EXIT ;  /* 0x000000000000794d */ /* 0x000fea0003800000 */
.L_x_1426:
        /* <DEDUP_REMOVED lines=12> */
.L_x_3851:


//--------------------- .text._Z28gemm_half_q_half_gptq_kernelILi4ELb0ELb0EEvPK6__halfPKjS4_S2_PS0_iiiiiPKtibS2_i --------------------------
	.section	.text._Z28gemm_half_q_half_gptq_kernelILi4ELb0ELb0EEvPK6__halfPKjS4_S2_PS0_iiiiiPKtibS2_i,"ax",@progbits
	.sectioninfo	@"SHI_REGISTERS=78"
	.align	128
        .global         _Z28gemm_half_q_half_gptq_kernelILi4ELb0ELb0EEvPK6__halfPKjS4_S2_PS0_iiiiiPKtibS2_i
        .type           _Z28gemm_half_q_half_gptq_kernelILi4ELb0ELb0EEvPK6__halfPKjS4_S2_PS0_iiiiiPKtibS2_i,@function
        .size           _Z28gemm_half_q_half_gptq_kernelILi4ELb0ELb0EEvPK6__halfPKjS4_S2_PS0_iiiiiPKtibS2_i,(.L_x_3852 - _Z28gemm_half_q_half_gptq_kernelILi4ELb0ELb0EEvPK6__halfPKjS4_S2_PS0_iiiiiPKtibS2_i)
        .other          _Z28gemm_half_q_half_gptq_kernelILi4ELb0ELb0EEvPK6__halfPKjS4_S2_PS0_iiiiiPKtibS2_i,@"STO_CUDA_ENTRY STV_DEFAULT"
_Z28gemm_half_q_half_gptq_kernelILi4ELb0ELb0EEvPK6__halfPKjS4_S2_PS0_iiiiiPKtibS2_i:
.text._Z28gemm_half_q_half_gptq_kernelILi4ELb0ELb0EEvPK6__halfPKjS4_S2_PS0_iiiiiPKtibS2_i:
        /* <DEDUP_REMOVED lines=43> */
.L_x_1429:
        /* <DEDUP_REMOVED lines=16> */
.L_x_1428:
[----:B------:R-:W-:Y:S05]  /*03b0*/  BSYNC B0 ;  /* 0x0000000000007941 */ /* 0x000fea0003800000 */
.L_x_1427:
        /* <DEDUP_REMOVED lines=71> */
.L_x_1430:
        /* <DEDUP_REMOVED lines=45> */
.L_x_1433:
        /* <DEDUP_REMOVED lines=59> */
.L_x_1432:
        /* <DEDUP_REMOVED lines=546> */
.L_x_1431:
[----:B------:R-:W-:-:S01]  /*30d0*/  NOP ;  /* 0x0000000000007918 */ /* 0x000fc20000000000 */
        /* <DEDUP_REMOVED lines=18> */
.L_x_1437:
[----:B------:R-:W0:Y:S02]  /*3200*/  LDS R6, [R0] ;  /* 0x0000000000067984 */ /* 0x000e240000000800 */
[----:B0-----:R-:W-:-:S10]  /*3210*/  HFMA2.MMA R7, R6, 1, 1, R36 ;  /* 0x3c003c0006077835 */ /* 0x001fd40000000024 */
[----:B------:R-:W0:Y:S02]  /*3220*/  ATOMS.CAST.SPIN R7, [R0], R6, R7 ;  /* 0x000000060007738d */ /* 0x000e240001800007 */
[----:B0-----:R-:W-:-:S13]  /*3230*/  ISETP.EQ.U32.AND P0, PT, R7, 0x1, PT ;  /* 0x000000010700780c */ /* 0x001fda0003f02070 */
[----:B------:R-:W-:Y:S05]  /*3240*/  @!P0 BRA `(.L_x_1437) ;  /* 0xffffffb000008947 */ /* 0x000fea000383ffff */
[----:B------:R-:W-:Y:S05]  /*3250*/  BRA `(.L_x_1435) ;  /* 0x0000003000007947 */ /* 0x000fea0003800000 */
.L_x_1436:
[----:B------:R-:W2:Y:S02]  /*3260*/  LD.E R0, [R2.64] ;  /* 0x0000000602007980 */ /* 0x000ea4000c101900 */
[----:B--2---:R-:W-:-:S05]  /*3270*/  IMAD.IADD R7, R36, 0x1, R0 ;  /* 0x0000000124077824 */ /* 0x004fca00078e0200 */
[----:B------:R0:W-:Y:S02]  /*3280*/  ST.E [R2.64], R7 ;  /* 0x0000000702007985 */ /* 0x0001e4000c101906 */
.L_x_1435:
[----:B------:R-:W-:Y:S05]  /*3290*/  BSYNC B0 ;  /* 0x0000000000007941 */ /* 0x000fea0003800000 */
.L_x_1434:
        /* <DEDUP_REMOVED lines=10> */
.L_x_1441:
[----:B------:R-:W0:Y:S02]  /*3340*/  LDS R8, [R0] ;  /* 0x0000000000087984 */ /* 0x000e240000000800 */
[----:B0-----:R-:W-:-:S06]  /*3350*/  HADD2 R9, R8, R38 ;  /* 0x0000002608097230 */ /* 0x001fcc0000000000 */
[----:B------:R-:W0:Y:S02]  /*3360*/  ATOMS.CAST.SPIN R9, [R0], R8, R9 ;  /* 0x000000080009738d */ /* 0x000e240001800009 */
[----:B0-----:R-:W-:-:S13]  /*3370*/  ISETP.EQ.U32.AND P0, PT, R9, 0x1, PT ;  /* 0x000000010900780c */ /* 0x001fda0003f02070 */
[----:B------:R-:W-:Y:S05]  /*3380*/  @!P0 BRA `(.L_x_1441) ;  /* 0xffffffb000008947 */ /* 0x000fea000383ffff */
[----:B------:R-:W-:Y:S05]  /*3390*/  BRA `(.L_x_1439) ;  /* 0x0000003000007947 */ /* 0x000fea0003800000 */
.L_x_1440:
[----:B------:R-:W2:Y:S02]  /*33a0*/  LD.E R0, [R2.64+0x4] ;  /* 0x0000040602007980 */ /* 0x000ea4000c101900 */
[----:B--2---:R-:W-:-:S05]  /*33b0*/  IMAD.IADD R9, R38, 0x1, R0 ;  /* 0x0000000126097824 */ /* 0x004fca00078e0200 */
[----:B------:R0:W-:Y:S02]  /*33c0*/  ST.E [R2.64+0x4], R9 ;  /* 0x0000040902007985 */ /* 0x0001e4000c101906 */
.L_x_1439:
[----:B------:R-:W-:Y:S05]  /*33d0*/  BSYNC B0 ;  /* 0x0000000000007941 */ /* 0x000fea0003800000 */
.L_x_1438:
        /* <DEDUP_REMOVED lines=14> */
.L_x_1445:
[----:B------:R-:W0:Y:S02]  /*34c0*/  LDS R8, [R0] ;  /* 0x0000000000087984 */ /* 0x000e240000000800 */
[----:B0-----:R-:W-:-:S10]  /*34d0*/  HFMA2.MMA R9, R8, 1, 1, R40 ;  /* 0x3c003c0008097835 */ /* 0x001fd40000000028 */
[----:B------:R-:W0:Y:S02]  /*34e0*/  ATOMS.CAST.SPIN R9, [R0], R8, R9 ;  /* 0x000000080009738d */ /* 0x000e240001800009 */
[----:B0-----:R-:W-:-:S13]  /*34f0*/  ISETP.EQ.U32.AND P0, PT, R9, 0x1, PT ;  /* 0x000000010900780c */ /* 0x001fda0003f02070 */
[----:B------:R-:W-:Y:S05]  /*3500*/  @!P0 BRA `(.L_x_1445) ;  /* 0xffffffb000008947 */ /* 0x000fea000383ffff */
[----:B------:R-:W-:Y:S05]  /*3510*/  BRA `(.L_x_1443) ;  /* 0x0000003000007947 */ /* 0x000fea0003800000 */
.L_x_1444:
[----:B------:R-:W2:Y:S02]  /*3520*/  LD.E R0, [R2.64] ;  /* 0x0000000602007980 */ /* 0x000ea4000c101900 */
[----:B--2---:R-:W-:-:S05]  /*3530*/  IMAD.IADD R9, R40, 0x1, R0 ;  /* 0x0000000128097824 */ /* 0x004fca00078e0200 */
[----:B------:R0:W-:Y:S02]  /*3540*/  ST.E [R2.64], R9 ;  /* 0x0000000902007985 */ /* 0x0001e4000c101906 */
.L_x_1443:
[----:B------:R-:W-:Y:S05]  /*3550*/  BSYNC B0 ;  /* 0x0000000000007941 */ /* 0x000fea0003800000 */
.L_x_1442:
        /* <DEDUP_REMOVED lines=8> */
.L_x_1449:
[----:B------:R-:W1:Y:S02]  /*35e0*/  LDS R8, [R6] ;  /* 0x0000000006087984 */ /* 0x000e640000000800 */
[----:B01----:R-:W-:-:S06]  /*35f0*/  HADD2 R9, R8, R56 ;  /* 0x0000003808097230 */ /* 0x003fcc0000000000 */
[----:B------:R-:W0:Y:S02]  /*3600*/  ATOMS.CAST.SPIN R9, [R6], R8, R9 ;  /* 0x000000080609738d */ /* 0x000e240001800009 */
[----:B0-----:R-:W-:-:S13]  /*3610*/  ISETP.EQ.U32.AND P0, PT, R9, 0x1, PT ;  /* 0x000000010900780c */ /* 0x001fda0003f02070 */
[----:B------:R-:W-:Y:S05]  /*3620*/  @!P0 BRA `(.L_x_1449) ;  /* 0xffffffb000008947 */ /* 0x000fea000383ffff */
[----:B------:R-:W-:Y:S05]  /*3630*/  BRA `(.L_x_1447) ;  /* 0x0000003000007947 */ /* 0x000fea0003800000 */
.L_x_1448:
[----:B------:R-:W2:Y:S02]  /*3640*/  LD.E R0, [R6.64] ;  /* 0x0000000606007980 */ /* 0x000ea4000c101900 */
[----:B0-2---:R-:W-:-:S05]  /*3650*/  IMAD.IADD R9, R56, 0x1, R0 ;  /* 0x0000000138097824 */ /* 0x005fca00078e0200 */
[----:B------:R0:W-:Y:S02]  /*3660*/  ST.E [R6.64], R9 ;  /* 0x0000000906007985 */ /* 0x0001e4000c101906 */
.L_x_1447:
[----:B------:R-:W-:Y:S05]  /*3670*/  BSYNC B0 ;  /* 0x0000000000007941 */ /* 0x000fea0003800000 */
.L_x_1446:
        /* <DEDUP_REMOVED lines=14> */
.L_x_1453:
[----:B------:R-:W0:Y:S02]  /*3760*/  LDS R8, [R0] ;  /* 0x0000000000087984 */ /* 0x000e240000000800 */
[----:B0-----:R-:W-:-:S10]  /*3770*/  HFMA2.MMA R9, R8, 1, 1, R50 ;  /* 0x3c003c0008097835 */ /* 0x001fd40000000032 */
[----:B------:R-:W0:Y:S02]  /*3780*/  ATOMS.CAST.SPIN R9, [R0], R8, R9 ;  /* 0x000000080009738d */ /* 0x000e240001800009 */
[----:B0-----:R-:W-:-:S13]  /*3790*/  ISETP.EQ.U32.AND P0, PT, R9, 0x1, PT ;  /* 0x000000010900780c */ /* 0x001fda0003f02070 */
[----:B------:R-:W-:Y:S05]  /*37a0*/  @!P0 BRA `(.L_x_1453) ;  /* 0xffffffb000008947 */ /* 0x000fea000383ffff */
[----:B------:R-:W-:Y:S05]  /*37b0*/  BRA `(.L_x_1451) ;  /* 0x0000003000007947 */ /* 0x000fea0003800000 */
.L_x_1452:
[----:B------:R-:W2:Y:S02]  /*37c0*/  LD.E R0, [R6.64] ;  /* 0x0000000606007980 */ /* 0x000ea4000c101900 */
[----:B--2---:R-:W-:-:S05]  /*37d0*/  IMAD.IADD R9, R50, 0x1, R0 ;  /* 0x0000000132097824 */ /* 0x004fca00078e0200 */
[----:B------:R0:W-:Y:S02]  /*37e0*/  ST.E [R6.64], R9 ;  /* 0x0000000906007985 */ /* 0x0001e4000c101906 */
.L_x_1451:
[----:B------:R-:W-:Y:S05]  /*37f0*/  BSYNC B0 ;  /* 0x0000000000007941 */ /* 0x000fea0003800000 */
.L_x_1450:
        /* <DEDUP_REMOVED lines=11> */
.L_x_1457:
[----:B------:R-:W1:Y:S02]  /*38b0*/  LDS R8, [R2] ;  /* 0x0000000002087984 */ /* 0x000e640000000800 */
[----:B01----:R-:W-:-:S06]  /*38c0*/  HADD2 R9, R8, R54 ;  /* 0x0000003608097230 */ /* 0x003fcc0000000000 */
[----:B------:R-:W0:Y:S02]  /*38d0*/  ATOMS.CAST.SPIN R9, [R2], R8, R9 ;  /* 0x000000080209738d */ /* 0x000e240001800009 */
[----:B0-----:R-:W-:-:S13]  /*38e0*/  ISETP.EQ.U32.AND P0, PT, R9, 0x1, PT ;  /* 0x000000010900780c */ /* 0x001fda0003f02070 */
[----:B------:R-:W-:Y:S05]  /*38f0*/  @!P0 BRA `(.L_x_1457) ;  /* 0xffffffb000008947 */ /* 0x000fea000383ffff */
[----:B------:R-:W-:Y:S05]  /*3900*/  BRA `(.L_x_1455) ;  /* 0x0000003000007947 */ /* 0x000fea0003800000 */
.L_x_1456:
[----:B------:R-:W2:Y:S02]  /*3910*/  LD.E R0, [R2.64] ;  /* 0x0000000602007980 */ /* 0x000ea4000c101900 */
[----:B0-2---:R-:W-:-:S05]  /*3920*/  IMAD.IADD R9, R54, 0x1, R0 ;  /* 0x0000000136097824 */ /* 0x005fca00078e0200 */
[----:B------:R0:W-:Y:S02]  /*3930*/  ST.E [R2.64], R9 ;  /* 0x0000000902007985 */ /* 0x0001e4000c101906 */
.L_x_1455:
[----:B------:R-:W-:Y:S05]  /*3940*/  BSYNC B0 ;  /* 0x0000000000007941 */ /* 0x000fea0003800000 */
.L_x_1454:
        /* <DEDUP_REMOVED lines=14> */
.L_x_1461:
[----:B------:R-:W0:Y:S02]  /*3a30*/  LDS R8, [R2] ;  /* 0x0000000002087984 */ /* 0x000e240000000800 */
[----:B0-----:R-:W-:-:S10]  /*3a40*/  HFMA2.MMA R9, R8, 1, 1, R62 ;  /* 0x3c003c0008097835 */ /* 0x001fd4000000003e */
[----:B------:R-:W0:Y:S02]  /*3a50*/  ATOMS.CAST.SPIN R9, [R2], R8, R9 ;  /* 0x000000080209738d */ /* 0x000e240001800009 */
[----:B0-----:R-:W-:-:S13]  /*3a60*/  ISETP.EQ.U32.AND P0, PT, R9, 0x1, PT ;  /* 0x000000010900780c */ /* 0x001fda0003f02070 */
[----:B------:R-:W-:Y:S05]  /*3a70*/  @!P0 BRA `(.L_x_1461) ;  /* 0xffffffb000008947 */ /* 0x000fea000383ffff */
[----:B------:R-:W-:Y:S05]  /*3a80*/  BRA `(.L_x_1459) ;  /* 0x0000003000007947 */ /* 0x000fea0003800000 */
.L_x_1460:
[----:B------:R-:W2:Y:S02]  /*3a90*/  LD.E R0, [R2.64] ;  /* 0x0000000602007980 */ /* 0x000ea4000c101900 */
[----:B--2---:R-:W-:-:S05]  /*3aa0*/  IMAD.IADD R9, R62, 0x1, R0 ;  /* 0x000000013e097824 */ /* 0x004fca00078e0200 */
[----:B------:R0:W-:Y:S02]  /*3ab0*/  ST.E [R2.64], R9 ;  /* 0x0000000902007985 */ /* 0x0001e4000c101906 */
.L_x_1459:
[----:B------:R-:W-:Y:S05]  /*3ac0*/  BSYNC B0 ;  /* 0x0000000000007941 */ /* 0x000fea0003800000 */
.L_x_1458:
        /* <DEDUP_REMOVED lines=8> */
.L_x_1463:
[----:B------:R-:W0:Y:S02]  /*3b50*/  LDS R4, [R2] ;  /* 0x0000000002047984 */ /* 0x000e240000000800 */
[----:B0-----:R-:W-:-:S06]  /*3b60*/  HADD2 R5, R4, R58 ;  /* 0x0000003a04057230 */ /* 0x001fcc0000000000 */
[----:B------:R-:W0:Y:S02]  /*3b70*/  ATOMS.CAST.SPIN R5, [R2], R4, R5 ;  /* 0x000000040205738d */ /* 0x000e240001800005 */
[----:B0-----:R-:W-:-:S13]  /*3b80*/  ISETP.EQ.U32.AND P0, PT, R5, 0x1, PT ;  /* 0x000000010500780c */ /* 0x001fda0003f02070 */
[----:B------:R-:W-:Y:S05]  /*3b90*/  @!P0 BRA `(.L_x_1463) ;  /* 0xffffffb000008947 */ /* 0x000fea000383ffff */
[----:B------:R-:W-:Y:S05]  /*3ba0*/  EXIT ;  /* 0x000000000000794d */ /* 0x000fea0003800000 */
.L_x_1462:
[----:B------:R-:W2:Y:S02]  /*3bb0*/  LD.E R0, [R2.64] ;  /* 0x0000000602007980 */ /* 0x000ea4000c101900 */
[----:B--2---:R-:W-:-:S05]  /*3bc0*/  IMAD.IADD R5, R58, 0x1, R0 ;  /* 0x000000013a057824 */ /* 0x004fca00078e0200 */
[----:B------:R-:W-:Y:S01]  /*3bd0*/  ST.E [R2.64], R5 ;  /* 0x0000000502007985 */ /* 0x000fe2000c101906 */
[----:B------:R-:W-:Y:S05]  /*3be0*/  EXIT ;  /* 0x000000000000794d */ /* 0x000fea0003800000 */
.L_x_1464:
        /* <DEDUP_REMOVED lines=9> */
.L_x_3852:


//--------------------- .text._Z28gemm_half_q_half_gptq_kernelILi3ELb0ELb0EEvPK6__halfPKjS4_S2_PS0_iiiiiPKtibS2_i --------------------------
	.section	.text._Z28gemm_half_q_half_gptq_kernelILi3ELb0ELb0EEvPK6__halfPKjS4_S2_PS0_iiiiiPKtibS2_i,"ax",@progbits
	.sectioninfo	@"SHI_REGISTERS=71"
	.align	128
        .global         _Z28gemm_half_q_half_gptq_kernelILi3ELb0ELb0EEvPK6__halfPKjS4_S2_PS0_iiiiiPKtibS2_i
        .type           _Z28gemm_half_q_half_gptq_kernelILi3ELb0ELb0EEvPK6__halfPKjS4_S2_PS0_iiiiiPKtibS2_i,@function
        .size           _Z28gemm_half_q_half_gptq_kernelILi3ELb0ELb0EEvPK6__halfPKjS4_S2_PS0_iiiiiPKtibS2_i,(.L_x_3853 - _Z28gemm_half_q_half_gptq_kernelILi3ELb0ELb0EEvPK6__halfPKjS4_S2_PS0_iiiiiPKtibS2_i)
        .other          _Z28gemm_half_q_half_gptq_kernelILi3ELb0ELb0EEvPK6__halfPKjS4_S2_PS0_iiiiiPKtibS2_i,@"STO_CUDA_ENTRY STV_DEFAULT"
_Z28gemm_half_q_half_gptq_kernelILi3ELb0ELb0EEvPK6__halfPKjS4_S2_PS0_iiiiiPKtibS2_i:
.text._Z28gemm_half_q_half_gptq_kernelILi3ELb0ELb0EEvPK6__halfPKjS4_S2_PS0_iiiiiPKtibS2_i:
        /* <DEDUP_REMOVED lines=51> */
.L_x_1466:
[----:B------:R-:W-:Y:S05]  /*0330*/  BSYNC B0 ;  /* 0x0000000000007941 */ /* 0x000fea0003800000 */
.L_x_1465:
        /* <DEDUP_REMOVED lines=68> */
.L_x_1467:
        /* <DEDUP_REMOVED lines=42> */
.L_x_1470:
        /* <DEDUP_REMOVED lines=64> */
.L_x_1469:
        /* <DEDUP_REMOVED lines=459> */
.L_x_1468:
        /* <DEDUP_REMOVED lines=18> */
.L_x_1474:
[----:B------:R-:W0:Y:S02]  /*2bf0*/  LDS R2, [R0] ;  /* 0x0000000000027984 */ /* 0x000e240000000800 */
[----:B0-----:R-:W-:-:S10]  /*2c00*/  HFMA2.MMA R3, R2, 1, 1, R30 ;  /* 0x3c003c0002037835 */ /* 0x001fd4000000001e */
[----:B------:R-:W0:Y:S02]  /*2c10*/  ATOMS.CAST.SPIN R3, [R0], R2, R3 ;  /* 0x000000020003738d */ /* 0x000e240001800003 */
[----:B0-----:R-:W-:-:S13]  /*2c20*/  ISETP.EQ.U32.AND P0, PT, R3, 0x1, PT ;  /* 0x000000010300780c */ /* 0x001fda0003f02070 */
[----:B------:R-:W-:Y:S05]  /*2c30*/  @!P0 BRA `(.L_x_1474) ;  /* 0xffffffb000008947 */ /* 0x000fea000383ffff */
[----:B------:R-:W-:Y:S05]  /*2c40*/  BRA `(.L_x_1472) ;  /* 0x0000003000007947 */ /* 0x000fea0003800000 */
.L_x_1473:
[----:B------:R-:W2:Y:S02]  /*2c50*/  LD.E R0, [R4.64] ;  /* 0x0000000604007980 */ /* 0x000ea4000c101900 */
[----:B--2---:R-:W-:-:S05]  /*2c60*/  IMAD.IADD R3, R30, 0x1, R0 ;  /* 0x000000011e037824 */ /* 0x004fca00078e0200 */
[----:B------:R0:W-:Y:S02]  /*2c70*/  ST.E [R4.64], R3 ;  /* 0x0000000304007985 */ /* 0x0001e4000c101906 */
.L_x_1472:
[----:B------:R-:W-:Y:S05]  /*2c80*/  BSYNC B0 ;  /* 0x0000000000007941 */ /* 0x000fea0003800000 */
.L_x_1471:
        /* <DEDUP_REMOVED lines=10> */
.L_x_1478:
[----:B------:R-:W0:Y:S02]  /*2d30*/  LDS R6, [R0] ;  /* 0x0000000000067984 */ /* 0x000e240000000800 */
[----:B0-----:R-:W-:-:S06]  /*2d40*/  HADD2 R7, R6, R43 ;  /* 0x0000002b06077230 */ /* 0x001fcc0000000000 */
[----:B------:R-:W0:Y:S02]  /*2d50*/  ATOMS.CAST.SPIN R7, [R0], R6, R7 ;  /* 0x000000060007738d */ /* 0x000e240001800007 */
[----:B0-----:R-:W-:-:S13]  /*2d60*/  ISETP.EQ.U32.AND P0, PT, R7, 0x1, PT ;  /* 0x000000010700780c */ /* 0x001fda0003f02070 */
[----:B------:R-:W-:Y:S05]  /*2d70*/  @!P0 BRA `(.L_x_1478) ;  /* 0xffffffb000008947 */ /* 0x000fea000383ffff */
[----:B------:R-:W-:Y:S05]  /*2d80*/  BRA `(.L_x_1476) ;  /* 0x0000003000007947 */ /* 0x000fea0003800000 */
.L_x_1477:
[----:B------:R-:W2:Y:S02]  /*2d90*/  LD.E R0, [R4.64+0x4] ;  /* 0x0000040604007980 */ /* 0x000ea4000c101900 */
[----:B--2---:R-:W-:-:S05]  /*2da0*/  IMAD.IADD R7, R43, 0x1, R0 ;  /* 0x000000012b077824 */ /* 0x004fca00078e0200 */
[----:B------:R0:W-:Y:S02]  /*2db0*/  ST.E [R4.64+0x4], R7 ;  /* 0x0000040704007985 */ /* 0x0001e4000c101906 */
.L_x_1476:
[----:B------:R-:W-:Y:S05]  /*2dc0*/  BSYNC B0 ;  /* 0x0000000000007941 */ /* 0x000fea0003800000 */
.L_x_1475:
        /* <DEDUP_REMOVED lines=14> */
.L_x_1482:
[----:B------:R-:W0:Y:S02]  /*2eb0*/  LDS R6, [R0] ;  /* 0x0000000000067984 */ /* 0x000e240000000800 */
[----:B0-----:R-:W-:-:S10]  /*2ec0*/  HFMA2.MMA R7, R6, 1, 1, R44 ;  /* 0x3c003c0006077835 */ /* 0x001fd4000000002c */
[----:B------:R-:W0:Y:S02]  /*2ed0*/  ATOMS.CAST.SPIN R7, [R0], R6, R7 ;  /* 0x000000060007738d */ /* 0x000e240001800007 */
[----:B0-----:R-:W-:-:S13]  /*2ee0*/  ISETP.EQ.U32.AND P0, PT, R7, 0x1, PT ;  /* 0x000000010700780c */ /* 0x001fda0003f02070 */
[----:B------:R-:W-:Y:S05]  /*2ef0*/  @!P0 BRA `(.L_x_1482) ;  /* 0xffffffb000008947 */ /* 0x000fea000383ffff */
[----:B------:R-:W-:Y:S05]  /*2f00*/  BRA `(.L_x_1480) ;  /* 0x0000003000007947 */ /* 0x000fea0003800000 */
.L_x_1481:
[----:B------:R-:W2:Y:S02]  /*2f10*/  LD.E R0, [R4.64] ;  /* 0x0000000604007980 */ /* 0x000ea4000c101900 */
[----:B--2---:R-:W-:-:S05]  /*2f20*/  IMAD.IADD R7, R44, 0x1, R0 ;  /* 0x000000012c077824 */ /* 0x004fca00078e0200 */
[----:B------:R0:W-:Y:S02]  /*2f30*/  ST.E [R4.64], R7 ;  /* 0x0000000704007985 */ /* 0x0001e4000c101906 */
.L_x_1480:
[----:B------:R-:W-:Y:S05]  /*2f40*/  BSYNC B0 ;  /* 0x0000000000007941 */ /* 0x000fea0003800000 */
.L_x_1479:
        /* <DEDUP_REMOVED lines=8> */
.L_x_1486:
[----:B------:R-:W1:Y:S02]  /*2fd0*/  LDS R6, [R2] ;  /* 0x0000000002067984 */ /* 0x000e640000000800 */
[----:B01----:R-:W-:-:S06]  /*2fe0*/  HADD2 R7, R6, R37 ;  /* 0x0000002506077230 */ /* 0x003fcc0000000000 */
[----:B------:R-:W0:Y:S02]  /*2ff0*/  ATOMS.CAST.SPIN R7, [R2], R6, R7 ;  /* 0x000000060207738d */ /* 0x000e240001800007 */
[----:B0-----:R-:W-:-:S13]  /*3000*/  ISETP.EQ.U32.AND P0, PT, R7, 0x1, PT ;  /* 0x000000010700780c */ /* 0x001fda0003f02070 */
[----:B------:R-:W-:Y:S05]  /*3010*/  @!P0 BRA `(.L_x_1486) ;  /* 0xffffffb000008947 */ /* 0x000fea000383ffff */
[----:B------:R-:W-:Y:S05]  /*3020*/  BRA `(.L_x_1484) ;  /* 0x0000003000007947 */ /* 0x000fea0003800000 */
.L_x_1485:
[----:B------:R-:W2:Y:S02]  /*3030*/  LD.E R0, [R2.64] ;  /* 0x0000000602007980 */ /* 0x000ea4000c101900 */
[----:B0-2---:R-:W-:-:S05]  /*3040*/  IMAD.IADD R7, R37, 0x1, R0 ;  /* 0x0000000125077824 */ /* 0x005fca00078e0200 */
[----:B------:R0:W-:Y:S02]  /*3050*/  ST.E [R2.64], R7 ;  /* 0x0000000702007985 */ /* 0x0001e4000c101906 */
.L_x_1484:
[----:B------:R-:W-:Y:S05]  /*3060*/  BSYNC B0 ;  /* 0x0000000000007941 */ /* 0x000fea0003800000 */
.L_x_1483:
        /* <DEDUP_REMOVED lines=14> */
.L_x_1490:
[----:B------:R-:W0:Y:S02]  /*3150*/  LDS R2, [R0] ;  /* 0x0000000000027984 */ /* 0x000e240000000800 */
[----:B0-----:R-:W-:-:S10]  /*3160*/  HFMA2.MMA R3, R2, 1, 1, R46 ;  /* 0x3c003c0002037835 */ /* 0x001fd4000000002e */
[----:B------:R-:W0:Y:S02]  /*3170*/  ATOMS.CAST.SPIN R3, [R0], R2, R3 ;  /* 0x000000020003738d */ /* 0x000e240001800003 */
[----:B0-----:R-:W-:-:S13]  /*3180*/  ISETP.EQ.U32.AND P0, PT, R3, 0x1, PT ;  /* 0x000000010300780c */ /* 0x001fda0003f02070 */
[----:B------:R-:W-:Y:S05]  /*3190*/  @!P0 BRA `(.L_x_1490) ;  /* 0xffffffb000008947 */ /* 0x000fea000383ffff */
[----:B------:R-:W-:Y:S05]  /*31a0*/  BRA `(.L_x_1488) ;  /* 0x0000003000007947 */ /* 0x000fea0003800000 */
.L_x_1489:
[----:B------:R-:W2:Y:S02]  /*31b0*/  LD.E R0, [R4.64] ;  /* 0x0000000604007980 */ /* 0x000ea4000c101900 */
[----:B--2---:R-:W-:-:S05]  /*31c0*/  IMAD.IADD R3, R46, 0x1, R0 ;  /* 0x000000012e037824 */ /* 0x004fca00078e0200 */
[----:B------:R0:W-:Y:S02]  /*31d0*/  ST.E [R4.64], R3 ;  /* 0x0000000304007985 */ /* 0x0001e4000c101906 */
.L_x_1488:
[----:B------:R-:W-:Y:S05]  /*31e0*/  BSYNC B0 ;  /* 0x0000000000007941 */ /* 0x000fea0003800000 */
.L_x_1487:
[----:B------:R-:W2:Y:S02]  /*31f0*/  ATOM.E.ADD.F16x2.RN.STRONG.GPU P0, RZ, [R4.64+0x4], R35 ;  /* 0x0000042304ff798a */ /* 0x000ea4000810e9c6 */
[----:B--2---:R-:W-:Y:S05]  /*3200*/  @P0 EXIT ;  /* 0x000000000000094d */ /* 0x004fea0003800000 */
[----:B------:R-:W1:Y:S02]  /*3210*/  QSPC.E.S P0, RZ, [R4+0x4] ;  /* 0x0000040004ff73aa */ /* 0x000e640000000500 */
[----:B-1----:R-:W-:Y:S05]  /*3220*/  @!P0 BRA `(.L_x_1491) ;  /* 0x0000009000008947 */ /* 0x002fea0003800000 */
[----:B0-----:R-:W-:Y:S02]  /*3230*/  IADD3 R4, R4, 0x4, RZ ;  /* 0x0000000404047810 */ /* 0x001fe40007ffe0ff */
[----:B------:R-:W-:Y:S02]  /*3240*/  PRMT R35, R35, 0x5410, R36 ;  /* 0x0000541023237816 */ /* 0x000fe40000000024 */
[----:B------:R-:W-:-:S05]  /*3250*/  LOP3.LUT R4, R4, 0xffffff, RZ, 0xc0, !PT ;  /* 0x00ffffff04047812 */ /* 0x000fca00078ec0ff */
.L_x_1492:
[----:B------:R-:W0:Y:S02]  /*3260*/  LDS R2, [R4] ;  /* 0x0000000004027984 */ /* 0x000e240000000800 */
[----:B0-----:R-:W-:-:S06]  /*3270*/  HADD2 R3, R2, R35 ;  /* 0x0000002302037230 */ /* 0x001fcc0000000000 */
[----:B------:R-:W0:Y:S02]  /*3280*/  ATOMS.CAST.SPIN R3, [R4], R2, R3 ;  /* 0x000000020403738d */ /* 0x000e240001800003 */
[----:B0-----:R-:W-:-:S13]  /*3290*/  ISETP.EQ.U32.AND P0, PT, R3, 0x1, PT ;  /* 0x000000010300780c */ /* 0x001fda0003f02070 */
[----:B------:R-:W-:Y:S05]  /*32a0*/  @!P0 BRA `(.L_x_1492) ;  /* 0xffffffb000008947 */ /* 0x000fea000383ffff */
[----:B------:R-:W-:Y:S05]  /*32b0*/  EXIT ;  /* 0x000000000000794d */ /* 0x000fea0003800000 */
.L_x_1491:
[----:B------:R-:W2:Y:S02]  /*32c0*/  LD.E R0, [R4.64+0x4] ;  /* 0x0000040604007980 */ /* 0x000ea4000c101900 */
[----:B0-2---:R-:W-:-:S05]  /*32d0*/  IMAD.IADD R3, R35, 0x1, R0 ;  /* 0x0000000123037824 */ /* 0x005fca00078e0200 */
[----:B------:R-:W-:Y:S01]  /*32e0*/  ST.E [R4.64+0x4], R3 ;  /* 0x0000040304007985 */ /* 0x000fe2000c101906 */
[----:B------:R-:W-:Y:S05]  /*32f0*/  EXIT ;  /* 0x000000000000794d */ /* 0x000fea0003800000 */
.L_x_1493:
        /* <DEDUP_REMOVED lines=16> */
.L_x_3853:


//--------------------- .text._Z28gemm_half_q_half_gptq_kernelILi2ELb0ELb0EEvPK6__halfPKjS4_S2_PS0_iiiiiPKtibS2_i --------------------------
	.section	.text._Z28gemm_half_q_half_gptq_kernelILi2ELb0ELb0EEvPK6__halfPKjS4_S2_PS0_iiiiiPKtibS2_i,"ax",@progbits
	.sectioninfo	@"SHI_REGISTERS=62"
	.align	128
        .global         _Z28gemm_half_q_half_gptq_kernelILi2ELb0ELb0EEvPK6__halfPKjS4_S2_PS0_iiiiiPKtibS2_i
        .type           _Z28gemm_half_q_half_gptq_kernelILi2ELb0ELb0EEvPK6__halfPKjS4_S2_PS0_iiiiiPKtibS2_i,@function
        .size           _Z28gemm_half_q_half_gptq_kernelILi2ELb0ELb0EEvPK6__halfPKjS4_S2_PS0_iiiiiPKtibS2_i,(.L_x_3854 - _Z28gemm_half_q_half_gptq_kernelILi2ELb0ELb0EEvPK6__halfPKjS4_S2_PS0_iiiiiPKtibS2_i)
        .other          _Z28gemm_half_q_half_gptq_kernelILi2ELb0ELb0EEvPK6__halfPKjS4_S2_PS0_iiiiiPKtibS2_i,@"STO_CUDA_ENTRY STV_DEFAULT"
_Z28gemm_half_q_half_gptq_kernelILi2ELb0ELb0EEvPK6__halfPKjS4_S2_PS0_iiiiiPKtibS2_i:
.text._Z28gemm_half_q_half_gptq_kernelILi2ELb0ELb0EEvPK6__halfPKjS4_S2_PS0_iiiiiPKtibS2_i:
        /* <DEDUP_REMOVED lines=51> */
.L_x_1495:
[----:B------:R-:W-:Y:S05]  /*0330*/  BSYNC B0 ;  /* 0x0000000000007941 */ /* 0x000fea0003800000 */
.L_x_1494:
        /* <DEDUP_REMOVED lines=67> */
.L_x_1496:
        /* <DEDUP_REMOVED lines=37> */
.L_x_1499:
        /* <DEDUP_REMOVED lines=55> */
.L_x_1498:
        /* <DEDUP_REMOVED lines=384> */
.L_x_1497:
        /* <DEDUP_REMOVED lines=18> */
.L_x_1503:
[----:B------:R-:W0:Y:S02]  /*2650*/  LDS R4, [R0] ;  /* 0x0000000000047984 */ /* 0x000e240000000800 */
[----:B0-----:R-:W-:-:S10]  /*2660*/  HFMA2.MMA R5, R4, 1, 1, R38 ;  /* 0x3c003c0004057835 */ /* 0x001fd40000000026 */
[----:B------:R-:W0:Y:S02]  /*2670*/  ATOMS.CAST.SPIN R5, [R0], R4, R5 ;  /* 0x000000040005738d */ /* 0x000e240001800005 */
[----:B0-----:R-:W-:-:S13]  /*2680*/  ISETP.EQ.U32.AND P0, PT, R5, 0x1, PT ;  /* 0x000000010500780c */ /* 0x001fda0003f02070 */
[----:B------:R-:W-:Y:S05]  /*2690*/  @!P0 BRA `(.L_x_1503) ;  /* 0xffffffb000008947 */ /* 0x000fea000383ffff */
[----:B------:R-:W-:Y:S05]  /*26a0*/  BRA `(.L_x_1501) ;  /* 0x0000003000007947 */ /* 0x000fea0003800000 */
.L_x_1502:
[----:B------:R-:W2:Y:S02]  /*26b0*/  LD.E R0, [R2.64] ;  /* 0x0000000602007980 */ /* 0x000ea4000c101900 */
[----:B--2---:R-:W-:-:S05]  /*26c0*/  IMAD.IADD R5, R38, 0x1, R0 ;  /* 0x0000000126057824 */ /* 0x004fca00078e0200 */
[----:B------:R0:W-:Y:S02]  /*26d0*/  ST.E [R2.64], R5 ;  /* 0x0000000502007985 */ /* 0x0001e4000c101906 */
.L_x_1501:
[----:B------:R-:W-:Y:S05]  /*26e0*/  BSYNC B0 ;  /* 0x0000000000007941 */ /* 0x000fea0003800000 */
.L_x_1500:
        /* <DEDUP_REMOVED lines=8> */
.L_x_1507:
[----:B------:R-:W0:Y:S02]  /*2770*/  LDS R4, [R2] ;  /* 0x0000000002047984 */ /* 0x000e240000000800 */
[----:B0-----:R-:W-:-:S06]  /*2780*/  HADD2 R5, R4, R36 ;  /* 0x0000002404057230 */ /* 0x001fcc0000000000 */
[----:B------:R-:W0:Y:S02]  /*2790*/  ATOMS.CAST.SPIN R5, [R2], R4, R5 ;  /* 0x000000040205738d */ /* 0x000e240001800005 */
[----:B0-----:R-:W-:-:S13]  /*27a0*/  ISETP.EQ.U32.AND P0, PT, R5, 0x1, PT ;  /* 0x000000010500780c */ /* 0x001fda0003f02070 */
[----:B------:R-:W-:Y:S05]  /*27b0*/  @!P0 BRA `(.L_x_1507) ;  /* 0xffffffb000008947 */ /* 0x000fea000383ffff */
[----:B------:R-:W-:Y:S05]  /*27c0*/  BRA `(.L_x_1505) ;  /* 0x0000003000007947 */ /* 0x000fea0003800000 */
.L_x_1506:
[----:B------:R-:W2:Y:S02]  /*27d0*/  LD.E R0, [R2.64+0x4] ;  /* 0x0000040602007980 */ /* 0x000ea4000c101900 */
[----:B0-2---:R-:W-:-:S05]  /*27e0*/  IMAD.IADD R5, R36, 0x1, R0 ;  /* 0x0000000124057824 */ /* 0x005fca00078e0200 */
[----:B------:R0:W-:Y:S02]  /*27f0*/  ST.E [R2.64+0x4], R5 ;  /* 0x0000040502007985 */ /* 0x0001e4000c101906 */
.L_x_1505:
[----:B------:R-:W-:Y:S05]  /*2800*/  BSYNC B0 ;  /* 0x0000000000007941 */ /* 0x000fea0003800000 */
.L_x_1504:
[----:B0-----:R-:W-:Y:S01]  /*2810*/  IADD3 R3, R31, c[0x0][0x18c], RZ ;  /* 0x000063001f037a10 */ /* 0x001fe20007ffe0ff */
[----:B------:R-:W-:Y:S02]  /*2820*/  HADD2 R34, R34.H0_H0, R34.H1_H1 ;  /* 0x3000002222227230 */ /* 0x000fe40000000800 */
[----:B------:R-:W-:Y:S02]  /*2830*/  HADD2 R17, R37.H0_H0, R37.H1_H1 ;  /* 0x3000002525117230 */ /* 0x000fe40000000800 */
[----:B------:R-:W-:-:S03]  /*2840*/  IMAD.WIDE R2, R3, R6, c[0x0][0x180] ;  /* 0x0000600003027625 */ /* 0x000fc600078e0206 */
        /* <DEDUP_REMOVED lines=11> */
.L_x_1511:
[----:B------:R-:W0:Y:S02]  /*2900*/  LDS R4, [R0] ;  /* 0x0000000000047984 */ /* 0x000e240000000800 */
[----:B0-----:R-:W-:-:S10]  /*2910*/  HFMA2.MMA R5, R4, 1, 1, R34 ;  /* 0x3c003c0004057835 */ /* 0x001fd40000000022 */
[----:B------:R-:W0:Y:S02]  /*2920*/  ATOMS.CAST.SPIN R5, [R0], R4, R5 ;  /* 0x000000040005738d */ /* 0x000e240001800005 */
[----:B0-----:R-:W-:-:S13]  /*2930*/  ISETP.EQ.U32.AND P0, PT, R5, 0x1, PT ;  /* 0x000000010500780c */ /* 0x001fda0003f02070 */
[----:B------:R-:W-:Y:S05]  /*2940*/  @!P0 BRA `(.L_x_1511) ;  /* 0xffffffb000008947 */ /* 0x000fea000383ffff */
[----:B------:R-:W-:Y:S05]  /*2950*/  BRA `(.L_x_1509) ;  /* 0x0000003000007947 */ /* 0x000fea0003800000 */
.L_x_1510:
[----:B------:R-:W2:Y:S02]  /*2960*/  LD.E R0, [R2.64] ;  /* 0x0000000602007980 */ /* 0x000ea4000c101900 */
[----:B--2---:R-:W-:-:S05]  /*2970*/  IMAD.IADD R5, R34, 0x1, R0 ;  /* 0x0000000122057824 */ /* 0x004fca00078e0200 */
[----:B------:R0:W-:Y:S02]  /*2980*/  ST.E [R2.64], R5 ;  /* 0x0000000502007985 */ /* 0x0001e4000c101906 */
.L_x_1509:
[----:B------:R-:W-:Y:S05]  /*2990*/  BSYNC B0 ;  /* 0x0000000000007941 */ /* 0x000fea0003800000 */
.L_x_1508:
[----:B------:R-:W2:Y:S02]  /*29a0*/  ATOM.E.ADD.F16x2.RN.STRONG.GPU P0, RZ, [R2.64+0x4], R49 ;  /* 0x0000043102ff798a */ /* 0x000ea4000810e9c6 */
[----:B--2---:R-:W-:Y:S05]  /*29b0*/  @P0 EXIT ;  /* 0x000000000000094d */ /* 0x004fea0003800000 */
[----:B------:R-:W1:Y:S02]  /*29c0*/  QSPC.E.S P0, RZ, [R2+0x4] ;  /* 0x0000040002ff73aa */ /* 0x000e640000000500 */
[----:B-1----:R-:W-:Y:S05]  /*29d0*/  @!P0 BRA `(.L_x_1512) ;  /* 0x0000009000008947 */ /* 0x002fea0003800000 */
[----:B0-----:R-:W-:Y:S02]  /*29e0*/  IADD3 R2, R2, 0x4, RZ ;  /* 0x0000000402027810 */ /* 0x001fe40007ffe0ff */
[----:B------:R-:W-:Y:S02]  /*29f0*/  PRMT R49, R49, 0x5410, R48 ;  /* 0x0000541031317816 */ /* 0x000fe40000000030 */
[----:B------:R-:W-:-:S05]  /*2a00*/  LOP3.LUT R2, R2, 0xffffff, RZ, 0xc0, !PT ;  /* 0x00ffffff02027812 */ /* 0x000fca00078ec0ff */
.L_x_1513:
[----:B------:R-:W0:Y:S02]  /*2a10*/  LDS R4, [R2] ;  /* 0x0000000002047984 */ /* 0x000e240000000800 */
[----:B0-----:R-:W-:-:S06]  /*2a20*/  HADD2 R5, R4, R49 ;  /* 0x0000003104057230 */ /* 0x001fcc0000000000 */
[----:B------:R-:W0:Y:S02]  /*2a30*/  ATOMS.CAST.SPIN R5, [R2], R4, R5 ;  /* 0x000000040205738d */ /* 0x000e240001800005 */
[----:B0-----:R-:W-:-:S13]  /*2a40*/  ISETP.EQ.U32.AND P0, PT, R5, 0x1, PT ;  /* 0x000000010500780c */ /* 0x001fda0003f02070 */
[----:B------:R-:W-:Y:S05]  /*2a50*/  @!P0 BRA `(.L_x_1513) ;  /* 0xffffffb000008947 */ /* 0x000fea000383ffff */
[----:B------:R-:W-:Y:S05]  /*2a60*/  EXIT ;  /* 0x000000000000794d */ /* 0x000fea0003800000 */
.L_x_1512:
[----:B------:R-:W2:Y:S02]  /*2a70*/  LD.E R0, [R2.64+0x4] ;  /* 0x0000040602007980 */ /* 0x000ea4000c101900 */
[----:B0-2---:R-:W-:-:S05]  /*2a80*/  IMAD.IADD R5, R49, 0x1, R0 ;  /* 0x0000000131057824 */ /* 0x005fca00078e0200 */
[----:B------:R-:W-:Y:S01]  /*2a90*/  ST.E [R2.64+0x4], R5 ;  /* 0x0000040502007985 */ /* 0x000fe2000c101906 */
[----:B------:R-:W-:Y:S05]  /*2aa0*/  EXIT ;  /* 0x000000000000794d */ /* 0x000fea0003800000 */
.L_x_1514:
        /* <DEDUP_REMOVED lines=13> */
.L_x_3854:


//--------------------- .text._Z28gemm_half_q_half_gptq_kernelILi1ELb0ELb0EEvPK6__halfPKjS4_S2_PS0_iiiiiPKtibS2_i --------------------------
	.section	.text._Z28gemm_half_q_half_gptq_kernelILi1ELb0ELb0EEvPK6__halfPKjS4_S2_PS0_iiiiiPKtibS2_i,"ax",@progbits
	.sectioninfo	@"SHI_REGISTERS=56"
	.align	128
        .global         _Z28gemm_half_q_half_gptq_kernelILi1ELb0ELb0EEvPK6__halfPKjS4_S2_PS0_iiiiiPKtibS2_i
        .type           _Z28gemm_half_q_half_gptq_kernelILi1ELb0ELb0EEvPK6__halfPKjS4_S2_PS0_iiiiiPKtibS2_i,@function
        .size           _Z28gemm_half_q_half_gptq_kernelILi1ELb0ELb0EEvPK6__halfPKjS4_S2_PS0_iiiiiPKtibS2_i,(.L_x_3855 - _Z28gemm_half_q_half_gptq_kernelILi1ELb0ELb0EEvPK6__halfPKjS4_S2_PS0_iiiiiPKtibS2_i)
        .other          _Z28gemm_half_q_half_gptq_kernelILi1ELb0ELb0EEvPK6__halfPKjS4_S2_PS0_iiiiiPKtibS2_i,@"STO_CUDA_ENTRY STV_DEFAULT"
_Z28gemm_half_q_half_gptq_kernelILi1ELb0ELb0EEvPK6__halfPKjS4_S2_PS0_iiiiiPKtibS2_i:
.text._Z28gemm_half_q_half_gptq_kernelILi1ELb0ELb0EEvPK6__halfPKjS4_S2_PS0_iiiiiPKtibS2_i:
        /* <DEDUP_REMOVED lines=36> */
.L_x_1516:
[----:B--2---:R-:W-:Y:S05]  /*0240*/  BSYNC B0 ;  /* 0x0000000000007941 */ /* 0x004fea0003800000 */
.L_x_1515:
        /* <DEDUP_REMOVED lines=98> */
.L_x_1519:
        /* <DEDUP_REMOVED lines=56> */
.L_x_1518:
        /* <DEDUP_REMOVED lines=299> */
.L_x_1517:
        /* <DEDUP_REMOVED lines=19> */
.L_x_1523:
[----:B------:R-:W0:Y:S02]  /*1fd0*/  LDS R4, [R0] ;  /* 0x0000000000047984 */ /* 0x000e240000000800 */
[----:B0-----:R-:W-:-:S10]  /*1fe0*/  HFMA2.MMA R5, R4, 1, 1, R41 ;  /* 0x3c003c0004057835 */ /* 0x001fd40000000029 */
[----:B------:R-:W0:Y:S02]  /*1ff0*/  ATOMS.CAST.SPIN R5, [R0], R4, R5 ;  /* 0x000000040005738d */ /* 0x000e240001800005 */
[----:B0-----:R-:W-:-:S13]  /*2000*/  ISETP.EQ.U32.AND P0, PT, R5, 0x1, PT ;  /* 0x000000010500780c */ /* 0x001fda0003f02070 */
[----:B------:R-:W-:Y:S05]  /*2010*/  @!P0 BRA `(.L_x_1523) ;  /* 0xffffffb000008947 */ /* 0x000fea000383ffff */
[----:B------:R-:W-:Y:S05]  /*2020*/  BRA `(.L_x_1521) ;  /* 0x0000003000007947 */ /* 0x000fea0003800000 */
.L_x_1522:
[----:B------:R-:W2:Y:S02]  /*2030*/  LD.E R0, [R2.64] ;  /* 0x0000000602007980 */ /* 0x000ea4000c101900 */
[----:B--2---:R-:W-:-:S05]  /*2040*/  IMAD.IADD R5, R41, 0x1, R0 ;  /* 0x0000000129057824 */ /* 0x004fca00078e0200 */
[----:B------:R0:W-:Y:S02]  /*2050*/  ST.E [R2.64], R5 ;  /* 0x0000000502007985 */ /* 0x0001e4000c101906 */
.L_x_1521:
[----:B------:R-:W-:Y:S05]  /*2060*/  BSYNC B0 ;  /* 0x0000000000007941 */ /* 0x000fea0003800000 */
.L_x_1520:
[----:B------:R-:W2:Y:S02]  /*2070*/  ATOM.E.ADD.F16x2.RN.STRONG.GPU P0, RZ, [R2.64+0x4], R43 ;  /* 0x0000042b02ff798a */ /* 0x000ea4000810e9c6 */
[----:B--2---:R-:W-:Y:S05]  /*2080*/  @P0 EXIT ;  /* 0x000000000000094d */ /* 0x004fea0003800000 */
[----:B------:R-:W1:Y:S02]  /*2090*/  QSPC.E.S P0, RZ, [R2+0x4] ;  /* 0x0000040002ff73aa */ /* 0x000e640000000500 */
[----:B-1----:R-:W-:Y:S05]  /*20a0*/  @!P0 BRA `(.L_x_1524) ;  /* 0x0000009000008947 */ /* 0x002fea0003800000 */
[----:B0-----:R-:W-:Y:S02]  /*20b0*/  IADD3 R2, R2, 0x4, RZ ;  /* 0x0000000402027810 */ /* 0x001fe40007ffe0ff */
[----:B------:R-:W-:Y:S02]  /*20c0*/  PRMT R43, R43, 0x5410, R44 ;  /* 0x000054102b2b7816 */ /* 0x000fe4000000002c */
[----:B------:R-:W-:-:S05]  /*20d0*/  LOP3.LUT R2, R2, 0xffffff, RZ, 0xc0, !PT ;  /* 0x00ffffff02027812 */ /* 0x000fca00078ec0ff */
.L_x_1525:
[----:B------:R-:W0:Y:S02]  /*20e0*/  LDS R4, [R2] ;  /* 0x0000000002047984 */ /* 0x000e240000000800 */
[----:B0-----:R-:W-:-:S06]  /*20f0*/  HADD2 R5, R4, R43 ;  /* 0x0000002b04057230 */ /* 0x001fcc0000000000 */
[----:B------:R-:W0:Y:S02]  /*2100*/  ATOMS.CAST.SPIN R5, [R2], R4, R5 ;  /* 0x000000040205738d */ /* 0x000e240001800005 */
[----:B0-----:R-:W-:-:S13]  /*2110*/  ISETP.EQ.U32.AND P0, PT, R5, 0x1, PT ;  /* 0x000000010500780c */ /* 0x001fda0003f02070 */
[----:B------:R-:W-:Y:S05]  /*2120*/  @!P0 BRA `(.L_x_1525) ;  /* 0xffffffb000008947 */ /* 0x000fea000383ffff */
[----:B------:R-:W-:Y:S05]  /*2130*/  EXIT ;  /* 0x000000000000794d */ /* 0x000fea0003800000 */
.L_x_1524:
[----:B------:R-:W2:Y:S02]  /*2140*/  LD.E R0, [R2.64+0x4] ;  /* 0x0000040602007980 */ /* 0x000ea4000c101900 */
[----:B0-2---:R-:W-:-:S05]  /*2150*/  IMAD.IADD R5, R43, 0x1, R0 ;  /* 0x000000012b057824 */ /* 0x005fca00078e0200 */
[----:B------:R-:W-:Y:S01]  /*2160*/  ST.E [R2.64+0x4], R5 ;  /* 0x0000040502007985 */ /* 0x000fe2000c101906 */
[----:B------:R-:W-:Y:S05]  /*2170*/  EXIT ;  /* 0x000000000000794d */ /* 0x000fea0003800000 */
.L_x_1526:
        /* <DEDUP_REMOVED lines=16> */
.L_x_3855:


//--------------------- .text._Z23gemm_half_q_half_kernelILi8ELb1ELb1EEvPK6__halfPKjS4_S2_PS0_iiiiPKtS7_iiiiiibS2_i --------------------------
	.section	.text._Z23gemm_half_q_half_kernelILi8ELb1ELb1EEvPK6__halfPKjS4_S2_PS0_iiiiPKtS7_iiiiiibS2_i,"ax",@progbits
	.sectioninfo	@"SHI_REGISTERS=128"
	.align	128
        .global         _Z23gemm_half_q_half_kernelILi8ELb1ELb1EEvPK6__halfPKjS4_S2_PS0_iiiiPKtS7_iiiiiibS2_i
        .type           _Z23gemm_half_q_half_kernelILi8ELb1ELb1EEvPK6__halfPKjS4_S2_PS0_iiiiPKtS7_iiiiiibS2_i,@function
        .size           _Z23gemm_half_q_half_kernelILi8ELb1ELb1EEvPK6__halfPKjS4_S2_PS0_iiiiPKtS7_iiiiiibS2_i,(.L_x_3856 - _Z23gemm_half_q_half_kernelILi8ELb1ELb1EEvPK6__halfPKjS4_S2_PS0_iiiiPKtS7_iiiiiibS2_i)
        .other          _Z23gemm_half_q_half_kernelILi8ELb1ELb1EEvPK6__halfPKjS4_S2_PS0_iiiiPKtS7_iiiiiibS2_i,@"STO_CUDA_ENTRY STV_DEFAULT"
_Z23gemm_half_q_half_kernelILi8ELb1ELb1EEvPK6__halfPKjS4_S2_PS0_iiiiPKtS7_iiiiiibS2_i:
.text._Z23gemm_half_q_half_kernelILi8ELb1ELb1EEvPK6__halfPKjS4_S2_PS0_iiiiPKtS7_iiiiiibS2_i:
[----:B------:R-:W-:Y:S02]  /*0000*/  MOV R1, c[0x0][0x28] ;  /* 0x00000a0000017a02 */ /* 0x000fe40000000f00 */
[----:B------:R-:W-:Y:S01]  /*0010*/  HFMA2.MMA R0, -RZ, RZ, 0, 1.1920928955078125e-07 ;  /* 0x00000002ff007435 */ /* 0x000fe200000001ff */
[----:B------:R-:W-:Y:S01]  /*0020*/  MOV R17, c[0x0][0x1d0] ;  /* 0x0000740000117a02 */ /* 0x000fe20000000f00 */
[----:B------:R-:W-:Y:S01]  /*0030*/  ULDC.64 UR6, c[0x0][0x118] ;  /* 0x0000460000067ab9 */ /* 0x000fe20000000a00 */
[----:B------:R-:W-:Y:S02]  /*0040*/  MOV R4, c[0x0][0x1c8] ;  /* 0x0000720000047a02 */ /* 0x000fe40000000f00 */
[----:B------:R-:W-:Y:S02]  /*0050*/  MOV R5, c[0x0][0x1cc] ;  /* 0x0000730000057a02 */ /* 0x000fe40000000f00 */
[----:B------:R-:W-:-:S03]  /*0060*/  IADD3 R1, R1, -0x10, RZ ;  /* 0xfffffff001017810 */ /* 0x000fc60007ffe0ff */
[C---:B------:R-:W-:Y:S01]  /*0070*/  IMAD.WIDE R2, R17.reuse, R0, c[0x0][0x1c8] ;  /* 0x0000720011027625 */ /* 0x040fe200078e0200 */
[----:B------:R-:W2:Y:S04]  /*0080*/  LDG.E.U16 R100, [R4.64] ;  /* 0x0000000604647981 */ /* 0x000ea8000c1e1500 */
[----:B------:R-:W2:Y:S01]  /*0090*/  LDG.E.U16 R101, [R2.64] ;  /* 0x0000000602657981 */ /* 0x000ea2000c1e1500 */
[----:B------:R-:W-:-:S05]  /*00a0*/  IMAD.WIDE R6, R17, 0x2, R2 ;  /* 0x0000000211067825 */ /* 0x000fca00078e0202 */
[----:B------:R-:W2:Y:S01]  /*00b0*/  LDG.E.U16 R99, [R6.64] ;  /* 0x0000000606637981 */ /* 0x000ea2000c1e1500 */
[----:B------:R-:W-:-:S05]  /*00c0*/  IMAD.WIDE R8, R17, 0x2, R6 ;  /* 0x0000000211087825 */ /* 0x000fca00078e0206 */
        /* <DEDUP_REMOVED lines=8> */
[----:B------:R-:W5:Y:S01]  /*0150*/  LDG.E.U16 R17, [R16.64] ;  /* 0x0000000610117981 */ /* 0x000f62000c1e1500 */
[----:B--2---:R-:W-:-:S04]  /*0160*/  LOP3.LUT R18, R99, R101, R100, 0xfe, !PT ;  /* 0x0000006563127212 */ /* 0x004fc800078efe64 */
[----:B---3--:R-:W-:-:S04]  /*0170*/  LOP3.LUT R18, R10, R97, R18, 0xfe, !PT ;  /* 0x000000610a127212 */ /* 0x008fc800078efe12 */
[----:B----4-:R-:W-:-:S04]  /*0180*/  LOP3.LUT R18, R14, R13, R18, 0xfe, !PT ;  /* 0x0000000d0e127212 */ /* 0x010fc800078efe12 */
[----:B-----5:R-:W-:-:S04]  /*0190*/  LOP3.LUT R18, R17, R18, RZ, 0xfc, !PT ;  /* 0x0000001211127212 */ /* 0x020fc800078efcff */
[----:B------:R-:W-:-:S04]  /*01a0*/  PRMT R2, R18, 0x9910, RZ ;  /* 0x0000991012027816 */ /* 0x000fc800000000ff */
[----:B------:R-:W-:-:S13]  /*01b0*/  ISETP.NE.AND P0, PT, R2, RZ, PT ;  /* 0x000000ff0200720c */ /* 0x000fda0003f05270 */
[----:B------:R-:W-:Y:S05]  /*01c0*/  @!P0 EXIT ;  /* 0x000000000000894d */ /* 0x000fea0003800000 */
[----:B------:R-:W0:Y:S01]  /*01d0*/  S2R R20, SR_CTAID.Z ;  /* 0x0000000000147919 */ /* 0x000e220000002700 */
[----:B------:R-:W-:Y:S03]  /*01e0*/  BSSY B0, `(.L_x_1527) ;  /* 0x000002d000007945 */ /* 0x000fe60003800000 */
[----:B------:R-:W1:Y:S04]  /*01f0*/  S2R R21, SR_TID.X ;  /* 0x0000000000157919 */ /* 0x000e680000002100 */
[----:B------:R-:W2:Y:S04]  /*0200*/  S2R R2, SR_CTAID.X ;  /* 0x0000000000027919 */ /* 0x000ea80000002500 */
[----:B------:R-:W3:Y:S01]  /*0210*/  S2R R16, SR_CTAID.Y ;  /* 0x0000000000107919 */ /* 0x000ee20000002600 */
[----:B0-----:R-:W-:-:S04]  /*0220*/  SHF.L.U32 R98, R20, 0x6, RZ ;  /* 0x0000000614627819 */ /* 0x001fc800000006ff */
[C---:B------:R-:W-:Y:S02]  /*0230*/  IADD3 R103, R98.reuse, 0x40, RZ ;  /* 0x0000004062677810 */ /* 0x040fe40007ffe0ff */
[-C--:B-1----:R-:W-:Y:S02]  /*0240*/  IADD3 R3, R98, R21.reuse, RZ ;  /* 0x0000001562037210 */ /* 0x082fe40007ffe0ff */
[----:B------:R-:W-:Y:S02]  /*0250*/  IMNMX R103, R103, c[0x0][0x190], PT ;  /* 0x0000640067677a17 */ /* 0x000fe40003800200 */
[----:B--2---:R-:W-:Y:S02]  /*0260*/  LEA R2, R2, R21, 0x6 ;  /* 0x0000001502027211 */ /* 0x004fe400078e30ff */
[----:B------:R-:W-:Y:S02]  /*0270*/  ISETP.GE.AND P0, PT, R3, R103, PT ;  /* 0x000000670300720c */ /* 0x000fe40003f06270 */
[----:B------:R-:W-:-:S02]  /*0280*/  SHF.L.U32 R17, R2, 0x2, RZ ;  /* 0x0000000202117819 */ /* 0x000fc400000006ff */
[----:B---3--:R-:W-:Y:S02]  /*0290*/  SHF.L.U32 R16, R16, 0x3, RZ ;  /* 0x0000000310107819 */ /* 0x008fe400000006ff */
[----:B------:R-:W-:-:S07]  /*02a0*/  ISETP.GE.AND P1, PT, R17, c[0x0][0x18c], PT ;  /* 0x0000630011007a0c */ /* 0x000fce0003f26270 */
[----:B------:R-:W-:Y:S05]  /*02b0*/  @P0 BRA `(.L_x_1528) ;  /* 0x000001f000000947 */ /* 0x000fea0003800000 */
[----:B------:R-:W-:-:S06]  /*02c0*/  IMAD.WIDE R2, R3, R0, c[0x0][0x1a0] ;  /* 0x0000680003027625 */ /* 0x000fcc00078e0200 */
[----:B------:R-:W2:Y:S01]  /*02d0*/  LDG.E.U16.CONSTANT R2, [R2.64] ;  /* 0x0000000602027981 */ /* 0x000ea2000c1e9500 */
[----:B------:R-:W-:-:S05]  /*02e0*/  IMAD R5, R16, c[0x0][0x190], RZ ;  /* 0x0000640010057a24 */ /* 0x000fca00078e02ff */
[----:B--2---:R-:W-:-:S04]  /*02f0*/  IADD3 R6, P0, R2, R5, RZ ;  /* 0x0000000502067210 */ /* 0x004fc80007f1e0ff */
[----:B------:R-:W-:Y:S02]  /*0300*/  LEA.HI.X.SX32 R5, R5, RZ, 0x1, P0 ;  /* 0x000000ff05057211 */ /* 0x000fe400000f0eff */
        /* <DEDUP_REMOVED lines=16> */
[----:B------:R-:W5:Y:S01]  /*0410*/  LDG.E.U16.CONSTANT R18, [R18.64] ;  /* 0x0000000612127981 */ /* 0x000f62000c1e9500 */
[----:B------:R-:W-:-:S05]  /*0420*/  SHF.L.U32 R21, R21, 0x1, RZ ;  /* 0x0000000115157819 */ /* 0x000fca00000006ff */
        /* <DEDUP_REMOVED lines=8> */
.L_x_1528:
[----:B------:R-:W-:Y:S05]  /*04b0*/  BSYNC B0 ;  /* 0x0000000000007941 */ /* 0x000fea0003800000 */
.L_x_1527:
[----:B------:R-:W-:Y:S05]  /*04c0*/  @P1 EXIT ;  /* 0x000000000000194d */ /* 0x000fea0003800000 */
[----:B------:R-:W-:Y:S01]  /*04d0*/  ULDC.S8 UR4, c[0x0][0x1c0] ;  /* 0x0000700000047ab9 */ /* 0x000fe20000000200 */
[----:B------:R-:W-:-:S02]  /*04e0*/  ISETP.GE.AND P0, PT, R98, R103, PT ;  /* 0x000000676200720c */ /* 0x000fc40003f06270 */
[----:B------:R-:W-:Y:S02]  /*04f0*/  ISETP.NE.AND P1, PT, RZ, UR4, PT ;  /* 0x00000004ff007c0c */ /* 0x000fe4000bf25270 */
[C---:B0-----:R-:W-:Y:S02]  /*0500*/  SHF.L.U32 R21, R20.reuse, 0x7, RZ ;  /* 0x0000000714157819 */ /* 0x041fe400000006ff */
[----:B------:R-:W-:-:S13]  /*0510*/  ISETP.NE.OR P1, PT, R20, RZ, !P1 ;  /* 0x000000ff1400720c */ /* 0x000fda0004f25670 */
        /* <DEDUP_REMOVED lines=18> */
.L_x_1529:
[----:B------:R-:W-:Y:S01]  /*0640*/  BAR.SYNC.DEFER_BLOCKING 0x0 ;  /* 0x0000000000007b1d */ /* 0x000fe20000010000 */
[----:B0-----:R-:W-:-:S05]  /*0650*/  IMAD.WIDE R4, R21, R0, c[0x0][0x198] ;  /* 0x0000660015047625 */ /* 0x001fca00078e0200 */
[----:B------:R-:W-:Y:S05]  /*0660*/  @P0 BRA `(.L_x_1530) ;  /* 0x0000033000000947 */ /* 0x000fea0003800000 */
[----:B------:R0:W5:Y:S01]  /*0670*/  LDG.E.U16.CONSTANT R10, [R4.64] ;  /* 0x00000006040a7981 */ /* 0x000162000c1e9500 */
[----:B------:R-:W-:Y:S01]  /*0680*/  SHF.R.S32.HI R6, RZ, 0x1f, R17 ;  /* 0x0000001fff067819 */ /* 0x000fe20000011411 */
[----:B------:R-:W-:Y:S01]  /*0690*/  HFMA2.MMA R13, -RZ, RZ, 0, 0 ;  /* 0x00000000ff0d7435 */ /* 0x000fe200000001ff */
[----:B------:R-:W-:Y:S02]  /*06a0*/  SHF.L.U32 R2, R17, 0x2, RZ ;  /* 0x0000000211027819 */ /* 0x000fe400000006ff */
[----:B------:R-:W-:Y:S02]  /*06b0*/  LEA.HI R6, R6, R17, RZ, 0x3 ;  /* 0x0000001106067211 */ /* 0x000fe400078f18ff */
[----:B------:R-:W-:Y:S02]  /*06c0*/  MOV R14, R98 ;  /* 0x00000062000e7202 */ /* 0x000fe40000000f00 */
[----:B------:R-:W-:Y:S02]  /*06d0*/  LOP3.LUT R11, R2, 0x10, RZ, 0xc0, !PT ;  /* 0x00000010020b7812 */ /* 0x000fe400078ec0ff */
[----:B0-----:R-:W-:-:S02]  /*06e0*/  SHF.R.S32.HI R12, RZ, 0x3, R6 ;  /* 0x00000003ff0c7819 */ /* 0x001fc40000011406 */
.L_x_1531:
[----:B-----5:R-:W-:-:S05]  /*06f0*/  IADD3 R7, R10, R13, RZ ;  /* 0x0000000d0a077210 */ /* 0x020fca0007ffe0ff */
[----:B0-----:R-:W-:-:S05]  /*0700*/  IMAD R2, R7, c[0x0][0x18c], RZ ;  /* 0x0000630007027a24 */ /* 0x001fca00078e02ff */
[----:B------:R-:W-:-:S04]  /*0710*/  SHF.R.S32.HI R3, RZ, 0x1f, R2 ;  /* 0x0000001fff037819 */ /* 0x000fc80000011402 */
[----:B------:R-:W-:Y:S02]  /*0720*/  LEA.HI R3, R3, R2, RZ, 0x3 ;  /* 0x0000000203037211 */ /* 0x000fe400078f18ff */
[----:B------:R-:W-:Y:S02]  /*0730*/  MOV R2, 0x4 ;  /* 0x0000000400027802 */ /* 0x000fe40000000f00 */
[----:B------:R-:W-:-:S05]  /*0740*/  LEA.HI.SX32 R3, R3, R12, 0x1d ;  /* 0x0000000c03037211 */ /* 0x000fca00078feaff */
[----:B------:R-:W-:-:S06]  /*0750*/  IMAD.WIDE R2, R3, R2, c[0x0][0x170] ;  /* 0x00005c0003027625 */ /* 0x000fcc00078e0202 */
[----:B------:R-:W2:Y:S01]  /*0760*/  LDG.E.CONSTANT R2, [R2.64] ;  /* 0x0000000602027981 */ /* 0x000ea2000c1e9900 */
[----:B------:R-:W-:Y:S01]  /*0770*/  IMAD.WIDE R6, R7, R0, c[0x0][0x178] ;  /* 0x00005e0007067625 */ /* 0x000fe200078e0200 */
[----:B------:R-:W-:-:S05]  /*0780*/  LEA R9, R14, 0x1, 0x1 ;  /* 0x000000010e097811 */ /* 0x000fca00078e08ff */
[----:B------:R0:W3:Y:S01]  /*0790*/  LDG.E.U16.CONSTANT R6, [R6.64] ;  /* 0x0000000606067981 */ /* 0x0000e2000c1e9500 */
[----:B------:R-:W-:-:S06]  /*07a0*/  IMAD.WIDE R8, R9, R0, c[0x0][0x198] ;  /* 0x0000660009087625 */ /* 0x000fcc00078e0200 */
[----:B------:R-:W4:Y:S01]  /*07b0*/  LDG.E.U16.CONSTANT R9, [R8.64] ;  /* 0x0000000608097981 */ /* 0x000f22000c1e9500 */
[----:B--2---:R-:W-:-:S04]  /*07c0*/  SHF.R.U32.HI R15, RZ, R11, R2 ;  /* 0x0000000bff0f7219 */ /* 0x004fc80000011602 */
[----:B------:R-:W-:Y:S02]  /*07d0*/  LOP3.LUT R16, R15, 0xf, RZ, 0xc0, !PT ;  /* 0x0000000f0f107812 */ /* 0x000fe400078ec0ff */
[--C-:B------:R-:W-:Y:S02]  /*07e0*/  SHF.R.U32.HI R18, RZ, 0x4, R15.reuse ;  /* 0x00000004ff127819 */ /* 0x100fe4000001160f */
[--C-:B------:R-:W-:Y:S02]  /*07f0*/  SHF.R.U32.HI R2, RZ, 0xc, R15.reuse ;  /* 0x0000000cff027819 */ /* 0x100fe4000001160f */
[----:B------:R-:W-:Y:S02]  /*0800*/  SHF.R.U32.HI R15, RZ, 0x8, R15 ;  /* 0x00000008ff0f7819 */ /* 0x000fe4000001160f */
[----:B------:R-:W-:Y:S02]  /*0810*/  LOP3.LUT R18, R18, 0xf, RZ, 0xc0, !PT ;  /* 0x0000000f12127812 */ /* 0x000fe400078ec0ff */
[----:B------:R-:W-:-:S02]  /*0820*/  LOP3.LUT R15, R15, 0xf, RZ, 0xc0, !PT ;  /* 0x0000000f0f0f7812 */ /* 0x000fc400078ec0ff */
[----:B------:R-:W-:Y:S02]  /*0830*/  LOP3.LUT R2, R2, 0xf, RZ, 0xc0, !PT ;  /* 0x0000000f02027812 */ /* 0x000fe400078ec0ff */
[----:B------:R-:W-:Y:S02]  /*0840*/  IADD3 R16, R16, 0x1, RZ ;  /* 0x0000000110107810 */ /* 0x000fe40007ffe0ff */
[----:B------:R-:W-:Y:S02]  /*0850*/  IADD3 R15, R15, 0x1, RZ ;  /* 0x000000010f0f7810 */ /* 0x000fe40007ffe0ff */
[----:B------:R-:W-:Y:S01]  /*0860*/  IADD3 R18, R18, 0x1, RZ ;  /* 0x0000000112127810 */ /* 0x000fe20007ffe0ff */
[----:B------:R-:W-:Y:S01]  /*0870*/  IMAD R16, R16, R16, RZ ;  /* 0x0000001010107224 */ /* 0x000fe200078e02ff */
[----:B------:R-:W-:Y:S01]  /*0880*/  IADD3 R2, R2, 0x1, RZ ;  /* 0x0000000102027810 */ /* 0x000fe20007ffe0ff */
[----:B------:R-:W-:Y:S01]  /*0890*/  IMAD R15, R15, R15, RZ ;  /* 0x0000000f0f0f7224 */ /* 0x000fe200078e02ff */
[----:B----4-:R-:W-:Y:S01]  /*08a0*/  IADD3 R14, R9, R14, RZ ;  /* 0x0000000e090e7210 */ /* 0x010fe20007ffe0ff */
[----:B------:R-:W-:-:S02]  /*08b0*/  IMAD R18, R18, R18, RZ ;  /* 0x0000001212127224 */ /* 0x000fc400078e02ff */
[----:B0-----:R-:W-:Y:S01]  /*08c0*/  IMAD R7, R2, R2, RZ ;  /* 0x0000000202077224 */ /* 0x001fe200078e02ff */
[----:B------:R-:W-:Y:S01]  /*08d0*/  I2F.F16 R16, R16 ;  /* 0x0000001000107306 */ /* 0x000fe20000200c00 */
[----:B------:R-:W-:-:S07]  /*08e0*/  ISETP.GE.AND P1, PT, R14, R103, PT ;  /* 0x000000670e00720c */ /* 0x000fce0003f26270 */
[----:B------:R-:W0:Y:S08]  /*08f0*/  I2F.F16 R3, R18 ;  /* 0x0000001200037306 */ /* 0x000e300000200c00 */
[----:B------:R-:W-:Y:S08]  /*0900*/  I2F.F16 R2, R7 ;  /* 0x0000000700027306 */ /* 0x000ff00000200c00 */
[----:B------:R-:W1:Y:S01]  /*0910*/  I2F.F16 R15, R15 ;  /* 0x0000000f000f7306 */ /* 0x000e620000200c00 */
[----:B0-----:R-:W-:-:S02]  /*0920*/  PRMT R3, R16, 0x5410, R3 ;  /* 0x0000541010037816 */ /* 0x001fc40000000003 */
[----:B-1----:R-:W-:-:S03]  /*0930*/  PRMT R15, R15, 0x5410, R2 ;  /* 0x000054100f0f7816 */ /* 0x002fc60000000002 */
[-C--:B---3--:R-:W-:Y:S02]  /*0940*/  HMUL2 R2, R3, R6.reuse.H0_H0 ;  /* 0x2000000603027232 */ /* 0x088fe40000000000 */
[----:B------:R-:W-:Y:S01]  /*0950*/  HMUL2 R3, R15, R6.H0_H0 ;  /* 0x200000060f037232 */ /* 0x000fe20000000000 */
[C---:B------:R-:W-:Y:S02]  /*0960*/  LEA R6, R13.reuse, R1, 0x3 ;  /* 0x000000010d067211 */ /* 0x040fe400078e18ff */
[----:B------:R-:W-:-:S03]  /*0970*/  IADD3 R13, R13, 0x1, RZ ;  /* 0x000000010d0d7810 */ /* 0x000fc60007ffe0ff */
[----:B------:R0:W-:Y:S01]  /*0980*/  STL.64 [R6], R2 ;  /* 0x0000000206007387 */ /* 0x0001e20000100a00 */
[----:B------:R-:W-:Y:S05]  /*0990*/  @!P1 BRA `(.L_x_1531) ;  /* 0xfffffd5000009947 */ /* 0x000fea000383ffff */
.L_x_1530:
[----:B------:R-:W2:Y:S04]  /*09a0*/  LDL.64 R92, [R1] ;  /* 0x00000000015c7983 */ /* 0x000ea80000100a00 */
[----:B------:R1:W3:Y:S01]  /*09b0*/  LDG.E.U16.CONSTANT R95, [R4.64+0x2] ;  /* 0x00000206045f7981 */ /* 0x0002e2000c1e9500 */
[C---:B------:R-:W-:Y:S01]  /*09c0*/  ISETP.GT.AND P1, PT, R98.reuse, c[0x0][0x1a8], PT ;  /* 0x00006a0062007a0c */ /* 0x040fe20003f24270 */
[----:B------:R-:W-:Y:S01]  /*09d0*/  UMOV UR4, URZ ;  /* 0x0000003f00047c82 */ /* 0x000fe20008000000 */
[C---:B------:R-:W-:Y:S02]  /*09e0*/  ISETP.GT.AND P2, PT, R98.reuse, c[0x0][0x1ac], PT ;  /* 0x00006b0062007a0c */ /* 0x040fe40003f44270 */
[----:B------:R-:W-:-:S02]  /*09f0*/  ISETP.GT.AND P3, PT, R98, c[0x0][0x1b0], PT ;  /* 0x00006c0062007a0c */ /* 0x000fc40003f64270 */
[C---:B------:R-:W-:Y:S02]  /*0a00*/  ISETP.GT.AND P4, PT, R98.reuse, c[0x0][0x1b4], PT ;  /* 0x00006d0062007a0c */ /* 0x040fe40003f84270 */
[C---:B0-----:R-:W-:Y:S02]  /*0a10*/  IMNMX R2, R98.reuse, c[0x0][0x1a8], PT ;  /* 0x00006a0062027a17 */ /* 0x041fe40003800200 */
[C---:B------:R-:W-:Y:S02]  /*0a20*/  ISETP.GT.AND P5, PT, R98.reuse, c[0x0][0x1b8], PT ;  /* 0x00006e0062007a0c */ /* 0x040fe40003fa4270 */
[----:B------:R-:W-:Y:S02]  /*0a30*/  SHF.R.S32.HI R3, RZ, 0x1f, R2 ;  /* 0x0000001fff037819 */ /* 0x000fe40000011402 */
[----:B------:R-:W-:Y:S02]  /*0a40*/  @P1 IMNMX R0, R98, c[0x0][0x1ac], PT ;  /* 0x00006b0062001a17 */ /* 0x000fe40003800200 */
[----:B------:R-:W-:-:S02]  /*0a50*/  LEA.HI R8, R3, R2, RZ, 0x5 ;  /* 0x0000000203087211 */ /* 0x000fc400078f28ff */
[----:B------:R-:W-:Y:S02]  /*0a60*/  @P1 IADD3 R0, R0, -c[0x0][0x1a8], RZ ;  /* 0x80006a0000001a10 */ /* 0x000fe40007ffe0ff */
[C---:B------:R-:W-:Y:S02]  /*0a70*/  @P2 IMNMX R2, R98.reuse, c[0x0][0x1b0], PT ;  /* 0x00006c0062022a17 */ /* 0x040fe40003800200 */
[C---:B-1----:R-:W-:Y:S02]  /*0a80*/  @P3 IMNMX R4, R98.reuse, c[0x0][0x1b4], PT ;  /* 0x00006d0062043a17 */ /* 0x042fe40003800200 */
[----:B------:R-:W-:Y:S02]  /*0a90*/  @P1 SHF.R.S32.HI R3, RZ, 0x1f, R0 ;  /* 0x0000001fff031819 */ /* 0x000fe40000011400 */
[----:B------:R-:W-:Y:S02]  /*0aa0*/  @P4 IMNMX R5, R98, c[0x0][0x1b8], PT ;  /* 0x00006e0062054a17 */ /* 0x000fe40003800200 */
[----:B------:R-:W-:-:S02]  /*0ab0*/  @P2 IADD3 R2, R2, -c[0x0][0x1ac], RZ ;  /* 0x80006b0002022a10 */ /* 0x000fc40007ffe0ff */
[----:B------:R-:W-:Y:S02]  /*0ac0*/  @P3 IADD3 R4, R4, -c[0x0][0x1b0], RZ ;  /* 0x80006c0004043a10 */ /* 0x000fe40007ffe0ff */
[----:B------:R-:W-:Y:S02]  /*0ad0*/  @P1 LEA.HI R3, R3, R0, RZ, 0x5 ;  /* 0x0000000003031211 */ /* 0x000fe400078f28ff */
[----:B------:R-:W-:Y:S02]  /*0ae0*/  @P4 IADD3 R0, R5, -c[0x0][0x1b4], RZ ;  /* 0x80006d0005004a10 */ /* 0x000fe40007ffe0ff */
[----:B------:R-:W-:Y:S02]  /*0af0*/  @P2 SHF.R.S32.HI R5, RZ, 0x1f, R2 ;  /* 0x0000001fff052819 */ /* 0x000fe40000011402 */
[----:B------:R-:W-:Y:S02]  /*0b00*/  @P5 IMNMX R6, R98, c[0x0][0x1bc], PT ;  /* 0x00006f0062065a17 */ /* 0x000fe40003800200 */
[----:B------:R-:W-:-:S02]  /*0b10*/  @P3 SHF.R.S32.HI R7, RZ, 0x1f, R4 ;  /* 0x0000001fff073819 */ /* 0x000fc40000011404 */
[----:B------:R-:W-:Y:S01]  /*0b20*/  @P2 LEA.HI R5, R5, R2, RZ, 0x5 ;  /* 0x0000000205052211 */ /* 0x000fe200078f28ff */
[----:B------:R-:W-:Y:S01]  /*0b30*/  HFMA2.MMA R2, -RZ, RZ, 0, 0 ;  /* 0x00000000ff027435 */ /* 0x000fe200000001ff */
[----:B------:R-:W-:Y:S02]  /*0b40*/  @P5 IADD3 R6, R6, -c[0x0][0x1b8], RZ ;  /* 0x80006e0006065a10 */ /* 0x000fe40007ffe0ff */
[----:B------:R-:W-:Y:S02]  /*0b50*/  @P4 SHF.R.S32.HI R9, RZ, 0x1f, R0 ;  /* 0x0000001fff094819 */ /* 0x000fe40000011400 */
[----:B------:R-:W-:Y:S01]  /*0b60*/  @P3 LEA.HI R4, R7, R4, RZ, 0x5 ;  /* 0x0000000407043211 */ /* 0x000fe200078f28ff */
[----:B------:R-:W-:Y:S01]  /*0b70*/  HFMA2.MMA R7, -RZ, RZ, 0, 0 ;  /* 0x00000000ff077435 */ /* 0x000fe200000001ff */
[----:B------:R-:W-:Y:S02]  /*0b80*/  @P1 SHF.R.S32.HI R3, RZ, 0x5, R3 ;  /* 0x00000005ff031819 */ /* 0x000fe40000011403 */
[----:B------:R-:W-:-:S02]  /*0b90*/  @P2 SHF.R.S32.HI R5, RZ, 0x5, R5 ;  /* 0x00000005ff052819 */ /* 0x000fc40000011405 */
[----:B------:R-:W-:Y:S01]  /*0ba0*/  @P5 SHF.R.S32.HI R11, RZ, 0x1f, R6 ;  /* 0x0000001fff0b5819 */ /* 0x000fe20000011406 */
[----:B------:R-:W-:Y:S01]  /*0bb0*/  @P1 IMAD R2, R3, 0x6, RZ ;  /* 0x0000000603021824 */ /* 0x000fe200078e02ff */
[----:B------:R-:W-:Y:S02]  /*0bc0*/  @P4 LEA.HI R9, R9, R0, RZ, 0x5 ;  /* 0x0000000009094211 */ /* 0x000fe400078f28ff */
[----:B------:R-:W-:Y:S02]  /*0bd0*/  @P3 SHF.R.S32.HI R4, RZ, 0x5, R4 ;  /* 0x00000005ff043819 */ /* 0x000fe40000011404 */
[----:B------:R-:W-:Y:S02]  /*0be0*/  MOV R0, RZ ;  /* 0x000000ff00007202 */ /* 0x000fe40000000f00 */
[----:B------:R-:W-:Y:S02]  /*0bf0*/  @P2 LEA R0, R5, R5, 0x2 ;  /* 0x0000000505002211 */ /* 0x000fe400078e10ff */
[----:B------:R-:W-:-:S02]  /*0c00*/  @P5 LEA.HI R11, R11, R6, RZ, 0x5 ;  /* 0x000000060b0b5211 */ /* 0x000fc400078f28ff */
[----:B------:R-:W-:Y:S02]  /*0c10*/  SHF.R.S32.HI R5, RZ, 0x5, R8 ;  /* 0x00000005ff057819 */ /* 0x000fe40000011408 */
[----:B------:R-:W-:Y:S01]  /*0c20*/  @P3 SHF.L.U32 R7, R4, 0x2, RZ ;  /* 0x0000000204073819 */ /* 0x000fe200000006ff */
[----:B------:R-:W-:Y:S01]  /*0c30*/  HFMA2.MMA R4, -RZ, RZ, 0, 0 ;  /* 0x00000000ff047435 */ /* 0x000fe200000001ff */
[----:B------:R-:W-:Y:S02]  /*0c40*/  @P4 SHF.R.S32.HI R9, RZ, 0x5, R9 ;  /* 0x00000005ff094819 */ /* 0x000fe40000011409 */
[----:B------:R-:W-:Y:S02]  /*0c50*/  @P5 SHF.R.S32.HI R11, RZ, 0x5, R11 ;  /* 0x00000005ff0b5819 */ /* 0x000fe4000001140b */
[----:B------:R-:W-:Y:S02]  /*0c60*/  LEA R2, R5, R2, 0x3 ;  /* 0x0000000205027211 */ /* 0x000fe400078e18ff */
[----:B------:R-:W-:-:S02]  /*0c70*/  MOV R3, RZ ;  /* 0x000000ff00037202 */ /* 0x000fc40000000f00 */
[----:B------:R-:W-:Y:S02]  /*0c80*/  @P4 LEA R3, R9, R9, 0x1 ;  /* 0x0000000909034211 */ /* 0x000fe400078e08ff */
[----:B------:R-:W-:Y:S02]  /*0c90*/  @P5 SHF.L.U32 R4, R11, 0x1, RZ ;  /* 0x000000010b045819 */ /* 0x000fe400000006ff */
[----:B------:R-:W-:Y:S02]  /*0ca0*/  IADD3 R0, R7, R2, R0 ;  /* 0x0000000207007210 */ /* 0x000fe40007ffe000 */
[----:B------:R-:W-:Y:S02]  /*0cb0*/  ISETP.GE.OR P0, PT, R98, c[0x0][0x1a8], P0 ;  /* 0x00006a0062007a0c */ /* 0x000fe40000706670 */
[----:B------:R-:W-:Y:S02]  /*0cc0*/  IADD3 R0, R4, R0, R3 ;  /* 0x0000000004007210 */ /* 0x000fe40007ffe003 */
[----:B------:R-:W-:-:S02]  /*0cd0*/  SHF.R.S32.HI R18, RZ, 0x1f, R17 ;  /* 0x0000001fff127819 */ /* 0x000fc40000011411 */
[----:B------:R-:W-:Y:S01]  /*0ce0*/  MOV R96, RZ ;  /* 0x000000ff00607202 */ /* 0x000fe20000000f00 */
[----:B------:R-:W-:Y:S01]  /*0cf0*/  IMAD R20, R0, c[0x0][0x18c], RZ ;  /* 0x0000630000147a24 */ /* 0x000fe200078e02ff */
[----:B------:R-:W-:Y:S02]  /*0d00*/  PRMT R16, RZ, 0x5410, RZ ;  /* 0x00005410ff107816 */ /* 0x000fe400000000ff */
[----:B------:R-:W-:Y:S02]  /*0d10*/  PRMT R15, RZ, 0x5410, RZ ;  /* 0x00005410ff0f7816 */ /* 0x000fe400000000ff */
[----:B------:R-:W-:Y:S02]  /*0d20*/  SHF.R.S32.HI R19, RZ, 0x1f, R20 ;  /* 0x0000001fff137819 */ /* 0x000fe40000011414 */
[----:B------:R-:W-:Y:S02]  /*0d30*/  IADD3 R0, P1, R17, R20, RZ ;  /* 0x0000001411007210 */ /* 0x000fe40007f3e0ff */
[----:B------:R-:W-:-:S02]  /*0d40*/  PRMT R14, RZ, 0x5410, RZ ;  /* 0x00005410ff0e7816 */ /* 0x000fc400000000ff */
[----:B------:R-:W-:Y:S02]  /*0d50*/  IADD3.X R3, R19, R18, RZ, P1, !PT ;  /* 0x0000001213037210 */ /* 0x000fe40000ffe4ff */
[C---:B------:R-:W-:Y:S02]  /*0d60*/  LEA R104, P1, R0.reuse, c[0x0][0x168], 0x2 ;  /* 0x00005a0000687a11 */ /* 0x040fe400078210ff */
[----:B------:R-:W-:Y:S02]  /*0d70*/  PRMT R13, RZ, 0x5410, RZ ;  /* 0x00005410ff0d7816 */ /* 0x000fe400000000ff */
[----:B------:R-:W-:Y:S02]  /*0d80*/  LEA.HI.X R105, R0, c[0x0][0x16c], R3, 0x2, P1 ;  /* 0x00005b0000697a11 */ /* 0x000fe400008f1403 */
[----:B------:R-:W-:Y:S02]  /*0d90*/  PRMT R12, RZ, 0x5410, RZ ;  /* 0x00005410ff0c7816 */ /* 0x000fe400000000ff */
[----:B------:R-:W-:-:S02]  /*0da0*/  PRMT R11, RZ, 0x5410, RZ ;  /* 0x00005410ff0b7816 */ /* 0x000fc400000000ff */
[----:B------:R-:W-:Y:S02]  /*0db0*/  PRMT R10, RZ, 0x5410, RZ ;  /* 0x00005410ff0a7816 */ /* 0x000fe400000000ff */
[----:B------:R-:W-:Y:S02]  /*0dc0*/  PRMT R9, RZ, 0x5410, RZ ;  /* 0x00005410ff097816 */ /* 0x000fe400000000ff */
[----:B------:R-:W-:Y:S02]  /*0dd0*/  PRMT R8, RZ, 0x5410, RZ ;  /* 0x00005410ff087816 */ /* 0x000fe400000000ff */
[----:B------:R-:W-:Y:S02]  /*0de0*/  PRMT R7, RZ, 0x5410, RZ ;  /* 0x00005410ff077816 */ /* 0x000fe400000000ff */
[----:B------:R-:W-:Y:S02]  /*0df0*/  PRMT R6, RZ, 0x5410, RZ ;  /* 0x00005410ff067816 */ /* 0x000fe400000000ff */
[----:B------:R-:W-:-:S02]  /*0e00*/  PRMT R5, RZ, 0x5410, RZ ;  /* 0x00005410ff057816 */ /* 0x000fc400000000ff */
[----:B------:R-:W-:Y:S02]  /*0e10*/  PRMT R4, RZ, 0x5410, RZ ;  /* 0x00005410ff047816 */ /* 0x000fe400000000ff */
[----:B------:R-:W-:Y:S02]  /*0e20*/  PRMT R3, RZ, 0x5410, RZ ;  /* 0x00005410ff037816 */ /* 0x000fe400000000ff */
[----:B------:R-:W-:Y:S02]  /*0e30*/  PRMT R2, RZ, 0x5410, RZ ;  /* 0x00005410ff027816 */ /* 0x000fe400000000ff */
[----:B------:R-:W-:Y:S02]  /*0e40*/  PRMT R0, RZ, 0x5410, RZ ;  /* 0x00005410ff007816 */ /* 0x000fe400000000ff */
[----:B--2---:R-:W-:Y:S02]  /*0e50*/  PRMT R94, R92, 0x7610, R92 ;  /* 0x000076105c5e7816 */ /* 0x004fe4000000005c */
[----:B---3--:R-:W-:Y:S01]  /*0e60*/  IADD3 R95, R98, R95, RZ ;  /* 0x0000005f625f7210 */ /* 0x008fe20007ffe0ff */
[----:B------:R-:W-:Y:S05]  /*0e70*/  @P0 BRA `(.L_x_1532) ;  /* 0x0000b3c000000947 */ /* 0x000fea0003800000 */
[----:B------:R-:W-:Y:S01]  /*0e80*/  ULDC UR4, c[0x0][0x18c] ;  /* 0x0000630000047ab9 */ /* 0x000fe20000000800 */
[----:B------:R-:W-:Y:S01]  /*0e90*/  IADD3 R17, P0, P1, R17, c[0x0][0x18c], R20 ;  /* 0x0000630011117a10 */ /* 0x000fe2000791e014 */
[----:B------:R-:W-:Y:S01]  /*0ea0*/  USHF.R.S32.HI UR4, URZ, 0x1f, UR4 ;  /* 0x0000001f3f047899 */ /* 0x000fe20008011404 */
[----:B------:R-:W-:-:S02]  /*0eb0*/  MOV R96, RZ ;  /* 0x000000ff00607202 */ /* 0x000fc40000000f00 */
[----:B------:R-:W-:Y:S02]  /*0ec0*/  LEA R110, P2, R17, c[0x0][0x168], 0x2 ;  /* 0x00005a00116e7a11 */ /* 0x000fe400078410ff */
[----:B------:R-:W-:Y:S02]  /*0ed0*/  PRMT R16, RZ, 0x7610, R16 ;  /* 0x00007610ff107816 */ /* 0x000fe40000000010 */
[----:B------:R-:W-:Y:S01]  /*0ee0*/  IADD3.X R18, R18, UR4, R19, P0, P1 ;  /* 0x0000000412127c10 */ /* 0x000fe200087e2413 */
[----:B------:R-:W-:-:S03]  /*0ef0*/  UMOV UR4, URZ ;  /* 0x0000003f00047c82 */ /* 0x000fc60008000000 */
[----:B------:R-:W-:Y:S02]  /*0f00*/  LEA.HI.X R111, R17, c[0x0][0x16c], R18, 0x2, P2 ;  /* 0x00005b00116f7a11 */ /* 0x000fe400010f1412 */
.L_x_1549:
[----:B------:R-:W2:Y:S04]  /*0f10*/  LDG.E.128.CONSTANT R28, [R104.64] ;  /* 0x00000006681c7981 */ /* 0x000ea8000c1e9d00 */
[----:B------:R0:W3:Y:S01]  /*0f20*/  LDG.E.128.CONSTANT R32, [R110.64] ;  /* 0x000000066e207981 */ /* 0x0000e2000c1e9d00 */
[----:B------:R-:W-:Y:S02]  /*0f30*/  ISETP.NE.AND P0, PT, R98, R95, PT ;  /* 0x0000005f6200720c */ /* 0x000fe40003f05270 */
[----:B------:R-:W-:-:S11]  /*0f40*/  MOV R17, c[0x0][0x18c] ;  /* 0x0000630000117a02 */ /* 0x000fd60000000f00 */
[----:B------:R-:W-:Y:S02]  /*0f50*/  @!P0 IADD3 R96, R96, 0x1, RZ ;  /* 0x0000000160608810 */ /* 0x000fe40007ffe0ff */
[----:B------:R-:W-:Y:S02]  /*0f60*/  @!P0 SHF.L.U32 R18, R98, 0x1, RZ ;  /* 0x0000000162128819 */ /* 0x000fe400000006ff */
[----:B------:R-:W-:Y:S02]  /*0f70*/  @!P0 MOV R19, 0x2 ;  /* 0x0000000200138802 */ /* 0x000fe40000000f00 */
[----:B------:R-:W-:-:S03]  /*0f80*/  @!P0 LEA R36, R96, R1, 0x3 ;  /* 0x0000000160248211 */ /* 0x000fc600078e18ff */
[----:B------:R-:W-:-:S03]  /*0f90*/  @!P0 IMAD.WIDE R18, R18, R19, c[0x0][0x198] ;  /* 0x0000660012128625 */ /* 0x000fc600078e0213 */
[----:B------:R-:W4:Y:S01]  /*0fa0*/  @!P0 LDL.64 R36, [R36] ;  /* 0x0000000024248983 */ /* 0x000f220000100a00 */
[----:B------:R-:W-:-:S03]  /*0fb0*/  IMAD.WIDE R112, R17, 0x8, R104 ;  /* 0x0000000811707825 */ /* 0x000fc600078e0268 */
[----:B------:R2:W3:Y:S01]  /*0fc0*/  @!P0 LDG.E.U16.CONSTANT R39, [R18.64+0x2] ;  /* 0x0000020612278981 */ /* 0x0004e2000c1e9500 */
[----:B0-----:R-:W-:-:S03]  /*0fd0*/  IMAD.WIDE R110, R17, 0x8, R110 ;  /* 0x00000008116e7825 */ /* 0x001fc600078e026e */
[----:B------:R0:W5:Y:S04]  /*0fe0*/  LDG.E.128.CONSTANT R24, [R112.64] ;  /* 0x0000000670187981 */ /* 0x000168000c1e9d00 */
[----:B------:R0:W5:Y:S01]  /*0ff0*/  LDG.E.128.CONSTANT R20, [R110.64] ;  /* 0x000000066e147981 */ /* 0x000162000c1e9d00 */
[----:B------:R-:W-:Y:S02]  /*1000*/  ISETP.NE.AND P1, PT, R100, RZ, PT ;  /* 0x000000ff6400720c */ /* 0x000fe40003f25270 */
[----:B------:R-:W-:Y:S02]  /*1010*/  ISETP.NE.AND P2, PT, R101, RZ, PT ;  /* 0x000000ff6500720c */ /* 0x000fe40003f45270 */
[----:B------:R-:W-:Y:S02]  /*1020*/  ISETP.NE.AND P3, PT, R99, RZ, PT ;  /* 0x000000ff6300720c */ /* 0x000fe40003f65270 */
[----:B------:R-:W-:-:S02]  /*1030*/  ISETP.NE.AND P4, PT, R97, RZ, PT ;  /* 0x000000ff6100720c */ /* 0x000fc40003f85270 */
[----:B--2---:R-:W-:Y:S02]  /*1040*/  LOP3.LUT R18, R28, 0xff, RZ, 0xc0, !PT ;  /* 0x000000ff1c127812 */ /* 0x004fe400078ec0ff */
[----:B------:R-:W-:Y:S02]  /*1050*/  LOP3.LUT R19, R29, 0xff, RZ, 0xc0, !PT ;  /* 0x000000ff1d137812 */ /* 0x000fe400078ec0ff */
[----:B------:R-:W-:Y:S02]  /*1060*/  IADD3 R18, R18, -0x80, RZ ;  /* 0xffffff8012127810 */ /* 0x000fe40007ffe0ff */
[----:B------:R-:W-:Y:S02]  /*1070*/  LEA.HI R102, R28, 0xffffff80, RZ, 0x8 ;  /* 0xffffff801c667811 */ /* 0x000fe400078f40ff */
[----:B------:R1:W2:Y:S01]  /*1080*/  I2F.F16 R120, R18 ;  /* 0x0000001200787306 */ /* 0x0002a20000200c00 */
[----:B------:R-:W-:Y:S02]  /*1090*/  IADD3 R19, R19, -0x80, RZ ;  /* 0xffffff8013137810 */ /* 0x000fe40007ffe0ff */
[----:B------:R-:W-:-:S02]  /*10a0*/  LOP3.LUT R38, R30, 0xff, RZ, 0xc0, !PT ;  /* 0x000000ff1e267812 */ /* 0x000fc400078ec0ff */
[--C-:B-1----:R-:W-:Y:S02]  /*10b0*/  SHF.R.U32.HI R18, RZ, 0x8, R28.reuse ;  /* 0x00000008ff127819 */ /* 0x102fe4000001161c */
[----:B------:R-:W-:Y:S01]  /*10c0*/  SHF.R.U32.HI R28, RZ, 0x10, R28 ;  /* 0x00000010ff1c7819 */ /* 0x000fe2000001161c */
[----:B------:R1:W0:Y:S01]  /*10d0*/  I2F.F16 R118, R19 ;  /* 0x0000001300767306 */ /* 0x0002220000200c00 */
[----:B------:R-:W-:Y:S02]  /*10e0*/  LEA.HI R104, R29, 0xffffff80, RZ, 0x8 ;  /* 0xffffff801d687811 */ /* 0x000fe400078f40ff */
[----:B------:R-:W-:Y:S02]  /*10f0*/  LOP3.LUT R28, R28, 0xff, RZ, 0xc0, !PT ;  /* 0x000000ff1c1c7812 */ /* 0x000fe400078ec0ff */
[----:B------:R-:W-:Y:S02]  /*1100*/  LOP3.LUT R18, R18, 0xff, RZ, 0xc0, !PT ;  /* 0x000000ff12127812 */ /* 0x000fe400078ec0ff */
[----:B-1----:R-:W-:-:S02]  /*1110*/  SHF.R.U32.HI R19, RZ, 0x8, R29 ;  /* 0x00000008ff137819 */ /* 0x002fc4000001161d */
[----:B------:R-:W-:Y:S02]  /*1120*/  SHF.R.U32.HI R29, RZ, 0x10, R29 ;  /* 0x00000010ff1d7819 */ /* 0x000fe4000001161d */
[----:B------:R-:W-:Y:S02]  /*1130*/  IADD3 R38, R38, -0x80, RZ ;  /* 0xffffff8026267810 */ /* 0x000fe40007ffe0ff */
[----:B------:R-:W-:Y:S02]  /*1140*/  IADD3 R28, R28, -0x80, RZ ;  /* 0xffffff801c1c7810 */ /* 0x000fe40007ffe0ff */
[----:B------:R-:W-:Y:S01]  /*1150*/  LOP3.LUT R29, R29, 0xff, RZ, 0xc0, !PT ;  /* 0x000000ff1d1d7812 */ /* 0x000fe200078ec0ff */
[----:B------:R1:W0:Y:S01]  /*1160*/  I2F.F16 R117, R38 ;  /* 0x0000002600757306 */ /* 0x0002220000200c00 */
[----:B------:R-:W-:Y:S02]  /*1170*/  IADD3 R18, R18, -0x80, RZ ;  /* 0xffffff8012127810 */ /* 0x000fe40007ffe0ff */
[----:B------:R-:W-:-:S02]  /*1180*/  LEA.HI R73, R30, 0xffffff80, RZ, 0x8 ;  /* 0xffffff801e497811 */ /* 0x000fc400078f40ff */
[----:B------:R-:W-:-:S03]  /*1190*/  IADD3 R29, R29, -0x80, RZ ;  /* 0xffffff801d1d7810 */ /* 0x000fc60007ffe0ff */
[----:B------:R3:W0:Y:S01]  /*11a0*/  I2F.F16 R116, R28 ;  /* 0x0000001c00747306 */ /* 0x0006220000200c00 */
[--C-:B-1----:R-:W-:Y:S02]  /*11b0*/  SHF.R.U32.HI R38, RZ, 0x8, R30.reuse ;  /* 0x00000008ff267819 */ /* 0x102fe4000001161e */
[----:B------:R-:W-:-:S05]  /*11c0*/  SHF.R.U32.HI R30, RZ, 0x10, R30 ;  /* 0x00000010ff1e7819 */ /* 0x000fca000001161e */
[----:B------:R1:W0:Y:S01]  /*11d0*/  I2F.F16 R119, R18 ;  /* 0x0000001200777306 */ /* 0x0002220000200c00 */
[----:B---3--:R-:W-:Y:S02]  /*11e0*/  LOP3.LUT R28, R35, 0xff, RZ, 0xc0, !PT ;  /* 0x000000ff231c7812 */ /* 0x008fe400078ec0ff */
[----:B------:R-:W-:Y:S02]  /*11f0*/  LOP3.LUT R30, R30, 0xff, RZ, 0xc0, !PT ;  /* 0x000000ff1e1e7812 */ /* 0x000fe400078ec0ff */
[----:B------:R-:W-:Y:S02]  /*1200*/  IADD3 R66, R28, -0x80, RZ ;  /* 0xffffff801c427810 */ /* 0x000fe40007ffe0ff */
[----:B-1----:R-:W-:Y:S01]  /*1210*/  SHF.R.U32.HI R18, RZ, 0x8, R31 ;  /* 0x00000008ff127819 */ /* 0x002fe2000001161f */
[----:B------:R1:W3:Y:S01]  /*1220*/  I2F.F16 R106, R29 ;  /* 0x0000001d006a7306 */ /* 0x0002e20000200c00 */
[----:B------:R-:W-:Y:S02]  /*1230*/  LEA.HI R105, R31, 0xffffff80, RZ, 0x8 ;  /* 0xffffff801f697811 */ /* 0x000fe400078f40ff */
[----:B------:R-:W-:-:S02]  /*1240*/  LOP3.LUT R18, R18, 0xff, RZ, 0xc0, !PT ;  /* 0x000000ff12127812 */ /* 0x000fc400078ec0ff */
[----:B------:R-:W-:Y:S02]  /*1250*/  LOP3.LUT R40, R31, 0xff, RZ, 0xc0, !PT ;  /* 0x000000ff1f287812 */ /* 0x000fe400078ec0ff */
[----:B------:R-:W-:Y:S01]  /*1260*/  IADD3 R30, R30, -0x80, RZ ;  /* 0xffffff801e1e7810 */ /* 0x000fe20007ffe0ff */
[----:B-1----:R-:W1:Y:S01]  /*1270*/  LDS.64 R28, [UR4+0x200] ;  /* 0x00020004ff1c7984 */ /* 0x002e620008000a00 */
[----:B------:R-:W-:Y:S02]  /*1280*/  SHF.R.U32.HI R31, RZ, 0x10, R31 ;  /* 0x00000010ff1f7819 */ /* 0x000fe4000001161f */
[----:B------:R-:W-:Y:S02]  /*1290*/  LOP3.LUT R19, R19, 0xff, RZ, 0xc0, !PT ;  /* 0x000000ff13137812 */ /* 0x000fe400078ec0ff */
[----:B------:R-:W-:Y:S01]  /*12a0*/  IADD3 R87, R18, -0x80, RZ ;  /* 0xffffff8012577810 */ /* 0x000fe20007ffe0ff */
[----:B------:R0:W1:Y:S01]  /*12b0*/  I2F.F16 R107, R30 ;  /* 0x0000001e006b7306 */ /* 0x0000620000200c00 */
[----:B------:R-:W-:-:S02]  /*12c0*/  LOP3.LUT R18, R32, 0xff, RZ, 0xc0, !PT ;  /* 0x000000ff20127812 */ /* 0x000fc400078ec0ff */
[----:B------:R-:W-:Y:S02]  /*12d0*/  LOP3.LUT R31, R31, 0xff, RZ, 0xc0, !PT ;  /* 0x000000ff1f1f7812 */ /* 0x000fe400078ec0ff */
[----:B------:R-:W-:Y:S02]  /*12e0*/  IADD3 R19, R19, -0x80, RZ ;  /* 0xffffff8013137810 */ /* 0x000fe40007ffe0ff */
[----:B------:R-:W-:Y:S02]  /*12f0*/  IADD3 R18, R18, -0x80, RZ ;  /* 0xffffff8012127810 */ /* 0x000fe40007ffe0ff */
[----:B0-----:R-:W-:Y:S02]  /*1300*/  SHF.R.U32.HI R30, RZ, 0x8, R34 ;  /* 0x00000008ff1e7819 */ /* 0x001fe40000011622 */
[----:B------:R-:W-:Y:S01]  /*1310*/  IADD3 R31, R31, -0x80, RZ ;  /* 0xffffff801f1f7810 */ /* 0x000fe20007ffe0ff */
[----:B------:R0:W1:Y:S01]  /*1320*/  I2F.F16 R115, R19 ;  /* 0x0000001300737306 */ /* 0x0000620000200c00 */
[----:B------:R-:W-:-:S02]  /*1330*/  LOP3.LUT R30, R30, 0xff, RZ, 0xc0, !PT ;  /* 0x000000ff1e1e7812 */ /* 0x000fc400078ec0ff */
[----:B------:R-:W-:Y:S02]  /*1340*/  LEA.HI R47, R35, 0xffffff80, RZ, 0x8 ;  /* 0xffffff80232f7811 */ /* 0x000fe400078f40ff */
[----:B------:R-:W-:-:S03]  /*1350*/  IADD3 R30, R30, -0x80, RZ ;  /* 0xffffff801e1e7810 */ /* 0x000fc60007ffe0ff */
[----:B------:R2:W1:Y:S01]  /*1360*/  I2F.F16 R68, R18 ;  /* 0x0000001200447306 */ /* 0x0004620000200c00 */
[----:B0-----:R-:W-:-:S04]  /*1370*/  LOP3.LUT R19, R33, 0xff, RZ, 0xc0, !PT ;  /* 0x000000ff21137812 */ /* 0x001fc800078ec0ff */
[----:B------:R-:W-:-:S03]  /*1380*/  IADD3 R70, R19, -0x80, RZ ;  /* 0xffffff8013467810 */ /* 0x000fc60007ffe0ff */
[----:B------:R0:W1:Y:S01]  /*1390*/  I2F.F16 R109, R31 ;  /* 0x0000001f006d7306 */ /* 0x0000620000200c00 */
[----:B--2---:R-:W-:Y:S02]  /*13a0*/  SHF.R.U32.HI R18, RZ, 0x8, R33 ;  /* 0x00000008ff127819 */ /* 0x004fe40000011621 */
[----:B------:R-:W-:Y:S02]  /*13b0*/  LOP3.LUT R19, R34, 0xff, RZ, 0xc0, !PT ;  /* 0x000000ff22137812 */ /* 0x000fe400078ec0ff */
[----:B------:R-:W-:Y:S02]  /*13c0*/  LOP3.LUT R18, R18, 0xff, RZ, 0xc0, !PT ;  /* 0x000000ff12127812 */ /* 0x000fe400078ec0ff */
[--C-:B0-----:R-:W-:Y:S02]  /*13d0*/  SHF.R.U32.HI R31, RZ, 0x8, R35.reuse ;  /* 0x00000008ff1f7819 */ /* 0x101fe40000011623 */
[----:B------:R-:W-:Y:S01]  /*13e0*/  SHF.R.U32.HI R35, RZ, 0x10, R35 ;  /* 0x00000010ff237819 */ /* 0x000fe20000011623 */
[----:B------:R0:W2:Y:S01]  /*13f0*/  I2F.F16 R57, R30 ;  /* 0x0000001e00397306 */ /* 0x0000a20000200c00 */
[----:B------:R-:W-:-:S02]  /*1400*/  LOP3.LUT R38, R38, 0xff, RZ, 0xc0, !PT ;  /* 0x000000ff26267812 */ /* 0x000fc400078ec0ff */
[----:B------:R-:W-:Y:S02]  /*1410*/  LOP3.LUT R31, R31, 0xff, RZ, 0xc0, !PT ;  /* 0x000000ff1f1f7812 */ /* 0x000fe400078ec0ff */
[----:B------:R-:W-:Y:S02]  /*1420*/  LEA.HI R54, R32, 0xffffff80, RZ, 0x8 ;  /* 0xffffff8020367811 */ /* 0x000fe400078f40ff */
[----:B------:R-:W-:Y:S02]  /*1430*/  LEA.HI R51, R33, 0xffffff80, RZ, 0x8 ;  /* 0xffffff8021337811 */ /* 0x000fe400078f40ff */
[----:B0-----:R-:W-:Y:S02]  /*1440*/  LOP3.LUT R30, R35, 0xff, RZ, 0xc0, !PT ;  /* 0x000000ff231e7812 */ /* 0x001fe400078ec0ff */
[----:B------:R-:W-:Y:S02]  /*1450*/  LEA.HI R50, R34, 0xffffff80, RZ, 0x8 ;  /* 0xffffff8022327811 */ /* 0x000fe400078f40ff */
[----:B------:R-:W-:-:S02]  /*1460*/  IADD3 R65, R19, -0x80, RZ ;  /* 0xffffff8013417810 */ /* 0x000fc40007ffe0ff */
[----:B------:R-:W-:Y:S02]  /*1470*/  IADD3 R69, R18, -0x80, RZ ;  /* 0xffffff8012457810 */ /* 0x000fe40007ffe0ff */
[----:B------:R-:W-:Y:S02]  /*1480*/  SHF.R.U32.HI R19, RZ, 0x8, R32 ;  /* 0x00000008ff137819 */ /* 0x000fe40000011620 */
[----:B------:R-:W-:Y:S02]  /*1490*/  IADD3 R40, R40, -0x80, RZ ;  /* 0xffffff8028287810 */ /* 0x000fe40007ffe0ff */
[----:B------:R-:W-:Y:S02]  /*14a0*/  IADD3 R38, R38, -0x80, RZ ;  /* 0xffffff8026267810 */ /* 0x000fe40007ffe0ff */
[----:B------:R-:W-:Y:S02]  /*14b0*/  IADD3 R31, R31, -0x80, RZ ;  /* 0xffffff801f1f7810 */ /* 0x000fe40007ffe0ff */
[----:B------:R-:W-:Y:S01]  /*14c0*/  IADD3 R30, R30, -0x80, RZ ;  /* 0xffffff801e1e7810 */ /* 0x000fe20007ffe0ff */
[----:B------:R-:W0:Y:S01]  /*14d0*/  I2F.F16 R102, R102 ;  /* 0x0000006600667306 */ /* 0x000e220000200c00 */
[----:B------:R-:W-:-:S02]  /*14e0*/  LOP3.LUT R19, R19, 0xff, RZ, 0xc0, !PT ;  /* 0x000000ff13137812 */ /* 0x000fc400078ec0ff */
[----:B------:R-:W-:Y:S02]  /*14f0*/  SHF.R.U32.HI R32, RZ, 0x10, R32 ;  /* 0x00000010ff207819 */ /* 0x000fe40000011620 */
[----:B------:R-:W-:Y:S02]  /*1500*/  SHF.R.U32.HI R33, RZ, 0x10, R33 ;  /* 0x00000010ff217819 */ /* 0x000fe40000011621 */
[----:B------:R-:W-:Y:S01]  /*1510*/  SHF.R.U32.HI R34, RZ, 0x10, R34 ;  /* 0x00000010ff227819 */ /* 0x000fe20000011622 */
[----:B------:R-:W0:Y:S01]  /*1520*/  I2F.F16 R104, R104 ;  /* 0x0000006800687306 */ /* 0x000e220000200c00 */
[----:B------:R-:W-:Y:S02]  /*1530*/  IADD3 R19, R19, -0x80, RZ ;  /* 0xffffff8013137810 */ /* 0x000fe40007ffe0ff */
[----:B------:R-:W-:Y:S02]  /*1540*/  LOP3.LUT R32, R32, 0xff, RZ, 0xc0, !PT ;  /* 0x000000ff20207812 */ /* 0x000fe400078ec0ff */
[----:B------:R-:W-:-:S03]  /*1550*/  LOP3.LUT R33, R33, 0xff, RZ, 0xc0, !PT ;  /* 0x000000ff21217812 */ /* 0x000fc600078ec0ff */
[----:B------:R-:W0:Y:S01]  /*1560*/  I2F.F16 R73, R73 ;  /* 0x0000004900497306 */ /* 0x000e220000200c00 */
[----:B------:R-:W-:-:S07]  /*1570*/  LOP3.LUT R34, R34, 0xff, RZ, 0xc0, !PT ;  /* 0x000000ff22227812 */ /* 0x000fce00078ec0ff */
[----:B------:R-:W0:Y:S01]  /*1580*/  I2F.F16 R105, R105 ;  /* 0x0000006900697306 */ /* 0x000e220000200c00 */
[----:B------:R-:W-:-:S07]  /*1590*/  IADD3 R32, R32, -0x80, RZ ;  /* 0xffffff8020207810 */ /* 0x000fce0007ffe0ff */
[----:B------:R-:W0:Y:S01]  /*15a0*/  I2F.F16 R80, R40 ;  /* 0x0000002800507306 */ /* 0x000e220000200c00 */
[----:B------:R-:W-:-:S07]  /*15b0*/  IADD3 R33, R33, -0x80, RZ ;  /* 0xffffff8021217810 */ /* 0x000fce0007ffe0ff */
[----:B------:R-:W0:Y:S01]  /*15c0*/  I2F.F16 R54, R54 ;  /* 0x0000003600367306 */ /* 0x000e220000200c00 */
[----:B------:R-:W-:-:S07]  /*15d0*/  IADD3 R34, R34, -0x80, RZ ;  /* 0xffffff8022227810 */ /* 0x000fce0007ffe0ff */
[----:B------:R-:W0:Y:S08]  /*15e0*/  I2F.F16 R51, R51 ;  /* 0x0000003300337306 */ /* 0x000e300000200c00 */
        /* <DEDUP_REMOVED lines=9> */
[----:B------:R-:W0:Y:S01]  /*1680*/  I2F.F16 R53, R30 ;  /* 0x0000001e00357306 */ /* 0x000e220000200c00 */
[----:B----4-:R-:W-:-:S02]  /*1690*/  @!P0 PRMT R94, R36, 0x7610, R94 ;  /* 0x00007610245e8816 */ /* 0x010fc4000000005e */
[----:B------:R-:W-:Y:S01]  /*16a0*/  @!P0 PRMT R93, R37, 0x7610, R93 ;  /* 0x00007610255d8816 */ /* 0x000fe2000000005d */
[----:B-1----:R-:W-:-:S04]  /*16b0*/  HADD2.F32 R35, -RZ, R28.H0_H0 ;  /* 0x2000001cff237230 */ /* 0x002fc80000004100 */
[----:B------:R1:W4:Y:S01]  /*16c0*/  I2F.F16 R67, R19 ;  /* 0x0000001300437306 */ /* 0x0003220000200c00 */
[----:B------:R-:W-:Y:S02]  /*16d0*/  @!P0 IADD3 R95, R39, R98, RZ ;  /* 0x00000062275f8210 */ /* 0x000fe40007ffe0ff */
[----:B------:R-:W-:Y:S02]  /*16e0*/  @!P0 PRMT R94, R94, 0x7610, R36 ;  /* 0x000076105e5e8816 */ /* 0x000fe40000000024 */
[----:B------:R-:W-:Y:S01]  /*16f0*/  @!P0 PRMT R93, R93, 0x7610, R37 ;  /* 0x000076105d5d8816 */ /* 0x000fe20000000025 */
[----:B-1----:R-:W1:Y:S02]  /*1700*/  LDS.64 R18, [UR4+0x208] ;  /* 0x00020804ff127984 */ /* 0x002e640008000a00 */
[----:B------:R0:W1:Y:S08]  /*1710*/  I2F.F16 R55, R32 ;  /* 0x0000002000377306 */ /* 0x0000700000200c00 */
[----:B------:R2:W1:Y:S01]  /*1720*/  I2F.F16 R56, R33 ;  /* 0x0000002100387306 */ /* 0x0004620000200c00 */
[----:B0-----:R-:W-:-:S07]  /*1730*/  HADD2.F32 R32, -RZ, R29.H0_H0 ;  /* 0x2000001dff207230 */ /* 0x001fce0000004100 */
[----:B------:R0:W1:Y:S01]  /*1740*/  I2F.F16 R52, R34 ;  /* 0x0000002200347306 */ /* 0x0000620000200c00 */
[----:B--2---:R-:W-:Y:S02]  /*1750*/  HADD2.F32 R33, -RZ, R29.H1_H1 ;  /* 0x3000001dff217230 */ /* 0x004fe40000004100 */
[----:B0-----:R-:W-:Y:S01]  /*1760*/  HADD2.F32 R34, -RZ, R28.H1_H1 ;  /* 0x3000001cff227230 */ /* 0x001fe20000004100 */
[----:B------:R-:W-:Y:S05]  /*1770*/  @!P1 BRA `(.L_x_1533) ;  /* 0x000005a000009947 */ /* 0x000fea0003800000 */
[----:B---34-:R-:W0:Y:S01]  /*1780*/  LDS.64 R28, [UR4] ;  /* 0x00000004ff1c7984 */ /* 0x018e220008000a00 */
[----:B------:R-:W-:Y:S02]  /*1790*/  HADD2.F32 R40, -RZ, R118.H0_H0 ;  /* 0x20000076ff287230 */ /* 0x000fe40000004100 */
[----:B------:R-:W-:Y:S01]  /*17a0*/  HADD2.F32 R42, -RZ, R117.H0_H0 ;  /* 0x20000075ff2a7230 */ /* 0x000fe20000004100 */
[----:B------:R-:W2:Y:S01]  /*17b0*/  LDS.64 R30, [UR4+0x8] ;  /* 0x00000804ff1e7984 */ /* 0x000ea20008000a00 */
[----:B------:R-:W-:Y:S02]  /*17c0*/  HADD2.F32 R44, -RZ, R80.H0_H0 ;  /* 0x20000050ff2c7230 */ /* 0x000fe40000004100 */
[----:B------:R-:W-:-:S02]  /*17d0*/  HADD2.F32 R41, -RZ, R115.H0_H0 ;  /* 0x20000073ff297230 */ /* 0x000fc40000004100 */
[----:B------:R-:W-:Y:S02]  /*17e0*/  HADD2.F32 R43, -RZ, R114.H0_H0 ;  /* 0x20000072ff2b7230 */ /* 0x000fe40000004100 */
[----:B------:R-:W-:Y:S02]  /*17f0*/  HADD2.F32 R45, -RZ, R87.H0_H0 ;  /* 0x20000057ff2d7230 */ /* 0x000fe40000004100 */
[--C-:B0-----:R-:W-:Y:S02]  /*1800*/  HADD2.F32 R37, -RZ, R28.reuse.H0_H0 ;  /* 0x2000001cff257230 */ /* 0x101fe40000004100 */
[----:B------:R-:W-:Y:S02]  /*1810*/  HADD2.F32 R36, -RZ, R28.H1_H1 ;  /* 0x3000001cff247230 */ /* 0x000fe40000004100 */
[----:B------:R-:W-:Y:S01]  /*1820*/  HADD2.F32 R28, -RZ, R120.H0_H0 ;  /* 0x20000078ff1c7230 */ /* 0x000fe20000004100 */
[C---:B------:R-:W-:Y:S01]  /*1830*/  FFMA.FTZ R40, R37.reuse, R40, RZ ;  /* 0x0000002825287223 */ /* 0x040fe200000100ff */
[--C-:B------:R-:W-:Y:S01]  /*1840*/  HADD2.F32 R38, -RZ, R29.reuse.H0_H0 ;  /* 0x2000001dff267230 */ /* 0x100fe20000004100 */
[C---:B------:R-:W-:Y:S01]  /*1850*/  FFMA.FTZ R42, R37.reuse, R42, RZ ;  /* 0x0000002a252a7223 */ /* 0x040fe200000100ff */
[----:B------:R-:W-:Y:S01]  /*1860*/  HADD2.F32 R39, -RZ, R29.H1_H1 ;  /* 0x3000001dff277230 */ /* 0x000fe20000004100 */
[----:B------:R-:W-:Y:S01]  /*1870*/  FFMA.FTZ R28, R28, R37, RZ ;  /* 0x000000251c1c7223 */ /* 0x000fe200000100ff */
[----:B------:R-:W-:Y:S01]  /*1880*/  HADD2.F32 R29, -RZ, R119.H0_H0 ;  /* 0x20000077ff1d7230 */ /* 0x000fe20000004100 */
[----:B------:R-:W-:Y:S01]  /*1890*/  FFMA.FTZ R44, R37, R44, RZ ;  /* 0x0000002c252c7223 */ /* 0x000fe200000100ff */
[----:B------:R-:W-:Y:S01]  /*18a0*/  HADD2.F32 R37, -RZ, R106.H0_H0 ;  /* 0x2000006aff257230 */ /* 0x000fe20000004100 */
[----:B------:R-:W-:Y:S01]  /*18b0*/  FFMA.FTZ R41, R36, R41, R40 ;  /* 0x0000002924297223 */ /* 0x000fe20000010028 */
[----:B------:R-:W-:Y:S01]  /*18c0*/  HADD2.F32 R40, -RZ, R107.H0_H0 ;  /* 0x2000006bff287230 */ /* 0x000fe20000004100 */
[----:B------:R-:W-:Y:S01]  /*18d0*/  FFMA.FTZ R28, R29, R36, R28 ;  /* 0x000000241d1c7223 */ /* 0x000fe2000001001c */
[----:B------:R-:W-:Y:S01]  /*18e0*/  HADD2.F32 R29, -RZ, R116.H0_H0 ;  /* 0x20000074ff1d7230 */ /* 0x000fe20000004100 */
[----:B------:R-:W-:Y:S01]  /*18f0*/  FFMA.FTZ R37, R38, R37, R41 ;  /* 0x0000002526257223 */ /* 0x000fe20000010029 */
[----:B------:R-:W-:Y:S01]  /*1900*/  HADD2.F32 R41, -RZ, R109.H0_H0 ;  /* 0x2000006dff297230 */ /* 0x000fe20000004100 */
[C---:B------:R-:W-:Y:S01]  /*1910*/  FFMA.FTZ R43, R36.reuse, R43, R42 ;  /* 0x0000002b242b7223 */ /* 0x040fe2000001002a */
        /* <DEDUP_REMOVED lines=8> */
[----:B--2---:R-:W-:Y:S01]  /*19a0*/  HADD2.F32 R38, -RZ, R31.H0_H0 ;  /* 0x2000001fff267230 */ /* 0x004fe20000004100 */
[----:B------:R-:W-:Y:S01]  /*19b0*/  FFMA.FTZ R28, R28, R39, R29 ;  /* 0x000000271c1c7223 */ /* 0x000fe2000001001d */
[----:B------:R-:W-:Y:S01]  /*19c0*/  HADD2.F32 R29, -RZ, R68.H0_H0 ;  /* 0x20000044ff1d7230 */ /* 0x000fe20000004100 */
[C---:B------:R-:W-:Y:S01]  /*19d0*/  FFMA.FTZ R41, R39.reuse, R36, R37 ;  /* 0x0000002427297223 */ /* 0x040fe20000010025 */
[--C-:B------:R-:W-:Y:S01]  /*19e0*/  HADD2.F32 R36, -RZ, R30.reuse.H0_H0 ;  /* 0x2000001eff247230 */ /* 0x100fe20000004100 */
[C---:B------:R-:W-:Y:S01]  /*19f0*/  FFMA.FTZ R43, R39.reuse, R40, R43 ;  /* 0x00000028272b7223 */ /* 0x040fe2000001002b */
[----:B------:R-:W-:Y:S01]  /*1a00*/  HADD2.F32 R37, -RZ, R30.H1_H1 ;  /* 0x3000001eff257230 */ /* 0x000fe20000004100 */
[----:B------:R-:W-:Y:S01]  /*1a10*/  FFMA.FTZ R45, R39, R42, R45 ;  /* 0x0000002a272d7223 */ /* 0x000fe2000001002d */
[----:B------:R-:W-:Y:S01]  /*1a20*/  HADD2.F32 R40, -RZ, R65.H0_H0 ;  /* 0x20000041ff287230 */ /* 0x000fe20000004100 */
[----:B------:R-:W-:Y:S01]  /*1a30*/  FFMA.FTZ R28, R29, R36, R28 ;  /* 0x000000241d1c7223 */ /* 0x000fe2000001001c */
[----:B------:R-:W-:-:S02]  /*1a40*/  HADD2.F32 R42, -RZ, R66.H0_H0 ;  /* 0x20000042ff2a7230 */ /* 0x000fc40000004100 */
[----:B------:R-:W-:Y:S01]  /*1a50*/  HADD2.F32 R30, -RZ, R67.H0_H0 ;  /* 0x20000043ff1e7230 */ /* 0x000fe20000004100 */
[C---:B------:R-:W-:Y:S01]  /*1a60*/  FFMA.FTZ R43, R36.reuse, R40, R43 ;  /* 0x00000028242b7223 */ /* 0x040fe2000001002b */
        /* <DEDUP_REMOVED lines=8> */
[----:B-1----:R-:W-:Y:S01]  /*1af0*/  HADD2.F32 R29, -RZ, R55.H0_H0 ;  /* 0x20000037ff1d7230 */ /* 0x002fe20000004100 */
[C---:B------:R-:W-:Y:S01]  /*1b00*/  FFMA.FTZ R39, R37.reuse, R30, R39 ;  /* 0x0000001e25277223 */ /* 0x040fe20000010027 */
[----:B------:R-:W-:Y:S01]  /*1b10*/  HADD2.F32 R36, -RZ, R56.H0_H0 ;  /* 0x20000038ff247230 */ /* 0x000fe20000004100 */
[----:B------:R-:W-:Y:S01]  /*1b20*/  FFMA.FTZ R45, R37, R42, R45 ;  /* 0x0000002a252d7223 */ /* 0x000fe2000001002d */
[----:B------:R-:W-:Y:S01]  /*1b30*/  HADD2.F32 R37, -RZ, R52.H0_H0 ;  /* 0x20000034ff257230 */ /* 0x000fe20000004100 */
[----:B------:R-:W-:Y:S01]  /*1b40*/  FFMA.FTZ R29, R29, R38, R28 ;  /* 0x000000261d1d7223 */ /* 0x000fe2000001001c */
[----:B------:R-:W-:Y:S01]  /*1b50*/  HADD2.F32 R31, -RZ, R31.H1_H1 ;  /* 0x3000001fff1f7230 */ /* 0x000fe20000004100 */
[C---:B------:R-:W-:Y:S01]  /*1b60*/  FFMA.FTZ R36, R38.reuse, R36, R39 ;  /* 0x0000002426247223 */ /* 0x040fe20000010027 */
        /* <DEDUP_REMOVED lines=8> */
[C---:B------:R-:W-:Y:S01]  /*1bf0*/  FFMA.FTZ R40, R31.reuse, R40, R37 ;  /* 0x000000281f287223 */ /* 0x040fe20000010025 */
[--C-:B------:R-:W-:Y:S01]  /*1c00*/  HADD2.F32 R29, -RZ, R94.reuse.H0_H0 ;  /* 0x2000005eff1d7230 */ /* 0x100fe20000004100 */
[----:B------:R-:W-:Y:S01]  /*1c10*/  FFMA.FTZ R45, R38, R39, R45 ;  /* 0x00000027262d7223 */ /* 0x000fe2000001002d */
[----:B------:R-:W-:Y:S02]  /*1c20*/  HADD2.F32 R37, -RZ, R94.H1_H1 ;  /* 0x3000005eff257230 */ /* 0x000fe40000004100 */
[--C-:B------:R-:W-:Y:S01]  /*1c30*/  HADD2.F32 R39, -RZ, R93.reuse.H0_H0 ;  /* 0x2000005dff277230 */ /* 0x100fe20000004100 */
[----:B------:R-:W-:Y:S01]  /*1c40*/  FFMA.FTZ R36, R31, R36, R45 ;  /* 0x000000241f247223 */ /* 0x000fe2000001002d */
[----:B------:R-:W-:Y:S01]  /*1c50*/  HADD2.F32 R41, -RZ, R93.H1_H1 ;  /* 0x3000005dff297230 */ /* 0x000fe20000004100 */
[----:B------:R-:W-:-:S02]  /*1c60*/  FMUL.FTZ R28, R28, R29 ;  /* 0x0000001d1c1c7220 */ /* 0x000fc40000410000 */
[----:B------:R-:W-:Y:S02]  /*1c70*/  FMUL.FTZ R30, R30, R37 ;  /* 0x000000251e1e7220 */ /* 0x000fe40000410000 */
[----:B------:R-:W-:Y:S01]  /*1c80*/  FMUL.FTZ R39, R40, R39 ;  /* 0x0000002728277220 */ /* 0x000fe20000410000 */
[----:B------:R-:W-:Y:S01]  /*1c90*/  F2FP.PACK_AB R28, RZ, R28 ;  /* 0x0000001cff1c723e */ /* 0x000fe200000000ff */
[----:B------:R-:W-:Y:S01]  /*1ca0*/  FMUL.FTZ R36, R36, R41 ;  /* 0x0000002924247220 */ /* 0x000fe20000410000 */
[----:B------:R-:W-:Y:S02]  /*1cb0*/  F2FP.PACK_AB R30, RZ, R30 ;  /* 0x0000001eff1e723e */ /* 0x000fe400000000ff */
[----:B------:R-:W-:Y:S02]  /*1cc0*/  F2FP.PACK_AB R39, RZ, R39 ;  /* 0x00000027ff27723e */ /* 0x000fe400000000ff */
[----:B------:R-:W-:Y:S02]  /*1cd0*/  F2FP.PACK_AB R36, RZ, R36 ;  /* 0x00000024ff24723e */ /* 0x000fe400000000ff */
[----:B------:R-:W-:-:S02]  /*1ce0*/  PRMT R28, R28, 0x5410, R30 ;  /* 0x000054101c1c7816 */ /* 0x000fc4000000001e */
[----:B------:R-:W-:-:S04]  /*1cf0*/  PRMT R39, R39, 0x5410, R36 ;  /* 0x0000541027277816 */ /* 0x000fc80000000024 */
[----:B------:R-:W-:Y:S01]  /*1d00*/  HFMA2.MMA R16, R28, 1, 1, R16 ;  /* 0x3c003c001c107835 */ /* 0x000fe20000000010 */
[----:B------:R-:W-:-:S05]  /*1d10*/  HADD2 R15, R39, R15 ;  /* 0x0000000f270f7230 */ /* 0x000fca0000000000 */
.L_x_1533:
[----:B---34-:R-:W-:Y:S05]  /*1d20*/  @!P2 BRA `(.L_x_1534) ;  /* 0x000005a00000a947 */ /* 0x018fea0003800000 */
[----:B------:R-:W0:Y:S01]  /*1d30*/  LDS.64 R28, [UR4+0x80] ;  /* 0x00008004ff1c7984 */ /* 0x000e220008000a00 */
[----:B------:R-:W-:Y:S02]  /*1d40*/  HADD2.F32 R39, -RZ, R118.H0_H0 ;  /* 0x20000076ff277230 */ /* 0x000fe40000004100 */
[----:B------:R-:W-:Y:S01]  /*1d50*/  HADD2.F32 R42, -RZ, R115.H0_H0 ;  /* 0x20000073ff2a7230 */ /* 0x000fe20000004100 */
[----:B------:R-:W2:Y:S01]  /*1d60*/  LDS.64 R30, [UR4+0x88] ;  /* 0x00008804ff1e7984 */ /* 0x000ea20008000a00 */
[----:B------:R-:W-:Y:S02]  /*1d70*/  HADD2.F32 R41, -RZ, R117.H0_H0 ;  /* 0x20000075ff297230 */ /* 0x000fe40000004100 */
[----:B------:R-:W-:Y:S02]  /*1d80*/  HADD2.F32 R43, -RZ, R80.H0_H0 ;  /* 0x20000050ff2b7230 */ /* 0x000fe40000004100 */
[----:B------:R-:W-:-:S02]  /*1d90*/  HADD2.F32 R40, -RZ, R119.H0_H0 ;  /* 0x20000077ff287230 */ /* 0x000fc40000004100 */
[----:B------:R-:W-:Y:S02]  /*1da0*/  HADD2.F32 R45, -RZ, R87.H0_H0 ;  /* 0x20000057ff2d7230 */ /* 0x000fe40000004100 */
[----:B------:R-:W-:Y:S02]  /*1db0*/  HADD2.F32 R44, -RZ, R107.H0_H0 ;  /* 0x2000006bff2c7230 */ /* 0x000fe40000004100 */
[----:B0-----:R-:W-:Y:S02]  /*1dc0*/  HADD2.F32 R36, -RZ, R28.H0_H0 ;  /* 0x2000001cff247230 */ /* 0x001fe40000004100 */
[--C-:B------:R-:W-:Y:S02]  /*1dd0*/  HADD2.F32 R38, -RZ, R29.reuse.H0_H0 ;  /* 0x2000001dff267230 */ /* 0x100fe40000004100 */
[----:B------:R-:W-:Y:S01]  /*1de0*/  HADD2.F32 R37, -RZ, R29.H1_H1 ;  /* 0x3000001dff257230 */ /* 0x000fe20000004100 */
[-C--:B------:R-:W-:Y:S01]  /*1df0*/  FFMA.FTZ R39, R39, R36.reuse, RZ ;  /* 0x0000002427277223 */ /* 0x080fe200000100ff */
[----:B------:R-:W-:Y:S01]  /*1e00*/  HADD2.F32 R29, -RZ, R120.H0_H0 ;  /* 0x20000078ff1d7230 */ /* 0x000fe20000004100 */
[-C--:B------:R-:W-:Y:S01]  /*1e10*/  FFMA.FTZ R41, R41, R36.reuse, RZ ;  /* 0x0000002429297223 */ /* 0x080fe200000100ff */
[----:B------:R-:W-:Y:S01]  /*1e20*/  HADD2.F32 R28, -RZ, R28.H1_H1 ;  /* 0x3000001cff1c7230 */ /* 0x000fe20000004100 */
[----:B------:R-:W-:-:S02]  /*1e30*/  FFMA.FTZ R43, R43, R36, RZ ;  /* 0x000000242b2b7223 */ /* 0x000fc400000100ff */
[----:B------:R-:W-:Y:S01]  /*1e40*/  FFMA.FTZ R29, R29, R36, RZ ;  /* 0x000000241d1d7223 */ /* 0x000fe200000100ff */
[----:B------:R-:W-:Y:S01]  /*1e50*/  HADD2.F32 R36, -RZ, R116.H0_H0 ;  /* 0x20000074ff247230 */ /* 0x000fe20000004100 */
[-C--:B------:R-:W-:Y:S01]  /*1e60*/  FFMA.FTZ R39, R42, R28.reuse, R39 ;  /* 0x0000001c2a277223 */ /* 0x080fe20000010027 */
[----:B------:R-:W-:Y:S01]  /*1e70*/  HADD2.F32 R42, -RZ, R114.H0_H0 ;  /* 0x20000072ff2a7230 */ /* 0x000fe20000004100 */
[-C--:B------:R-:W-:Y:S01]  /*1e80*/  FFMA.FTZ R29, R40, R28.reuse, R29 ;  /* 0x0000001c281d7223 */ /* 0x080fe2000001001d */
[----:B------:R-:W-:Y:S01]  /*1e90*/  HADD2.F32 R40, -RZ, R106.H0_H0 ;  /* 0x2000006aff287230 */ /* 0x000fe20000004100 */
[-C--:B------:R-:W-:Y:S02]  /*1ea0*/  FFMA.FTZ R43, R45, R28.reuse, R43 ;  /* 0x0000001c2d2b7223 */ /* 0x080fe4000001002b */
[----:B------:R-:W-:Y:S01]  /*1eb0*/  FFMA.FTZ R41, R42, R28, R41 ;  /* 0x0000001c2a297223 */ /* 0x000fe20000010029 */
[----:B------:R-:W-:Y:S01]  /*1ec0*/  HADD2.F32 R42, -RZ, R109.H0_H0 ;  /* 0x2000006dff2a7230 */ /* 0x000fe20000004100 */
[-C--:B------:R-:W-:Y:S01]  /*1ed0*/  FFMA.FTZ R28, R36, R38.reuse, R29 ;  /* 0x00000026241c7223 */ /* 0x080fe2000001001d */
[----:B------:R-:W-:Y:S01]  /*1ee0*/  HADD2.F32 R29, -RZ, R102.H0_H0 ;  /* 0x20000066ff1d7230 */ /* 0x000fe20000004100 */
[-C--:B------:R-:W-:Y:S01]  /*1ef0*/  FFMA.FTZ R36, R40, R38.reuse, R39 ;  /* 0x0000002628247223 */ /* 0x080fe20000010027 */
[----:B------:R-:W-:Y:S01]  /*1f00*/  HADD2.F32 R39, -RZ, R104.H0_H0 ;  /* 0x20000068ff277230 */ /* 0x000fe20000004100 */
[-C--:B------:R-:W-:Y:S01]  /*1f10*/  FFMA.FTZ R40, R44, R38.reuse, R41 ;  /* 0x000000262c287223 */ /* 0x080fe20000010029 */
[----:B------:R-:W-:Y:S01]  /*1f20*/  HADD2.F32 R41, -RZ, R73.H0_H0 ;  /* 0x20000049ff297230 */ /* 0x000fe20000004100 */
[----:B------:R-:W-:Y:S01]  /*1f30*/  FFMA.FTZ R42, R42, R38, R43 ;  /* 0x000000262a2a7223 */ /* 0x000fe2000001002b */
[----:B------:R-:W-:Y:S01]  /*1f40*/  HADD2.F32 R44, -RZ, R105.H0_H0 ;  /* 0x20000069ff2c7230 */ /* 0x000fe20000004100 */
[-C--:B------:R-:W-:Y:S01]  /*1f50*/  FFMA.FTZ R28, R29, R37.reuse, R28 ;  /* 0x000000251d1c7223 */ /* 0x080fe2000001001c */
[----:B--2---:R-:W-:Y:S01]  /*1f60*/  HADD2.F32 R29, -RZ, R30.H0_H0 ;  /* 0x2000001eff1d7230 */ /* 0x004fe20000004100 */
[-C--:B------:R-:W-:Y:S01]  /*1f70*/  FFMA.FTZ R38, R39, R37.reuse, R36 ;  /* 0x0000002527267223 */ /* 0x080fe20000010024 */
[--C-:B------:R-:W-:Y:S01]  /*1f80*/  HADD2.F32 R36, -RZ, R31.reuse.H0_H0 ;  /* 0x2000001fff247230 */ /* 0x100fe20000004100 */
[-C--:B------:R-:W-:Y:S01]  /*1f90*/  FFMA.FTZ R40, R41, R37.reuse, R40 ;  /* 0x0000002529287223 */ /* 0x080fe20000010028 */
[----:B------:R-:W-:Y:S01]  /*1fa0*/  HADD2.F32 R39, -RZ, R70.H0_H0 ;  /* 0x20000046ff277230 */ /* 0x000fe20000004100 */
[----:B------:R-:W-:Y:S01]  /*1fb0*/  FFMA.FTZ R42, R44, R37, R42 ;  /* 0x000000252c2a7223 */ /* 0x000fe2000001002a */
[----:B------:R-:W-:-:S02]  /*1fc0*/  HADD2.F32 R37, -RZ, R31.H1_H1 ;  /* 0x3000001fff257230 */ /* 0x000fc40000004100 */
[----:B------:R-:W-:Y:S01]  /*1fd0*/  HADD2.F32 R31, -RZ, R68.H0_H0 ;  /* 0x20000044ff1f7230 */ /* 0x000fe20000004100 */
[-C--:B------:R-:W-:Y:S01]  /*1fe0*/  FFMA.FTZ R39, R39, R29.reuse, R38 ;  /* 0x0000001d27277223 */ /* 0x080fe20000010026 */
[----:B------:R-:W-:Y:S02]  /*1ff0*/  HADD2.F32 R41, -RZ, R65.H0_H0 ;  /* 0x20000041ff297230 */ /* 0x000fe40000004100 */
[----:B------:R-:W-:Y:S01]  /*2000*/  HADD2.F32 R44, -RZ, R66.H0_H0 ;  /* 0x20000042ff2c7230 */ /* 0x000fe20000004100 */
[-C--:B------:R-:W-:Y:S01]  /*2010*/  FFMA.FTZ R31, R31, R29.reuse, R28 ;  /* 0x0000001d1f1f7223 */ /* 0x080fe2000001001c */
[----:B------:R-:W-:Y:S01]  /*2020*/  HADD2.F32 R30, -RZ, R30.H1_H1 ;  /* 0x3000001eff1e7230 */ /* 0x000fe20000004100 */
[-C--:B------:R-:W-:Y:S01]  /*2030*/  FFMA.FTZ R41, R41, R29.reuse, R40 ;  /* 0x0000001d29297223 */ /* 0x080fe20000010028 */
[----:B------:R-:W-:Y:S01]  /*2040*/  HADD2.F32 R43, -RZ, R67.H0_H0 ;  /* 0x20000043ff2b7230 */ /* 0x000fe20000004100 */
[----:B------:R-:W-:Y:S01]  /*2050*/  FFMA.FTZ R29, R44, R29, R42 ;  /* 0x0000001d2c1d7223 */ /* 0x000fe2000001002a */
[----:B------:R-:W-:-:S02]  /*2060*/  HADD2.F32 R38, -RZ, R69.H0_H0 ;  /* 0x20000045ff267230 */ /* 0x000fc40000004100 */
[----:B------:R-:W-:Y:S01]  /*2070*/  HADD2.F32 R42, -RZ, R57.H0_H0 ;  /* 0x20000039ff2a7230 */ /* 0x000fe20000004100 */
[-C--:B------:R-:W-:Y:S01]  /*2080*/  FFMA.FTZ R31, R43, R30.reuse, R31 ;  /* 0x0000001e2b1f7223 */ /* 0x080fe2000001001f */
[----:B------:R-:W-:Y:S01]  /*2090*/  HADD2.F32 R43, -RZ, R61.H0_H0 ;  /* 0x2000003dff2b7230 */ /* 0x000fe20000004100 */
[-C--:B------:R-:W-:Y:S01]  /*20a0*/  FFMA.FTZ R39, R38, R30.reuse, R39 ;  /* 0x0000001e26277223 */ /* 0x080fe20000010027 */
[----:B-1----:R-:W-:Y:S01]  /*20b0*/  HADD2.F32 R40, -RZ, R56.H0_H0 ;  /* 0x20000038ff287230 */ /* 0x002fe20000004100 */
[-C--:B------:R-:W-:Y:S01]  /*20c0*/  FFMA.FTZ R41, R42, R30.reuse, R41 ;  /* 0x0000001e2a297223 */ /* 0x080fe20000010029 */
[----:B------:R-:W-:Y:S01]  /*20d0*/  HADD2.F32 R28, -RZ, R55.H0_H0 ;  /* 0x20000037ff1c7230 */ /* 0x000fe20000004100 */
[----:B------:R-:W-:Y:S01]  /*20e0*/  FFMA.FTZ R29, R43, R30, R29 ;  /* 0x0000001e2b1d7223 */ /* 0x000fe2000001001d */
[----:B------:R-:W-:Y:S01]  /*20f0*/  HADD2.F32 R38, -RZ, R52.H0_H0 ;  /* 0x20000034ff267230 */ /* 0x000fe20000004100 */
[-C--:B------:R-:W-:Y:S01]  /*2100*/  FFMA.FTZ R30, R40, R36.reuse, R39 ;  /* 0x00000024281e7223 */ /* 0x080fe20000010027 */
[----:B------:R-:W-:Y:S01]  /*2110*/  HADD2.F32 R40, -RZ, R50.H0_H0 ;  /* 0x20000032ff287230 */ /* 0x000fe20000004100 */
[-C--:B------:R-:W-:Y:S01]  /*2120*/  FFMA.FTZ R28, R28, R36.reuse, R31 ;  /* 0x000000241c1c7223 */ /* 0x080fe2000001001f */
[----:B------:R-:W-:Y:S01]  /*2130*/  HADD2.F32 R42, -RZ, R53.H0_H0 ;  /* 0x20000035ff2a7230 */ /* 0x000fe20000004100 */
[----:B------:R-:W-:Y:S01]  /*2140*/  FFMA.FTZ R38, R38, R36, R41 ;  /* 0x0000002426267223 */ /* 0x000fe20000010029 */
[----:B------:R-:W-:-:S02]  /*2150*/  HADD2.F32 R31, -RZ, R54.H0_H0 ;  /* 0x20000036ff1f7230 */ /* 0x000fc40000004100 */
[----:B------:R-:W-:Y:S01]  /*2160*/  HADD2.F32 R39, -RZ, R51.H0_H0 ;  /* 0x20000033ff277230 */ /* 0x000fe20000004100 */
[-C--:B------:R-:W-:Y:S01]  /*2170*/  FFMA.FTZ R38, R40, R37.reuse, R38 ;  /* 0x0000002528267223 */ /* 0x080fe20000010026 */
[----:B------:R-:W-:Y:S01]  /*2180*/  HADD2.F32 R40, -RZ, R47.H0_H0 ;  /* 0x2000002fff287230 */ /* 0x000fe20000004100 */
[----:B------:R-:W-:Y:S01]  /*2190*/  FFMA.FTZ R36, R42, R36, R29 ;  /* 0x000000242a247223 */ /* 0x000fe2000001001d */
[--C-:B------:R-:W-:Y:S01]  /*21a0*/  HADD2.F32 R29, -RZ, R94.reuse.H0_H0 ;  /* 0x2000005eff1d7230 */ /* 0x100fe20000004100 */
[-C--:B------:R-:W-:Y:S01]  /*21b0*/  FFMA.FTZ R28, R31, R37.reuse, R28 ;  /* 0x000000251f1c7223 */ /* 0x080fe2000001001c */
[----:B------:R-:W-:Y:S01]  /*21c0*/  HADD2.F32 R31, -RZ, R94.H1_H1 ;  /* 0x3000005eff1f7230 */ /* 0x000fe20000004100 */
[-C--:B------:R-:W-:Y:S01]  /*21d0*/  FFMA.FTZ R30, R39, R37.reuse, R30 ;  /* 0x00000025271e7223 */ /* 0x080fe2000001001e */
        /* <DEDUP_REMOVED lines=15> */
.L_x_1534:
[----:B------:R-:W-:Y:S05]  /*22d0*/  @!P3 BRA `(.L_x_1535) ;  /* 0x000005a00000b947 */ /* 0x000fea0003800000 */
        /* <DEDUP_REMOVED lines=90> */
.L_x_1535:
        /* <DEDUP_REMOVED lines=90> */
[----:B------:R-:W-:Y:S02]  /*2e20*/  HADD2 R9, R38, R9 ;  /* 0x0000000926097230 */ /* 0x000fe40000000000 */
.L_x_1536:
[----:B------:R-:W-:Y:S01]  /*2e30*/  HADD2.F32 R120, -RZ, R120.H0_H0 ;  /* 0x20000078ff787230 */ /* 0x000fe20000004100 */
[----:B------:R-:W-:Y:S01]  /*2e40*/  IMAD.WIDE R112, R17, 0x8, R112 ;  /* 0x0000000811707825 */ /* 0x000fe200078e0270 */
[----:B------:R-:W-:Y:S01]  /*2e50*/  HADD2.F32 R118, -RZ, R118.H0_H0 ;  /* 0x20000076ff767230 */ /* 0x000fe20000004100 */
[----:B------:R-:W0:Y:S01]  /*2e60*/  LDS.64 R44, [UR4+0x280] ;  /* 0x00028004ff2c7984 */ /* 0x000e220008000a00 */
[----:B------:R-:W-:Y:S01]  /*2e70*/  HADD2.F32 R117, -RZ, R117.H0_H0 ;  /* 0x20000075ff757230 */ /* 0x000fe20000004100 */
[-C--:B------:R-:W-:Y:S01]  /*2e80*/  FFMA.FTZ R28, R120, R35.reuse, RZ ;  /* 0x00000023781c7223 */ /* 0x080fe200000100ff */
[----:B------:R-:W-:Y:S01]  /*2e90*/  HADD2.F32 R80, -RZ, R80.H0_H0 ;  /* 0x20000050ff507230 */ /* 0x000fe20000004100 */
[-C--:B------:R-:W-:Y:S01]  /*2ea0*/  FFMA.FTZ R30, R118, R35.reuse, RZ ;  /* 0x00000023761e7223 */ /* 0x080fe200000100ff */
[----:B------:R-:W-:Y:S01]  /*2eb0*/  HADD2.F32 R119, -RZ, R119.H0_H0 ;  /* 0x20000077ff777230 */ /* 0x000fe20000004100 */
[-C--:B------:R-:W-:Y:S01]  /*2ec0*/  FFMA.FTZ R37, R117, R35.reuse, RZ ;  /* 0x0000002375257223 */ /* 0x080fe200000100ff */
[----:B------:R-:W-:Y:S01]  /*2ed0*/  HADD2.F32 R115, -RZ, R115.H0_H0 ;  /* 0x20000073ff737230 */ /* 0x000fe20000004100 */
[----:B------:R-:W-:Y:S01]  /*2ee0*/  FFMA.FTZ R35, R80, R35, RZ ;  /* 0x0000002350237223 */ /* 0x000fe200000100ff */
        /* <DEDUP_REMOVED lines=25> */
[----:B------:R-:W-:Y:S01]  /*3080*/  IMAD.WIDE R110, R17, 0x8, R110 ;  /* 0x00000008116e7825 */ /* 0x000fe200078e026e */
[----:B------:R-:W-:-:S02]  /*3090*/  HADD2.F32 R65, -RZ, R65.H0_H0 ;  /* 0x20000041ff417230 */ /* 0x000fc40000004100 */
[----:B------:R-:W-:Y:S01]  /*30a0*/  HADD2.F32 R66, -RZ, R66.H0_H0 ;  /* 0x20000042ff427230 */ /* 0x000fe20000004100 */
[-C--:B------:R-:W-:Y:S01]  /*30b0*/  FFMA.FTZ R36, R68, R31.reuse, R29 ;  /* 0x0000001f44247223 */ /* 0x080fe2000001001d */
[----:B------:R-:W-:Y:S01]  /*30c0*/  HADD2.F32 R18, -RZ, R18.H1_H1 ;  /* 0x30000012ff127230 */ /* 0x000fe20000004100 */
[-C--:B------:R-:W-:Y:S01]  /*30d0*/  FFMA.FTZ R38, R70, R31.reuse, R28 ;  /* 0x0000001f46267223 */ /* 0x080fe2000001001c */
[----:B------:R-:W-:Y:S01]  /*30e0*/  HADD2.F32 R69, -RZ, R69.H0_H0 ;  /* 0x20000045ff457230 */ /* 0x000fe20000004100 */
[-C--:B------:R-:W-:Y:S01]  /*30f0*/  FFMA.FTZ R39, R65, R31.reuse, R30 ;  /* 0x0000001f41277223 */ /* 0x080fe2000001001e */
[----:B------:R-:W-:Y:S01]  /*3100*/  HADD2.F32 R57, -RZ, R57.H0_H0 ;  /* 0x20000039ff397230 */ /* 0x000fe20000004100 */
[----:B------:R-:W-:Y:S01]  /*3110*/  FFMA.FTZ R40, R66, R31, R32 ;  /* 0x0000001f42287223 */ /* 0x000fe20000010020 */
[----:B------:R-:W-:Y:S01]  /*3120*/  HADD2.F32 R37, -RZ, R19.H0_H0 ;  /* 0x20000013ff257230 */ /* 0x000fe20000004100 */
[----:B------:R1:W5:Y:S01]  /*3130*/  LDG.E.128.CONSTANT R28, [R112.64] ;  /* 0x00000006701c7981 */ /* 0x000362000c1e9d00 */
[----:B------:R-:W-:Y:S01]  /*3140*/  HADD2.F32 R56, -RZ, R56.H0_H0 ;  /* 0x20000038ff387230 */ /* 0x000fe20000004100 */
[-C--:B------:R-:W-:Y:S01]  /*3150*/  FFMA.FTZ R38, R69, R18.reuse, R38 ;  /* 0x0000001245267223 */ /* 0x080fe20000010026 */
[----:B------:R-:W-:Y:S01]  /*3160*/  HADD2.F32 R52, -RZ, R52.H0_H0 ;  /* 0x20000034ff347230 */ /* 0x000fe20000004100 */
[----:B------:R1:W5:Y:S01]  /*3170*/  LDG.E.128.CONSTANT R32, [R110.64] ;  /* 0x000000066e207981 */ /* 0x000362000c1e9d00 */
[----:B------:R-:W-:Y:S01]  /*3180*/  HADD2.F32 R61, -RZ, R61.H0_H0 ;  /* 0x2000003dff3d7230 */ /* 0x000fe20000004100 */
[-C--:B------:R-:W-:Y:S01]  /*3190*/  FFMA.FTZ R39, R57, R18.reuse, R39 ;  /* 0x0000001239277223 */ /* 0x080fe20000010027 */
[----:B------:R-:W-:Y:S01]  /*31a0*/  HADD2.F32 R67, -RZ, R67.H0_H0 ;  /* 0x20000043ff437230 */ /* 0x000fe20000004100 */
[-C--:B------:R-:W-:Y:S01]  /*31b0*/  FFMA.FTZ R38, R56, R37.reuse, R38 ;  /* 0x0000002538267223 */ /* 0x080fe20000010026 */
[----:B------:R-:W-:Y:S01]  /*31c0*/  HADD2.F32 R53, -RZ, R53.H0_H0 ;  /* 0x20000035ff357230 */ /* 0x000fe20000004100 */
[----:B------:R-:W-:Y:S01]  /*31d0*/  FFMA.FTZ R40, R61, R18, R40 ;  /* 0x000000123d287223 */ /* 0x000fe20000010028 */
[----:B------:R-:W-:Y:S01]  /*31e0*/  HADD2.F32 R19, -RZ, R19.H1_H1 ;  /* 0x30000013ff137230 */ /* 0x000fe20000004100 */
[----:B------:R-:W-:Y:S01]  /*31f0*/  FFMA.FTZ R39, R52, R37, R39 ;  /* 0x0000002534277223 */ /* 0x000fe20000010027 */
[----:B------:R-:W-:-:S02]  /*3200*/  HADD2.F32 R51, -RZ, R51.H0_H0 ;  /* 0x20000033ff337230 */ /* 0x000fc40000004100 */
[----:B------:R-:W-:Y:S01]  /*3210*/  HADD2.F32 R50, -RZ, R50.H0_H0 ;  /* 0x20000032ff327230 */ /* 0x000fe20000004100 */
[----:B------:R-:W-:Y:S01]  /*3220*/  FFMA.FTZ R36, R67, R18, R36 ;  /* 0x0000001243247223 */ /* 0x000fe20000010024 */
[----:B------:R-:W-:Y:S01]  /*3230*/  HADD2.F32 R55, -RZ, R55.H0_H0 ;  /* 0x20000037ff377230 */ /* 0x000fe20000004100 */
[----:B------:R-:W-:Y:S01]  /*3240*/  FFMA.FTZ R18, R53, R37, R40 ;  /* 0x0000002535127223 */ /* 0x000fe20000010028 */
[----:B------:R-:W-:Y:S01]  /*3250*/  HADD2.F32 R47, -RZ, R47.H0_H0 ;  /* 0x2000002fff2f7230 */ /* 0x000fe20000004100 */
[-C--:B------:R-:W-:Y:S01]  /*3260*/  FFMA.FTZ R40, R51, R19.reuse, R38 ;  /* 0x0000001333287223 */ /* 0x080fe20000010026 */
[----:B------:R-:W-:Y:S01]  /*3270*/  HADD2.F32 R54, -RZ, R54.H0_H0 ;  /* 0x20000036ff367230 */ /* 0x000fe20000004100 */
[----:B------:R-:W-:Y:S02]  /*3280*/  FFMA.FTZ R43, R50, R19, R39 ;  /* 0x00000013322b7223 */ /* 0x000fe40000010027 */
[----:B------:R-:W-:Y:S01]  /*3290*/  FFMA.FTZ R36, R55, R37, R36 ;  /* 0x0000002537247223 */ /* 0x000fe20000010024 */
[----:B------:R-:W2:Y:S01]  /*32a0*/  LDS.64 R38, [UR4+0x288] ;  /* 0x00028804ff267984 */ /* 0x000ea20008000a00 */
[-C--:B------:R-:W-:Y:S01]  /*32b0*/  FFMA.FTZ R42, R47, R19.reuse, R18 ;  /* 0x000000132f2a7223 */ /* 0x080fe20000010012 */
[--C-:B------:R-:W-:Y:S01]  /*32c0*/  HADD2.F32 R18, -RZ, R94.reuse.H0_H0 ;  /* 0x2000005eff127230 */ /* 0x100fe20000004100 */
[----:B------:R-:W-:Y:S01]  /*32d0*/  FFMA.FTZ R41, R54, R19, R36 ;  /* 0x0000001336297223 */ /* 0x000fe20000010024 */
[----:B------:R-:W-:-:S02]  /*32e0*/  HADD2.F32 R19, -RZ, R94.H1_H1 ;  /* 0x3000005eff137230 */ /* 0x000fc40000004100 */
[--C-:B------:R-:W-:Y:S02]  /*32f0*/  HADD2.F32 R36, -RZ, R93.reuse.H0_H0 ;  /* 0x2000005dff247230 */ /* 0x100fe40000004100 */
[----:B------:R-:W-:Y:S01]  /*3300*/  HADD2.F32 R37, -RZ, R93.H1_H1 ;  /* 0x3000005dff257230 */ /* 0x000fe20000004100 */
[----:B------:R-:W-:Y:S02]  /*3310*/  FMUL.FTZ R41, R41, R18 ;  /* 0x0000001229297220 */ /* 0x000fe40000410000 */
[----:B------:R-:W-:Y:S02]  /*3320*/  FMUL.FTZ R40, R40, R19 ;  /* 0x0000001328287220 */ /* 0x000fe40000410000 */
[----:B------:R-:W-:Y:S02]  /*3330*/  FMUL.FTZ R43, R43, R36 ;  /* 0x000000242b2b7220 */ /* 0x000fe40000410000 */
[----:B------:R-:W-:Y:S01]  /*3340*/  FMUL.FTZ R42, R42, R37 ;  /* 0x000000252a2a7220 */ /* 0x000fe20000410000 */
[----:B------:R-:W-:-:S02]  /*3350*/  F2FP.PACK_AB R41, RZ, R41 ;  /* 0x00000029ff29723e */ /* 0x000fc400000000ff */
[----:B------:R-:W-:Y:S02]  /*3360*/  F2FP.PACK_AB R40, RZ, R40 ;  /* 0x00000028ff28723e */ /* 0x000fe400000000ff */
[----:B------:R-:W-:Y:S02]  /*3370*/  F2FP.PACK_AB R43, RZ, R43 ;  /* 0x0000002bff2b723e */ /* 0x000fe400000000ff */
[----:B------:R-:W-:Y:S01]  /*3380*/  F2FP.PACK_AB R46, RZ, R42 ;  /* 0x0000002aff2e723e */ /* 0x000fe200000000ff */
[--C-:B------:R-:W-:Y:S02]  /*3390*/  HADD2 R42, R41.H0_H0, R8.reuse.H0_H0 ;  /* 0x20000008292a7230 */ /* 0x100fe40000000800 */
[----:B------:R-:W-:Y:S02]  /*33a0*/  HADD2 R41, R40.H0_H0, R8.H1_H1 ;  /* 0x3000000828297230 */ /* 0x000fe40000000800 */
[--C-:B------:R-:W-:Y:S02]  /*33b0*/  HADD2 R8, R43.H0_H0, R7.reuse.H0_H0 ;  /* 0x200000072b087230 */ /* 0x100fe40000000800 */
[----:B------:R-:W-:-:S02]  /*33c0*/  HADD2 R40, R46.H0_H0, R7.H1_H1 ;  /* 0x300000072e287230 */ /* 0x000fc40000000800 */
[--C-:B0-----:R-:W-:Y:S02]  /*33d0*/  HADD2.F32 R7, -RZ, R44.reuse.H0_H0 ;  /* 0x2000002cff077230 */ /* 0x101fe40000004100 */
[----:B------:R-:W-:-:S03]  /*33e0*/  HADD2.F32 R44, -RZ, R44.H1_H1 ;  /* 0x3000002cff2c7230 */ /* 0x000fc60000004100 */
[-C--:B------:R-:W-:Y:S02]  /*33f0*/  FFMA.FTZ R48, R118, R7.reuse, RZ ;  /* 0x0000000776307223 */ /* 0x080fe400000100ff */
[-C--:B------:R-:W-:Y:S01]  /*3400*/  FFMA.FTZ R49, R117, R7.reuse, RZ ;  /* 0x0000000775317223 */ /* 0x080fe200000100ff */
[--C-:B------:R-:W-:Y:S01]  /*3410*/  HADD2.F32 R46, -RZ, R45.reuse.H0_H0 ;  /* 0x2000002dff2e7230 */ /* 0x100fe20000004100 */
[-C--:B------:R-:W-:Y:S02]  /*3420*/  FFMA.FTZ R43, R120, R7.reuse, RZ ;  /* 0x00000007782b7223 */ /* 0x080fe400000100ff */
[----:B------:R-:W-:Y:S02]  /*3430*/  FFMA.FTZ R58, R80, R7, RZ ;  /* 0x00000007503a7223 */ /* 0x000fe400000100ff */
[-C--:B------:R-:W-:Y:S02]  /*3440*/  FFMA.FTZ R7, R115, R44.reuse, R48 ;  /* 0x0000002c73077223 */ /* 0x080fe40000010030 */
[-C--:B------:R-:W-:Y:S01]  /*3450*/  FFMA.FTZ R49, R114, R44.reuse, R49 ;  /* 0x0000002c72317223 */ /* 0x080fe20000010031 */
[----:B------:R-:W-:Y:S01]  /*3460*/  HADD2.F32 R45, -RZ, R45.H1_H1 ;  /* 0x3000002dff2d7230 */ /* 0x000fe20000004100 */
[----:B------:R-:W-:-:S02]  /*3470*/  FFMA.FTZ R43, R119, R44, R43 ;  /* 0x0000002c772b7223 */ /* 0x000fc4000001002b */
[----:B------:R-:W-:Y:S02]  /*3480*/  FFMA.FTZ R58, R87, R44, R58 ;  /* 0x0000002c573a7223 */ /* 0x000fe4000001003a */
[-C--:B------:R-:W-:Y:S02]  /*3490*/  FFMA.FTZ R7, R106, R46.reuse, R7 ;  /* 0x0000002e6a077223 */ /* 0x080fe40000010007 */
[-C--:B------:R-:W-:Y:S02]  /*34a0*/  FFMA.FTZ R48, R107, R46.reuse, R49 ;  /* 0x0000002e6b307223 */ /* 0x080fe40000010031 */
[-C--:B------:R-:W-:Y:S02]  /*34b0*/  FFMA.FTZ R43, R116, R46.reuse, R43 ;  /* 0x0000002e742b7223 */ /* 0x080fe4000001002b */
[----:B------:R-:W-:Y:S02]  /*34c0*/  FFMA.FTZ R46, R109, R46, R58 ;  /* 0x0000002e6d2e7223 */ /* 0x000fe4000001003a */
[-C--:B------:R-:W-:Y:S01]  /*34d0*/  FFMA.FTZ R44, R104, R45.reuse, R7 ;  /* 0x0000002d682c7223 */ /* 0x080fe20000010007 */
[----:B--2---:R-:W-:Y:S01]  /*34e0*/  HADD2.F32 R7, -RZ, R38.H0_H0 ;  /* 0x20000026ff077230 */ /* 0x004fe20000004100 */
[----:B------:R-:W-:-:S02]  /*34f0*/  FFMA.FTZ R43, R102, R45, R43 ;  /* 0x0000002d662b7223 */ /* 0x000fc4000001002b */
[-C--:B------:R-:W-:Y:S02]  /*3500*/  FFMA.FTZ R58, R73, R45.reuse, R48 ;  /* 0x0000002d493a7223 */ /* 0x080fe40000010030 */
[----:B------:R-:W-:Y:S01]  /*3510*/  FFMA.FTZ R59, R105, R45, R46 ;  /* 0x0000002d693b7223 */ /* 0x000fe2000001002e */
[----:B------:R-:W0:Y:S01]  /*3520*/  LDS.64 R48, [UR4+0x300] ;  /* 0x00030004ff307984 */ /* 0x000e220008000a00 */
[----:B------:R-:W-:Y:S01]  /*3530*/  HADD2.F32 R38, -RZ, R38.H1_H1 ;  /* 0x30000026ff267230 */ /* 0x000fe20000004100 */
[-C--:B------:R-:W-:Y:S02]  /*3540*/  FFMA.FTZ R43, R68, R7.reuse, R43 ;  /* 0x00000007442b7223 */ /* 0x080fe4000001002b */
[-C--:B------:R-:W-:Y:S02]  /*3550*/  FFMA.FTZ R46, R70, R7.reuse, R44 ;  /* 0x00000007462e7223 */ /* 0x080fe4000001002c */
[-C--:B------:R-:W-:Y:S02]  /*3560*/  FFMA.FTZ R58, R65, R7.reuse, R58 ;  /* 0x00000007413a7223 */ /* 0x080fe4000001003a */
[----:B------:R-:W-:Y:S01]  /*3570*/  FFMA.FTZ R59, R66, R7, R59 ;  /* 0x00000007423b7223 */ /* 0x000fe2000001003b */
[----:B------:R-:W-:Y:S01]  /*3580*/  HADD2.F32 R45, -RZ, R39.H0_H0 ;  /* 0x20000027ff2d7230 */ /* 0x000fe20000004100 */
[----:B------:R-:W-:-:S02]  /*3590*/  FFMA.FTZ R44, R67, R38, R43 ;  /* 0x00000026432c7223 */ /* 0x000fc4000001002b */
[-C--:B------:R-:W-:Y:S02]  /*35a0*/  FFMA.FTZ R46, R69, R38.reuse, R46 ;  /* 0x00000026452e7223 */ /* 0x080fe4000001002e */
[-C--:B------:R-:W-:Y:S02]  /*35b0*/  FFMA.FTZ R58, R57, R38.reuse, R58 ;  /* 0x00000026393a7223 */ /* 0x080fe4000001003a */
[----:B------:R-:W-:Y:S01]  /*35c0*/  FFMA.FTZ R38, R61, R38, R59 ;  /* 0x000000263d267223 */ /* 0x000fe2000001003b */
[----:B------:R-:W-:Y:S01]  /*35d0*/  HADD2.F32 R39, -RZ, R39.H1_H1 ;  /* 0x30000027ff277230 */ /* 0x000fe20000004100 */
[-C--:B------:R-:W-:Y:S02]  /*35e0*/  FFMA.FTZ R44, R55, R45.reuse, R44 ;  /* 0x0000002d372c7223 */ /* 0x080fe4000001002c */
[-C--:B------:R-:W-:Y:S02]  /*35f0*/  FFMA.FTZ R38, R53, R45.reuse, R38 ;  /* 0x0000002d35267223 */ /* 0x080fe40000010026 */
[----:B------:R-:W-:-:S02]  /*3600*/  FFMA.FTZ R46, R56, R45, R46 ;  /* 0x0000002d382e7223 */ /* 0x000fc4000001002e */
[----:B------:R-:W-:Y:S02]  /*3610*/  FFMA.FTZ R58, R52, R45, R58 ;  /* 0x0000002d343a7223 */ /* 0x000fe4000001003a */
[-C--:B------:R-:W-:Y:S02]  /*3620*/  FFMA.FTZ R7, R54, R39.reuse, R44 ;  /* 0x0000002736077223 */ /* 0x080fe4000001002c */
[-C--:B------:R-:W-:Y:S02]  /*3630*/  FFMA.FTZ R46, R51, R39.reuse, R46 ;  /* 0x00000027332e7223 */ /* 0x080fe4000001002e */
[-C--:B------:R-:W-:Y:S02]  /*3640*/  FFMA.FTZ R43, R50, R39.reuse, R58 ;  /* 0x00000027322b7223 */ /* 0x080fe4000001003a */
[----:B------:R-:W-:Y:S02]  /*3650*/  FFMA.FTZ R44, R47, R39, R38 ;  /* 0x000000272f2c7223 */ /* 0x000fe40000010026 */
[----:B------:R-:W2:Y:S01]  /*3660*/  LDS.64 R38, [UR4+0x308] ;  /* 0x00030804ff267984 */ /* 0x000ea20008000a00 */
[----:B------:R-:W-:-:S02]  /*3670*/  FMUL.FTZ R7, R7, R18 ;  /* 0x0000001207077220 */ /* 0x000fc40000410000 */
[----:B------:R-:W-:Y:S01]  /*3680*/  FMUL.FTZ R46, R46, R19 ;  /* 0x000000132e2e7220 */ /* 0x000fe20000410000 */
[----:B-----5:R-:W-:Y:S01]  /*3690*/  LOP3.LUT R45, R24, 0xff, RZ, 0xc0, !PT ;  /* 0x000000ff182d7812 */ /* 0x020fe200078ec0ff */
[----:B------:R-:W-:Y:S01]  /*36a0*/  FMUL.FTZ R43, R43, R36 ;  /* 0x000000242b2b7220 */ /* 0x000fe20000410000 */
[----:B------:R-:W-:Y:S01]  /*36b0*/  F2FP.PACK_AB R7, RZ, R7 ;  /* 0x00000007ff07723e */ /* 0x000fe200000000ff */
[----:B------:R-:W-:Y:S01]  /*36c0*/  FMUL.FTZ R58, R44, R37 ;  /* 0x000000252c3a7220 */ /* 0x000fe20000410000 */
[----:B------:R-:W-:Y:S02]  /*36d0*/  F2FP.PACK_AB R44, RZ, R46 ;  /* 0x0000002eff2c723e */ /* 0x000fe400000000ff */
[----:B------:R-:W-:Y:S02]  /*36e0*/  IADD3 R108, R45, -0x80, RZ ;  /* 0xffffff802d6c7810 */ /* 0x000fe40007ffe0ff */
[----:B------:R-:W-:Y:S01]  /*36f0*/  F2FP.PACK_AB R45, RZ, R43 ;  /* 0x0000002bff2d723e */ /* 0x000fe200000000ff */
[--C-:B------:R-:W-:Y:S01]  /*3700*/  HADD2 R43, R7.H0_H0, R6.reuse.H0_H0 ;  /* 0x20000006072b7230 */ /* 0x100fe20000000800 */
[----:B------:R-:W-:Y:S01]  /*3710*/  F2FP.PACK_AB R46, RZ, R58 ;  /* 0x0000003aff2e723e */ /* 0x000fe200000000ff */
[----:B------:R-:W-:Y:S01]  /*3720*/  HADD2 R44, R44.H0_H0, R6.H1_H1 ;  /* 0x300000062c2c7230 */ /* 0x000fe20000000800 */
[----:B------:R-:W-:-:S02]  /*3730*/  LOP3.LUT R6, R26, 0xff, RZ, 0xc0, !PT ;  /* 0x000000ff1a067812 */ /* 0x000fc400078ec0ff */
[----:B------:R-:W-:Y:S01]  /*3740*/  LOP3.LUT R59, R25, 0xff, RZ, 0xc0, !PT ;  /* 0x000000ff193b7812 */ /* 0x000fe200078ec0ff */
[--C-:B------:R-:W-:Y:S01]  /*3750*/  HADD2 R45, R45.H0_H0, R5.reuse.H0_H0 ;  /* 0x200000052d2d7230 */ /* 0x100fe20000000800 */
[----:B------:R-:W-:Y:S01]  /*3760*/  IADD3 R75, R6, -0x80, RZ ;  /* 0xffffff80064b7810 */ /* 0x000fe20007ffe0ff */
[----:B------:R-:W-:Y:S01]  /*3770*/  HADD2 R46, R46.H0_H0, R5.H1_H1 ;  /* 0x300000052e2e7230 */ /* 0x000fe20000000800 */
[----:B------:R-:W-:Y:S01]  /*3780*/  IADD3 R59, R59, -0x80, RZ ;  /* 0xffffff803b3b7810 */ /* 0x000fe20007ffe0ff */
[--C-:B0-----:R-:W-:Y:S01]  /*3790*/  HADD2.F32 R5, -RZ, R48.reuse.H0_H0 ;  /* 0x20000030ff057230 */ /* 0x101fe20000004100 */
[----:B------:R-:W-:Y:S01]  /*37a0*/  LOP3.LUT R6, R27, 0xff, RZ, 0xc0, !PT ;  /* 0x000000ff1b067812 */ /* 0x000fe200078ec0ff */
[----:B------:R-:W-:Y:S01]  /*37b0*/  HADD2.F32 R48, -RZ, R48.H1_H1 ;  /* 0x30000030ff307230 */ /* 0x000fe20000004100 */
[----:B------:R0:W3:Y:S02]  /*37c0*/  I2F.F16 R74, R59 ;  /* 0x0000003b004a7306 */ /* 0x0000e40000200c00 */
[----:B------:R-:W-:Y:S01]  /*37d0*/  IADD3 R76, R6, -0x80, RZ ;  /* 0xffffff80064c7810 */ /* 0x000fe20007ffe0ff */
[----:B------:R-:W-:-:S02]  /*37e0*/  FFMA.FTZ R6, R120, R5, RZ ;  /* 0x0000000578067223 */ /* 0x000fc400000100ff */
[-C--:B------:R-:W-:Y:S02]  /*37f0*/  FFMA.FTZ R7, R118, R5.reuse, RZ ;  /* 0x0000000576077223 */ /* 0x080fe400000100ff */
[-C--:B------:R-:W-:Y:S02]  /*3800*/  FFMA.FTZ R60, R80, R5.reuse, RZ ;  /* 0x00000005503c7223 */ /* 0x080fe400000100ff */
[----:B0-----:R-:W-:Y:S01]  /*3810*/  FFMA.FTZ R59, R117, R5, RZ ;  /* 0x00000005753b7223 */ /* 0x001fe200000100ff */
[----:B------:R-:W-:Y:S01]  /*3820*/  HADD2.F32 R58, -RZ, R49.H0_H0 ;  /* 0x20000031ff3a7230 */ /* 0x000fe20000004100 */
[-C--:B------:R-:W-:Y:S02]  /*3830*/  FFMA.FTZ R5, R119, R48.reuse, R6 ;  /* 0x0000003077057223 */ /* 0x080fe40000010006 */
[-C--:B------:R-:W-:Y:S02]  /*3840*/  FFMA.FTZ R7, R115, R48.reuse, R7 ;  /* 0x0000003073077223 */ /* 0x080fe40000010007 */
[----:B------:R-:W-:-:S02]  /*3850*/  FFMA.FTZ R59, R114, R48, R59 ;  /* 0x00000030723b7223 */ /* 0x000fc4000001003b */
[----:B------:R-:W-:Y:S01]  /*3860*/  FFMA.FTZ R60, R87, R48, R60 ;  /* 0x00000030573c7223 */ /* 0x000fe2000001003c */
[----:B------:R-:W-:Y:S01]  /*3870*/  HADD2.F32 R49, -RZ, R49.H1_H1 ;  /* 0x30000031ff317230 */ /* 0x000fe20000004100 */
[-C--:B------:R-:W-:Y:S02]  /*3880*/  FFMA.FTZ R5, R116, R58.reuse, R5 ;  /* 0x0000003a74057223 */ /* 0x080fe40000010005 */
[-C--:B------:R-:W-:Y:S02]  /*3890*/  FFMA.FTZ R6, R106, R58.reuse, R7 ;  /* 0x0000003a6a067223 */ /* 0x080fe40000010007 */
[-C--:B------:R-:W-:Y:S02]  /*38a0*/  FFMA.FTZ R48, R107, R58.reuse, R59 ;  /* 0x0000003a6b307223 */ /* 0x080fe4000001003b */
[----:B------:R-:W-:Y:S01]  /*38b0*/  FFMA.FTZ R60, R109, R58, R60 ;  /* 0x0000003a6d3c7223 */ /* 0x000fe2000001003c */
[----:B------:R-:W-:Y:S01]  /*38c0*/  LOP3.LUT R58, R21, 0xff, RZ, 0xc0, !PT ;  /* 0x000000ff153a7812 */ /* 0x000fe200078ec0ff */
[----:B------:R-:W-:-:S02]  /*38d0*/  FFMA.FTZ R7, R102, R49, R5 ;  /* 0x0000003166077223 */ /* 0x000fc40000010005 */
[-C--:B------:R-:W-:Y:S01]  /*38e0*/  FFMA.FTZ R6, R104, R49.reuse, R6 ;  /* 0x0000003168067223 */ /* 0x080fe20000010006 */
[----:B------:R-:W-:Y:S01]  /*38f0*/  IADD3 R90, R58, -0x80, RZ ;  /* 0xffffff803a5a7810 */ /* 0x000fe20007ffe0ff */
[-C--:B------:R-:W-:Y:S02]  /*3900*/  FFMA.FTZ R48, R73, R49.reuse, R48 ;  /* 0x0000003149307223 */ /* 0x080fe40000010030 */
[----:B------:R-:W-:Y:S01]  /*3910*/  FFMA.FTZ R60, R105, R49, R60 ;  /* 0x00000031693c7223 */ /* 0x000fe2000001003c */
[--C-:B--2---:R-:W-:Y:S01]  /*3920*/  HADD2.F32 R49, -RZ, R38.reuse.H0_H0 ;  /* 0x20000026ff317230 */ /* 0x104fe20000004100 */
[----:B------:R-:W-:Y:S01]  /*3930*/  LOP3.LUT R58, R22, 0xff, RZ, 0xc0, !PT ;  /* 0x000000ff163a7812 */ /* 0x000fe200078ec0ff */
[----:B------:R-:W-:Y:S01]  /*3940*/  HADD2.F32 R38, -RZ, R38.H1_H1 ;  /* 0x30000026ff267230 */ /* 0x000fe20000004100 */
[----:B------:R-:W-:Y:S02]  /*3950*/  LOP3.LUT R62, R20, 0xff, RZ, 0xc0, !PT ;  /* 0x000000ff143e7812 */ /* 0x000fe400078ec0ff */
[----:B------:R-:W-:Y:S01]  /*3960*/  IADD3 R91, R58, -0x80, RZ ;  /* 0xffffff803a5b7810 */ /* 0x000fe20007ffe0ff */
[----:B------:R-:W-:-:S02]  /*3970*/  FFMA.FTZ R7, R68, R49, R7 ;  /* 0x0000003144077223 */ /* 0x000fc40000010007 */
[-C--:B------:R-:W-:Y:S02]  /*3980*/  FFMA.FTZ R6, R70, R49.reuse, R6 ;  /* 0x0000003146067223 */ /* 0x080fe40000010006 */
[-C--:B------:R-:W-:Y:S02]  /*3990*/  FFMA.FTZ R58, R65, R49.reuse, R48 ;  /* 0x00000031413a7223 */ /* 0x080fe40000010030 */
[----:B------:R-:W-:Y:S01]  /*39a0*/  FFMA.FTZ R60, R66, R49, R60 ;  /* 0x00000031423c7223 */ /* 0x000fe2000001003c */
[----:B------:R-:W-:Y:S01]  /*39b0*/  HADD2.F32 R5, -RZ, R39.H0_H0 ;  /* 0x20000027ff057230 */ /* 0x000fe20000004100 */
[-C--:B------:R-:W-:Y:S01]  /*39c0*/  FFMA.FTZ R48, R67, R38.reuse, R7 ;  /* 0x0000002643307223 */ /* 0x080fe20000010007 */
[----:B------:R-:W-:Y:S01]  /*39d0*/  IADD3 R62, R62, -0x80, RZ ;  /* 0xffffff803e3e7810 */ /* 0x000fe20007ffe0ff */
[-C--:B------:R-:W-:Y:S01]  /*39e0*/  FFMA.FTZ R49, R69, R38.reuse, R6 ;  /* 0x0000002645317223 */ /* 0x080fe20000010006 */
[----:B------:R-:W-:Y:S01]  /*39f0*/  LOP3.LUT R59, R23, 0xff, RZ, 0xc0, !PT ;  /* 0x000000ff173b7812 */ /* 0x000fe200078ec0ff */
[----:B------:R-:W-:-:S02]  /*3a00*/  FFMA.FTZ R58, R57, R38, R58 ;  /* 0x00000026393a7223 */ /* 0x000fc4000001003a */
[----:B------:R-:W-:Y:S01]  /*3a10*/  FFMA.FTZ R60, R61, R38, R60 ;  /* 0x000000263d3c7223 */ /* 0x000fe2000001003c */
[----:B------:R-:W-:Y:S01]  /*3a20*/  SHF.R.U32.HI R38, RZ, 0x8, R24 ;  /* 0x00000008ff267819 */ /* 0x000fe20000011618 */
[----:B------:R-:W-:Y:S01]  /*3a30*/  HADD2.F32 R39, -RZ, R39.H1_H1 ;  /* 0x30000027ff277230 */ /* 0x000fe20000004100 */
[----:B------:R-:W0:Y:S01]  /*3a40*/  LDS.64 R6, [UR4+0x380] ;  /* 0x00038004ff067984 */ /* 0x000e220008000a00 */
[-C--:B------:R-:W-:Y:S01]  /*3a50*/  FFMA.FTZ R48, R55, R5.reuse, R48 ;  /* 0x0000000537307223 */ /* 0x080fe20000010030 */
[----:B------:R2:W4:Y:S01]  /*3a60*/  I2F.F16 R89, R62 ;  /* 0x0000003e00597306 */ /* 0x0005220000200c00 */
[----:B------:R-:W-:Y:S01]  /*3a70*/  IADD3 R92, R59, -0x80, RZ ;  /* 0xffffff803b5c7810 */ /* 0x000fe20007ffe0ff */
[-C--:B------:R-:W-:Y:S01]  /*3a80*/  FFMA.FTZ R60, R53, R5.reuse, R60 ;  /* 0x00000005353c7223 */ /* 0x080fe2000001003c */
[----:B------:R-:W-:Y:S02]  /*3a90*/  LEA.HI R81, R24, 0xffffff80, RZ, 0x8 ;  /* 0xffffff8018517811 */ /* 0x000fe400078f40ff */
[----:B------:R-:W-:Y:S01]  /*3aa0*/  LOP3.LUT R59, R38, 0xff, RZ, 0xc0, !PT ;  /* 0x000000ff263b7812 */ /* 0x000fe200078ec0ff */
[-C--:B------:R-:W-:Y:S01]  /*3ab0*/  FFMA.FTZ R38, R52, R5.reuse, R58 ;  /* 0x0000000534267223 */ /* 0x080fe2000001003a */
[----:B--2---:R-:W-:Y:S01]  /*3ac0*/  SHF.R.U32.HI R62, RZ, 0x10, R24 ;  /* 0x00000010ff3e7819 */ /* 0x004fe20000011618 */
[----:B------:R-:W-:-:S02]  /*3ad0*/  FFMA.FTZ R24, R56, R5, R49 ;  /* 0x0000000538187223 */ /* 0x000fc40000010031 */
[-C--:B------:R-:W-:Y:S02]  /*3ae0*/  FFMA.FTZ R5, R54, R39.reuse, R48 ;  /* 0x0000002736057223 */ /* 0x080fe40000010030 */
[-C--:B------:R-:W-:Y:S02]  /*3af0*/  FFMA.FTZ R24, R51, R39.reuse, R24 ;  /* 0x0000002733187223 */ /* 0x080fe40000010018 */
[----:B------:R-:W-:Y:S02]  /*3b00*/  FMUL.FTZ R58, R5, R18 ;  /* 0x00000012053a7220 */ /* 0x000fe40000410000 */
[-C--:B------:R-:W-:Y:S02]  /*3b10*/  FFMA.FTZ R5, R50, R39.reuse, R38 ;  /* 0x0000002732057223 */ /* 0x080fe40000010026 */
[----:B------:R-:W-:Y:S02]  /*3b20*/  FFMA.FTZ R60, R47, R39, R60 ;  /* 0x000000272f3c7223 */ /* 0x000fe4000001003c */
[----:B------:R-:W-:-:S02]  /*3b30*/  FMUL.FTZ R24, R24, R19 ;  /* 0x0000001318187220 */ /* 0x000fc40000410000 */
[----:B------:R-:W-:Y:S01]  /*3b40*/  FMUL.FTZ R5, R5, R36 ;  /* 0x0000002405057220 */ /* 0x000fe20000410000 */
[----:B------:R-:W-:Y:S01]  /*3b50*/  LOP3.LUT R62, R62, 0xff, RZ, 0xc0, !PT ;  /* 0x000000ff3e3e7812 */ /* 0x000fe200078ec0ff */
[----:B------:R-:W-:Y:S01]  /*3b60*/  FMUL.FTZ R60, R60, R37 ;  /* 0x000000253c3c7220 */ /* 0x000fe20000410000 */
[----:B------:R-:W-:Y:S02]  /*3b70*/  IADD3 R59, R59, -0x80, RZ ;  /* 0xffffff803b3b7810 */ /* 0x000fe40007ffe0ff */
[----:B------:R-:W-:Y:S02]  /*3b80*/  F2FP.PACK_AB R58, RZ, R58 ;  /* 0x0000003aff3a723e */ /* 0x000fe400000000ff */
[----:B------:R-:W-:Y:S02]  /*3b90*/  F2FP.PACK_AB R24, RZ, R24 ;  /* 0x00000018ff18723e */ /* 0x000fe400000000ff */
[----:B------:R-:W-:Y:S01]  /*3ba0*/  F2FP.PACK_AB R5, RZ, R5 ;  /* 0x00000005ff05723e */ /* 0x000fe200000000ff */
[----:B------:R2:W0:Y:S01]  /*3bb0*/  I2F.F16 R77, R59 ;  /* 0x0000003b004d7306 */ /* 0x0004220000200c00 */
[----:B------:R-:W-:Y:S01]  /*3bc0*/  IADD3 R84, R62, -0x80, RZ ;  /* 0xffffff803e547810 */ /* 0x000fe20007ffe0ff */
[----:B------:R-:W-:Y:S01]  /*3bd0*/  HADD2 R58, R58.H0_H0, R4.H0_H0 ;  /* 0x200000043a3a7230 */ /* 0x000fe20000000800 */
[----:B------:R-:W-:Y:S01]  /*3be0*/  F2FP.PACK_AB R62, RZ, R60 ;  /* 0x0000003cff3e723e */ /* 0x000fe200000000ff */
[----:B------:R-:W-:-:S02]  /*3bf0*/  HADD2 R60, R5.H0_H0, R3.H0_H0 ;  /* 0x20000003053c7230 */ /* 0x000fc40000000800 */
[----:B--2---:R-:W-:Y:S02]  /*3c00*/  HADD2 R59, R24.H0_H0, R4.H1_H1 ;  /* 0x30000004183b7230 */ /* 0x004fe40000000800 */
[----:B------:R-:W2:Y:S01]  /*3c10*/  LDS.64 R4, [UR4+0x388] ;  /* 0x00038804ff047984 */ /* 0x000ea20008000a00 */
[----:B------:R-:W-:Y:S02]  /*3c20*/  LEA.HI R82, R25, 0xffffff80, RZ, 0x8 ;  /* 0xffffff8019527811 */ /* 0x000fe400078f40ff */
[--C-:B------:R-:W-:Y:S02]  /*3c30*/  SHF.R.U32.HI R48, RZ, 0x8, R25.reuse ;  /* 0x00000008ff307819 */ /* 0x100fe40000011619 */
[----:B------:R-:W-:Y:S02]  /*3c40*/  SHF.R.U32.HI R25, RZ, 0x10, R25 ;  /* 0x00000010ff197819 */ /* 0x000fe40000011619 */
[----:B------:R-:W-:Y:S02]  /*3c50*/  LEA.HI R83, R26, 0xffffff80, RZ, 0x8 ;  /* 0xffffff801a537811 */ /* 0x000fe400078f40ff */
[----:B------:R-:W-:-:S02]  /*3c60*/  LOP3.LUT R25, R25, 0xff, RZ, 0xc0, !PT ;  /* 0x000000ff19197812 */ /* 0x000fc400078ec0ff */
[--C-:B------:R-:W-:Y:S02]  /*3c70*/  SHF.R.U32.HI R38, RZ, 0x8, R26.reuse ;  /* 0x00000008ff267819 */ /* 0x100fe4000001161a */
[----:B------:R-:W-:Y:S02]  /*3c80*/  SHF.R.U32.HI R26, RZ, 0x10, R26 ;  /* 0x00000010ff1a7819 */ /* 0x000fe4000001161a */
[----:B------:R-:W-:Y:S02]  /*3c90*/  LEA.HI R88, R27, 0xffffff80, RZ, 0x8 ;  /* 0xffffff801b587811 */ /* 0x000fe400078f40ff */
[----:B------:R-:W-:Y:S01]  /*3ca0*/  IADD3 R85, R25, -0x80, RZ ;  /* 0xffffff8019557810 */ /* 0x000fe20007ffe0ff */
[----:B0-----:R-:W-:Y:S01]  /*3cb0*/  HADD2.F32 R25, -RZ, R6.H0_H0 ;  /* 0x20000006ff197230 */ /* 0x001fe20000004100 */
[----:B------:R-:W-:Y:S02]  /*3cc0*/  SHF.R.U32.HI R24, RZ, 0x8, R27 ;  /* 0x00000008ff187819 */ /* 0x000fe4000001161b */
[----:B------:R-:W-:-:S02]  /*3cd0*/  LOP3.LUT R26, R26, 0xff, RZ, 0xc0, !PT ;  /* 0x000000ff1a1a7812 */ /* 0x000fc400078ec0ff */
[----:B------:R-:W-:Y:S01]  /*3ce0*/  SHF.R.U32.HI R27, RZ, 0x10, R27 ;  /* 0x00000010ff1b7819 */ /* 0x000fe2000001161b */
[----:B------:R-:W-:Y:S01]  /*3cf0*/  HADD2.F32 R6, -RZ, R6.H1_H1 ;  /* 0x30000006ff067230 */ /* 0x000fe20000004100 */
[----:B------:R-:W-:Y:S01]  /*3d00*/  IADD3 R26, R26, -0x80, RZ ;  /* 0xffffff801a1a7810 */ /* 0x000fe20007ffe0ff */
[-C--:B------:R-:W-:Y:S01]  /*3d10*/  FFMA.FTZ R118, R118, R25.reuse, RZ ;  /* 0x0000001976767223 */ /* 0x080fe200000100ff */
[----:B------:R-:W-:Y:S01]  /*3d20*/  LOP3.LUT R27, R27, 0xff, RZ, 0xc0, !PT ;  /* 0x000000ff1b1b7812 */ /* 0x000fe200078ec0ff */
[----:B------:R-:W-:Y:S01]  /*3d30*/  HADD2 R62, R62.H0_H0, R3.H1_H1 ;  /* 0x300000033e3e7230 */ /* 0x000fe20000000800 */
[----:B------:R-:W-:Y:S01]  /*3d40*/  LOP3.LUT R38, R38, 0xff, RZ, 0xc0, !PT ;  /* 0x000000ff26267812 */ /* 0x000fe200078ec0ff */
[----:B------:R-:W-:Y:S01]  /*3d50*/  HADD2.F32 R3, -RZ, R7.H0_H0 ;  /* 0x20000007ff037230 */ /* 0x000fe20000004100 */
[----:B------:R0:W1:Y:S01]  /*3d60*/  I2F.F16 R86, R26 ;  /* 0x0000001a00567306 */ /* 0x0000620000200c00 */
[----:B------:R-:W-:Y:S01]  /*3d70*/  IADD3 R39, R27, -0x80, RZ ;  /* 0xffffff801b277810 */ /* 0x000fe20007ffe0ff */
[----:B------:R-:W-:Y:S01]  /*3d80*/  FFMA.FTZ R118, R115, R6, R118 ;  /* 0x0000000673767223 */ /* 0x000fe20000010076 */
[----:B------:R-:W-:Y:S01]  /*3d90*/  SHF.R.U32.HI R27, RZ, 0x10, R20 ;  /* 0x00000010ff1b7819 */ /* 0x000fe20000011614 */
[----:B------:R-:W-:Y:S01]  /*3da0*/  UIADD3 UR4, UR4, 0x40, URZ ;  /* 0x0000004004047890 */ /* 0x000fe2000fffe03f */
[----:B------:R-:W-:Y:S01]  /*3db0*/  IADD3 R38, R38, -0x80, RZ ;  /* 0xffffff8026267810 */ /* 0x000fe20007ffe0ff */
[----:B------:R-:W-:Y:S01]  /*3dc0*/  FFMA.FTZ R120, R120, R25, RZ ;  /* 0x0000001978787223 */ /* 0x000fe200000100ff */
[----:B------:R-:W-:-:S02]  /*3dd0*/  LOP3.LUT R24, R24, 0xff, RZ, 0xc0, !PT ;  /* 0x000000ff18187812 */ /* 0x000fc400078ec0ff */
[----:B0-----:R-:W-:Y:S01]  /*3de0*/  SHF.R.U32.HI R26, RZ, 0x8, R20 ;  /* 0x00000008ff1a7819 */ /* 0x001fe20000011614 */
[-C--:B------:R-:W-:Y:S01]  /*3df0*/  FFMA.FTZ R117, R117, R25.reuse, RZ ;  /* 0x0000001975757223 */ /* 0x080fe200000100ff */
[----:B------:R-:W-:Y:S01]  /*3e00*/  HADD2.F32 R7, -RZ, R7.H1_H1 ;  /* 0x30000007ff077230 */ /* 0x000fe20000004100 */
[----:B------:R-:W-:Y:S01]  /*3e10*/  FFMA.FTZ R25, R80, R25, RZ ;  /* 0x0000001950197223 */ /* 0x000fe200000100ff */
[----:B------:R-:W-:Y:S01]  /*3e20*/  LOP3.LUT R26, R26, 0xff, RZ, 0xc0, !PT ;  /* 0x000000ff1a1a7812 */ /* 0x000fe200078ec0ff */
[----:B------:R-:W-:Y:S01]  /*3e30*/  FFMA.FTZ R118, R106, R3, R118 ;  /* 0x000000036a767223 */ /* 0x000fe20000010076 */
[----:B------:R-:W-:Y:S01]  /*3e40*/  LOP3.LUT R27, R27, 0xff, RZ, 0xc0, !PT ;  /* 0x000000ff1b1b7812 */ /* 0x000fe200078ec0ff */
[----:B------:R0:W1:Y:S01]  /*3e50*/  I2F.F16 R79, R38 ;  /* 0x00000026004f7306 */ /* 0x0000620000200c00 */
[-C--:B------:R-:W-:Y:S01]  /*3e60*/  FFMA.FTZ R120, R119, R6.reuse, R120 ;  /* 0x0000000677787223 */ /* 0x080fe20000010078 */
[----:B------:R-:W-:Y:S01]  /*3e70*/  LEA.HI R71, R20, 0xffffff80, RZ, 0x8 ;  /* 0xffffff8014477811 */ /* 0x000fe200078f40ff */
[----:B------:R-:W-:Y:S01]  /*3e80*/  FFMA.FTZ R114, R114, R6, R117 ;  /* 0x0000000672727223 */ /* 0x000fe20000010075 */
[----:B------:R-:W-:Y:S01]  /*3e90*/  IADD3 R20, R26, -0x80, RZ ;  /* 0xffffff801a147810 */ /* 0x000fe20007ffe0ff */
[----:B------:R-:W-:Y:S01]  /*3ea0*/  FFMA.FTZ R118, R104, R7, R118 ;  /* 0x0000000768767223 */ /* 0x000fe20000010076 */
[----:B------:R-:W-:-:S02]  /*3eb0*/  IADD3 R104, R27, -0x80, RZ ;  /* 0xffffff801b687810 */ /* 0x000fc40007ffe0ff */
[----:B------:R-:W1:Y:S01]  /*3ec0*/  LDS.64 R26, [UR4+0x1d0] ;  /* 0x0001d004ff1a7984 */ /* 0x000e620008000a00 */
[----:B0-----:R-:W-:Y:S01]  /*3ed0*/  IADD3 R38, R24, -0x80, RZ ;  /* 0xffffff8018267810 */ /* 0x001fe20007ffe0ff */
[----:B------:R-:W-:Y:S02]  /*3ee0*/  FFMA.FTZ R24, R87, R6, R25 ;  /* 0x0000000657187223 */ /* 0x000fe40000010019 */
[-C--:B------:R-:W-:Y:S02]  /*3ef0*/  FFMA.FTZ R25, R116, R3.reuse, R120 ;  /* 0x0000000374197223 */ /* 0x080fe40000010078 */
[-C--:B------:R-:W-:Y:S02]  /*3f00*/  FFMA.FTZ R6, R107, R3.reuse, R114 ;  /* 0x000000036b067223 */ /* 0x080fe40000010072 */
[----:B------:R-:W-:Y:S01]  /*3f10*/  FFMA.FTZ R24, R109, R3, R24 ;  /* 0x000000036d187223 */ /* 0x000fe20000010018 */
[----:B------:R0:W1:Y:S01]  /*3f20*/  I2F.F16 R80, R38 ;  /* 0x0000002600507306 */ /* 0x0000620000200c00 */
[----:B------:R-:W-:-:S02]  /*3f30*/  FFMA.FTZ R25, R102, R7, R25 ;  /* 0x0000000766197223 */ /* 0x000fc40000010019 */
[-C--:B------:R-:W-:Y:S02]  /*3f40*/  FFMA.FTZ R6, R73, R7.reuse, R6 ;  /* 0x0000000749067223 */ /* 0x080fe40000010006 */
[----:B0-----:R-:W-:Y:S01]  /*3f50*/  FFMA.FTZ R38, R105, R7, R24 ;  /* 0x0000000769267223 */ /* 0x001fe20000010018 */
[----:B--2---:R-:W-:Y:S02]  /*3f60*/  HADD2.F32 R7, -RZ, R4.H0_H0 ;  /* 0x20000004ff077230 */ /* 0x004fe40000004100 */
[----:B------:R0:W2:Y:S03]  /*3f70*/  I2F.F16 R102, R20 ;  /* 0x0000001400667306 */ /* 0x0000a60000200c00 */
[-C--:B------:R-:W-:Y:S02]  /*3f80*/  FFMA.FTZ R25, R68, R7.reuse, R25 ;  /* 0x0000000744197223 */ /* 0x080fe40000010019 */
[----:B------:R-:W-:-:S02]  /*3f90*/  FFMA.FTZ R118, R70, R7, R118 ;  /* 0x0000000746767223 */ /* 0x000fc40000010076 */
[-C--:B------:R-:W-:Y:S01]  /*3fa0*/  FFMA.FTZ R65, R65, R7.reuse, R6 ;  /* 0x0000000741417223 */ /* 0x080fe20000010006 */
[----:B0-----:R-:W-:Y:S01]  /*3fb0*/  HADD2.F32 R20, -RZ, R4.H1_H1 ;  /* 0x30000004ff147230 */ /* 0x001fe20000004100 */
[----:B------:R-:W-:Y:S01]  /*3fc0*/  FFMA.FTZ R38, R66, R7, R38 ;  /* 0x0000000742267223 */ /* 0x000fe20000010026 */
[----:B------:R0:W1:Y:S01]  /*3fd0*/  I2F.F16 R87, R39 ;  /* 0x0000002700577306 */ /* 0x0000620000200c00 */
[----:B------:R-:W-:Y:S02]  /*3fe0*/  SHF.R.U32.HI R3, RZ, 0x8, R21 ;  /* 0x00000008ff037819 */ /* 0x000fe40000011615 */
[-C--:B------:R-:W-:Y:S01]  /*3ff0*/  FFMA.FTZ R6, R67, R20.reuse, R25 ;  /* 0x0000001443067223 */ /* 0x080fe20000010019 */
[----:B------:R-:W-:Y:S01]  /*4000*/  LEA.HI R72, R21, 0xffffff80, RZ, 0x8 ;  /* 0xffffff8015487811 */ /* 0x000fe200078f40ff */
[-C--:B------:R-:W-:Y:S01]  /*4010*/  FFMA.FTZ R118, R69, R20.reuse, R118 ;  /* 0x0000001445767223 */ /* 0x080fe20000010076 */
[----:B------:R-:W-:Y:S01]  /*4020*/  LEA.HI R63, R22, 0xffffff80, RZ, 0x8 ;  /* 0xffffff80163f7811 */ /* 0x000fe200078f40ff */
[-C--:B------:R-:W-:Y:S01]  /*4030*/  FFMA.FTZ R65, R57, R20.reuse, R65 ;  /* 0x0000001439417223 */ /* 0x080fe20000010041 */
[----:B------:R-:W-:Y:S01]  /*4040*/  LEA.HI R64, R23, 0xffffff80, RZ, 0x8 ;  /* 0xffffff8017407811 */ /* 0x000fe200078f40ff */
[----:B------:R-:W-:Y:S01]  /*4050*/  FFMA.FTZ R38, R61, R20, R38 ;  /* 0x000000143d267223 */ /* 0x000fe20000010026 */
[----:B0-----:R-:W-:-:S02]  /*4060*/  SHF.R.U32.HI R39, RZ, 0x8, R22 ;  /* 0x00000008ff277819 */ /* 0x001fc40000011616 */
[----:B------:R-:W-:Y:S02]  /*4070*/  SHF.R.U32.HI R20, RZ, 0x8, R23 ;  /* 0x00000008ff147819 */ /* 0x000fe40000011617 */
[----:B------:R-:W-:Y:S02]  /*4080*/  SHF.R.U32.HI R21, RZ, 0x10, R21 ;  /* 0x00000010ff157819 */ /* 0x000fe40000011615 */
[----:B------:R-:W-:Y:S02]  /*4090*/  SHF.R.U32.HI R22, RZ, 0x10, R22 ;  /* 0x00000010ff167819 */ /* 0x000fe40000011616 */
[----:B------:R-:W-:Y:S02]  /*40a0*/  SHF.R.U32.HI R23, RZ, 0x10, R23 ;  /* 0x00000010ff177819 */ /* 0x000fe40000011617 */
[----:B------:R-:W-:Y:S02]  /*40b0*/  LOP3.LUT R3, R3, 0xff, RZ, 0xc0, !PT ;  /* 0x000000ff03037812 */ /* 0x000fe400078ec0ff */
[----:B------:R-:W-:-:S02]  /*40c0*/  LOP3.LUT R48, R48, 0xff, RZ, 0xc0, !PT ;  /* 0x000000ff30307812 */ /* 0x000fc400078ec0ff */
[----:B------:R-:W-:Y:S02]  /*40d0*/  LOP3.LUT R21, R21, 0xff, RZ, 0xc0, !PT ;  /* 0x000000ff15157812 */ /* 0x000fe400078ec0ff */
[----:B------:R-:W-:Y:S02]  /*40e0*/  LOP3.LUT R22, R22, 0xff, RZ, 0xc0, !PT ;  /* 0x000000ff16167812 */ /* 0x000fe400078ec0ff */
[----:B------:R-:W-:Y:S02]  /*40f0*/  LOP3.LUT R20, R20, 0xff, RZ, 0xc0, !PT ;  /* 0x000000ff14147812 */ /* 0x000fe400078ec0ff */
[----:B------:R-:W-:Y:S02]  /*4100*/  LOP3.LUT R23, R23, 0xff, RZ, 0xc0, !PT ;  /* 0x000000ff17177812 */ /* 0x000fe400078ec0ff */
[----:B------:R-:W-:Y:S02]  /*4110*/  IADD3 R105, R3, -0x80, RZ ;  /* 0xffffff8003697810 */ /* 0x000fe40007ffe0ff */
[----:B------:R-:W-:-:S02]  /*4120*/  IADD3 R48, R48, -0x80, RZ ;  /* 0xffffff8030307810 */ /* 0x000fc40007ffe0ff */
[----:B------:R-:W-:Y:S02]  /*4130*/  IADD3 R21, R21, -0x80, RZ ;  /* 0xffffff8015157810 */ /* 0x000fe40007ffe0ff */
[----:B------:R-:W-:Y:S02]  /*4140*/  IADD3 R22, R22, -0x80, RZ ;  /* 0xffffff8016167810 */ /* 0x000fe40007ffe0ff */
[----:B------:R-:W-:Y:S02]  /*4150*/  IADD3 R20, R20, -0x80, RZ ;  /* 0xffffff8014147810 */ /* 0x000fe40007ffe0ff */
[----:B------:R-:W-:Y:S01]  /*4160*/  IADD3 R23, R23, -0x80, RZ ;  /* 0xffffff8017177810 */ /* 0x000fe20007ffe0ff */
[----:B------:R-:W0:Y:S01]  /*4170*/  I2F.F16 R81, R81 ;  /* 0x0000005100517306 */ /* 0x000e220000200c00 */
[----:B------:R-:W-:Y:S01]  /*4180*/  HADD2.F32 R3, -RZ, R5.H0_H0 ;  /* 0x20000005ff037230 */ /* 0x000fe20000004100 */
[----:B------:R-:W-:-:S06]  /*4190*/  LOP3.LUT R39, R39, 0xff, RZ, 0xc0, !PT ;  /* 0x000000ff27277812 */ /* 0x000fcc00078ec0ff */
[----:B------:R-:W0:Y:S01]  /*41a0*/  I2F.F16 R82, R82 ;  /* 0x0000005200527306 */ /* 0x000e220000200c00 */
[----:B------:R-:W-:Y:S01]  /*41b0*/  HADD2.F32 R24, -RZ, R5.H1_H1 ;  /* 0x30000005ff187230 */ /* 0x000fe20000004100 */
[----:B------:R-:W-:-:S06]  /*41c0*/  IADD3 R39, R39, -0x80, RZ ;  /* 0xffffff8027277810 */ /* 0x000fcc0007ffe0ff */
[----:B------:R-:W0:Y:S01]  /*41d0*/  I2F.F16 R83, R83 ;  /* 0x0000005300537306 */ /* 0x000e220000200c00 */
[-C--:B------:R-:W-:Y:S01]  /*41e0*/  FFMA.FTZ R7, R55, R3.reuse, R6 ;  /* 0x0000000337077223 */ /* 0x080fe20000010006 */
[----:B------:R-:W0:Y:S06]  /*41f0*/  LDS.64 R4, [UR4+0x1d8] ;  /* 0x0001d804ff047984 */ /* 0x000e2c0008000a00 */
[----:B------:R-:W0:Y:S01]  /*4200*/  I2F.F16 R88, R88 ;  /* 0x0000005800587306 */ /* 0x000e220000200c00 */
[----:B------:R-:W-:-:S07]  /*4210*/  FFMA.FTZ R6, R56, R3, R118 ;  /* 0x0000000338067223 */ /* 0x000fce0000010076 */
[----:B------:R-:W0:Y:S01]  /*4220*/  I2F.F16 R71, R71 ;  /* 0x0000004700477306 */ /* 0x000e220000200c00 */
[----:B------:R-:W-:-:S07]  /*4230*/  FFMA.FTZ R65, R52, R3, R65 ;  /* 0x0000000334417223 */ /* 0x000fce0000010041 */
        /* <DEDUP_REMOVED lines=18> */
[----:B------:R-:W-:Y:S01]  /*4360*/  FFMA.FTZ R38, R53, R3, R38 ;  /* 0x0000000335267223 */ /* 0x000fe20000010026 */
[--C-:B-1----:R-:W-:Y:S01]  /*4370*/  HADD2.F32 R25, -RZ, R27.reuse.H0_H0 ;  /* 0x2000001bff197230 */ /* 0x102fe20000004100 */
[-C--:B------:R-:W-:Y:S01]  /*4380*/  FFMA.FTZ R7, R54, R24.reuse, R7 ;  /* 0x0000001836077223 */ /* 0x080fe20000010007 */
[----:B------:R-:W-:Y:S01]  /*4390*/  HADD2.F32 R27, -RZ, R27.H1_H1 ;  /* 0x3000001bff1b7230 */ /* 0x000fe20000004100 */
[----:B------:R-:W-:-:S02]  /*43a0*/  FFMA.FTZ R6, R51, R24, R6 ;  /* 0x0000001833067223 */ /* 0x000fc40000010006 */
[-C--:B------:R-:W-:Y:S01]  /*43b0*/  FFMA.FTZ R3, R50, R24.reuse, R65 ;  /* 0x0000001832037223 */ /* 0x080fe20000010041 */
[----:B------:R1:W0:Y:S01]  /*43c0*/  I2F.F16 R106, R39 ;  /* 0x00000027006a7306 */ /* 0x0002220000200c00 */
[----:B------:R-:W-:Y:S01]  /*43d0*/  FFMA.FTZ R24, R47, R24, R38 ;  /* 0x000000182f187223 */ /* 0x000fe20000010026 */
[--C-:B-1----:R-:W-:Y:S02]  /*43e0*/  HADD2.F32 R39, -RZ, R26.reuse.H0_H0 ;  /* 0x2000001aff277230 */ /* 0x102fe40000004100 */
[----:B------:R-:W-:Y:S01]  /*43f0*/  HADD2.F32 R26, -RZ, R26.H1_H1 ;  /* 0x3000001aff1a7230 */ /* 0x000fe20000004100 */
[----:B------:R-:W-:Y:S05]  /*4400*/  @!P1 BRA `(.L_x_1537) ;  /* 0x0000056000009947 */ /* 0x000fea0003800000 */
[----:B--234-:R-:W1:Y:S01]  /*4410*/  LDS.64 R20, [UR4+-0x30] ;  /* 0xffffd004ff147984 */ /* 0x01ce620008000a00 */
[----:B0-----:R-:W-:Y:S02]  /*4420*/  HADD2.F32 R38, -RZ, R108.H0_H0 ;  /* 0x2000006cff267230 */ /* 0x001fe40000004100 */
[----:B------:R-:W-:Y:S01]  /*4430*/  HADD2.F32 R50, -RZ, R74.H0_H0 ;  /* 0x2000004aff327230 */ /* 0x000fe20000004100 */
[----:B------:R-:W0:Y:S01]  /*4440*/  LDS.64 R22, [UR4+-0x28] ;  /* 0xffffd804ff167984 */ /* 0x000e220008000a00 */
[----:B------:R-:W-:-:S02]  /*4450*/  HADD2.F32 R52, -RZ, R75.H0_H0 ;  /* 0x2000004bff347230 */ /* 0x000fc40000004100 */
[----:B------:R-:W-:Y:S02]  /*4460*/  HADD2.F32 R54, -RZ, R76.H0_H0 ;  /* 0x2000004cff367230 */ /* 0x000fe40000004100 */
[----:B------:R-:W-:Y:S02]  /*4470*/  HADD2.F32 R47, -RZ, R77.H0_H0 ;  /* 0x2000004dff2f7230 */ /* 0x000fe40000004100 */
[----:B------:R-:W-:Y:S02]  /*4480*/  HADD2.F32 R51, -RZ, R78.H0_H0 ;  /* 0x2000004eff337230 */ /* 0x000fe40000004100 */
[----:B------:R-:W-:Y:S02]  /*4490*/  HADD2.F32 R53, -RZ, R79.H0_H0 ;  /* 0x2000004fff357230 */ /* 0x000fe40000004100 */
[----:B------:R-:W-:Y:S02]  /*44a0*/  HADD2.F32 R55, -RZ, R80.H0_H0 ;  /* 0x20000050ff377230 */ /* 0x000fe40000004100 */
[----:B-1----:R-:W-:-:S02]  /*44b0*/  HADD2.F32 R49, -RZ, R20.H0_H0 ;  /* 0x20000014ff317230 */ /* 0x002fc40000004100 */
[----:B------:R-:W-:Y:S02]  /*44c0*/  HADD2.F32 R48, -RZ, R20.H1_H1 ;  /* 0x30000014ff307230 */ /* 0x000fe40000004100 */
[--C-:B------:R-:W-:Y:S01]  /*44d0*/  HADD2.F32 R20, -RZ, R21.reuse.H0_H0 ;  /* 0x20000015ff147230 */ /* 0x100fe20000004100 */
[----:B------:R-:W-:Y:S01]  /*44e0*/  FFMA.FTZ R38, R38, R49, RZ ;  /* 0x0000003126267223 */ /* 0x000fe200000100ff */
[----:B------:R-:W-:Y:S01]  /*44f0*/  HADD2.F32 R21, -RZ, R21.H1_H1 ;  /* 0x30000015ff157230 */ /* 0x000fe20000004100 */
[C---:B------:R-:W-:Y:S02]  /*4500*/  FFMA.FTZ R50, R49.reuse, R50, RZ ;  /* 0x0000003231327223 */ /* 0x040fe400000100ff */
[C---:B------:R-:W-:Y:S02]  /*4510*/  FFMA.FTZ R52, R49.reuse, R52, RZ ;  /* 0x0000003431347223 */ /* 0x040fe400000100ff */
[----:B------:R-:W-:Y:S01]  /*4520*/  FFMA.FTZ R54, R49, R54, RZ ;  /* 0x0000003631367223 */ /* 0x000fe200000100ff */
[----:B------:R-:W-:Y:S01]  /*4530*/  HADD2.F32 R49, -RZ, R85.H0_H0 ;  /* 0x20000055ff317230 */ /* 0x000fe20000004100 */
[----:B------:R-:W-:Y:S01]  /*4540*/  FFMA.FTZ R47, R47, R48, R38 ;  /* 0x000000302f2f7223 */ /* 0x000fe20000010026 */
[----:B------:R-:W-:Y:S01]  /*4550*/  HADD2.F32 R38, -RZ, R84.H0_H0 ;  /* 0x20000054ff267230 */ /* 0x000fe20000004100 */
[C---:B------:R-:W-:Y:S01]  /*4560*/  FFMA.FTZ R51, R48.reuse, R51, R50 ;  /* 0x0000003330337223 */ /* 0x040fe20000010032 */
        /* <DEDUP_REMOVED lines=16> */
[--C-:B0-----:R-:W-:Y:S01]  /*4670*/  HADD2.F32 R48, -RZ, R22.reuse.H0_H0 ;  /* 0x20000016ff307230 */ /* 0x101fe20000004100 */
[C---:B------:R-:W-:Y:S01]  /*4680*/  FFMA.FTZ R53, R21.reuse, R50, R53 ;  /* 0x0000003215357223 */ /* 0x040fe20000010035 */
[----:B------:R-:W-:Y:S01]  /*4690*/  HADD2.F32 R22, -RZ, R22.H1_H1 ;  /* 0x30000016ff167230 */ /* 0x000fe20000004100 */
[----:B------:R-:W-:Y:S01]  /*46a0*/  FFMA.FTZ R55, R21, R20, R51 ;  /* 0x0000001415377223 */ /* 0x000fe20000010033 */
        /* <DEDUP_REMOVED lines=14> */
[----:B------:R-:W-:-:S02]  /*4790*/  HADD2.F32 R38, -RZ, R104.H0_H0 ;  /* 0x20000068ff267230 */ /* 0x000fc40000004100 */
[----:B------:R-:W-:Y:S01]  /*47a0*/  HADD2.F32 R48, -RZ, R68.H0_H0 ;  /* 0x20000044ff307230 */ /* 0x000fe20000004100 */
[----:B------:R-:W-:Y:S01]  /*47b0*/  FFMA.FTZ R53, R22, R53, R52 ;  /* 0x0000003516357223 */ /* 0x000fe20000010034 */
[----:B------:R-:W-:Y:S01]  /*47c0*/  HADD2.F32 R51, -RZ, R69.H0_H0 ;  /* 0x20000045ff337230 */ /* 0x000fe20000004100 */
[----:B------:R-:W-:Y:S01]  /*47d0*/  FFMA.FTZ R21, R38, R20, R21 ;  /* 0x0000001426157223 */ /* 0x000fe20000010015 */
[----:B------:R-:W-:Y:S01]  /*47e0*/  HADD2.F32 R50, -RZ, R70.H0_H0 ;  /* 0x20000046ff327230 */ /* 0x000fe20000004100 */
[C---:B------:R-:W-:Y:S01]  /*47f0*/  FFMA.FTZ R47, R20.reuse, R48, R47 ;  /* 0x00000030142f7223 */ /* 0x040fe2000001002f */
[----:B------:R-:W-:Y:S01]  /*4800*/  HADD2.F32 R23, -RZ, R23.H1_H1 ;  /* 0x30000017ff177230 */ /* 0x000fe20000004100 */
[C---:B------:R-:W-:Y:S01]  /*4810*/  FFMA.FTZ R49, R20.reuse, R51, R49 ;  /* 0x0000003314317223 */ /* 0x040fe20000010031 */
[----:B------:R-:W-:Y:S01]  /*4820*/  HADD2.F32 R22, -RZ, R71.H0_H0 ;  /* 0x20000047ff167230 */ /* 0x000fe20000004100 */
[----:B------:R-:W-:Y:S01]  /*4830*/  FFMA.FTZ R50, R20, R50, R53 ;  /* 0x0000003214327223 */ /* 0x000fe20000010035 */
[----:B------:R-:W-:-:S02]  /*4840*/  HADD2.F32 R38, -RZ, R72.H0_H0 ;  /* 0x20000048ff267230 */ /* 0x000fc40000004100 */
[----:B------:R-:W-:Y:S01]  /*4850*/  HADD2.F32 R48, -RZ, R63.H0_H0 ;  /* 0x2000003fff307230 */ /* 0x000fe20000004100 */
[----:B------:R-:W-:Y:S01]  /*4860*/  FFMA.FTZ R21, R22, R23, R21 ;  /* 0x0000001716157223 */ /* 0x000fe20000010015 */
[----:B------:R-:W-:Y:S01]  /*4870*/  HADD2.F32 R52, -RZ, R64.H0_H0 ;  /* 0x20000040ff347230 */ /* 0x000fe20000004100 */
[C---:B------:R-:W-:Y:S02]  /*4880*/  FFMA.FTZ R38, R23.reuse, R38, R47 ;  /* 0x0000002617267223 */ /* 0x040fe4000001002f */
[C---:B------:R-:W-:Y:S02]  /*4890*/  FFMA.FTZ R49, R23.reuse, R48, R49 ;  /* 0x0000003017317223 */ /* 0x040fe40000010031 */
[----:B------:R-:W-:Y:S02]  /*48a0*/  FFMA.FTZ R50, R23, R52, R50 ;  /* 0x0000003417327223 */ /* 0x000fe40000010032 */
[----:B------:R-:W-:Y:S02]  /*48b0*/  FMUL.FTZ R21, R21, R18 ;  /* 0x0000001215157220 */ /* 0x000fe40000410000 */
[----:B------:R-:W-:-:S02]  /*48c0*/  FMUL.FTZ R38, R38, R19 ;  /* 0x0000001326267220 */ /* 0x000fc40000410000 */
[----:B------:R-:W-:Y:S01]  /*48d0*/  FMUL.FTZ R49, R49, R36 ;  /* 0x0000002431317220 */ /* 0x000fe20000410000 */
[----:B------:R-:W-:Y:S01]  /*48e0*/  F2FP.PACK_AB R21, RZ, R21 ;  /* 0x00000015ff15723e */ /* 0x000fe200000000ff */
[----:B------:R-:W-:Y:S01]  /*48f0*/  FMUL.FTZ R50, R50, R37 ;  /* 0x0000002532327220 */ /* 0x000fe20000410000 */
[----:B------:R-:W-:Y:S02]  /*4900*/  F2FP.PACK_AB R38, RZ, R38 ;  /* 0x00000026ff26723e */ /* 0x000fe400000000ff */
[----:B------:R-:W-:Y:S02]  /*4910*/  F2FP.PACK_AB R49, RZ, R49 ;  /* 0x00000031ff31723e */ /* 0x000fe400000000ff */
[----:B------:R-:W-:Y:S02]  /*4920*/  F2FP.PACK_AB R50, RZ, R50 ;  /* 0x00000032ff32723e */ /* 0x000fe400000000ff */
[----:B------:R-:W-:Y:S02]  /*4930*/  PRMT R21, R21, 0x5410, R38 ;  /* 0x0000541015157816 */ /* 0x000fe40000000026 */
[----:B------:R-:W-:-:S04]  /*4940*/  PRMT R49, R49, 0x5410, R50 ;  /* 0x0000541031317816 */ /* 0x000fc80000000032 */
[----:B------:R-:W-:Y:S01]  /*4950*/  HFMA2.MMA R16, R21, 1, 1, R16 ;  /* 0x3c003c0015107835 */ /* 0x000fe20000000010 */
[----:B------:R-:W-:-:S05]  /*4960*/  HADD2 R15, R49, R15 ;  /* 0x0000000f310f7230 */ /* 0x000fca0000000000 */
.L_x_1537:
[----:B--234-:R-:W-:Y:S05]  /*4970*/  @!P2 BRA `(.L_x_1538) ;  /* 0x000005600000a947 */ /* 0x01cfea0003800000 */
[----:B------:R-:W1:Y:S01]  /*4980*/  LDS.64 R20, [UR4+0x50] ;  /* 0x00005004ff147984 */ /* 0x000e620008000a00 */
[----:B0-----:R-:W-:Y:S02]  /*4990*/  HADD2.F32 R49, -RZ, R108.H0_H0 ;  /* 0x2000006cff317230 */ /* 0x001fe40000004100 */
[----:B------:R-:W-:Y:S01]  /*49a0*/  HADD2.F32 R53, -RZ, R74.H0_H0 ;  /* 0x2000004aff357230 */ /* 0x000fe20000004100 */
[----:B------:R-:W0:Y:S01]  /*49b0*/  LDS.64 R22, [UR4+0x58] ;  /* 0x00005804ff167984 */ /* 0x000e220008000a00 */
[----:B------:R-:W-:Y:S02]  /*49c0*/  HADD2.F32 R55, -RZ, R75.H0_H0 ;  /* 0x2000004bff377230 */ /* 0x000fe40000004100 */
[----:B------:R-:W-:Y:S02]  /*49d0*/  HADD2.F32 R51, -RZ, R77.H0_H0 ;  /* 0x2000004dff337230 */ /* 0x000fe40000004100 */
[----:B------:R-:W-:-:S02]  /*49e0*/  HADD2.F32 R57, -RZ, R76.H0_H0 ;  /* 0x2000004cff397230 */ /* 0x000fc40000004100 */
[----:B------:R-:W-:Y:S02]  /*49f0*/  HADD2.F32 R54, -RZ, R78.H0_H0 ;  /* 0x2000004eff367230 */ /* 0x000fe40000004100 */
[--C-:B-1----:R-:W-:Y:S02]  /*4a00*/  HADD2.F32 R38, -RZ, R20.reuse.H0_H0 ;  /* 0x20000014ff267230 */ /* 0x102fe40000004100 */
[----:B------:R-:W-:Y:S02]  /*4a10*/  HADD2.F32 R47, -RZ, R20.H1_H1 ;  /* 0x30000014ff2f7230 */ /* 0x000fe40000004100 */
[--C-:B------:R-:W-:Y:S01]  /*4a20*/  HADD2.F32 R20, -RZ, R21.reuse.H0_H0 ;  /* 0x20000015ff147230 */ /* 0x100fe20000004100 */
[-C--:B------:R-:W-:Y:S01]  /*4a30*/  FFMA.FTZ R48, R49, R38.reuse, RZ ;  /* 0x0000002631307223 */ /* 0x080fe200000100ff */
[----:B------:R-:W-:Y:S01]  /*4a40*/  HADD2.F32 R21, -RZ, R21.H1_H1 ;  /* 0x30000015ff157230 */ /* 0x000fe20000004100 */
[-C--:B------:R-:W-:Y:S01]  /*4a50*/  FFMA.FTZ R50, R53, R38.reuse, RZ ;  /* 0x0000002635327223 */ /* 0x080fe200000100ff */
[----:B------:R-:W-:Y:S01]  /*4a60*/  HADD2.F32 R53, -RZ, R79.H0_H0 ;  /* 0x2000004fff357230 */ /* 0x000fe20000004100 */
[-C--:B------:R-:W-:Y:S01]  /*4a70*/  FFMA.FTZ R52, R55, R38.reuse, RZ ;  /* 0x0000002637347223 */ /* 0x080fe200000100ff */
[----:B------:R-:W-:Y:S01]  /*4a80*/  HADD2.F32 R55, -RZ, R80.H0_H0 ;  /* 0x20000050ff377230 */ /* 0x000fe20000004100 */
[----:B------:R-:W-:Y:S01]  /*4a90*/  FFMA.FTZ R49, R51, R47, R48 ;  /* 0x0000002f33317223 */ /* 0x000fe20000010030 */
[----:B------:R-:W-:Y:S01]  /*4aa0*/  HADD2.F32 R48, -RZ, R84.H0_H0 ;  /* 0x20000054ff307230 */ /* 0x000fe20000004100 */
[----:B------:R-:W-:-:S02]  /*4ab0*/  FFMA.FTZ R38, R57, R38, RZ ;  /* 0x0000002639267223 */ /* 0x000fc400000100ff */
        /* <DEDUP_REMOVED lines=17> */
[--C-:B0-----:R-:W-:Y:S01]  /*4bd0*/  HADD2.F32 R47, -RZ, R22.reuse.H0_H0 ;  /* 0x20000016ff2f7230 */ /* 0x101fe20000004100 */
[-C--:B------:R-:W-:Y:S01]  /*4be0*/  FFMA.FTZ R48, R51, R21.reuse, R48 ;  /* 0x0000001533307223 */ /* 0x080fe20000010030 */
[----:B------:R-:W-:Y:S01]  /*4bf0*/  HADD2.F32 R51, -RZ, R91.H0_H0 ;  /* 0x2000005bff337230 */ /* 0x000fe20000004100 */
[----:B------:R-:W-:Y:S01]  /*4c00*/  FFMA.FTZ R52, R53, R21, R20 ;  /* 0x0000001535347223 */ /* 0x000fe20000010014 */
[----:B------:R-:W-:Y:S01]  /*4c10*/  HADD2.F32 R22, -RZ, R22.H1_H1 ;  /* 0x30000016ff167230 */ /* 0x000fe20000004100 */
[-C--:B------:R-:W-:Y:S01]  /*4c20*/  FFMA.FTZ R21, R49, R47.reuse, R38 ;  /* 0x0000002f31157223 */ /* 0x080fe20000010026 */
[----:B------:R-:W-:Y:S01]  /*4c30*/  HADD2.F32 R49, -RZ, R90.H0_H0 ;  /* 0x2000005aff317230 */ /* 0x000fe20000004100 */
[----:B------:R-:W-:Y:S01]  /*4c40*/  FFMA.FTZ R51, R51, R47, R50 ;  /* 0x0000002f33337223 */ /* 0x000fe20000010032 */
[----:B------:R-:W-:-:S02]  /*4c50*/  HADD2.F32 R53, -RZ, R105.H0_H0 ;  /* 0x20000069ff357230 */ /* 0x000fc40000004100 */
[----:B------:R-:W-:Y:S01]  /*4c60*/  HADD2.F32 R38, -RZ, R102.H0_H0 ;  /* 0x20000066ff267230 */ /* 0x000fe20000004100 */
[-C--:B------:R-:W-:Y:S01]  /*4c70*/  FFMA.FTZ R49, R49, R47.reuse, R48 ;  /* 0x0000002f31317223 */ /* 0x080fe20000010030 */
[----:B------:R-:W-:Y:S02]  /*4c80*/  HADD2.F32 R54, -RZ, R92.H0_H0 ;  /* 0x2000005cff367230 */ /* 0x000fe40000004100 */
        /* <DEDUP_REMOVED lines=9> */
[----:B------:R-:W-:Y:S01]  /*4d20*/  FFMA.FTZ R47, R53, R22, R47 ;  /* 0x00000016352f7223 */ /* 0x000fe2000001002f */
        /* <DEDUP_REMOVED lines=11> */
[----:B------:R-:W-:Y:S01]  /*4de0*/  HADD2.F32 R52, -RZ, R64.H0_H0 ;  /* 0x20000040ff347230 */ /* 0x000fe20000004100 */
[-C--:B------:R-:W-:Y:S02]  /*4df0*/  FFMA.FTZ R38, R49, R23.reuse, R38 ;  /* 0x0000001731267223 */ /* 0x080fe40000010026 */
[-C--:B------:R-:W-:Y:S02]  /*4e00*/  FFMA.FTZ R47, R50, R23.reuse, R48 ;  /* 0x00000017322f7223 */ /* 0x080fe40000010030 */
[----:B------:R-:W-:Y:S02]  /*4e10*/  FFMA.FTZ R20, R52, R23, R20 ;  /* 0x0000001734147223 */ /* 0x000fe40000010014 */
        /* <DEDUP_REMOVED lines=12> */
.L_x_1538:
[----:B------:R-:W-:Y:S05]  /*4ee0*/  @!P3 BRA `(.L_x_1539) ;  /* 0x000005600000b947 */ /* 0x000fea0003800000 */
        /* <DEDUP_REMOVED lines=86> */
.L_x_1539:
        /* <DEDUP_REMOVED lines=87> */
.L_x_1540:
[----:B0-----:R-:W-:Y:S01]  /*59c0*/  HADD2.F32 R108, -RZ, R108.H0_H0 ;  /* 0x2000006cff6c7230 */ /* 0x001fe20000004100 */
[----:B------:R-:W-:Y:S01]  /*59d0*/  FMUL.FTZ R7, R7, R18 ;  /* 0x0000001207077220 */ /* 0x000fe20000410000 */
[----:B------:R-:W-:Y:S01]  /*59e0*/  HADD2.F32 R74, -RZ, R74.H0_H0 ;  /* 0x2000004aff4a7230 */ /* 0x000fe20000004100 */
[----:B------:R-:W-:Y:S01]  /*59f0*/  FMUL.FTZ R6, R6, R19 ;  /* 0x0000001306067220 */ /* 0x000fe20000410000 */
        /* <DEDUP_REMOVED lines=33> */
[----:B------:R-:W-:Y:S01]  /*5c10*/  IMAD.WIDE R112, R17, 0x8, R112 ;  /* 0x0000000811707825 */ /* 0x000fe200078e0270 */
[----:B------:R-:W-:Y:S01]  /*5c20*/  HADD2.F32 R91, -RZ, R91.H0_H0 ;  /* 0x2000005bff5b7230 */ /* 0x000fe20000004100 */
[----:B------:R-:W-:Y:S01]  /*5c30*/  F2FP.PACK_AB R65, RZ, R7 ;  /* 0x00000007ff41723e */ /* 0x000fe200000000ff */
[----:B------:R-:W-:Y:S01]  /*5c40*/  HADD2.F32 R92, -RZ, R92.H0_H0 ;  /* 0x2000005cff5c7230 */ /* 0x000fe20000004100 */
[-C--:B------:R-:W-:Y:S01]  /*5c50*/  FFMA.FTZ R22, R90, R21.reuse, R22 ;  /* 0x000000155a167223 */ /* 0x080fe20000010016 */
[----:B------:R-:W-:Y:S01]  /*5c60*/  HADD2.F32 R4, -RZ, R4.H1_H1 ;  /* 0x30000004ff047230 */ /* 0x000fe20000004100 */
[-C--:B------:R-:W-:Y:S01]  /*5c70*/  FFMA.FTZ R27, R91, R21.reuse, R26 ;  /* 0x000000155b1b7223 */ /* 0x080fe2000001001a */
[--C-:B------:R-:W-:Y:S01]  /*5c80*/  HADD2.F32 R23, -RZ, R5.reuse.H0_H0 ;  /* 0x20000005ff177230 */ /* 0x100fe20000004100 */
[-C--:B------:R-:W-:Y:S01]  /*5c90*/  FFMA.FTZ R38, R92, R21.reuse, R38 ;  /* 0x000000155c267223 */ /* 0x080fe20000010026 */
[----:B------:R-:W-:Y:S01]  /*5ca0*/  HADD2.F32 R25, -RZ, R5.H1_H1 ;  /* 0x30000005ff197230 */ /* 0x000fe20000004100 */
[----:B------:R-:W-:Y:S01]  /*5cb0*/  FFMA.FTZ R5, R89, R21, R20 ;  /* 0x0000001559057223 */ /* 0x000fe20000010014 */
[----:B------:R-:W-:Y:S01]  /*5cc0*/  HADD2.F32 R102, -RZ, R102.H0_H0 ;  /* 0x20000066ff667230 */ /* 0x000fe20000004100 */
[----:B------:R-:W-:Y:S01]  /*5cd0*/  IMAD.WIDE R110, R17, 0x8, R110 ;  /* 0x00000008116e7825 */ /* 0x000fe200078e026e */
[----:B------:R-:W-:Y:S01]  /*5ce0*/  HADD2.F32 R105, -RZ, R105.H0_H0 ;  /* 0x20000069ff697230 */ /* 0x000fe20000004100 */
[----:B------:R-:W-:Y:S01]  /*5cf0*/  F2FP.PACK_AB R66, RZ, R6 ;  /* 0x00000006ff42723e */ /* 0x000fe200000000ff */
        /* <DEDUP_REMOVED lines=12> */
[----:B------:R-:W0:Y:S01]  /*5dc0*/  LDS.64 R26, [UR4+0x250] ;  /* 0x00025004ff1a7984 */ /* 0x000e220008000a00 */
[----:B------:R-:W-:-:S02]  /*5dd0*/  FFMA.FTZ R50, R69, R23, R20 ;  /* 0x0000001745327223 */ /* 0x000fc40000010014 */
[----:B------:R-:W-:Y:S02]  /*5de0*/  FFMA.FTZ R51, R70, R23, R4 ;  /* 0x0000001746337223 */ /* 0x000fe40000010004 */
[----:B------:R1:W5:Y:S01]  /*5df0*/  LDG.E.128.CONSTANT R4, [R112.64] ;  /* 0x0000000670047981 */ /* 0x000362000c1e9d00 */
[----:B------:R-:W-:-:S03]  /*5e00*/  FMUL.FTZ R3, R3, R36 ;  /* 0x0000002403037220 */ /* 0x000fc60000410000 */
[----:B------:R1:W5:Y:S01]  /*5e10*/  LDG.E.128.CONSTANT R20, [R110.64] ;  /* 0x000000066e147981 */ /* 0x000362000c1e9d00 */
[----:B------:R-:W-:Y:S02]  /*5e20*/  HADD2.F32 R71, -RZ, R71.H0_H0 ;  /* 0x20000047ff477230 */ /* 0x000fe40000004100 */
[----:B------:R-:W-:Y:S02]  /*5e30*/  HADD2.F32 R72, -RZ, R72.H0_H0 ;  /* 0x20000048ff487230 */ /* 0x000fe40000004100 */
[----:B------:R-:W-:Y:S01]  /*5e40*/  HADD2.F32 R63, -RZ, R63.H0_H0 ;  /* 0x2000003fff3f7230 */ /* 0x000fe20000004100 */
[-C--:B------:R-:W-:Y:S01]  /*5e50*/  FFMA.FTZ R47, R71, R25.reuse, R38 ;  /* 0x00000019472f7223 */ /* 0x080fe20000010026 */
[----:B------:R-:W-:Y:S01]  /*5e60*/  HADD2.F32 R64, -RZ, R64.H0_H0 ;  /* 0x20000040ff407230 */ /* 0x000fe20000004100 */
[----:B------:R-:W-:Y:S01]  /*5e70*/  FFMA.FTZ R48, R72, R25, R39 ;  /* 0x0000001948307223 */ /* 0x000fe20000010027 */
[----:B------:R-:W-:Y:S01]  /*5e80*/  F2FP.PACK_AB R3, RZ, R3 ;  /* 0x00000003ff03723e */ /* 0x000fe200000000ff */
[----:B------:R-:W2:Y:S01]  /*5e90*/  LDS.64 R38, [UR4+0x258] ;  /* 0x00025804ff267984 */ /* 0x000ea20008000a00 */
[----:B------:R-:W-:-:S02]  /*5ea0*/  FMUL.FTZ R24, R24, R37 ;  /* 0x0000002518187220 */ /* 0x000fc40000410000 */
[-C--:B------:R-:W-:Y:S02]  /*5eb0*/  FFMA.FTZ R49, R63, R25.reuse, R50 ;  /* 0x000000193f317223 */ /* 0x080fe40000010032 */
[----:B------:R-:W-:Y:S01]  /*5ec0*/  FFMA.FTZ R50, R64, R25, R51 ;  /* 0x0000001940327223 */ /* 0x000fe20000010033 */
[----:B------:R-:W-:-:S03]  /*5ed0*/  F2FP.PACK_AB R24, RZ, R24 ;  /* 0x00000018ff18723e */ /* 0x000fc600000000ff */
[----:B------:R-:W-:Y:S02]  /*5ee0*/  FMUL.FTZ R50, R50, R37 ;  /* 0x0000002532327220 */ /* 0x000fe40000410000 */
[----:B------:R-:W-:Y:S01]  /*5ef0*/  FMUL.FTZ R47, R47, R18 ;  /* 0x000000122f2f7220 */ /* 0x000fe20000410000 */
[----:B------:R-:W-:Y:S01]  /*5f00*/  HADD2 R73, R24.H0_H0, R0.H1_H1 ;  /* 0x3000000018497230 */ /* 0x000fe20000000800 */
[----:B------:R-:W-:Y:S01]  /*5f10*/  FMUL.FTZ R49, R49, R36 ;  /* 0x0000002431317220 */ /* 0x000fe20000410000 */
[----:B------:R-:W-:Y:S01]  /*5f20*/  F2FP.PACK_AB R24, RZ, R50 ;  /* 0x00000032ff18723e */ /* 0x000fe200000000ff */
[----:B------:R-:W-:Y:S01]  /*5f30*/  FMUL.FTZ R48, R48, R19 ;  /* 0x0000001330307220 */ /* 0x000fe20000410000 */
[--C-:B------:R-:W-:Y:S02]  /*5f40*/  HADD2 R65, R65.H0_H0, R2.reuse.H0_H0 ;  /* 0x2000000241417230 */ /* 0x100fe40000000800 */
[----:B------:R-:W-:Y:S01]  /*5f50*/  HADD2 R66, R66.H0_H0, R2.H1_H1 ;  /* 0x3000000242427230 */ /* 0x000fe20000000800 */
[----:B------:R-:W-:Y:S01]  /*5f60*/  F2FP.PACK_AB R2, RZ, R47 ;  /* 0x0000002fff02723e */ /* 0x000fe200000000ff */
[----:B0-----:R-:W-:Y:S01]  /*5f70*/  HADD2.F32 R25, -RZ, R26.H0_H0 ;  /* 0x2000001aff197230 */ /* 0x001fe20000004100 */
[----:B------:R-:W-:Y:S01]  /*5f80*/  F2FP.PACK_AB R49, RZ, R49 ;  /* 0x00000031ff31723e */ /* 0x000fe200000000ff */
[----:B------:R-:W-:Y:S01]  /*5f90*/  HADD2 R67, R3.H0_H0, R0.H0_H0 ;  /* 0x2000000003437230 */ /* 0x000fe20000000800 */
[----:B------:R-:W-:Y:S01]  /*5fa0*/  F2FP.PACK_AB R3, RZ, R48 ;  /* 0x00000030ff03723e */ /* 0x000fe200000000ff */
[----:B------:R-:W-:Y:S01]  /*5fb0*/  HADD2 R24, R24.H0_H0, R40.H0_H0 ;  /* 0x2000002818187230 */ /* 0x000fe20000000800 */
[-C--:B------:R-:W-:Y:S01]  /*5fc0*/  FFMA.FTZ R40, R108, R25.reuse, RZ ;  /* 0x000000196c287223 */ /* 0x080fe200000100ff */
[----:B------:R-:W-:Y:S01]  /*5fd0*/  HADD2.F32 R26, -RZ, R26.H1_H1 ;  /* 0x3000001aff1a7230 */ /* 0x000fe20000004100 */
[----:B------:R-:W-:-:S02]  /*5fe0*/  FFMA.FTZ R47, R74, R25, RZ ;  /* 0x000000194a2f7223 */ /* 0x000fc400000100ff */
[-C--:B------:R-:W-:Y:S02]  /*5ff0*/  FFMA.FTZ R48, R75, R25.reuse, RZ ;  /* 0x000000194b307223 */ /* 0x080fe400000100ff */
[----:B------:R-:W-:Y:S01]  /*6000*/  FFMA.FTZ R51, R76, R25, RZ ;  /* 0x000000194c337223 */ /* 0x000fe200000100ff */
[----:B------:R-:W-:Y:S01]  /*6010*/  HADD2 R2, R2.H0_H0, R42.H0_H0 ;  /* 0x2000002a02027230 */ /* 0x000fe20000000800 */
[-C--:B------:R-:W-:Y:S01]  /*6020*/  FFMA.FTZ R25, R77, R26.reuse, R40 ;  /* 0x0000001a4d197223 */ /* 0x080fe20000010028 */
[----:B------:R-:W-:Y:S01]  /*6030*/  HADD2 R8, R49.H0_H0, R8.H0_H0 ;  /* 0x2000000831087230 */ /* 0x000fe20000000800 */
[-C--:B------:R-:W-:Y:S01]  /*6040*/  FFMA.FTZ R47, R78, R26.reuse, R47 ;  /* 0x0000001a4e2f7223 */ /* 0x080fe2000001002f */
[----:B------:R-:W-:Y:S01]  /*6050*/  HADD2.F32 R42, -RZ, R27.H0_H0 ;  /* 0x2000001bff2a7230 */ /* 0x000fe20000004100 */
[-C--:B------:R-:W-:Y:S02]  /*6060*/  FFMA.FTZ R49, R79, R26.reuse, R48 ;  /* 0x0000001a4f317223 */ /* 0x080fe40000010030 */
[----:B------:R-:W-:Y:S01]  /*6070*/  FFMA.FTZ R51, R80, R26, R51 ;  /* 0x0000001a50337223 */ /* 0x000fe20000010033 */
[----:B------:R-:W-:Y:S01]  /*6080*/  HADD2 R3, R3.H0_H0, R41.H0_H0 ;  /* 0x2000002903037230 */ /* 0x000fe20000000800 */
[----:B------:R-:W-:Y:S01]  /*6090*/  LEA.HI R50, R29, 0xffffff80, RZ, 0x8 ;  /* 0xffffff801d327811 */ /* 0x000fe200078f40ff */
[----:B------:R-:W-:Y:S01]  /*60a0*/  HADD2.F32 R41, -RZ, R27.H1_H1 ;  /* 0x3000001bff297230 */ /* 0x000fe20000004100 */
[----:B------:R-:W-:-:S02]  /*60b0*/  FFMA.FTZ R40, R84, R42, R25 ;  /* 0x0000002a54287223 */ /* 0x000fc40000010019 */
[-C--:B------:R-:W-:Y:S02]  /*60c0*/  FFMA.FTZ R47, R85, R42.reuse, R47 ;  /* 0x0000002a552f7223 */ /* 0x080fe4000001002f */
[-C--:B------:R-:W-:Y:S02]  /*60d0*/  FFMA.FTZ R48, R86, R42.reuse, R49 ;  /* 0x0000002a56307223 */ /* 0x080fe40000010031 */
[----:B------:R-:W-:Y:S01]  /*60e0*/  FFMA.FTZ R51, R87, R42, R51 ;  /* 0x0000002a57337223 */ /* 0x000fe20000010033 */
[----:B------:R0:W3:Y:S01]  /*60f0*/  I2F.F16 R27, R50 ;  /* 0x00000032001b7306 */ /* 0x0000e20000200c00 */
[-C--:B------:R-:W-:Y:S02]  /*6100*/  FFMA.FTZ R40, R81, R41.reuse, R40 ;  /* 0x0000002951287223 */ /* 0x080fe40000010028 */
[-C--:B------:R-:W-:Y:S02]  /*6110*/  FFMA.FTZ R52, R83, R41.reuse, R48 ;  /* 0x0000002953347223 */ /* 0x080fe40000010030 */
[-C--:B------:R-:W-:Y:S01]  /*6120*/  FFMA.FTZ R54, R88, R41.reuse, R51 ;  /* 0x0000002958367223 */ /* 0x080fe20000010033 */
[----:B------:R-:W4:Y:S01]  /*6130*/  LDS.64 R48, [UR4+0x2d0] ;  /* 0x0002d004ff307984 */ /* 0x000f220008000a00 */
[----:B0-----:R-:W-:Y:S01]  /*6140*/  FFMA.FTZ R50, R82, R41, R47 ;  /* 0x0000002952327223 */ /* 0x001fe2000001002f */
[----:B--2---:R-:W-:-:S02]  /*6150*/  HADD2.F32 R41, -RZ, R38.H0_H0 ;  /* 0x20000026ff297230 */ /* 0x004fc40000004100 */
[----:B------:R-:W-:-:S03]  /*6160*/  HADD2.F32 R38, -RZ, R38.H1_H1 ;  /* 0x30000026ff267230 */ /* 0x000fc60000004100 */
[-C--:B------:R-:W-:Y:S01]  /*6170*/  FFMA.FTZ R50, R90, R41.reuse, R50 ;  /* 0x000000295a327223 */ /* 0x080fe20000010032 */
[--C-:B------:R-:W-:Y:S01]  /*6180*/  HADD2.F32 R51, -RZ, R39.reuse.H0_H0 ;  /* 0x20000027ff337230 */ /* 0x100fe20000004100 */
[----:B------:R-:W-:Y:S02]  /*6190*/  LEA.HI R53, R30, 0xffffff80, RZ, 0x8 ;  /* 0xffffff801e357811 */ /* 0x000fe400078f40ff */
[----:B------:R-:W-:Y:S01]  /*61a0*/  FFMA.FTZ R50, R105, R38, R50 ;  /* 0x0000002669327223 */ /* 0x000fe20000010032 */
[----:B------:R-:W-:Y:S01]  /*61b0*/  HADD2.F32 R39, -RZ, R39.H1_H1 ;  /* 0x30000027ff277230 */ /* 0x000fe20000004100 */
[----:B------:R0:W2:Y:S01]  /*61c0*/  I2F.F16 R26, R53 ;  /* 0x00000035001a7306 */ /* 0x0000a20000200c00 */
[----:B------:R-:W-:Y:S02]  /*61d0*/  FFMA.FTZ R47, R89, R41, R40 ;  /* 0x00000029592f7223 */ /* 0x000fe40000010028 */
[----:B------:R-:W-:Y:S02]  /*61e0*/  FFMA.FTZ R50, R68, R51, R50 ;  /* 0x0000003344327223 */ /* 0x000fe40000010032 */
[----:B------:R-:W-:-:S02]  /*61f0*/  FFMA.FTZ R54, R92, R41, R54 ;  /* 0x000000295c367223 */ /* 0x000fc40000010036 */
[----:B0-----:R-:W-:Y:S02]  /*6200*/  FFMA.FTZ R53, R91, R41, R52 ;  /* 0x000000295b357223 */ /* 0x001fe40000010034 */
[----:B------:R-:W-:Y:S02]  /*6210*/  FFMA.FTZ R50, R72, R39, R50 ;  /* 0x0000002748327223 */ /* 0x000fe40000010032 */
[-C--:B------:R-:W-:Y:S02]  /*6220*/  FFMA.FTZ R47, R102, R38.reuse, R47 ;  /* 0x00000026662f7223 */ /* 0x080fe4000001002f */
[-C--:B------:R-:W-:Y:S02]  /*6230*/  FFMA.FTZ R52, R106, R38.reuse, R53 ;  /* 0x000000266a347223 */ /* 0x080fe40000010035 */
[----:B------:R-:W-:Y:S02]  /*6240*/  FFMA.FTZ R54, R107, R38, R54 ;  /* 0x000000266b367223 */ /* 0x000fe40000010036 */
[----:B------:R-:W-:-:S02]  /*6250*/  FFMA.FTZ R40, R104, R51, R47 ;  /* 0x0000003368287223 */ /* 0x000fc4000001002f */
[-C--:B------:R-:W-:Y:S02]  /*6260*/  FFMA.FTZ R52, R69, R51.reuse, R52 ;  /* 0x0000003345347223 */ /* 0x080fe40000010034 */
[----:B------:R-:W-:Y:S02]  /*6270*/  FFMA.FTZ R54, R70, R51, R54 ;  /* 0x0000003346367223 */ /* 0x000fe40000010036 */
[----:B------:R-:W-:Y:S02]  /*6280*/  FMUL.FTZ R38, R50, R19 ;  /* 0x0000001332267220 */ /* 0x000fe40000410000 */
[----:B------:R-:W0:Y:S01]  /*6290*/  LDS.64 R50, [UR4+0x2d8] ;  /* 0x0002d804ff327984 */ /* 0x000e220008000a00 */
[-C--:B------:R-:W-:Y:S02]  /*62a0*/  FFMA.FTZ R47, R71, R39.reuse, R40 ;  /* 0x00000027472f7223 */ /* 0x080fe40000010028 */
[----:B------:R-:W-:Y:S02]  /*62b0*/  FFMA.FTZ R53, R63, R39, R52 ;  /* 0x000000273f357223 */ /* 0x000fe40000010034 */
[----:B------:R-:W-:-:S02]  /*62c0*/  FMUL.FTZ R47, R47, R18 ;  /* 0x000000122f2f7220 */ /* 0x000fc40000410000 */
[----:B------:R-:W-:Y:S02]  /*62d0*/  FMUL.FTZ R53, R53, R36 ;  /* 0x0000002435357220 */ /* 0x000fe40000410000 */
[----:B------:R-:W-:Y:S01]  /*62e0*/  FFMA.FTZ R54, R64, R39, R54 ;  /* 0x0000002740367223 */ /* 0x000fe20000010036 */
[----:B------:R-:W-:Y:S02]  /*62f0*/  F2FP.PACK_AB R47, RZ, R47 ;  /* 0x0000002fff2f723e */ /* 0x000fe400000000ff */
[----:B------:R-:W-:Y:S01]  /*6300*/  F2FP.PACK_AB R53, RZ, R53 ;  /* 0x00000035ff35723e */ /* 0x000fe200000000ff */
[----:B------:R-:W-:Y:S01]  /*6310*/  FMUL.FTZ R54, R54, R37 ;  /* 0x0000002536367220 */ /* 0x000fe20000410000 */
[----:B------:R-:W-:Y:S01]  /*6320*/  LOP3.LUT R52, R28, 0xff, RZ, 0xc0, !PT ;  /* 0x000000ff1c347812 */ /* 0x000fe200078ec0ff */
[----:B------:R-:W-:Y:S01]  /*6330*/  HADD2 R43, R47.H0_H0, R43.H0_H0 ;  /* 0x2000002b2f2b7230 */ /* 0x000fe20000000800 */
[----:B------:R-:W-:Y:S01]  /*6340*/  F2FP.PACK_AB R38, RZ, R38 ;  /* 0x00000026ff26723e */ /* 0x000fe200000000ff */
[--C-:B----4-:R-:W-:Y:S01]  /*6350*/  HADD2.F32 R47, -RZ, R48.reuse.H0_H0 ;  /* 0x20000030ff2f7230 */ /* 0x110fe20000004100 */
[----:B------:R-:W-:Y:S01]  /*6360*/  F2FP.PACK_AB R54, RZ, R54 ;  /* 0x00000036ff36723e */ /* 0x000fe200000000ff */
[----:B------:R-:W-:Y:S01]  /*6370*/  HADD2 R45, R53.H0_H0, R45.H0_H0 ;  /* 0x2000002d352d7230 */ /* 0x000fe20000000800 */
[----:B------:R-:W-:Y:S01]  /*6380*/  IADD3 R56, R52, -0x80, RZ ;  /* 0xffffff8034387810 */ /* 0x000fe20007ffe0ff */
[----:B------:R-:W-:Y:S01]  /*6390*/  HADD2.F32 R52, -RZ, R48.H1_H1 ;  /* 0x30000030ff347230 */ /* 0x000fe20000004100 */
[----:B------:R-:W-:Y:S01]  /*63a0*/  LOP3.LUT R53, R29, 0xff, RZ, 0xc0, !PT ;  /* 0x000000ff1d357812 */ /* 0x000fe200078ec0ff */
[----:B------:R-:W-:Y:S01]  /*63b0*/  HADD2 R44, R38.H0_H0, R44.H0_H0 ;  /* 0x2000002c262c7230 */ /* 0x000fe20000000800 */
[-C--:B------:R-:W-:Y:S01]  /*63c0*/  FFMA.FTZ R55, R74, R47.reuse, RZ ;  /* 0x0000002f4a377223 */ /* 0x080fe200000100ff */
[----:B------:R4:W0:Y:S01]  /*63d0*/  I2F.F16 R38, R56 ;  /* 0x0000003800267306 */ /* 0x0008220000200c00 */
[----:B------:R-:W-:Y:S01]  /*63e0*/  HADD2 R46, R54.H0_H0, R46.H0_H0 ;  /* 0x2000002e362e7230 */ /* 0x000fe20000000800 */
[----:B------:R-:W-:Y:S01]  /*63f0*/  IADD3 R48, R53, -0x80, RZ ;  /* 0xffffff8035307810 */ /* 0x000fe20007ffe0ff */
[----:B------:R-:W-:Y:S01]  /*6400*/  HADD2.F32 R54, -RZ, R49.H0_H0 ;  /* 0x20000031ff367230 */ /* 0x000fe20000004100 */
[----:B------:R-:W-:-:S02]  /*6410*/  FFMA.FTZ R53, R108, R47, RZ ;  /* 0x0000002f6c357223 */ /* 0x000fc400000100ff */
[-C--:B------:R-:W-:Y:S02]  /*6420*/  FFMA.FTZ R57, R76, R47.reuse, RZ ;  /* 0x0000002f4c397223 */ /* 0x080fe400000100ff */
[----:B----4-:R-:W-:Y:S02]  /*6430*/  FFMA.FTZ R56, R75, R47, RZ ;  /* 0x0000002f4b387223 */ /* 0x010fe400000100ff */
[-C--:B------:R-:W-:Y:S01]  /*6440*/  FFMA.FTZ R55, R78, R52.reuse, R55 ;  /* 0x000000344e377223 */ /* 0x080fe20000010037 */
[----:B------:R-:W-:Y:S01]  /*6450*/  HADD2.F32 R49, -RZ, R49.H1_H1 ;  /* 0x30000031ff317230 */ /* 0x000fe20000004100 */
[-C--:B------:R-:W-:Y:S02]  /*6460*/  FFMA.FTZ R47, R79, R52.reuse, R56 ;  /* 0x000000344f2f7223 */ /* 0x080fe40000010038 */
[-C--:B------:R-:W-:Y:S02]  /*6470*/  FFMA.FTZ R53, R77, R52.reuse, R53 ;  /* 0x000000344d357223 */ /* 0x080fe40000010035 */
[----:B------:R-:W-:Y:S01]  /*6480*/  FFMA.FTZ R57, R80, R52, R57 ;  /* 0x0000003450397223 */ /* 0x000fe20000010039 */
[----:B------:R-:W-:Y:S01]  /*6490*/  LOP3.LUT R61, R30, 0xff, RZ, 0xc0, !PT ;  /* 0x000000ff1e3d7812 */ /* 0x000fe200078ec0ff */
[----:B------:R-:W-:-:S02]  /*64a0*/  FFMA.FTZ R55, R85, R54, R55 ;  /* 0x0000003655377223 */ /* 0x000fc40000010037 */
[-C--:B------:R-:W-:Y:S02]  /*64b0*/  FFMA.FTZ R56, R86, R54.reuse, R47 ;  /* 0x0000003656387223 */ /* 0x080fe4000001002f */
[-C--:B------:R-:W-:Y:S02]  /*64c0*/  FFMA.FTZ R52, R84, R54.reuse, R53 ;  /* 0x0000003654347223 */ /* 0x080fe40000010035 */
[----:B------:R-:W-:Y:S01]  /*64d0*/  FFMA.FTZ R57, R87, R54, R57 ;  /* 0x0000003657397223 */ /* 0x000fe20000010039 */
[----:B------:R-:W-:Y:S01]  /*64e0*/  IADD3 R61, R61, -0x80, RZ ;  /* 0xffffff803d3d7810 */ /* 0x000fe20007ffe0ff */
[-C--:B------:R-:W-:Y:S01]  /*64f0*/  FFMA.FTZ R54, R82, R49.reuse, R55 ;  /* 0x0000003152367223 */ /* 0x080fe20000010037 */
[--C-:B0-----:R-:W-:Y:S01]  /*6500*/  HADD2.F32 R55, -RZ, R50.reuse.H0_H0 ;  /* 0x20000032ff377230 */ /* 0x101fe20000004100 */
[-C--:B------:R-:W-:Y:S01]  /*6510*/  FFMA.FTZ R114, R83, R49.reuse, R56 ;  /* 0x0000003153727223 */ /* 0x080fe20000010038 */
[----:B------:R0:W4:Y:S01]  /*6520*/  I2F.F16 R47, R61 ;  /* 0x0000003d002f7306 */ /* 0x0001220000200c00 */
[-C--:B------:R-:W-:Y:S01]  /*6530*/  FFMA.FTZ R52, R81, R49.reuse, R52 ;  /* 0x0000003151347223 */ /* 0x080fe20000010034 */
[----:B------:R-:W-:Y:S01]  /*6540*/  LOP3.LUT R56, R32, 0xff, RZ, 0xc0, !PT ;  /* 0x000000ff20387812 */ /* 0x000fe200078ec0ff */
[----:B------:R-:W-:Y:S01]  /*6550*/  FFMA.FTZ R109, R88, R49, R57 ;  /* 0x00000031586d7223 */ /* 0x000fe20000010039 */
[----:B------:R-:W-:-:S02]  /*6560*/  HADD2.F32 R50, -RZ, R50.H1_H1 ;  /* 0x30000032ff327230 */ /* 0x000fc40000004100 */
[--C-:B------:R-:W-:Y:S02]  /*6570*/  HADD2.F32 R57, -RZ, R51.reuse.H0_H0 ;  /* 0x20000033ff397230 */ /* 0x100fe40000004100 */
[----:B------:R-:W-:Y:S01]  /*6580*/  HADD2.F32 R49, -RZ, R51.H1_H1 ;  /* 0x30000033ff317230 */ /* 0x000fe20000004100 */
[-C--:B0-----:R-:W-:Y:S01]  /*6590*/  FFMA.FTZ R61, R91, R55.reuse, R114 ;  /* 0x000000375b3d7223 */ /* 0x081fe20000010072 */
[----:B------:R-:W-:Y:S01]  /*65a0*/  LOP3.LUT R114, R33, 0xff, RZ, 0xc0, !PT ;  /* 0x000000ff21727812 */ /* 0x000fe200078ec0ff */
[-C--:B------:R-:W-:Y:S01]  /*65b0*/  FFMA.FTZ R51, R89, R55.reuse, R52 ;  /* 0x0000003759337223 */ /* 0x080fe20000010034 */
[----:B------:R-:W-:Y:S01]  /*65c0*/  IADD3 R116, R56, -0x80, RZ ;  /* 0xffffff8038747810 */ /* 0x000fe20007ffe0ff */
[-C--:B------:R-:W-:Y:S01]  /*65d0*/  FFMA.FTZ R56, R90, R55.reuse, R54 ;  /* 0x000000375a387223 */ /* 0x080fe20000010036 */
[----:B------:R-:W-:Y:S01]  /*65e0*/  IADD3 R117, R114, -0x80, RZ ;  /* 0xffffff8072757810 */ /* 0x000fe20007ffe0ff */
[----:B------:R-:W-:Y:S02]  /*65f0*/  FFMA.FTZ R109, R92, R55, R109 ;  /* 0x000000375c6d7223 */ /* 0x000fe4000001006d */
[-C--:B------:R-:W-:Y:S01]  /*6600*/  FFMA.FTZ R51, R102, R50.reuse, R51 ;  /* 0x0000003266337223 */ /* 0x080fe20000010033 */
[----:B------:R0:W1:Y:S01]  /*6610*/  I2F.F16 R52, R116 ;  /* 0x0000007400347306 */ /* 0x0000620000200c00 */
[-C--:B------:R-:W-:Y:S01]  /*6620*/  FFMA.FTZ R114, R106, R50.reuse, R61 ;  /* 0x000000326a727223 */ /* 0x080fe2000001003d */
[----:B------:R-:W1:Y:S01]  /*6630*/  LDS.64 R54, [UR4+0x350] ;  /* 0x00035004ff367984 */ /* 0x000e620008000a00 */
[----:B------:R-:W-:-:S02]  /*6640*/  FFMA.FTZ R56, R105, R50, R56 ;  /* 0x0000003269387223 */ /* 0x000fc40000010038 */
[----:B------:R-:W-:Y:S02]  /*6650*/  FFMA.FTZ R115, R107, R50, R109 ;  /* 0x000000326b737223 */ /* 0x000fe4000001006d */
[-C--:B------:R-:W-:Y:S02]  /*6660*/  FFMA.FTZ R50, R104, R57.reuse, R51 ;  /* 0x0000003968327223 */ /* 0x080fe40000010033 */
[-C--:B0-----:R-:W-:Y:S02]  /*6670*/  FFMA.FTZ R116, R69, R57.reuse, R114 ;  /* 0x0000003945747223 */ /* 0x081fe40000010072 */
[-C--:B------:R-:W-:Y:S02]  /*6680*/  FFMA.FTZ R109, R68, R57.reuse, R56 ;  /* 0x00000039446d7223 */ /* 0x080fe40000010038 */
[----:B------:R-:W-:Y:S02]  /*6690*/  FFMA.FTZ R115, R70, R57, R115 ;  /* 0x0000003946737223 */ /* 0x000fe40000010073 */
[----:B------:R-:W-:-:S02]  /*66a0*/  FFMA.FTZ R61, R71, R49, R50 ;  /* 0x00000031473d7223 */ /* 0x000fc40000010032 */
[----:B------:R-:W-:Y:S02]  /*66b0*/  FFMA.FTZ R57, R63, R49, R116 ;  /* 0x000000313f397223 */ /* 0x000fe40000010074 */
[----:B------:R-:W-:Y:S02]  /*66c0*/  FMUL.FTZ R56, R61, R18 ;  /* 0x000000123d387220 */ /* 0x000fe40000410000 */
[----:B------:R-:W-:-:S03]  /*66d0*/  FMUL.FTZ R57, R57, R36 ;  /* 0x0000002439397220 */ /* 0x000fc60000410000 */
[----:B------:R-:W-:Y:S02]  /*66e0*/  F2FP.PACK_AB R56, RZ, R56 ;  /* 0x00000038ff38723e */ /* 0x000fe400000000ff */
[----:B------:R-:W-:-:S03]  /*66f0*/  F2FP.PACK_AB R57, RZ, R57 ;  /* 0x00000039ff39723e */ /* 0x000fc600000000ff */
[----:B------:R-:W-:Y:S02]  /*6700*/  HADD2 R58, R56.H0_H0, R58.H0_H0 ;  /* 0x2000003a383a7230 */ /* 0x000fe40000000800 */
[----:B------:R-:W-:Y:S02]  /*6710*/  HADD2 R60, R57.H0_H0, R60.H0_H0 ;  /* 0x2000003c393c7230 */ /* 0x000fe40000000800 */
[----:B------:R-:W0:Y:S01]  /*6720*/  LDS.64 R56, [UR4+0x358] ;  /* 0x00035804ff387984 */ /* 0x000e220008000a00 */
[----:B------:R-:W-:-:S04]  /*6730*/  FFMA.FTZ R114, R72, R49, R109 ;  /* 0x0000003148727223 */ /* 0x000fc8000001006d */
[----:B------:R-:W-:Y:S02]  /*6740*/  FMUL.FTZ R114, R114, R19 ;  /* 0x0000001372727220 */ /* 0x000fe40000410000 */
[----:B------:R-:W-:Y:S01]  /*6750*/  FFMA.FTZ R116, R64, R49, R115 ;  /* 0x0000003140747223 */ /* 0x000fe20000010073 */
[--C-:B------:R-:W-:Y:S02]  /*6760*/  SHF.R.U32.HI R49, RZ, 0x8, R28.reuse ;  /* 0x00000008ff317819 */ /* 0x100fe4000001161c */
[----:B------:R-:W-:Y:S02]  /*6770*/  F2FP.PACK_AB R114, RZ, R114 ;  /* 0x00000072ff72723e */ /* 0x000fe400000000ff */
[----:B------:R-:W-:Y:S02]  /*6780*/  SHF.R.U32.HI R109, RZ, 0x10, R28 ;  /* 0x00000010ff6d7819 */ /* 0x000fe4000001161c */
[----:B------:R-:W-:Y:S01]  /*6790*/  LOP3.LUT R61, R49, 0xff, RZ, 0xc0, !PT ;  /* 0x000000ff313d7812 */ /* 0x000fe200078ec0ff */
[----:B------:R-:W-:Y:S01]  /*67a0*/  HADD2 R59, R114.H0_H0, R59.H0_H0 ;  /* 0x2000003b723b7230 */ /* 0x000fe20000000800 */
[----:B------:R-:W-:-:S02]  /*67b0*/  LOP3.LUT R109, R109, 0xff, RZ, 0xc0, !PT ;  /* 0x000000ff6d6d7812 */ /* 0x000fc400078ec0ff */
[--C-:B------:R-:W-:Y:S02]  /*67c0*/  SHF.R.U32.HI R114, RZ, 0x8, R29.reuse ;  /* 0x00000008ff727819 */ /* 0x100fe4000001161d */
[----:B------:R-:W-:Y:S01]  /*67d0*/  LEA.HI R0, R28, 0xffffff80, RZ, 0x8 ;  /* 0xffffff801c007811 */ /* 0x000fe200078f40ff */
[----:B------:R1:W0:Y:S01]  /*67e0*/  I2F.F16 R51, R117 ;  /* 0x0000007500337306 */ /* 0x0002220000200c00 */
[----:B------:R-:W-:Y:S01]  /*67f0*/  IADD3 R28, R61, -0x80, RZ ;  /* 0xffffff803d1c7810 */ /* 0x000fe20007ffe0ff */
[----:B------:R-:W-:Y:S01]  /*6800*/  FMUL.FTZ R116, R116, R37 ;  /* 0x0000002574747220 */ /* 0x000fe20000410000 */
[----:B------:R-:W-:Y:S02]  /*6810*/  IADD3 R61, R109, -0x80, RZ ;  /* 0xffffff806d3d7810 */ /* 0x000fe40007ffe0ff */
[----:B------:R-:W-:Y:S02]  /*6820*/  LOP3.LUT R114, R114, 0xff, RZ, 0xc0, !PT ;  /* 0x000000ff72727812 */ /* 0x000fe400078ec0ff */
[----:B------:R-:W-:Y:S01]  /*6830*/  SHF.R.U32.HI R109, RZ, 0x10, R29 ;  /* 0x00000010ff6d7819 */ /* 0x000fe2000001161d */
[--C-:B-1----:R-:W-:Y:S01]  /*6840*/  HADD2.F32 R117, -RZ, R54.reuse.H0_H0 ;  /* 0x20000036ff757230 */ /* 0x102fe20000004100 */
[----:B------:R-:W-:Y:S01]  /*6850*/  F2FP.PACK_AB R116, RZ, R116 ;  /* 0x00000074ff74723e */ /* 0x000fe200000000ff */
[----:B------:R-:W-:Y:S01]  /*6860*/  HADD2.F32 R115, -RZ, R54.H1_H1 ;  /* 0x30000036ff737230 */ /* 0x000fe20000004100 */
[----:B------:R-:W-:Y:S01]  /*6870*/  IADD3 R29, R114, -0x80, RZ ;  /* 0xffffff80721d7810 */ /* 0x000fe20007ffe0ff */
[--C-:B------:R-:W-:Y:S01]  /*6880*/  HADD2.F32 R114, -RZ, R55.reuse.H0_H0 ;  /* 0x20000037ff727230 */ /* 0x100fe20000004100 */
[----:B------:R-:W-:Y:S01]  /*6890*/  LOP3.LUT R54, R109, 0xff, RZ, 0xc0, !PT ;  /* 0x000000ff6d367812 */ /* 0x000fe200078ec0ff */
[----:B------:R-:W-:Y:S01]  /*68a0*/  HADD2.F32 R109, -RZ, R55.H1_H1 ;  /* 0x30000037ff6d7230 */ /* 0x000fe20000004100 */
[----:B------:R-:W-:-:S02]  /*68b0*/  FFMA.FTZ R108, R108, R117, RZ ;  /* 0x000000756c6c7223 */ /* 0x000fc400000100ff */
[-C--:B------:R-:W-:Y:S02]  /*68c0*/  FFMA.FTZ R55, R74, R117.reuse, RZ ;  /* 0x000000754a377223 */ /* 0x080fe400000100ff */
[-C--:B------:R-:W-:Y:S02]  /*68d0*/  FFMA.FTZ R74, R75, R117.reuse, RZ ;  /* 0x000000754b4a7223 */ /* 0x080fe400000100ff */
[----:B------:R-:W-:Y:S01]  /*68e0*/  FFMA.FTZ R76, R76, R117, RZ ;  /* 0x000000754c4c7223 */ /* 0x000fe200000100ff */
[----:B------:R-:W-:Y:S01]  /*68f0*/  HADD2 R62, R116.H0_H0, R62.H0_H0 ;  /* 0x2000003e743e7230 */ /* 0x000fe20000000800 */
[-C--:B------:R-:W-:Y:S01]  /*6900*/  FFMA.FTZ R77, R77, R115.reuse, R108 ;  /* 0x000000734d4d7223 */ /* 0x080fe2000001006c */
[C---:B------:R-:W-:Y:S01]  /*6910*/  LEA.HI R25, R31.reuse, 0xffffff80, RZ, 0x8 ;  /* 0xffffff801f197811 */ /* 0x040fe200078f40ff */
[-C--:B------:R-:W-:Y:S01]  /*6920*/  FFMA.FTZ R78, R78, R115.reuse, R55 ;  /* 0x000000734e4e7223 */ /* 0x080fe20000010037 */
[----:B------:R-:W-:Y:S01]  /*6930*/  LOP3.LUT R53, R31, 0xff, RZ, 0xc0, !PT ;  /* 0x000000ff1f357812 */ /* 0x000fe200078ec0ff */
[-C--:B------:R-:W-:Y:S01]  /*6940*/  FFMA.FTZ R79, R79, R115.reuse, R74 ;  /* 0x000000734f4f7223 */ /* 0x080fe2000001004a */
[----:B------:R-:W-:Y:S01]  /*6950*/  SHF.R.U32.HI R116, RZ, 0x8, R30 ;  /* 0x00000008ff747819 */ /* 0x000fe2000001161e */
[----:B------:R-:W-:Y:S01]  /*6960*/  FFMA.FTZ R76, R80, R115, R76 ;  /* 0x00000073504c7223 */ /* 0x000fe2000001004c */
[----:B------:R-:W-:-:S02]  /*6970*/  SHF.R.U32.HI R75, RZ, 0x8, R31 ;  /* 0x00000008ff4b7819 */ /* 0x000fc4000001161f */
[----:B------:R-:W-:Y:S02]  /*6980*/  SHF.R.U32.HI R30, RZ, 0x10, R30 ;  /* 0x00000010ff1e7819 */ /* 0x000fe4000001161e */
[----:B------:R-:W-:Y:S01]  /*6990*/  SHF.R.U32.HI R31, RZ, 0x10, R31 ;  /* 0x00000010ff1f7819 */ /* 0x000fe2000001161f */
[-C--:B------:R-:W-:Y:S01]  /*69a0*/  FFMA.FTZ R84, R84, R114.reuse, R77 ;  /* 0x0000007254547223 */ /* 0x080fe2000001004d */
[----:B------:R-:W-:Y:S01]  /*69b0*/  LOP3.LUT R30, R30, 0xff, RZ, 0xc0, !PT ;  /* 0x000000ff1e1e7812 */ /* 0x000fe200078ec0ff */
[-C--:B------:R-:W-:Y:S01]  /*69c0*/  FFMA.FTZ R78, R85, R114.reuse, R78 ;  /* 0x00000072554e7223 */ /* 0x080fe2000001004e */
[----:B------:R-:W-:Y:S01]  /*69d0*/  LOP3.LUT R77, R31, 0xff, RZ, 0xc0, !PT ;  /* 0x000000ff1f4d7812 */ /* 0x000fe200078ec0ff */
[-C--:B------:R-:W-:Y:S01]  /*69e0*/  FFMA.FTZ R86, R86, R114.reuse, R79 ;  /* 0x0000007256567223 */ /* 0x080fe2000001004f */
[--C-:B0-----:R-:W-:Y:S01]  /*69f0*/  HADD2.F32 R31, -RZ, R56.reuse.H0_H0 ;  /* 0x20000038ff1f7230 */ /* 0x101fe20000004100 */
[----:B------:R-:W-:Y:S02]  /*6a00*/  FFMA.FTZ R76, R87, R114, R76 ;  /* 0x00000072574c7223 */ /* 0x000fe4000001004c */
[-C--:B------:R-:W-:Y:S01]  /*6a10*/  FFMA.FTZ R84, R81, R109.reuse, R84 ;  /* 0x0000006d51547223 */ /* 0x080fe20000010054 */
[----:B------:R-:W-:Y:S01]  /*6a20*/  IADD3 R74, R30, -0x80, RZ ;  /* 0xffffff801e4a7810 */ /* 0x000fe20007ffe0ff */
[-C--:B------:R-:W-:Y:S01]  /*6a30*/  FFMA.FTZ R78, R82, R109.reuse, R78 ;  /* 0x0000006d524e7223 */ /* 0x080fe2000001004e */
[----:B------:R-:W-:Y:S01]  /*6a40*/  HADD2.F32 R30, -RZ, R56.H1_H1 ;  /* 0x30000038ff1e7230 */ /* 0x000fe20000004100 */
[----:B------:R-:W-:-:S02]  /*6a50*/  FFMA.FTZ R86, R83, R109, R86 ;  /* 0x0000006d53567223 */ /* 0x000fc40000010056 */
[----:B------:R-:W-:Y:S01]  /*6a60*/  FFMA.FTZ R76, R88, R109, R76 ;  /* 0x0000006d584c7223 */ /* 0x000fe2000001004c */
[----:B------:R-:W-:Y:S01]  /*6a70*/  SHF.R.U32.HI R56, RZ, 0x8, R32 ;  /* 0x00000008ff387819 */ /* 0x000fe20000011620 */
[-C--:B------:R-:W-:Y:S01]  /*6a80*/  FFMA.FTZ R89, R89, R31.reuse, R84 ;  /* 0x0000001f59597223 */ /* 0x080fe20000010054 */
[----:B------:R-:W-:Y:S01]  /*6a90*/  IADD3 R80, R77, -0x80, RZ ;  /* 0xffffff804d507810 */ /* 0x000fe20007ffe0ff */
[-C--:B------:R-:W-:Y:S01]  /*6aa0*/  FFMA.FTZ R78, R90, R31.reuse, R78 ;  /* 0x0000001f5a4e7223 */ /* 0x080fe2000001004e */
[--C-:B------:R-:W-:Y:S01]  /*6ab0*/  HADD2.F32 R79, -RZ, R57.reuse.H0_H0 ;  /* 0x20000039ff4f7230 */ /* 0x100fe20000004100 */
[-C--:B------:R-:W-:Y:S02]  /*6ac0*/  FFMA.FTZ R91, R91, R31.reuse, R86 ;  /* 0x0000001f5b5b7223 */ /* 0x080fe40000010056 */
[----:B------:R-:W-:Y:S01]  /*6ad0*/  FFMA.FTZ R76, R92, R31, R76 ;  /* 0x0000001f5c4c7223 */ /* 0x000fe2000001004c */
[----:B------:R-:W-:Y:S01]  /*6ae0*/  SHF.R.U32.HI R31, RZ, 0x8, R33 ;  /* 0x00000008ff1f7819 */ /* 0x000fe20000011621 */
[-C--:B------:R-:W-:Y:S01]  /*6af0*/  FFMA.FTZ R89, R102, R30.reuse, R89 ;  /* 0x0000001e66597223 */ /* 0x080fe20000010059 */
[----:B------:R-:W-:Y:S01]  /*6b00*/  HADD2.F32 R77, -RZ, R57.H1_H1 ;  /* 0x30000039ff4d7230 */ /* 0x000fe20000004100 */
[----:B------:R-:W-:Y:S01]  /*6b10*/  LOP3.LUT R57, R56, 0xff, RZ, 0xc0, !PT ;  /* 0x000000ff38397812 */ /* 0x000fe200078ec0ff */
[-C--:B------:R-:W-:Y:S01]  /*6b20*/  FFMA.FTZ R78, R105, R30.reuse, R78 ;  /* 0x0000001e694e7223 */ /* 0x080fe2000001004e */
[----:B------:R0:W1:Y:S01]  /*6b30*/  I2F.F16 R56, R80 ;  /* 0x0000005000387306 */ /* 0x0000620000200c00 */
[----:B------:R-:W-:-:S02]  /*6b40*/  FFMA.FTZ R106, R106, R30, R91 ;  /* 0x0000001e6a6a7223 */ /* 0x000fc4000001005b */
[----:B------:R-:W-:Y:S02]  /*6b50*/  FFMA.FTZ R107, R107, R30, R76 ;  /* 0x0000001e6b6b7223 */ /* 0x000fe4000001004c */
[----:B------:R-:W-:Y:S01]  /*6b60*/  FFMA.FTZ R104, R104, R79, R89 ;  /* 0x0000004f68687223 */ /* 0x000fe20000010059 */
[----:B0-----:R-:W-:Y:S02]  /*6b70*/  LOP3.LUT R80, R31, 0xff, RZ, 0xc0, !PT ;  /* 0x000000ff1f507812 */ /* 0x001fe400078ec0ff */
[----:B------:R-:W0:Y:S01]  /*6b80*/  LDS.64 R30, [UR4+0x1e0] ;  /* 0x0001e004ff1e7984 */ /* 0x000e220008000a00 */
[----:B------:R-:W-:Y:S02]  /*6b90*/  FFMA.FTZ R71, R71, R77, R104 ;  /* 0x0000004d47477223 */ /* 0x000fe40000010068 */
[----:B------:R-:W-:Y:S01]  /*6ba0*/  FFMA.FTZ R107, R70, R79, R107 ;  /* 0x0000004f466b7223 */ /* 0x000fe2000001006b */
[----:B------:R-:W-:Y:S01]  /*6bb0*/  SHF.R.U32.HI R70, RZ, 0x8, R34 ;  /* 0x00000008ff467819 */ /* 0x000fe20000011622 */
[----:B------:R-:W-:-:S02]  /*6bc0*/  FMUL.FTZ R71, R71, R18 ;  /* 0x0000001247477220 */ /* 0x000fc40000410000 */
[-C--:B------:R-:W-:Y:S01]  /*6bd0*/  FFMA.FTZ R106, R69, R79.reuse, R106 ;  /* 0x0000004f456a7223 */ /* 0x080fe2000001006a */
[----:B------:R-:W-:Y:S01]  /*6be0*/  LOP3.LUT R70, R70, 0xff, RZ, 0xc0, !PT ;  /* 0x000000ff46467812 */ /* 0x000fe200078ec0ff */
[----:B------:R-:W-:Y:S01]  /*6bf0*/  FFMA.FTZ R78, R68, R79, R78 ;  /* 0x0000004f444e7223 */ /* 0x000fe2000001004e */
[----:B------:R-:W-:Y:S01]  /*6c00*/  F2FP.PACK_AB R71, RZ, R71 ;  /* 0x00000047ff47723e */ /* 0x000fe200000000ff */
[-C--:B------:R-:W-:Y:S01]  /*6c10*/  FFMA.FTZ R79, R63, R77.reuse, R106 ;  /* 0x0000004d3f4f7223 */ /* 0x080fe2000001006a */
[----:B------:R-:W-:Y:S01]  /*6c20*/  LEA.HI R41, R33, 0xffffff80, RZ, 0x8 ;  /* 0xffffff8021297811 */ /* 0x000fe200078f40ff */
[----:B------:R-:W-:Y:S01]  /*6c30*/  FFMA.FTZ R78, R72, R77, R78 ;  /* 0x0000004d484e7223 */ /* 0x000fe2000001004e */
[----:B------:R-:W-:Y:S02]  /*6c40*/  IADD3 R63, R70, -0x80, RZ ;  /* 0xffffff80463f7810 */ /* 0x000fe40007ffe0ff */
[----:B------:R-:W-:Y:S02]  /*6c50*/  SHF.R.U32.HI R33, RZ, 0x10, R33 ;  /* 0x00000010ff217819 */ /* 0x000fe40000011621 */
[----:B------:R-:W-:-:S02]  /*6c60*/  SHF.R.U32.HI R70, RZ, 0x8, R35 ;  /* 0x00000008ff467819 */ /* 0x000fc40000011623 */
[----:B------:R-:W-:Y:S02]  /*6c70*/  SHF.R.U32.HI R72, RZ, 0x10, R35 ;  /* 0x00000010ff487819 */ /* 0x000fe40000011623 */
[C---:B------:R-:W-:Y:S02]  /*6c80*/  LEA.HI R40, R34.reuse, 0xffffff80, RZ, 0x8 ;  /* 0xffffff8022287811 */ /* 0x040fe400078f40ff */
[----:B------:R-:W-:Y:S01]  /*6c90*/  LOP3.LUT R118, R34, 0xff, RZ, 0xc0, !PT ;  /* 0x000000ff22767812 */ /* 0x000fe200078ec0ff */
[----:B------:R-:W-:Y:S01]  /*6ca0*/  HADD2 R65, R71.H0_H0, R65.H0_H0 ;  /* 0x2000004147417230 */ /* 0x000fe20000000800 */
[----:B------:R-:W-:Y:S02]  /*6cb0*/  SHF.R.U32.HI R34, RZ, 0x10, R34 ;  /* 0x00000010ff227819 */ /* 0x000fe40000011622 */
[----:B------:R-:W-:Y:S02]  /*6cc0*/  LOP3.LUT R116, R116, 0xff, RZ, 0xc0, !PT ;  /* 0x000000ff74747812 */ /* 0x000fe400078ec0ff */
[----:B------:R-:W-:-:S02]  /*6cd0*/  LOP3.LUT R75, R75, 0xff, RZ, 0xc0, !PT ;  /* 0x000000ff4b4b7812 */ /* 0x000fc400078ec0ff */
[----:B------:R-:W-:Y:S02]  /*6ce0*/  LOP3.LUT R33, R33, 0xff, RZ, 0xc0, !PT ;  /* 0x000000ff21217812 */ /* 0x000fe400078ec0ff */
[----:B------:R-:W-:Y:S02]  /*6cf0*/  LOP3.LUT R70, R70, 0xff, RZ, 0xc0, !PT ;  /* 0x000000ff46467812 */ /* 0x000fe400078ec0ff */
[----:B------:R-:W-:Y:S02]  /*6d00*/  LOP3.LUT R71, R72, 0xff, RZ, 0xc0, !PT ;  /* 0x000000ff48477812 */ /* 0x000fe400078ec0ff */
[----:B------:R-:W-:Y:S02]  /*6d10*/  LOP3.LUT R119, R35, 0xff, RZ, 0xc0, !PT ;  /* 0x000000ff23777812 */ /* 0x000fe400078ec0ff */
[----:B------:R-:W-:Y:S01]  /*6d20*/  LOP3.LUT R34, R34, 0xff, RZ, 0xc0, !PT ;  /* 0x000000ff22227812 */ /* 0x000fe200078ec0ff */
[----:B------:R-:W-:Y:S01]  /*6d30*/  FFMA.FTZ R64, R64, R77, R107 ;  /* 0x0000004d40407223 */ /* 0x000fe2000001006b */
[----:B------:R-:W-:-:S02]  /*6d40*/  LEA.HI R42, R32, 0xffffff80, RZ, 0x8 ;  /* 0xffffff80202a7811 */ /* 0x000fc400078f40ff */
[----:B------:R-:W-:Y:S02]  /*6d50*/  LEA.HI R39, R35, 0xffffff80, RZ, 0x8 ;  /* 0xffffff8023277811 */ /* 0x000fe400078f40ff */
[----:B------:R-:W-:Y:S02]  /*6d60*/  IADD3 R53, R53, -0x80, RZ ;  /* 0xffffff8035357810 */ /* 0x000fe40007ffe0ff */
[----:B------:R-:W-:Y:S02]  /*6d70*/  IADD3 R54, R54, -0x80, RZ ;  /* 0xffffff8036367810 */ /* 0x000fe40007ffe0ff */
[----:B------:R-:W-:Y:S02]  /*6d80*/  IADD3 R55, R116, -0x80, RZ ;  /* 0xffffff8074377810 */ /* 0x000fe40007ffe0ff */
[----:B------:R-:W-:Y:S02]  /*6d90*/  IADD3 R75, R75, -0x80, RZ ;  /* 0xffffff804b4b7810 */ /* 0x000fe40007ffe0ff */
[----:B------:R-:W-:-:S02]  /*6da0*/  IADD3 R57, R57, -0x80, RZ ;  /* 0xffffff8039397810 */ /* 0x000fc40007ffe0ff */
[----:B------:R-:W-:Y:S02]  /*6db0*/  IADD3 R69, R33, -0x80, RZ ;  /* 0xffffff8021457810 */ /* 0x000fe40007ffe0ff */
[----:B------:R-:W-:Y:S02]  /*6dc0*/  IADD3 R70, R70, -0x80, RZ ;  /* 0xffffff8046467810 */ /* 0x000fe40007ffe0ff */
[----:B------:R-:W-:Y:S02]  /*6dd0*/  IADD3 R71, R71, -0x80, RZ ;  /* 0xffffff8047477810 */ /* 0x000fe40007ffe0ff */
[----:B------:R-:W-:Y:S02]  /*6de0*/  SHF.R.U32.HI R32, RZ, 0x10, R32 ;  /* 0x00000010ff207819 */ /* 0x000fe40000011620 */
[----:B------:R-:W-:Y:S02]  /*6df0*/  IADD3 R118, R118, -0x80, RZ ;  /* 0xffffff8076767810 */ /* 0x000fe40007ffe0ff */
[----:B------:R-:W-:-:S02]  /*6e00*/  IADD3 R119, R119, -0x80, RZ ;  /* 0xffffff8077777810 */ /* 0x000fc40007ffe0ff */
[----:B------:R-:W-:Y:S02]  /*6e10*/  IADD3 R80, R80, -0x80, RZ ;  /* 0xffffff8050507810 */ /* 0x000fe40007ffe0ff */
[----:B------:R-:W-:Y:S01]  /*6e20*/  IADD3 R35, R34, -0x80, RZ ;  /* 0xffffff8022237810 */ /* 0x000fe20007ffe0ff */
[----:B------:R-:W-:Y:S01]  /*6e30*/  FMUL.FTZ R34, R64, R37 ;  /* 0x0000002540227220 */ /* 0x000fe20000410000 */
[----:B------:R-:W-:Y:S01]  /*6e40*/  LOP3.LUT R32, R32, 0xff, RZ, 0xc0, !PT ;  /* 0x000000ff20207812 */ /* 0x000fe200078ec0ff */
[----:B------:R-:W0:Y:S01]  /*6e50*/  I2F.F16 R0, R0 ;  /* 0x0000000000007306 */ /* 0x000e220000200c00 */
[----:B------:R-:W-:Y:S02]  /*6e60*/  FMUL.FTZ R78, R78, R19 ;  /* 0x000000134e4e7220 */ /* 0x000fe40000410000 */
[----:B------:R-:W-:Y:S01]  /*6e70*/  FMUL.FTZ R79, R79, R36 ;  /* 0x000000244f4f7220 */ /* 0x000fe20000410000 */
[----:B------:R-:W-:-:S04]  /*6e80*/  IADD3 R32, R32, -0x80, RZ ;  /* 0xffffff8020207810 */ /* 0x000fc80007ffe0ff */
[----:B------:R-:W0:Y:S01]  /*6e90*/  I2F.F16 R25, R25 ;  /* 0x0000001900197306 */ /* 0x000e220000200c00 */
[----:B------:R-:W-:-:S07]  /*6ea0*/  F2FP.PACK_AB R78, RZ, R78 ;  /* 0x0000004eff4e723e */ /* 0x000fce00000000ff */
[----:B------:R-:W0:Y:S01]  /*6eb0*/  I2F.F16 R42, R42 ;  /* 0x0000002a002a7306 */ /* 0x000e220000200c00 */
[----:B------:R-:W-:-:S07]  /*6ec0*/  F2FP.PACK_AB R79, RZ, R79 ;  /* 0x0000004fff4f723e */ /* 0x000fce00000000ff */
[----:B------:R-:W0:Y:S01]  /*6ed0*/  I2F.F16 R41, R41 ;  /* 0x0000002900297306 */ /* 0x000e220000200c00 */
[----:B------:R-:W-:-:S07]  /*6ee0*/  F2FP.PACK_AB R34, RZ, R34 ;  /* 0x00000022ff22723e */ /* 0x000fce00000000ff */
        /* <DEDUP_REMOVED lines=19> */
[----:B------:R-:W1:Y:S01]  /*7020*/  I2F.F16 R71, R71 ;  /* 0x0000004700477306 */ /* 0x000e620000200c00 */
[----:B------:R-:W-:-:S02]  /*7030*/  HADD2 R66, R78.H0_H0, R66.H0_H0 ;  /* 0x200000424e427230 */ /* 0x000fc40000000800 */
[----:B------:R-:W-:-:S05]  /*7040*/  HADD2 R67, R79.H0_H0, R67.H0_H0 ;  /* 0x200000434f437230 */ /* 0x000fca0000000800 */
[----:B------:R1:W2:Y:S01]  /*7050*/  I2F.F16 R76, R32 ;  /* 0x00000020004c7306 */ /* 0x0002a20000200c00 */
[----:B------:R-:W-:Y:S02]  /*7060*/  HADD2 R73, R34.H0_H0, R73.H0_H0 ;  /* 0x2000004922497230 */ /* 0x000fe40000000800 */
[--C-:B0-----:R-:W-:Y:S02]  /*7070*/  HADD2.F32 R72, -RZ, R30.reuse.H0_H0 ;  /* 0x2000001eff487230 */ /* 0x101fe40000004100 */
[----:B------:R-:W-:Y:S01]  /*7080*/  HADD2.F32 R78, -RZ, R30.H1_H1 ;  /* 0x3000001eff4e7230 */ /* 0x000fe20000004100 */
[----:B-1----:R-:W0:Y:S01]  /*7090*/  LDS.64 R32, [UR4+0x1e8] ;  /* 0x0001e804ff207984 */ /* 0x002e220008000a00 */
[--C-:B------:R-:W-:Y:S02]  /*70a0*/  HADD2.F32 R77, -RZ, R31.reuse.H0_H0 ;  /* 0x2000001fff4d7230 */ /* 0x100fe40000004100 */
[----:B------:R-:W-:Y:S01]  /*70b0*/  HADD2.F32 R79, -RZ, R31.H1_H1 ;  /* 0x3000001fff4f7230 */ /* 0x000fe20000004100 */
[----:B------:R-:W-:Y:S05]  /*70c0*/  @!P1 BRA `(.L_x_1541) ;  /* 0x0000056000009947 */ /* 0x000fea0003800000 */
[----:B---34-:R-:W1:Y:S01]  /*70d0*/  LDS.64 R30, [UR4+-0x20] ;  /* 0xffffe004ff1e7984 */ /* 0x018e620008000a00 */
[----:B------:R-:W-:-:S02]  /*70e0*/  HADD2.F32 R84, -RZ, R48.H0_H0 ;  /* 0x20000030ff547230 */ /* 0x000fc40000004100 */
[----:B------:R-:W-:Y:S01]  /*70f0*/  HADD2.F32 R80, -RZ, R28.H0_H0 ;  /* 0x2000001cff507230 */ /* 0x000fe20000004100 */
[----:B------:R-:W3:Y:S01]  /*7100*/  LDS.64 R34, [UR4+-0x18] ;  /* 0xffffe804ff227984 */ /* 0x000ee20008000a00 */
[----:B------:R-:W-:Y:S02]  /*7110*/  HADD2.F32 R88, -RZ, R47.H0_H0 ;  /* 0x2000002fff587230 */ /* 0x000fe40000004100 */
[----:B------:R-:W-:Y:S02]  /*7120*/  HADD2.F32 R90, -RZ, R53.H0_H0 ;  /* 0x20000035ff5a7230 */ /* 0x000fe40000004100 */
[----:B------:R-:W-:Y:S02]  /*7130*/  HADD2.F32 R86, -RZ, R29.H0_H0 ;  /* 0x2000001dff567230 */ /* 0x000fe40000004100 */
[--C-:B-1----:R-:W-:Y:S02]  /*7140*/  HADD2.F32 R81, -RZ, R30.reuse.H0_H0 ;  /* 0x2000001eff517230 */ /* 0x102fe40000004100 */
[----:B------:R-:W-:-:S02]  /*7150*/  HADD2.F32 R83, -RZ, R30.H1_H1 ;  /* 0x3000001eff537230 */ /* 0x000fc40000004100 */
[----:B------:R-:W-:Y:S01]  /*7160*/  HADD2.F32 R30, -RZ, R38.H0_H0 ;  /* 0x20000026ff1e7230 */ /* 0x000fe20000004100 */
[C---:B------:R-:W-:Y:S01]  /*7170*/  FFMA.FTZ R84, R81.reuse, R84, RZ ;  /* 0x0000005451547223 */ /* 0x040fe200000100ff */
[----:B------:R-:W-:Y:S01]  /*7180*/  HADD2.F32 R82, -RZ, R31.H0_H0 ;  /* 0x2000001fff527230 */ /* 0x000fe20000004100 */
[C---:B------:R-:W-:Y:S01]  /*7190*/  FFMA.FTZ R87, R81.reuse, R88, RZ ;  /* 0x0000005851577223 */ /* 0x040fe200000100ff */
[----:B------:R-:W-:Y:S01]  /*71a0*/  HADD2.F32 R88, -RZ, R55.H0_H0 ;  /* 0x20000037ff587230 */ /* 0x000fe20000004100 */
[----:B------:R-:W-:Y:S01]  /*71b0*/  FFMA.FTZ R30, R30, R81, RZ ;  /* 0x000000511e1e7223 */ /* 0x000fe200000100ff */
[----:B------:R-:W-:Y:S01]  /*71c0*/  HADD2.F32 R31, -RZ, R31.H1_H1 ;  /* 0x3000001fff1f7230 */ /* 0x000fe20000004100 */
        /* <DEDUP_REMOVED lines=10> */
[C---:B------:R-:W-:Y:S01]  /*7270*/  FFMA.FTZ R85, R82.reuse, R80, R85 ;  /* 0x0000005052557223 */ /* 0x040fe20000010055 */
[----:B------:R-:W-:Y:S01]  /*7280*/  HADD2.F32 R80, -RZ, R27.H0_H0 ;  /* 0x2000001bff507230 */ /* 0x000fe20000004100 */
[----:B------:R-:W-:Y:S01]  /*7290*/  FFMA.FTZ R81, R81, R82, R30 ;  /* 0x0000005251517223 */ /* 0x000fe2000001001e */
[----:B------:R-:W-:Y:S01]  /*72a0*/  HADD2.F32 R30, -RZ, R0.H0_H0 ;  /* 0x20000000ff1e7230 */ /* 0x000fe20000004100 */
[C---:B------:R-:W-:Y:S01]  /*72b0*/  FFMA.FTZ R83, R82.reuse, R83, R87 ;  /* 0x0000005352537223 */ /* 0x040fe20000010057 */
[----:B--2---:R-:W-:Y:S01]  /*72c0*/  HADD2.F32 R84, -RZ, R26.H0_H0 ;  /* 0x2000001aff547230 */ /* 0x004fe20000004100 */
[----:B------:R-:W-:Y:S01]  /*72d0*/  FFMA.FTZ R86, R82, R86, R89 ;  /* 0x0000005652567223 */ /* 0x000fe20000010059 */
[----:B---3--:R-:W-:Y:S01]  /*72e0*/  HADD2.F32 R82, -RZ, R34.H0_H0 ;  /* 0x20000022ff527230 */ /* 0x008fe20000004100 */
[C---:B------:R-:W-:Y:S01]  /*72f0*/  FFMA.FTZ R85, R31.reuse, R80, R85 ;  /* 0x000000501f557223 */ /* 0x040fe20000010055 */
[----:B------:R-:W-:Y:S01]  /*7300*/  HADD2.F32 R80, -RZ, R52.H0_H0 ;  /* 0x20000034ff507230 */ /* 0x000fe20000004100 */
[----:B------:R-:W-:Y:S01]  /*7310*/  FFMA.FTZ R81, R30, R31, R81 ;  /* 0x0000001f1e517223 */ /* 0x000fe20000010051 */
[----:B------:R-:W-:Y:S01]  /*7320*/  HADD2.F32 R30, -RZ, R25.H0_H0 ;  /* 0x20000019ff1e7230 */ /* 0x000fe20000004100 */
[C---:B------:R-:W-:Y:S01]  /*7330*/  FFMA.FTZ R87, R31.reuse, R84, R83 ;  /* 0x000000541f577223 */ /* 0x040fe20000010053 */
[----:B------:R-:W-:Y:S01]  /*7340*/  HADD2.F32 R34, -RZ, R34.H1_H1 ;  /* 0x30000022ff227230 */ /* 0x000fe20000004100 */
[----:B------:R-:W-:Y:S01]  /*7350*/  FFMA.FTZ R80, R80, R82, R81 ;  /* 0x0000005250507223 */ /* 0x000fe20000010051 */
[----:B------:R-:W-:Y:S01]  /*7360*/  HADD2.F32 R81, -RZ, R51.H0_H0 ;  /* 0x20000033ff517230 */ /* 0x000fe20000004100 */
[----:B------:R-:W-:Y:S01]  /*7370*/  FFMA.FTZ R89, R31, R30, R86 ;  /* 0x0000001e1f597223 */ /* 0x000fe20000010056 */
[----:B------:R-:W-:-:S02]  /*7380*/  HADD2.F32 R83, -RZ, R68.H0_H0 ;  /* 0x20000044ff537230 */ /* 0x000fc40000004100 */
[----:B------:R-:W-:Y:S01]  /*7390*/  HADD2.F32 R84, -RZ, R50.H0_H0 ;  /* 0x20000032ff547230 */ /* 0x000fe20000004100 */
[----:B------:R-:W-:Y:S01]  /*73a0*/  FFMA.FTZ R81, R82, R81, R85 ;  /* 0x0000005152517223 */ /* 0x000fe20000010055 */
[----:B------:R-:W-:Y:S02]  /*73b0*/  HADD2.F32 R31, -RZ, R57.H0_H0 ;  /* 0x20000039ff1f7230 */ /* 0x000fe40000004100 */
        /* <DEDUP_REMOVED lines=39> */
.L_x_1541:
[----:B---34-:R-:W-:Y:S05]  /*7630*/  @!P2 BRA `(.L_x_1542) ;  /* 0x000005600000a947 */ /* 0x018fea0003800000 */
[----:B------:R-:W1:Y:S01]  /*7640*/  LDS.64 R30, [UR4+0x60] ;  /* 0x00006004ff1e7984 */ /* 0x000e620008000a00 */
[----:B------:R-:W-:Y:S02]  /*7650*/  HADD2.F32 R81, -RZ, R38.H0_H0 ;  /* 0x20000026ff517230 */ /* 0x000fe40000004100 */
[----:B------:R-:W-:Y:S01]  /*7660*/  HADD2.F32 R83, -RZ, R48.H0_H0 ;  /* 0x20000030ff537230 */ /* 0x000fe20000004100 */
[----:B------:R-:W3:Y:S01]  /*7670*/  LDS.64 R34, [UR4+0x68] ;  /* 0x00006804ff227984 */ /* 0x000ee20008000a00 */
[----:B------:R-:W-:Y:S02]  /*7680*/  HADD2.F32 R85, -RZ, R47.H0_H0 ;  /* 0x2000002fff557230 */ /* 0x000fe40000004100 */
[----:B------:R-:W-:Y:S02]  /*7690*/  HADD2.F32 R87, -RZ, R53.H0_H0 ;  /* 0x20000035ff577230 */ /* 0x000fe40000004100 */
[----:B------:R-:W-:-:S02]  /*76a0*/  HADD2.F32 R84, -RZ, R28.H0_H0 ;  /* 0x2000001cff547230 */ /* 0x000fc40000004100 */
[----:B------:R-:W-:Y:S02]  /*76b0*/  HADD2.F32 R86, -RZ, R29.H0_H0 ;  /* 0x2000001dff567230 */ /* 0x000fe40000004100 */
[----:B------:R-:W-:Y:S02]  /*76c0*/  HADD2.F32 R88, -RZ, R55.H0_H0 ;  /* 0x20000037ff587230 */ /* 0x000fe40000004100 */
[----:B------:R-:W-:Y:S02]  /*76d0*/  HADD2.F32 R89, -RZ, R75.H0_H0 ;  /* 0x2000004bff597230 */ /* 0x000fe40000004100 */
[--C-:B-1----:R-:W-:Y:S02]  /*76e0*/  HADD2.F32 R80, -RZ, R30.reuse.H0_H0 ;  /* 0x2000001eff507230 */ /* 0x102fe40000004100 */
[----:B------:R-:W-:Y:S02]  /*76f0*/  HADD2.F32 R30, -RZ, R30.H1_H1 ;  /* 0x3000001eff1e7230 */ /* 0x000fe40000004100 */
[--C-:B------:R-:W-:Y:S01]  /*7700*/  HADD2.F32 R82, -RZ, R31.reuse.H0_H0 ;  /* 0x2000001fff527230 */ /* 0x100fe20000004100 */
[-C--:B------:R-:W-:Y:S01]  /*7710*/  FFMA.FTZ R81, R81, R80.reuse, RZ ;  /* 0x0000005051517223 */ /* 0x080fe200000100ff */
[----:B------:R-:W-:Y:S01]  /*7720*/  HADD2.F32 R31, -RZ, R31.H1_H1 ;  /* 0x3000001fff1f7230 */ /* 0x000fe20000004100 */
[----:B------:R-:W-:-:S02]  /*7730*/  FFMA.FTZ R83, R83, R80, RZ ;  /* 0x0000005053537223 */ /* 0x000fc400000100ff */
[-C--:B------:R-:W-:Y:S02]  /*7740*/  FFMA.FTZ R85, R85, R80.reuse, RZ ;  /* 0x0000005055557223 */ /* 0x080fe400000100ff */
        /* <DEDUP_REMOVED lines=8> */
[----:B------:R-:W-:-:S02]  /*77d0*/  FFMA.FTZ R87, R89, R30, R87 ;  /* 0x0000001e59577223 */ /* 0x000fc40000010057 */
[-C--:B------:R-:W-:Y:S01]  /*77e0*/  FFMA.FTZ R30, R80, R82.reuse, R81 ;  /* 0x00000052501e7223 */ /* 0x080fe20000010051 */
[----:B------:R-:W-:Y:S01]  /*77f0*/  HADD2.F32 R80, -RZ, R0.H0_H0 ;  /* 0x20000000ff507230 */ /* 0x000fe20000004100 */
[-C--:B------:R-:W-:Y:S01]  /*7800*/  FFMA.FTZ R84, R84, R82.reuse, R83 ;  /* 0x0000005254547223 */ /* 0x080fe20000010053 */
[----:B------:R-:W-:Y:S01]  /*7810*/  HADD2.F32 R81, -RZ, R27.H0_H0 ;  /* 0x2000001bff517230 */ /* 0x000fe20000004100 */
[-C--:B------:R-:W-:Y:S01]  /*7820*/  FFMA.FTZ R86, R86, R82.reuse, R85 ;  /* 0x0000005256567223 */ /* 0x080fe20000010055 */
[----:B--2---:R-:W-:Y:S01]  /*7830*/  HADD2.F32 R83, -RZ, R26.H0_H0 ;  /* 0x2000001aff537230 */ /* 0x004fe20000004100 */
[-C--:B------:R-:W-:Y:S01]  /*7840*/  FFMA.FTZ R80, R80, R31.reuse, R30 ;  /* 0x0000001f50507223 */ /* 0x080fe2000001001e */
[----:B------:R-:W-:Y:S01]  /*7850*/  HADD2.F32 R30, -RZ, R25.H0_H0 ;  /* 0x20000019ff1e7230 */ /* 0x000fe20000004100 */
[-C--:B------:R-:W-:Y:S01]  /*7860*/  FFMA.FTZ R84, R81, R31.reuse, R84 ;  /* 0x0000001f51547223 */ /* 0x080fe20000010054 */
[----:B---3--:R-:W-:Y:S01]  /*7870*/  HADD2.F32 R81, -RZ, R34.H0_H0 ;  /* 0x20000022ff517230 */ /* 0x008fe20000004100 */
[----:B------:R-:W-:Y:S01]  /*7880*/  FFMA.FTZ R86, R83, R31, R86 ;  /* 0x0000001f53567223 */ /* 0x000fe20000010056 */
[----:B------:R-:W-:Y:S01]  /*7890*/  HADD2.F32 R83, -RZ, R52.H0_H0 ;  /* 0x20000034ff537230 */ /* 0x000fe20000004100 */
[----:B------:R-:W-:Y:S01]  /*78a0*/  FFMA.FTZ R82, R88, R82, R87 ;  /* 0x0000005258527223 */ /* 0x000fe20000010057 */
[----:B------:R-:W-:-:S02]  /*78b0*/  HADD2.F32 R34, -RZ, R34.H1_H1 ;  /* 0x30000022ff227230 */ /* 0x000fc40000004100 */
[----:B------:R-:W-:Y:S01]  /*78c0*/  HADD2.F32 R87, -RZ, R68.H0_H0 ;  /* 0x20000044ff577230 */ /* 0x000fe20000004100 */
[----:B------:R-:W-:Y:S01]  /*78d0*/  FFMA.FTZ R82, R30, R31, R82 ;  /* 0x0000001f1e527223 */ /* 0x000fe20000010052 */
        /* <DEDUP_REMOVED lines=44> */
.L_x_1542:
[----:B------:R-:W-:Y:S05]  /*7ba0*/  @!P3 BRA `(.L_x_1543) ;  /* 0x000005600000b947 */ /* 0x000fea0003800000 */
        /* <DEDUP_REMOVED lines=86> */
.L_x_1543:
        /* <DEDUP_REMOVED lines=87> */
.L_x_1544:
[----:B------:R-:W-:Y:S01]  /*8680*/  HADD2.F32 R47, -RZ, R47.H0_H0 ;  /* 0x2000002fff2f7230 */ /* 0x000fe20000004100 */
[----:B-----5:R-:W-:Y:S01]  /*8690*/  LEA.HI R84, R7, 0xffffff80, RZ, 0x8 ;  /* 0xffffff8007547811 */ /* 0x020fe200078f40ff */
[----:B------:R-:W-:Y:S01]  /*86a0*/  HADD2.F32 R38, -RZ, R38.H0_H0 ;  /* 0x20000026ff267230 */ /* 0x000fe20000004100 */
[----:B------:R-:W-:Y:S01]  /*86b0*/  LEA.HI R88, R21, 0xffffff80, RZ, 0x8 ;  /* 0xffffff8015587811 */ /* 0x000fe200078f40ff */
        /* <DEDUP_REMOVED lines=20> */
[----:B--2---:R-:W-:Y:S01]  /*8800*/  HADD2.F32 R31, -RZ, R26.H0_H0 ;  /* 0x2000001aff1f7230 */ /* 0x004fe20000004100 */
[-C--:B------:R-:W-:Y:S01]  /*8810*/  FFMA.FTZ R35, R54, R77.reuse, R35 ;  /* 0x0000004d36237223 */ /* 0x080fe20000010023 */
[----:B------:R-:W-:Y:S01]  /*8820*/  HADD2.F32 R0, -RZ, R0.H0_H0 ;  /* 0x20000000ff007230 */ /* 0x000fe20000004100 */
[----:B------:R-:W-:Y:S01]  /*8830*/  FFMA.FTZ R81, R56, R77, R81 ;  /* 0x0000004d38517223 */ /* 0x000fe20000010051 */
[----:B------:R-:W-:Y:S01]  /*8840*/  HADD2.F32 R30, -RZ, R27.H0_H0 ;  /* 0x2000001bff1e7230 */ /* 0x000fe20000004100 */
[-C--:B------:R-:W-:Y:S01]  /*8850*/  FFMA.FTZ R27, R31, R79.reuse, R80 ;  /* 0x0000004f1f1b7223 */ /* 0x080fe20000010050 */
[----:B------:R-:W-:Y:S01]  /*8860*/  HADD2.F32 R34, -RZ, R25.H0_H0 ;  /* 0x20000019ff227230 */ /* 0x000fe20000004100 */
[-C--:B------:R-:W-:Y:S01]  /*8870*/  FFMA.FTZ R25, R0, R79.reuse, R72 ;  /* 0x0000004f00197223 */ /* 0x080fe20000010048 */
[----:B0-----:R-:W-:Y:S01]  /*8880*/  HADD2.F32 R26, -RZ, R32.H0_H0 ;  /* 0x20000020ff1a7230 */ /* 0x001fe20000004100 */
[-C--:B------:R-:W-:Y:S01]  /*8890*/  FFMA.FTZ R35, R30, R79.reuse, R35 ;  /* 0x0000004f1e237223 */ /* 0x080fe20000010023 */
[----:B------:R-:W-:Y:S01]  /*88a0*/  HADD2.F32 R52, -RZ, R52.H0_H0 ;  /* 0x20000034ff347230 */ /* 0x000fe20000004100 */
[----:B------:R-:W-:Y:S01]  /*88b0*/  FFMA.FTZ R81, R34, R79, R81 ;  /* 0x0000004f22517223 */ /* 0x000fe20000010051 */
[----:B------:R-:W-:Y:S01]  /*88c0*/  HADD2.F32 R51, -RZ, R51.H0_H0 ;  /* 0x20000033ff337230 */ /* 0x000fe20000004100 */
[----:B------:R-:W-:Y:S01]  /*88d0*/  LEA.HI R80, R4, 0xffffff80, RZ, 0x8 ;  /* 0xffffff8004507811 */ /* 0x000fe200078f40ff */
[----:B------:R-:W-:Y:S01]  /*88e0*/  HADD2.F32 R50, -RZ, R50.H0_H0 ;  /* 0x20000032ff327230 */ /* 0x000fe20000004100 */
[-C--:B------:R-:W-:Y:S01]  /*88f0*/  FFMA.FTZ R25, R52, R26.reuse, R25 ;  /* 0x0000001a34197223 */ /* 0x080fe20000010019 */
[----:B------:R-:W-:Y:S01]  /*8900*/  HADD2.F32 R49, -RZ, R49.H0_H0 ;  /* 0x20000031ff317230 */ /* 0x000fe20000004100 */
[-C--:B------:R-:W-:Y:S01]  /*8910*/  FFMA.FTZ R35, R51, R26.reuse, R35 ;  /* 0x0000001a33237223 */ /* 0x080fe20000010023 */
[----:B------:R-:W-:Y:S01]  /*8920*/  HADD2.F32 R32, -RZ, R32.H1_H1 ;  /* 0x30000020ff207230 */ /* 0x000fe20000004100 */
[-C--:B------:R-:W-:Y:S01]  /*8930*/  FFMA.FTZ R77, R50, R26.reuse, R27 ;  /* 0x0000001a324d7223 */ /* 0x080fe2000001001b */
[----:B------:R-:W-:Y:S01]  /*8940*/  HADD2.F32 R57, -RZ, R57.H0_H0 ;  /* 0x20000039ff397230 */ /* 0x000fe20000004100 */
[----:B------:R-:W-:Y:S01]  /*8950*/  FFMA.FTZ R81, R49, R26, R81 ;  /* 0x0000001a31517223 */ /* 0x000fe20000010051 */
[----:B------:R-:W-:Y:S01]  /*8960*/  HADD2.F32 R68, -RZ, R68.H0_H0 ;  /* 0x20000044ff447230 */ /* 0x000fe20000004100 */
[----:B------:R-:W0:Y:S01]  /*8970*/  LDS.64 R26, [UR4+0x260] ;  /* 0x00026004ff1a7984 */ /* 0x000e220008000a00 */
        /* <DEDUP_REMOVED lines=24> */
[----:B------:R1:W2:Y:S01]  /*8b00*/  I2F.F16 R39, R80 ;  /* 0x0000005000277306 */ /* 0x0002a20000200c00 */
[-C--:B------:R-:W-:Y:S01]  /*8b10*/  FFMA.FTZ R77, R72, R33.reuse, R77 ;  /* 0x00000021484d7223 */ /* 0x080fe2000001004d */
[----:B------:R-:W-:Y:S01]  /*8b20*/  LOP3.LUT R90, R6, 0xff, RZ, 0xc0, !PT ;  /* 0x000000ff065a7812 */ /* 0x000fe200078ec0ff */
[----:B------:R-:W-:Y:S01]  /*8b30*/  FFMA.FTZ R78, R79, R33, R78 ;  /* 0x000000214f4e7223 */ /* 0x000fe2000001004e */
[----:B------:R-:W-:Y:S01]  /*8b40*/  LOP3.LUT R92, R20, 0xff, RZ, 0xc0, !PT ;  /* 0x000000ff145c7812 */ /* 0x000fe200078ec0ff */
[----:B------:R-:W3:Y:S01]  /*8b50*/  LDS.64 R32, [UR4+0x268] ;  /* 0x00026804ff207984 */ /* 0x000ee20008000a00 */
[----:B------:R-:W-:Y:S01]  /*8b60*/  FMUL.FTZ R25, R25, R18 ;  /* 0x0000001219197220 */ /* 0x000fe20000410000 */
[----:B------:R-:W-:Y:S01]  /*8b70*/  LOP3.LUT R102, R21, 0xff, RZ, 0xc0, !PT ;  /* 0x000000ff15667812 */ /* 0x000fe200078ec0ff */
[----:B------:R-:W-:Y:S01]  /*8b80*/  FMUL.FTZ R77, R77, R36 ;  /* 0x000000244d4d7220 */ /* 0x000fe20000410000 */
[----:B------:R-:W-:Y:S01]  /*8b90*/  IADD3 R92, R92, -0x80, RZ ;  /* 0xffffff805c5c7810 */ /* 0x000fe20007ffe0ff */
[----:B------:R-:W-:Y:S01]  /*8ba0*/  FMUL.FTZ R40, R40, R19 ;  /* 0x0000001328287220 */ /* 0x000fe20000410000 */
[----:B------:R-:W-:Y:S01]  /*8bb0*/  F2FP.PACK_AB R25, RZ, R25 ;  /* 0x00000019ff19723e */ /* 0x000fe200000000ff */
[----:B------:R-:W-:Y:S01]  /*8bc0*/  FMUL.FTZ R81, R78, R37 ;  /* 0x000000254e517220 */ /* 0x000fe20000410000 */
[----:B-1----:R-:W-:-:S02]  /*8bd0*/  F2FP.PACK_AB R80, RZ, R77 ;  /* 0x0000004dff50723e */ /* 0x002fc400000000ff */
[----:B------:R-:W-:Y:S01]  /*8be0*/  F2FP.PACK_AB R78, RZ, R40 ;  /* 0x00000028ff4e723e */ /* 0x000fe200000000ff */
[----:B------:R-:W-:Y:S01]  /*8bf0*/  HADD2 R40, R25.H0_H0, R2.H0_H0 ;  /* 0x2000000219287230 */ /* 0x000fe20000000800 */
[----:B------:R-:W-:Y:S01]  /*8c00*/  F2FP.PACK_AB R81, RZ, R81 ;  /* 0x00000051ff51723e */ /* 0x000fe200000000ff */
[----:B0-----:R-:W-:Y:S01]  /*8c10*/  HADD2.F32 R2, -RZ, R26.H0_H0 ;  /* 0x2000001aff027230 */ /* 0x001fe20000004100 */
[----:B------:R-:W-:Y:S01]  /*8c20*/  IADD3 R107, R102, -0x80, RZ ;  /* 0xffffff80666b7810 */ /* 0x000fe20007ffe0ff */
[----:B------:R-:W-:Y:S01]  /*8c30*/  HADD2 R8, R80.H0_H0, R8.H0_H0 ;  /* 0x2000000850087230 */ /* 0x000fe20000000800 */
[----:B------:R-:W-:Y:S01]  /*8c40*/  LEA.HI R35, R5, 0xffffff80, RZ, 0x8 ;  /* 0xffffff8005237811 */ /* 0x000fe200078f40ff */
[----:B------:R-:W-:Y:S01]  /*8c50*/  HADD2 R80, R81.H0_H0, R24.H0_H0 ;  /* 0x2000001851507230 */ /* 0x000fe20000000800 */
[-C--:B------:R-:W-:Y:S01]  /*8c60*/  FFMA.FTZ R82, R47, R2.reuse, RZ ;  /* 0x000000022f527223 */ /* 0x080fe200000100ff */
[----:B------:R-:W-:Y:S01]  /*8c70*/  HADD2 R78, R78.H0_H0, R3.H0_H0 ;  /* 0x200000034e4e7230 */ /* 0x000fe20000000800 */
[-C--:B------:R-:W-:Y:S01]  /*8c80*/  FFMA.FTZ R3, R38, R2.reuse, RZ ;  /* 0x0000000226037223 */ /* 0x080fe200000100ff */
[----:B------:R-:W-:Y:S01]  /*8c90*/  HADD2.F32 R24, -RZ, R26.H1_H1 ;  /* 0x3000001aff187230 */ /* 0x000fe20000004100 */
[-C--:B------:R-:W-:Y:S01]  /*8ca0*/  FFMA.FTZ R83, R53, R2.reuse, RZ ;  /* 0x0000000235537223 */ /* 0x080fe200000100ff */
[--C-:B------:R-:W-:Y:S01]  /*8cb0*/  HADD2.F32 R25, -RZ, R27.reuse.H0_H0 ;  /* 0x2000001bff197230 */ /* 0x100fe20000004100 */
[----:B------:R0:W1:Y:S01]  /*8cc0*/  I2F.F16 R26, R84 ;  /* 0x00000054001a7306 */ /* 0x0000620000200c00 */
[----:B------:R-:W-:Y:S01]  /*8cd0*/  HADD2.F32 R81, -RZ, R27.H1_H1 ;  /* 0x3000001bff517230 */ /* 0x000fe20000004100 */
[----:B------:R-:W-:Y:S01]  /*8ce0*/  FFMA.FTZ R27, R48, R2, RZ ;  /* 0x00000002301b7223 */ /* 0x000fe200000100ff */
[----:B------:R-:W-:Y:S01]  /*8cf0*/  LEA.HI R77, R6, 0xffffff80, RZ, 0x8 ;  /* 0xffffff80064d7811 */ /* 0x000fe200078f40ff */
[----:B------:R-:W-:-:S02]  /*8d00*/  FFMA.FTZ R2, R28, R24, R3 ;  /* 0x000000181c027223 */ /* 0x000fc40000010003 */
[-C--:B------:R-:W-:Y:S02]  /*8d10*/  FFMA.FTZ R27, R29, R24.reuse, R27 ;  /* 0x000000181d1b7223 */ /* 0x080fe4000001001b */
[-C--:B------:R-:W-:Y:S01]  /*8d20*/  FFMA.FTZ R82, R55, R24.reuse, R82 ;  /* 0x0000001837527223 */ /* 0x080fe20000010052 */
[----:B------:R-:W4:Y:S01]  /*8d30*/  I2F.F16 R35, R35 ;  /* 0x0000002300237306 */ /* 0x000f220000200c00 */
[-C--:B------:R-:W-:Y:S02]  /*8d40*/  FFMA.FTZ R2, R61, R25.reuse, R2 ;  /* 0x000000193d027223 */ /* 0x080fe40000010002 */
[----:B------:R-:W-:Y:S02]  /*8d50*/  FFMA.FTZ R83, R75, R24, R83 ;  /* 0x000000184b537223 */ /* 0x000fe40000010053 */
[-C--:B------:R-:W-:Y:S02]  /*8d60*/  FFMA.FTZ R24, R54, R25.reuse, R27 ;  /* 0x0000001936187223 */ /* 0x080fe4000001001b */
[----:B------:R-:W-:Y:S01]  /*8d70*/  FFMA.FTZ R82, R74, R25, R82 ;  /* 0x000000194a527223 */ /* 0x000fe20000010052 */
[----:B------:R1:W1:Y:S01]  /*8d80*/  I2F.F16 R27, R86 ;  /* 0x00000056001b7306 */ /* 0x0002620000200c00 */
[----:B------:R-:W-:Y:S01]  /*8d90*/  FFMA.FTZ R3, R0, R81, R2 ;  /* 0x0000005100037223 */ /* 0x000fe20000010002 */
[----:B---3--:R-:W-:Y:S01]  /*8da0*/  HADD2.F32 R2, -RZ, R32.H0_H0 ;  /* 0x20000020ff027230 */ /* 0x008fe20000004100 */
[----:B------:R-:W-:-:S02]  /*8db0*/  FFMA.FTZ R83, R56, R25, R83 ;  /* 0x0000001938537223 */ /* 0x000fc40000010053 */
[-C--:B0-----:R-:W-:Y:S01]  /*8dc0*/  FFMA.FTZ R84, R30, R81.reuse, R24 ;  /* 0x000000511e547223 */ /* 0x081fe20000010018 */
[----:B------:R-:W-:Y:S01]  /*8dd0*/  HADD2.F32 R24, -RZ, R32.H1_H1 ;  /* 0x30000020ff187230 */ /* 0x000fe20000004100 */
[-C--:B------:R-:W-:Y:S01]  /*8de0*/  FFMA.FTZ R85, R31, R81.reuse, R82 ;  /* 0x000000511f557223 */ /* 0x080fe20000010052 */
[--C-:B------:R-:W-:Y:S01]  /*8df0*/  HADD2.F32 R82, -RZ, R33.reuse.H0_H0 ;  /* 0x20000021ff527230 */ /* 0x100fe20000004100 */
[----:B------:R-:W-:Y:S01]  /*8e00*/  FFMA.FTZ R81, R34, R81, R83 ;  /* 0x0000005122517223 */ /* 0x000fe20000010053 */
[----:B------:R-:W-:Y:S01]  /*8e10*/  HADD2.F32 R83, -RZ, R33.H1_H1 ;  /* 0x30000021ff537230 */ /* 0x000fe20000004100 */
[-C--:B------:R-:W-:Y:S01]  /*8e20*/  FFMA.FTZ R25, R52, R2.reuse, R3 ;  /* 0x0000000234197223 */ /* 0x080fe20000010003 */
[----:B------:R-:W0:Y:S01]  /*8e30*/  I2F.F16 R32, R88 ;  /* 0x0000005800207306 */ /* 0x000e220000200c00 */
[-C--:B------:R-:W-:Y:S01]  /*8e40*/  FFMA.FTZ R33, R51, R2.reuse, R84 ;  /* 0x0000000233217223 */ /* 0x080fe20000010054 */
[----:B------:R-:W-:Y:S01]  /*8e50*/  LOP3.LUT R84, R4, 0xff, RZ, 0xc0, !PT ;  /* 0x000000ff04547812 */ /* 0x000fe200078ec0ff */
[-C--:B------:R-:W-:Y:S01]  /*8e60*/  FFMA.FTZ R85, R50, R2.reuse, R85 ;  /* 0x0000000232557223 */ /* 0x080fe20000010055 */
[----:B-1----:R-:W-:Y:S01]  /*8e70*/  LEA.HI R86, R22, 0xffffff80, RZ, 0x8 ;  /* 0xffffff8016567811 */ /* 0x002fe200078f40ff */
[----:B------:R-:W-:-:S02]  /*8e80*/  FFMA.FTZ R87, R49, R2, R81 ;  /* 0x0000000231577223 */ /* 0x000fc40000010051 */
[----:B------:R-:W1:Y:S01]  /*8e90*/  LDS.64 R2, [UR4+0x2e0] ;  /* 0x0002e004ff027984 */ /* 0x000e620008000a00 */
[-C--:B------:R-:W-:Y:S01]  /*8ea0*/  FFMA.FTZ R25, R57, R24.reuse, R25 ;  /* 0x0000001839197223 */ /* 0x080fe20000010019 */
[----:B------:R-:W3:Y:S01]  /*8eb0*/  I2F.F16 R77, R77 ;  /* 0x0000004d004d7306 */ /* 0x000ee20000200c00 */
[----:B------:R-:W-:Y:S02]  /*8ec0*/  FFMA.FTZ R81, R68, R24, R33 ;  /* 0x0000001844517223 */ /* 0x000fe40000010021 */
[----:B------:R-:W-:Y:S02]  /*8ed0*/  FFMA.FTZ R25, R76, R82, R25 ;  /* 0x000000524c197223 */ /* 0x000fe40000010019 */
[-C--:B------:R-:W-:Y:S02]  /*8ee0*/  FFMA.FTZ R85, R63, R24.reuse, R85 ;  /* 0x000000183f557223 */ /* 0x080fe40000010055 */
[----:B------:R-:W-:Y:S01]  /*8ef0*/  FFMA.FTZ R87, R70, R24, R87 ;  /* 0x0000001846577223 */ /* 0x000fe20000010057 */
[----:B------:R0:W1:Y:S01]  /*8f00*/  I2F.F16 R33, R86 ;  /* 0x0000005600217306 */ /* 0x0000620000200c00 */
[----:B------:R-:W-:-:S02]  /*8f10*/  FFMA.FTZ R24, R69, R82, R81 ;  /* 0x0000005245187223 */ /* 0x000fc40000010051 */
[-C--:B------:R-:W-:Y:S02]  /*8f20*/  FFMA.FTZ R25, R42, R83.reuse, R25 ;  /* 0x000000532a197223 */ /* 0x080fe40000010019 */
[-C--:B------:R-:W-:Y:S02]  /*8f30*/  FFMA.FTZ R85, R64, R82.reuse, R85 ;  /* 0x0000005240557223 */ /* 0x080fe40000010055 */
[----:B------:R-:W-:Y:S01]  /*8f40*/  FFMA.FTZ R82, R71, R82, R87 ;  /* 0x0000005247527223 */ /* 0x000fe20000010057 */
[----:B------:R-:W-:Y:S01]  /*8f50*/  IADD3 R87, R84, -0x80, RZ ;  /* 0xffffff8054577810 */ /* 0x000fe20007ffe0ff */
[----:B------:R-:W-:Y:S01]  /*8f60*/  FMUL.FTZ R25, R25, R18 ;  /* 0x0000001219197220 */ /* 0x000fe20000410000 */
[----:B0-----:R-:W-:Y:S01]  /*8f70*/  LOP3.LUT R86, R5, 0xff, RZ, 0xc0, !PT ;  /* 0x000000ff05567812 */ /* 0x001fe200078ec0ff */
[-C--:B------:R-:W-:Y:S01]  /*8f80*/  FFMA.FTZ R24, R41, R83.reuse, R24 ;  /* 0x0000005329187223 */ /* 0x080fe20000010018 */
[----:B------:R0:W1:Y:S01]  /*8f90*/  I2F.F16 R81, R89 ;  /* 0x0000005900517306 */ /* 0x0000620000200c00 */
[----:B------:R-:W-:Y:S01]  /*8fa0*/  FFMA.FTZ R85, R72, R83, R85 ;  /* 0x0000005348557223 */ /* 0x000fe20000010055 */
[----:B------:R-:W-:Y:S01]  /*8fb0*/  F2FP.PACK_AB R84, RZ, R25 ;  /* 0x00000019ff54723e */ /* 0x000fe200000000ff */
[----:B------:R-:W-:-:S02]  /*8fc0*/  FFMA.FTZ R88, R79, R83, R82 ;  /* 0x000000534f587223 */ /* 0x000fc40000010052 */
[----:B------:R-:W-:Y:S02]  /*8fd0*/  FMUL.FTZ R83, R24, R19 ;  /* 0x0000001318537220 */ /* 0x000fe40000410000 */
[----:B------:R-:W2:Y:S01]  /*8fe0*/  LDS.64 R24, [UR4+0x2e8] ;  /* 0x0002e804ff187984 */ /* 0x000ea20008000a00 */
[----:B------:R-:W-:Y:S01]  /*8ff0*/  FMUL.FTZ R88, R88, R37 ;  /* 0x0000002558587220 */ /* 0x000fe20000410000 */
[----:B0-----:R-:W-:Y:S01]  /*9000*/  IADD3 R89, R86, -0x80, RZ ;  /* 0xffffff8056597810 */ /* 0x001fe20007ffe0ff */
[----:B------:R-:W-:Y:S01]  /*9010*/  FMUL.FTZ R86, R85, R36 ;  /* 0x0000002455567220 */ /* 0x000fe20000410000 */
[----:B------:R-:W-:Y:S01]  /*9020*/  F2FP.PACK_AB R85, RZ, R83 ;  /* 0x00000053ff55723e */ /* 0x000fe200000000ff */
[----:B------:R0:W2:Y:S01]  /*9030*/  I2F.F16 R82, R87 ;  /* 0x0000005700527306 */ /* 0x0000a20000200c00 */
[----:B------:R-:W-:Y:S01]  /*9040*/  F2FP.PACK_AB R88, RZ, R88 ;  /* 0x00000058ff58723e */ /* 0x000fe200000000ff */
[----:B------:R-:W-:Y:S01]  /*9050*/  HADD2 R43, R84.H0_H0, R43.H0_H0 ;  /* 0x2000002b542b7230 */ /* 0x000fe20000000800 */
[----:B------:R-:W-:Y:S01]  /*9060*/  F2FP.PACK_AB R86, RZ, R86 ;  /* 0x00000056ff56723e */ /* 0x000fe200000000ff */
[----:B------:R-:W-:Y:S01]  /*9070*/  HADD2 R44, R85.H0_H0, R44.H0_H0 ;  /* 0x2000002c552c7230 */ /* 0x000fe20000000800 */
[----:B------:R-:W-:Y:S01]  /*9080*/  IADD3 R84, R90, -0x80, RZ ;  /* 0xffffff805a547810 */ /* 0x000fe20007ffe0ff */
[----:B------:R-:W-:Y:S01]  /*9090*/  HADD2 R46, R88.H0_H0, R46.H0_H0 ;  /* 0x2000002e582e7230 */ /* 0x000fe20000000800 */
[----:B------:R-:W-:Y:S01]  /*90a0*/  LOP3.LUT R85, R7, 0xff, RZ, 0xc0, !PT ;  /* 0x000000ff07557812 */ /* 0x000fe200078ec0ff */
[----:B------:R-:W-:Y:S01]  /*90b0*/  HADD2 R45, R86.H0_H0, R45.H0_H0 ;  /* 0x2000002d562d7230 */ /* 0x000fe20000000800 */
[----:B------:R3:W2:Y:S01]  /*90c0*/  I2F.F16 R83, R89 ;  /* 0x0000005900537306 */ /* 0x0006a20000200c00 */
[--C-:B-1----:R-:W-:Y:S01]  /*90d0*/  HADD2.F32 R86, -RZ, R2.reuse.H0_H0 ;  /* 0x20000002ff567230 */ /* 0x102fe20000004100 */
[----:B------:R-:W-:Y:S01]  /*90e0*/  IADD3 R85, R85, -0x80, RZ ;  /* 0xffffff8055557810 */ /* 0x000fe20007ffe0ff */
[----:B------:R-:W-:-:S02]  /*90f0*/  HADD2.F32 R2, -RZ, R2.H1_H1 ;  /* 0x30000002ff027230 */ /* 0x000fc40000004100 */
[--C-:B0-----:R-:W-:Y:S01]  /*9100*/  HADD2.F32 R87, -RZ, R3.reuse.H0_H0 ;  /* 0x20000003ff577230 */ /* 0x101fe20000004100 */
[-C--:B------:R-:W-:Y:S02]  /*9110*/  FFMA.FTZ R88, R48, R86.reuse, RZ ;  /* 0x0000005630587223 */ /* 0x080fe400000100ff */
[-C--:B------:R-:W-:Y:S01]  /*9120*/  FFMA.FTZ R90, R47, R86.reuse, RZ ;  /* 0x000000562f5a7223 */ /* 0x080fe200000100ff */
[----:B---3--:R-:W-:Y:S01]  /*9130*/  HADD2.F32 R89, -RZ, R3.H1_H1 ;  /* 0x30000003ff597230 */ /* 0x008fe20000004100 */
[-C--:B------:R-:W-:Y:S01]  /*9140*/  FFMA.FTZ R3, R38, R86.reuse, RZ ;  /* 0x0000005626037223 */ /* 0x080fe200000100ff */
[----:B------:R-:W0:Y:S01]  /*9150*/  I2F.F16 R84, R84 ;  /* 0x0000005400547306 */ /* 0x000e220000200c00 */
[----:B------:R-:W-:Y:S02]  /*9160*/  FFMA.FTZ R91, R53, R86, RZ ;  /* 0x00000056355b7223 */ /* 0x000fe400000100ff */
[-C--:B------:R-:W-:Y:S02]  /*9170*/  FFMA.FTZ R86, R28, R2.reuse, R3 ;  /* 0x000000021c567223 */ /* 0x080fe40000010003 */
[----:B------:R-:W-:-:S02]  /*9180*/  FFMA.FTZ R88, R29, R2, R88 ;  /* 0x000000021d587223 */ /* 0x000fc40000010058 */
[-C--:B------:R-:W-:Y:S01]  /*9190*/  FFMA.FTZ R90, R55, R2.reuse, R90 ;  /* 0x00000002375a7223 */ /* 0x080fe2000001005a */
[----:B------:R-:W1:Y:S01]  /*91a0*/  I2F.F16 R85, R85 ;  /* 0x0000005500557306 */ /* 0x000e620000200c00 */
[----:B------:R-:W-:Y:S02]  /*91b0*/  FFMA.FTZ R91, R75, R2, R91 ;  /* 0x000000024b5b7223 */ /* 0x000fe4000001005b */
[-C--:B------:R-:W-:Y:S02]  /*91c0*/  FFMA.FTZ R2, R61, R87.reuse, R86 ;  /* 0x000000573d027223 */ /* 0x080fe40000010056 */
[-C--:B------:R-:W-:Y:S02]  /*91d0*/  FFMA.FTZ R88, R54, R87.reuse, R88 ;  /* 0x0000005736587223 */ /* 0x080fe40000010058 */
[----:B------:R-:W-:Y:S01]  /*91e0*/  FFMA.FTZ R90, R74, R87, R90 ;  /* 0x000000574a5a7223 */ /* 0x000fe2000001005a */
[----:B------:R3:W0:Y:S01]  /*91f0*/  I2F.F16 R86, R92 ;  /* 0x0000005c00567306 */ /* 0x0006220000200c00 */
[----:B------:R-:W-:Y:S01]  /*9200*/  FFMA.FTZ R3, R0, R89, R2 ;  /* 0x0000005900037223 */ /* 0x000fe20000010002 */
[----:B--2---:R-:W-:Y:S01]  /*9210*/  HADD2.F32 R2, -RZ, R24.H0_H0 ;  /* 0x20000018ff027230 */ /* 0x004fe20000004100 */
[----:B------:R-:W-:-:S02]  /*9220*/  FFMA.FTZ R87, R56, R87, R91 ;  /* 0x0000005738577223 */ /* 0x000fc4000001005b */
[-C--:B------:R-:W-:Y:S01]  /*9230*/  FFMA.FTZ R91, R30, R89.reuse, R88 ;  /* 0x000000591e5b7223 */ /* 0x080fe20000010058 */
[--C-:B------:R-:W-:Y:S01]  /*9240*/  HADD2.F32 R88, -RZ, R25.reuse.H0_H0 ;  /* 0x20000019ff587230 */ /* 0x100fe20000004100 */
[-C--:B------:R-:W-:Y:S02]  /*9250*/  FFMA.FTZ R105, R31, R89.reuse, R90 ;  /* 0x000000591f697223 */ /* 0x080fe4000001005a */
[----:B------:R-:W-:Y:S01]  /*9260*/  FFMA.FTZ R104, R34, R89, R87 ;  /* 0x0000005922687223 */ /* 0x000fe20000010057 */
[----:B------:R-:W-:Y:S01]  /*9270*/  HADD2.F32 R89, -RZ, R24.H1_H1 ;  /* 0x30000018ff597230 */ /* 0x000fe20000004100 */
[-C--:B---3--:R-:W-:Y:S01]  /*9280*/  FFMA.FTZ R92, R51, R2.reuse, R91 ;  /* 0x00000002335c7223 */ /* 0x088fe2000001005b */
[----:B------:R-:W-:Y:S01]  /*9290*/  SHF.R.U32.HI R91, RZ, 0x8, R4 ;  /* 0x00000008ff5b7819 */ /* 0x000fe20000011604 */
[-C--:B------:R-:W-:Y:S01]  /*92a0*/  FFMA.FTZ R90, R52, R2.reuse, R3 ;  /* 0x00000002345a7223 */ /* 0x080fe20000010003 */
[----:B------:R-:W-:Y:S01]  /*92b0*/  HADD2.F32 R87, -RZ, R25.H1_H1 ;  /* 0x30000019ff577230 */ /* 0x000fe20000004100 */
[-C--:B------:R-:W-:Y:S01]  /*92c0*/  FFMA.FTZ R102, R50, R2.reuse, R105 ;  /* 0x0000000232667223 */ /* 0x080fe20000010069 */
[----:B------:R-:W-:Y:S01]  /*92d0*/  LOP3.LUT R105, R23, 0xff, RZ, 0xc0, !PT ;  /* 0x000000ff17697812 */ /* 0x000fe200078ec0ff */
[----:B------:R-:W-:Y:S01]  /*92e0*/  FFMA.FTZ R104, R49, R2, R104 ;  /* 0x0000000231687223 */ /* 0x000fe20000010068 */
[----:B------:R-:W-:Y:S01]  /*92f0*/  LOP3.LUT R106, R91, 0xff, RZ, 0xc0, !PT ;  /* 0x000000ff5b6a7812 */ /* 0x000fe200078ec0ff */
[----:B------:R2:W3:Y:S01]  /*9300*/  I2F.F16 R25, R107 ;  /* 0x0000006b00197306 */ /* 0x0004e20000200c00 */
[-C--:B------:R-:W-:Y:S01]  /*9310*/  FFMA.FTZ R91, R57, R89.reuse, R90 ;  /* 0x00000059395b7223 */ /* 0x080fe2000001005a */
[----:B------:R-:W-:Y:S01]  /*9320*/  SHF.R.U32.HI R4, RZ, 0x10, R4 ;  /* 0x00000010ff047819 */ /* 0x000fe20000011604 */
[-C--:B------:R-:W-:Y:S01]  /*9330*/  FFMA.FTZ R92, R68, R89.reuse, R92 ;  /* 0x00000059445c7223 */ /* 0x080fe2000001005c */
[----:B------:R-:W0:Y:S01]  /*9340*/  LDS.64 R2, [UR4+0x360] ;  /* 0x00036004ff027984 */ /* 0x000e220008000a00 */
[-C--:B------:R-:W-:Y:S01]  /*9350*/  FFMA.FTZ R104, R70, R89.reuse, R104 ;  /* 0x0000005946687223 */ /* 0x080fe20000010068 */
[----:B------:R-:W-:Y:S01]  /*9360*/  LOP3.LUT R4, R4, 0xff, RZ, 0xc0, !PT ;  /* 0x000000ff04047812 */ /* 0x000fe200078ec0ff */
[-C--:B------:R-:W-:Y:S01]  /*9370*/  FFMA.FTZ R91, R76, R88.reuse, R91 ;  /* 0x000000584c5b7223 */ /* 0x080fe2000001005b */
[----:B------:R-:W-:Y:S01]  /*9380*/  LOP3.LUT R24, R22, 0xff, RZ, 0xc0, !PT ;  /* 0x000000ff16187812 */ /* 0x000fe200078ec0ff */
[-C--:B------:R-:W-:Y:S01]  /*9390*/  FFMA.FTZ R92, R69, R88.reuse, R92 ;  /* 0x00000058455c7223 */ /* 0x080fe2000001005c */
[----:B--2---:R-:W-:Y:S01]  /*93a0*/  IADD3 R107, R105, -0x80, RZ ;  /* 0xffffff80696b7810 */ /* 0x004fe20007ffe0ff */
[----:B------:R-:W-:Y:S01]  /*93b0*/  FFMA.FTZ R105, R63, R89, R102 ;  /* 0x000000593f697223 */ /* 0x000fe20000010066 */
[----:B------:R-:W-:Y:S01]  /*93c0*/  IADD3 R4, R4, -0x80, RZ ;  /* 0xffffff8004047810 */ /* 0x000fe20007ffe0ff */
[-C--:B------:R-:W-:Y:S01]  /*93d0*/  FFMA.FTZ R104, R71, R88.reuse, R104 ;  /* 0x0000005847687223 */ /* 0x080fe20000010068 */
[----:B------:R-:W2:Y:S01]  /*93e0*/  I2F.F16 R89, R107 ;  /* 0x0000006b00597306 */ /* 0x000ea20000200c00 */
[----:B------:R-:W-:Y:S01]  /*93f0*/  FFMA.FTZ R105, R64, R88, R105 ;  /* 0x0000005840697223 */ /* 0x000fe20000010069 */
[----:B------:R-:W-:Y:S01]  /*9400*/  IADD3 R24, R24, -0x80, RZ ;  /* 0xffffff8018187810 */ /* 0x000fe20007ffe0ff */
[-C--:B------:R-:W-:Y:S01]  /*9410*/  FFMA.FTZ R91, R42, R87.reuse, R91 ;  /* 0x000000572a5b7223 */ /* 0x080fe2000001005b */
[----:B------:R-:W-:Y:S01]  /*9420*/  IADD3 R106, R106, -0x80, RZ ;  /* 0xffffff806a6a7810 */ /* 0x000fe20007ffe0ff */
[----:B------:R-:W-:-:S02]  /*9430*/  FFMA.FTZ R92, R41, R87, R92 ;  /* 0x00000057295c7223 */ /* 0x000fc4000001005c */
[-C--:B------:R-:W-:Y:S01]  /*9440*/  FFMA.FTZ R105, R72, R87.reuse, R105 ;  /* 0x0000005748697223 */ /* 0x080fe20000010069 */
[----:B------:R-:W0:Y:S01]  /*9450*/  I2F.F16 R24, R24 ;  /* 0x0000001800187306 */ /* 0x000e220000200c00 */
[----:B------:R-:W-:Y:S01]  /*9460*/  FFMA.FTZ R104, R79, R87, R104 ;  /* 0x000000574f687223 */ /* 0x000fe20000010068 */
[--C-:B------:R-:W-:Y:S01]  /*9470*/  SHF.R.U32.HI R87, RZ, 0x8, R5.reuse ;  /* 0x00000008ff577819 */ /* 0x100fe20000011605 */
[----:B------:R-:W-:Y:S01]  /*9480*/  FMUL.FTZ R91, R91, R18 ;  /* 0x000000125b5b7220 */ /* 0x000fe20000410000 */
[----:B------:R-:W-:Y:S01]  /*9490*/  SHF.R.U32.HI R5, RZ, 0x10, R5 ;  /* 0x00000010ff057819 */ /* 0x000fe20000011605 */
[----:B------:R-:W-:Y:S01]  /*94a0*/  FMUL.FTZ R92, R92, R19 ;  /* 0x000000135c5c7220 */ /* 0x000fe20000410000 */
[----:B------:R-:W-:Y:S01]  /*94b0*/  LOP3.LUT R90, R87, 0xff, RZ, 0xc0, !PT ;  /* 0x000000ff575a7812 */ /* 0x000fe200078ec0ff */
[----:B------:R-:W-:Y:S01]  /*94c0*/  FMUL.FTZ R105, R105, R36 ;  /* 0x0000002469697220 */ /* 0x000fe20000410000 */
[----:B------:R-:W-:Y:S01]  /*94d0*/  F2FP.PACK_AB R91, RZ, R91 ;  /* 0x0000005bff5b723e */ /* 0x000fe200000000ff */
[----:B------:R1:W2:Y:S01]  /*94e0*/  I2F.F16 R87, R4 ;  /* 0x0000000400577306 */ /* 0x0002a20000200c00 */
[----:B------:R-:W-:Y:S01]  /*94f0*/  LOP3.LUT R5, R5, 0xff, RZ, 0xc0, !PT ;  /* 0x000000ff05057812 */ /* 0x000fe200078ec0ff */
[----:B------:R-:W-:Y:S01]  /*9500*/  FMUL.FTZ R104, R104, R37 ;  /* 0x0000002568687220 */ /* 0x000fe20000410000 */
[----:B------:R-:W-:Y:S01]  /*9510*/  F2FP.PACK_AB R92, RZ, R92 ;  /* 0x0000005cff5c723e */ /* 0x000fe200000000ff */
[----:B------:R-:W-:Y:S01]  /*9520*/  HADD2 R58, R91.H0_H0, R58.H0_H0 ;  /* 0x2000003a5b3a7230 */ /* 0x000fe20000000800 */
[----:B------:R-:W-:-:S02]  /*9530*/  IADD3 R91, R5, -0x80, RZ ;  /* 0xffffff80055b7810 */ /* 0x000fc40007ffe0ff */
[----:B------:R-:W-:Y:S01]  /*9540*/  F2FP.PACK_AB R105, RZ, R105 ;  /* 0x00000069ff69723e */ /* 0x000fe200000000ff */
[----:B------:R-:W-:Y:S01]  /*9550*/  HADD2 R59, R92.H0_H0, R59.H0_H0 ;  /* 0x2000003b5c3b7230 */ /* 0x000fe20000000800 */
[--C-:B-1----:R-:W-:Y:S01]  /*9560*/  SHF.R.U32.HI R4, RZ, 0x8, R6.reuse ;  /* 0x00000008ff047819 */ /* 0x102fe20000011606 */
[----:B------:R-:W1:Y:S01]  /*9570*/  I2F.F16 R88, R106 ;  /* 0x0000006a00587306 */ /* 0x000e620000200c00 */
[----:B------:R-:W-:Y:S01]  /*9580*/  F2FP.PACK_AB R104, RZ, R104 ;  /* 0x00000068ff68723e */ /* 0x000fe200000000ff */
[----:B------:R-:W-:Y:S01]  /*9590*/  HADD2 R60, R105.H0_H0, R60.H0_H0 ;  /* 0x2000003c693c7230 */ /* 0x000fe20000000800 */
[----:B------:R-:W-:Y:S01]  /*95a0*/  LOP3.LUT R102, R4, 0xff, RZ, 0xc0, !PT ;  /* 0x000000ff04667812 */ /* 0x000fe200078ec0ff */
[--C-:B0-----:R-:W-:Y:S01]  /*95b0*/  HADD2.F32 R92, -RZ, R2.reuse.H0_H0 ;  /* 0x20000002ff5c7230 */ /* 0x101fe20000004100 */
[----:B------:R-:W0:Y:S01]  /*95c0*/  LDS.64 R4, [UR4+0x368] ;  /* 0x00036804ff047984 */ /* 0x000e220008000a00 */
[----:B------:R-:W-:Y:S01]  /*95d0*/  HADD2.F32 R2, -RZ, R2.H1_H1 ;  /* 0x30000002ff027230 */ /* 0x000fe20000004100 */
[----:B------:R-:W-:Y:S01]  /*95e0*/  IADD3 R90, R90, -0x80, RZ ;  /* 0xffffff805a5a7810 */ /* 0x000fe20007ffe0ff */
[--C-:B------:R-:W-:Y:S01]  /*95f0*/  HADD2.F32 R105, -RZ, R3.reuse.H0_H0 ;  /* 0x20000003ff697230 */ /* 0x100fe20000004100 */
[-C--:B------:R-:W-:Y:S01]  /*9600*/  FFMA.FTZ R107, R38, R92.reuse, RZ ;  /* 0x0000005c266b7223 */ /* 0x080fe200000100ff */
[----:B------:R-:W-:Y:S01]  /*9610*/  HADD2.F32 R3, -RZ, R3.H1_H1 ;  /* 0x30000003ff037230 */ /* 0x000fe20000004100 */
[-C--:B------:R-:W-:Y:S01]  /*9620*/  FFMA.FTZ R48, R48, R92.reuse, RZ ;  /* 0x0000005c30307223 */ /* 0x080fe200000100ff */
[----:B------:R-:W-:Y:S01]  /*9630*/  HADD2 R62, R104.H0_H0, R62.H0_H0 ;  /* 0x2000003e683e7230 */ /* 0x000fe20000000800 */
[-C--:B------:R-:W-:Y:S01]  /*9640*/  FFMA.FTZ R47, R47, R92.reuse, RZ ;  /* 0x0000005c2f2f7223 */ /* 0x080fe200000100ff */
[----:B------:R-:W-:Y:S01]  /*9650*/  SHF.R.U32.HI R104, RZ, 0x10, R6 ;  /* 0x00000010ff687819 */ /* 0x000fe20000011606 */
[----:B------:R-:W-:Y:S01]  /*9660*/  FFMA.FTZ R53, R53, R92, RZ ;  /* 0x0000005c35357223 */ /* 0x000fe200000100ff */
[----:B------:R-:W-:Y:S01]  /*9670*/  IADD3 R6, R102, -0x80, RZ ;  /* 0xffffff8066067810 */ /* 0x000fe20007ffe0ff */
[-C--:B------:R-:W-:Y:S01]  /*9680*/  FFMA.FTZ R28, R28, R2.reuse, R107 ;  /* 0x000000021c1c7223 */ /* 0x080fe2000001006b */
[--C-:B------:R-:W-:Y:S01]  /*9690*/  SHF.R.U32.HI R102, RZ, 0x8, R7.reuse ;  /* 0x00000008ff667819 */ /* 0x100fe20000011607 */
[-C--:B------:R-:W-:Y:S01]  /*96a0*/  FFMA.FTZ R48, R29, R2.reuse, R48 ;  /* 0x000000021d307223 */ /* 0x080fe20000010030 */
[----:B------:R-:W-:Y:S01]  /*96b0*/  SHF.R.U32.HI R92, RZ, 0x10, R7 ;  /* 0x00000010ff5c7819 */ /* 0x000fe20000011607 */
[-C--:B------:R-:W-:Y:S01]  /*96c0*/  FFMA.FTZ R47, R55, R2.reuse, R47 ;  /* 0x00000002372f7223 */ /* 0x080fe2000001002f */
[----:B------:R-:W-:Y:S01]  /*96d0*/  LOP3.LUT R102, R102, 0xff, RZ, 0xc0, !PT ;  /* 0x000000ff66667812 */ /* 0x000fe200078ec0ff */
[----:B------:R-:W-:Y:S01]  /*96e0*/  FFMA.FTZ R53, R75, R2, R53 ;  /* 0x000000024b357223 */ /* 0x000fe20000010035 */
[----:B------:R-:W-:Y:S01]  /*96f0*/  SHF.R.U32.HI R2, RZ, 0x8, R20 ;  /* 0x00000008ff027819 */ /* 0x000fe20000011614 */
[-C--:B------:R-:W-:Y:S01]  /*9700*/  FFMA.FTZ R61, R61, R105.reuse, R28 ;  /* 0x000000693d3d7223 */ /* 0x080fe2000001001c */
[----:B------:R-:W-:Y:S01]  /*9710*/  LOP3.LUT R92, R92, 0xff, RZ, 0xc0, !PT ;  /* 0x000000ff5c5c7812 */ /* 0x000fe200078ec0ff */
[-C--:B------:R-:W-:Y:S01]  /*9720*/  FFMA.FTZ R48, R54, R105.reuse, R48 ;  /* 0x0000006936307223 */ /* 0x080fe20000010030 */
[----:B------:R-:W-:Y:S01]  /*9730*/  LOP3.LUT R2, R2, 0xff, RZ, 0xc0, !PT ;  /* 0x000000ff02027812 */ /* 0x000fe200078ec0ff */
[-C--:B------:R-:W-:Y:S01]  /*9740*/  FFMA.FTZ R74, R74, R105.reuse, R47 ;  /* 0x000000694a4a7223 */ /* 0x080fe2000001002f */
[----:B------:R-:W-:Y:S01]  /*9750*/  LOP3.LUT R104, R104, 0xff, RZ, 0xc0, !PT ;  /* 0x000000ff68687812 */ /* 0x000fe200078ec0ff */
[----:B------:R-:W-:Y:S01]  /*9760*/  FFMA.FTZ R53, R56, R105, R53 ;  /* 0x0000006938357223 */ /* 0x000fe20000010035 */
[----:B------:R-:W-:Y:S01]  /*9770*/  IADD3 R7, R102, -0x80, RZ ;  /* 0xffffff8066077810 */ /* 0x000fe20007ffe0ff */
[-C--:B------:R-:W-:Y:S01]  /*9780*/  FFMA.FTZ R61, R0, R3.reuse, R61 ;  /* 0x00000003003d7223 */ /* 0x080fe2000001003d */
[----:B------:R-:W-:Y:S01]  /*9790*/  SHF.R.U32.HI R0, RZ, 0x10, R20 ;  /* 0x00000010ff007819 */ /* 0x000fe20000011614 */
[-C--:B------:R-:W-:Y:S01]  /*97a0*/  FFMA.FTZ R48, R30, R3.reuse, R48 ;  /* 0x000000031e307223 */ /* 0x080fe20000010030 */
[----:B------:R-:W-:Y:S01]  /*97b0*/  IADD3 R20, R2, -0x80, RZ ;  /* 0xffffff8002147810 */ /* 0x000fe20007ffe0ff */
[-C--:B------:R-:W-:Y:S01]  /*97c0*/  FFMA.FTZ R31, R31, R3.reuse, R74 ;  /* 0x000000031f1f7223 */ /* 0x080fe2000001004a */
[----:B------:R-:W-:Y:S01]  /*97d0*/  LOP3.LUT R0, R0, 0xff, RZ, 0xc0, !PT ;  /* 0x000000ff00007812 */ /* 0x000fe200078ec0ff */
[----:B------:R-:W-:Y:S01]  /*97e0*/  FFMA.FTZ R53, R34, R3, R53 ;  /* 0x0000000322357223 */ /* 0x000fe20000010035 */
[--C-:B------:R-:W-:Y:S01]  /*97f0*/  SHF.R.U32.HI R3, RZ, 0x8, R21.reuse ;  /* 0x00000008ff037819 */ /* 0x100fe20000011615 */
[----:B------:R-:W1:Y:S01]  /*9800*/  I2F.F16 R90, R90 ;  /* 0x0000005a005a7306 */ /* 0x000e620000200c00 */
[----:B------:R-:W-:-:S02]  /*9810*/  SHF.R.U32.HI R21, RZ, 0x10, R21 ;  /* 0x00000010ff157819 */ /* 0x000fc40000011615 */
[----:B------:R-:W-:Y:S01]  /*9820*/  LOP3.LUT R3, R3, 0xff, RZ, 0xc0, !PT ;  /* 0x000000ff03037812 */ /* 0x000fe200078ec0ff */
[--C-:B0-----:R-:W-:Y:S01]  /*9830*/  HADD2.F32 R30, -RZ, R4.reuse.H0_H0 ;  /* 0x20000004ff1e7230 */ /* 0x101fe20000004100 */
[----:B------:R-:W-:Y:S01]  /*9840*/  LOP3.LUT R29, R21, 0xff, RZ, 0xc0, !PT ;  /* 0x000000ff151d7812 */ /* 0x000fe200078ec0ff */
[----:B------:R-:W-:Y:S01]  /*9850*/  HADD2.F32 R4, -RZ, R4.H1_H1 ;  /* 0x30000004ff047230 */ /* 0x000fe20000004100 */
[----:B------:R-:W-:Y:S01]  /*9860*/  IADD3 R3, R3, -0x80, RZ ;  /* 0xffffff8003037810 */ /* 0x000fe20007ffe0ff */
[--C-:B------:R-:W-:Y:S01]  /*9870*/  HADD2.F32 R2, -RZ, R5.reuse.H0_H0 ;  /* 0x20000005ff027230 */ /* 0x100fe20000004100 */
[-C--:B------:R-:W-:Y:S01]  /*9880*/  FFMA.FTZ R61, R52, R30.reuse, R61 ;  /* 0x0000001e343d7223 */ /* 0x080fe2000001003d */
[----:B------:R-:W-:Y:S01]  /*9890*/  HADD2.F32 R5, -RZ, R5.H1_H1 ;  /* 0x30000005ff057230 */ /* 0x000fe20000004100 */
[-C--:B------:R-:W-:Y:S01]  /*98a0*/  FFMA.FTZ R51, R51, R30.reuse, R48 ;  /* 0x0000001e33337223 */ /* 0x080fe20000010030 */
[----:B------:R0:W1:Y:S01]  /*98b0*/  I2F.F16 R21, R3 ;  /* 0x0000000300157306 */ /* 0x0000620000200c00 */
[-C--:B------:R-:W-:Y:S01]  /*98c0*/  FFMA.FTZ R31, R50, R30.reuse, R31 ;  /* 0x0000001e321f7223 */ /* 0x080fe2000001001f */
[----:B------:R-:W-:Y:S01]  /*98d0*/  SHF.R.U32.HI R34, RZ, 0x10, R23 ;  /* 0x00000010ff227819 */ /* 0x000fe20000011617 */
[----:B------:R-:W-:Y:S01]  /*98e0*/  FFMA.FTZ R53, R49, R30, R53 ;  /* 0x0000001e31357223 */ /* 0x000fe20000010035 */
[--C-:B------:R-:W-:Y:S01]  /*98f0*/  SHF.R.U32.HI R30, RZ, 0x8, R22.reuse ;  /* 0x00000008ff1e7819 */ /* 0x100fe20000011616 */
[-C--:B------:R-:W-:Y:S01]  /*9900*/  FFMA.FTZ R61, R57, R4.reuse, R61 ;  /* 0x00000004393d7223 */ /* 0x080fe2000001003d */
[----:B------:R-:W-:Y:S01]  /*9910*/  IADD3 R28, R92, -0x80, RZ ;  /* 0xffffff805c1c7810 */ /* 0x000fe20007ffe0ff */
[-C--:B------:R-:W-:Y:S01]  /*9920*/  FFMA.FTZ R51, R68, R4.reuse, R51 ;  /* 0x0000000444337223 */ /* 0x080fe20000010033 */
[----:B------:R-:W-:Y:S01]  /*9930*/  LOP3.LUT R30, R30, 0xff, RZ, 0xc0, !PT ;  /* 0x000000ff1e1e7812 */ /* 0x000fe200078ec0ff */
[-C--:B------:R-:W-:Y:S01]  /*9940*/  FFMA.FTZ R31, R63, R4.reuse, R31 ;  /* 0x000000043f1f7223 */ /* 0x080fe2000001001f */
[----:B0-----:R-:W-:Y:S01]  /*9950*/  SHF.R.U32.HI R3, RZ, 0x10, R22 ;  /* 0x00000010ff037819 */ /* 0x001fe20000011616 */
[----:B------:R-:W-:Y:S01]  /*9960*/  FFMA.FTZ R53, R70, R4, R53 ;  /* 0x0000000446357223 */ /* 0x000fe20000010035 */
[----:B------:R-:W-:Y:S01]  /*9970*/  IADD3 R22, R30, -0x80, RZ ;  /* 0xffffff801e167810 */ /* 0x000fe20007ffe0ff */
[-C--:B------:R-:W-:Y:S01]  /*9980*/  FFMA.FTZ R61, R76, R2.reuse, R61 ;  /* 0x000000024c3d7223 */ /* 0x080fe2000001003d */
[----:B------:R-:W-:Y:S01]  /*9990*/  SHF.R.U32.HI R30, RZ, 0x8, R23 ;  /* 0x00000008ff1e7819 */ /* 0x000fe20000011617 */
[-C--:B------:R-:W-:Y:S01]  /*99a0*/  FFMA.FTZ R4, R69, R2.reuse, R51 ;  /* 0x0000000245047223 */ /* 0x080fe20000010033 */
[----:B------:R-:W-:Y:S01]  /*99b0*/  LOP3.LUT R3, R3, 0xff, RZ, 0xc0, !PT ;  /* 0x000000ff03037812 */ /* 0x000fe200078ec0ff */
[-C--:B------:R-:W-:Y:S01]  /*99c0*/  FFMA.FTZ R31, R64, R2.reuse, R31 ;  /* 0x00000002401f7223 */ /* 0x080fe2000001001f */
[----:B------:R-:W-:Y:S01]  /*99d0*/  LOP3.LUT R30, R30, 0xff, RZ, 0xc0, !PT ;  /* 0x000000ff1e1e7812 */ /* 0x000fe200078ec0ff */
[----:B------:R-:W-:Y:S01]  /*99e0*/  FFMA.FTZ R2, R71, R2, R53 ;  /* 0x0000000247027223 */ /* 0x000fe20000010035 */
[----:B------:R-:W-:Y:S01]  /*99f0*/  IADD3 R0, R0, -0x80, RZ ;  /* 0xffffff8000007810 */ /* 0x000fe20007ffe0ff */
[-C--:B------:R-:W-:Y:S01]  /*9a00*/  FFMA.FTZ R61, R42, R5.reuse, R61 ;  /* 0x000000052a3d7223 */ /* 0x080fe2000001003d */
[----:B------:R-:W-:Y:S01]  /*9a10*/  IADD3 R29, R29, -0x80, RZ ;  /* 0xffffff801d1d7810 */ /* 0x000fe20007ffe0ff */
[-C--:B------:R-:W-:Y:S01]  /*9a20*/  FFMA.FTZ R4, R41, R5.reuse, R4 ;  /* 0x0000000529047223 */ /* 0x080fe20000010004 */
[----:B------:R-:W-:Y:S01]  /*9a30*/  IADD3 R30, R30, -0x80, RZ ;  /* 0xffffff801e1e7810 */ /* 0x000fe20007ffe0ff */
[-C--:B------:R-:W-:Y:S01]  /*9a40*/  FFMA.FTZ R31, R72, R5.reuse, R31 ;  /* 0x00000005481f7223 */ /* 0x080fe2000001001f */
[----:B------:R-:W-:Y:S01]  /*9a50*/  IADD3 R104, R104, -0x80, RZ ;  /* 0xffffff8068687810 */ /* 0x000fe20007ffe0ff */
[----:B------:R-:W-:Y:S01]  /*9a60*/  FFMA.FTZ R2, R79, R5, R2 ;  /* 0x000000054f027223 */ /* 0x000fe20000010002 */
[----:B------:R-:W-:Y:S01]  /*9a70*/  LOP3.LUT R5, R34, 0xff, RZ, 0xc0, !PT ;  /* 0x000000ff22057812 */ /* 0x000fe200078ec0ff */
[----:B------:R-:W-:Y:S01]  /*9a80*/  FMUL.FTZ R34, R31, R36 ;  /* 0x000000241f227220 */ /* 0x000fe20000410000 */
[----:B------:R-:W-:Y:S01]  /*9a90*/  IADD3 R3, R3, -0x80, RZ ;  /* 0xffffff8003037810 */ /* 0x000fe20007ffe0ff */
[----:B------:R-:W0:Y:S01]  /*9aa0*/  I2F.F16 R91, R91 ;  /* 0x0000005b005b7306 */ /* 0x000e220000200c00 */
[----:B------:R-:W-:Y:S01]  /*9ab0*/  IADD3 R5, R5, -0x80, RZ ;  /* 0xffffff8005057810 */ /* 0x000fe20007ffe0ff */
[----:B------:R-:W-:Y:S01]  /*9ac0*/  FMUL.FTZ R61, R61, R18 ;  /* 0x000000123d3d7220 */ /* 0x000fe20000410000 */
[----:B------:R-:W-:Y:S01]  /*9ad0*/  F2FP.PACK_AB R34, RZ, R34 ;  /* 0x00000022ff22723e */ /* 0x000fe200000000ff */
[----:B------:R-:W-:-:S02]  /*9ae0*/  FMUL.FTZ R4, R4, R19 ;  /* 0x0000001304047220 */ /* 0x000fc40000410000 */
[----:B------:R-:W-:Y:S01]  /*9af0*/  FMUL.FTZ R41, R2, R37 ;  /* 0x0000002502297220 */ /* 0x000fe20000410000 */
[----:B------:R-:W-:Y:S01]  /*9b00*/  F2FP.PACK_AB R61, RZ, R61 ;  /* 0x0000003dff3d723e */ /* 0x000fe200000000ff */
[----:B------:R-:W0:Y:S01]  /*9b10*/  I2F.F16 R6, R6 ;  /* 0x0000000600067306 */ /* 0x000e220000200c00 */
[----:B------:R-:W-:Y:S02]  /*9b20*/  F2FP.PACK_AB R4, RZ, R4 ;  /* 0x00000004ff04723e */ /* 0x000fe400000000ff */
[----:B------:R-:W-:Y:S01]  /*9b30*/  F2FP.PACK_AB R41, RZ, R41 ;  /* 0x00000029ff29723e */ /* 0x000fe200000000ff */
[----:B------:R-:W-:Y:S02]  /*9b40*/  HADD2 R65, R61.H0_H0, R65.H0_H0 ;  /* 0x200000413d417230 */ /* 0x000fe40000000800 */
[----:B------:R-:W-:Y:S02]  /*9b50*/  HADD2 R66, R4.H0_H0, R66.H0_H0 ;  /* 0x2000004204427230 */ /* 0x000fe40000000800 */
[----:B------:R0:W0:Y:S08]  /*9b60*/  I2F.F16 R38, R104 ;  /* 0x0000006800267306 */ /* 0x0000300000200c00 */
[----:B------:R-:W0:Y:S08]  /*9b70*/  I2F.F16 R7, R7 ;  /* 0x0000000700077306 */ /* 0x000e300000200c00 */
[----:B------:R-:W0:Y:S08]  /*9b80*/  I2F.F16 R28, R28 ;  /* 0x0000001c001c7306 */ /* 0x000e300000200c00 */
[----:B------:R-:W0:Y:S08]  /*9b90*/  I2F.F16 R20, R20 ;  /* 0x0000001400147306 */ /* 0x000e300000200c00 */
[----:B------:R-:W0:Y:S08]  /*9ba0*/  I2F.F16 R0, R0 ;  /* 0x0000000000007306 */ /* 0x000e300000200c00 */
[----:B------:R-:W0:Y:S08]  /*9bb0*/  I2F.F16 R29, R29 ;  /* 0x0000001d001d7306 */ /* 0x000e300000200c00 */
[----:B------:R-:W0:Y:S08]  /*9bc0*/  I2F.F16 R22, R22 ;  /* 0x0000001600167306 */ /* 0x000e300000200c00 */
[----:B------:R0:W0:Y:S08]  /*9bd0*/  I2F.F16 R23, R3 ;  /* 0x0000000300177306 */ /* 0x0000300000200c00 */
[----:B------:R-:W0:Y:S08]  /*9be0*/  I2F.F16 R30, R30 ;  /* 0x0000001e001e7306 */ /* 0x000e300000200c00 */
[----:B------:R0:W0:Y:S01]  /*9bf0*/  I2F.F16 R31, R5 ;  /* 0x00000005001f7306 */ /* 0x0000220000200c00 */
[----:B------:R-:W-:Y:S05]  /*9c00*/  @!P1 BRA `(.L_x_1545) ;  /* 0x0000056000009947 */ /* 0x000fea0003800000 */
[----:B01234-:R-:W0:Y:S01]  /*9c10*/  LDS.64 R2, [UR4+-0x10] ;  /* 0xfffff004ff027984 */ /* 0x01fe220008000a00 */
[----:B------:R-:W-:-:S02]  /*9c20*/  HADD2.F32 R50, -RZ, R83.H0_H0 ;  /* 0x20000053ff327230 */ /* 0x000fc40000004100 */
[----:B------:R-:W-:Y:S01]  /*9c30*/  HADD2.F32 R52, -RZ, R84.H0_H0 ;  /* 0x20000054ff347230 */ /* 0x000fe20000004100 */
[----:B------:R-:W1:Y:S01]  /*9c40*/  LDS.64 R4, [UR4+-0x8] ;  /* 0xfffff804ff047984 */ /* 0x000e620008000a00 */
[----:B------:R-:W-:Y:S02]  /*9c50*/  HADD2.F32 R54, -RZ, R85.H0_H0 ;  /* 0x20000055ff367230 */ /* 0x000fe40000004100 */
[----:B------:R-:W-:Y:S02]  /*9c60*/  HADD2.F32 R51, -RZ, R90.H0_H0 ;  /* 0x2000005aff337230 */ /* 0x000fe40000004100 */
[----:B------:R-:W-:Y:S02]  /*9c70*/  HADD2.F32 R53, -RZ, R6.H0_H0 ;  /* 0x20000006ff357230 */ /* 0x000fe40000004100 */
[----:B------:R-:W-:Y:S02]  /*9c80*/  HADD2.F32 R55, -RZ, R7.H0_H0 ;  /* 0x20000007ff377230 */ /* 0x000fe40000004100 */
[----:B0-----:R-:W-:-:S02]  /*9c90*/  HADD2.F32 R47, -RZ, R2.H0_H0 ;  /* 0x20000002ff2f7230 */ /* 0x001fc40000004100 */
        /* <DEDUP_REMOVED lines=58> */
[----:B------:R-:W-:Y:S02]  /*a040*/  HADD2.F32 R42, -RZ, R32.H0_H0 ;  /* 0x20000020ff2a7230 */ /* 0x000fe40000004100 */
[----:B------:R-:W-:Y:S01]  /*a050*/  HADD2.F32 R48, -RZ, R33.H0_H0 ;  /* 0x20000021ff307230 */ /* 0x000fe20000004100 */
[----:B------:R-:W-:Y:S01]  /*a060*/  FFMA.FTZ R3, R2, R5, R3 ;  /* 0x0000000502037223 */ /* 0x000fe20000010003 */
[----:B------:R-:W-:Y:S01]  /*a070*/  HADD2.F32 R52, -RZ, R81.H0_H0 ;  /* 0x20000051ff347230 */ /* 0x000fe20000004100 */
[----:B------:R-:W-:-:S02]  /*a080*/  FFMA.FTZ R42, R5, R42, R49 ;  /* 0x0000002a052a7223 */ /* 0x000fc40000010031 */
[C---:B------:R-:W-:Y:S02]  /*a090*/  FFMA.FTZ R47, R5.reuse, R48, R50 ;  /* 0x00000030052f7223 */ /* 0x040fe40000010032 */
[----:B------:R-:W-:Y:S02]  /*a0a0*/  FFMA.FTZ R52, R5, R52, R55 ;  /* 0x0000003405347223 */ /* 0x000fe40000010037 */
[----:B------:R-:W-:Y:S02]  /*a0b0*/  FMUL.FTZ R3, R3, R18 ;  /* 0x0000001203037220 */ /* 0x000fe40000410000 */
[----:B------:R-:W-:Y:S02]  /*a0c0*/  FMUL.FTZ R42, R42, R19 ;  /* 0x000000132a2a7220 */ /* 0x000fe40000410000 */
[----:B------:R-:W-:Y:S01]  /*a0d0*/  FMUL.FTZ R47, R47, R36 ;  /* 0x000000242f2f7220 */ /* 0x000fe20000410000 */
[----:B------:R-:W-:Y:S01]  /*a0e0*/  F2FP.PACK_AB R3, RZ, R3 ;  /* 0x00000003ff03723e */ /* 0x000fe200000000ff */
[----:B------:R-:W-:Y:S01]  /*a0f0*/  FMUL.FTZ R52, R52, R37 ;  /* 0x0000002534347220 */ /* 0x000fe20000410000 */
[----:B------:R-:W-:-:S02]  /*a100*/  F2FP.PACK_AB R42, RZ, R42 ;  /* 0x0000002aff2a723e */ /* 0x000fc400000000ff */
[----:B------:R-:W-:Y:S02]  /*a110*/  F2FP.PACK_AB R47, RZ, R47 ;  /* 0x0000002fff2f723e */ /* 0x000fe400000000ff */
[----:B------:R-:W-:Y:S02]  /*a120*/  F2FP.PACK_AB R52, RZ, R52 ;  /* 0x00000034ff34723e */ /* 0x000fe400000000ff */
[----:B------:R-:W-:Y:S02]  /*a130*/  PRMT R3, R3, 0x5410, R42 ;  /* 0x0000541003037816 */ /* 0x000fe4000000002a */
[----:B------:R-:W-:-:S04]  /*a140*/  PRMT R47, R47, 0x5410, R52 ;  /* 0x000054102f2f7816 */ /* 0x000fc80000000034 */
[----:B------:R-:W-:Y:S01]  /*a150*/  HFMA2.MMA R16, R3, 1, 1, R16 ;  /* 0x3c003c0003107835 */ /* 0x000fe20000000010 */
[----:B------:R-:W-:-:S05]  /*a160*/  HADD2 R15, R47, R15 ;  /* 0x0000000f2f0f7230 */ /* 0x000fca0000000000 */
.L_x_1545:
[----:B-1234-:R-:W-:Y:S05]  /*a170*/  @!P2 BRA `(.L_x_1546) ;  /* 0x000005600000a947 */ /* 0x01efea0003800000 */
[----:B0-----:R-:W0:Y:S01]  /*a180*/  LDS.64 R2, [UR4+0x70] ;  /* 0x00007004ff027984 */ /* 0x001e220008000a00 */
[----:B------:R-:W-:Y:S02]  /*a190*/  HADD2.F32 R49, -RZ, R83.H0_H0 ;  /* 0x20000053ff317230 */ /* 0x000fe40000004100 */
[----:B------:R-:W-:Y:S01]  /*a1a0*/  HADD2.F32 R51, -RZ, R84.H0_H0 ;  /* 0x20000054ff337230 */ /* 0x000fe20000004100 */
[----:B------:R-:W1:Y:S01]  /*a1b0*/  LDS.64 R4, [UR4+0x78] ;  /* 0x00007804ff047984 */ /* 0x000e620008000a00 */
[----:B------:R-:W-:Y:S02]  /*a1c0*/  HADD2.F32 R53, -RZ, R85.H0_H0 ;  /* 0x20000055ff357230 */ /* 0x000fe40000004100 */
[----:B------:R-:W-:Y:S02]  /*a1d0*/  HADD2.F32 R50, -RZ, R88.H0_H0 ;  /* 0x20000058ff327230 */ /* 0x000fe40000004100 */
[----:B------:R-:W-:-:S02]  /*a1e0*/  HADD2.F32 R52, -RZ, R90.H0_H0 ;  /* 0x2000005aff347230 */ /* 0x000fc40000004100 */
[----:B------:R-:W-:Y:S02]  /*a1f0*/  HADD2.F32 R54, -RZ, R6.H0_H0 ;  /* 0x20000006ff367230 */ /* 0x000fe40000004100 */
[----:B------:R-:W-:Y:S02]  /*a200*/  HADD2.F32 R55, -RZ, R7.H0_H0 ;  /* 0x20000007ff377230 */ /* 0x000fe40000004100 */
[--C-:B0-----:R-:W-:Y:S02]  /*a210*/  HADD2.F32 R48, -RZ, R3.reuse.H0_H0 ;  /* 0x20000003ff307230 */ /* 0x101fe40000004100 */
[----:B------:R-:W-:Y:S02]  /*a220*/  HADD2.F32 R47, -RZ, R3.H1_H1 ;  /* 0x30000003ff2f7230 */ /* 0x000fe40000004100 */
[----:B------:R-:W-:Y:S02]  /*a230*/  HADD2.F32 R42, -RZ, R2.H0_H0 ;  /* 0x20000002ff2a7230 */ /* 0x000fe40000004100 */
[----:B------:R-:W-:-:S02]  /*a240*/  HADD2.F32 R3, -RZ, R82.H0_H0 ;  /* 0x20000052ff037230 */ /* 0x000fc40000004100 */
[----:B------:R-:W-:Y:S01]  /*a250*/  HADD2.F32 R2, -RZ, R2.H1_H1 ;  /* 0x30000002ff027230 */ /* 0x000fe20000004100 */
[-C--:B------:R-:W-:Y:S02]  /*a260*/  FFMA.FTZ R49, R49, R42.reuse, RZ ;  /* 0x0000002a31317223 */ /* 0x080fe400000100ff */
[-C--:B------:R-:W-:Y:S02]  /*a270*/  FFMA.FTZ R3, R3, R42.reuse, RZ ;  /* 0x0000002a03037223 */ /* 0x080fe400000100ff */
        /* <DEDUP_REMOVED lines=19> */
[----:B-1----:R-:W-:Y:S01]  /*a3b0*/  HADD2.F32 R3, -RZ, R4.H0_H0 ;  /* 0x20000004ff037230 */ /* 0x002fe20000004100 */
[-C--:B------:R-:W-:Y:S01]  /*a3c0*/  FFMA.FTZ R48, R49, R47.reuse, R42 ;  /* 0x0000002f31307223 */ /* 0x080fe2000001002a */
[----:B------:R-:W-:Y:S01]  /*a3d0*/  HADD2.F32 R49, -RZ, R86.H0_H0 ;  /* 0x20000056ff317230 */ /* 0x000fe20000004100 */
[-C--:B------:R-:W-:Y:S01]  /*a3e0*/  FFMA.FTZ R50, R51, R47.reuse, R50 ;  /* 0x0000002f33327223 */ /* 0x080fe20000010032 */
[--C-:B------:R-:W-:Y:S01]  /*a3f0*/  HADD2.F32 R42, -RZ, R5.reuse.H0_H0 ;  /* 0x20000005ff2a7230 */ /* 0x100fe20000004100 */
[----:B------:R-:W-:Y:S01]  /*a400*/  FFMA.FTZ R52, R53, R47, R52 ;  /* 0x0000002f35347223 */ /* 0x000fe20000010034 */
[----:B------:R-:W-:Y:S01]  /*a410*/  HADD2.F32 R47, -RZ, R5.H1_H1 ;  /* 0x30000005ff2f7230 */ /* 0x000fe20000004100 */
[----:B------:R-:W-:Y:S01]  /*a420*/  FFMA.FTZ R5, R49, R3, R2 ;  /* 0x0000000331057223 */ /* 0x000fe20000010002 */
[----:B------:R-:W-:-:S02]  /*a430*/  HADD2.F32 R49, -RZ, R25.H0_H0 ;  /* 0x20000019ff317230 */ /* 0x000fc40000004100 */
[----:B------:R-:W-:Y:S02]  /*a440*/  HADD2.F32 R51, -RZ, R24.H0_H0 ;  /* 0x20000018ff337230 */ /* 0x000fe40000004100 */
[----:B------:R-:W-:Y:S01]  /*a450*/  HADD2.F32 R4, -RZ, R4.H1_H1 ;  /* 0x30000004ff047230 */ /* 0x000fe20000004100 */
[-C--:B------:R-:W-:Y:S01]  /*a460*/  FFMA.FTZ R49, R49, R3.reuse, R48 ;  /* 0x0000000331317223 */ /* 0x080fe20000010030 */
[----:B------:R-:W-:Y:S01]  /*a470*/  HADD2.F32 R53, -RZ, R21.H0_H0 ;  /* 0x20000015ff357230 */ /* 0x000fe20000004100 */
[-C--:B------:R-:W-:Y:S01]  /*a480*/  FFMA.FTZ R51, R51, R3.reuse, R50 ;  /* 0x0000000333337223 */ /* 0x080fe20000010032 */
[----:B------:R-:W-:Y:S02]  /*a490*/  HADD2.F32 R54, -RZ, R89.H0_H0 ;  /* 0x20000059ff367230 */ /* 0x000fe40000004100 */
        /* <DEDUP_REMOVED lines=21> */
[----:B------:R-:W-:-:S02]  /*a5f0*/  FFMA.FTZ R3, R5, R47, R2 ;  /* 0x0000002f05037223 */ /* 0x000fc40000010002 */
[-C--:B------:R-:W-:Y:S02]  /*a600*/  FFMA.FTZ R5, R50, R47.reuse, R48 ;  /* 0x0000002f32057223 */ /* 0x080fe40000010030 */
        /* <DEDUP_REMOVED lines=13> */
.L_x_1546:
[----:B------:R-:W-:Y:S05]  /*a6e0*/  @!P3 BRA `(.L_x_1547) ;  /* 0x000005600000b947 */ /* 0x000fea0003800000 */
        /* <DEDUP_REMOVED lines=85> */
[----:B------:R-:W-:Y:S02]  /*ac40*/  HADD2 R11, R5, R11 ;  /* 0x0000000b050b7230 */ /* 0x000fe40000000000 */
.L_x_1547:
[----:B------:R-:W-:Y:S02]  /*ac50*/  HADD2 R67, R34.H0_H0, R67.H0_H0 ;  /* 0x2000004322437230 */ /* 0x000fe40000000800 */
[----:B------:R-:W-:Y:S01]  /*ac60*/  HADD2 R73, R41.H0_H0, R73.H0_H0 ;  /* 0x2000004929497230 */ /* 0x000fe20000000800 */
[----:B------:R-:W-:Y:S05]  /*ac70*/  @!P4 BRA `(.L_x_1548) ;  /* 0x000005600000c947 */ /* 0x000fea0003800000 */
[----:B0-----:R-:W0:Y:S01]  /*ac80*/  LDS.64 R2, [UR4+0x170] ;  /* 0x00017004ff027984 */ /* 0x001e220008000a00 */
[----:B------:R-:W-:Y:S02]  /*ac90*/  HADD2.F32 R47, -RZ, R83.H0_H0 ;  /* 0x20000053ff2f7230 */ /* 0x000fe40000004100 */
[----:B------:R-:W-:Y:S01]  /*aca0*/  HADD2.F32 R49, -RZ, R84.H0_H0 ;  /* 0x20000054ff317230 */ /* 0x000fe20000004100 */
[----:B------:R-:W1:Y:S01]  /*acb0*/  LDS.64 R4, [UR4+0x178] ;  /* 0x00017804ff047984 */ /* 0x000e620008000a00 */
[----:B------:R-:W-:Y:S02]  /*acc0*/  HADD2.F32 R51, -RZ, R85.H0_H0 ;  /* 0x20000055ff337230 */ /* 0x000fe40000004100 */
[----:B------:R-:W-:-:S02]  /*acd0*/  HADD2.F32 R48, -RZ, R88.H0_H0 ;  /* 0x20000058ff307230 */ /* 0x000fc40000004100 */
[----:B------:R-:W-:Y:S02]  /*ace0*/  HADD2.F32 R50, -RZ, R90.H0_H0 ;  /* 0x2000005aff327230 */ /* 0x000fe40000004100 */
[----:B------:R-:W-:Y:S02]  /*acf0*/  HADD2.F32 R52, -RZ, R6.H0_H0 ;  /* 0x20000006ff347230 */ /* 0x000fe40000004100 */
[----:B------:R-:W-:Y:S02]  /*ad00*/  HADD2.F32 R53, -RZ, R7.H0_H0 ;  /* 0x20000007ff357230 */ /* 0x000fe40000004100 */
[--C-:B0-----:R-:W-:Y:S02]  /*ad10*/  HADD2.F32 R42, -RZ, R3.reuse.H0_H0 ;  /* 0x20000003ff2a7230 */ /* 0x101fe40000004100 */
[----:B------:R-:W-:Y:S02]  /*ad20*/  HADD2.F32 R41, -RZ, R3.H1_H1 ;  /* 0x30000003ff297230 */ /* 0x000fe40000004100 */
[----:B------:R-:W-:-:S02]  /*ad30*/  HADD2.F32 R34, -RZ, R2.H0_H0 ;  /* 0x20000002ff227230 */ /* 0x000fc40000004100 */
[----:B------:R-:W-:Y:S02]  /*ad40*/  HADD2.F32 R3, -RZ, R82.H0_H0 ;  /* 0x20000052ff037230 */ /* 0x000fe40000004100 */
        /* <DEDUP_REMOVED lines=73> */
.L_x_1548:
[----:B0-----:R-:W0:Y:S01]  /*b1e0*/  LDS.64 R2, [UR4+0x1f0] ;  /* 0x0001f004ff027984 */ /* 0x001e220008000a00 */
[----:B------:R-:W-:Y:S01]  /*b1f0*/  HADD2.F32 R82, -RZ, R82.H0_H0 ;  /* 0x20000052ff527230 */ /* 0x000fe20000004100 */
[C---:B------:R-:W-:Y:S01]  /*b200*/  IMAD.WIDE R110, R17.reuse, 0x8, R110 ;  /* 0x00000008116e7825 */ /* 0x040fe200078e026e */
[----:B------:R-:W-:Y:S01]  /*b210*/  HADD2.F32 R83, -RZ, R83.H0_H0 ;  /* 0x20000053ff537230 */ /* 0x000fe20000004100 */
[----:B------:R-:W1:Y:S01]  /*b220*/  LDS.64 R4, [UR4+0x1f8] ;  /* 0x0001f804ff047984 */ /* 0x000e620008000a00 */
[----:B------:R-:W-:Y:S01]  /*b230*/  HADD2.F32 R88, -RZ, R88.H0_H0 ;  /* 0x20000058ff587230 */ /* 0x000fe20000004100 */
[----:B------:R-:W-:Y:S01]  /*b240*/  IMAD.WIDE R104, R17, 0x8, R112 ;  /* 0x0000000811687825 */ /* 0x000fe200078e0270 */
[----:B------:R-:W-:Y:S01]  /*b250*/  HADD2.F32 R90, -RZ, R90.H0_H0 ;  /* 0x2000005aff5a7230 */ /* 0x000fe20000004100 */
[----:B------:R-:W-:Y:S01]  /*b260*/  PRMT R40, R40, 0x5410, R78 ;  /* 0x0000541028287816 */ /* 0x000fe2000000004e */
[----:B------:R-:W-:Y:S01]  /*b270*/  HADD2.F32 R84, -RZ, R84.H0_H0 ;  /* 0x20000054ff547230 */ /* 0x000fe20000004100 */
[----:B------:R-:W-:Y:S01]  /*b280*/  PRMT R43, R43, 0x5410, R44 ;  /* 0x000054102b2b7816 */ /* 0x000fe2000000002c */
[----:B------:R-:W-:Y:S01]  /*b290*/  HADD2.F32 R85, -RZ, R85.H0_H0 ;  /* 0x20000055ff557230 */ /* 0x000fe20000004100 */
[----:B------:R-:W-:Y:S01]  /*b2a0*/  PRMT R45, R45, 0x5410, R46 ;  /* 0x000054102d2d7816 */ /* 0x000fe2000000002e */
[----:B------:R-:W-:Y:S01]  /*b2b0*/  HADD2.F32 R17, -RZ, R6.H0_H0 ;  /* 0x20000006ff117230 */ /* 0x000fe20000004100 */
[----:B------:R-:W-:Y:S01]  /*b2c0*/  PRMT R80, R8, 0x5410, R80 ;  /* 0x0000541008507816 */ /* 0x000fe20000000050 */
[----:B------:R-:W-:Y:S01]  /*b2d0*/  HADD2.F32 R34, -RZ, R7.H0_H0 ;  /* 0x20000007ff227230 */ /* 0x000fe20000004100 */
[----:B------:R-:W-:Y:S01]  /*b2e0*/  IADD3 R98, R98, 0x20, RZ ;  /* 0x0000002062627810 */ /* 0x000fe20007ffe0ff */
[----:B------:R-:W-:Y:S01]  /*b2f0*/  HADD2.F32 R87, -RZ, R87.H0_H0 ;  /* 0x20000057ff577230 */ /* 0x000fe20000004100 */
[----:B------:R-:W-:Y:S01]  /*b300*/  PRMT R58, R58, 0x5410, R59 ;  /* 0x000054103a3a7816 */ /* 0x000fe2000000003b */
[----:B------:R-:W-:Y:S01]  /*b310*/  HADD2.F32 R91, -RZ, R91.H0_H0 ;  /* 0x2000005bff5b7230 */ /* 0x000fe20000004100 */
[C---:B------:R-:W-:Y:S01]  /*b320*/  ISETP.GE.AND P0, PT, R98.reuse, c[0x0][0x1a8], PT ;  /* 0x00006a0062007a0c */ /* 0x040fe20003f06270 */
[----:B------:R-:W-:Y:S01]  /*b330*/  HADD2.F32 R38, -RZ, R38.H0_H0 ;  /* 0x20000026ff267230 */ /* 0x000fe20000004100 */
[----:B------:R-:W-:Y:S01]  /*b340*/  ISETP.LT.AND P1, PT, R98, R103, PT ;  /* 0x000000676200720c */ /* 0x000fe20003f21270 */
[----:B------:R-:W-:Y:S01]  /*b350*/  HADD2.F32 R28, -RZ, R28.H0_H0 ;  /* 0x2000001cff1c7230 */ /* 0x000fe20000004100 */
[----:B------:R-:W-:Y:S01]  /*b360*/  PRMT R65, R65, 0x5410, R66 ;  /* 0x0000541041417816 */ /* 0x000fe20000000042 */
[----:B------:R-:W-:Y:S01]  /*b370*/  HADD2.F32 R39, -RZ, R39.H0_H0 ;  /* 0x20000027ff277230 */ /* 0x000fe20000004100 */
[----:B------:R-:W-:Y:S01]  /*b380*/  PRMT R60, R60, 0x5410, R62 ;  /* 0x000054103c3c7816 */ /* 0x000fe2000000003e */
[----:B------:R-:W-:Y:S01]  /*b390*/  HADD2.F32 R35, -RZ, R35.H0_H0 ;  /* 0x20000023ff237230 */ /* 0x000fe20000004100 */
[----:B------:R-:W-:Y:S01]  /*b3a0*/  PRMT R67, R67, 0x5410, R73 ;  /* 0x0000541043437816 */ /* 0x000fe20000000049 */
[----:B------:R-:W-:-:S02]  /*b3b0*/  HADD2.F32 R77, -RZ, R77.H0_H0 ;  /* 0x2000004dff4d7230 */ /* 0x000fc40000004100 */
[----:B------:R-:W-:Y:S02]  /*b3c0*/  HADD2.F32 R26, -RZ, R26.H0_H0 ;  /* 0x2000001aff1a7230 */ /* 0x000fe40000004100 */
[----:B------:R-:W-:Y:S02]  /*b3d0*/  HADD2.F32 R86, -RZ, R86.H0_H0 ;  /* 0x20000056ff567230 */ /* 0x000fe40000004100 */
[----:B------:R-:W-:Y:S02]  /*b3e0*/  HADD2.F32 R25, -RZ, R25.H0_H0 ;  /* 0x20000019ff197230 */ /* 0x000fe40000004100 */
[----:B------:R-:W-:Y:S02]  /*b3f0*/  HADD2.F32 R24, -RZ, R24.H0_H0 ;  /* 0x20000018ff187230 */ /* 0x000fe40000004100 */
[----:B------:R-:W-:Y:S02]  /*b400*/  HADD2.F32 R89, -RZ, R89.H0_H0 ;  /* 0x20000059ff597230 */ /* 0x000fe40000004100 */
[----:B0-----:R-:W-:-:S02]  /*b410*/  HADD2.F32 R41, -RZ, R2.H0_H0 ;  /* 0x20000002ff297230 */ /* 0x001fc40000004100 */
[----:B------:R-:W-:Y:S02]  /*b420*/  HADD2.F32 R47, -RZ, R2.H1_H1 ;  /* 0x30000002ff2f7230 */ /* 0x000fe40000004100 */
[--C-:B------:R-:W-:Y:S01]  /*b430*/  HADD2.F32 R49, -RZ, R3.reuse.H0_H0 ;  /* 0x20000003ff317230 */ /* 0x100fe20000004100 */
[-C--:B------:R-:W-:Y:S01]  /*b440*/  FFMA.FTZ R2, R82, R41.reuse, RZ ;  /* 0x0000002952027223 */ /* 0x080fe200000100ff */
[----:B------:R-:W-:Y:S01]  /*b450*/  HADD2.F32 R42, -RZ, R3.H1_H1 ;  /* 0x30000003ff2a7230 */ /* 0x000fe20000004100 */
[----:B------:R-:W-:Y:S01]  /*b460*/  FFMA.FTZ R3, R83, R41, RZ ;  /* 0x0000002953037223 */ /* 0x000fe200000100ff */
[--C-:B-1----:R-:W-:Y:S01]  /*b470*/  HADD2.F32 R52, -RZ, R5.reuse.H0_H0 ;  /* 0x20000005ff347230 */ /* 0x102fe20000004100 */
[-C--:B------:R-:W-:Y:S01]  /*b480*/  FFMA.FTZ R6, R88, R47.reuse, R2 ;  /* 0x0000002f58067223 */ /* 0x080fe20000010002 */
[----:B------:R-:W-:Y:S01]  /*b490*/  HADD2.F32 R54, -RZ, R5.H1_H1 ;  /* 0x30000005ff367230 */ /* 0x000fe20000004100 */
[----:B------:R-:W-:Y:S01]  /*b4a0*/  FFMA.FTZ R48, R90, R47, R3 ;  /* 0x0000002f5a307223 */ /* 0x000fe20000010003 */
[----:B------:R-:W-:Y:S01]  /*b4b0*/  HADD2.F32 R30, -RZ, R30.H0_H0 ;  /* 0x2000001eff1e7230 */ /* 0x000fe20000004100 */
[----:B------:R-:W0:Y:S01]  /*b4c0*/  LDS.64 R2, [UR4+0x270] ;  /* 0x00027004ff027984 */ /* 0x000e220008000a00 */
[-C--:B------:R-:W-:Y:S01]  /*b4d0*/  FFMA.FTZ R50, R84, R41.reuse, RZ ;  /* 0x0000002954327223 */ /* 0x080fe200000100ff */
[----:B------:R-:W-:Y:S01]  /*b4e0*/  HADD2.F32 R0, -RZ, R0.H0_H0 ;  /* 0x20000000ff007230 */ /* 0x000fe20000004100 */
[----:B------:R-:W-:Y:S01]  /*b4f0*/  FFMA.FTZ R41, R85, R41, RZ ;  /* 0x0000002955297223 */ /* 0x000fe200000100ff */
        /* <DEDUP_REMOVED lines=15> */
[----:B------:R-:W-:-:S02]  /*b5f0*/  FFMA.FTZ R48, R35, R42, R48 ;  /* 0x0000002a23307223 */ /* 0x000fc40000010030 */
[-C--:B------:R-:W-:Y:S02]  /*b600*/  FFMA.FTZ R41, R77, R42.reuse, R50 ;  /* 0x0000002a4d297223 */ /* 0x080fe40000010032 */
[----:B------:R-:W-:Y:S01]  /*b610*/  FFMA.FTZ R42, R26, R42, R49 ;  /* 0x0000002a1a2a7223 */ /* 0x000fe20000010031 */
[----:B------:R-:W-:Y:S01]  /*b620*/  HADD2.F32 R49, -RZ, R4.H1_H1 ;  /* 0x30000004ff317230 */ /* 0x000fe20000004100 */
[-C--:B------:R-:W-:Y:S01]  /*b630*/  FFMA.FTZ R50, R86, R6.reuse, R7 ;  /* 0x0000000656327223 */ /* 0x080fe20000010007 */
[----:B------:R-:W1:Y:S01]  /*b640*/  LDS.64 R4, [UR4+0x278] ;  /* 0x00027804ff047984 */ /* 0x000e620008000a00 */
        /* <DEDUP_REMOVED lines=8> */
[-C--:B------:R-:W-:Y:S02]  /*b6d0*/  FFMA.FTZ R51, R42, R49.reuse, R51 ;  /* 0x000000312a337223 */ /* 0x080fe40000010033 */
[----:B------:R-:W-:Y:S01]  /*b6e0*/  FFMA.FTZ R49, R30, R49, R6 ;  /* 0x000000311e317223 */ /* 0x000fe20000010006 */
[--C-:B0-----:R-:W-:Y:S01]  /*b6f0*/  HADD2.F32 R22, -RZ, R2.reuse.H0_H0 ;  /* 0x20000002ff167230 */ /* 0x101fe20000004100 */
[-C--:B------:R-:W-:Y:S01]  /*b700*/  FFMA.FTZ R7, R0, R52.reuse, R7 ;  /* 0x0000003400077223 */ /* 0x080fe20000010007 */
[----:B------:R-:W-:Y:S01]  /*b710*/  HADD2.F32 R23, -RZ, R2.H1_H1 ;  /* 0x30000002ff177230 */ /* 0x000fe20000004100 */
[-C--:B------:R-:W-:Y:S01]  /*b720*/  FFMA.FTZ R6, R48, R52.reuse, R21 ;  /* 0x0000003430067223 */ /* 0x080fe20000010015 */
[----:B------:R-:W-:Y:S01]  /*b730*/  HADD2.F32 R50, -RZ, R3.H1_H1 ;  /* 0x30000003ff327230 */ /* 0x000fe20000004100 */
[----:B------:R-:W-:-:S02]  /*b740*/  FFMA.FTZ R49, R31, R52, R49 ;  /* 0x000000341f317223 */ /* 0x000fc40000010031 */
[-C--:B------:R-:W-:Y:S02]  /*b750*/  FFMA.FTZ R21, R27, R54.reuse, R7 ;  /* 0x000000361b157223 */ /* 0x080fe40000010007 */
[----:B------:R-:W-:Y:S02]  /*b760*/  FFMA.FTZ R7, R33, R54, R6 ;  /* 0x0000003621077223 */ /* 0x000fe40000010006 */
[----:B------:R-:W-:Y:S02]  /*b770*/  FFMA.FTZ R51, R29, R52, R51 ;  /* 0x000000341d337223 */ /* 0x000fe40000010033 */
[----:B------:R-:W-:Y:S01]  /*b780*/  FFMA.FTZ R6, R81, R54, R49 ;  /* 0x0000003651067223 */ /* 0x000fe20000010031 */
[----:B------:R-:W-:Y:S01]  /*b790*/  HADD2.F32 R49, -RZ, R3.H0_H0 ;  /* 0x20000003ff317230 */ /* 0x000fe20000004100 */
[-C--:B------:R-:W-:Y:S02]  /*b7a0*/  FFMA.FTZ R2, R82, R22.reuse, RZ ;  /* 0x0000001652027223 */ /* 0x080fe400000100ff */
[----:B------:R-:W-:-:S02]  /*b7b0*/  FFMA.FTZ R3, R83, R22, RZ ;  /* 0x0000001653037223 */ /* 0x000fc400000100ff */
[----:B------:R-:W-:Y:S02]  /*b7c0*/  FFMA.FTZ R20, R32, R54, R51 ;  /* 0x0000003620147223 */ /* 0x000fe40000010033 */
[-C--:B------:R-:W-:Y:S02]  /*b7d0*/  FFMA.FTZ R2, R88, R23.reuse, R2 ;  /* 0x0000001758027223 */ /* 0x080fe40000010002 */
[-C--:B------:R-:W-:Y:S02]  /*b7e0*/  FFMA.FTZ R52, R84, R22.reuse, RZ ;  /* 0x0000001654347223 */ /* 0x080fe400000100ff */
[----:B------:R-:W-:Y:S02]  /*b7f0*/  FFMA.FTZ R51, R85, R22, RZ ;  /* 0x0000001655337223 */ /* 0x000fe400000100ff */
[----:B------:R-:W-:Y:S02]  /*b800*/  FFMA.FTZ R22, R90, R23, R3 ;  /* 0x000000175a167223 */ /* 0x000fe40000010003 */
[----:B------:R-:W-:-:S02]  /*b810*/  FFMA.FTZ R2, R87, R49, R2 ;  /* 0x0000003157027223 */ /* 0x000fc40000010002 */
[-C--:B------:R-:W-:Y:S02]  /*b820*/  FFMA.FTZ R52, R17, R23.reuse, R52 ;  /* 0x0000001711347223 */ /* 0x080fe40000010034 */
[----:B------:R-:W-:Y:S02]  /*b830*/  FFMA.FTZ R51, R34, R23, R51 ;  /* 0x0000001722337223 */ /* 0x000fe40000010033 */
[-C--:B------:R-:W-:Y:S01]  /*b840*/  FFMA.FTZ R23, R91, R49.reuse, R22 ;  /* 0x000000315b177223 */ /* 0x080fe20000010016 */
[--C-:B-1----:R-:W-:Y:S01]  /*b850*/  HADD2.F32 R22, -RZ, R4.reuse.H0_H0 ;  /* 0x20000004ff167230 */ /* 0x102fe20000004100 */
[----:B------:R-:W-:Y:S01]  /*b860*/  FFMA.FTZ R3, R39, R50, R2 ;  /* 0x0000003227037223 */ /* 0x000fe20000010002 */
[----:B------:R-:W-:Y:S01]  /*b870*/  HADD2.F32 R4, -RZ, R4.H1_H1 ;  /* 0x30000004ff047230 */ /* 0x000fe20000004100 */
[-C--:B------:R-:W-:Y:S02]  /*b880*/  FFMA.FTZ R52, R38, R49.reuse, R52 ;  /* 0x0000003126347223 */ /* 0x080fe40000010034 */
[----:B------:R-:W-:-:S02]  /*b890*/  FFMA.FTZ R51, R28, R49, R51 ;  /* 0x000000311c337223 */ /* 0x000fc40000010033 */
[----:B------:R-:W-:Y:S02]  /*b8a0*/  FFMA.FTZ R3, R86, R22, R3 ;  /* 0x0000001656037223 */ /* 0x000fe40000010003 */
[-C--:B------:R-:W-:Y:S02]  /*b8b0*/  FFMA.FTZ R23, R35, R50.reuse, R23 ;  /* 0x0000003223177223 */ /* 0x080fe40000010017 */
[-C--:B------:R-:W-:Y:S01]  /*b8c0*/  FFMA.FTZ R49, R77, R50.reuse, R52 ;  /* 0x000000324d317223 */ /* 0x080fe20000010034 */
[--C-:B------:R-:W-:Y:S01]  /*b8d0*/  HADD2.F32 R52, -RZ, R5.reuse.H1_H1 ;  /* 0x30000005ff347230 */ /* 0x100fe20000004100 */
[----:B------:R-:W-:Y:S01]  /*b8e0*/  FFMA.FTZ R51, R26, R50, R51 ;  /* 0x000000321a337223 */ /* 0x000fe20000010033 */
[----:B------:R-:W-:Y:S01]  /*b8f0*/  HADD2.F32 R50, -RZ, R5.H0_H0 ;  /* 0x20000005ff327230 */ /* 0x000fe20000004100 */
[----:B------:R-:W-:Y:S02]  /*b900*/  FFMA.FTZ R5, R41, R4, R3 ;  /* 0x0000000429057223 */ /* 0x000fe40000010003 */
[----:B------:R-:W0:Y:S01]  /*b910*/  LDS.64 R2, [UR4+0x2f0] ;  /* 0x0002f004ff027984 */ /* 0x000e220008000a00 */
[----:B------:R-:W-:-:S02]  /*b920*/  FFMA.FTZ R23, R25, R22, R23 ;  /* 0x0000001619177223 */ /* 0x000fc40000010017 */
[-C--:B------:R-:W-:Y:S02]  /*b930*/  FFMA.FTZ R49, R24, R22.reuse, R49 ;  /* 0x0000001618317223 */ /* 0x080fe40000010031 */
[----:B------:R-:W-:Y:S02]  /*b940*/  FFMA.FTZ R53, R89, R22, R51 ;  /* 0x0000001659357223 */ /* 0x000fe40000010033 */
[-C--:B------:R-:W-:Y:S02]  /*b950*/  FFMA.FTZ R23, R42, R4.reuse, R23 ;  /* 0x000000042a177223 */ /* 0x080fe40000010017 */
[-C--:B------:R-:W-:Y:S02]  /*b960*/  FFMA.FTZ R51, R47, R4.reuse, R49 ;  /* 0x000000042f337223 */ /* 0x080fe40000010031 */
[----:B------:R-:W-:Y:S02]  /*b970*/  FFMA.FTZ R53, R30, R4, R53 ;  /* 0x000000041e357223 */ /* 0x000fe40000010035 */
[----:B------:R-:W-:-:S02]  /*b980*/  FFMA.FTZ R5, R0, R50, R5 ;  /* 0x0000003200057223 */ /* 0x000fc40000010005 */
[-C--:B------:R-:W-:Y:S02]  /*b990*/  FFMA.FTZ R49, R29, R50.reuse, R23 ;  /* 0x000000321d317223 */ /* 0x080fe40000010017 */
[-C--:B------:R-:W-:Y:S02]  /*b9a0*/  FFMA.FTZ R51, R48, R50.reuse, R51 ;  /* 0x0000003230337223 */ /* 0x080fe40000010033 */
[----:B------:R-:W-:Y:S02]  /*b9b0*/  FFMA.FTZ R53, R31, R50, R53 ;  /* 0x000000321f357223 */ /* 0x000fe40000010035 */
[-C--:B------:R-:W-:Y:S02]  /*b9c0*/  FFMA.FTZ R23, R27, R52.reuse, R5 ;  /* 0x000000341b177223 */ /* 0x080fe40000010005 */
[-C--:B------:R-:W-:Y:S02]  /*b9d0*/  FFMA.FTZ R22, R32, R52.reuse, R49 ;  /* 0x0000003420167223 */ /* 0x080fe40000010031 */
[----:B------:R-:W-:-:S02]  /*b9e0*/  FFMA.FTZ R51, R33, R52, R51 ;  /* 0x0000003421337223 */ /* 0x000fc40000010033 */
[----:B------:R-:W-:Y:S02]  /*b9f0*/  FMUL.FTZ R21, R21, R18 ;  /* 0x0000001215157220 */ /* 0x000fe40000410000 */
[----:B------:R-:W-:Y:S02]  /*ba00*/  FMUL.FTZ R20, R20, R19 ;  /* 0x0000001314147220 */ /* 0x000fe40000410000 */
[----:B------:R-:W-:Y:S01]  /*ba10*/  FFMA.FTZ R52, R81, R52, R53 ;  /* 0x0000003451347223 */ /* 0x000fe20000010035 */
[----:B------:R-:W-:Y:S01]  /*ba20*/  F2FP.PACK_AB R4, RZ, R21 ;  /* 0x00000015ff04723e */ /* 0x000fe200000000ff */
[----:B------:R-:W-:Y:S01]  /*ba30*/  FMUL.FTZ R23, R23, R18 ;  /* 0x0000001217177220 */ /* 0x000fe20000410000 */
[----:B------:R-:W-:Y:S01]  /*ba40*/  F2FP.PACK_AB R5, RZ, R20 ;  /* 0x00000014ff05723e */ /* 0x000fe200000000ff */
[----:B------:R-:W-:Y:S01]  /*ba50*/  FMUL.FTZ R22, R22, R19 ;  /* 0x0000001316167220 */ /* 0x000fe20000410000 */
[----:B------:R-:W1:Y:S01]  /*ba60*/  LDS.64 R20, [UR4+0x2f8] ;  /* 0x0002f804ff147984 */ /* 0x000e620008000a00 */
[----:B------:R-:W-:Y:S01]  /*ba70*/  FMUL.FTZ R51, R51, R36 ;  /* 0x0000002433337220 */ /* 0x000fe20000410000 */
[----:B------:R-:W-:Y:S01]  /*ba80*/  F2FP.PACK_AB R23, RZ, R23 ;  /* 0x00000017ff17723e */ /* 0x000fe200000000ff */
[-C--:B------:R-:W-:Y:S01]  /*ba90*/  FMUL.FTZ R52, R52, R37.reuse ;  /* 0x0000002534347220 */ /* 0x080fe20000410000 */
[----:B------:R-:W-:Y:S01]  /*baa0*/  F2FP.PACK_AB R22, RZ, R22 ;  /* 0x00000016ff16723e */ /* 0x000fe200000000ff */
[----:B------:R-:W-:Y:S01]  /*bab0*/  FMUL.FTZ R7, R7, R36 ;  /* 0x0000002407077220 */ /* 0x000fe20000410000 */
[----:B------:R-:W-:Y:S01]  /*bac0*/  PRMT R4, R4, 0x5410, R5 ;  /* 0x0000541004047816 */ /* 0x000fe20000000005 */
[----:B------:R-:W-:Y:S01]  /*bad0*/  FMUL.FTZ R6, R6, R37 ;  /* 0x0000002506067220 */ /* 0x000fe20000410000 */
[----:B------:R-:W-:-:S02]  /*bae0*/  F2FP.PACK_AB R51, RZ, R51 ;  /* 0x00000033ff33723e */ /* 0x000fc400000000ff */
[----:B------:R-:W-:Y:S02]  /*baf0*/  F2FP.PACK_AB R52, RZ, R52 ;  /* 0x00000034ff34723e */ /* 0x000fe400000000ff */
[----:B------:R-:W-:Y:S01]  /*bb00*/  PRMT R23, R23, 0x5410, R22 ;  /* 0x0000541017177816 */ /* 0x000fe20000000016 */
[----:B------:R-:W-:Y:S01]  /*bb10*/  HFMA2.MMA R8, R4, 1, 1, R40 ;  /* 0x3c003c0004087835 */ /* 0x000fe20000000028 */
[----:B------:R-:W-:Y:S01]  /*bb20*/  F2FP.PACK_AB R7, RZ, R7 ;  /* 0x00000007ff07723e */ /* 0x000fe200000000ff */
[--C-:B0-----:R-:W-:Y:S01]  /*bb30*/  HADD2.F32 R4, -RZ, R2.reuse.H0_H0 ;  /* 0x20000002ff047230 */ /* 0x101fe20000004100 */
[----:B------:R-:W-:Y:S01]  /*bb40*/  F2FP.PACK_AB R6, RZ, R6 ;  /* 0x00000006ff06723e */ /* 0x000fe200000000ff */
[--C-:B------:R-:W-:Y:S01]  /*bb50*/  HADD2.F32 R40, -RZ, R3.reuse.H1_H1 ;  /* 0x30000003ff287230 */ /* 0x100fe20000004100 */
[----:B------:R-:W-:Y:S02]  /*bb60*/  PRMT R51, R51, 0x5410, R52 ;  /* 0x0000541033337816 */ /* 0x000fe40000000034 */
[----:B------:R-:W-:Y:S01]  /*bb70*/  PRMT R7, R7, 0x5410, R6 ;  /* 0x0000541007077816 */ /* 0x000fe20000000006 */
[----:B------:R-:W-:Y:S01]  /*bb80*/  HFMA2.MMA R6, R23, 1, 1, R43 ;  /* 0x3c003c0017067835 */ /* 0x000fe2000000002b */
[----:B------:R-:W-:Y:S01]  /*bb90*/  HADD2.F32 R43, -RZ, R2.H1_H1 ;  /* 0x30000002ff2b7230 */ /* 0x000fe20000004100 */
[----:B------:R-:W0:Y:S01]  /*bba0*/  LDS.64 R22, [UR4+0x370] ;  /* 0x00037004ff167984 */ /* 0x000e220008000a00 */
[----:B------:R-:W-:Y:S01]  /*bbb0*/  HFMA2.MMA R5, R51, 1, 1, R45 ;  /* 0x3c003c0033057835 */ /* 0x000fe2000000002d */
[----:B------:R-:W-:Y:S01]  /*bbc0*/  HADD2.F32 R45, -RZ, R3.H0_H0 ;  /* 0x20000003ff2d7230 */ /* 0x000fe20000004100 */
[-C--:B------:R-:W-:Y:S01]  /*bbd0*/  FFMA.FTZ R3, R83, R4.reuse, RZ ;  /* 0x0000000453037223 */ /* 0x080fe200000100ff */
[----:B------:R-:W-:Y:S01]  /*bbe0*/  HADD2 R7, R7, R80 ;  /* 0x0000005007077230 */ /* 0x000fe20000000000 */
[----:B------:R-:W-:-:S02]  /*bbf0*/  FFMA.FTZ R2, R82, R4, RZ ;  /* 0x0000000452027223 */ /* 0x000fc400000100ff */
[-C--:B------:R-:W-:Y:S02]  /*bc00*/  FFMA.FTZ R46, R84, R4.reuse, RZ ;  /* 0x00000004542e7223 */ /* 0x080fe400000100ff */
[-C--:B------:R-:W-:Y:S02]  /*bc10*/  FFMA.FTZ R44, R90, R43.reuse, R3 ;  /* 0x0000002b5a2c7223 */ /* 0x080fe40000010003 */
[----:B------:R-:W-:Y:S02]  /*bc20*/  FFMA.FTZ R4, R85, R4, RZ ;  /* 0x0000000455047223 */ /* 0x000fe400000100ff */
[-C--:B------:R-:W-:Y:S02]  /*bc30*/  FFMA.FTZ R2, R88, R43.reuse, R2 ;  /* 0x0000002b58027223 */ /* 0x080fe40000010002 */
[-C--:B------:R-:W-:Y:S02]  /*bc40*/  FFMA.FTZ R3, R17, R43.reuse, R46 ;  /* 0x0000002b11037223 */ /* 0x080fe4000001002e */
[----:B------:R-:W-:-:S02]  /*bc50*/  FFMA.FTZ R43, R34, R43, R4 ;  /* 0x0000002b222b7223 */ /* 0x000fc40000010004 */
[-C--:B------:R-:W-:Y:S02]  /*bc60*/  FFMA.FTZ R4, R87, R45.reuse, R2 ;  /* 0x0000002d57047223 */ /* 0x080fe40000010002 */
[-C--:B------:R-:W-:Y:S02]  /*bc70*/  FFMA.FTZ R49, R38, R45.reuse, R3 ;  /* 0x0000002d26317223 */ /* 0x080fe40000010003 */
[----:B------:R-:W2:Y:S01]  /*bc80*/  LDS.64 R2, [UR4+0x378] ;  /* 0x00037804ff027984 */ /* 0x000ea20008000a00 */
[-C--:B------:R-:W-:Y:S01]  /*bc90*/  FFMA.FTZ R46, R91, R45.reuse, R44 ;  /* 0x0000002d5b2e7223 */ /* 0x080fe2000001002c */
[--C-:B-1----:R-:W-:Y:S01]  /*bca0*/  HADD2.F32 R44, -RZ, R20.reuse.H0_H0 ;  /* 0x20000014ff2c7230 */ /* 0x102fe20000004100 */
[----:B------:R-:W-:Y:S01]  /*bcb0*/  FFMA.FTZ R45, R28, R45, R43 ;  /* 0x0000002d1c2d7223 */ /* 0x000fe2000001002b */
[----:B------:R-:W-:Y:S01]  /*bcc0*/  HADD2.F32 R20, -RZ, R20.H1_H1 ;  /* 0x30000014ff147230 */ /* 0x000fe20000004100 */
[-C--:B------:R-:W-:Y:S01]  /*bcd0*/  FFMA.FTZ R43, R39, R40.reuse, R4 ;  /* 0x00000028272b7223 */ /* 0x080fe20000010004 */
[----:B------:R-:W-:Y:S01]  /*bce0*/  HADD2.F32 R4, -RZ, R21.H0_H0 ;  /* 0x20000015ff047230 */ /* 0x000fe20000004100 */
[----:B------:R-:W-:-:S02]  /*bcf0*/  FFMA.FTZ R46, R35, R40, R46 ;  /* 0x00000028232e7223 */ /* 0x000fc4000001002e */
[-C--:B------:R-:W-:Y:S02]  /*bd00*/  FFMA.FTZ R49, R77, R40.reuse, R49 ;  /* 0x000000284d317223 */ /* 0x080fe40000010031 */
[----:B------:R-:W-:Y:S01]  /*bd10*/  FFMA.FTZ R45, R26, R40, R45 ;  /* 0x000000281a2d7223 */ /* 0x000fe2000001002d */
[----:B------:R-:W-:Y:S01]  /*bd20*/  HADD2.F32 R40, -RZ, R21.H1_H1 ;  /* 0x30000015ff287230 */ /* 0x000fe20000004100 */
[-C--:B------:R-:W-:Y:S02]  /*bd30*/  FFMA.FTZ R43, R86, R44.reuse, R43 ;  /* 0x0000002c562b7223 */ /* 0x080fe4000001002b */
[-C--:B------:R-:W-:Y:S02]  /*bd40*/  FFMA.FTZ R21, R25, R44.reuse, R46 ;  /* 0x0000002c19157223 */ /* 0x080fe4000001002e */
[-C--:B------:R-:W-:Y:S02]  /*bd50*/  FFMA.FTZ R49, R24, R44.reuse, R49 ;  /* 0x0000002c18317223 */ /* 0x080fe40000010031 */
[----:B------:R-:W-:Y:S01]  /*bd60*/  FFMA.FTZ R45, R89, R44, R45 ;  /* 0x0000002c592d7223 */ /* 0x000fe2000001002d */
[----:B0-----:R-:W-:Y:S01]  /*bd70*/  HADD2.F32 R44, -RZ, R22.H0_H0 ;  /* 0x20000016ff2c7230 */ /* 0x001fe20000004100 */
[----:B------:R-:W-:-:S02]  /*bd80*/  FFMA.FTZ R43, R41, R20, R43 ;  /* 0x00000014292b7223 */ /* 0x000fc4000001002b */
[-C--:B------:R-:W-:Y:S02]  /*bd90*/  FFMA.FTZ R21, R42, R20.reuse, R21 ;  /* 0x000000142a157223 */ /* 0x080fe40000010015 */
[-C--:B------:R-:W-:Y:S02]  /*bda0*/  FFMA.FTZ R49, R47, R20.reuse, R49 ;  /* 0x000000142f317223 */ /* 0x080fe40000010031 */
[----:B------:R-:W-:Y:S02]  /*bdb0*/  FFMA.FTZ R45, R30, R20, R45 ;  /* 0x000000141e2d7223 */ /* 0x000fe4000001002d */
[-C--:B------:R-:W-:Y:S02]  /*bdc0*/  FFMA.FTZ R43, R0, R4.reuse, R43 ;  /* 0x00000004002b7223 */ /* 0x080fe4000001002b */
[-C--:B------:R-:W-:Y:S02]  /*bdd0*/  FFMA.FTZ R21, R29, R4.reuse, R21 ;  /* 0x000000041d157223 */ /* 0x080fe40000010015 */
[----:B------:R-:W-:-:S02]  /*bde0*/  FFMA.FTZ R49, R48, R4, R49 ;  /* 0x0000000430317223 */ /* 0x000fc40000010031 */
[----:B------:R-:W-:Y:S01]  /*bdf0*/  FFMA.FTZ R4, R31, R4, R45 ;  /* 0x000000041f047223 */ /* 0x000fe2000001002d */
[----:B------:R-:W-:Y:S01]  /*be00*/  HADD2.F32 R45, -RZ, R22.H1_H1 ;  /* 0x30000016ff2d7230 */ /* 0x000fe20000004100 */
[-C--:B------:R-:W-:Y:S01]  /*be10*/  FFMA.FTZ R82, R82, R44.reuse, RZ ;  /* 0x0000002c52527223 */ /* 0x080fe200000100ff */
[--C-:B------:R-:W-:Y:S01]  /*be20*/  HADD2.F32 R22, -RZ, R23.reuse.H1_H1 ;  /* 0x30000017ff167230 */ /* 0x100fe20000004100 */
[----:B------:R-:W-:Y:S02]  /*be30*/  FFMA.FTZ R83, R83, R44, RZ ;  /* 0x0000002c53537223 */ /* 0x000fe400000100ff */
[----:B------:R-:W-:Y:S02]  /*be40*/  FFMA.FTZ R20, R32, R40, R21 ;  /* 0x0000002820147223 */ /* 0x000fe40000010015 */
[----:B------:R-:W-:Y:S02]  /*be50*/  FFMA.FTZ R84, R84, R44, RZ ;  /* 0x0000002c54547223 */ /* 0x000fe400000100ff */
[----:B------:R-:W-:Y:S01]  /*be60*/  FFMA.FTZ R21, R33, R40, R49 ;  /* 0x0000002821157223 */ /* 0x000fe20000010031 */
[----:B------:R-:W-:Y:S01]  /*be70*/  HADD2.F32 R49, -RZ, R23.H0_H0 ;  /* 0x20000017ff317230 */ /* 0x000fe20000004100 */
[----:B------:R-:W-:-:S02]  /*be80*/  FFMA.FTZ R44, R85, R44, RZ ;  /* 0x0000002c552c7223 */ /* 0x000fc400000100ff */
[-C--:B------:R-:W-:Y:S02]  /*be90*/  FFMA.FTZ R82, R88, R45.reuse, R82 ;  /* 0x0000002d58527223 */ /* 0x080fe40000010052 */
[-C--:B------:R-:W-:Y:S02]  /*bea0*/  FFMA.FTZ R90, R90, R45.reuse, R83 ;  /* 0x0000002d5a5a7223 */ /* 0x080fe40000010053 */
[-C--:B------:R-:W-:Y:S02]  /*beb0*/  FFMA.FTZ R84, R17, R45.reuse, R84 ;  /* 0x0000002d11547223 */ /* 0x080fe40000010054 */
[----:B------:R-:W-:Y:S02]  /*bec0*/  FFMA.FTZ R44, R34, R45, R44 ;  /* 0x0000002d222c7223 */ /* 0x000fe4000001002c */
[-C--:B------:R-:W-:Y:S02]  /*bed0*/  FFMA.FTZ R82, R87, R49.reuse, R82 ;  /* 0x0000003157527223 */ /* 0x080fe40000010052 */
[----:B------:R-:W-:-:S02]  /*bee0*/  FFMA.FTZ R90, R91, R49, R90 ;  /* 0x000000315b5a7223 */ /* 0x000fc4000001005a */
[-C--:B------:R-:W-:Y:S02]  /*bef0*/  FFMA.FTZ R84, R38, R49.reuse, R84 ;  /* 0x0000003126547223 */ /* 0x080fe40000010054 */
[----:B------:R-:W-:Y:S01]  /*bf00*/  FFMA.FTZ R49, R28, R49, R44 ;  /* 0x000000311c317223 */ /* 0x000fe2000001002c */
[--C-:B--2---:R-:W-:Y:S01]  /*bf10*/  HADD2.F32 R28, -RZ, R2.reuse.H0_H0 ;  /* 0x20000002ff1c7230 */ /* 0x104fe20000004100 */
[-C--:B------:R-:W-:Y:S01]  /*bf20*/  FFMA.FTZ R39, R39, R22.reuse, R82 ;  /* 0x0000001627277223 */ /* 0x080fe20000010052 */
[----:B------:R-:W-:Y:S01]  /*bf30*/  HADD2.F32 R2, -RZ, R2.H1_H1 ;  /* 0x30000002ff027230 */ /* 0x000fe20000004100 */
[-C--:B------:R-:W-:Y:S02]  /*bf40*/  FFMA.FTZ R90, R35, R22.reuse, R90 ;  /* 0x00000016235a7223 */ /* 0x080fe4000001005a */
[-C--:B------:R-:W-:Y:S02]  /*bf50*/  FFMA.FTZ R77, R77, R22.reuse, R84 ;  /* 0x000000164d4d7223 */ /* 0x080fe40000010054 */
[----:B------:R-:W-:Y:S01]  /*bf60*/  FFMA.FTZ R49, R26, R22, R49 ;  /* 0x000000161a317223 */ /* 0x000fe20000010031 */
[--C-:B------:R-:W-:Y:S01]  /*bf70*/  HADD2.F32 R22, -RZ, R3.reuse.H0_H0 ;  /* 0x20000003ff167230 */ /* 0x100fe20000004100 */
[-C--:B------:R-:W-:Y:S01]  /*bf80*/  FFMA.FTZ R39, R86, R28.reuse, R39 ;  /* 0x0000001c56277223 */ /* 0x080fe20000010027 */
[----:B------:R-:W-:Y:S01]  /*bf90*/  HADD2.F32 R26, -RZ, R3.H1_H1 ;  /* 0x30000003ff1a7230 */ /* 0x000fe20000004100 */
[----:B------:R-:W-:-:S02]  /*bfa0*/  FFMA.FTZ R25, R25, R28, R90 ;  /* 0x0000001c19197223 */ /* 0x000fc4000001005a */
[-C--:B------:R-:W-:Y:S02]  /*bfb0*/  FFMA.FTZ R77, R24, R28.reuse, R77 ;  /* 0x0000001c184d7223 */ /* 0x080fe4000001004d */
[----:B------:R-:W-:Y:S02]  /*bfc0*/  FFMA.FTZ R49, R89, R28, R49 ;  /* 0x0000001c59317223 */ /* 0x000fe40000010031 */
[-C--:B------:R-:W-:Y:S02]  /*bfd0*/  FFMA.FTZ R39, R41, R2.reuse, R39 ;  /* 0x0000000229277223 */ /* 0x080fe40000010027 */
[-C--:B------:R-:W-:Y:S02]  /*bfe0*/  FFMA.FTZ R25, R42, R2.reuse, R25 ;  /* 0x000000022a197223 */ /* 0x080fe40000010019 */
[-C--:B------:R-:W-:Y:S02]  /*bff0*/  FFMA.FTZ R77, R47, R2.reuse, R77 ;  /* 0x000000022f4d7223 */ /* 0x080fe4000001004d */
[----:B------:R-:W-:-:S02]  /*c000*/  FFMA.FTZ R49, R30, R2, R49 ;  /* 0x000000021e317223 */ /* 0x000fc40000010031 */
[-C--:B------:R-:W-:Y:S02]  /*c010*/  FFMA.FTZ R39, R0, R22.reuse, R39 ;  /* 0x0000001600277223 */ /* 0x080fe40000010027 */
[-C--:B------:R-:W-:Y:S02]  /*c020*/  FFMA.FTZ R25, R29, R22.reuse, R25 ;  /* 0x000000161d197223 */ /* 0x080fe40000010019 */
[-C--:B------:R-:W-:Y:S02]  /*c030*/  FFMA.FTZ R77, R48, R22.reuse, R77 ;  /* 0x00000016304d7223 */ /* 0x080fe4000001004d */
[----:B------:R-:W-:Y:S02]  /*c040*/  FFMA.FTZ R49, R31, R22, R49 ;  /* 0x000000161f317223 */ /* 0x000fe40000010031 */
[C---:B------:R-:W-:Y:S02]  /*c050*/  FFMA.FTZ R43, R27.reuse, R40, R43 ;  /* 0x000000281b2b7223 */ /* 0x040fe4000001002b */
[----:B------:R-:W-:-:S02]  /*c060*/  FFMA.FTZ R39, R27, R26, R39 ;  /* 0x0000001a1b277223 */ /* 0x000fc40000010027 */
[-C--:B------:R-:W-:Y:S02]  /*c070*/  FFMA.FTZ R32, R32, R26.reuse, R25 ;  /* 0x0000001a20207223 */ /* 0x080fe40000010019 */
[----:B------:R-:W-:Y:S02]  /*c080*/  FFMA.FTZ R77, R33, R26, R77 ;  /* 0x0000001a214d7223 */ /* 0x000fe4000001004d */
[C---:B------:R-:W-:Y:S02]  /*c090*/  FFMA.FTZ R4, R81.reuse, R40, R4 ;  /* 0x0000002851047223 */ /* 0x040fe40000010004 */
[----:B------:R-:W-:Y:S02]  /*c0a0*/  FFMA.FTZ R26, R81, R26, R49 ;  /* 0x0000001a511a7223 */ /* 0x000fe40000010031 */
[-C--:B------:R-:W-:Y:S02]  /*c0b0*/  FMUL.FTZ R43, R43, R18.reuse ;  /* 0x000000122b2b7220 */ /* 0x080fe40000410000 */
[----:B------:R-:W-:-:S02]  /*c0c0*/  FMUL.FTZ R39, R39, R18 ;  /* 0x0000001227277220 */ /* 0x000fc40000410000 */
[----:B------:R-:W-:Y:S01]  /*c0d0*/  FMUL.FTZ R20, R20, R19 ;  /* 0x0000001314147220 */ /* 0x000fe20000410000 */
[----:B------:R-:W-:Y:S01]  /*c0e0*/  F2FP.PACK_AB R43, RZ, R43 ;  /* 0x0000002bff2b723e */ /* 0x000fe200000000ff */
        /* <DEDUP_REMOVED lines=9> */
[----:B------:R-:W-:-:S02]  /*c180*/  F2FP.PACK_AB R77, RZ, R77 ;  /* 0x0000004dff4d723e */ /* 0x000fc400000000ff */
[----:B------:R-:W-:Y:S02]  /*c190*/  F2FP.PACK_AB R0, RZ, R4 ;  /* 0x00000004ff00723e */ /* 0x000fe400000000ff */
[----:B------:R-:W-:Y:S02]  /*c1a0*/  F2FP.PACK_AB R26, RZ, R26 ;  /* 0x0000001aff1a723e */ /* 0x000fe400000000ff */
[----:B------:R-:W-:Y:S02]  /*c1b0*/  PRMT R43, R43, 0x5410, R20 ;  /* 0x000054102b2b7816 */ /* 0x000fe40000000014 */
[----:B------:R-:W-:Y:S02]  /*c1c0*/  PRMT R39, R39, 0x5410, R32 ;  /* 0x0000541027277816 */ /* 0x000fe40000000020 */
[----:B------:R-:W-:Y:S02]  /*c1d0*/  PRMT R21, R21, 0x5410, R0 ;  /* 0x0000541015157816 */ /* 0x000fe40000000000 */
[----:B------:R-:W-:Y:S01]  /*c1e0*/  PRMT R77, R77, 0x5410, R26 ;  /* 0x000054104d4d7816 */ /* 0x000fe2000000001a */
[----:B------:R-:W-:-:S02]  /*c1f0*/  HFMA2.MMA R4, R43, 1, 1, R58 ;  /* 0x3c003c002b047835 */ /* 0x000fc4000000003a */
[----:B------:R-:W-:Y:S01]  /*c200*/  HFMA2.MMA R2, R39, 1, 1, R65 ;  /* 0x3c003c0027027835 */ /* 0x000fe20000000041 */
[----:B------:R-:W-:Y:S02]  /*c210*/  HADD2 R3, R21, R60 ;  /* 0x0000003c15037230 */ /* 0x000fe40000000000 */
[----:B------:R-:W-:Y:S01]  /*c220*/  HADD2 R0, R77, R67 ;  /* 0x000000434d007230 */ /* 0x000fe20000000000 */
[----:B------:R-:W-:Y:S05]  /*c230*/  @!P0 BRA P1, `(.L_x_1549) ;  /* 0xffff4cd000008947 */ /* 0x000fea000083ffff */
.L_x_1532:
[----:B------:R-:W-:-:S04]  /*c240*/  ISETP.GE.AND P0, PT, R98, R103, PT ;  /* 0x000000676200720c */ /* 0x000fc80003f06270 */
[----:B------:R-:W-:-:S13]  /*c250*/  ISETP.GE.OR P0, PT, R98, c[0x0][0x1ac], P0 ;  /* 0x00006b0062007a0c */ /* 0x000fda0000706670 */
[----:B------:R-:W-:Y:S05]  /*c260*/  @P0 BRA `(.L_x_1550) ;  /* 0x0000601000000947 */ /* 0x000fea0003800000 */
[----:B------:R-:W-:Y:S02]  /*c270*/  ULDC UR5, c[0x0][0x18c] ;  /* 0x0000630000057ab9 */ /* 0x000fe40000000800 */
[----:B------:R-:W-:Y:S02]  /*c280*/  USHF.R.S32.HI UR5, URZ, 0x1f, UR5 ;  /* 0x0000001f3f057899 */ /* 0x000fe40008011405 */
.L_x_1559:
[----:B------:R-:W2:Y:S01]  /*c290*/  LDG.E.128.CONSTANT R24, [R104.64] ;  /* 0x0000000668187981 */ /* 0x000ea2000c1e9d00 */
[----:B------:R-:W-:-:S05]  /*c2a0*/  MOV R17, c[0x0][0x18c] ;  /* 0x0000630000117a02 */ /* 0x000fca0000000f00 */
[----:B------:R-:W-:-:S06]  /*c2b0*/  IMAD.WIDE R32, R17, 0x4, R104 ;  /* 0x0000000411207825 */ /* 0x000fcc00078e0268 */
[C---:B------:R-:W-:Y:S02]  /*c2c0*/  IMAD.WIDE R28, R17.reuse, 0x4, R32 ;  /* 0x00000004111c7825 */ /* 0x040fe400078e0220 */
[----:B------:R-:W3:Y:S04]  /*c2d0*/  LDG.E.128.CONSTANT R32, [R32.64] ;  /* 0x0000000620207981 */ /* 0x000ee8000c1e9d00 */
[----:B------:R-:W4:Y:S01]  /*c2e0*/  LDG.E.128.CONSTANT R28, [R28.64] ;  /* 0x000000061c1c7981 */ /* 0x000f22000c1e9d00 */
[----:B------:R-:W-:Y:S01]  /*c2f0*/  ISETP.NE.AND P0, PT, R98, R95, PT ;  /* 0x0000005f6200720c */ /* 0x000fe20003f05270 */
[----:B------:R-:W-:Y:S01]  /*c300*/  UIMAD UR8, UR5, 0xc, URZ ;  /* 0x0000000c050878a4 */ /* 0x000fe2000f8e023f */
[----:B------:R-:W-:-:S11]  /*c310*/  IMAD.WIDE.U32 R74, R17, 0xc, R104 ;  /* 0x0000000c114a7825 */ /* 0x000fd600078e0068 */
[----:B------:R-:W-:Y:S02]  /*c320*/  @!P0 IADD3 R96, R96, 0x1, RZ ;  /* 0x0000000160608810 */ /* 0x000fe40007ffe0ff */
[----:B------:R-:W-:Y:S02]  /*c330*/  IADD3 R75, R75, UR8, RZ ;  /* 0x000000084b4b7c10 */ /* 0x000fe4000fffe0ff */
[----:B------:R-:W-:Y:S02]  /*c340*/  @!P0 LEA R36, R98, 0x1, 0x1 ;  /* 0x0000000162248811 */ /* 0x000fe400078e08ff */
[----:B------:R-:W-:-:S05]  /*c350*/  @!P0 MOV R37, 0x2 ;  /* 0x0000000200258802 */ /* 0x000fca0000000f00 */
[----:B------:R-:W-:-:S05]  /*c360*/  @!P0 IMAD.WIDE R36, R36, R37, c[0x0][0x198] ;  /* 0x0000660024248625 */ /* 0x000fca00078e0225 */
[----:B------:R0:W5:Y:S01]  /*c370*/  @!P0 LDG.E.U16.CONSTANT R65, [R36.64] ;  /* 0x0000000624418981 */ /* 0x000162000c1e9500 */
[----:B--2---:R-:W-:Y:S02]  /*c380*/  LOP3.LUT R18, R24, 0x3f, RZ, 0xc0, !PT ;  /* 0x0000003f18127812 */ /* 0x004fe400078ec0ff */
[----:B------:R-:W-:Y:S02]  /*c390*/  LOP3.LUT R19, R25, 0x3f, RZ, 0xc0, !PT ;  /* 0x0000003f19137812 */ /* 0x000fe400078ec0ff */
[----:B------:R-:W-:Y:S02]  /*c3a0*/  IADD3 R18, R18, -0x20, RZ ;  /* 0xffffffe012127810 */ /* 0x000fe40007ffe0ff */
[----:B------:R-:W-:Y:S02]  /*c3b0*/  IADD3 R66, R19, -0x20, RZ ;  /* 0xffffffe013427810 */ /* 0x000fe40007ffe0ff */
[----:B------:R-:W-:Y:S01]  /*c3c0*/  LOP3.LUT R19, R26, 0x3f, RZ, 0xc0, !PT ;  /* 0x0000003f1a137812 */ /* 0x000fe200078ec0ff */
[----:B------:R1:W2:Y:S03]  /*c3d0*/  I2F.F16 R56, R18 ;  /* 0x0000001200387306 */ /* 0x0002a60000200c00 */
[----:B------:R-:W-:-:S02]  /*c3e0*/  IADD3 R64, R19, -0x20, RZ ;  /* 0xffffffe013407810 */ /* 0x000fc40007ffe0ff */
[--C-:B------:R-:W-:Y:S02]  /*c3f0*/  SHF.R.U32.HI R19, RZ, 0x6, R24.reuse ;  /* 0x00000006ff137819 */ /* 0x100fe40000011618 */
[----:B-1----:R-:W-:Y:S02]  /*c400*/  SHF.R.U32.HI R18, RZ, 0xc, R24 ;  /* 0x0000000cff127819 */ /* 0x002fe40000011618 */
[----:B------:R-:W-:Y:S02]  /*c410*/  LOP3.LUT R20, R27, 0x3f, RZ, 0xc0, !PT ;  /* 0x0000003f1b147812 */ /* 0x000fe400078ec0ff */
[----:B------:R-:W-:Y:S02]  /*c420*/  LOP3.LUT R18, R18, 0x3f, RZ, 0xc0, !PT ;  /* 0x0000003f12127812 */ /* 0x000fe400078ec0ff */
[----:B------:R-:W-:Y:S02]  /*c430*/  LOP3.LUT R19, R19, 0x3f, RZ, 0xc0, !PT ;  /* 0x0000003f13137812 */ /* 0x000fe400078ec0ff */
[----:B------:R-:W-:-:S02]  /*c440*/  IADD3 R62, R20, -0x20, RZ ;  /* 0xffffffe0143e7810 */ /* 0x000fc40007ffe0ff */
[----:B------:R-:W-:Y:S02]  /*c450*/  IADD3 R18, R18, -0x20, RZ ;  /* 0xffffffe012127810 */ /* 0x000fe40007ffe0ff */
[----:B------:R-:W-:Y:S02]  /*c460*/  IADD3 R19, R19, -0x20, RZ ;  /* 0xffffffe013137810 */ /* 0x000fe40007ffe0ff */
[--C-:B------:R-:W-:Y:S01]  /*c470*/  SHF.R.U32.HI R20, RZ, 0x12, R24.reuse ;  /* 0x00000012ff147819 */ /* 0x100fe20000011618 */
[----:B------:R1:W0:Y:S01]  /*c480*/  I2F.F16 R63, R18 ;  /* 0x00000012003f7306 */ /* 0x0002220000200c00 */
[----:B------:R-:W-:Y:S02]  /*c490*/  SHF.R.U32.HI R21, RZ, 0x18, R24 ;  /* 0x00000018ff157819 */ /* 0x000fe40000011618 */
[----:B------:R-:W-:-:S05]  /*c4a0*/  LOP3.LUT R20, R20, 0x3f, RZ, 0xc0, !PT ;  /* 0x0000003f14147812 */ /* 0x000fca00078ec0ff */
[----:B------:R0:W2:Y:S01]  /*c4b0*/  I2F.F16 R67, R19 ;  /* 0x0000001300437306 */ /* 0x0000a20000200c00 */
[--C-:B-1----:R-:W-:Y:S02]  /*c4c0*/  SHF.R.U32.HI R18, RZ, 0x12, R25.reuse ;  /* 0x00000012ff127819 */ /* 0x102fe40000011619 */
[----:B------:R-:W-:Y:S02]  /*c4d0*/  IADD3 R20, R20, -0x20, RZ ;  /* 0xffffffe014147810 */ /* 0x000fe40007ffe0ff */
[----:B------:R-:W-:Y:S02]  /*c4e0*/  LOP3.LUT R18, R18, 0x3f, RZ, 0xc0, !PT ;  /* 0x0000003f12127812 */ /* 0x000fe400078ec0ff */
[----:B0-----:R-:W-:Y:S02]  /*c4f0*/  SHF.R.U32.HI R19, RZ, 0xc, R25 ;  /* 0x0000000cff137819 */ /* 0x001fe40000011619 */
[----:B------:R-:W-:Y:S02]  /*c500*/  LOP3.LUT R21, R21, 0x3f, RZ, 0xc0, !PT ;  /* 0x0000003f15157812 */ /* 0x000fe400078ec0ff */
[----:B------:R-:W-:Y:S01]  /*c510*/  LOP3.LUT R19, R19, 0x3f, RZ, 0xc0, !PT ;  /* 0x0000003f13137812 */ /* 0x000fe200078ec0ff */
[----:B------:R0:W1:Y:S01]  /*c520*/  I2F.F16 R68, R20 ;  /* 0x0000001400447306 */ /* 0x0000620000200c00 */
[----:B------:R-:W-:-:S02]  /*c530*/  IADD3 R18, R18, -0x20, RZ ;  /* 0xffffffe012127810 */ /* 0x000fc40007ffe0ff */
[----:B------:R-:W-:Y:S02]  /*c540*/  IADD3 R21, R21, -0x20, RZ ;  /* 0xffffffe015157810 */ /* 0x000fe40007ffe0ff */
[----:B------:R-:W-:Y:S02]  /*c550*/  IADD3 R19, R19, -0x20, RZ ;  /* 0xffffffe013137810 */ /* 0x000fe40007ffe0ff */
[--C-:B------:R-:W-:Y:S02]  /*c560*/  SHF.R.U32.HI R22, RZ, 0x6, R25.reuse ;  /* 0x00000006ff167819 */ /* 0x100fe40000011619 */
[----:B0-----:R-:W-:Y:S01]  /*c570*/  SHF.R.U32.HI R20, RZ, 0x18, R25 ;  /* 0x00000018ff147819 */ /* 0x001fe20000011619 */
[----:B------:R0:W1:Y:S01]  /*c580*/  I2F.F16 R78, R18 ;  /* 0x00000012004e7306 */ /* 0x0000620000200c00 */
[----:B------:R-:W-:Y:S02]  /*c590*/  LOP3.LUT R22, R22, 0x3f, RZ, 0xc0, !PT ;  /* 0x0000003f16167812 */ /* 0x000fe400078ec0ff */
[----:B------:R-:W-:-:S05]  /*c5a0*/  LOP3.LUT R20, R20, 0x3f, RZ, 0xc0, !PT ;  /* 0x0000003f14147812 */ /* 0x000fca00078ec0ff */
[----:B------:R1:W2:Y:S01]  /*c5b0*/  I2F.F16 R125, R21 ;  /* 0x00000015007d7306 */ /* 0x0002a20000200c00 */
[----:B0-----:R-:W-:Y:S02]  /*c5c0*/  SHF.R.U32.HI R18, RZ, 0x18, R26 ;  /* 0x00000018ff127819 */ /* 0x001fe4000001161a */
[----:B------:R-:W-:-:S05]  /*c5d0*/  IADD3 R20, R20, -0x20, RZ ;  /* 0xffffffe014147810 */ /* 0x000fca0007ffe0ff */
[----:B------:R0:W2:Y:S01]  /*c5e0*/  I2F.F16 R61, R19 ;  /* 0x00000013003d7306 */ /* 0x0000a20000200c00 */
[--C-:B-1----:R-:W-:Y:S02]  /*c5f0*/  SHF.R.U32.HI R21, RZ, 0x6, R26.reuse ;  /* 0x00000006ff157819 */ /* 0x102fe4000001161a */
[----:B------:R-:W-:Y:S02]  /*c600*/  LOP3.LUT R18, R18, 0x3f, RZ, 0xc0, !PT ;  /* 0x0000003f12127812 */ /* 0x000fe400078ec0ff */
[----:B------:R-:W-:Y:S02]  /*c610*/  IADD3 R22, R22, -0x20, RZ ;  /* 0xffffffe016167810 */ /* 0x000fe40007ffe0ff */
[----:B0-----:R-:W-:Y:S02]  /*c620*/  SHF.R.U32.HI R19, RZ, 0x12, R26 ;  /* 0x00000012ff137819 */ /* 0x001fe4000001161a */
[----:B------:R-:W-:Y:S02]  /*c630*/  LOP3.LUT R21, R21, 0x3f, RZ, 0xc0, !PT ;  /* 0x0000003f15157812 */ /* 0x000fe400078ec0ff */
[----:B------:R-:W-:Y:S01]  /*c640*/  LOP3.LUT R19, R19, 0x3f, RZ, 0xc0, !PT ;  /* 0x0000003f13137812 */ /* 0x000fe200078ec0ff */
[----:B------:R0:W1:Y:S01]  /*c650*/  I2F.F16 R123, R20 ;  /* 0x00000014007b7306 */ /* 0x0000620000200c00 */
[----:B------:R-:W-:-:S02]  /*c660*/  IADD3 R121, R18, -0x20, RZ ;  /* 0xffffffe012797810 */ /* 0x000fc40007ffe0ff */
[----:B------:R-:W-:Y:S02]  /*c670*/  IADD3 R21, R21, -0x20, RZ ;  /* 0xffffffe015157810 */ /* 0x000fe40007ffe0ff */
[----:B------:R-:W-:Y:S02]  /*c680*/  IADD3 R19, R19, -0x20, RZ ;  /* 0xffffffe013137810 */ /* 0x000fe40007ffe0ff */
[----:B------:R-:W-:Y:S01]  /*c690*/  @!P0 LEA R18, R96, R1, 0x3 ;  /* 0x0000000160128211 */ /* 0x000fe200078e18ff */
[----:B------:R1:W2:Y:S01]  /*c6a0*/  I2F.F16 R83, R22 ;  /* 0x0000001600537306 */ /* 0x0002a20000200c00 */
[----:B0-----:R-:W-:-:S04]  /*c6b0*/  SHF.R.U32.HI R20, RZ, 0x6, R27 ;  /* 0x00000006ff147819 */ /* 0x001fc8000001161b */
[----:B------:R-:W-:Y:S02]  /*c6c0*/  LOP3.LUT R20, R20, 0x3f, RZ, 0xc0, !PT ;  /* 0x0000003f14147812 */ /* 0x000fe400078ec0ff */
[----:B-1----:R-:W-:Y:S01]  /*c6d0*/  SHF.R.U32.HI R22, RZ, 0xc, R26 ;  /* 0x0000000cff167819 */ /* 0x002fe2000001161a */
[----:B------:R0:W1:Y:S03]  /*c6e0*/  I2F.F16 R81, R21 ;  /* 0x0000001500517306 */ /* 0x0000660000200c00 */
[----:B------:R-:W-:Y:S02]  /*c6f0*/  LOP3.LUT R22, R22, 0x3f, RZ, 0xc0, !PT ;  /* 0x0000003f16167812 */ /* 0x000fe400078ec0ff */
[----:B------:R-:W-:-:S03]  /*c700*/  IADD3 R79, R20, -0x20, RZ ;  /* 0xffffffe0144f7810 */ /* 0x000fc60007ffe0ff */
[----:B------:R1:W2:Y:S01]  /*c710*/  I2F.F16 R72, R19 ;  /* 0x0000001300487306 */ /* 0x0002a20000200c00 */
[--C-:B0-----:R-:W-:Y:S02]  /*c720*/  SHF.R.U32.HI R21, RZ, 0xc, R27.reuse ;  /* 0x0000000cff157819 */ /* 0x101fe4000001161b */
[----:B------:R-:W-:Y:S02]  /*c730*/  IADD3 R22, R22, -0x20, RZ ;  /* 0xffffffe016167810 */ /* 0x000fe40007ffe0ff */
[----:B------:R-:W-:Y:S01]  /*c740*/  LOP3.LUT R21, R21, 0x3f, RZ, 0xc0, !PT ;  /* 0x0000003f15157812 */ /* 0x000fe200078ec0ff */
[----:B-1----:R-:W2:Y:S01]  /*c750*/  @!P0 LDL.64 R18, [R18] ;  /* 0x0000000012128983 */ /* 0x002ea20000100a00 */
[----:B------:R-:W-:Y:S01]  /*c760*/  SHF.R.U32.HI R20, RZ, 0x12, R27 ;  /* 0x00000012ff147819 */ /* 0x000fe2000001161b */
[----:B------:R0:W1:Y:S01]  /*c770*/  I2F.F16 R59, R22 ;  /* 0x00000016003b7306 */ /* 0x0000620000200c00 */
[----:B------:R-:W-:Y:S02]  /*c780*/  IADD3 R57, R21, -0x20, RZ ;  /* 0xffffffe015397810 */ /* 0x000fe40007ffe0ff */
[----:B------:R-:W-:-:S02]  /*c790*/  LOP3.LUT R38, R20, 0x3f, RZ, 0xc0, !PT ;  /* 0x0000003f14267812 */ /* 0x000fc400078ec0ff */
[----:B0-----:R0:W5:Y:S01]  /*c7a0*/  LDG.E.128.CONSTANT R20, [R74.64] ;  /* 0x000000064a147981 */ /* 0x001162000c1e9d00 */
[----:B---3--:R-:W-:Y:S02]  /*c7b0*/  SHF.R.U32 R24, R24, 0x1e, R32 ;  /* 0x0000001e18187819 */ /* 0x008fe40000001620 */
[----:B------:R-:W-:Y:S02]  /*c7c0*/  SHF.R.U32.HI R39, RZ, 0x18, R27 ;  /* 0x00000018ff277819 */ /* 0x000fe4000001161b */
[----:B------:R-:W-:Y:S02]  /*c7d0*/  LOP3.LUT R24, R24, 0x3f, RZ, 0xc0, !PT ;  /* 0x0000003f18187812 */ /* 0x000fe400078ec0ff */
[----:B------:R-:W-:Y:S02]  /*c7e0*/  IADD3 R38, R38, -0x20, RZ ;  /* 0xffffffe026267810 */ /* 0x000fe40007ffe0ff */
[----:B------:R-:W-:Y:S02]  /*c7f0*/  LOP3.LUT R39, R39, 0x3f, RZ, 0xc0, !PT ;  /* 0x0000003f27277812 */ /* 0x000fe400078ec0ff */
[----:B------:R-:W-:Y:S01]  /*c800*/  IADD3 R24, R24, -0x20, RZ ;  /* 0xffffffe018187810 */ /* 0x000fe20007ffe0ff */
[----:B------:R3:W0:Y:S01]  /*c810*/  I2F.F16 R70, R38 ;  /* 0x0000002600467306 */ /* 0x0006220000200c00 */
[----:B------:R-:W-:-:S02]  /*c820*/  SHF.R.U32 R25, R25, 0x1e, R33 ;  /* 0x0000001e19197819 */ /* 0x000fc40000001621 */
[----:B------:R-:W-:Y:S02]  /*c830*/  IADD3 R39, R39, -0x20, RZ ;  /* 0xffffffe027277810 */ /* 0x000fe40007ffe0ff */
[--C-:B------:R-:W-:Y:S02]  /*c840*/  SHF.R.U32.HI R37, RZ, 0xa, R32.reuse ;  /* 0x0000000aff257819 */ /* 0x100fe40000011620 */
[----:B------:R-:W-:Y:S02]  /*c850*/  LOP3.LUT R25, R25, 0x3f, RZ, 0xc0, !PT ;  /* 0x0000003f19197812 */ /* 0x000fe400078ec0ff */
[----:B---3--:R-:W-:Y:S01]  /*c860*/  SHF.R.U32.HI R38, RZ, 0x10, R32 ;  /* 0x00000010ff267819 */ /* 0x008fe20000011620 */
[----:B------:R3:W0:Y:S01]  /*c870*/  I2F.F16 R58, R24 ;  /* 0x00000018003a7306 */ /* 0x0006220000200c00 */
[----:B------:R-:W-:Y:S02]  /*c880*/  LOP3.LUT R37, R37, 0x3f, RZ, 0xc0, !PT ;  /* 0x0000003f25257812 */ /* 0x000fe400078ec0ff */
[----:B------:R-:W-:-:S02]  /*c890*/  LOP3.LUT R38, R38, 0x3f, RZ, 0xc0, !PT ;  /* 0x0000003f26267812 */ /* 0x000fc400078ec0ff */
[----:B------:R-:W-:-:S03]  /*c8a0*/  IADD3 R25, R25, -0x20, RZ ;  /* 0xffffffe019197810 */ /* 0x000fc60007ffe0ff */
[----:B------:R0:W1:Y:S01]  /*c8b0*/  I2F.F16 R119, R39 ;  /* 0x0000002700777306 */ /* 0x0000620000200c00 */
[----:B---3--:R-:W-:Y:S02]  /*c8c0*/  SHF.R.U32.HI R24, RZ, 0x4, R33 ;  /* 0x00000004ff187819 */ /* 0x008fe40000011621 */
[----:B------:R-:W-:Y:S02]  /*c8d0*/  IADD3 R38, R38, -0x20, RZ ;  /* 0xffffffe026267810 */ /* 0x000fe40007ffe0ff */
[----:B------:R-:W-:Y:S02]  /*c8e0*/  LOP3.LUT R24, R24, 0x3f, RZ, 0xc0, !PT ;  /* 0x0000003f18187812 */ /* 0x000fe400078ec0ff */
[----:B0-----:R-:W-:Y:S01]  /*c8f0*/  SHF.R.U32.HI R39, RZ, 0x16, R32 ;  /* 0x00000016ff277819 */ /* 0x001fe20000011620 */
[----:B------:R0:W3:Y:S01]  /*c900*/  I2F.F16 R52, R25 ;  /* 0x0000001900347306 */ /* 0x0000e20000200c00 */
[----:B------:R-:W-:Y:S02]  /*c910*/  IADD3 R37, R37, -0x20, RZ ;  /* 0xffffffe025257810 */ /* 0x000fe40007ffe0ff */
[----:B------:R-:W-:-:S02]  /*c920*/  LOP3.LUT R39, R39, 0x3f, RZ, 0xc0, !PT ;  /* 0x0000003f27277812 */ /* 0x000fc400078ec0ff */
[----:B------:R-:W-:Y:S02]  /*c930*/  IADD3 R24, R24, -0x20, RZ ;  /* 0xffffffe018187810 */ /* 0x000fe40007ffe0ff */
[--C-:B------:R-:W-:Y:S01]  /*c940*/  SHF.R.U32 R26, R26, 0x1e, R34.reuse ;  /* 0x0000001e1a1a7819 */ /* 0x100fe20000001622 */
[----:B------:R1:W2:Y:S01]  /*c950*/  I2F.F16 R117, R38 ;  /* 0x0000002600757306 */ /* 0x0002a20000200c00 */
[----:B0-----:R-:W-:Y:S02]  /*c960*/  SHF.R.U32.HI R25, RZ, 0xa, R34 ;  /* 0x0000000aff197819 */ /* 0x001fe40000011622 */
[----:B------:R-:W-:Y:S02]  /*c970*/  IADD3 R54, R39, -0x20, RZ ;  /* 0xffffffe027367810 */ /* 0x000fe40007ffe0ff */
[----:B------:R-:W-:-:S03]  /*c980*/  LOP3.LUT R26, R26, 0x3f, RZ, 0xc0, !PT ;  /* 0x0000003f1a1a7812 */ /* 0x000fc600078ec0ff */
[----:B------:R0:W2:Y:S01]  /*c990*/  I2F.F16 R118, R37 ;  /* 0x0000002500767306 */ /* 0x0000a20000200c00 */
[----:B-1----:R-:W-:Y:S02]  /*c9a0*/  SHF.R.U32.HI R38, RZ, 0x16, R33 ;  /* 0x00000016ff267819 */ /* 0x002fe40000011621 */
[----:B------:R-:W-:Y:S02]  /*c9b0*/  LOP3.LUT R25, R25, 0x3f, RZ, 0xc0, !PT ;  /* 0x0000003f19197812 */ /* 0x000fe400078ec0ff */
[----:B------:R-:W-:-:S03]  /*c9c0*/  LOP3.LUT R38, R38, 0x3f, RZ, 0xc0, !PT ;  /* 0x0000003f26267812 */ /* 0x000fc600078ec0ff */
[----:B------:R1:W2:Y:S01]  /*c9d0*/  I2F.F16 R39, R24 ;  /* 0x0000001800277306 */ /* 0x0002a20000200c00 */
[----:B0-----:R-:W-:Y:S02]  /*c9e0*/  SHF.R.U32.HI R37, RZ, 0x10, R33 ;  /* 0x00000010ff257819 */ /* 0x001fe40000011621 */
[----:B------:R-:W-:Y:S02]  /*c9f0*/  IADD3 R26, R26, -0x20, RZ ;  /* 0xffffffe01a1a7810 */ /* 0x000fe40007ffe0ff */
[----:B------:R-:W-:Y:S02]  /*ca00*/  LOP3.LUT R37, R37, 0x3f, RZ, 0xc0, !PT ;  /* 0x0000003f25257812 */ /* 0x000fe400078ec0ff */
[----:B-1----:R-:W-:Y:S02]  /*ca10*/  SHF.R.U32.HI R24, RZ, 0x4, R34 ;  /* 0x00000004ff187819 */ /* 0x002fe40000011622 */
[----:B------:R-:W-:Y:S02]  /*ca20*/  IADD3 R25, R25, -0x20, RZ ;  /* 0xffffffe019197810 */ /* 0x000fe40007ffe0ff */
[----:B------:R-:W-:-:S02]  /*ca30*/  LOP3.LUT R24, R24, 0x3f, RZ, 0xc0, !PT ;  /* 0x0000003f18187812 */ /* 0x000fc400078ec0ff */
[----:B------:R-:W-:Y:S01]  /*ca40*/  IADD3 R37, R37, -0x20, RZ ;  /* 0xffffffe025257810 */ /* 0x000fe20007ffe0ff */
[----:B------:R0:W1:Y:S01]  /*ca50*/  I2F.F16 R112, R25 ;  /* 0x0000001900707306 */ /* 0x0000620000200c00 */
[----:B------:R-:W-:Y:S02]  /*ca60*/  IADD3 R50, R38, -0x20, RZ ;  /* 0xffffffe026327810 */ /* 0x000fe40007ffe0ff */
[----:B------:R-:W-:-:S05]  /*ca70*/  IADD3 R24, R24, -0x20, RZ ;  /* 0xffffffe018187810 */ /* 0x000fca0007ffe0ff */
[----:B------:R1:W2:Y:S01]  /*ca80*/  I2F.F16 R38, R26 ;  /* 0x0000001a00267306 */ /* 0x0002a20000200c00 */
[----:B0-----:R-:W-:-:S04]  /*ca90*/  SHF.R.U32.HI R25, RZ, 0xa, R35 ;  /* 0x0000000aff197819 */ /* 0x001fc80000011623 */
[----:B------:R-:W-:Y:S02]  /*caa0*/  LOP3.LUT R25, R25, 0x3f, RZ, 0xc0, !PT ;  /* 0x0000003f19197812 */ /* 0x000fe400078ec0ff */
[----:B-1----:R-:W-:Y:S01]  /*cab0*/  SHF.R.U32.HI R26, RZ, 0x10, R35 ;  /* 0x00000010ff1a7819 */ /* 0x002fe20000011623 */
[----:B------:R-:W0:Y:S03]  /*cac0*/  I2F.F16 R113, R37 ;  /* 0x0000002500717306 */ /* 0x000e260000200c00 */
[----:B------:R-:W-:-:S05]  /*cad0*/  LOP3.LUT R26, R26, 0x3f, RZ, 0xc0, !PT ;  /* 0x0000003f1a1a7812 */ /* 0x000fca00078ec0ff */
[----:B------:R1:W0:Y:S01]  /*cae0*/  I2F.F16 R37, R24 ;  /* 0x0000001800257306 */ /* 0x0002220000200c00 */
[----:B------:R-:W-:Y:S02]  /*caf0*/  IADD3 R25, R25, -0x20, RZ ;  /* 0xffffffe019197810 */ /* 0x000fe40007ffe0ff */
[----:B------:R-:W-:Y:S02]  /*cb00*/  IADD3 R26, R26, -0x20, RZ ;  /* 0xffffffe01a1a7810 */ /* 0x000fe40007ffe0ff */
[----:B-1----:R-:W-:-:S03]  /*cb10*/  SHF.R.U32.HI R24, RZ, 0x4, R35 ;  /* 0x00000004ff187819 */ /* 0x002fc60000011623 */
[----:B------:R4:W1:Y:S01]  /*cb20*/  I2F.F16 R110, R25 ;  /* 0x00000019006e7306 */ /* 0x0008620000200c00 */
[----:B------:R-:W-:Y:S02]  /*cb30*/  LOP3.LUT R24, R24, 0x3f, RZ, 0xc0, !PT ;  /* 0x0000003f18187812 */ /* 0x000fe400078ec0ff */
[----:B------:R-:W-:Y:S02]  /*cb40*/  SHF.R.U32.HI R36, RZ, 0x4, R32 ;  /* 0x00000004ff247819 */ /* 0x000fe40000011620 */
[----:B------:R-:W-:-:S03]  /*cb50*/  IADD3 R24, R24, -0x20, RZ ;  /* 0xffffffe018187810 */ /* 0x000fc60007ffe0ff */
[----:B------:R0:W1:Y:S01]  /*cb60*/  I2F.F16 R91, R26 ;  /* 0x0000001a005b7306 */ /* 0x0000620000200c00 */
[--C-:B----4-:R-:W-:Y:S02]  /*cb70*/  SHF.R.U32.HI R25, RZ, 0x8, R28.reuse ;  /* 0x00000008ff197819 */ /* 0x110fe4000001161c */
[----:B------:R-:W-:Y:S02]  /*cb80*/  LOP3.LUT R36, R36, 0x3f, RZ, 0xc0, !PT ;  /* 0x0000003f24247812 */ /* 0x000fe400078ec0ff */
[----:B------:R-:W-:Y:S02]  /*cb90*/  LOP3.LUT R25, R25, 0x3f, RZ, 0xc0, !PT ;  /* 0x0000003f19197812 */ /* 0x000fe400078ec0ff */
[----:B0-----:R-:W-:Y:S01]  /*cba0*/  SHF.R.U32.HI R26, RZ, 0xe, R28 ;  /* 0x0000000eff1a7819 */ /* 0x001fe2000001161c */
[----:B------:R0:W4:Y:S03]  /*cbb0*/  I2F.F16 R53, R24 ;  /* 0x0000001800357306 */ /* 0x0001260000200c00 */
[----:B------:R-:W-:-:S02]  /*cbc0*/  LOP3.LUT R26, R26, 0x3f, RZ, 0xc0, !PT ;  /* 0x0000003f1a1a7812 */ /* 0x000fc400078ec0ff */
[----:B------:R-:W-:Y:S02]  /*cbd0*/  IADD3 R25, R25, -0x20, RZ ;  /* 0xffffffe019197810 */ /* 0x000fe40007ffe0ff */
[----:B0-----:R-:W-:Y:S02]  /*cbe0*/  SHF.R.U32.HI R24, RZ, 0x2, R28 ;  /* 0x00000002ff187819 */ /* 0x001fe4000001161c */
[----:B------:R-:W-:Y:S02]  /*cbf0*/  IADD3 R26, R26, -0x20, RZ ;  /* 0xffffffe01a1a7810 */ /* 0x000fe40007ffe0ff */
[----:B------:R-:W-:Y:S02]  /*cc00*/  LOP3.LUT R24, R24, 0x3f, RZ, 0xc0, !PT ;  /* 0x0000003f18187812 */ /* 0x000fe400078ec0ff */
[----:B------:R-:W-:Y:S01]  /*cc10*/  IADD3 R36, R36, -0x20, RZ ;  /* 0xffffffe024247810 */ /* 0x000fe20007ffe0ff */
[----:B------:R0:W1:Y:S01]  /*cc20*/  I2F.F16 R115, R25 ;  /* 0x0000001900737306 */ /* 0x0000620000200c00 */
[----:B------:R-:W-:-:S07]  /*cc30*/  IADD3 R24, R24, -0x20, RZ ;  /* 0xffffffe018187810 */ /* 0x000fce0007ffe0ff */
[----:B------:R1:W2:Y:S01]  /*cc40*/  I2F.F16 R44, R26 ;  /* 0x0000001a002c7306 */ /* 0x0002a20000200c00 */
[----:B0-----:R-:W-:-:S04]  /*cc50*/  SHF.R.U32.HI R25, RZ, 0x8, R29 ;  /* 0x00000008ff197819 */ /* 0x001fc8000001161d */
[----:B------:R-:W-:-:S03]  /*cc60*/  LOP3.LUT R25, R25, 0x3f, RZ, 0xc0, !PT ;  /* 0x0000003f19197812 */ /* 0x000fc600078ec0ff */
[----:B------:R0:W2:Y:S01]  /*cc70*/  I2F.F16 R55, R36 ;  /* 0x0000002400377306 */ /* 0x0000a20000200c00 */
[----:B-1----:R-:W-:-:S04]  /*cc80*/  SHF.R.U32.HI R26, RZ, 0xe, R29 ;  /* 0x0000000eff1a7819 */ /* 0x002fc8000001161d */
[----:B------:R-:W-:Y:S02]  /*cc90*/  LOP3.LUT R26, R26, 0x3f, RZ, 0xc0, !PT ;  /* 0x0000003f1a1a7812 */ /* 0x000fe400078ec0ff */
[----:B0-----:R-:W-:Y:S01]  /*cca0*/  SHF.R.U32.HI R36, RZ, 0xa, R33 ;  /* 0x0000000aff247819 */ /* 0x001fe20000011621 */
[----:B------:R0:W1:Y:S01]  /*ccb0*/  I2F.F16 R108, R24 ;  /* 0x00000018006c7306 */ /* 0x0000620000200c00 */
[----:B------:R-:W-:Y:S02]  /*ccc0*/  IADD3 R25, R25, -0x20, RZ ;  /* 0xffffffe019197810 */ /* 0x000fe40007ffe0ff */
[----:B------:R-:W-:Y:S02]  /*ccd0*/  LOP3.LUT R36, R36, 0x3f, RZ, 0xc0, !PT ;  /* 0x0000003f24247812 */ /* 0x000fe400078ec0ff */
[----:B------:R-:W-:Y:S02]  /*cce0*/  IADD3 R26, R26, -0x20, RZ ;  /* 0xffffffe01a1a7810 */ /* 0x000fe40007ffe0ff */
[----:B0-----:R-:W-:-:S02]  /*ccf0*/  SHF.R.U32.HI R24, RZ, 0x2, R29 ;  /* 0x00000002ff187819 */ /* 0x001fc4000001161d */
[----:B------:R-:W-:Y:S02]  /*cd00*/  IADD3 R36, R36, -0x20, RZ ;  /* 0xffffffe024247810 */ /* 0x000fe40007ffe0ff */
[----:B------:R-:W-:Y:S01]  /*cd10*/  LOP3.LUT R24, R24, 0x3f, RZ, 0xc0, !PT ;  /* 0x0000003f18187812 */ /* 0x000fe200078ec0ff */
[----:B------:R0:W1:Y:S01]  /*cd20*/  I2F.F16 R111, R25 ;  /* 0x00000019006f7306 */ /* 0x0000620000200c00 */
[----:B------:R-:W-:Y:S02]  /*cd30*/  SHF.R.U32 R32, R32, 0x1c, R28 ;  /* 0x0000001c20207819 */ /* 0x000fe4000000161c */
[----:B------:R-:W-:Y:S02]  /*cd40*/  SHF.R.U32 R27, R27, 0x1e, R35 ;  /* 0x0000001e1b1b7819 */ /* 0x000fe40000001623 */
[----:B------:R-:W-:-:S03]  /*cd50*/  IADD3 R24, R24, -0x20, RZ ;  /* 0xffffffe018187810 */ /* 0x000fc60007ffe0ff */
[----:B------:R1:W2:Y:S01]  /*cd60*/  I2F.F16 R42, R26 ;  /* 0x0000001a002a7306 */ /* 0x0002a20000200c00 */
[----:B0-----:R-:W-:Y:S02]  /*cd70*/  SHF.R.U32.HI R25, RZ, 0x8, R30 ;  /* 0x00000008ff197819 */ /* 0x001fe4000001161e */
[----:B------:R-:W-:Y:S02]  /*cd80*/  LOP3.LUT R32, R32, 0x3f, RZ, 0xc0, !PT ;  /* 0x0000003f20207812 */ /* 0x000fe400078ec0ff */
[----:B------:R-:W-:-:S03]  /*cd90*/  SHF.R.U32.HI R40, RZ, 0x16, R34 ;  /* 0x00000016ff287819 */ /* 0x000fc60000011622 */
[----:B------:R0:W2:Y:S01]  /*cda0*/  I2F.F16 R114, R36 ;  /* 0x0000002400727306 */ /* 0x0000a20000200c00 */
[----:B-1----:R-:W-:Y:S02]  /*cdb0*/  SHF.R.U32.HI R26, RZ, 0xe, R30 ;  /* 0x0000000eff1a7819 */ /* 0x002fe4000001161e */
[----:B------:R-:W-:Y:S02]  /*cdc0*/  LOP3.LUT R27, R27, 0x3f, RZ, 0xc0, !PT ;  /* 0x0000003f1b1b7812 */ /* 0x000fe400078ec0ff */
[----:B------:R-:W-:Y:S02]  /*cdd0*/  LOP3.LUT R25, R25, 0x3f, RZ, 0xc0, !PT ;  /* 0x0000003f19197812 */ /* 0x000fe400078ec0ff */
[----:B------:R-:W-:Y:S02]  /*cde0*/  LOP3.LUT R26, R26, 0x3f, RZ, 0xc0, !PT ;  /* 0x0000003f1a1a7812 */ /* 0x000fe400078ec0ff */
[----:B0-----:R-:W-:Y:S01]  /*cdf0*/  SHF.R.U32.HI R36, RZ, 0x10, R34 ;  /* 0x00000010ff247819 */ /* 0x001fe20000011622 */
[----:B------:R0:W1:Y:S01]  /*ce00*/  I2F.F16 R102, R24 ;  /* 0x0000001800667306 */ /* 0x0000620000200c00 */
[----:B------:R-:W-:-:S02]  /*ce10*/  IADD3 R32, R32, -0x20, RZ ;  /* 0xffffffe020207810 */ /* 0x000fc40007ffe0ff */
[----:B------:R-:W-:Y:S02]  /*ce20*/  LOP3.LUT R36, R36, 0x3f, RZ, 0xc0, !PT ;  /* 0x0000003f24247812 */ /* 0x000fe400078ec0ff */
[----:B------:R-:W-:Y:S02]  /*ce30*/  LOP3.LUT R40, R40, 0x3f, RZ, 0xc0, !PT ;  /* 0x0000003f28287812 */ /* 0x000fe400078ec0ff */
[----:B0-----:R-:W-:Y:S02]  /*ce40*/  SHF.R.U32.HI R24, RZ, 0x2, R30 ;  /* 0x00000002ff187819 */ /* 0x001fe4000001161e */
[----:B------:R-:W-:Y:S02]  /*ce50*/  IADD3 R27, R27, -0x20, RZ ;  /* 0xffffffe01b1b7810 */ /* 0x000fe40007ffe0ff */
[----:B------:R-:W-:Y:S02]  /*ce60*/  IADD3 R25, R25, -0x20, RZ ;  /* 0xffffffe019197810 */ /* 0x000fe40007ffe0ff */
[----:B------:R-:W-:-:S02]  /*ce70*/  IADD3 R26, R26, -0x20, RZ ;  /* 0xffffffe01a1a7810 */ /* 0x000fc40007ffe0ff */
[----:B------:R-:W-:Y:S01]  /*ce80*/  LOP3.LUT R24, R24, 0x3f, RZ, 0xc0, !PT ;  /* 0x0000003f18187812 */ /* 0x000fe200078ec0ff */
[----:B------:R-:W0:Y:S01]  /*ce90*/  I2F.F16 R51, R32 ;  /* 0x0000002000337306 */ /* 0x000e220000200c00 */
[----:B------:R-:W-:Y:S02]  /*cea0*/  IADD3 R109, R36, -0x20, RZ ;  /* 0xffffffe0246d7810 */ /* 0x000fe40007ffe0ff */
[----:B------:R-:W-:Y:S02]  /*ceb0*/  IADD3 R36, R40, -0x20, RZ ;  /* 0xffffffe028247810 */ /* 0x000fe40007ffe0ff */
[----:B------:R-:W-:Y:S02]  /*cec0*/  SHF.R.U32.HI R40, RZ, 0x16, R35 ;  /* 0x00000016ff287819 */ /* 0x000fe40000011623 */
[----:B------:R-:W-:Y:S01]  /*ced0*/  SHF.R.U32 R33, R33, 0x1c, R29 ;  /* 0x0000001c21217819 */ /* 0x000fe2000000161d */
[----:B------:R0:W1:Y:S01]  /*cee0*/  I2F.F16 R48, R27 ;  /* 0x0000001b00307306 */ /* 0x0000620000200c00 */
[----:B------:R-:W-:-:S02]  /*cef0*/  LEA.HI R106, R28, 0xffffffe0, RZ, 0x6 ;  /* 0xffffffe01c6a7811 */ /* 0x000fc400078f30ff */
[----:B------:R-:W-:Y:S02]  /*cf00*/  LEA.HI R92, R29, 0xffffffe0, RZ, 0x6 ;  /* 0xffffffe01d5c7811 */ /* 0x000fe400078f30ff */
[----:B------:R-:W-:Y:S02]  /*cf10*/  LEA.HI R88, R30, 0xffffffe0, RZ, 0x6 ;  /* 0xffffffe01e587811 */ /* 0x000fe400078f30ff */
[----:B------:R-:W-:Y:S01]  /*cf20*/  LEA.HI R84, R31, 0xffffffe0, RZ, 0x6 ;  /* 0xffffffe01f547811 */ /* 0x000fe200078f30ff */
[----:B------:R1:W2:Y:S01]  /*cf30*/  I2F.F16 R107, R25 ;  /* 0x00000019006b7306 */ /* 0x0002a20000200c00 */
[----:B------:R-:W-:Y:S02]  /*cf40*/  SHF.R.U32 R34, R34, 0x1c, R30 ;  /* 0x0000001c22227819 */ /* 0x000fe4000000161e */
[----:B------:R-:W-:Y:S02]  /*cf50*/  IADD3 R24, R24, -0x20, RZ ;  /* 0xffffffe018187810 */ /* 0x000fe40007ffe0ff */
[----:B------:R-:W-:-:S02]  /*cf60*/  SHF.R.U32 R35, R35, 0x1c, R31 ;  /* 0x0000001c23237819 */ /* 0x000fc4000000161f */
[--C-:B0-----:R-:W-:Y:S01]  /*cf70*/  SHF.R.U32.HI R27, RZ, 0x2, R31.reuse ;  /* 0x00000002ff1b7819 */ /* 0x101fe2000001161f */
[----:B------:R0:W2:Y:S01]  /*cf80*/  I2F.F16 R32, R26 ;  /* 0x0000001a00207306 */ /* 0x0000a20000200c00 */
[----:B-1----:R-:W-:Y:S02]  /*cf90*/  SHF.R.U32.HI R25, RZ, 0x8, R31 ;  /* 0x00000008ff197819 */ /* 0x002fe4000001161f */
[----:B------:R-:W-:Y:S02]  /*cfa0*/  SHF.R.U32.HI R28, RZ, 0x14, R28 ;  /* 0x00000014ff1c7819 */ /* 0x000fe4000001161c */
[----:B------:R-:W-:Y:S02]  /*cfb0*/  SHF.R.U32.HI R29, RZ, 0x14, R29 ;  /* 0x00000014ff1d7819 */ /* 0x000fe4000001161d */
[----:B------:R-:W-:Y:S02]  /*cfc0*/  SHF.R.U32.HI R30, RZ, 0x14, R30 ;  /* 0x00000014ff1e7819 */ /* 0x000fe4000001161e */
[----:B0-----:R-:W-:-:S02]  /*cfd0*/  SHF.R.U32.HI R26, RZ, 0xe, R31 ;  /* 0x0000000eff1a7819 */ /* 0x001fc4000001161f */
[----:B------:R-:W-:Y:S01]  /*cfe0*/  SHF.R.U32.HI R31, RZ, 0x14, R31 ;  /* 0x00000014ff1f7819 */ /* 0x000fe2000001161f */
[----:B------:R0:W1:Y:S01]  /*cff0*/  I2F.F16 R90, R24 ;  /* 0x00000018005a7306 */ /* 0x0000620000200c00 */
[----:B------:R-:W-:Y:S02]  /*d000*/  LOP3.LUT R40, R40, 0x3f, RZ, 0xc0, !PT ;  /* 0x0000003f28287812 */ /* 0x000fe400078ec0ff */
[----:B------:R-:W-:Y:S02]  /*d010*/  LOP3.LUT R33, R33, 0x3f, RZ, 0xc0, !PT ;  /* 0x0000003f21217812 */ /* 0x000fe400078ec0ff */
[----:B------:R-:W-:Y:S02]  /*d020*/  LOP3.LUT R28, R28, 0x3f, RZ, 0xc0, !PT ;  /* 0x0000003f1c1c7812 */ /* 0x000fe400078ec0ff */
[----:B------:R-:W-:Y:S02]  /*d030*/  LOP3.LUT R29, R29, 0x3f, RZ, 0xc0, !PT ;  /* 0x0000003f1d1d7812 */ /* 0x000fe400078ec0ff */
[----:B------:R-:W-:-:S02]  /*d040*/  LOP3.LUT R34, R34, 0x3f, RZ, 0xc0, !PT ;  /* 0x0000003f22227812 */ /* 0x000fc400078ec0ff */
[----:B------:R-:W-:Y:S02]  /*d050*/  LOP3.LUT R30, R30, 0x3f, RZ, 0xc0, !PT ;  /* 0x0000003f1e1e7812 */ /* 0x000fe400078ec0ff */
[----:B0-----:R-:W-:Y:S02]  /*d060*/  LOP3.LUT R24, R35, 0x3f, RZ, 0xc0, !PT ;  /* 0x0000003f23187812 */ /* 0x001fe400078ec0ff */
[----:B------:R-:W-:Y:S02]  /*d070*/  LOP3.LUT R27, R27, 0x3f, RZ, 0xc0, !PT ;  /* 0x0000003f1b1b7812 */ /* 0x000fe400078ec0ff */
[----:B------:R-:W-:Y:S02]  /*d080*/  LOP3.LUT R25, R25, 0x3f, RZ, 0xc0, !PT ;  /* 0x0000003f19197812 */ /* 0x000fe400078ec0ff */
[----:B------:R-:W-:Y:S02]  /*d090*/  LOP3.LUT R26, R26, 0x3f, RZ, 0xc0, !PT ;  /* 0x0000003f1a1a7812 */ /* 0x000fe400078ec0ff */
[----:B------:R-:W-:-:S02]  /*d0a0*/  LOP3.LUT R31, R31, 0x3f, RZ, 0xc0, !PT ;  /* 0x0000003f1f1f7812 */ /* 0x000fc400078ec0ff */
[----:B------:R-:W-:Y:S02]  /*d0b0*/  IADD3 R40, R40, -0x20, RZ ;  /* 0xffffffe028287810 */ /* 0x000fe40007ffe0ff */
        /* <DEDUP_REMOVED lines=8> */
[----:B------:R-:W-:Y:S02]  /*d140*/  IADD3 R26, R26, -0x20, RZ ;  /* 0xffffffe01a1a7810 */ /* 0x000fe40007ffe0ff */
[----:B------:R-:W-:Y:S02]  /*d150*/  IADD3 R31, R31, -0x20, RZ ;  /* 0xffffffe01f1f7810 */ /* 0x000fe40007ffe0ff */
[----:B------:R-:W-:Y:S01]  /*d160*/  ISETP.NE.AND P1, PT, R100, RZ, PT ;  /* 0x000000ff6400720c */ /* 0x000fe20003f25270 */
[----:B------:R0:W0:Y:S08]  /*d170*/  I2F.F16 R46, R40 ;  /* 0x00000028002e7306 */ /* 0x0000300000200c00 */
[----:B------:R0:W0:Y:S01]  /*d180*/  I2F.F16 R47, R33 ;  /* 0x00000021002f7306 */ /* 0x0000220000200c00 */
[----:B--2---:R-:W-:-:S07]  /*d190*/  @!P0 PRMT R94, R18, 0x7610, R94 ;  /* 0x00007610125e8816 */ /* 0x004fce000000005e */
[----:B------:R-:W2:Y:S01]  /*d1a0*/  I2F.F16 R66, R66 ;  /* 0x0000004200427306 */ /* 0x000ea20000200c00 */
[----:B------:R-:W-:-:S07]  /*d1b0*/  @!P0 PRMT R93, R19, 0x7610, R93 ;  /* 0x00007610135d8816 */ /* 0x000fce000000005d */
        /* <DEDUP_REMOVED lines=13> */
[----:B------:R0:W0:Y:S08]  /*d290*/  I2F.F16 R49, R28 ;  /* 0x0000001c00317306 */ /* 0x0000300000200c00 */
[----:B------:R0:W0:Y:S08]  /*d2a0*/  I2F.F16 R45, R29 ;  /* 0x0000001d002d7306 */ /* 0x0000300000200c00 */
[----:B------:R0:W0:Y:S08]  /*d2b0*/  I2F.F16 R43, R34 ;  /* 0x00000022002b7306 */ /* 0x0000300000200c00 */
[----:B------:R0:W0:Y:S08]  /*d2c0*/  I2F.F16 R35, R30 ;  /* 0x0000001e00237306 */ /* 0x0000300000200c00 */
[----:B------:R0:W0:Y:S08]  /*d2d0*/  I2F.F16 R33, R24 ;  /* 0x0000001800217306 */ /* 0x0000300000200c00 */
[----:B------:R0:W0:Y:S08]  /*d2e0*/  I2F.F16 R86, R27 ;  /* 0x0000001b00567306 */ /* 0x0000300000200c00 */
[----:B------:R0:W0:Y:S08]  /*d2f0*/  I2F.F16 R89, R25 ;  /* 0x0000001900597306 */ /* 0x0000300000200c00 */
[----:B------:R0:W0:Y:S08]  /*d300*/  I2F.F16 R40, R26 ;  /* 0x0000001a00287306 */ /* 0x0000300000200c00 */
[----:B------:R0:W0:Y:S01]  /*d310*/  I2F.F16 R41, R31 ;  /* 0x0000001f00297306 */ /* 0x0000220000200c00 */
[----:B------:R-:W-:-:S02]  /*d320*/  @!P0 PRMT R94, R94, 0x7610, R18 ;  /* 0x000076105e5e8816 */ /* 0x000fc40000000012 */
[----:B------:R-:W-:Y:S01]  /*d330*/  @!P0 PRMT R93, R93, 0x7610, R19 ;  /* 0x000076105d5d8816 */ /* 0x000fe20000000013 */
[----:B------:R-:W-:Y:S01]  /*d340*/  IMAD.WIDE R18, R17, 0x4, R74 ;  /* 0x0000000411127825 */ /* 0x000fe200078e024a */
[----:B------:R-:W-:Y:S02]  /*d350*/  ISETP.NE.AND P2, PT, R101, RZ, PT ;  /* 0x000000ff6500720c */ /* 0x000fe40003f45270 */
[----:B------:R-:W-:Y:S02]  /*d360*/  ISETP.NE.AND P3, PT, R99, RZ, PT ;  /* 0x000000ff6300720c */ /* 0x000fe40003f65270 */
[----:B------:R-:W-:Y:S01]  /*d370*/  ISETP.NE.AND P4, PT, R97, RZ, PT ;  /* 0x000000ff6100720c */ /* 0x000fe20003f85270 */
[----:B------:R-:W-:Y:S08]  /*d380*/  @!P1 BRA `(.L_x_1551) ;  /* 0x000004a000009947 */ /* 0x000ff00003800000 */
[----:B01234-:R-:W0:Y:S01]  /*d390*/  LDS.128 R24, [UR4] ;  /* 0x00000004ff187984 */ /* 0x01fe220008000c00 */
[----:B------:R-:W-:Y:S02]  /*d3a0*/  PRMT R69, R56, 0x5410, R67 ;  /* 0x0000541038457816 */ /* 0x000fe40000000043 */
[----:B------:R-:W-:Y:S01]  /*d3b0*/  PRMT R71, R66, 0x5410, R83 ;  /* 0x0000541042477816 */ /* 0x000fe20000000053 */
[----:B------:R-:W1:Y:S01]  /*d3c0*/  LDS.128 R28, [UR4+0x10] ;  /* 0x00001004ff1c7984 */ /* 0x000e620008000c00 */
[----:B------:R-:W-:-:S02]  /*d3d0*/  PRMT R73, R64, 0x5410, R81 ;  /* 0x0000541040497816 */ /* 0x000fc40000000051 */
[----:B------:R-:W-:Y:S02]  /*d3e0*/  PRMT R75, R62, 0x5410, R79 ;  /* 0x000054103e4b7816 */ /* 0x000fe4000000004f */
[----:B------:R-:W-:Y:S01]  /*d3f0*/  PRMT R74, R59, 0x5410, R72 ;  /* 0x000054103b4a7816 */ /* 0x000fe20000000048 */
[-C--:B0-----:R-:W-:Y:S01]  /*d400*/  HFMA2 R60, R71, R24.reuse, RZ.H0_H0 ;  /* 0x00000018473c7231 */ /* 0x081fe200000400ff */
[-C--:B------:R-:W-:Y:S01]  /*d410*/  HFMA2.MMA R34, R69, R24.reuse, RZ ;  /* 0x0000001845227235 */ /* 0x080fe200000000ff */
[----:B------:R-:W-:Y:S01]  /*d420*/  PRMT R71, R63, 0x5410, R68 ;  /* 0x000054103f477816 */ /* 0x000fe20000000044 */
[----:B------:R-:W-:Y:S01]  /*d430*/  HFMA2.MMA R69, R73, R24, RZ ;  /* 0x0000001849457235 */ /* 0x000fe200000000ff */
[----:B------:R-:W-:-:S04]  /*d440*/  HFMA2 R24, R75, R24, RZ.H0_H0 ;  /* 0x000000184b187231 */ /* 0x000fc800000400ff */
[-C--:B------:R-:W-:Y:S01]  /*d450*/  HFMA2.MMA R34, R71, R25.reuse, R34 ;  /* 0x0000001947227235 */ /* 0x080fe20000000022 */
[----:B------:R-:W-:Y:S01]  /*d460*/  PRMT R71, R61, 0x5410, R78 ;  /* 0x000054103d477816 */ /* 0x000fe2000000004e */
[----:B------:R-:W-:Y:S01]  /*d470*/  HFMA2.MMA R69, R74, R25, R69 ;  /* 0x000000194a457235 */ /* 0x000fe20000000045 */
[----:B------:R-:W-:-:S03]  /*d480*/  PRMT R74, R121, 0x5410, R38 ;  /* 0x00005410794a7816 */ /* 0x000fc60000000026 */
[----:B------:R-:W-:Y:S01]  /*d490*/  HFMA2 R60, R71, R25, R60 ;  /* 0x00000019473c7231 */ /* 0x000fe2000000003c */
[----:B------:R-:W-:Y:S02]  /*d4a0*/  PRMT R71, R57, 0x5410, R70 ;  /* 0x0000541039477816 */ /* 0x000fe40000000046 */
[----:B------:R-:W-:-:S03]  /*d4b0*/  HFMA2.MMA R69, R74, R26, R69 ;  /* 0x0000001a4a457235 */ /* 0x000fc60000000045 */
[----:B------:R-:W-:Y:S01]  /*d4c0*/  HFMA2 R24, R71, R25, R24 ;  /* 0x0000001947187231 */ /* 0x000fe20000000018 */
[----:B------:R-:W-:-:S06]  /*d4d0*/  PRMT R25, R125, 0x5410, R58 ;  /* 0x000054107d197816 */ /* 0x000fcc000000003a */
[----:B------:R-:W-:Y:S01]  /*d4e0*/  HFMA2.MMA R34, R25, R26, R34 ;  /* 0x0000001a19227235 */ /* 0x000fe20000000022 */
[----:B------:R-:W-:-:S05]  /*d4f0*/  PRMT R25, R123, 0x5410, R52 ;  /* 0x000054107b197816 */ /* 0x000fca0000000034 */
[----:B------:R-:W-:Y:S01]  /*d500*/  HFMA2 R60, R25, R26, R60 ;  /* 0x0000001a193c7231 */ /* 0x000fe2000000003c */
[----:B------:R-:W-:-:S05]  /*d510*/  PRMT R25, R119, 0x5410, R48 ;  /* 0x0000541077197816 */ /* 0x000fca0000000030 */
[----:B------:R-:W-:Y:S01]  /*d520*/  HFMA2 R24, R25, R26, R24 ;  /* 0x0000001a19187231 */ /* 0x000fe20000000018 */
[----:B------:R-:W-:Y:S02]  /*d530*/  PRMT R25, R55, 0x5410, R118 ;  /* 0x0000541037197816 */ /* 0x000fe40000000076 */
[----:B------:R-:W-:-:S04]  /*d540*/  PRMT R26, R37, 0x5410, R112 ;  /* 0x00005410251a7816 */ /* 0x000fc80000000070 */
[-C--:B------:R-:W-:Y:S01]  /*d550*/  HFMA2.MMA R34, R25, R27.reuse, R34 ;  /* 0x0000001b19227235 */ /* 0x080fe20000000022 */
[----:B------:R-:W-:Y:S01]  /*d560*/  PRMT R25, R39, 0x5410, R114 ;  /* 0x0000541027197816 */ /* 0x000fe20000000072 */
[----:B------:R-:W-:Y:S01]  /*d570*/  HFMA2.MMA R69, R26, R27, R69 ;  /* 0x0000001b1a457235 */ /* 0x000fe20000000045 */
[----:B------:R-:W-:-:S03]  /*d580*/  PRMT R26, R109, 0x5410, R36 ;  /* 0x000054106d1a7816 */ /* 0x000fc60000000024 */
[-C--:B------:R-:W-:Y:S01]  /*d590*/  HFMA2 R60, R25, R27.reuse, R60 ;  /* 0x0000001b193c7231 */ /* 0x080fe2000000003c */
[----:B------:R-:W-:Y:S02]  /*d5a0*/  PRMT R25, R53, 0x5410, R110 ;  /* 0x0000541035197816 */ /* 0x000fe4000000006e */
[----:B-1----:R-:W-:Y:S01]  /*d5b0*/  HFMA2.MMA R69, R26, R28, R69 ;  /* 0x0000001c1a457235 */ /* 0x002fe20000000045 */
[----:B------:R-:W-:Y:S02]  /*d5c0*/  PRMT R26, R43, 0x5410, R90 ;  /* 0x000054102b1a7816 */ /* 0x000fe4000000005a */
[----:B------:R-:W-:Y:S01]  /*d5d0*/  HFMA2 R24, R25, R27, R24 ;  /* 0x0000001b19187231 */ /* 0x000fe20000000018 */
[----:B------:R-:W-:-:S03]  /*d5e0*/  PRMT R25, R117, 0x5410, R54 ;  /* 0x0000541075197816 */ /* 0x000fc60000000036 */
[----:B------:R-:W-:Y:S01]  /*d5f0*/  HFMA2.MMA R69, R26, R29, R69 ;  /* 0x0000001d1a457235 */ /* 0x000fe20000000045 */
[----:B------:R-:W-:Y:S02]  /*d600*/  PRMT R26, R107, 0x5410, R32 ;  /* 0x000054106b1a7816 */ /* 0x000fe40000000020 */
[----:B------:R-:W-:Y:S01]  /*d610*/  HFMA2.MMA R34, R25, R28, R34 ;  /* 0x0000001c19227235 */ /* 0x000fe20000000022 */
[----:B------:R-:W-:-:S03]  /*d620*/  PRMT R25, R113, 0x5410, R50 ;  /* 0x0000541071197816 */ /* 0x000fc60000000032 */
[----:B------:R-:W-:Y:S01]  /*d630*/  HFMA2.MMA R69, R26, R30, R69 ;  /* 0x0000001e1a457235 */ /* 0x000fe20000000045 */
[----:B------:R-:W-:Y:S01]  /*d640*/  PRMT R26, R35, 0x5410, R88 ;  /* 0x00005410231a7816 */ /* 0x000fe20000000058 */
[----:B------:R-:W-:Y:S01]  /*d650*/  HFMA2 R60, R25, R28, R60 ;  /* 0x0000001c193c7231 */ /* 0x000fe2000000003c */
[----:B------:R-:W-:-:S04]  /*d660*/  PRMT R25, R91, 0x5410, R46 ;  /* 0x000054105b197816 */ /* 0x000fc8000000002e */
[----:B------:R-:W-:Y:S01]  /*d670*/  HFMA2.MMA R69, R26, R31, R69 ;  /* 0x0000001f1a457235 */ /* 0x000fe20000000045 */
[----:B------:R-:W-:Y:S01]  /*d680*/  HFMA2 R24, R25, R28, R24 ;  /* 0x0000001c19187231 */ /* 0x000fe20000000018 */
[----:B------:R-:W-:-:S06]  /*d690*/  PRMT R25, R51, 0x5410, R108 ;  /* 0x0000541033197816 */ /* 0x000fcc000000006c */
[----:B------:R-:W-:Y:S01]  /*d6a0*/  HFMA2.MMA R34, R25, R29, R34 ;  /* 0x0000001d19227235 */ /* 0x000fe20000000022 */
[----:B------:R-:W-:Y:S01]  /*d6b0*/  PRMT R25, R47, 0x5410, R102 ;  /* 0x000054102f197816 */ /* 0x000fe20000000066 */
[----:B------:R-:W-:-:S04]  /*d6c0*/  HADD2 R69, R69.H0_H0, R69.H1_H1 ;  /* 0x3000004545457230 */ /* 0x000fc80000000800 */
[----:B------:R-:W-:Y:S01]  /*d6d0*/  HFMA2 R60, R25, R29, R60 ;  /* 0x0000001d193c7231 */ /* 0x000fe2000000003c */
[----:B------:R-:W-:-:S05]  /*d6e0*/  PRMT R25, R33, 0x5410, R86 ;  /* 0x0000541021197816 */ /* 0x000fca0000000056 */
[----:B------:R-:W-:Y:S01]  /*d6f0*/  HFMA2 R24, R25, R29, R24 ;  /* 0x0000001d19187231 */ /* 0x000fe20000000018 */
[----:B------:R-:W-:-:S06]  /*d700*/  PRMT R25, R115, 0x5410, R44 ;  /* 0x0000541073197816 */ /* 0x000fcc000000002c */
[----:B------:R-:W-:Y:S01]  /*d710*/  HFMA2.MMA R34, R25, R30, R34 ;  /* 0x0000001e19227235 */ /* 0x000fe20000000022 */
[----:B------:R-:W-:-:S05]  /*d720*/  PRMT R25, R111, 0x5410, R42 ;  /* 0x000054106f197816 */ /* 0x000fca000000002a */
[----:B------:R-:W-:Y:S01]  /*d730*/  HFMA2 R60, R25, R30, R60 ;  /* 0x0000001e193c7231 */ /* 0x000fe2000000003c */
[----:B------:R-:W-:-:S05]  /*d740*/  PRMT R25, R89, 0x5410, R40 ;  /* 0x0000541059197816 */ /* 0x000fca0000000028 */
[----:B------:R-:W-:Y:S01]  /*d750*/  HFMA2 R24, R25, R30, R24 ;  /* 0x0000001e19187231 */ /* 0x000fe20000000018 */
[----:B------:R-:W-:-:S06]  /*d760*/  PRMT R25, R49, 0x5410, R106 ;  /* 0x0000541031197816 */ /* 0x000fcc000000006a */
[----:B------:R-:W-:Y:S01]  /*d770*/  HFMA2.MMA R34, R25, R31, R34 ;  /* 0x0000001f19227235 */ /* 0x000fe20000000022 */
[----:B------:R-:W-:-:S05]  /*d780*/  PRMT R25, R45, 0x5410, R92 ;  /* 0x000054102d197816 */ /* 0x000fca000000005c */
[----:B------:R-:W-:Y:S01]  /*d790*/  HFMA2 R60, R25, R31, R60 ;  /* 0x0000001f193c7231 */ /* 0x000fe2000000003c */
[----:B------:R-:W-:-:S03]  /*d7a0*/  PRMT R25, R41, 0x5410, R84 ;  /* 0x0000541029197816 */ /* 0x000fc60000000054 */
[----:B------:R-:W-:Y:S02]  /*d7b0*/  HADD2 R34, R34.H0_H0, R34.H1_H1 ;  /* 0x3000002222227230 */ /* 0x000fe40000000800 */
[----:B------:R-:W-:Y:S02]  /*d7c0*/  HFMA2 R24, R25, R31, R24 ;  /* 0x0000001f19187231 */ /* 0x000fe40000000018 */
[----:B------:R-:W-:Y:S02]  /*d7d0*/  HADD2 R60, R60.H0_H0, R60.H1_H1 ;  /* 0x3000003c3c3c7230 */ /* 0x000fe40000000800 */
[----:B------:R-:W-:-:S03]  /*d7e0*/  HADD2 R24, R24.H0_H0, R24.H1_H1 ;  /* 0x3000001818187230 */ /* 0x000fc60000000800 */
[----:B------:R-:W-:Y:S02]  /*d7f0*/  PRMT R34, R34, 0x5410, R60 ;  /* 0x0000541022227816 */ /* 0x000fe4000000003c */
[----:B------:R-:W-:-:S04]  /*d800*/  PRMT R69, R69, 0x5410, R24 ;  /* 0x0000541045457816 */ /* 0x000fc80000000018 */
[----:B------:R-:W-:Y:S01]  /*d810*/  HFMA2.MMA R16, R34, R94, R16 ;  /* 0x0000005e22107235 */ /* 0x000fe20000000010 */
[----:B------:R-:W-:-:S05]  /*d820*/  HFMA2 R15, R69, R93, R15 ;  /* 0x0000005d450f7231 */ /* 0x000fca000000000f */
.L_x_1551:
[----:B-1234-:R-:W-:Y:S05]  /*d830*/  @!P2 BRA `(.L_x_1552) ;  /* 0x000004a00000a947 */ /* 0x01efea0003800000 */
[----:B0-----:R-:W0:Y:S01]  /*d840*/  LDS.128 R24, [UR4+0x80] ;  /* 0x00008004ff187984 */ /* 0x001e220008000c00 */
[----:B------:R-:W-:Y:S02]  /*d850*/  PRMT R69, R56, 0x5410, R67 ;  /* 0x0000541038457816 */ /* 0x000fe40000000043 */
[----:B------:R-:W-:Y:S01]  /*d860*/  PRMT R71, R66, 0x5410, R83 ;  /* 0x0000541042477816 */ /* 0x000fe20000000053 */
[----:B------:R-:W1:Y:S01]  /*d870*/  LDS.128 R28, [UR4+0x90] ;  /* 0x00009004ff1c7984 */ /* 0x000e620008000c00 */
[----:B------:R-:W-:Y:S02]  /*d880*/  PRMT R73, R64, 0x5410, R81 ;  /* 0x0000541040497816 */ /* 0x000fe40000000051 */
        /* <DEDUP_REMOVED lines=69> */
.L_x_1552:
[----:B------:R-:W-:Y:S05]  /*dce0*/  @!P3 BRA `(.L_x_1553) ;  /* 0x000004a00000b947 */ /* 0x000fea0003800000 */
        /* <DEDUP_REMOVED lines=74> */
.L_x_1553:
        /* <DEDUP_REMOVED lines=74> */
[----:B------:R-:W-:Y:S02]  /*e630*/  HFMA2 R9, R69, R93, R9 ;  /* 0x0000005d45097231 */ /* 0x000fe40000000009 */
.L_x_1554:
[----:B0-----:R-:W-:Y:S01]  /*e640*/  IMAD.WIDE R24, R17, 0x4, R18 ;  /* 0x0000000411187825 */ /* 0x001fe200078e0212 */
[----:B------:R0:W2:Y:S05]  /*e650*/  LDG.E.128.CONSTANT R28, [R18.64] ;  /* 0x00000006121c7981 */ /* 0x0000aa000c1e9d00 */
[----:B------:R-:W3:Y:S01]  /*e660*/  LDG.E.128.CONSTANT R24, [R24.64] ;  /* 0x0000000618187981 */ /* 0x000ee2000c1e9d00 */
[----:B-----5:R-:W-:-:S04]  /*e670*/  LOP3.LUT R34, R20, 0x3f, RZ, 0xc0, !PT ;  /* 0x0000003f14227812 */ /* 0x020fc800078ec0ff */
[----:B------:R-:W-:Y:S02]  /*e680*/  IADD3 R34, R34, -0x20, RZ ;  /* 0xffffffe022227810 */ /* 0x000fe40007ffe0ff */
[----:B------:R-:W-:Y:S02]  /*e690*/  PRMT R114, R39, 0x5410, R114 ;  /* 0x0000541027727816 */ /* 0x000fe40000000072 */
[----:B------:R1:W4:Y:S01]  /*e6a0*/  I2F.F16 R60, R34 ;  /* 0x00000022003c7306 */ /* 0x0003220000200c00 */
[--C-:B------:R-:W-:Y:S02]  /*e6b0*/  SHF.R.U32.HI R39, RZ, 0xc, R20.reuse ;  /* 0x0000000cff277819 */ /* 0x100fe40000011614 */
[----:B0-----:R-:W-:Y:S02]  /*e6c0*/  SHF.R.U32.HI R18, RZ, 0x6, R20 ;  /* 0x00000006ff127819 */ /* 0x001fe40000011614 */
[----:B------:R-:W-:Y:S02]  /*e6d0*/  PRMT R125, R125, 0x5410, R58 ;  /* 0x000054107d7d7816 */ /* 0x000fe4000000003a */
[----:B-1----:R-:W-:-:S02]  /*e6e0*/  LOP3.LUT R34, R23, 0x3f, RZ, 0xc0, !PT ;  /* 0x0000003f17227812 */ /* 0x002fc400078ec0ff */
[----:B------:R-:W-:Y:S02]  /*e6f0*/  LOP3.LUT R39, R39, 0x3f, RZ, 0xc0, !PT ;  /* 0x0000003f27277812 */ /* 0x000fe400078ec0ff */
[----:B------:R-:W-:Y:S02]  /*e700*/  IADD3 R58, R34, -0x20, RZ ;  /* 0xffffffe0223a7810 */ /* 0x000fe40007ffe0ff */
[----:B------:R-:W-:Y:S02]  /*e710*/  LOP3.LUT R34, R18, 0x3f, RZ, 0xc0, !PT ;  /* 0x0000003f12227812 */ /* 0x000fe400078ec0ff */
[----:B------:R0:W1:Y:S01]  /*e720*/  I2F.F16 R18, R58 ;  /* 0x0000003a00127306 */ /* 0x0000620000200c00 */
[----:B------:R-:W-:Y:S02]  /*e730*/  PRMT R121, R121, 0x5410, R38 ;  /* 0x0000541079797816 */ /* 0x000fe40000000026 */
[----:B------:R-:W-:Y:S02]  /*e740*/  PRMT R112, R37, 0x5410, R112 ;  /* 0x0000541025707816 */ /* 0x000fe40000000070 */
[----:B------:R-:W-:-:S02]  /*e750*/  PRMT R109, R109, 0x5410, R36 ;  /* 0x000054106d6d7816 */ /* 0x000fc40000000024 */
[----:B0-----:R-:W-:Y:S02]  /*e760*/  IADD3 R58, R39, -0x20, RZ ;  /* 0xffffffe0273a7810 */ /* 0x001fe40007ffe0ff */
[----:B------:R-:W0:Y:S01]  /*e770*/  LDS.128 R36, [UR4+0x200] ;  /* 0x00020004ff247984 */ /* 0x000e220008000c00 */
[----:B------:R-:W-:Y:S02]  /*e780*/  IADD3 R34, R34, -0x20, RZ ;  /* 0xffffffe022227810 */ /* 0x000fe40007ffe0ff */
[----:B------:R-:W-:Y:S02]  /*e790*/  PRMT R70, R57, 0x5410, R70 ;  /* 0x0000541039467816 */ /* 0x000fe40000000046 */
[----:B------:R1:W0:Y:S01]  /*e7a0*/  I2F.F16 R57, R34 ;  /* 0x0000002200397306 */ /* 0x0002220000200c00 */
[----:B------:R-:W-:Y:S02]  /*e7b0*/  PRMT R107, R107, 0x5410, R32 ;  /* 0x000054106b6b7816 */ /* 0x000fe40000000020 */
[----:B------:R-:W-:-:S02]  /*e7c0*/  SHF.R.U32.HI R32, RZ, 0xc, R21 ;  /* 0x0000000cff207819 */ /* 0x000fc40000011615 */
[----:B-1----:R-:W-:-:S04]  /*e7d0*/  SHF.R.U32.HI R34, RZ, 0x18, R20 ;  /* 0x00000018ff227819 */ /* 0x002fc80000011614 */
[----:B------:R-:W-:Y:S02]  /*e7e0*/  LOP3.LUT R34, R34, 0x3f, RZ, 0xc0, !PT ;  /* 0x0000003f22227812 */ /* 0x000fe400078ec0ff */
[----:B------:R-:W-:Y:S02]  /*e7f0*/  PRMT R117, R117, 0x5410, R54 ;  /* 0x0000541075757816 */ /* 0x000fe40000000036 */
[----:B------:R-:W-:Y:S02]  /*e800*/  PRMT R111, R111, 0x5410, R42 ;  /* 0x000054106f6f7816 */ /* 0x000fe4000000002a */
[----:B------:R-:W-:Y:S02]  /*e810*/  IADD3 R54, R34, -0x20, RZ ;  /* 0xffffffe022367810 */ /* 0x000fe40007ffe0ff */
[----:B------:R-:W-:Y:S02]  /*e820*/  PRMT R88, R35, 0x5410, R88 ;  /* 0x0000541023587816 */ /* 0x000fe40000000058 */
[----:B------:R-:W-:-:S02]  /*e830*/  PRMT R86, R33, 0x5410, R86 ;  /* 0x0000541021567816 */ /* 0x000fc40000000056 */
[----:B------:R-:W-:Y:S02]  /*e840*/  LOP3.LUT R42, R32, 0x3f, RZ, 0xc0, !PT ;  /* 0x0000003f202a7812 */ /* 0x000fe400078ec0ff */
[----:B------:R-:W1:Y:S01]  /*e850*/  LDS.128 R32, [UR4+0x210] ;  /* 0x00021004ff207984 */ /* 0x000e620008000c00 */
[----:B------:R-:W-:Y:S02]  /*e860*/  PRMT R67, R56, 0x5410, R67 ;  /* 0x0000541038437816 */ /* 0x000fe40000000043 */
[----:B------:R-:W-:Y:S02]  /*e870*/  PRMT R81, R64, 0x5410, R81 ;  /* 0x0000541040517816 */ /* 0x000fe40000000051 */
[----:B------:R-:W-:Y:S02]  /*e880*/  PRMT R123, R123, 0x5410, R52 ;  /* 0x000054107b7b7816 */ /* 0x000fe40000000034 */
[----:B------:R-:W-:Y:S01]  /*e890*/  PRMT R89, R89, 0x5410, R40 ;  /* 0x0000541059597816 */ /* 0x000fe20000000028 */
[----:B0-----:R-:W-:Y:S01]  /*e8a0*/  HFMA2.MMA R40, R67, R36, RZ ;  /* 0x0000002443287235 */ /* 0x001fe200000000ff */
[----:B------:R-:W-:-:S02]  /*e8b0*/  PRMT R68, R63, 0x5410, R68 ;  /* 0x000054103f447816 */ /* 0x000fc40000000044 */
[----:B------:R-:W-:Y:S01]  /*e8c0*/  IADD3 R52, R42, -0x20, RZ ;  /* 0xffffffe02a347810 */ /* 0x000fe20007ffe0ff */
[----:B------:R-:W-:Y:S01]  /*e8d0*/  HFMA2.MMA R42, R81, R36, RZ ;  /* 0x00000024512a7235 */ /* 0x000fe200000000ff */
[----:B------:R-:W-:Y:S02]  /*e8e0*/  PRMT R72, R59, 0x5410, R72 ;  /* 0x000054103b487816 */ /* 0x000fe40000000048 */
[----:B------:R-:W-:Y:S02]  /*e8f0*/  PRMT R83, R66, 0x5410, R83 ;  /* 0x0000541042537816 */ /* 0x000fe40000000053 */
[----:B------:R-:W-:Y:S01]  /*e900*/  PRMT R79, R62, 0x5410, R79 ;  /* 0x000054103e4f7816 */ /* 0x000fe2000000004f */
[-C--:B------:R-:W-:Y:S01]  /*e910*/  HFMA2.MMA R40, R68, R37.reuse, R40 ;  /* 0x0000002544287235 */ /* 0x080fe20000000028 */
[----:B------:R-:W-:Y:S01]  /*e920*/  PRMT R84, R41, 0x5410, R84 ;  /* 0x0000541029547816 */ /* 0x000fe20000000054 */
[----:B------:R-:W-:Y:S01]  /*e930*/  HFMA2.MMA R42, R72, R37, R42 ;  /* 0x00000025482a7235 */ /* 0x000fe2000000002a */
[-C--:B------:R-:W-:Y:S01]  /*e940*/  HFMA2 R41, R83, R36.reuse, RZ.H0_H0 ;  /* 0x0000002453297231 */ /* 0x080fe200000400ff */
[----:B------:R-:W-:Y:S01]  /*e950*/  PRMT R115, R115, 0x5410, R44 ;  /* 0x0000541073737816 */ /* 0x000fe2000000002c */
[----:B------:R-:W-:Y:S01]  /*e960*/  HFMA2 R36, R79, R36, RZ.H0_H0 ;  /* 0x000000244f247231 */ /* 0x000fe200000400ff */
[----:B------:R-:W-:Y:S01]  /*e970*/  PRMT R78, R61, 0x5410, R78 ;  /* 0x000054103d4e7816 */ /* 0x000fe2000000004e */
[----:B------:R-:W-:Y:S01]  /*e980*/  HFMA2.MMA R59, R125, R38, R40 ;  /* 0x000000267d3b7235 */ /* 0x000fe20000000028 */
[----:B------:R-:W-:-:S02]  /*e990*/  SHF.R.U32.HI R44, RZ, 0x6, R21 ;  /* 0x00000006ff2c7819 */ /* 0x000fc40000011615 */
[----:B------:R-:W-:Y:S01]  /*e9a0*/  PRMT R92, R45, 0x5410, R92 ;  /* 0x000054102d5c7816 */ /* 0x000fe2000000005c */
[----:B------:R-:W-:Y:S01]  /*e9b0*/  HFMA2 R36, R70, R37, R36 ;  /* 0x0000002546247231 */ /* 0x000fe20000000024 */
[----:B------:R-:W-:Y:S01]  /*e9c0*/  PRMT R118, R55, 0x5410, R118 ;  /* 0x0000541037767816 */ /* 0x000fe20000000076 */
[----:B------:R-:W-:Y:S01]  /*e9d0*/  HFMA2.MMA R42, R121, R38, R42 ;  /* 0x00000026792a7235 */ /* 0x000fe2000000002a */
[----:B------:R-:W-:Y:S02]  /*e9e0*/  PRMT R113, R113, 0x5410, R50 ;  /* 0x0000541071717816 */ /* 0x000fe40000000032 */
[----:B------:R-:W-:Y:S02]  /*e9f0*/  PRMT R119, R119, 0x5410, R48 ;  /* 0x0000541077777816 */ /* 0x000fe40000000030 */
[----:B------:R-:W-:Y:S02]  /*ea00*/  PRMT R90, R43, 0x5410, R90 ;  /* 0x000054102b5a7816 */ /* 0x000fe4000000005a */
[----:B------:R-:W-:-:S02]  /*ea10*/  SHF.R.U32.HI R45, RZ, 0x18, R21 ;  /* 0x00000018ff2d7819 */ /* 0x000fc40000011615 */
[----:B------:R-:W-:Y:S02]  /*ea20*/  SHF.R.U32.HI R50, RZ, 0x12, R20 ;  /* 0x00000012ff327819 */ /* 0x000fe40000011614 */
[----:B------:R-:W-:Y:S01]  /*ea30*/  SHF.R.U32.HI R43, RZ, 0x12, R21 ;  /* 0x00000012ff2b7819 */ /* 0x000fe20000011615 */
[----:B------:R-:W-:Y:S01]  /*ea40*/  HFMA2 R41, R78, R37, R41 ;  /* 0x000000254e297231 */ /* 0x000fe20000000029 */
[----:B------:R-:W-:Y:S01]  /*ea50*/  LOP3.LUT R44, R44, 0x3f, RZ, 0xc0, !PT ;  /* 0x0000003f2c2c7812 */ /* 0x000fe200078ec0ff */
[----:B------:R-:W-:Y:S01]  /*ea60*/  HFMA2 R36, R119, R38, R36 ;  /* 0x0000002677247231 */ /* 0x000fe20000000024 */
[----:B------:R-:W-:Y:S02]  /*ea70*/  PRMT R110, R53, 0x5410, R110 ;  /* 0x00005410356e7816 */ /* 0x000fe4000000006e */
[----:B------:R-:W-:Y:S01]  /*ea80*/  LOP3.LUT R45, R45, 0x3f, RZ, 0xc0, !PT ;  /* 0x0000003f2d2d7812 */ /* 0x000fe200078ec0ff */
[----:B------:R-:W-:Y:S01]  /*ea90*/  HFMA2.MMA R59, R118, R39, R59 ;  /* 0x00000027763b7235 */ /* 0x000fe2000000003b */
[----:B------:R-:W-:-:S02]  /*eaa0*/  LOP3.LUT R50, R50, 0x3f, RZ, 0xc0, !PT ;  /* 0x0000003f32327812 */ /* 0x000fc400078ec0ff */
[----:B------:R-:W-:Y:S02]  /*eab0*/  LOP3.LUT R43, R43, 0x3f, RZ, 0xc0, !PT ;  /* 0x0000003f2b2b7812 */ /* 0x000fe400078ec0ff */
[----:B------:R-:W-:Y:S01]  /*eac0*/  SHF.R.U32.HI R37, RZ, 0xc, R22 ;  /* 0x0000000cff257819 */ /* 0x000fe20000011616 */
[----:B------:R-:W-:Y:S01]  /*ead0*/  HFMA2.MMA R42, R112, R39, R42 ;  /* 0x00000027702a7235 */ /* 0x000fe2000000002a */
[----:B------:R-:W-:Y:S01]  /*eae0*/  PRMT R91, R91, 0x5410, R46 ;  /* 0x000054105b5b7816 */ /* 0x000fe2000000002e */
[----:B------:R-:W-:Y:S01]  /*eaf0*/  HFMA2 R41, R123, R38, R41 ;  /* 0x000000267b297231 */ /* 0x000fe20000000029 */
[----:B------:R-:W-:Y:S01]  /*eb00*/  IADD3 R44, R44, -0x20, RZ ;  /* 0xffffffe02c2c7810 */ /* 0x000fe20007ffe0ff */
[----:B------:R-:W-:Y:S01]  /*eb10*/  HFMA2 R36, R110, R39, R36 ;  /* 0x000000276e247231 */ /* 0x000fe20000000024 */
[----:B------:R-:W-:Y:S02]  /*eb20*/  SHF.R.U32.HI R46, RZ, 0x6, R22 ;  /* 0x00000006ff2e7819 */ /* 0x000fe40000011616 */
[----:B------:R-:W-:-:S02]  /*eb30*/  IADD3 R45, R45, -0x20, RZ ;  /* 0xffffffe02d2d7810 */ /* 0x000fc40007ffe0ff */
[----:B------:R-:W-:Y:S02]  /*eb40*/  IADD3 R50, R50, -0x20, RZ ;  /* 0xffffffe032327810 */ /* 0x000fe40007ffe0ff */
[----:B------:R-:W-:Y:S02]  /*eb50*/  IADD3 R43, R43, -0x20, RZ ;  /* 0xffffffe02b2b7810 */ /* 0x000fe40007ffe0ff */
[----:B------:R-:W-:Y:S01]  /*eb60*/  LOP3.LUT R37, R37, 0x3f, RZ, 0xc0, !PT ;  /* 0x0000003f25257812 */ /* 0x000fe200078ec0ff */
[----:B------:R0:W2:Y:S01]  /*eb70*/  I2F.F16 R53, R44 ;  /* 0x0000002c00357306 */ /* 0x0000a20000200c00 */
[----:B------:R-:W-:Y:S01]  /*eb80*/  PRMT R108, R51, 0x5410, R108 ;  /* 0x00005410336c7816 */ /* 0x000fe2000000006c */
[----:B------:R-:W-:Y:S01]  /*eb90*/  HFMA2 R41, R114, R39, R41 ;  /* 0x0000002772297231 */ /* 0x000fe20000000029 */
[----:B------:R-:W-:Y:S01]  /*eba0*/  LOP3.LUT R46, R46, 0x3f, RZ, 0xc0, !PT ;  /* 0x0000003f2e2e7812 */ /* 0x000fe200078ec0ff */
[----:B-1----:R-:W-:-:S04]  /*ebb0*/  HFMA2.MMA R40, R117, R32, R59 ;  /* 0x0000002075287235 */ /* 0x002fc8000000003b */
[----:B------:R1:W2:Y:S01]  /*ebc0*/  I2F.F16 R62, R45 ;  /* 0x0000002d003e7306 */ /* 0x0002a20000200c00 */
[----:B0-----:R-:W-:Y:S01]  /*ebd0*/  SHF.R.U32.HI R44, RZ, 0x12, R22 ;  /* 0x00000012ff2c7819 */ /* 0x001fe20000011616 */
[----:B------:R-:W-:Y:S01]  /*ebe0*/  HFMA2 R41, R113, R32, R41 ;  /* 0x0000002071297231 */ /* 0x000fe20000000029 */
[----:B------:R-:W-:Y:S02]  /*ebf0*/  PRMT R102, R47, 0x5410, R102 ;  /* 0x000054102f667816 */ /* 0x000fe40000000066 */
[----:B------:R-:W-:-:S03]  /*ec00*/  IADD3 R46, R46, -0x20, RZ ;  /* 0xffffffe02e2e7810 */ /* 0x000fc60007ffe0ff */
[----:B------:R0:W2:Y:S01]  /*ec10*/  I2F.F16 R55, R50 ;  /* 0x0000003200377306 */ /* 0x0000a20000200c00 */
[----:B-1----:R-:W-:Y:S01]  /*ec20*/  HFMA2.MMA R45, R109, R32, R42 ;  /* 0x000000206d2d7235 */ /* 0x002fe2000000002a */
[----:B------:R-:W-:Y:S02]  /*ec30*/  LOP3.LUT R44, R44, 0x3f, RZ, 0xc0, !PT ;  /* 0x0000003f2c2c7812 */ /* 0x000fe400078ec0ff */
[----:B------:R-:W-:-:S04]  /*ec40*/  PRMT R106, R49, 0x5410, R106 ;  /* 0x00005410316a7816 */ /* 0x000fc8000000006a */
[----:B------:R1:W2:Y:S01]  /*ec50*/  I2F.F16 R51, R43 ;  /* 0x0000002b00337306 */ /* 0x0002a20000200c00 */
[----:B0-----:R-:W-:Y:S01]  /*ec60*/  IADD3 R50, R37, -0x20, RZ ;  /* 0xffffffe025327810 */ /* 0x001fe20007ffe0ff */
[-C--:B------:R-:W-:Y:S01]  /*ec70*/  HFMA2.MMA R45, R90, R33.reuse, R45 ;  /* 0x000000215a2d7235 */ /* 0x080fe2000000002d */
[----:B------:R-:W-:Y:S01]  /*ec80*/  SHF.R.U32.HI R49, RZ, 0x18, R22 ;  /* 0x00000018ff317819 */ /* 0x000fe20000011616 */
[----:B-1----:R-:W-:Y:S02]  /*ec90*/  HFMA2 R43, R91, R32, R36 ;  /* 0x000000205b2b7231 */ /* 0x002fe40000000024 */
[----:B------:R-:W0:Y:S02]  /*eca0*/  LDS.128 R36, [UR4+0x280] ;  /* 0x00028004ff247984 */ /* 0x000e240008000c00 */
[----:B------:R1:W0:Y:S01]  /*ecb0*/  I2F.F16 R48, R46 ;  /* 0x0000002e00307306 */ /* 0x0002220000200c00 */
[----:B------:R-:W-:Y:S01]  /*ecc0*/  IADD3 R47, R44, -0x20, RZ ;  /* 0xffffffe02c2f7810 */ /* 0x000fe20007ffe0ff */
[----:B------:R-:W-:Y:S01]  /*ecd0*/  HFMA2.MMA R32, R108, R33, R40 ;  /* 0x000000216c207235 */ /* 0x000fe20000000028 */
[----:B------:R-:W-:Y:S01]  /*ece0*/  LOP3.LUT R63, R22, 0x3f, RZ, 0xc0, !PT ;  /* 0x0000003f163f7812 */ /* 0x000fe200078ec0ff */
[-C--:B------:R-:W-:Y:S01]  /*ecf0*/  HFMA2 R44, R102, R33.reuse, R41 ;  /* 0x00000021662c7231 */ /* 0x080fe20000000029 */
[----:B------:R-:W-:Y:S01]  /*ed00*/  LOP3.LUT R49, R49, 0x3f, RZ, 0xc0, !PT ;  /* 0x0000003f31317812 */ /* 0x000fe200078ec0ff */
[----:B-1----:R-:W-:Y:S01]  /*ed10*/  HFMA2 R46, R86, R33, R43 ;  /* 0x00000021562e7231 */ /* 0x002fe2000000002b */
[----:B------:R-:W-:Y:S01]  /*ed20*/  SHF.R.U32.HI R33, RZ, 0x6, R23 ;  /* 0x00000006ff217819 */ /* 0x000fe20000011617 */
[----:B------:R-:W1:Y:S01]  /*ed30*/  LDS.128 R40, [UR4+0x300] ;  /* 0x00030004ff287984 */ /* 0x000e620008000c00 */
[----:B------:R-:W-:Y:S01]  /*ed40*/  IADD3 R19, R63, -0x20, RZ ;  /* 0xffffffe03f137810 */ /* 0x000fe20007ffe0ff */
[-C--:B------:R-:W-:Y:S01]  /*ed50*/  HFMA2.MMA R32, R115, R34.reuse, R32 ;  /* 0x0000002273207235 */ /* 0x080fe20000000020 */
[----:B------:R-:W-:Y:S01]  /*ed60*/  IADD3 R61, R49, -0x20, RZ ;  /* 0xffffffe0313d7810 */ /* 0x000fe20007ffe0ff */
[----:B------:R-:W-:Y:S01]  /*ed70*/  HFMA2.MMA R49, R107, R34, R45 ;  /* 0x000000226b317235 */ /* 0x000fe2000000002d */
[----:B------:R-:W-:Y:S01]  /*ed80*/  LOP3.LUT R63, R33, 0x3f, RZ, 0xc0, !PT ;  /* 0x0000003f213f7812 */ /* 0x000fe200078ec0ff */
[-C--:B------:R-:W-:Y:S01]  /*ed90*/  HFMA2 R33, R111, R34.reuse, R44 ;  /* 0x000000226f217231 */ /* 0x080fe2000000002c */
[----:B------:R4:W0:Y:S01]  /*eda0*/  I2F.F16 R59, R47 ;  /* 0x0000002f003b7306 */ /* 0x0008220000200c00 */
[----:B------:R-:W-:-:S02]  /*edb0*/  HFMA2 R34, R89, R34, R46 ;  /* 0x0000002259227231 */ /* 0x000fc4000000002e */
[----:B----4-:R-:W4:Y:S02]  /*edc0*/  LDS.128 R44, [UR4+0x380] ;  /* 0x00038004ff2c7984 */ /* 0x010f240008000c00 */
[-C--:B------:R-:W-:Y:S01]  /*edd0*/  HFMA2 R34, R84, R35.reuse, R34 ;  /* 0x0000002354227231 */ /* 0x080fe20000000022 */
[--C-:B------:R-:W-:Y:S01]  /*ede0*/  SHF.R.U32.HI R64, RZ, 0xc, R23.reuse ;  /* 0x0000000cff407819 */ /* 0x100fe20000011617 */
[-C--:B------:R-:W-:Y:S01]  /*edf0*/  HFMA2.MMA R32, R106, R35.reuse, R32 ;  /* 0x000000236a207235 */ /* 0x080fe20000000020 */
[--C-:B------:R-:W-:Y:S01]  /*ee00*/  SHF.R.U32.HI R66, RZ, 0x12, R23.reuse ;  /* 0x00000012ff427819 */ /* 0x100fe20000011617 */
[----:B------:R-:W-:Y:S01]  /*ee10*/  HFMA2 R33, R92, R35, R33 ;  /* 0x000000235c217231 */ /* 0x000fe20000000021 */
[----:B------:R-:W-:Y:S01]  /*ee20*/  HFMA2.MMA R49, R88, R35, R49 ;  /* 0x0000002358317235 */ /* 0x000fe20000000031 */
[----:B------:R-:W-:Y:S01]  /*ee30*/  SHF.R.U32.HI R35, RZ, 0x18, R23 ;  /* 0x00000018ff237819 */ /* 0x000fe20000011617 */
[----:B------:R-:W-:Y:S01]  /*ee40*/  HADD2 R74, R34.H0_H0, R34.H1_H1 ;  /* 0x30000022224a7230 */ /* 0x000fe20000000800 */
[----:B------:R-:W-:Y:S01]  /*ee50*/  LOP3.LUT R64, R64, 0x3f, RZ, 0xc0, !PT ;  /* 0x0000003f40407812 */ /* 0x000fe200078ec0ff */
[----:B0-----:R-:W-:Y:S01]  /*ee60*/  HFMA2.MMA R34, R67, R36, RZ ;  /* 0x0000002443227235 */ /* 0x001fe200000000ff */
[----:B------:R-:W-:-:S02]  /*ee70*/  LOP3.LUT R66, R66, 0x3f, RZ, 0xc0, !PT ;  /* 0x0000003f42427812 */ /* 0x000fc400078ec0ff */
[----:B------:R-:W-:Y:S02]  /*ee80*/  LOP3.LUT R35, R35, 0x3f, RZ, 0xc0, !PT ;  /* 0x0000003f23237812 */ /* 0x000fe400078ec0ff */
[----:B------:R-:W-:Y:S01]  /*ee90*/  @!P0 IADD3 R95, R65, R98, RZ ;  /* 0x00000062415f8210 */ /* 0x000fe20007ffe0ff */
[----:B------:R-:W-:Y:S01]  /*eea0*/  HFMA2.MMA R71, R68, R37, R34 ;  /* 0x0000002544477235 */ /* 0x000fe20000000022 */
[----:B------:R-:W-:Y:S02]  /*eeb0*/  IADD3 R65, R64, -0x20, RZ ;  /* 0xffffffe040417810 */ /* 0x000fe40007ffe0ff */
[----:B------:R-:W-:Y:S02]  /*eec0*/  IADD3 R64, R66, -0x20, RZ ;  /* 0xffffffe042407810 */ /* 0x000fe40007ffe0ff */
[----:B------:R-:W-:Y:S01]  /*eed0*/  IADD3 R66, R35, -0x20, RZ ;  /* 0xffffffe023427810 */ /* 0x000fe20007ffe0ff */
[----:B-1----:R-:W-:Y:S01]  /*eee0*/  HFMA2.MMA R34, R67, R40, RZ ;  /* 0x0000002843227235 */ /* 0x002fe200000000ff */
[----:B------:R-:W-:Y:S01]  /*eef0*/  HFMA2 R35, R79, R36, RZ.H0_H0 ;  /* 0x000000244f237231 */ /* 0x000fe200000400ff */
[----:B------:R-:W-:Y:S01]  /*ef00*/  HFMA2.MMA R73, R81, R36, RZ ;  /* 0x0000002451497235 */ /* 0x000fe200000000ff */
[----:B------:R-:W-:-:S02]  /*ef10*/  HADD2 R32, R32.H0_H0, R32.H1_H1 ;  /* 0x3000002020207230 */ /* 0x000fc40000000800 */
[----:B------:R-:W-:Y:S01]  /*ef20*/  HFMA2 R76, R70, R37, R35 ;  /* 0x00000025464c7231 */ /* 0x000fe20000000023 */
[----:B------:R-:W-:Y:S01]  /*ef30*/  HFMA2.MMA R80, R68, R41, R34 ;  /* 0x0000002944507235 */ /* 0x000fe20000000022 */
[----:B------:R-:W-:Y:S02]  /*ef40*/  HFMA2 R35, R79, R40, RZ.H0_H0 ;  /* 0x000000284f237231 */ /* 0x000fe400000400ff */
[----:B------:R-:W-:Y:S01]  /*ef50*/  HFMA2 R75, R83, R36, RZ.H0_H0 ;  /* 0x00000024534b7231 */ /* 0x000fe200000400ff */
[----:B------:R-:W-:Y:S01]  /*ef60*/  HFMA2.MMA R36, R81, R40, RZ ;  /* 0x0000002851247235 */ /* 0x000fe200000000ff */
[----:B------:R-:W-:Y:S02]  /*ef70*/  HADD2 R77, R49.H0_H0, R49.H1_H1 ;  /* 0x30000031314d7230 */ /* 0x000fe40000000800 */
[----:B------:R-:W-:Y:S01]  /*ef80*/  HFMA2 R49, R32.H0_H0, R94.H0_H0, R8.H0_H0 ;  /* 0x2000005e20317231 */ /* 0x000fe20000040808 */
[----:B----4-:R-:W-:Y:S01]  /*ef90*/  HFMA2.MMA R34, R67, R44, RZ ;  /* 0x0000002c43227235 */ /* 0x010fe200000000ff */
[----:B------:R-:W-:-:S02]  /*efa0*/  HFMA2 R116, R70, R41, R35 ;  /* 0x0000002946747231 */ /* 0x000fc40000000023 */
[----:B------:R-:W-:Y:S02]  /*efb0*/  HADD2 R33, R33.H0_H0, R33.H1_H1 ;  /* 0x3000002121217230 */ /* 0x000fe40000000800 */
[----:B------:R-:W-:Y:S02]  /*efc0*/  HFMA2 R82, R83, R40, RZ.H0_H0 ;  /* 0x0000002853527231 */ /* 0x000fe400000400ff */
[----:B------:R-:W-:Y:S01]  /*efd0*/  HFMA2 R35, R79, R44, RZ.H0_H0 ;  /* 0x0000002c4f237231 */ /* 0x000fe200000400ff */
[----:B------:R-:W-:Y:S01]  /*efe0*/  HFMA2.MMA R87, R72, R41, R36 ;  /* 0x0000002948577235 */ /* 0x000fe20000000024 */
[----:B------:R-:W-:Y:S01]  /*eff0*/  HFMA2 R82, R78, R41, R82 ;  /* 0x000000294e527231 */ /* 0x000fe20000000052 */
[----:B------:R-:W-:Y:S01]  /*f000*/  HFMA2.MMA R36, R81, R44, RZ ;  /* 0x0000002c51247235 */ /* 0x000fe200000000ff */
[----:B------:R-:W-:Y:S01]  /*f010*/  HFMA2 R8, R33.H0_H0, R94.H1_H1, R8.H1_H1 ;  /* 0x3000005e21087231 */ /* 0x000fe20000060808 */
[----:B------:R-:W-:Y:S01]  /*f020*/  HFMA2.MMA R81, R68, R45, R34 ;  /* 0x0000002d44517235 */ /* 0x000fe20000000022 */
[----:B------:R-:W-:Y:S01]  /*f030*/  HFMA2 R41, R70, R45, R35 ;  /* 0x0000002d46297231 */ /* 0x000fe20000000023 */
[C---:B------:R-:W-:Y:S01]  /*f040*/  HFMA2.MMA R73, R72.reuse, R37, R73 ;  /* 0x0000002548497235 */ /* 0x040fe20000000049 */
[----:B------:R-:W-:Y:S01]  /*f050*/  HFMA2 R75, R78, R37, R75 ;  /* 0x000000254e4b7231 */ /* 0x000fe2000000004b */
[----:B------:R-:W-:Y:S01]  /*f060*/  HFMA2.MMA R40, R72, R45, R36 ;  /* 0x0000002d48287235 */ /* 0x000fe20000000024 */
[----:B------:R-:W-:-:S02]  /*f070*/  HFMA2 R36, R77.H0_H0, R93.H0_H0, R7.H0_H0 ;  /* 0x2000005d4d247231 */ /* 0x000fc40000040807 */
[----:B------:R-:W-:Y:S02]  /*f080*/  HFMA2 R37, R74.H0_H0, R93.H1_H1, R7.H1_H1 ;  /* 0x3000005d4a257231 */ /* 0x000fe40000060807 */
[----:B------:R-:W-:-:S04]  /*f090*/  HFMA2 R83, R83, R44, RZ.H0_H0 ;  /* 0x0000002c53537231 */ /* 0x000fc800000400ff */
[----:B------:R-:W-:Y:S01]  /*f0a0*/  HFMA2 R78, R78, R45, R83 ;  /* 0x0000002d4e4e7231 */ /* 0x000fe20000000053 */
[----:B---3--:R-:W-:-:S04]  /*f0b0*/  LEA.HI R32, R25, 0xffffffe0, RZ, 0x6 ;  /* 0xffffffe019207811 */ /* 0x008fc800078f30ff */
[----:B------:R0:W1:Y:S02]  /*f0c0*/  I2F.F16 R67, R32 ;  /* 0x0000002000437306 */ /* 0x0000640000200c00 */
[----:B0-----:R-:W0:Y:S01]  /*f0d0*/  LDS.128 R32, [UR4+0x290] ;  /* 0x00029004ff207984 */ /* 0x001e220008000c00 */
[--C-:B--2---:R-:W-:Y:S02]  /*f0e0*/  SHF.R.U32 R20, R20, 0x1e, R28.reuse ;  /* 0x0000001e14147819 */ /* 0x104fe4000000161c */
[----:B------:R-:W-:Y:S02]  /*f0f0*/  SHF.R.U32.HI R7, RZ, 0x4, R28 ;  /* 0x00000004ff077819 */ /* 0x000fe4000001161c */
[----:B------:R-:W-:Y:S02]  /*f100*/  LOP3.LUT R20, R20, 0x3f, RZ, 0xc0, !PT ;  /* 0x0000003f14147812 */ /* 0x000fe400078ec0ff */
[----:B------:R-:W-:Y:S02]  /*f110*/  LOP3.LUT R7, R7, 0x3f, RZ, 0xc0, !PT ;  /* 0x0000003f07077812 */ /* 0x000fe400078ec0ff */
[----:B------:R-:W-:-:S02]  /*f120*/  IADD3 R45, R20, -0x20, RZ ;  /* 0xffffffe0142d7810 */ /* 0x000fc40007ffe0ff */
[----:B------:R-:W-:Y:S02]  /*f130*/  SHF.R.U32.HI R20, RZ, 0xa, R28 ;  /* 0x0000000aff147819 */ /* 0x000fe4000001161c */
[----:B------:R-:W-:Y:S01]  /*f140*/  IADD3 R70, R7, -0x20, RZ ;  /* 0xffffffe007467810 */ /* 0x000fe20007ffe0ff */
[-C--:B------:R-:W-:Y:S01]  /*f150*/  HFMA2.MMA R7, R125, R38.reuse, R71 ;  /* 0x000000267d077235 */ /* 0x080fe20000000047 */
[----:B------:R-:W-:Y:S01]  /*f160*/  LOP3.LUT R72, R20, 0x3f, RZ, 0xc0, !PT ;  /* 0x0000003f14487812 */ /* 0x000fe200078ec0ff */
[-C--:B------:R-:W-:Y:S01]  /*f170*/  HFMA2 R75, R123, R38.reuse, R75 ;  /* 0x000000267b4b7231 */ /* 0x080fe2000000004b */
[----:B------:R-:W-:Y:S01]  /*f180*/  HFMA2.MMA R20, R121, R38, R73 ;  /* 0x0000002679147235 */ /* 0x000fe20000000049 */
[----:B------:R-:W-:Y:S02]  /*f190*/  HFMA2 R76, R119, R38, R76 ;  /* 0x00000026774c7231 */ /* 0x000fe4000000004c */
[-C--:B------:R-:W-:Y:S01]  /*f1a0*/  HFMA2.MMA R38, R118, R39.reuse, R7 ;  /* 0x0000002776267235 */ /* 0x080fe20000000007 */
[-C--:B------:R-:W-:Y:S01]  /*f1b0*/  HFMA2 R7, R114, R39.reuse, R75 ;  /* 0x0000002772077231 */ /* 0x080fe2000000004b */
[C---:B------:R-:W-:Y:S01]  /*f1c0*/  LOP3.LUT R69, R21.reuse, 0x3f, RZ, 0xc0, !PT ;  /* 0x0000003f15457812 */ /* 0x040fe200078ec0ff */
[----:B------:R-:W-:Y:S01]  /*f1d0*/  HFMA2.MMA R20, R112, R39, R20 ;  /* 0x0000002770147235 */ /* 0x000fe20000000014 */
[----:B------:R-:W-:Y:S01]  /*f1e0*/  HFMA2 R39, R110, R39, R76 ;  /* 0x000000276e277231 */ /* 0x000fe2000000004c */
[----:B------:R-:W-:-:S02]  /*f1f0*/  SHF.R.U32 R21, R21, 0x1e, R29 ;  /* 0x0000001e15157819 */ /* 0x000fc4000000161d */
[----:B------:R-:W-:Y:S02]  /*f200*/  LEA.HI R79, R26, 0xffffffe0, RZ, 0x6 ;  /* 0xffffffe01a4f7811 */ /* 0x000fe400078f30ff */
[----:B------:R-:W-:Y:S01]  /*f210*/  LOP3.LUT R21, R21, 0x3f, RZ, 0xc0, !PT ;  /* 0x0000003f15157812 */ /* 0x000fe200078ec0ff */
[-C--:B0-----:R-:W-:Y:S02]  /*f220*/  HFMA2 R7, R113, R32.reuse, R7 ;  /* 0x0000002071077231 */ /* 0x081fe40000000007 */
[----:B------:R-:W-:Y:S02]  /*f230*/  HFMA2 R39, R91, R32, R39 ;  /* 0x000000205b277231 */ /* 0x000fe40000000027 */
[-C--:B------:R-:W-:Y:S01]  /*f240*/  HFMA2 R7, R102, R33.reuse, R7 ;  /* 0x0000002166077231 */ /* 0x080fe20000000007 */
[----:B------:R-:W-:Y:S01]  /*f250*/  IADD3 R21, R21, -0x20, RZ ;  /* 0xffffffe015157810 */ /* 0x000fe20007ffe0ff */
[----:B------:R-:W-:Y:S02]  /*f260*/  HFMA2 R39, R86, R33, R39 ;  /* 0x0000002156277231 */ /* 0x000fe40000000027 */
[-C--:B------:R-:W-:Y:S01]  /*f270*/  HFMA2 R7, R111, R34.reuse, R7 ;  /* 0x000000226f077231 */ /* 0x080fe20000000007 */
[----:B------:R-:W0:Y:S01]  /*f280*/  I2F.F16 R68, R79 ;  /* 0x0000004f00447306 */ /* 0x000e220000200c00 */
[----:B------:R-:W-:Y:S01]  /*f290*/  HFMA2 R83, R89, R34, R39 ;  /* 0x0000002259537231 */ /* 0x000fe20000000027 */
[-C--:B------:R-:W-:Y:S01]  /*f2a0*/  HFMA2.MMA R38, R117, R32.reuse, R38 ;  /* 0x0000002075267235 */ /* 0x080fe20000000026 */
[----:B------:R-:W-:Y:S01]  /*f2b0*/  HFMA2 R39, R92, R35, R7 ;  /* 0x000000235c277231 */ /* 0x000fe20000000007 */
[----:B------:R-:W-:Y:S01]  /*f2c0*/  HFMA2.MMA R20, R109, R32, R20 ;  /* 0x000000206d147235 */ /* 0x000fe20000000014 */
[----:B------:R-:W-:-:S03]  /*f2d0*/  SHF.R.U32.HI R7, RZ, 0x16, R29 ;  /* 0x00000016ff077819 */ /* 0x000fc6000001161d */
[----:B------:R2:W3:Y:S01]  /*f2e0*/  I2F.F16 R79, R21 ;  /* 0x00000015004f7306 */ /* 0x0004e20000200c00 */
[--C-:B------:R-:W-:Y:S01]  /*f2f0*/  SHF.R.U32.HI R32, RZ, 0x4, R29.reuse ;  /* 0x00000004ff207819 */ /* 0x100fe2000001161d */
[-C--:B------:R-:W-:Y:S01]  /*f300*/  HFMA2.MMA R38, R108, R33.reuse, R38 ;  /* 0x000000216c267235 */ /* 0x080fe20000000026 */
[----:B------:R-:W-:Y:S01]  /*f310*/  LOP3.LUT R7, R7, 0x3f, RZ, 0xc0, !PT ;  /* 0x0000003f07077812 */ /* 0x000fe200078ec0ff */
[----:B------:R-:W-:Y:S01]  /*f320*/  HFMA2.MMA R20, R90, R33, R20 ;  /* 0x000000215a147235 */ /* 0x000fe20000000014 */
[----:B--2---:R-:W-:Y:S02]  /*f330*/  SHF.R.U32.HI R21, RZ, 0x10, R29 ;  /* 0x00000010ff157819 */ /* 0x004fe4000001161d */
[----:B------:R-:W-:Y:S02]  /*f340*/  SHF.R.U32.HI R73, RZ, 0x16, R28 ;  /* 0x00000016ff497819 */ /* 0x000fe4000001161c */
[----:B------:R-:W-:Y:S02]  /*f350*/  LOP3.LUT R21, R21, 0x3f, RZ, 0xc0, !PT ;  /* 0x0000003f15157812 */ /* 0x000fe400078ec0ff */
[----:B------:R-:W-:-:S02]  /*f360*/  LOP3.LUT R32, R32, 0x3f, RZ, 0xc0, !PT ;  /* 0x0000003f20207812 */ /* 0x000fc400078ec0ff */
[----:B------:R-:W-:Y:S02]  /*f370*/  SHF.R.U32.HI R33, RZ, 0xa, R29 ;  /* 0x0000000aff217819 */ /* 0x000fe4000001161d */
[----:B------:R-:W-:Y:S02]  /*f380*/  IADD3 R21, R21, -0x20, RZ ;  /* 0xffffffe015157810 */ /* 0x000fe40007ffe0ff */
[----:B------:R-:W-:Y:S02]  /*f390*/  IADD3 R76, R7, -0x20, RZ ;  /* 0xffffffe0074c7810 */ /* 0x000fe40007ffe0ff */
[----:B------:R-:W-:Y:S02]  /*f3a0*/  LOP3.LUT R73, R73, 0x3f, RZ, 0xc0, !PT ;  /* 0x0000003f49497812 */ /* 0x000fe400078ec0ff */
[----:B------:R-:W-:Y:S02]  /*f3b0*/  IADD3 R32, R32, -0x20, RZ ;  /* 0xffffffe020207810 */ /* 0x000fe40007ffe0ff */
[----:B------:R-:W-:-:S02]  /*f3c0*/  SHF.R.U32.HI R7, RZ, 0x4, R30 ;  /* 0x00000004ff077819 */ /* 0x000fc4000001161e */
[----:B------:R-:W-:Y:S01]  /*f3d0*/  LOP3.LUT R33, R33, 0x3f, RZ, 0xc0, !PT ;  /* 0x0000003f21217812 */ /* 0x000fe200078ec0ff */
[----:B------:R-:W2:Y:S01]  /*f3e0*/  I2F.F16 R71, R70 ;  /* 0x0000004600477306 */ /* 0x000ea20000200c00 */
[-C--:B------:R-:W-:Y:S01]  /*f3f0*/  HFMA2.MMA R38, R115, R34.reuse, R38 ;  /* 0x0000002273267235 */ /* 0x080fe20000000026 */
[----:B------:R-:W-:Y:S01]  /*f400*/  IADD3 R73, R73, -0x20, RZ ;  /* 0xffffffe049497810 */ /* 0x000fe20007ffe0ff */
[----:B------:R-:W-:Y:S01]  /*f410*/  HFMA2.MMA R20, R107, R34, R20 ;  /* 0x000000226b147235 */ /* 0x000fe20000000014 */
[----:B------:R-:W-:-:S04]  /*f420*/  IADD3 R33, R33, -0x20, RZ ;  /* 0xffffffe021217810 */ /* 0x000fc80007ffe0ff */
[----:B------:R4:W0:Y:S01]  /*f430*/  I2F.F16 R75, R21 ;  /* 0x00000015004b7306 */ /* 0x0008220000200c00 */
[----:B------:R-:W-:Y:S01]  /*f440*/  HFMA2.MMA R85, R106, R35, R38 ;  /* 0x000000236a557235 */ /* 0x000fe20000000026 */
[----:B------:R-:W-:-:S06]  /*f450*/  HFMA2 R83, R84, R35, R83 ;  /* 0x0000002354537231 */ /* 0x000fcc0000000053 */
[----:B------:R0:W1:Y:S01]  /*f460*/  I2F.F16 R70, R32 ;  /* 0x0000002000467306 */ /* 0x0000620000200c00 */
[----:B----4-:R-:W-:Y:S01]  /*f470*/  LOP3.LUT R21, R7, 0x3f, RZ, 0xc0, !PT ;  /* 0x0000003f07157812 */ /* 0x010fe200078ec0ff */
[----:B------:R-:W-:-:S03]  /*f480*/  HFMA2.MMA R7, R125, R46, R81 ;  /* 0x0000002e7d077235 */ /* 0x000fc60000000051 */
[----:B------:R-:W-:Y:S02]  /*f490*/  IADD3 R81, R21, -0x20, RZ ;  /* 0xffffffe015517810 */ /* 0x000fe40007ffe0ff */
[----:B0-----:R-:W-:Y:S01]  /*f4a0*/  SHF.R.U32.HI R32, RZ, 0xa, R30 ;  /* 0x0000000aff207819 */ /* 0x001fe2000001161e */
[----:B------:R-:W0:Y:S01]  /*f4b0*/  I2F.F16 R77, R73 ;  /* 0x00000049004d7306 */ /* 0x000e220000200c00 */
[----:B------:R-:W-:Y:S02]  /*f4c0*/  HFMA2.MMA R21, R121, R46, R40 ;  /* 0x0000002e79157235 */ /* 0x000fe40000000028 */
[----:B------:R-:W-:Y:S01]  /*f4d0*/  HFMA2.MMA R38, R88, R35, R20 ;  /* 0x0000002358267235 */ /* 0x000fe20000000014 */
[----:B------:R-:W-:-:S04]  /*f4e0*/  LOP3.LUT R40, R32, 0x3f, RZ, 0xc0, !PT ;  /* 0x0000003f20287812 */ /* 0x000fc800078ec0ff */
[----:B------:R4:W0:Y:S01]  /*f4f0*/  I2F.F16 R73, R33 ;  /* 0x0000002100497306 */ /* 0x0008220000200c00 */
[----:B------:R-:W-:Y:S01]  /*f500*/  SHF.R.U32 R22, R22, 0x1e, R30 ;  /* 0x0000001e16167819 */ /* 0x000fe2000000161e */
[----:B----4-:R-:W4:Y:S03]  /*f510*/  LDS.128 R32, [UR4+0x310] ;  /* 0x00031004ff207984 */ /* 0x010f260008000c00 */
[----:B------:R-:W-:Y:S01]  /*f520*/  LOP3.LUT R22, R22, 0x3f, RZ, 0xc0, !PT ;  /* 0x0000003f16167812 */ /* 0x000fe200078ec0ff */
[----:B------:R-:W-:-:S03]  /*f530*/  HFMA2 R20, R123, R46, R78 ;  /* 0x0000002e7b147231 */ /* 0x000fc6000000004e */
[----:B------:R-:W-:Y:S01]  /*f540*/  IADD3 R120, R22, -0x20, RZ ;  /* 0xffffffe016787810 */ /* 0x000fe20007ffe0ff */
[----:B------:R-:W-:Y:S01]  /*f550*/  HFMA2 R22, R119, R46, R41 ;  /* 0x0000002e77167231 */ /* 0x000fe20000000029 */
[--C-:B------:R-:W-:Y:S02]  /*f560*/  SHF.R.U32.HI R41, RZ, 0x10, R30.reuse ;  /* 0x00000010ff297819 */ /* 0x100fe4000001161e */
[----:B------:R-:W-:Y:S01]  /*f570*/  IADD3 R78, R40, -0x20, RZ ;  /* 0xffffffe0284e7810 */ /* 0x000fe20007ffe0ff */
[----:B------:R-:W-:Y:S01]  /*f580*/  HADD2 R40, R38.H0_H0, R38.H1_H1 ;  /* 0x3000002626287230 */ /* 0x000fe20000000800 */
[----:B------:R-:W-:Y:S01]  /*f590*/  SHF.R.U32 R23, R23, 0x1e, R31 ;  /* 0x0000001e17177819 */ /* 0x000fe2000000161f */
[----:B------:R-:W-:Y:S01]  /*f5a0*/  HADD2 R85, R85.H0_H0, R85.H1_H1 ;  /* 0x3000005555557230 */ /* 0x000fe20000000800 */
[----:B------:R-:W-:Y:S01]  /*f5b0*/  LOP3.LUT R46, R41, 0x3f, RZ, 0xc0, !PT ;  /* 0x0000003f292e7812 */ /* 0x000fe200078ec0ff */
[----:B------:R-:W-:Y:S01]  /*f5c0*/  HADD2 R41, R83.H0_H0, R83.H1_H1 ;  /* 0x3000005353297230 */ /* 0x000fe20000000800 */
[----:B------:R-:W-:-:S02]  /*f5d0*/  SHF.R.U32.HI R38, RZ, 0x16, R30 ;  /* 0x00000016ff267819 */ /* 0x000fc4000001161e */
[----:B------:R-:W-:Y:S01]  /*f5e0*/  LOP3.LUT R23, R23, 0x3f, RZ, 0xc0, !PT ;  /* 0x0000003f17177812 */ /* 0x000fe200078ec0ff */
[----:B------:R-:W-:Y:S01]  /*f5f0*/  HADD2 R39, R39.H0_H0, R39.H1_H1 ;  /* 0x3000002727277230 */ /* 0x000fe20000000800 */
[----:B------:R-:W-:Y:S01]  /*f600*/  LOP3.LUT R83, R38, 0x3f, RZ, 0xc0, !PT ;  /* 0x0000003f26537812 */ /* 0x000fe200078ec0ff */
[----:B------:R-:W-:Y:S01]  /*f610*/  HFMA2 R38, R85.H0_H0, R94.H0_H0, R6.H0_H0 ;  /* 0x2000005e55267231 */ /* 0x000fe20000040806 */
[-C--:B------:R-:W-:Y:S01]  /*f620*/  HFMA2.MMA R80, R125, R42.reuse, R80 ;  /* 0x0000002a7d507235 */ /* 0x080fe20000000050 */
[-CC-:B------:R-:W-:Y:S01]  /*f630*/  HFMA2 R40, R40.H0_H0, R93.reuse.H0_H0, R5.reuse.H0_H0 ;  /* 0x2000005d28287231 */ /* 0x180fe20000040805 */
[----:B------:R-:W-:Y:S01]  /*f640*/  HFMA2.MMA R87, R121, R42, R87 ;  /* 0x0000002a79577235 */ /* 0x000fe20000000057 */
[----:B------:R-:W-:Y:S01]  /*f650*/  HFMA2 R41, R41.H0_H0, R93.H1_H1, R5.H1_H1 ;  /* 0x3000005d29297231 */ /* 0x000fe20000060805 */
[----:B------:R-:W-:Y:S02]  /*f660*/  SHF.R.U32.HI R5, RZ, 0x4, R31 ;  /* 0x00000004ff057819 */ /* 0x000fe4000001161f */
[----:B------:R-:W-:-:S02]  /*f670*/  IADD3 R85, R23, -0x20, RZ ;  /* 0xffffffe017557810 */ /* 0x000fc40007ffe0ff */
[----:B------:R-:W-:Y:S01]  /*f680*/  SHF.R.U32.HI R23, RZ, 0xa, R31 ;  /* 0x0000000aff177819 */ /* 0x000fe2000001161f */
[----:B------:R-:W-:Y:S01]  /*f690*/  HFMA2 R39, R39.H0_H0, R94.H1_H1, R6.H1_H1 ;  /* 0x3000005e27277231 */ /* 0x000fe20000060806 */
[----:B------:R-:W-:Y:S01]  /*f6a0*/  LOP3.LUT R6, R5, 0x3f, RZ, 0xc0, !PT ;  /* 0x0000003f05067812 */ /* 0x000fe200078ec0ff */
[-C--:B------:R-:W-:Y:S01]  /*f6b0*/  HFMA2 R82, R123, R42.reuse, R82 ;  /* 0x0000002a7b527231 */ /* 0x080fe20000000052 */
[----:B------:R-:W-:Y:S01]  /*f6c0*/  LOP3.LUT R5, R23, 0x3f, RZ, 0xc0, !PT ;  /* 0x0000003f17057812 */ /* 0x000fe200078ec0ff */
[-C--:B------:R-:W-:Y:S01]  /*f6d0*/  HFMA2.MMA R23, R118, R43.reuse, R80 ;  /* 0x0000002b76177235 */ /* 0x080fe20000000050 */
[----:B------:R-:W-:Y:S01]  /*f6e0*/  HFMA2 R116, R119, R42, R116 ;  /* 0x0000002a77747231 */ /* 0x000fe20000000074 */
[----:B------:R-:W-:Y:S01]  /*f6f0*/  HFMA2.MMA R87, R112, R43, R87 ;  /* 0x0000002b70577235 */ /* 0x000fe20000000057 */
[----:B------:R-:W-:Y:S01]  /*f700*/  IADD3 R119, R6, -0x20, RZ ;  /* 0xffffffe006777810 */ /* 0x000fe20007ffe0ff */
[-C--:B------:R-:W-:Y:S01]  /*f710*/  HFMA2 R6, R114, R43.reuse, R82 ;  /* 0x0000002b72067231 */ /* 0x080fe20000000052 */
[----:B------:R-:W-:Y:S01]  /*f720*/  IADD3 R82, R5, -0x20, RZ ;  /* 0xffffffe005527810 */ /* 0x000fe20007ffe0ff */
[----:B------:R-:W-:Y:S01]  /*f730*/  HFMA2 R116, R110, R43, R116 ;  /* 0x0000002b6e747231 */ /* 0x000fe20000000074 */
[-C--:B----4-:R-:W-:Y:S01]  /*f740*/  HFMA2.MMA R23, R117, R32.reuse, R23 ;  /* 0x0000002075177235 */ /* 0x090fe20000000017 */
[-C--:B------:R-:W-:Y:S01]  /*f750*/  HFMA2 R6, R113, R32.reuse, R6 ;  /* 0x0000002071067231 */ /* 0x080fe20000000006 */
[----:B------:R-:W-:Y:S01]  /*f760*/  HFMA2.MMA R5, R109, R32, R87 ;  /* 0x000000206d057235 */ /* 0x000fe20000000057 */
[----:B------:R-:W-:-:S02]  /*f770*/  HFMA2 R32, R91, R32, R116 ;  /* 0x000000205b207231 */ /* 0x000fc40000000074 */
        /* <DEDUP_REMOVED lines=8> */
[----:B------:R-:W-:Y:S01]  /*f800*/  HFMA2 R34, R92, R35, R6 ;  /* 0x000000235c227231 */ /* 0x000fe20000000006 */
[----:B------:R-:W-:-:S02]  /*f810*/  SHF.R.U32.HI R6, RZ, 0xe, R24 ;  /* 0x0000000eff067819 */ /* 0x000fc40000011618 */
[----:B------:R-:W-:Y:S02]  /*f820*/  SHF.R.U32.HI R32, RZ, 0x2, R24 ;  /* 0x00000002ff207819 */ /* 0x000fe40000011618 */
[----:B------:R-:W-:Y:S02]  /*f830*/  LOP3.LUT R6, R6, 0x3f, RZ, 0xc0, !PT ;  /* 0x0000003f06067812 */ /* 0x000fe400078ec0ff */
[----:B------:R-:W-:Y:S02]  /*f840*/  IADD3 R69, R69, -0x20, RZ ;  /* 0xffffffe045457810 */ /* 0x000fe40007ffe0ff */
[----:B------:R-:W-:Y:S02]  /*f850*/  LOP3.LUT R32, R32, 0x3f, RZ, 0xc0, !PT ;  /* 0x0000003f20207812 */ /* 0x000fe400078ec0ff */
[----:B------:R-:W-:Y:S01]  /*f860*/  IADD3 R6, R6, -0x20, RZ ;  /* 0xffffffe006067810 */ /* 0x000fe20007ffe0ff */
[----:B------:R4:W0:Y:S01]  /*f870*/  I2F.F16 R56, R69 ;  /* 0x0000004500387306 */ /* 0x0008220000200c00 */
[----:B------:R-:W-:-:S02]  /*f880*/  IADD3 R74, R72, -0x20, RZ ;  /* 0xffffffe0484a7810 */ /* 0x000fc40007ffe0ff */
[----:B------:R-:W-:Y:S01]  /*f890*/  SHF.R.U32.HI R72, RZ, 0x10, R28 ;  /* 0x00000010ff487819 */ /* 0x000fe2000001161c */
[----:B------:R-:W-:Y:S01]  /*f8a0*/  HFMA2 R114, R114, R47, R20 ;  /* 0x0000002f72727231 */ /* 0x000fe20000000014 */
[----:B------:R-:W-:-:S03]  /*f8b0*/  SHF.R.U32 R28, R28, 0x1c, R24 ;  /* 0x0000001c1c1c7819 */ /* 0x000fc60000001618 */
[----:B------:R0:W1:Y:S01]  /*f8c0*/  I2F.F16 R42, R120 ;  /* 0x00000078002a7306 */ /* 0x0000620000200c00 */
[----:B----4-:R-:W-:Y:S02]  /*f8d0*/  LEA.HI R69, R24, 0xffffffe0, RZ, 0x6 ;  /* 0xffffffe018457811 */ /* 0x010fe400078f30ff */
[--C-:B------:R-:W-:Y:S02]  /*f8e0*/  SHF.R.U32 R29, R29, 0x1c, R25.reuse ;  /* 0x0000001c1d1d7819 */ /* 0x100fe40000001619 */
[----:B------:R-:W-:-:S03]  /*f8f0*/  SHF.R.U32.HI R20, RZ, 0xe, R25 ;  /* 0x0000000eff147819 */ /* 0x000fc60000011619 */
[----:B------:R4:W1:Y:S01]  /*f900*/  I2F.F16 R43, R119 ;  /* 0x00000077002b7306 */ /* 0x0008620000200c00 */
[--C-:B0-----:R-:W-:Y:S02]  /*f910*/  SHF.R.U32.HI R120, RZ, 0x8, R24.reuse ;  /* 0x00000008ff787819 */ /* 0x101fe40000011618 */
[----:B------:R-:W-:-:S05]  /*f920*/  SHF.R.U32.HI R24, RZ, 0x14, R24 ;  /* 0x00000014ff187819 */ /* 0x000fca0000011618 */
[----:B------:R0:W1:Y:S01]  /*f930*/  I2F.F16 R121, R6 ;  /* 0x0000000600797306 */ /* 0x0000620000200c00 */
[----:B----4-:R-:W-:Y:S01]  /*f940*/  IADD3 R119, R32, -0x20, RZ ;  /* 0xffffffe020777810 */ /* 0x010fe20007ffe0ff */
[-C--:B------:R-:W-:Y:S01]  /*f950*/  HFMA2.MMA R32, R106, R35.reuse, R23 ;  /* 0x000000236a207235 */ /* 0x080fe20000000017 */
[--C-:B------:R-:W-:Y:S02]  /*f960*/  SHF.R.U32.HI R23, RZ, 0x2, R25.reuse ;  /* 0x00000002ff177819 */ /* 0x100fe40000011619 */
[----:B------:R-:W-:Y:S02]  /*f970*/  LOP3.LUT R120, R120, 0x3f, RZ, 0xc0, !PT ;  /* 0x0000003f78787812 */ /* 0x000fe400078ec0ff */
[----:B0-----:R-:W-:Y:S01]  /*f980*/  SHF.R.U32.HI R6, RZ, 0x8, R25 ;  /* 0x00000008ff067819 */ /* 0x001fe20000011619 */
[----:B------:R-:W-:Y:S01]  /*f990*/  HFMA2.MMA R33, R88, R35, R5 ;  /* 0x0000002358217235 */ /* 0x000fe20000000005 */
[----:B------:R-:W-:Y:S02]  /*f9a0*/  LOP3.LUT R24, R24, 0x3f, RZ, 0xc0, !PT ;  /* 0x0000003f18187812 */ /* 0x000fe400078ec0ff */
[----:B------:R-:W-:Y:S01]  /*f9b0*/  LOP3.LUT R6, R6, 0x3f, RZ, 0xc0, !PT ;  /* 0x0000003f06067812 */ /* 0x000fe200078ec0ff */
[----:B------:R-:W-:Y:S01]  /*f9c0*/  HFMA2 R5, R84, R35, R116 ;  /* 0x0000002354057231 */ /* 0x000fe20000000074 */
[----:B------:R-:W-:-:S02]  /*f9d0*/  LOP3.LUT R29, R29, 0x3f, RZ, 0xc0, !PT ;  /* 0x0000003f1d1d7812 */ /* 0x000fc400078ec0ff */
[----:B------:R-:W-:Y:S02]  /*f9e0*/  LOP3.LUT R23, R23, 0x3f, RZ, 0xc0, !PT ;  /* 0x0000003f17177812 */ /* 0x000fe400078ec0ff */
[----:B------:R-:W-:Y:S01]  /*f9f0*/  LOP3.LUT R20, R20, 0x3f, RZ, 0xc0, !PT ;  /* 0x0000003f14147812 */ /* 0x000fe200078ec0ff */
[-C--:B------:R-:W-:Y:S01]  /*fa00*/  HFMA2.MMA R7, R118, R47.reuse, R7 ;  /* 0x0000002f76077235 */ /* 0x080fe20000000007 */
[----:B------:R-:W-:Y:S01]  /*fa10*/  IADD3 R116, R120, -0x20, RZ ;  /* 0xffffffe078747810 */ /* 0x000fe20007ffe0ff */
[----:B------:R-:W-:Y:S01]  /*fa20*/  HFMA2.MMA R112, R112, R47, R21 ;  /* 0x0000002f70707235 */ /* 0x000fe20000000015 */
[----:B------:R-:W-:Y:S02]  /*fa30*/  IADD3 R120, R24, -0x20, RZ ;  /* 0xffffffe018787810 */ /* 0x000fe40007ffe0ff */
[----:B------:R-:W-:Y:S01]  /*fa40*/  IADD3 R118, R6, -0x20, RZ ;  /* 0xffffffe006767810 */ /* 0x000fe20007ffe0ff */
[----:B------:R-:W-:Y:S01]  /*fa50*/  HFMA2 R47, R110, R47, R22 ;  /* 0x0000002f6e2f7231 */ /* 0x000fe20000000016 */
[----:B------:R-:W-:-:S02]  /*fa60*/  IADD3 R24, R29, -0x20, RZ ;  /* 0xffffffe01d187810 */ /* 0x000fc40007ffe0ff */
[----:B------:R-:W-:Y:S02]  /*fa70*/  SHF.R.U32.HI R6, RZ, 0x14, R25 ;  /* 0x00000014ff067819 */ /* 0x000fe40000011619 */
[----:B------:R-:W-:Y:S02]  /*fa80*/  IADD3 R29, R23, -0x20, RZ ;  /* 0xffffffe0171d7810 */ /* 0x000fe40007ffe0ff */
[----:B------:R-:W-:Y:S02]  /*fa90*/  IADD3 R25, R20, -0x20, RZ ;  /* 0xffffffe014197810 */ /* 0x000fe40007ffe0ff */
[----:B------:R-:W0:Y:S01]  /*faa0*/  LDS.128 R20, [UR4+0x390] ;  /* 0x00039004ff147984 */ /* 0x000e220008000c00 */
[----:B------:R-:W-:Y:S02]  /*fab0*/  HADD2 R32, R32.H0_H0, R32.H1_H1 ;  /* 0x3000002020207230 */ /* 0x000fe40000000800 */
[----:B------:R-:W-:Y:S02]  /*fac0*/  HADD2 R34, R34.H0_H0, R34.H1_H1 ;  /* 0x3000002222227230 */ /* 0x000fe40000000800 */
[----:B------:R-:W-:-:S02]  /*fad0*/  HFMA2 R32, R32.H0_H0, R94.H0_H0, R4.H0_H0 ;  /* 0x2000005e20207231 */ /* 0x000fc40000040804 */
[----:B------:R-:W-:Y:S01]  /*fae0*/  HFMA2 R34, R34.H0_H0, R94.H1_H1, R4.H1_H1 ;  /* 0x3000005e22227231 */ /* 0x000fe20000060804 */
[----:B------:R-:W-:Y:S01]  /*faf0*/  SHF.R.U32.HI R4, RZ, 0x2, R26 ;  /* 0x00000002ff047819 */ /* 0x000fe2000001161a */
[----:B------:R-:W-:-:S03]  /*fb00*/  HADD2 R33, R33.H0_H0, R33.H1_H1 ;  /* 0x3000002121217230 */ /* 0x000fc60000000800 */
[----:B------:R-:W-:Y:S01]  /*fb10*/  LOP3.LUT R4, R4, 0x3f, RZ, 0xc0, !PT ;  /* 0x0000003f04047812 */ /* 0x000fe200078ec0ff */
[----:B------:R-:W-:-:S03]  /*fb20*/  HADD2 R5, R5.H0_H0, R5.H1_H1 ;  /* 0x3000000505057230 */ /* 0x000fc60000000800 */
[----:B------:R-:W-:Y:S02]  /*fb30*/  IADD3 R123, R4, -0x20, RZ ;  /* 0xffffffe0047b7810 */ /* 0x000fe40007ffe0ff */
[--C-:B------:R-:W-:Y:S01]  /*fb40*/  SHF.R.U32.HI R4, RZ, 0xe, R26.reuse ;  /* 0x0000000eff047819 */ /* 0x100fe2000001161a */
[-CC-:B------:R-:W-:Y:S01]  /*fb50*/  HFMA2 R33, R33.H0_H0, R93.reuse.H0_H0, R3.reuse.H0_H0 ;  /* 0x2000005d21217231 */ /* 0x180fe20000040803 */
[----:B------:R-:W-:Y:S01]  /*fb60*/  LOP3.LUT R6, R6, 0x3f, RZ, 0xc0, !PT ;  /* 0x0000003f06067812 */ /* 0x000fe200078ec0ff */
[----:B------:R-:W-:Y:S01]  /*fb70*/  HFMA2 R3, R5.H0_H0, R93.H1_H1, R3.H1_H1 ;  /* 0x3000005d05037231 */ /* 0x000fe20000060803 */
[--C-:B------:R-:W-:Y:S02]  /*fb80*/  SHF.R.U32 R35, R30, 0x1c, R26.reuse ;  /* 0x0000001c1e237819 */ /* 0x100fe4000000161a */
[----:B------:R-:W-:Y:S02]  /*fb90*/  SHF.R.U32.HI R5, RZ, 0x8, R26 ;  /* 0x00000008ff057819 */ /* 0x000fe4000001161a */
[----:B------:R-:W-:-:S02]  /*fba0*/  LOP3.LUT R4, R4, 0x3f, RZ, 0xc0, !PT ;  /* 0x0000003f04047812 */ /* 0x000fc400078ec0ff */
[----:B------:R-:W-:Y:S02]  /*fbb0*/  SHF.R.U32.HI R26, RZ, 0x14, R26 ;  /* 0x00000014ff1a7819 */ /* 0x000fe4000001161a */
[----:B------:R-:W-:Y:S02]  /*fbc0*/  IADD3 R30, R6, -0x20, RZ ;  /* 0xffffffe0061e7810 */ /* 0x000fe40007ffe0ff */
[----:B------:R-:W-:Y:S02]  /*fbd0*/  LOP3.LUT R6, R35, 0x3f, RZ, 0xc0, !PT ;  /* 0x0000003f23067812 */ /* 0x000fe400078ec0ff */
[----:B------:R-:W-:Y:S02]  /*fbe0*/  IADD3 R125, R4, -0x20, RZ ;  /* 0xffffffe0047d7810 */ /* 0x000fe40007ffe0ff */
[----:B------:R-:W-:Y:S02]  /*fbf0*/  LOP3.LUT R5, R5, 0x3f, RZ, 0xc0, !PT ;  /* 0x0000003f05057812 */ /* 0x000fe400078ec0ff */
[----:B------:R-:W-:-:S02]  /*fc00*/  LOP3.LUT R4, R26, 0x3f, RZ, 0xc0, !PT ;  /* 0x0000003f1a047812 */ /* 0x000fc400078ec0ff */
[--C-:B------:R-:W-:Y:S01]  /*fc10*/  SHF.R.U32.HI R80, RZ, 0x10, R31.reuse ;  /* 0x00000010ff507819 */ /* 0x100fe2000001161f */
[-C--:B0-----:R-:W-:Y:S01]  /*fc20*/  HFMA2.MMA R7, R117, R20.reuse, R7 ;  /* 0x0000001475077235 */ /* 0x081fe20000000007 */
[----:B------:R-:W-:Y:S02]  /*fc30*/  SHF.R.U32.HI R87, RZ, 0x16, R31 ;  /* 0x00000016ff577819 */ /* 0x000fe4000001161f */
[----:B------:R-:W-:Y:S02]  /*fc40*/  IADD3 R6, R6, -0x20, RZ ;  /* 0xffffffe006067810 */ /* 0x000fe40007ffe0ff */
[--C-:B------:R-:W-:Y:S01]  /*fc50*/  SHF.R.U32 R31, R31, 0x1c, R27.reuse ;  /* 0x0000001c1f1f7819 */ /* 0x100fe2000000161b */
[----:B------:R-:W-:Y:S01]  /*fc60*/  HFMA2.MMA R112, R109, R20, R112 ;  /* 0x000000146d707235 */ /* 0x000fe20000000070 */
[----:B------:R-:W-:Y:S02]  /*fc70*/  IADD3 R5, R5, -0x20, RZ ;  /* 0xffffffe005057810 */ /* 0x000fe40007ffe0ff */
[----:B------:R-:W-:Y:S01]  /*fc80*/  IADD3 R4, R4, -0x20, RZ ;  /* 0xffffffe004047810 */ /* 0x000fe20007ffe0ff */
[----:B------:R0:W4:Y:S01]  /*fc90*/  I2F.F16 R110, R6 ;  /* 0x00000006006e7306 */ /* 0x0001220000200c00 */
[-C--:B------:R-:W-:Y:S01]  /*fca0*/  HFMA2.MMA R7, R108, R21.reuse, R7 ;  /* 0x000000156c077235 */ /* 0x080fe20000000007 */
[-C--:B------:R-:W-:Y:S01]  /*fcb0*/  HFMA2 R114, R113, R20.reuse, R114 ;  /* 0x0000001471727231 */ /* 0x080fe20000000072 */
[----:B------:R-:W-:Y:S01]  /*fcc0*/  LEA.HI R44, R27, 0xffffffe0, RZ, 0x6 ;  /* 0xffffffe01b2c7811 */ /* 0x000fe200078f30ff */
[----:B------:R-:W-:Y:S01]  /*fcd0*/  HFMA2 R47, R91, R20, R47 ;  /* 0x000000145b2f7231 */ /* 0x000fe2000000002f */
[----:B------:R-:W-:Y:S01]  /*fce0*/  SHF.R.U32.HI R20, RZ, 0x8, R27 ;  /* 0x00000008ff147819 */ /* 0x000fe2000001161b */
[----:B------:R-:W-:-:S02]  /*fcf0*/  HFMA2.MMA R112, R90, R21, R112 ;  /* 0x000000155a707235 */ /* 0x000fc40000000070 */
[----:B------:R1:W2:Y:S01]  /*fd00*/  I2F.F16 R122, R5 ;  /* 0x00000005007a7306 */ /* 0x0002a20000200c00 */
[----:B0-----:R-:W-:Y:S01]  /*fd10*/  LOP3.LUT R6, R31, 0x3f, RZ, 0xc0, !PT ;  /* 0x0000003f1f067812 */ /* 0x001fe200078ec0ff */
[----:B------:R-:W-:Y:S01]  /*fd20*/  HFMA2 R114, R102, R21, R114 ;  /* 0x0000001566727231 */ /* 0x000fe20000000072 */
[----:B------:R-:W-:-:S05]  /*fd30*/  LOP3.LUT R72, R72, 0x3f, RZ, 0xc0, !PT ;  /* 0x0000003f48487812 */ /* 0x000fca00078ec0ff */
[----:B------:R0:W2:Y:S01]  /*fd40*/  I2F.F16 R31, R4 ;  /* 0x00000004001f7306 */ /* 0x0000a20000200c00 */
[--C-:B-1----:R-:W-:Y:S01]  /*fd50*/  SHF.R.U32.HI R5, RZ, 0x2, R27.reuse ;  /* 0x00000002ff057819 */ /* 0x102fe2000001161b */
[----:B------:R-:W-:Y:S01]  /*fd60*/  HFMA2 R47, R86, R21, R47 ;  /* 0x00000015562f7231 */ /* 0x000fe2000000002f */
[----:B------:R-:W-:Y:S01]  /*fd70*/  LOP3.LUT R80, R80, 0x3f, RZ, 0xc0, !PT ;  /* 0x0000003f50507812 */ /* 0x000fe200078ec0ff */
[----:B------:R-:W-:Y:S01]  /*fd80*/  HFMA2.MMA R7, R115, R22, R7 ;  /* 0x0000001673077235 */ /* 0x000fe20000000007 */
[----:B------:R-:W-:Y:S02]  /*fd90*/  LOP3.LUT R87, R87, 0x3f, RZ, 0xc0, !PT ;  /* 0x0000003f57577812 */ /* 0x000fe400078ec0ff */
[--C-:B0-----:R-:W-:Y:S02]  /*fda0*/  SHF.R.U32.HI R4, RZ, 0xe, R27.reuse ;  /* 0x0000000eff047819 */ /* 0x101fe4000001161b */
[----:B------:R-:W-:Y:S02]  /*fdb0*/  SHF.R.U32.HI R27, RZ, 0x14, R27 ;  /* 0x00000014ff1b7819 */ /* 0x000fe4000001161b */
[----:B------:R-:W-:-:S02]  /*fdc0*/  LOP3.LUT R28, R28, 0x3f, RZ, 0xc0, !PT ;  /* 0x0000003f1c1c7812 */ /* 0x000fc400078ec0ff */
[----:B------:R-:W-:Y:S02]  /*fdd0*/  LOP3.LUT R5, R5, 0x3f, RZ, 0xc0, !PT ;  /* 0x0000003f05057812 */ /* 0x000fe400078ec0ff */
[----:B------:R-:W-:Y:S02]  /*fde0*/  LOP3.LUT R20, R20, 0x3f, RZ, 0xc0, !PT ;  /* 0x0000003f14147812 */ /* 0x000fe400078ec0ff */
[----:B------:R-:W-:Y:S02]  /*fdf0*/  LOP3.LUT R4, R4, 0x3f, RZ, 0xc0, !PT ;  /* 0x0000003f04047812 */ /* 0x000fe400078ec0ff */
[----:B------:R-:W-:Y:S01]  /*fe00*/  LOP3.LUT R27, R27, 0x3f, RZ, 0xc0, !PT ;  /* 0x0000003f1b1b7812 */ /* 0x000fe200078ec0ff */
[-C--:B------:R-:W-:Y:S01]  /*fe10*/  HFMA2 R114, R111, R22.reuse, R114 ;  /* 0x000000166f727231 */ /* 0x080fe20000000072 */
[----:B------:R-:W-:Y:S01]  /*fe20*/  IADD3 R63, R63, -0x20, RZ ;  /* 0xffffffe03f3f7810 */ /* 0x000fe20007ffe0ff */
[----:B------:R-:W-:Y:S01]  /*fe30*/  HFMA2.MMA R112, R107, R22, R112 ;  /* 0x000000166b707235 */ /* 0x000fe20000000070 */
[----:B------:R-:W-:Y:S01]  /*fe40*/  IADD3 R72, R72, -0x20, RZ ;  /* 0xffffffe048487810 */ /* 0x000fe20007ffe0ff */
[----:B------:R-:W-:Y:S01]  /*fe50*/  HFMA2 R22, R89, R22, R47 ;  /* 0x0000001659167231 */ /* 0x000fe2000000002f */
[----:B------:R-:W-:-:S02]  /*fe60*/  IADD3 R46, R46, -0x20, RZ ;  /* 0xffffffe02e2e7810 */ /* 0x000fc40007ffe0ff */
[----:B------:R-:W-:Y:S02]  /*fe70*/  IADD3 R83, R83, -0x20, RZ ;  /* 0xffffffe053537810 */ /* 0x000fe40007ffe0ff */
[----:B------:R-:W-:Y:S02]  /*fe80*/  IADD3 R80, R80, -0x20, RZ ;  /* 0xffffffe050507810 */ /* 0x000fe40007ffe0ff */
[----:B------:R-:W-:Y:S02]  /*fe90*/  IADD3 R87, R87, -0x20, RZ ;  /* 0xffffffe057577810 */ /* 0x000fe40007ffe0ff */
[----:B------:R-:W-:Y:S01]  /*fea0*/  IADD3 R28, R28, -0x20, RZ ;  /* 0xffffffe01c1c7810 */ /* 0x000fe20007ffe0ff */
[----:B------:R-:W-:Y:S01]  /*feb0*/  HFMA2.MMA R7, R106, R23, R7 ;  /* 0x000000176a077235 */ /* 0x000fe20000000007 */
[----:B------:R-:W-:Y:S02]  /*fec0*/  IADD3 R6, R6, -0x20, RZ ;  /* 0xffffffe006067810 */ /* 0x000fe40007ffe0ff */
[----:B------:R-:W-:-:S02]  /*fed0*/  IADD3 R5, R5, -0x20, RZ ;  /* 0xffffffe005057810 */ /* 0x000fc40007ffe0ff */
[----:B------:R-:W-:Y:S02]  /*fee0*/  IADD3 R20, R20, -0x20, RZ ;  /* 0xffffffe014147810 */ /* 0x000fe40007ffe0ff */
[----:B------:R-:W-:Y:S02]  /*fef0*/  IADD3 R4, R4, -0x20, RZ ;  /* 0xffffffe004047810 */ /* 0x000fe40007ffe0ff */
[----:B------:R-:W-:Y:S01]  /*ff00*/  IADD3 R27, R27, -0x20, RZ ;  /* 0xffffffe01b1b7810 */ /* 0x000fe20007ffe0ff */
[-C--:B------:R-:W-:Y:S01]  /*ff10*/  HFMA2 R22, R84, R23.reuse, R22 ;  /* 0x0000001754167231 */ /* 0x080fe20000000016 */
[----:B------:R-:W0:Y:S01]  /*ff20*/  I2F.F16 R19, R19 ;  /* 0x0000001300137306 */ /* 0x000e220000200c00 */
[----:B------:R-:W-:Y:S01]  /*ff30*/  HFMA2.MMA R47, R88, R23, R112 ;  /* 0x00000017582f7235 */ /* 0x000fe20000000070 */
[----:B------:R-:W-:-:S06]  /*ff40*/  HFMA2 R114, R92, R23, R114 ;  /* 0x000000175c727231 */ /* 0x000fcc0000000072 */
[----:B------:R-:W1:Y:S01]  /*ff50*/  I2F.F16 R58, R58 ;  /* 0x0000003a003a7306 */ /* 0x000e620000200c00 */
[----:B------:R-:W-:-:S07]  /*ff60*/  HADD2 R7, R7.H0_H0, R7.H1_H1 ;  /* 0x3000000707077230 */ /* 0x000fce0000000800 */
        /* <DEDUP_REMOVED lines=37> */
[----:B------:R0:W0:Y:S01]  /*101c0*/  I2F.F16 R107, R27 ;  /* 0x0000001b006b7306 */ /* 0x0000220000200c00 */
[----:B------:R-:W-:-:S02]  /*101d0*/  HADD2 R114, R114.H0_H0, R114.H1_H1 ;  /* 0x3000007272727230 */ /* 0x000fc40000000800 */
[-C--:B------:R-:W-:Y:S02]  /*101e0*/  HFMA2 R35, R7.H0_H0, R94.reuse.H0_H0, R2.H0_H0 ;  /* 0x2000005e07237231 */ /* 0x080fe40000040802 */
[----:B------:R-:W-:Y:S02]  /*101f0*/  HADD2 R47, R47.H0_H0, R47.H1_H1 ;  /* 0x3000002f2f2f7230 */ /* 0x000fe40000000800 */
[----:B------:R-:W-:Y:S02]  /*10200*/  HADD2 R26, R22.H0_H0, R22.H1_H1 ;  /* 0x30000016161a7230 */ /* 0x000fe40000000800 */
[----:B------:R-:W-:Y:S01]  /*10210*/  HFMA2 R2, R114.H0_H0, R94.H1_H1, R2.H1_H1 ;  /* 0x3000005e72027231 */ /* 0x000fe20000060802 */
[----:B------:R-:W-:Y:S05]  /*10220*/  @!P1 BRA `(.L_x_1555) ;  /* 0x000004a000009947 */ /* 0x000fea0003800000 */
[----:B01234-:R-:W0:Y:S01]  /*10230*/  LDS.128 R4, [UR4+0x20] ;  /* 0x00002004ff047984 */ /* 0x01fe220008000c00 */
[----:B------:R-:W-:Y:S02]  /*10240*/  PRMT R109, R56, 0x5410, R53 ;  /* 0x00005410386d7816 */ /* 0x000fe40000000035 */
[----:B------:R-:W-:Y:S01]  /*10250*/  PRMT R111, R19, 0x5410, R48 ;  /* 0x00005410136f7816 */ /* 0x000fe20000000030 */
[----:B------:R-:W1:Y:S01]  /*10260*/  LDS.128 R20, [UR4+0x30] ;  /* 0x00003004ff147984 */ /* 0x000e620008000c00 */
[----:B------:R-:W-:-:S02]  /*10270*/  PRMT R27, R60, 0x5410, R57 ;  /* 0x000054103c1b7816 */ /* 0x000fc40000000039 */
[----:B------:R-:W-:Y:S02]  /*10280*/  PRMT R113, R18, 0x5410, R63 ;  /* 0x0000541012717816 */ /* 0x000fe4000000003f */
[----:B------:R-:W-:Y:S01]  /*10290*/  PRMT R92, R58, 0x5410, R55 ;  /* 0x000054103a5c7816 */ /* 0x000fe20000000037 */
[-C--:B0-----:R-:W-:Y:S01]  /*102a0*/  HFMA2 R88, R109, R4.reuse, RZ.H0_H0 ;  /* 0x000000046d587231 */ /* 0x081fe200000400ff */
[----:B------:R-:W-:Y:S01]  /*102b0*/  PRMT R109, R52, 0x5410, R51 ;  /* 0x00005410346d7816 */ /* 0x000fe20000000033 */
[-C--:B------:R-:W-:Y:S02]  /*102c0*/  HFMA2.MMA R90, R111, R4.reuse, RZ ;  /* 0x000000046f5a7235 */ /* 0x080fe400000000ff */
[----:B------:R-:W-:Y:S01]  /*102d0*/  HFMA2.MMA R27, R27, R4, RZ ;  /* 0x000000041b1b7235 */ /* 0x000fe200000000ff */
[----:B------:R-:W-:Y:S02]  /*102e0*/  HFMA2 R4, R113, R4, RZ.H0_H0 ;  /* 0x0000000471047231 */ /* 0x000fe400000400ff */
[----:B------:R-:W-:Y:S01]  /*102f0*/  HFMA2 R88, R109, R5, R88 ;  /* 0x000000056d587231 */ /* 0x000fe20000000058 */
[----:B------:R-:W-:-:S02]  /*10300*/  PRMT R109, R50, 0x5410, R59 ;  /* 0x00005410326d7816 */ /* 0x000fc4000000003b */
[----:B------:R-:W-:Y:S01]  /*10310*/  HFMA2.MMA R27, R92, R5, R27 ;  /* 0x000000055c1b7235 */ /* 0x000fe2000000001b */
[----:B------:R-:W-:-:S03]  /*10320*/  PRMT R92, R54, 0x5410, R45 ;  /* 0x00005410365c7816 */ /* 0x000fc6000000002d */
[----:B------:R-:W-:Y:S01]  /*10330*/  HFMA2.MMA R90, R109, R5, R90 ;  /* 0x000000056d5a7235 */ /* 0x000fe2000000005a */
[----:B------:R-:W-:Y:S02]  /*10340*/  PRMT R109, R65, 0x5410, R64 ;  /* 0x00005410416d7816 */ /* 0x000fe40000000040 */
[----:B------:R-:W-:-:S03]  /*10350*/  HFMA2.MMA R27, R92, R6, R27 ;  /* 0x000000065c1b7235 */ /* 0x000fc6000000001b */
[----:B------:R-:W-:Y:S01]  /*10360*/  HFMA2 R4, R109, R5, R4 ;  /* 0x000000056d047231 */ /* 0x000fe20000000004 */
[----:B------:R-:W-:-:S05]  /*10370*/  PRMT R5, R62, 0x5410, R79 ;  /* 0x000054103e057816 */ /* 0x000fca000000004f */
[----:B------:R-:W-:Y:S01]  /*10380*/  HFMA2 R88, R5, R6, R88 ;  /* 0x0000000605587231 */ /* 0x000fe20000000058 */
[----:B------:R-:W-:-:S06]  /*10390*/  PRMT R5, R61, 0x5410, R42 ;  /* 0x000054103d057816 */ /* 0x000fcc000000002a */
[----:B------:R-:W-:Y:S01]  /*103a0*/  HFMA2.MMA R90, R5, R6, R90 ;  /* 0x00000006055a7235 */ /* 0x000fe2000000005a */
[----:B------:R-:W-:-:S05]  /*103b0*/  PRMT R5, R66, 0x5410, R85 ;  /* 0x0000541042057816 */ /* 0x000fca0000000055 */
[----:B------:R-:W-:Y:S01]  /*103c0*/  HFMA2 R4, R5, R6, R4 ;  /* 0x0000000605047231 */ /* 0x000fe20000000004 */
[----:B------:R-:W-:Y:S02]  /*103d0*/  PRMT R5, R70, 0x5410, R73 ;  /* 0x0000541046057816 */ /* 0x000fe40000000049 */
[----:B------:R-:W-:-:S03]  /*103e0*/  PRMT R6, R71, 0x5410, R74 ;  /* 0x0000541047067816 */ /* 0x000fc6000000004a */
[----:B------:R-:W-:Y:S01]  /*103f0*/  HFMA2 R88, R5, R7, R88 ;  /* 0x0000000705587231 */ /* 0x000fe20000000058 */
[----:B------:R-:W-:Y:S02]  /*10400*/  PRMT R5, R81, 0x5410, R78 ;  /* 0x0000541051057816 */ /* 0x000fe4000000004e */
[----:B------:R-:W-:Y:S01]  /*10410*/  HFMA2.MMA R27, R6, R7, R27 ;  /* 0x00000007061b7235 */ /* 0x000fe2000000001b */
[----:B------:R-:W-:-:S03]  /*10420*/  PRMT R6, R72, 0x5410, R77 ;  /* 0x0000541048067816 */ /* 0x000fc6000000004d */
[----:B------:R-:W-:Y:S01]  /*10430*/  HFMA2.MMA R90, R5, R7, R90 ;  /* 0x00000007055a7235 */ /* 0x000fe2000000005a */
[----:B------:R-:W-:Y:S02]  /*10440*/  PRMT R5, R43, 0x5410, R82 ;  /* 0x000054102b057816 */ /* 0x000fe40000000052 */
[----:B-1----:R-:W-:Y:S01]  /*10450*/  HFMA2.MMA R27, R6, R20, R27 ;  /* 0x00000014061b7235 */ /* 0x002fe2000000001b */
[----:B------:R-:W-:Y:S02]  /*10460*/  PRMT R6, R28, 0x5410, R119 ;  /* 0x000054101c067816 */ /* 0x000fe40000000077 */
[----:B------:R-:W-:Y:S01]  /*10470*/  HFMA2 R4, R5, R7, R4 ;  /* 0x0000000705047231 */ /* 0x000fe20000000004 */
[----:B------:R-:W-:-:S03]  /*10480*/  PRMT R5, R75, 0x5410, R76 ;  /* 0x000054104b057816 */ /* 0x000fc6000000004c */
[----:B------:R-:W-:Y:S01]  /*10490*/  HFMA2.MMA R27, R6, R21, R27 ;  /* 0x00000015061b7235 */ /* 0x000fe2000000001b */
[----:B------:R-:W-:Y:S01]  /*104a0*/  PRMT R6, R116, 0x5410, R121 ;  /* 0x0000541074067816 */ /* 0x000fe20000000079 */
[----:B------:R-:W-:Y:S01]  /*104b0*/  HFMA2 R88, R5, R20, R88 ;  /* 0x0000001405587231 */ /* 0x000fe20000000058 */
[----:B------:R-:W-:-:S04]  /*104c0*/  PRMT R5, R46, 0x5410, R83 ;  /* 0x000054102e057816 */ /* 0x000fc80000000053 */
[----:B------:R-:W-:Y:S01]  /*104d0*/  HFMA2.MMA R27, R6, R22, R27 ;  /* 0x00000016061b7235 */ /* 0x000fe2000000001b */
[----:B------:R-:W-:Y:S01]  /*104e0*/  PRMT R6, R120, 0x5410, R69 ;  /* 0x0000541078067816 */ /* 0x000fe20000000045 */
[----:B------:R-:W-:Y:S01]  /*104f0*/  HFMA2.MMA R90, R5, R20, R90 ;  /* 0x00000014055a7235 */ /* 0x000fe2000000005a */
[----:B------:R-:W-:-:S04]  /*10500*/  PRMT R5, R80, 0x5410, R87 ;  /* 0x0000541050057816 */ /* 0x000fc80000000057 */
[----:B------:R-:W-:Y:S01]  /*10510*/  HFMA2.MMA R27, R6, R23, R27 ;  /* 0x00000017061b7235 */ /* 0x000fe2000000001b */
[----:B------:R-:W-:Y:S01]  /*10520*/  HFMA2 R4, R5, R20, R4 ;  /* 0x0000001405047231 */ /* 0x000fe20000000004 */
[----:B------:R-:W-:-:S05]  /*10530*/  PRMT R5, R24, 0x5410, R29 ;  /* 0x0000541018057816 */ /* 0x000fca000000001d */
[----:B------:R-:W-:Y:S01]  /*10540*/  HFMA2 R88, R5, R21, R88 ;  /* 0x0000001505587231 */ /* 0x000fe20000000058 */
[----:B------:R-:W-:Y:S02]  /*10550*/  PRMT R5, R110, 0x5410, R123 ;  /* 0x000054106e057816 */ /* 0x000fe4000000007b */
[----:B------:R-:W-:-:S04]  /*10560*/  HADD2 R27, R27.H0_H0, R27.H1_H1 ;  /* 0x3000001b1b1b7230 */ /* 0x000fc80000000800 */
        /* <DEDUP_REMOVED lines=11> */
[----:B------:R-:W-:-:S03]  /*10620*/  PRMT R5, R31, 0x5410, R68 ;  /* 0x000054101f057816 */ /* 0x000fc60000000044 */
[----:B------:R-:W-:-:S03]  /*10630*/  HADD2 R88, R88.H0_H0, R88.H1_H1 ;  /* 0x3000005858587230 */ /* 0x000fc60000000800 */
[----:B------:R-:W-:Y:S01]  /*10640*/  HFMA2.MMA R90, R5, R23, R90 ;  /* 0x00000017055a7235 */ /* 0x000fe2000000005a */
[----:B------:R-:W-:Y:S02]  /*10650*/  PRMT R5, R107, 0x5410, R44 ;  /* 0x000054106b057816 */ /* 0x000fe4000000002c */
[----:B------:R-:W-:-:S03]  /*10660*/  PRMT R27, R27, 0x5410, R88 ;  /* 0x000054101b1b7816 */ /* 0x000fc60000000058 */
[----:B------:R-:W-:-:S03]  /*10670*/  HFMA2 R4, R5, R23, R4 ;  /* 0x0000001705047231 */ /* 0x000fc60000000004 */
[----:B------:R-:W-:Y:S01]  /*10680*/  HFMA2.MMA R16, R27, R94, R16 ;  /* 0x0000005e1b107235 */ /* 0x000fe20000000010 */
[----:B------:R-:W-:Y:S02]  /*10690*/  HADD2 R90, R90.H0_H0, R90.H1_H1 ;  /* 0x3000005a5a5a7230 */ /* 0x000fe40000000800 */
[----:B------:R-:W-:-:S05]  /*106a0*/  HADD2 R4, R4.H0_H0, R4.H1_H1 ;  /* 0x3000000404047230 */ /* 0x000fca0000000800 */
[----:B------:R-:W-:-:S05]  /*106b0*/  PRMT R90, R90, 0x5410, R4 ;  /* 0x000054105a5a7816 */ /* 0x000fca0000000004 */
[----:B------:R-:W-:Y:S02]  /*106c0*/  HFMA2 R15, R90, R93, R15 ;  /* 0x0000005d5a0f7231 */ /* 0x000fe4000000000f */
.L_x_1555:
        /* <DEDUP_REMOVED lines=8> */
[----:B0-----:R-:W-:Y:S01]  /*10750*/  HFMA2 R88, R109, R4, RZ.H0_H0 ;  /* 0x000000046d587231 */ /* 0x001fe200000400ff */
[----:B------:R-:W-:Y:S01]  /*10760*/  PRMT R109, R52, 0x5410, R51 ;  /* 0x00005410346d7816 */ /* 0x000fe20000000033 */
[----:B------:R-:W-:-:S02]  /*10770*/  HFMA2.MMA R90, R111, R4, RZ ;  /* 0x000000046f5a7235 */ /* 0x000fc400000000ff */
[----:B------:R-:W-:Y:S01]  /*10780*/  HFMA2.MMA R27, R27, R4, RZ ;  /* 0x000000041b1b7235 */ /* 0x000fe200000000ff */
[----:B------:R-:W-:Y:S02]  /*10790*/  HFMA2 R4, R113, R4, RZ.H0_H0 ;  /* 0x0000000471047231 */ /* 0x000fe400000400ff */
[----:B------:R-:W-:Y:S01]  /*107a0*/  HFMA2 R88, R109, R5, R88 ;  /* 0x000000056d587231 */ /* 0x000fe20000000058 */
[----:B------:R-:W-:Y:S02]  /*107b0*/  PRMT R109, R50, 0x5410, R59 ;  /* 0x00005410326d7816 */ /* 0x000fe4000000003b */
        /* <DEDUP_REMOVED lines=60> */
.L_x_1556:
        /* <DEDUP_REMOVED lines=75> */
.L_x_1557:
[-CC-:B------:R-:W-:Y:S02]  /*11030*/  HFMA2 R47, R47.H0_H0, R93.reuse.H0_H0, R0.reuse.H0_H0 ;  /* 0x2000005d2f2f7231 */ /* 0x180fe40000040800 */
[----:B------:R-:W-:Y:S01]  /*11040*/  HFMA2 R0, R26.H0_H0, R93.H1_H1, R0.H1_H1 ;  /* 0x3000005d1a007231 */ /* 0x000fe20000060800 */
[----:B------:R-:W-:Y:S05]  /*11050*/  @!P4 BRA `(.L_x_1558) ;  /* 0x000004a00000c947 */ /* 0x000fea0003800000 */
[----:B0-----:R-:W0:Y:S01]  /*11060*/  LDS.128 R4, [UR4+0x1a0] ;  /* 0x0001a004ff047984 */ /* 0x001e220008000c00 */
[----:B------:R-:W-:Y:S02]  /*11070*/  PRMT R27, R60, 0x5410, R57 ;  /* 0x000054103c1b7816 */ /* 0x000fe40000000039 */
[----:B------:R-:W-:Y:S01]  /*11080*/  PRMT R109, R56, 0x5410, R53 ;  /* 0x00005410386d7816 */ /* 0x000fe20000000035 */
[----:B------:R-:W1:Y:S01]  /*11090*/  LDS.128 R20, [UR4+0x1b0] ;  /* 0x0001b004ff147984 */ /* 0x000e620008000c00 */
[----:B------:R-:W-:Y:S02]  /*110a0*/  PRMT R111, R19, 0x5410, R48 ;  /* 0x00005410136f7816 */ /* 0x000fe40000000030 */
[----:B------:R-:W-:-:S02]  /*110b0*/  PRMT R113, R18, 0x5410, R63 ;  /* 0x0000541012717816 */ /* 0x000fc4000000003f */
[----:B------:R-:W-:Y:S01]  /*110c0*/  PRMT R90, R52, 0x5410, R51 ;  /* 0x00005410345a7816 */ /* 0x000fe20000000033 */
[-C--:B0-----:R-:W-:Y:S01]  /*110d0*/  HFMA2.MMA R26, R27, R4.reuse, RZ ;  /* 0x000000041b1a7235 */ /* 0x081fe200000000ff */
[-C--:B------:R-:W-:Y:S01]  /*110e0*/  HFMA2 R27, R109, R4.reuse, RZ.H0_H0 ;  /* 0x000000046d1b7231 */ /* 0x080fe200000400ff */
[----:B------:R-:W-:Y:S01]  /*110f0*/  PRMT R109, R58, 0x5410, R55 ;  /* 0x000054103a6d7816 */ /* 0x000fe20000000037 */
[----:B------:R-:W-:Y:S01]  /*11100*/  HFMA2.MMA R88, R111, R4, RZ ;  /* 0x000000046f587235 */ /* 0x000fe200000000ff */
[----:B------:R-:W-:Y:S02]  /*11110*/  HFMA2 R4, R113, R4, RZ.H0_H0 ;  /* 0x0000000471047231 */ /* 0x000fe400000400ff */
[----:B------:R-:W-:Y:S01]  /*11120*/  HFMA2 R27, R90, R5, R27 ;  /* 0x000000055a1b7231 */ /* 0x000fe2000000001b */
[----:B------:R-:W-:Y:S01]  /*11130*/  PRMT R90, R62, 0x5410, R79 ;  /* 0x000054103e5a7816 */ /* 0x000fe2000000004f */
[----:B------:R-:W-:Y:S01]  /*11140*/  HFMA2.MMA R26, R109, R5, R26 ;  /* 0x000000056d1a7235 */ /* 0x000fe2000000001a */
[----:B------:R-:W-:-:S03]  /*11150*/  PRMT R109, R50, 0x5410, R59 ;  /* 0x00005410326d7816 */ /* 0x000fc6000000003b */
[----:B------:R-:W-:-:S03]  /*11160*/  HFMA2 R27, R90, R6, R27 ;  /* 0x000000065a1b7231 */ /* 0x000fc6000000001b */
[----:B------:R-:W-:Y:S01]  /*11170*/  HFMA2.MMA R88, R109, R5, R88 ;  /* 0x000000056d587235 */ /* 0x000fe20000000058 */
[----:B------:R-:W-:-:S05]  /*11180*/  PRMT R109, R65, 0x5410, R64 ;  /* 0x00005410416d7816 */ /* 0x000fca0000000040 */
[----:B------:R-:W-:Y:S01]  /*11190*/  HFMA2 R4, R109, R5, R4 ;  /* 0x000000056d047231 */ /* 0x000fe20000000004 */
[----:B------:R-:W-:-:S06]  /*111a0*/  PRMT R5, R54, 0x5410, R45 ;  /* 0x0000541036057816 */ /* 0x000fcc000000002d */
[----:B------:R-:W-:Y:S01]  /*111b0*/  HFMA2.MMA R26, R5, R6, R26 ;  /* 0x00000006051a7235 */ /* 0x000fe2000000001a */
[----:B------:R-:W-:-:S06]  /*111c0*/  PRMT R5, R61, 0x5410, R42 ;  /* 0x000054103d057816 */ /* 0x000fcc000000002a */
[----:B------:R-:W-:Y:S01]  /*111d0*/  HFMA2.MMA R88, R5, R6, R88 ;  /* 0x0000000605587235 */ /* 0x000fe20000000058 */
[----:B------:R-:W-:-:S05]  /*111e0*/  PRMT R5, R66, 0x5410, R85 ;  /* 0x0000541042057816 */ /* 0x000fca0000000055 */
[----:B------:R-:W-:Y:S01]  /*111f0*/  HFMA2 R4, R5, R6, R4 ;  /* 0x0000000605047231 */ /* 0x000fe20000000004 */
[----:B------:R-:W-:Y:S02]  /*11200*/  PRMT R5, R71, 0x5410, R74 ;  /* 0x0000541047057816 */ /* 0x000fe4000000004a */
[----:B------:R-:W-:-:S04]  /*11210*/  PRMT R6, R70, 0x5410, R73 ;  /* 0x0000541046067816 */ /* 0x000fc80000000049 */
[----:B------:R-:W-:Y:S01]  /*11220*/  HFMA2.MMA R26, R5, R7, R26 ;  /* 0x00000007051a7235 */ /* 0x000fe2000000001a */
[----:B------:R-:W-:Y:S01]  /*11230*/  PRMT R5, R81, 0x5410, R78 ;  /* 0x0000541051057816 */ /* 0x000fe2000000004e */
[----:B------:R-:W-:Y:S01]  /*11240*/  HFMA2 R27, R6, R7, R27 ;  /* 0x00000007061b7231 */ /* 0x000fe2000000001b */
[----:B------:R-:W-:-:S04]  /*11250*/  PRMT R6, R75, 0x5410, R76 ;  /* 0x000054104b067816 */ /* 0x000fc8000000004c */
[----:B------:R-:W-:Y:S01]  /*11260*/  HFMA2.MMA R88, R5, R7, R88 ;  /* 0x0000000705587235 */ /* 0x000fe20000000058 */
[----:B------:R-:W-:Y:S01]  /*11270*/  PRMT R5, R43, 0x5410, R82 ;  /* 0x000054102b057816 */ /* 0x000fe20000000052 */
[----:B-1----:R-:W-:Y:S01]  /*11280*/  HFMA2 R27, R6, R20, R27 ;  /* 0x00000014061b7231 */ /* 0x002fe2000000001b */
[----:B------:R-:W-:-:S03]  /*11290*/  PRMT R6, R24, 0x5410, R29 ;  /* 0x0000541018067816 */ /* 0x000fc6000000001d */
[----:B------:R-:W-:Y:S01]  /*112a0*/  HFMA2 R4, R5, R7, R4 ;  /* 0x0000000705047231 */ /* 0x000fe20000000004 */
[----:B------:R-:W-:Y:S01]  /*112b0*/  PRMT R5, R72, 0x5410, R77 ;  /* 0x0000541048057816 */ /* 0x000fe2000000004d */
[----:B------:R-:W-:Y:S01]  /*112c0*/  HFMA2 R27, R6, R21, R27 ;  /* 0x00000015061b7231 */ /* 0x000fe2000000001b */
[----:B------:R-:W-:-:S04]  /*112d0*/  PRMT R6, R118, 0x5410, R25 ;  /* 0x0000541076067816 */ /* 0x000fc80000000019 */
[----:B------:R-:W-:Y:S01]  /*112e0*/  HFMA2.MMA R26, R5, R20, R26 ;  /* 0x00000014051a7235 */ /* 0x000fe2000000001a */
[----:B------:R-:W-:Y:S01]  /*112f0*/  PRMT R5, R46, 0x5410, R83 ;  /* 0x000054102e057816 */ /* 0x000fe20000000053 */
[----:B------:R-:W-:Y:S01]  /*11300*/  HFMA2 R27, R6, R22, R27 ;  /* 0x00000016061b7231 */ /* 0x000fe2000000001b */
[----:B------:R-:W-:-:S04]  /*11310*/  PRMT R6, R30, 0x5410, R67 ;  /* 0x000054101e067816 */ /* 0x000fc80000000043 */
[----:B------:R-:W-:Y:S01]  /*11320*/  HFMA2.MMA R88, R5, R20, R88 ;  /* 0x0000001405587235 */ /* 0x000fe20000000058 */
[----:B------:R-:W-:Y:S01]  /*11330*/  PRMT R5, R80, 0x5410, R87 ;  /* 0x0000541050057816 */ /* 0x000fe20000000057 */
[----:B------:R-:W-:-:S04]  /*11340*/  HFMA2 R27, R6, R23, R27 ;  /* 0x00000017061b7231 */ /* 0x000fc8000000001b */
[----:B------:R-:W-:Y:S01]  /*11350*/  HFMA2 R4, R5, R20, R4 ;  /* 0x0000001405047231 */ /* 0x000fe20000000004 */
[----:B------:R-:W-:Y:S01]  /*11360*/  PRMT R5, R28, 0x5410, R119 ;  /* 0x000054101c057816 */ /* 0x000fe20000000077 */
[----:B------:R-:W-:-:S05]  /*11370*/  HADD2 R27, R27.H0_H0, R27.H1_H1 ;  /* 0x3000001b1b1b7230 */ /* 0x000fca0000000800 */
[----:B------:R-:W-:Y:S01]  /*11380*/  HFMA2.MMA R26, R5, R21, R26 ;  /* 0x00000015051a7235 */ /* 0x000fe2000000001a */
[----:B------:R-:W-:-:S06]  /*11390*/  PRMT R5, R110, 0x5410, R123 ;  /* 0x000054106e057816 */ /* 0x000fcc000000007b */
        /* <DEDUP_REMOVED lines=13> */
[----:B------:R-:W-:Y:S02]  /*11470*/  PRMT R5, R107, 0x5410, R44 ;  /* 0x000054106b057816 */ /* 0x000fe4000000002c */
[----:B------:R-:W-:-:S03]  /*11480*/  HADD2 R26, R26.H0_H0, R26.H1_H1 ;  /* 0x3000001a1a1a7230 */ /* 0x000fc60000000800 */
[----:B------:R-:W-:Y:S02]  /*11490*/  HFMA2 R4, R5, R23, R4 ;  /* 0x0000001705047231 */ /* 0x000fe40000000004 */
[----:B------:R-:W-:Y:S02]  /*114a0*/  PRMT R26, R26, 0x5410, R27 ;  /* 0x000054101a1a7816 */ /* 0x000fe4000000001b */
[----:B------:R-:W-:Y:S02]  /*114b0*/  HADD2 R88, R88.H0_H0, R88.H1_H1 ;  /* 0x3000005858587230 */ /* 0x000fe40000000800 */
[----:B------:R-:W-:Y:S02]  /*114c0*/  HADD2 R4, R4.H0_H0, R4.H1_H1 ;  /* 0x3000000404047230 */ /* 0x000fe40000000800 */
[----:B------:R-:W-:-:S03]  /*114d0*/  HFMA2.MMA R10, R26, R94, R10 ;  /* 0x0000005e1a0a7235 */ /* 0x000fc6000000000a */
[----:B------:R-:W-:-:S05]  /*114e0*/  PRMT R88, R88, 0x5410, R4 ;  /* 0x0000541058587816 */ /* 0x000fca0000000004 */
[----:B------:R-:W-:Y:S02]  /*114f0*/  HFMA2 R9, R88, R93, R9 ;  /* 0x0000005d58097231 */ /* 0x000fe40000000009 */
.L_x_1558:
[----:B0-----:R-:W0:Y:S01]  /*11500*/  LDS.128 R4, [UR4+0x220] ;  /* 0x00022004ff047984 */ /* 0x001e220008000c00 */
[----:B------:R-:W-:Y:S01]  /*11510*/  PRMT R57, R60, 0x5410, R57 ;  /* 0x000054103c397816 */ /* 0x000fe20000000039 */
[----:B------:R-:W-:Y:S01]  /*11520*/  IMAD.WIDE.U32 R104, R17, 0x18, R104 ;  /* 0x0000001811687825 */ /* 0x000fe200078e0068 */
[----:B------:R-:W-:Y:S01]  /*11530*/  PRMT R53, R56, 0x5410, R53 ;  /* 0x0000541038357816 */ /* 0x000fe20000000035 */
[----:B------:R-:W1:Y:S01]  /*11540*/  LDS.128 R20, [UR4+0x230] ;  /* 0x00023004ff147984 */ /* 0x000e620008000c00 */
[----:B------:R-:W-:Y:S01]  /*11550*/  PRMT R56, R24, 0x5410, R29 ;  /* 0x0000541018387816 */ /* 0x000fe2000000001d */
[----:B------:R-:W-:Y:S01]  /*11560*/  UIMAD UR8, UR5, 0x18, URZ ;  /* 0x00000018050878a4 */ /* 0x000fe2000f8e023f */
[----:B------:R-:W-:Y:S02]  /*11570*/  PRMT R58, R58, 0x5410, R55 ;  /* 0x000054103a3a7816 */ /* 0x000fe40000000037 */
[----:B------:R-:W-:Y:S02]  /*11580*/  PRMT R19, R19, 0x5410, R48 ;  /* 0x0000541013137816 */ /* 0x000fe40000000030 */
[----:B------:R-:W-:-:S02]  /*11590*/  PRMT R63, R18, 0x5410, R63 ;  /* 0x00005410123f7816 */ /* 0x000fc4000000003f */
[----:B------:R-:W-:Y:S02]  /*115a0*/  PRMT R45, R54, 0x5410, R45 ;  /* 0x00005410362d7816 */ /* 0x000fe4000000002d */
[----:B------:R-:W-:Y:S02]  /*115b0*/  PRMT R54, R28, 0x5410, R119 ;  /* 0x000054101c367816 */ /* 0x000fe40000000077 */
[----:B------:R-:W-:Y:S02]  /*115c0*/  PRMT R64, R65, 0x5410, R64 ;  /* 0x0000541041407816 */ /* 0x000fe40000000040 */
[----:B------:R-:W-:Y:S02]  /*115d0*/  PRMT R60, R30, 0x5410, R67 ;  /* 0x000054101e3c7816 */ /* 0x000fe40000000043 */
[----:B------:R-:W-:Y:S02]  /*115e0*/  PRMT R74, R71, 0x5410, R74 ;  /* 0x00005410474a7816 */ /* 0x000fe4000000004a */
[----:B------:R-:W-:-:S02]  /*115f0*/  PRMT R17, R118, 0x5410, R25 ;  /* 0x0000541076117816 */ /* 0x000fc40000000019 */
[----:B------:R-:W2:Y:S01]  /*11600*/  LDS.128 R24, [UR4+0x2a0] ;  /* 0x0002a004ff187984 */ /* 0x000ea20008000c00 */
[----:B------:R-:W-:Y:S02]  /*11610*/  PRMT R77, R72, 0x5410, R77 ;  /* 0x00005410484d7816 */ /* 0x000fe4000000004d */
[----:B------:R-:W-:Y:S02]  /*11620*/  PRMT R50, R50, 0x5410, R59 ;  /* 0x0000541032327816 */ /* 0x000fe4000000003b */
[----:B------:R-:W-:Y:S02]  /*11630*/  PRMT R52, R52, 0x5410, R51 ;  /* 0x0000541034347816 */ /* 0x000fe40000000033 */
[----:B------:R-:W-:Y:S02]  /*11640*/  PRMT R79, R62, 0x5410, R79 ;  /* 0x000054103e4f7816 */ /* 0x000fe4000000004f */
[----:B------:R-:W-:Y:S02]  /*11650*/  PRMT R61, R61, 0x5410, R42 ;  /* 0x000054103d3d7816 */ /* 0x000fe4000000002a */
[----:B------:R-:W-:-:S02]  /*11660*/  PRMT R121, R116, 0x5410, R121 ;  /* 0x0000541074797816 */ /* 0x000fc40000000079 */
[----:B------:R-:W-:Y:S01]  /*11670*/  PRMT R70, R70, 0x5410, R73 ;  /* 0x0000541046467816 */ /* 0x000fe20000000049 */
[-C--:B0-----:R-:W-:Y:S01]  /*11680*/  HFMA2.MMA R29, R57, R4.reuse, RZ ;  /* 0x00000004391d7235 */ /* 0x081fe200000000ff */
[-C--:B------:R-:W-:Y:S01]  /*11690*/  HFMA2 R18, R53, R4.reuse, RZ.H0_H0 ;  /* 0x0000000435127231 */ /* 0x080fe200000400ff */
[----:B------:R-:W-:Y:S01]  /*116a0*/  HFMA2.MMA R28, R19, R4, RZ ;  /* 0x00000004131c7235 */ /* 0x000fe200000000ff */
[----:B------:R-:W-:Y:S01]  /*116b0*/  HFMA2 R4, R63, R4, RZ.H0_H0 ;  /* 0x000000043f047231 */ /* 0x000fe200000400ff */
[----:B------:R-:W-:Y:S01]  /*116c0*/  PRMT R85, R66, 0x5410, R85 ;  /* 0x0000541042557816 */ /* 0x000fe20000000055 */
[-C--:B------:R-:W-:Y:S01]  /*116d0*/  HFMA2 R18, R52, R5.reuse, R18 ;  /* 0x0000000534127231 */ /* 0x080fe20000000012 */
[-C--:B------:R-:W-:Y:S01]  /*116e0*/  HFMA2.MMA R29, R58, R5.reuse, R29 ;  /* 0x000000053a1d7235 */ /* 0x080fe2000000001d */
[----:B------:R-:W-:Y:S01]  /*116f0*/  HFMA2 R30, R64, R5, R4 ;  /* 0x00000005401e7231 */ /* 0x000fe20000000004 */
[----:B------:R-:W-:Y:S01]  /*11700*/  HFMA2.MMA R28, R50, R5, R28 ;  /* 0x00000005321c7235 */ /* 0x000fe2000000001c */
[----:B------:R-:W-:Y:S01]  /*11710*/  HFMA2 R18, R79, R6, R18 ;  /* 0x000000064f127231 */ /* 0x000fe20000000012 */
[----:B------:R-:W-:-:S02]  /*11720*/  PRMT R75, R75, 0x5410, R76 ;  /* 0x000054104b4b7816 */ /* 0x000fc4000000004c */
[-C--:B------:R-:W-:Y:S01]  /*11730*/  HFMA2.MMA R4, R45, R6.reuse, R29 ;  /* 0x000000062d047235 */ /* 0x080fe2000000001d */
[----:B------:R-:W-:Y:S01]  /*11740*/  HFMA2 R18, R70, R7, R18 ;  /* 0x0000000746127231 */ /* 0x000fe20000000012 */
[----:B------:R-:W-:Y:S01]  /*11750*/  HFMA2.MMA R5, R61, R6, R28 ;  /* 0x000000063d057235 */ /* 0x000fe2000000001c */
[----:B------:R-:W-:Y:S01]  /*11760*/  PRMT R120, R120, 0x5410, R69 ;  /* 0x0000541078787816 */ /* 0x000fe20000000045 */
[----:B------:R-:W-:Y:S01]  /*11770*/  HFMA2 R6, R85, R6, R30 ;  /* 0x0000000655067231 */ /* 0x000fe2000000001e */
[----:B------:R-:W-:Y:S01]  /*11780*/  PRMT R68, R31, 0x5410, R68 ;  /* 0x000054101f447816 */ /* 0x000fe20000000044 */
[----:B------:R-:W-:Y:S01]  /*11790*/  HFMA2.MMA R4, R74, R7, R4 ;  /* 0x000000074a047235 */ /* 0x000fe20000000004 */
[----:B------:R-:W0:Y:S01]  /*117a0*/  LDS.128 R28, [UR4+0x2b0] ;  /* 0x0002b004ff1c7984 */ /* 0x000e220008000c00 */
[----:B-1----:R-:W-:Y:S01]  /*117b0*/  HFMA2 R18, R75, R20, R18 ;  /* 0x000000144b127231 */ /* 0x002fe20000000012 */
[----:B------:R-:W-:Y:S02]  /*117c0*/  PRMT R78, R81, 0x5410, R78 ;  /* 0x00005410514e7816 */ /* 0x000fe4000000004e */
[----:B------:R-:W-:Y:S01]  /*117d0*/  PRMT R82, R43, 0x5410, R82 ;  /* 0x000054102b527816 */ /* 0x000fe20000000052 */
[----:B------:R-:W-:Y:S01]  /*117e0*/  HFMA2.MMA R4, R77, R20, R4 ;  /* 0x000000144d047235 */ /* 0x000fe20000000004 */
[----:B------:R-:W-:Y:S01]  /*117f0*/  HFMA2 R18, R56, R21, R18 ;  /* 0x0000001538127231 */ /* 0x000fe20000000012 */
[----:B------:R-:W-:Y:S01]  /*11800*/  PRMT R83, R46, 0x5410, R83 ;  /* 0x000054102e537816 */ /* 0x000fe20000000053 */
[----:B------:R-:W-:Y:S01]  /*11810*/  HFMA2.MMA R5, R78, R7, R5 ;  /* 0x000000074e057235 */ /* 0x000fe20000000005 */
[----:B------:R-:W-:Y:S01]  /*11820*/  PRMT R87, R80, 0x5410, R87 ;  /* 0x0000541050577816 */ /* 0x000fe20000000057 */
[----:B------:R-:W-:Y:S01]  /*11830*/  HFMA2 R18, R17, R22, R18 ;  /* 0x0000001611127231 */ /* 0x000fe20000000012 */
[----:B------:R-:W-:Y:S01]  /*11840*/  HFMA2.MMA R4, R54, R21, R4 ;  /* 0x0000001536047235 */ /* 0x000fe20000000004 */
[----:B------:R-:W-:Y:S01]  /*11850*/  HFMA2 R6, R82, R7, R6 ;  /* 0x0000000752067231 */ /* 0x000fe20000000006 */
[----:B------:R-:W-:Y:S01]  /*11860*/  PRMT R110, R110, 0x5410, R123 ;  /* 0x000054106e6e7816 */ /* 0x000fe2000000007b */
[----:B------:R-:W-:Y:S01]  /*11870*/  HFMA2 R42, R60, R23, R18 ;  /* 0x000000173c2a7231 */ /* 0x000fe20000000012 */
[----:B------:R-:W-:Y:S01]  /*11880*/  HFMA2.MMA R55, R83, R20, R5 ;  /* 0x0000001453377235 */ /* 0x000fe20000000005 */
[----:B------:R-:W-:Y:S01]  /*11890*/  HFMA2 R43, R87, R20, R6 ;  /* 0x00000014572b7231 */ /* 0x000fe20000000006 */
[----:B------:R-:W-:Y:S01]  /*118a0*/  HFMA2.MMA R4, R121, R22, R4 ;  /* 0x0000001679047235 */ /* 0x000fe20000000004 */
[----:B------:R-:W-:Y:S01]  /*118b0*/  PRMT R86, R91, 0x5410, R86 ;  /* 0x000054105b567816 */ /* 0x000fe20000000056 */
[----:B--2---:R-:W-:Y:S01]  /*118c0*/  HFMA2.MMA R6, R19, R24, RZ ;  /* 0x0000001813067235 */ /* 0x004fe200000000ff */
[----:B------:R-:W-:Y:S01]  /*118d0*/  HFMA2 R5, R53, R24, RZ.H0_H0 ;  /* 0x0000001835057231 */ /* 0x000fe200000400ff */
[----:B------:R-:W-:Y:S01]  /*118e0*/  PRMT R125, R122, 0x5410, R125 ;  /* 0x000054107a7d7816 */ /* 0x000fe2000000007d */
[----:B------:R-:W-:Y:S01]  /*118f0*/  HFMA2.MMA R55, R110, R21, R55 ;  /* 0x000000156e377235 */ /* 0x000fe20000000037 */
[----:B------:R-:W-:Y:S01]  /*11900*/  PRMT R89, R89, 0x5410, R84 ;  /* 0x0000541059597816 */ /* 0x000fe20000000054 */
[----:B------:R-:W-:Y:S01]  /*11910*/  HFMA2.MMA R4, R120, R23, R4 ;  /* 0x0000001778047235 */ /* 0x000fe20000000004 */
[----:B------:R-:W-:Y:S01]  /*11920*/  HFMA2 R43, R86, R21, R43 ;  /* 0x00000015562b7231 */ /* 0x000fe2000000002b */
[----:B------:R-:W-:Y:S01]  /*11930*/  HFMA2.MMA R6, R50, R25, R6 ;  /* 0x0000001932067235 */ /* 0x000fe20000000006 */
[----:B------:R-:W-:Y:S01]  /*11940*/  HFMA2 R5, R52, R25, R5 ;  /* 0x0000001934057231 */ /* 0x000fe20000000005 */
[----:B------:R-:W-:Y:S01]  /*11950*/  HFMA2.MMA R55, R125, R22, R55 ;  /* 0x000000167d377235 */ /* 0x000fe20000000037 */
[----:B------:R-:W-:Y:S01]  /*11960*/  PRMT R44, R107, 0x5410, R44 ;  /* 0x000054106b2c7816 */ /* 0x000fe2000000002c */
[----:B------:R-:W-:Y:S01]  /*11970*/  HFMA2 R22, R89, R22, R43 ;  /* 0x0000001659167231 */ /* 0x000fe2000000002b */
[----:B------:R-:W-:Y:S01]  /*11980*/  IADD3 R98, R98, 0x20, RZ ;  /* 0x0000002062627810 */ /* 0x000fe20007ffe0ff */
[----:B------:R-:W-:Y:S01]  /*11990*/  HFMA2.MMA R48, R61, R26, R6 ;  /* 0x0000001a3d307235 */ /* 0x000fe20000000006 */
[----:B------:R-:W-:Y:S01]  /*119a0*/  HADD2 R42, R42.H0_H0, R42.H1_H1 ;  /* 0x3000002a2a2a7230 */ /* 0x000fe20000000800 */
[----:B------:R-:W-:Y:S01]  /*119b0*/  HFMA2.MMA R43, R68, R23, R55 ;  /* 0x00000017442b7235 */ /* 0x000fe20000000037 */
[----:B------:R-:W-:Y:S01]  /*119c0*/  HADD2 R18, R4.H0_H0, R4.H1_H1 ;  /* 0x3000000404127230 */ /* 0x000fe20000000800 */
[----:B------:R-:W-:Y:S01]  /*119d0*/  HFMA2.MMA R4, R57, R24, RZ ;  /* 0x0000001839047235 */ /* 0x000fe200000000ff */
[----:B------:R-:W-:Y:S01]  /*119e0*/  HFMA2 R24, R63, R24, RZ.H0_H0 ;  /* 0x000000183f187231 */ /* 0x000fe200000400ff */
[----:B------:R-:W-:Y:S01]  /*119f0*/  HFMA2.MMA R48, R78, R27, R48 ;  /* 0x0000001b4e307235 */ /* 0x000fe20000000030 */
[----:B------:R-:W-:Y:S01]  /*11a00*/  HFMA2 R46, R44, R23, R22 ;  /* 0x000000172c2e7231 */ /* 0x000fe20000000016 */
[C---:B------:R-:W-:Y:S01]  /*11a10*/  ISETP.GE.AND P0, PT, R98.reuse, c[0x0][0x1ac], PT ;  /* 0x00006b0062007a0c */ /* 0x040fe20003f06270 */
[----:B------:R-:W-:Y:S01]  /*11a20*/  HFMA2 R7, R64, R25, R24 ;  /* 0x0000001940077231 */ /* 0x000fe20000000018 */
[----:B------:R-:W-:Y:S01]  /*11a30*/  HFMA2.MMA R4, R58, R25, R4 ;  /* 0x000000193a047235 */ /* 0x000fe20000000004 */
[-C--:B------:R-:W-:Y:S01]  /*11a40*/  HFMA2 R25, R79, R26.reuse, R5 ;  /* 0x0000001a4f197231 */ /* 0x080fe20000000005 */
[----:B------:R-:W1:Y:S01]  /*11a50*/  LDS.128 R20, [UR4+0x320] ;  /* 0x00032004ff147984 */ /* 0x000e620008000c00 */
[----:B0-----:R-:W-:Y:S01]  /*11a60*/  HFMA2.MMA R55, R83, R28, R48 ;  /* 0x0000001c53377235 */ /* 0x001fe20000000030 */
[----:B------:R-:W-:Y:S01]  /*11a70*/  ISETP.LT.AND P1, PT, R98, R103, PT ;  /* 0x000000676200720c */ /* 0x000fe20003f21270 */
[-C--:B------:R-:W-:Y:S01]  /*11a80*/  HFMA2 R25, R70, R27.reuse, R25 ;  /* 0x0000001b46197231 */ /* 0x080fe20000000019 */
[----:B------:R-:W-:Y:S01]  /*11a90*/  HFMA2.MMA R24, R45, R26, R4 ;  /* 0x0000001a2d187235 */ /* 0x000fe20000000004 */
[----:B------:R-:W-:Y:S01]  /*11aa0*/  HFMA2 R26, R85, R26, R7 ;  /* 0x0000001a551a7231 */ /* 0x000fe20000000007 */
[----:B------:R-:W-:Y:S01]  /*11ab0*/  PRMT R49, R49, 0x5410, R8 ;  /* 0x0000541031317816 */ /* 0x000fe20000000008 */
[-C--:B------:R-:W-:Y:S01]  /*11ac0*/  HFMA2 R25, R75, R28.reuse, R25 ;  /* 0x0000001c4b197231 */ /* 0x080fe20000000019 */
[----:B------:R-:W-:Y:S01]  /*11ad0*/  HFMA2.MMA R55, R110, R29, R55 ;  /* 0x0000001d6e377235 */ /* 0x000fe20000000037 */
[----:B------:R-:W-:Y:S01]  /*11ae0*/  HFMA2 R26, R82, R27, R26 ;  /* 0x0000001b521a7231 */ /* 0x000fe2000000001a */
[----:B------:R-:W-:Y:S01]  /*11af0*/  HFMA2.MMA R24, R74, R27, R24 ;  /* 0x0000001b4a187235 */ /* 0x000fe20000000018 */
[-C--:B------:R-:W-:Y:S01]  /*11b00*/  HFMA2 R25, R56, R29.reuse, R25 ;  /* 0x0000001d38197231 */ /* 0x080fe20000000019 */
[----:B------:R-:W0:Y:S01]  /*11b10*/  LDS.128 R4, [UR4+0x330] ;  /* 0x00033004ff047984 */ /* 0x000e220008000c00 */
[----:B------:R-:W-:Y:S01]  /*11b20*/  HFMA2 R26, R87, R28, R26 ;  /* 0x0000001c571a7231 */ /* 0x000fe2000000001a */
[----:B------:R-:W-:Y:S01]  /*11b30*/  HFMA2.MMA R55, R125, R30, R55 ;  /* 0x0000001e7d377235 */ /* 0x000fe20000000037 */
        /* <DEDUP_REMOVED lines=8> */
[----:B------:R-:W-:Y:S01]  /*11bc0*/  HADD2 R51, R25.H0_H0, R25.H1_H1 ;  /* 0x3000001919337230 */ /* 0x000fe20000000800 */
[----:B------:R-:W-:Y:S01]  /*11bd0*/  PRMT R32, R32, 0x5410, R34 ;  /* 0x0000541020207816 */ /* 0x000fe20000000022 */
[----:B------:R-:W-:Y:S01]  /*11be0*/  HFMA2 R59, R44, R31, R26 ;  /* 0x0000001f2c3b7231 */ /* 0x000fe2000000001a */
[----:B------:R-:W-:Y:S01]  /*11bf0*/  PRMT R35, R35, 0x5410, R2 ;  /* 0x0000541023237816 */ /* 0x000fe20000000002 */
[----:B------:R-:W-:Y:S01]  /*11c00*/  HADD2 R43, R43.H0_H0, R43.H1_H1 ;  /* 0x3000002b2b2b7230 */ /* 0x000fe20000000800 */
[----:B------:R-:W-:Y:S01]  /*11c10*/  HFMA2.MMA R27, R121, R30, R27 ;  /* 0x0000001e791b7235 */ /* 0x000fe2000000001b */
[----:B------:R-:W-:Y:S01]  /*11c20*/  HADD2 R46, R46.H0_H0, R46.H1_H1 ;  /* 0x3000002e2e2e7230 */ /* 0x000fe20000000800 */
[----:B------:R-:W-:Y:S01]  /*11c30*/  PRMT R18, R18, 0x5410, R42 ;  /* 0x0000541012127816 */ /* 0x000fe2000000002a */
[----:B------:R-:W-:Y:S01]  /*11c40*/  HADD2 R55, R55.H0_H0, R55.H1_H1 ;  /* 0x3000003737377230 */ /* 0x000fe20000000800 */
[----:B------:R-:W-:Y:S01]  /*11c50*/  PRMT R33, R33, 0x5410, R3 ;  /* 0x0000541021217816 */ /* 0x000fe20000000003 */
[----:B------:R-:W-:Y:S01]  /*11c60*/  HADD2 R59, R59.H0_H0, R59.H1_H1 ;  /* 0x3000003b3b3b7230 */ /* 0x000fe20000000800 */
[----:B------:R-:W-:Y:S01]  /*11c70*/  HFMA2.MMA R27, R120, R31, R27 ;  /* 0x0000001f781b7235 */ /* 0x000fe2000000001b */
[----:B------:R-:W-:Y:S01]  /*11c80*/  PRMT R36, R36, 0x5410, R37 ;  /* 0x0000541024247816 */ /* 0x000fe20000000025 */
[----:B------:R-:W-:Y:S01]  /*11c90*/  HFMA2.MMA R8, R18, R94, R49 ;  /* 0x0000005e12087235 */ /* 0x000fe20000000031 */
[----:B------:R-:W-:-:S02]  /*11ca0*/  PRMT R40, R40, 0x5410, R41 ;  /* 0x0000541028287816 */ /* 0x000fc40000000029 */
[----:B------:R-:W-:Y:S01]  /*11cb0*/  PRMT R47, R47, 0x5410, R0 ;  /* 0x000054102f2f7816 */ /* 0x000fe20000000000 */
[-C--:B-1----:R-:W-:Y:S01]  /*11cc0*/  HFMA2.MMA R29, R57, R20.reuse, RZ ;  /* 0x00000014391d7235 */ /* 0x082fe200000000ff */
[-C--:B------:R-:W-:Y:S01]  /*11cd0*/  HFMA2 R28, R53, R20.reuse, RZ.H0_H0 ;  /* 0x00000014351c7231 */ /* 0x080fe200000400ff */
[----:B------:R-:W-:Y:S01]  /*11ce0*/  HFMA2.MMA R30, R19, R20, RZ ;  /* 0x00000014131e7235 */ /* 0x000fe200000000ff */
[----:B------:R-:W-:Y:S01]  /*11cf0*/  HFMA2 R20, R63, R20, RZ.H0_H0 ;  /* 0x000000143f147231 */ /* 0x000fe200000400ff */
[----:B------:R-:W-:Y:S01]  /*11d00*/  PRMT R43, R43, 0x5410, R46 ;  /* 0x000054102b2b7816 */ /* 0x000fe2000000002e */
[----:B------:R-:W-:Y:S01]  /*11d10*/  HADD2 R48, R27.H0_H0, R27.H1_H1 ;  /* 0x3000001b1b307230 */ /* 0x000fe20000000800 */
[-C--:B------:R-:W-:Y:S01]  /*11d20*/  HFMA2.MMA R29, R58, R21.reuse, R29 ;  /* 0x000000153a1d7235 */ /* 0x080fe2000000001d */
[----:B------:R-:W1:Y:S01]  /*11d30*/  LDS.128 R24, [UR4+0x3a0] ;  /* 0x0003a004ff187984 */ /* 0x000e620008000c00 */
[----:B------:R-:W-:Y:S01]  /*11d40*/  HFMA2.MMA R30, R50, R21, R30 ;  /* 0x00000015321e7235 */ /* 0x000fe2000000001e */
[-C--:B------:R-:W-:Y:S01]  /*11d50*/  HFMA2 R28, R52, R21.reuse, R28 ;  /* 0x00000015341c7231 */ /* 0x080fe2000000001c */
[----:B------:R-:W-:Y:S01]  /*11d60*/  PRMT R48, R48, 0x5410, R51 ;  /* 0x0000541030307816 */ /* 0x000fe20000000033 */
[----:B------:R-:W-:Y:S01]  /*11d70*/  HFMA2 R31, R64, R21, R20 ;  /* 0x00000015401f7231 */ /* 0x000fe20000000014 */
[-C--:B------:R-:W-:Y:S01]  /*11d80*/  HFMA2.MMA R20, R45, R22.reuse, R29 ;  /* 0x000000162d147235 */ /* 0x080fe2000000001d */
[-C--:B------:R-:W-:Y:S01]  /*11d90*/  HFMA2 R21, R79, R22.reuse, R28 ;  /* 0x000000164f157231 */ /* 0x080fe2000000001c */
[----:B------:R-:W-:Y:S01]  /*11da0*/  HFMA2.MMA R62, R61, R22, R30 ;  /* 0x000000163d3e7235 */ /* 0x000fe2000000001e */
[----:B------:R-:W-:Y:S01]  /*11db0*/  HFMA2 R22, R85, R22, R31 ;  /* 0x0000001655167231 */ /* 0x000fe2000000001f */
[----:B------:R-:W-:Y:S01]  /*11dc0*/  PRMT R55, R55, 0x5410, R59 ;  /* 0x0000541037377816 */ /* 0x000fe2000000003b */
[-C--:B------:R-:W-:Y:S01]  /*11dd0*/  HFMA2 R21, R70, R23.reuse, R21 ;  /* 0x0000001746157231 */ /* 0x080fe20000000015 */
[----:B------:R-:W2:Y:S01]  /*11de0*/  LDS.128 R28, [UR4+0x3b0] ;  /* 0x0003b004ff1c7984 */ /* 0x000ea20008000c00 */
[-C--:B------:R-:W-:Y:S01]  /*11df0*/  HFMA2.MMA R20, R74, R23.reuse, R20 ;  /* 0x000000174a147235 */ /* 0x080fe20000000014 */
[----:B------:R-:W-:Y:S01]  /*11e00*/  HFMA2 R22, R82, R23, R22 ;  /* 0x0000001752167231 */ /* 0x000fe20000000016 */
[----:B------:R-:W-:Y:S01]  /*11e10*/  HFMA2.MMA R62, R78, R23, R62 ;  /* 0x000000174e3e7235 */ /* 0x000fe2000000003e */
[-C--:B0-----:R-:W-:Y:S01]  /*11e20*/  HFMA2 R21, R75, R4.reuse, R21 ;  /* 0x000000044b157231 */ /* 0x081fe20000000015 */
[----:B------:R-:W-:Y:S01]  /*11e30*/  UIADD3 UR4, UR4, 0x40, URZ ;  /* 0x0000004004047890 */ /* 0x000fe2000fffe03f */
[----:B------:R-:W-:Y:S01]  /*11e40*/  HFMA2 R22, R87, R4, R22 ;  /* 0x0000000457167231 */ /* 0x000fe20000000016 */
[-C--:B------:R-:W-:Y:S01]  /*11e50*/  HFMA2.MMA R20, R77, R4.reuse, R20 ;  /* 0x000000044d147235 */ /* 0x080fe20000000014 */
[-C--:B------:R-:W-:Y:S01]  /*11e60*/  HFMA2 R21, R56, R5.reuse, R21 ;  /* 0x0000000538157231 */ /* 0x080fe20000000015 */
[----:B------:R-:W-:Y:S01]  /*11e70*/  HFMA2.MMA R62, R83, R4, R62 ;  /* 0x00000004533e7235 */ /* 0x000fe2000000003e */
[----:B------:R-:W-:Y:S01]  /*11e80*/  HFMA2 R22, R86, R5, R22 ;  /* 0x0000000556167231 */ /* 0x000fe20000000016 */
[----:B------:R-:W-:Y:S01]  /*11e90*/  IADD3 R105, R105, UR8, RZ ;  /* 0x0000000869697c10 */ /* 0x000fe2000fffe0ff */
[-C--:B------:R-:W-:Y:S01]  /*11ea0*/  HFMA2 R21, R17, R6.reuse, R21 ;  /* 0x0000000611157231 */ /* 0x080fe20000000015 */
[-C--:B------:R-:W-:Y:S01]  /*11eb0*/  HFMA2.MMA R20, R54, R5.reuse, R20 ;  /* 0x0000000536147235 */ /* 0x080fe20000000014 */
[----:B------:R-:W-:Y:S01]  /*11ec0*/  HFMA2 R22, R89, R6, R22 ;  /* 0x0000000659167231 */ /* 0x000fe20000000016 */
[----:B------:R-:W-:Y:S01]  /*11ed0*/  HFMA2.MMA R62, R110, R5, R62 ;  /* 0x000000056e3e7235 */ /* 0x000fe2000000003e */
[----:B------:R-:W-:-:S03]  /*11ee0*/  HFMA2 R5, R60, R7, R21 ;  /* 0x000000073c057231 */ /* 0x000fc60000000015 */
[-C--:B------:R-:W-:Y:S01]  /*11ef0*/  HFMA2.MMA R20, R121, R6.reuse, R20 ;  /* 0x0000000679147235 */ /* 0x080fe20000000014 */
[----:B------:R-:W-:Y:S01]  /*11f00*/  HADD2 R5, R5.H0_H0, R5.H1_H1 ;  /* 0x3000000505057230 */ /* 0x000fe20000000800 */
[----:B------:R-:W-:-:S04]  /*11f10*/  HFMA2.MMA R62, R125, R6, R62 ;  /* 0x000000067d3e7235 */ /* 0x000fc8000000003e */
[-C--:B------:R-:W-:Y:S02]  /*11f20*/  HFMA2.MMA R4, R120, R7.reuse, R20 ;  /* 0x0000000778047235 */ /* 0x080fe40000000014 */
        /* <DEDUP_REMOVED lines=16> */
[-C--:B--2---:R-:W-:Y:S01]  /*12030*/  HFMA2 R53, R75, R28.reuse, R53 ;  /* 0x0000001c4b357231 */ /* 0x084fe20000000035 */
        /* <DEDUP_REMOVED lines=13> */
[----:B------:R-:W-:-:S02]  /*12110*/  HADD2 R4, R4.H0_H0, R4.H1_H1 ;  /* 0x3000000404047230 */ /* 0x000fc40000000800 */
[----:B------:R-:W-:Y:S01]  /*12120*/  HADD2 R53, R53.H0_H0, R53.H1_H1 ;  /* 0x3000003535357230 */ /* 0x000fe20000000800 */
[-C--:B------:R-:W-:Y:S01]  /*12130*/  HFMA2.MMA R27, R121, R30.reuse, R27 ;  /* 0x0000001e791b7235 */ /* 0x080fe2000000001b */
[----:B------:R-:W-:Y:S01]  /*12140*/  HADD2 R6, R6.H0_H0, R6.H1_H1 ;  /* 0x3000000606067230 */ /* 0x000fe20000000800 */
[----:B------:R-:W-:Y:S01]  /*12150*/  HFMA2.MMA R19, R125, R30, R19 ;  /* 0x0000001e7d137235 */ /* 0x000fe20000000013 */
[----:B------:R-:W-:Y:S01]  /*12160*/  HADD2 R7, R7.H0_H0, R7.H1_H1 ;  /* 0x3000000707077230 */ /* 0x000fe20000000800 */
[----:B------:R-:W-:Y:S01]  /*12170*/  PRMT R4, R4, 0x5410, R5 ;  /* 0x0000541004047816 */ /* 0x000fe20000000005 */
[----:B------:R-:W-:Y:S01]  /*12180*/  HADD2 R22, R22.H0_H0, R22.H1_H1 ;  /* 0x3000001616167230 */ /* 0x000fe20000000800 */
[-C--:B------:R-:W-:Y:S01]  /*12190*/  HFMA2.MMA R27, R120, R31.reuse, R27 ;  /* 0x0000001f781b7235 */ /* 0x080fe2000000001b */
[-C--:B------:R-:W-:Y:S01]  /*121a0*/  HFMA2 R5, R55, R93.reuse, R40 ;  /* 0x0000005d37057231 */ /* 0x080fe20000000028 */
[----:B------:R-:W-:Y:S01]  /*121b0*/  HFMA2.MMA R19, R68, R31, R19 ;  /* 0x0000001f44137235 */ /* 0x000fe20000000013 */
[----:B------:R-:W-:Y:S01]  /*121c0*/  PRMT R3, R6, 0x5410, R7 ;  /* 0x0000541006037816 */ /* 0x000fe20000000007 */
[-C--:B------:R-:W-:Y:S01]  /*121d0*/  HFMA2.MMA R6, R48, R94.reuse, R38 ;  /* 0x0000005e30067235 */ /* 0x080fe20000000026 */
[----:B------:R-:W-:Y:S01]  /*121e0*/  HFMA2 R7, R43, R93, R36 ;  /* 0x0000005d2b077231 */ /* 0x000fe20000000024 */
[----:B------:R-:W-:-:S02]  /*121f0*/  HFMA2.MMA R4, R4, R94, R32 ;  /* 0x0000005e04047235 */ /* 0x000fc40000000020 */
[----:B------:R-:W-:Y:S02]  /*12200*/  HFMA2 R3, R3, R93, R33 ;  /* 0x0000005d03037231 */ /* 0x000fe40000000021 */
[----:B------:R-:W-:Y:S02]  /*12210*/  HADD2 R27, R27.H0_H0, R27.H1_H1 ;  /* 0x3000001b1b1b7230 */ /* 0x000fe40000000800 */
[----:B------:R-:W-:-:S03]  /*12220*/  HADD2 R19, R19.H0_H0, R19.H1_H1 ;  /* 0x3000001313137230 */ /* 0x000fc60000000800 */
[----:B------:R-:W-:Y:S02]  /*12230*/  PRMT R27, R27, 0x5410, R53 ;  /* 0x000054101b1b7816 */ /* 0x000fe40000000035 */
[----:B------:R-:W-:-:S04]  /*12240*/  PRMT R19, R19, 0x5410, R22 ;  /* 0x0000541013137816 */ /* 0x000fc80000000016 */
[----:B------:R-:W-:Y:S01]  /*12250*/  HFMA2.MMA R2, R27, R94, R35 ;  /* 0x0000005e1b027235 */ /* 0x000fe20000000023 */
[----:B------:R-:W-:Y:S01]  /*12260*/  HFMA2 R0, R19, R93, R47 ;  /* 0x0000005d13007231 */ /* 0x000fe2000000002f */
[----:B------:R-:W-:Y:S05]  /*12270*/  @!P0 BRA P1, `(.L_x_1559) ;  /* 0xffffa01000008947 */ /* 0x000fea000083ffff */
.L_x_1550:
[----:B------:R-:W-:-:S04]  /*12280*/  ISETP.GE.AND P0, PT, R98, R103, PT ;  /* 0x000000676200720c */ /* 0x000fc80003f06270 */
[----:B------:R-:W-:-:S13]  /*12290*/  ISETP.GE.OR P0, PT, R98, c[0x0][0x1b0], P0 ;  /* 0x00006c0062007a0c */ /* 0x000fda0000706670 */
[----:B------:R-:W-:Y:S05]  /*122a0*/  @P0 BRA `(.L_x_1560) ;  /* 0x000038a000000947 */ /* 0x000fea0003800000 */
.L_x_1565:
[----:B------:R-:W-:Y:S01]  /*122b0*/  ISETP.NE.AND P0, PT, R98, R95, PT ;  /* 0x0000005f6200720c */ /* 0x000fe20003f05270 */
[----:B------:R-:W2:Y:S01]  /*122c0*/  LDG.E.128.CONSTANT R20, [R104.64] ;  /* 0x0000000668147981 */ /* 0x000ea2000c1e9d00 */
[----:B------:R-:W-:-:S05]  /*122d0*/  MOV R107, c[0x0][0x18c] ;  /* 0x00006300006b7a02 */ /* 0x000fca0000000f00 */
[----:B------:R-:W-:-:S05]  /*122e0*/  IMAD.WIDE R40, R107, 0x4, R104 ;  /* 0x000000046b287825 */ /* 0x000fca00078e0268 */
[----:B------:R2:W3:Y:S01]  /*122f0*/  LDG.E.128.CONSTANT R24, [R40.64] ;  /* 0x0000000628187981 */ /* 0x0004e2000c1e9d00 */
[----:B------:R-:W-:Y:S02]  /*12300*/  @!P0 IADD3 R96, R96, 0x1, RZ ;  /* 0x0000000160608810 */ /* 0x000fe40007ffe0ff */
[----:B------:R-:W-:Y:S02]  /*12310*/  @!P0 LEA R18, R98, 0x1, 0x1 ;  /* 0x0000000162128811 */ /* 0x000fe400078e08ff */
[----:B------:R-:W-:Y:S02]  /*12320*/  @!P0 MOV R19, 0x2 ;  /* 0x0000000200138802 */ /* 0x000fe40000000f00 */
[----:B------:R-:W-:-:S03]  /*12330*/  @!P0 LEA R44, R96, R1, 0x3 ;  /* 0x00000001602c8211 */ /* 0x000fc600078e18ff */
[----:B------:R-:W-:-:S03]  /*12340*/  @!P0 IMAD.WIDE R18, R18, R19, c[0x0][0x198] ;  /* 0x0000660012128625 */ /* 0x000fc600078e0213 */
[----:B------:R-:W4:Y:S01]  /*12350*/  @!P0 LDL.64 R44, [R44] ;  /* 0x000000002c2c8983 */ /* 0x000f220000100a00 */
[----:B------:R-:W-:-:S03]  /*12360*/  IMAD.WIDE R42, R107, 0x4, R40 ;  /* 0x000000046b2a7825 */ /* 0x000fc600078e0228 */
[----:B------:R0:W5:Y:S03]  /*12370*/  @!P0 LDG.E.U16.CONSTANT R19, [R18.64] ;  /* 0x0000000612138981 */ /* 0x000166000c1e9500 */
[C---:B------:R-:W-:Y:S01]  /*12380*/  IMAD.WIDE R46, R107.reuse, 0x4, R42 ;  /* 0x000000046b2e7825 */ /* 0x040fe200078e022a */
[----:B------:R1:W5:Y:S04]  /*12390*/  LDG.E.128.CONSTANT R28, [R42.64] ;  /* 0x000000062a1c7981 */ /* 0x000368000c1e9d00 */
[----:B------:R0:W5:Y:S01]  /*123a0*/  LDG.E.128.CONSTANT R32, [R46.64] ;  /* 0x000000062e207981 */ /* 0x000162000c1e9d00 */
[----:B------:R-:W-:-:S05]  /*123b0*/  IMAD.WIDE R108, R107, 0x4, R46 ;  /* 0x000000046b6c7825 */ /* 0x000fca00078e022e */
[----:B------:R-:W5:Y:S01]  /*123c0*/  LDG.E.128.CONSTANT R36, [R108.64] ;  /* 0x000000066c247981 */ /* 0x000f62000c1e9d00 */
[----:B------:R-:W-:Y:S01]  /*123d0*/  HFMA2.MMA R17, -RZ, RZ, 0, 0.03125 ;  /* 0x00002800ff117435 */ /* 0x000fe200000001ff */
[----:B------:R-:W-:Y:S02]  /*123e0*/  ISETP.NE.AND P1, PT, R101, RZ, PT ;  /* 0x000000ff6500720c */ /* 0x000fe40003f25270 */
[----:B------:R-:W-:Y:S02]  /*123f0*/  ISETP.NE.AND P2, PT, R99, RZ, PT ;  /* 0x000000ff6300720c */ /* 0x000fe40003f45270 */
[----:B------:R-:W-:Y:S02]  /*12400*/  ISETP.NE.AND P3, PT, R97, RZ, PT ;  /* 0x000000ff6100720c */ /* 0x000fe40003f65270 */
[----:B--2---:R-:W-:Y:S02]  /*12410*/  SHF.R.U32.HI R41, RZ, 0xf, R20 ;  /* 0x0000000fff297819 */ /* 0x004fe40000011614 */
[----:B-1----:R-:W-:-:S02]  /*12420*/  SHF.R.U32.HI R42, RZ, 0xf, R22 ;  /* 0x0000000fff2a7819 */ /* 0x002fc40000011616 */
[C---:B------:R-:W-:Y:S02]  /*12430*/  LOP3.LUT R56, R21.reuse, 0x1f001f, RZ, 0xc0, !PT ;  /* 0x001f001f15387812 */ /* 0x040fe400078ec0ff */
[--C-:B------:R-:W-:Y:S02]  /*12440*/  SHF.R.U32.HI R54, RZ, 0xa, R21.reuse ;  /* 0x0000000aff367819 */ /* 0x100fe40000011615 */
[----:B0-----:R-:W-:Y:S02]  /*12450*/  LOP3.LUT R46, R21, 0x3e003e0, RZ, 0xc0, !PT ;  /* 0x03e003e0152e7812 */ /* 0x001fe400078ec0ff */
[----:B------:R-:W-:Y:S02]  /*12460*/  SHF.R.U32.HI R21, RZ, 0xf, R21 ;  /* 0x0000000fff157819 */ /* 0x000fe40000011615 */
[----:B------:R-:W-:Y:S02]  /*12470*/  LOP3.LUT R78, R23, 0x1f001f, RZ, 0xc0, !PT ;  /* 0x001f001f174e7812 */ /* 0x000fe400078ec0ff */
[----:B------:R-:W-:-:S02]  /*12480*/  SHF.R.U32.HI R80, RZ, 0xa, R23 ;  /* 0x0000000aff507819 */ /* 0x000fc40000011617 */
[----:B------:R-:W-:Y:S02]  /*12490*/  LOP3.LUT R61, R23, 0x3e003e0, RZ, 0xc0, !PT ;  /* 0x03e003e0173d7812 */ /* 0x000fe400078ec0ff */
[----:B------:R-:W-:Y:S02]  /*124a0*/  SHF.R.U32.HI R49, RZ, 0xf, R23 ;  /* 0x0000000fff317819 */ /* 0x000fe40000011617 */
[----:B---3--:R-:W-:Y:S02]  /*124b0*/  LOP3.LUT R40, R24, 0x1f001f, RZ, 0xc0, !PT ;  /* 0x001f001f18287812 */ /* 0x008fe400078ec0ff */
[----:B------:R-:W-:Y:S02]  /*124c0*/  SHF.R.U32.HI R48, RZ, 0xa, R24 ;  /* 0x0000000aff307819 */ /* 0x000fe40000011618 */
[----:B----4-:R-:W-:Y:S02]  /*124d0*/  @!P0 PRMT R94, R44, 0x7610, R94 ;  /* 0x000076102c5e8816 */ /* 0x010fe4000000005e */
[----:B------:R-:W-:-:S02]  /*124e0*/  LOP3.LUT R18, R24, 0x3e003e0, RZ, 0xc0, !PT ;  /* 0x03e003e018127812 */ /* 0x000fc400078ec0ff */
[----:B------:R-:W-:Y:S02]  /*124f0*/  SHF.R.U32.HI R24, RZ, 0xe, R24 ;  /* 0x0000000eff187819 */ /* 0x000fe40000011618 */
[----:B------:R-:W-:Y:S02]  /*12500*/  SHF.R.U32.HI R23, RZ, 0xe, R26 ;  /* 0x0000000eff177819 */ /* 0x000fe4000001161a */
[----:B------:R-:W-:Y:S02]  /*12510*/  LOP3.LUT R41, R41, 0x10001, RZ, 0xc0, !PT ;  /* 0x0001000129297812 */ /* 0x000fe400078ec0ff */
[----:B------:R-:W-:Y:S02]  /*12520*/  LOP3.LUT R42, R42, 0x10001, RZ, 0xc0, !PT ;  /* 0x000100012a2a7812 */ /* 0x000fe400078ec0ff */
[----:B-----5:R-:W-:Y:S02]  /*12530*/  @!P0 IADD3 R95, R19, R98, RZ ;  /* 0x00000062135f8210 */ /* 0x020fe40007ffe0ff */
[----:B------:R-:W-:-:S02]  /*12540*/  @!P0 PRMT R94, R94, 0x7610, R44 ;  /* 0x000076105e5e8816 */ /* 0x000fc4000000002c */
[C---:B------:R-:W-:Y:S02]  /*12550*/  LOP3.LUT R44, R20.reuse, 0x1f001f, RZ, 0xc0, !PT ;  /* 0x001f001f142c7812 */ /* 0x040fe400078ec0ff */
[----:B------:R-:W-:Y:S02]  /*12560*/  SHF.R.U32.HI R43, RZ, 0xa, R20 ;  /* 0x0000000aff2b7819 */ /* 0x000fe40000011614 */
[----:B------:R-:W-:Y:S02]  /*12570*/  LOP3.LUT R47, R20, 0x3e003e0, RZ, 0xc0, !PT ;  /* 0x03e003e0142f7812 */ /* 0x000fe400078ec0ff */
[C---:B------:R-:W-:Y:S02]  /*12580*/  LOP3.LUT R60, R22.reuse, 0x1f001f, RZ, 0xc0, !PT ;  /* 0x001f001f163c7812 */ /* 0x040fe400078ec0ff */
[----:B------:R-:W-:Y:S02]  /*12590*/  SHF.R.U32.HI R66, RZ, 0xa, R22 ;  /* 0x0000000aff427819 */ /* 0x000fe40000011616 */
[----:B------:R-:W-:-:S02]  /*125a0*/  LOP3.LUT R58, R22, 0x3e003e0, RZ, 0xc0, !PT ;  /* 0x03e003e0163a7812 */ /* 0x000fc400078ec0ff */
[C---:B------:R-:W-:Y:S02]  /*125b0*/  LOP3.LUT R53, R25.reuse, 0x1f001f, RZ, 0xc0, !PT ;  /* 0x001f001f19357812 */ /* 0x040fe400078ec0ff */
[--C-:B------:R-:W-:Y:S02]  /*125c0*/  SHF.R.U32.HI R55, RZ, 0xa, R25.reuse ;  /* 0x0000000aff377819 */ /* 0x100fe40000011619 */
[----:B------:R-:W-:Y:S02]  /*125d0*/  LOP3.LUT R19, R25, 0x3e003e0, RZ, 0xc0, !PT ;  /* 0x03e003e019137812 */ /* 0x000fe400078ec0ff */
[----:B------:R-:W-:Y:S02]  /*125e0*/  SHF.R.U32.HI R25, RZ, 0xe, R25 ;  /* 0x0000000eff197819 */ /* 0x000fe40000011619 */
[----:B------:R-:W-:Y:S02]  /*125f0*/  LOP3.LUT R62, R26, 0x1f001f, RZ, 0xc0, !PT ;  /* 0x001f001f1a3e7812 */ /* 0x000fe400078ec0ff */
[----:B------:R-:W-:-:S02]  /*12600*/  SHF.R.U32.HI R63, RZ, 0xa, R26 ;  /* 0x0000000aff3f7819 */ /* 0x000fc4000001161a */
[----:B------:R-:W-:Y:S02]  /*12610*/  LOP3.LUT R20, R26, 0x3e003e0, RZ, 0xc0, !PT ;  /* 0x03e003e01a147812 */ /* 0x000fe400078ec0ff */
[----:B------:R-:W-:Y:S02]  /*12620*/  LOP3.LUT R22, R21, 0x10001, RZ, 0xc0, !PT ;  /* 0x0001000115167812 */ /* 0x000fe400078ec0ff */
[----:B------:R-:W-:Y:S02]  /*12630*/  SHF.R.U32.HI R26, RZ, 0xe, R27 ;  /* 0x0000000eff1a7819 */ /* 0x000fe4000001161b */
[----:B------:R-:W-:Y:S02]  /*12640*/  LOP3.LUT R49, R49, 0x10001, RZ, 0xc0, !PT ;  /* 0x0001000131317812 */ /* 0x000fe400078ec0ff */
[----:B------:R-:W-:Y:S02]  /*12650*/  LOP3.LUT R21, R41, 0x20002, R24, 0xf8, !PT ;  /* 0x0002000229157812 */ /* 0x000fe400078ef818 */
[----:B------:R-:W-:-:S02]  /*12660*/  LOP3.LUT R23, R42, 0x20002, R23, 0xf8, !PT ;  /* 0x000200022a177812 */ /* 0x000fc400078ef817 */
[C---:B------:R-:W-:Y:S02]  /*12670*/  LOP3.LUT R41, R28.reuse, 0x1f001f, RZ, 0xc0, !PT ;  /* 0x001f001f1c297812 */ /* 0x040fe400078ec0ff */
[----:B------:R-:W-:Y:S02]  /*12680*/  SHF.R.U32.HI R42, RZ, 0xa, R28 ;  /* 0x0000000aff2a7819 */ /* 0x000fe4000001161c */
[----:B------:R-:W-:Y:S02]  /*12690*/  LOP3.LUT R64, R28, 0x3e003e0, RZ, 0xc0, !PT ;  /* 0x03e003e01c407812 */ /* 0x000fe400078ec0ff */
[C---:B------:R-:W-:Y:S02]  /*126a0*/  LOP3.LUT R67, R30.reuse, 0x1f001f, RZ, 0xc0, !PT ;  /* 0x001f001f1e437812 */ /* 0x040fe400078ec0ff */
[----:B------:R-:W-:Y:S02]  /*126b0*/  SHF.R.U32.HI R70, RZ, 0xa, R30 ;  /* 0x0000000aff467819 */ /* 0x000fe4000001161e */
[----:B------:R-:W-:-:S02]  /*126c0*/  LOP3.LUT R65, R30, 0x3e003e0, RZ, 0xc0, !PT ;  /* 0x03e003e01e417812 */ /* 0x000fc400078ec0ff */
[----:B------:R-:W-:Y:S02]  /*126d0*/  SHF.R.U32.HI R28, RZ, 0xd, R28 ;  /* 0x0000000dff1c7819 */ /* 0x000fe4000001161c */
[C---:B------:R-:W-:Y:S02]  /*126e0*/  LOP3.LUT R51, R29.reuse, 0x1f001f, RZ, 0xc0, !PT ;  /* 0x001f001f1d337812 */ /* 0x040fe400078ec0ff */
[----:B------:R-:W-:Y:S02]  /*126f0*/  SHF.R.U32.HI R52, RZ, 0xa, R29 ;  /* 0x0000000aff347819 */ /* 0x000fe4000001161d */
[----:B------:R-:W-:Y:S02]  /*12700*/  LOP3.LUT R68, R29, 0x3e003e0, RZ, 0xc0, !PT ;  /* 0x03e003e01d447812 */ /* 0x000fe400078ec0ff */
[----:B------:R-:W-:Y:S02]  /*12710*/  SHF.R.U32.HI R30, RZ, 0xd, R30 ;  /* 0x0000000dff1e7819 */ /* 0x000fe4000001161e */
[----:B------:R-:W-:-:S02]  /*12720*/  LOP3.LUT R22, R22, 0x20002, R25, 0xf8, !PT ;  /* 0x0002000216167812 */ /* 0x000fc400078ef819 */
[----:B------:R-:W-:Y:S02]  /*12730*/  SHF.R.U32.HI R29, RZ, 0xd, R29 ;  /* 0x0000000dff1d7819 */ /* 0x000fe4000001161d */
[----:B------:R-:W-:Y:S02]  /*12740*/  LOP3.LUT R26, R49, 0x20002, R26, 0xf8, !PT ;  /* 0x00020002311a7812 */ /* 0x000fe400078ef81a */
[C---:B------:R-:W-:Y:S02]  /*12750*/  LOP3.LUT R81, R31.reuse, 0x1f001f, RZ, 0xc0, !PT ;  /* 0x001f001f1f517812 */ /* 0x040fe400078ec0ff */
[----:B------:R-:W-:Y:S02]  /*12760*/  SHF.R.U32.HI R77, RZ, 0xa, R31 ;  /* 0x0000000aff4d7819 */ /* 0x000fe4000001161f */
[----:B------:R-:W-:Y:S02]  /*12770*/  LOP3.LUT R69, R31, 0x3e003e0, RZ, 0xc0, !PT ;  /* 0x03e003e01f457812 */ /* 0x000fe400078ec0ff */
[----:B------:R-:W-:-:S02]  /*12780*/  LOP3.LUT R49, R32, 0x1f001f, RZ, 0xc0, !PT ;  /* 0x001f001f20317812 */ /* 0x000fc400078ec0ff */
[----:B------:R-:W-:Y:S02]  /*12790*/  SHF.R.U32.HI R50, RZ, 0xa, R32 ;  /* 0x0000000aff327819 */ /* 0x000fe40000011620 */
[----:B------:R-:W-:Y:S02]  /*127a0*/  LOP3.LUT R73, R32, 0x3e003e0, RZ, 0xc0, !PT ;  /* 0x03e003e020497812 */ /* 0x000fe400078ec0ff */
[----:B------:R-:W-:Y:S02]  /*127b0*/  SHF.R.U32.HI R31, RZ, 0xd, R31 ;  /* 0x0000000dff1f7819 */ /* 0x000fe4000001161f */
[----:B------:R-:W-:Y:S02]  /*127c0*/  LOP3.LUT R21, R21, 0x40004, R28, 0xf8, !PT ;  /* 0x0004000415157812 */ /* 0x000fe400078ef81c */
[----:B------:R-:W-:Y:S02]  /*127d0*/  LOP3.LUT R30, R23, 0x40004, R30, 0xf8, !PT ;  /* 0x00040004171e7812 */ /* 0x000fe400078ef81e */
[----:B------:R-:W-:-:S02]  /*127e0*/  SHF.R.U32.HI R32, RZ, 0xc, R32 ;  /* 0x0000000cff207819 */ /* 0x000fc40000011620 */
[----:B------:R-:W-:Y:S02]  /*127f0*/  LOP3.LUT R24, R22, 0x40004, R29, 0xf8, !PT ;  /* 0x0004000416187812 */ /* 0x000fe400078ef81d */
[C---:B------:R-:W-:Y:S02]  /*12800*/  LOP3.LUT R57, R33.reuse, 0x1f001f, RZ, 0xc0, !PT ;  /* 0x001f001f21397812 */ /* 0x040fe400078ec0ff */
[--C-:B------:R-:W-:Y:S02]  /*12810*/  SHF.R.U32.HI R59, RZ, 0xa, R33.reuse ;  /* 0x0000000aff3b7819 */ /* 0x100fe40000011621 */
[----:B------:R-:W-:Y:S02]  /*12820*/  LOP3.LUT R82, R33, 0x3e003e0, RZ, 0xc0, !PT ;  /* 0x03e003e021527812 */ /* 0x000fe400078ec0ff */
[----:B------:R-:W-:Y:S02]  /*12830*/  SHF.R.U32.HI R23, RZ, 0xc, R33 ;  /* 0x0000000cff177819 */ /* 0x000fe40000011621 */
[----:B------:R-:W-:-:S02]  /*12840*/  LOP3.LUT R33, R34, 0x1f001f, RZ, 0xc0, !PT ;  /* 0x001f001f22217812 */ /* 0x000fc400078ec0ff */
[--C-:B------:R-:W-:Y:S02]  /*12850*/  SHF.R.U32.HI R71, RZ, 0xa, R34.reuse ;  /* 0x0000000aff477819 */ /* 0x100fe40000011622 */
[----:B------:R-:W-:Y:S02]  /*12860*/  LOP3.LUT R84, R34, 0x3e003e0, RZ, 0xc0, !PT ;  /* 0x03e003e022547812 */ /* 0x000fe400078ec0ff */
[----:B------:R-:W-:Y:S02]  /*12870*/  SHF.R.U32.HI R25, RZ, 0xc, R34 ;  /* 0x0000000cff197819 */ /* 0x000fe40000011622 */
[C---:B------:R-:W-:Y:S02]  /*12880*/  LOP3.LUT R34, R35.reuse, 0x1f001f, RZ, 0xc0, !PT ;  /* 0x001f001f23227812 */ /* 0x040fe400078ec0ff */
[----:B------:R-:W-:Y:S02]  /*12890*/  SHF.R.U32.HI R102, RZ, 0xa, R35 ;  /* 0x0000000aff667819 */ /* 0x000fe40000011623 */
[----:B------:R-:W-:-:S02]  /*128a0*/  LOP3.LUT R85, R35, 0x3e003e0, RZ, 0xc0, !PT ;  /* 0x03e003e023557812 */ /* 0x000fc400078ec0ff */
[----:B------:R-:W-:Y:S02]  /*128b0*/  LOP3.LUT R26, R26, 0x40004, R31, 0xf8, !PT ;  /* 0x000400041a1a7812 */ /* 0x000fe400078ef81f */
[----:B------:R-:W-:Y:S02]  /*128c0*/  SHF.R.U32.HI R35, RZ, 0xc, R35 ;  /* 0x0000000cff237819 */ /* 0x000fe40000011623 */
[----:B------:R-:W-:Y:S02]  /*128d0*/  LOP3.LUT R22, R21, 0x80008, R32, 0xf8, !PT ;  /* 0x0008000815167812 */ /* 0x000fe400078ef820 */
[----:B------:R-:W-:Y:S02]  /*128e0*/  LOP3.LUT R24, R24, 0x80008, R23, 0xf8, !PT ;  /* 0x0008000818187812 */ /* 0x000fe400078ef817 */
[----:B------:R-:W-:Y:S02]  /*128f0*/  SHF.R.U32.HI R21, RZ, 0xb, R36 ;  /* 0x0000000bff157819 */ /* 0x000fe40000011624 */
[----:B------:R-:W-:-:S02]  /*12900*/  @!P0 PRMT R93, R45, 0x7610, R93 ;  /* 0x000076102d5d8816 */ /* 0x000fc4000000005d */
[----:B------:R-:W-:Y:S02]  /*12910*/  SHF.R.U32.HI R23, RZ, 0xb, R37 ;  /* 0x0000000bff177819 */ /* 0x000fe40000011625 */
[----:B------:R-:W-:Y:S02]  /*12920*/  LOP3.LUT R58, R58, 0x64006400, RZ, 0xfc, !PT ;  /* 0x640064003a3a7812 */ /* 0x000fe400078efcff */
[----:B------:R-:W-:Y:S02]  /*12930*/  LOP3.LUT R79, R30, 0x80008, R25, 0xf8, !PT ;  /* 0x000800081e4f7812 */ /* 0x000fe400078ef819 */
[----:B------:R-:W-:Y:S02]  /*12940*/  SHF.R.U32.HI R72, RZ, 0xb, R38 ;  /* 0x0000000bff487819 */ /* 0x000fe40000011626 */
[----:B------:R-:W-:Y:S02]  /*12950*/  LOP3.LUT R86, R26, 0x80008, R35, 0xf8, !PT ;  /* 0x000800081a567812 */ /* 0x000fe400078ef823 */
[----:B------:R-:W-:-:S02]  /*12960*/  LOP3.LUT R25, R36, 0x1f001f, RZ, 0xc0, !PT ;  /* 0x001f001f24197812 */ /* 0x000fc400078ec0ff */
[----:B------:R-:W-:Y:S02]  /*12970*/  SHF.R.U32.HI R26, RZ, 0xa, R36 ;  /* 0x0000000aff1a7819 */ /* 0x000fe40000011624 */
[----:B------:R-:W-:Y:S02]  /*12980*/  LOP3.LUT R35, R36, 0x3e003e0, RZ, 0xc0, !PT ;  /* 0x03e003e024237812 */ /* 0x000fe400078ec0ff */
[----:B------:R-:W-:Y:S01]  /*12990*/  LOP3.LUT R21, R22, 0x100010, R21, 0xf8, !PT ;  /* 0x0010001016157812 */ /* 0x000fe200078ef815 */
[----:B------:R-:W-:Y:S01]  /*129a0*/  HFMA2 R83, R58, R17.H0_H0, -48, -48 ;  /* 0xd200d2003a537431 */ /* 0x000fe20000040011 */
[----:B------:R-:W-:Y:S02]  /*129b0*/  @!P0 PRMT R93, R93, 0x7610, R45 ;  /* 0x000076105d5d8816 */ /* 0x000fe4000000002d */
[----:B------:R-:W-:Y:S02]  /*129c0*/  LOP3.LUT R36, R37, 0x3e003e0, RZ, 0xc0, !PT ;  /* 0x03e003e025247812 */ /* 0x000fe400078ec0ff */
[----:B------:R-:W-:-:S02]  /*129d0*/  LOP3.LUT R22, R24, 0x100010, R23, 0xf8, !PT ;  /* 0x0010001018167812 */ /* 0x000fc400078ef817 */
[----:B------:R-:W-:Y:S02]  /*129e0*/  LOP3.LUT R46, R46, 0x64006400, RZ, 0xfc, !PT ;  /* 0x640064002e2e7812 */ /* 0x000fe400078efcff */
[----:B------:R-:W-:Y:S02]  /*129f0*/  LOP3.LUT R45, R27, 0x3e003e0, RZ, 0xc0, !PT ;  /* 0x03e003e01b2d7812 */ /* 0x000fe400078ec0ff */
[----:B------:R-:W-:Y:S02]  /*12a00*/  LOP3.LUT R23, R79, 0x100010, R72, 0xf8, !PT ;  /* 0x001000104f177812 */ /* 0x000fe400078ef848 */
[----:B------:R-:W-:Y:S02]  /*12a10*/  LOP3.LUT R72, R47, 0x64006400, RZ, 0xfc, !PT ;  /* 0x640064002f487812 */ /* 0x000fe400078efcff */
[----:B------:R-:W-:Y:S02]  /*12a20*/  LOP3.LUT R58, R20, 0x64006400, RZ, 0xfc, !PT ;  /* 0x64006400143a7812 */ /* 0x000fe400078efcff */
[----:B------:R-:W-:-:S02]  /*12a30*/  LOP3.LUT R74, R27, 0x1f001f, RZ, 0xc0, !PT ;  /* 0x001f001f1b4a7812 */ /* 0x000fc400078ec0ff */
[----:B------:R-:W-:Y:S01]  /*12a40*/  SHF.R.U32.HI R75, RZ, 0xa, R27 ;  /* 0x0000000aff4b7819 */ /* 0x000fe2000001161b */
[----:B------:R-:W-:Y:S01]  /*12a50*/  HFMA2 R87, R46, R17.H0_H0, -48, -48 ;  /* 0xd200d2002e577431 */ /* 0x000fe20000040011 */
[----:B------:R-:W-:Y:S02]  /*12a60*/  LOP3.LUT R27, R37, 0x1f001f, RZ, 0xc0, !PT ;  /* 0x001f001f251b7812 */ /* 0x000fe400078ec0ff */
[----:B------:R-:W-:Y:S02]  /*12a70*/  SHF.R.U32.HI R28, RZ, 0xa, R37 ;  /* 0x0000000aff1c7819 */ /* 0x000fe40000011625 */
[----:B------:R-:W-:Y:S02]  /*12a80*/  LOP3.LUT R20, R64, 0x64006400, RZ, 0xfc, !PT ;  /* 0x6400640040147812 */ /* 0x000fe400078efcff */
[----:B------:R-:W-:Y:S02]  /*12a90*/  LOP3.LUT R36, R36, 0x64006400, RZ, 0xfc, !PT ;  /* 0x6400640024247812 */ /* 0x000fe400078efcff */
[----:B------:R-:W-:-:S02]  /*12aa0*/  LOP3.LUT R29, R38, 0x1f001f, RZ, 0xc0, !PT ;  /* 0x001f001f261d7812 */ /* 0x000fc400078ec0ff */
[----:B------:R-:W-:Y:S02]  /*12ab0*/  SHF.R.U32.HI R30, RZ, 0xa, R38 ;  /* 0x0000000aff1e7819 */ /* 0x000fe40000011626 */
[----:B------:R-:W-:Y:S02]  /*12ac0*/  LOP3.LUT R37, R38, 0x3e003e0, RZ, 0xc0, !PT ;  /* 0x03e003e026257812 */ /* 0x000fe400078ec0ff */
[----:B------:R-:W-:Y:S02]  /*12ad0*/  LOP3.LUT R76, R61, 0x64006400, RZ, 0xfc, !PT ;  /* 0x640064003d4c7812 */ /* 0x000fe400078efcff */
[----:B------:R-:W-:Y:S01]  /*12ae0*/  LOP3.LUT R88, R45, 0x64006400, RZ, 0xfc, !PT ;  /* 0x640064002d587812 */ /* 0x000fe200078efcff */
[----:B------:R-:W-:Y:S01]  /*12af0*/  HFMA2 R91, R72, R17.H0_H0, -48, -48 ;  /* 0xd200d200485b7431 */ /* 0x000fe20000040011 */
[C---:B------:R-:W-:Y:S02]  /*12b00*/  LOP3.LUT R38, R39.reuse, 0x3e003e0, RZ, 0xc0, !PT ;  /* 0x03e003e027267812 */ /* 0x040fe400078ec0ff */
[----:B------:R-:W-:-:S02]  /*12b10*/  LOP3.LUT R31, R39, 0x1f001f, RZ, 0xc0, !PT ;  /* 0x001f001f271f7812 */ /* 0x000fc400078ec0ff */
[--C-:B------:R-:W-:Y:S02]  /*12b20*/  SHF.R.U32.HI R32, RZ, 0xa, R39.reuse ;  /* 0x0000000aff207819 */ /* 0x100fe40000011627 */
[----:B------:R-:W-:Y:S02]  /*12b30*/  LOP3.LUT R18, R18, 0x64006400, RZ, 0xfc, !PT ;  /* 0x6400640012127812 */ /* 0x000fe400078efcff */
[----:B------:R-:W-:Y:S01]  /*12b40*/  LOP3.LUT R46, R68, 0x64006400, RZ, 0xfc, !PT ;  /* 0x64006400442e7812 */ /* 0x000fe200078efcff */
[----:B------:R-:W-:Y:S01]  /*12b50*/  HFMA2 R68, R58, R17.H0_H0, -48, -48 ;  /* 0xd200d2003a447431 */ /* 0x000fe20000040011 */
[----:B------:R-:W-:Y:S02]  /*12b60*/  SHF.R.U32.HI R39, RZ, 0xb, R39 ;  /* 0x0000000bff277819 */ /* 0x000fe40000011627 */
[----:B------:R-:W-:Y:S02]  /*12b70*/  LOP3.LUT R80, R80, 0x1f001f, RZ, 0xc0, !PT ;  /* 0x001f001f50507812 */ /* 0x000fe400078ec0ff */
[----:B------:R-:W-:-:S02]  /*12b80*/  LOP3.LUT R48, R48, 0x1f001f, RZ, 0xc0, !PT ;  /* 0x001f001f30307812 */ /* 0x000fc400078ec0ff */
[----:B------:R-:W-:Y:S01]  /*12b90*/  LOP3.LUT R72, R19, 0x64006400, RZ, 0xfc, !PT ;  /* 0x6400640013487812 */ /* 0x000fe200078efcff */
[-C--:B------:R-:W-:Y:S01]  /*12ba0*/  HFMA2 R19, R36, R17.reuse.H0_H0, -48, -48 ;  /* 0xd200d20024137431 */ /* 0x080fe20000040011 */
[----:B------:R-:W-:Y:S01]  /*12bb0*/  LOP3.LUT R58, R73, 0x64006400, RZ, 0xfc, !PT ;  /* 0x64006400493a7812 */ /* 0x000fe200078efcff */
[-C--:B------:R-:W-:Y:S01]  /*12bc0*/  HFMA2 R73, R20, R17.reuse.H0_H0, -48, -48 ;  /* 0xd200d20014497431 */ /* 0x080fe20000040011 */
[----:B------:R-:W-:Y:S01]  /*12bd0*/  LOP3.LUT R20, R35, 0x64006400, RZ, 0xfc, !PT ;  /* 0x6400640023147812 */ /* 0x000fe200078efcff */
[-C--:B------:R-:W-:Y:S01]  /*12be0*/  HFMA2 R79, R76, R17.reuse.H0_H0, -48, -48 ;  /* 0xd200d2004c4f7431 */ /* 0x080fe20000040011 */
[----:B------:R-:W-:Y:S01]  /*12bf0*/  LOP3.LUT R43, R43, 0x1f001f, RZ, 0xc0, !PT ;  /* 0x001f001f2b2b7812 */ /* 0x000fe200078ec0ff */
[-C--:B------:R-:W-:Y:S01]  /*12c00*/  HFMA2 R64, R88, R17.reuse.H0_H0, -48, -48 ;  /* 0xd200d20058407431 */ /* 0x080fe20000040011 */
[----:B------:R-:W-:Y:S01]  /*12c10*/  LOP3.LUT R78, R78, 0x64006400, RZ, 0xfc, !PT ;  /* 0x640064004e4e7812 */ /* 0x000fe200078efcff */
[----:B------:R-:W-:Y:S01]  /*12c20*/  HFMA2 R76, R18, R17.H0_H0, -48, -48 ;  /* 0xd200d200124c7431 */ /* 0x000fe20000040011 */
[----:B------:R-:W-:-:S02]  /*12c30*/  LOP3.LUT R36, R75, 0x1f001f, RZ, 0xc0, !PT ;  /* 0x001f001f4b247812 */ /* 0x000fc400078ec0ff */
[----:B------:R-:W-:Y:S02]  /*12c40*/  LOP3.LUT R24, R86, 0x100010, R39, 0xf8, !PT ;  /* 0x0010001056187812 */ /* 0x000fe400078ef827 */
[----:B------:R-:W-:Y:S02]  /*12c50*/  LOP3.LUT R88, R85, 0x64006400, RZ, 0xfc, !PT ;  /* 0x6400640055587812 */ /* 0x000fe400078efcff */
[----:B------:R-:W-:Y:S02]  /*12c60*/  ISETP.NE.AND P0, PT, R100, RZ, PT ;  /* 0x000000ff6400720c */ /* 0x000fe40003f05270 */
        /* <DEDUP_REMOVED lines=14> */
[----:B------:R-:W-:Y:S01]  /*12d50*/  HADD2 R80, R78, -1040, -1040 ;  /* 0xe410e4104e507430 */ /* 0x000fe20000000000 */
[----:B------:R-:W-:-:S02]  /*12d60*/  LOP3.LUT R60, R60, 0x64006400, RZ, 0xfc, !PT ;  /* 0x640064003c3c7812 */ /* 0x000fc400078efcff */
[----:B------:R-:W-:Y:S02]  /*12d70*/  LOP3.LUT R43, R43, 0x64006400, RZ, 0xfc, !PT ;  /* 0x640064002b2b7812 */ /* 0x000fe400078efcff */
[----:B------:R-:W-:Y:S01]  /*12d80*/  LOP3.LUT R33, R71, 0x1f001f, RZ, 0xc0, !PT ;  /* 0x001f001f47217812 */ /* 0x000fe200078ec0ff */
[-C--:B------:R-:W-:Y:S01]  /*12d90*/  HFMA2 R69, R46, R17.reuse.H0_H0, -48, -48 ;  /* 0xd200d2002e457431 */ /* 0x080fe20000040011 */
[----:B------:R-:W-:Y:S01]  /*12da0*/  LOP3.LUT R44, R44, 0x64006400, RZ, 0xfc, !PT ;  /* 0x640064002c2c7812 */ /* 0x000fe200078efcff */
[----:B------:R-:W-:Y:S01]  /*12db0*/  HFMA2 R47, R88, R17.H0_H0, -48, -48 ;  /* 0xd200d200582f7431 */ /* 0x000fe20000040011 */
[----:B------:R-:W-:Y:S01]  /*12dc0*/  LOP3.LUT R54, R54, 0x64006400, RZ, 0xfc, !PT ;  /* 0x6400640036367812 */ /* 0x000fe200078efcff */
[----:B------:R-:W-:Y:S01]  /*12dd0*/  HADD2 R78, R35, -1040, -1040 ;  /* 0xe410e410234e7430 */ /* 0x000fe20000000000 */
[----:B------:R-:W-:Y:S02]  /*12de0*/  LOP3.LUT R66, R66, 0x64006400, RZ, 0xfc, !PT ;  /* 0x6400640042427812 */ /* 0x000fe400078efcff */
[----:B------:R-:W-:-:S02]  /*12df0*/  LOP3.LUT R40, R40, 0x64006400, RZ, 0xfc, !PT ;  /* 0x6400640028287812 */ /* 0x000fc400078efcff */
[----:B------:R-:W-:Y:S02]  /*12e00*/  LOP3.LUT R55, R55, 0x64006400, RZ, 0xfc, !PT ;  /* 0x6400640037377812 */ /* 0x000fe400078efcff */
        /* <DEDUP_REMOVED lines=17> */
[----:B------:R-:W-:Y:S01]  /*12f20*/  HADD2 R88, R56, -1040, -1040 ;  /* 0xe410e41038587430 */ /* 0x000fe20000000000 */
[----:B------:R-:W-:Y:S01]  /*12f30*/  LOP3.LUT R28, R28, 0x1f001f, RZ, 0xc0, !PT ;  /* 0x001f001f1c1c7812 */ /* 0x000fe200078ec0ff */
[----:B------:R-:W-:Y:S01]  /*12f40*/  HFMA2 R17, R38, R17.H0_H0, -48, -48 ;  /* 0xd200d20026117431 */ /* 0x000fe20000040011 */
[----:B------:R-:W-:-:S02]  /*12f50*/  LOP3.LUT R30, R30, 0x1f001f, RZ, 0xc0, !PT ;  /* 0x001f001f1e1e7812 */ /* 0x000fc400078ec0ff */
[----:B------:R-:W-:Y:S01]  /*12f60*/  LOP3.LUT R32, R32, 0x1f001f, RZ, 0xc0, !PT ;  /* 0x001f001f20207812 */ /* 0x000fe200078ec0ff */
[----:B------:R-:W-:Y:S01]  /*12f70*/  HADD2 R84, R60, -1040, -1040 ;  /* 0xe410e4103c547430 */ /* 0x000fe20000000000 */
        /* <DEDUP_REMOVED lines=37> */
[----:B------:R-:W-:-:S02]  /*131d0*/  HADD2 R21, R25, -1040, -1040 ;  /* 0xe410e41019157430 */ /* 0x000fc40000000000 */
[----:B------:R-:W-:Y:S02]  /*131e0*/  HADD2 R81, R62, -1040, -1040 ;  /* 0xe410e4103e517430 */ /* 0x000fe40000000000 */
[----:B------:R-:W-:Y:S02]  /*131f0*/  HADD2 R77, R74, -1040, -1040 ;  /* 0xe410e4104a4d7430 */ /* 0x000fe40000000000 */
[----:B------:R-:W-:Y:S02]  /*13200*/  HADD2 R25, R26, -1040, -1040 ;  /* 0xe410e4101a197430 */ /* 0x000fe40000000000 */
[----:B------:R-:W-:Y:S02]  /*13210*/  HADD2 R85, R53, -1040, -1040 ;  /* 0xe410e41035557430 */ /* 0x000fe40000000000 */
[----:B------:R-:W-:Y:S02]  /*13220*/  HADD2 R67, R63, -1040, -1040 ;  /* 0xe410e4103f437430 */ /* 0x000fe40000000000 */
        /* <DEDUP_REMOVED lines=27> */
[----:B------:R-:W-:Y:S01]  /*133e0*/  HADD2 R44, R44, -1040, -1040 ;  /* 0xe410e4102c2c7430 */ /* 0x000fe20000000000 */
[----:B------:R-:W-:Y:S05]  /*133f0*/  @!P0 BRA `(.L_x_1561) ;  /* 0x000004c000008947 */ /* 0x000fea0003800000 */
[----:B------:R-:W0:Y:S04]  /*13400*/  LDS.128 R36, [UR4] ;  /* 0x00000004ff247984 */ /* 0x000e280008000c00 */
[----:B------:R-:W1:Y:S01]  /*13410*/  LDS.128 R28, [UR4+0x10] ;  /* 0x00001004ff1c7984 */ /* 0x000e620008000c00 */
        /* <DEDUP_REMOVED lines=13> */
[-C--:B-1----:R-:W-:Y:S01]  /*134f0*/  HFMA2 R37, R72, R28.reuse, R37 ;  /* 0x0000001c48257231 */ /* 0x082fe20000000025 */
[-C--:B------:R-:W-:Y:S01]  /*13500*/  HFMA2.MMA R36, R89, R39.reuse, R32 ;  /* 0x0000002759247235 */ /* 0x080fe20000000020 */
[----:B------:R-:W-:Y:S01]  /*13510*/  HFMA2 R38, R77, R39, R38 ;  /* 0x000000274d267231 */ /* 0x000fe20000000026 */
[----:B------:R-:W-:Y:S01]  /*13520*/  HFMA2.MMA R102, R81, R39, R102 ;  /* 0x0000002751667235 */ /* 0x000fe20000000066 */
[----:B------:R-:W-:Y:S01]  /*13530*/  HFMA2 R37, R71, R29, R37 ;  /* 0x0000001d47257231 */ /* 0x000fe20000000025 */
[----:B------:R-:W0:Y:S01]  /*13540*/  LDS.128 R32, [UR4+0x20] ;  /* 0x00002004ff207984 */ /* 0x000e220008000c00 */
[----:B------:R-:W-:Y:S01]  /*13550*/  HFMA2 R38, R64, R28, R38 ;  /* 0x0000001c40267231 */ /* 0x000fe20000000026 */
[----:B------:R-:W-:-:S02]  /*13560*/  HFMA2.MMA R36, R76, R28, R36 ;  /* 0x0000001c4c247235 */ /* 0x000fc40000000024 */
[----:B------:R-:W-:Y:S01]  /*13570*/  HFMA2.MMA R102, R68, R28, R102 ;  /* 0x0000001c44667235 */ /* 0x000fe20000000066 */
[----:B------:R-:W-:-:S03]  /*13580*/  HFMA2 R38, R63, R29, R38 ;  /* 0x0000001d3f267231 */ /* 0x000fc60000000026 */
[-C--:B------:R-:W-:Y:S02]  /*13590*/  HFMA2.MMA R36, R75, R29.reuse, R36 ;  /* 0x0000001d4b247235 */ /* 0x080fe40000000024 */
[----:B------:R-:W-:Y:S01]  /*135a0*/  HFMA2.MMA R102, R67, R29, R102 ;  /* 0x0000001d43667235 */ /* 0x000fe20000000066 */
[----:B------:R-:W-:-:S03]  /*135b0*/  HFMA2 R29, R70, R30, R37 ;  /* 0x0000001e461d7231 */ /* 0x000fc60000000025 */
[-C--:B------:R-:W-:Y:S01]  /*135c0*/  HFMA2.MMA R36, R74, R30.reuse, R36 ;  /* 0x0000001e4a247235 */ /* 0x080fe20000000024 */
[----:B------:R-:W-:Y:S01]  /*135d0*/  HFMA2 R29, R69, R31, R29 ;  /* 0x0000001f451d7231 */ /* 0x000fe2000000001d */
[----:B------:R-:W-:Y:S01]  /*135e0*/  HFMA2.MMA R102, R66, R30, R102 ;  /* 0x0000001e42667235 */ /* 0x000fe20000000066 */
[----:B------:R-:W-:-:S03]  /*135f0*/  HFMA2 R30, R62, R30, R38 ;  /* 0x0000001e3e1e7231 */ /* 0x000fc60000000026 */
[-C--:B------:R-:W-:Y:S01]  /*13600*/  HFMA2.MMA R28, R73, R31.reuse, R36 ;  /* 0x0000001f491c7235 */ /* 0x080fe20000000024 */
[----:B------:R-:W-:Y:S01]  /*13610*/  HFMA2 R30, R61, R31, R30 ;  /* 0x0000001f3d1e7231 */ /* 0x000fe2000000001e */
[----:B------:R-:W-:Y:S02]  /*13620*/  HFMA2.MMA R102, R65, R31, R102 ;  /* 0x0000001f41667235 */ /* 0x000fe40000000066 */
[----:B------:R-:W1:Y:S02]  /*13630*/  LDS.128 R36, [UR4+0x30] ;  /* 0x00003004ff247984 */ /* 0x000e640008000c00 */
[-C--:B0-----:R-:W-:Y:S01]  /*13640*/  HFMA2.MMA R28, R60, R32.reuse, R28 ;  /* 0x000000203c1c7235 */ /* 0x081fe2000000001c */
[-C--:B------:R-:W-:Y:S01]  /*13650*/  HFMA2 R29, R48, R32.reuse, R29 ;  /* 0x00000020301d7231 */ /* 0x080fe2000000001d */
[----:B------:R-:W-:Y:S01]  /*13660*/  HFMA2.MMA R102, R49, R32, R102 ;  /* 0x0000002031667235 */ /* 0x000fe20000000066 */
[----:B------:R-:W-:Y:S02]  /*13670*/  HFMA2 R30, R50, R32, R30 ;  /* 0x00000020321e7231 */ /* 0x000fe4000000001e */
        /* <DEDUP_REMOVED lines=9> */
[----:B------:R-:W-:-:S03]  /*13710*/  HFMA2 R30, R57, R35, R30 ;  /* 0x00000023391e7231 */ /* 0x000fc6000000001e */
[-C--:B------:R-:W-:Y:S02]  /*13720*/  HFMA2.MMA R28, R54, R35.reuse, R28 ;  /* 0x00000023361c7235 */ /* 0x080fe4000000001c */
[----:B------:R-:W-:-:S04]  /*13730*/  HFMA2.MMA R102, R56, R35, R102 ;  /* 0x0000002338667235 */ /* 0x000fc80000000066 */
[-C--:B-1----:R-:W-:Y:S01]  /*13740*/  HFMA2.MMA R28, R21, R36.reuse, R28 ;  /* 0x00000024151c7235 */ /* 0x082fe2000000001c */
        /* <DEDUP_REMOVED lines=13> */
[----:B------:R-:W-:Y:S01]  /*13820*/  HADD2 R29, R29.H0_H0, R29.H1_H1 ;  /* 0x3000001d1d1d7230 */ /* 0x000fe20000000800 */
[-C--:B------:R-:W-:Y:S01]  /*13830*/  HFMA2.MMA R28, R26, R39.reuse, R28 ;  /* 0x000000271a1c7235 */ /* 0x080fe2000000001c */
[----:B------:R-:W-:Y:S01]  /*13840*/  HADD2 R30, R30.H0_H0, R30.H1_H1 ;  /* 0x3000001e1e1e7230 */ /* 0x000fe20000000800 */
[----:B------:R-:W-:-:S08]  /*13850*/  HFMA2.MMA R102, R42, R39, R102 ;  /* 0x000000272a667235 */ /* 0x000fd00000000066 */
[----:B------:R-:W-:Y:S02]  /*13860*/  HADD2 R28, R28.H0_H0, R28.H1_H1 ;  /* 0x3000001c1c1c7230 */ /* 0x000fe40000000800 */
[----:B------:R-:W-:-:S03]  /*13870*/  HADD2 R102, R102.H0_H0, R102.H1_H1 ;  /* 0x3000006666667230 */ /* 0x000fc60000000800 */
[----:B------:R-:W-:Y:S02]  /*13880*/  PRMT R28, R28, 0x5410, R29 ;  /* 0x000054101c1c7816 */ /* 0x000fe4000000001d */
[----:B------:R-:W-:-:S04]  /*13890*/  PRMT R102, R102, 0x5410, R30 ;  /* 0x0000541066667816 */ /* 0x000fc8000000001e */
[----:B------:R-:W-:Y:S01]  /*138a0*/  HFMA2.MMA R16, R28, R94, R16 ;  /* 0x0000005e1c107235 */ /* 0x000fe20000000010 */
[----:B------:R-:W-:-:S05]  /*138b0*/  HFMA2 R15, R102, R93, R15 ;  /* 0x0000005d660f7231 */ /* 0x000fca000000000f */
.L_x_1561:
[----:B------:R-:W-:Y:S05]  /*138c0*/  @!P1 BRA `(.L_x_1562) ;  /* 0x000004c000009947 */ /* 0x000fea0003800000 */
[----:B------:R-:W0:Y:S04]  /*138d0*/  LDS.128 R36, [UR4+0x80] ;  /* 0x00008004ff247984 */ /* 0x000e280008000c00 */
        /* <DEDUP_REMOVED lines=75> */
.L_x_1562:
        /* <DEDUP_REMOVED lines=77> */
.L_x_1563:
        /* <DEDUP_REMOVED lines=76> */
[----:B------:R-:W-:Y:S02]  /*14720*/  HFMA2 R9, R102, R93, R9 ;  /* 0x0000005d66097231 */ /* 0x000fe40000000009 */
.L_x_1564:
[----:B------:R-:W0:Y:S01]  /*14730*/  LDS.128 R36, [UR4+0x200] ;  /* 0x00020004ff247984 */ /* 0x000e220008000c00 */
[----:B------:R-:W-:Y:S01]  /*14740*/  MOV R111, R23 ;  /* 0x00000017006f7202 */ /* 0x000fe20000000f00 */
[----:B------:R-:W-:Y:S01]  /*14750*/  IMAD.WIDE R104, R107, 0x4, R108 ;  /* 0x000000046b687825 */ /* 0x000fe200078e026c */
[----:B------:R-:W-:Y:S01]  /*14760*/  MOV R107, R21 ;  /* 0x00000015006b7202 */ /* 0x000fe20000000f00 */
[----:B------:R-:W1:Y:S01]  /*14770*/  LDS.128 R32, [UR4+0x210] ;  /* 0x00021004ff207984 */ /* 0x000e620008000c00 */
[----:B------:R-:W-:Y:S02]  /*14780*/  MOV R113, R24 ;  /* 0x0000001800717202 */ /* 0x000fe40000000f00 */
[----:B------:R-:W-:Y:S02]  /*14790*/  MOV R109, R22 ;  /* 0x00000016006d7202 */ /* 0x000fe40000000f00 */
[----:B------:R-:W-:-:S02]  /*147a0*/  MOV R108, R18 ;  /* 0x00000012006c7202 */ /* 0x000fc40000000f00 */
[----:B------:R-:W-:Y:S02]  /*147b0*/  MOV R115, R25 ;  /* 0x0000001900737202 */ /* 0x000fe40000000f00 */
[----:B------:R-:W-:Y:S02]  /*147c0*/  MOV R110, R17 ;  /* 0x00000011006e7202 */ /* 0x000fe40000000f00 */
[----:B------:R-:W-:Y:S02]  /*147d0*/  MOV R117, R27 ;  /* 0x0000001b00757202 */ /* 0x000fe40000000f00 */
[----:B------:R-:W-:Y:S02]  /*147e0*/  MOV R112, R26 ;  /* 0x0000001a00707202 */ /* 0x000fe40000000f00 */
[----:B------:R-:W-:Y:S02]  /*147f0*/  MOV R114, R40 ;  /* 0x0000002800727202 */ /* 0x000fe40000000f00 */
[----:B------:R-:W-:-:S04]  /*14800*/  IADD3 R98, R98, 0x20, RZ ;  /* 0x0000002062627810 */ /* 0x000fc80007ffe0ff */
[C---:B------:R-:W-:Y:S02]  /*14810*/  ISETP.GE.AND P0, PT, R98.reuse, c[0x0][0x1b0], PT ;  /* 0x00006c0062007a0c */ /* 0x040fe40003f06270 */
[----:B------:R-:W-:Y:S01]  /*14820*/  ISETP.LT.AND P1, PT, R98, R103, PT ;  /* 0x000000676200720c */ /* 0x000fe20003f21270 */
        /* <DEDUP_REMOVED lines=10> */
[-C--:B------:R-:W-:Y:S02]  /*148d0*/  HFMA2.MMA R36, R90, R38.reuse, R28 ;  /* 0x000000265a247235 */ /* 0x080fe4000000001c */
[----:B------:R-:W-:Y:S01]  /*148e0*/  HFMA2.MMA R102, R82, R38, R30 ;  /* 0x0000002652667235 */ /* 0x000fe2000000001e */
[----:B------:R-:W-:-:S03]  /*148f0*/  HFMA2 R106, R77, R39, R106 ;  /* 0x000000274d6a7231 */ /* 0x000fc6000000006a */
[----:B------:R-:W0:Y:S01]  /*14900*/  LDS.128 R28, [UR4+0x220] ;  /* 0x00022004ff1c7984 */ /* 0x000e220008000c00 */
[-C--:B------:R-:W-:Y:S01]  /*14910*/  HFMA2.MMA R38, R89, R39.reuse, R36 ;  /* 0x0000002759267235 */ /* 0x080fe20000000024 */
[----:B------:R-:W-:Y:S01]  /*14920*/  HFMA2 R36, R85, R39, R37 ;  /* 0x0000002755247231 */ /* 0x000fe20000000025 */
[----:B------:R-:W-:Y:S01]  /*14930*/  HFMA2.MMA R102, R81, R39, R102 ;  /* 0x0000002751667235 */ /* 0x000fe20000000066 */
[-C--:B-1----:R-:W-:Y:S02]  /*14940*/  HFMA2 R106, R64, R32.reuse, R106 ;  /* 0x00000020406a7231 */ /* 0x082fe4000000006a */
        /* <DEDUP_REMOVED lines=12> */
[----:B------:R-:W-:Y:S02]  /*14a10*/  HFMA2.MMA R102, R66, R34, R102 ;  /* 0x0000002242667235 */ /* 0x000fe40000000066 */
[----:B------:R-:W1:Y:S02]  /*14a20*/  LDS.128 R36, [UR4+0x230] ;  /* 0x00023004ff247984 */ /* 0x000e640008000c00 */
[----:B------:R-:W-:-:S02]  /*14a30*/  HFMA2.MMA R32, R73, R35, R32 ;  /* 0x0000002349207235 */ /* 0x000fc40000000020 */
[----:B------:R-:W-:-:S04]  /*14a40*/  HFMA2.MMA R102, R65, R35, R102 ;  /* 0x0000002341667235 */ /* 0x000fc80000000066 */
        /* <DEDUP_REMOVED lines=14> */
[----:B------:R-:W0:Y:S02]  /*14b30*/  LDS.128 R32, [UR4+0x280] ;  /* 0x00028004ff207984 */ /* 0x000e240008000c00 */
[----:B------:R-:W-:-:S02]  /*14b40*/  HFMA2.MMA R28, R54, R31, R28 ;  /* 0x0000001f361c7235 */ /* 0x000fc4000000001c */
[----:B------:R-:W-:Y:S01]  /*14b50*/  HFMA2.MMA R102, R56, R31, R102 ;  /* 0x0000001f38667235 */ /* 0x000fe20000000066 */
[----:B-1----:R-:W-:-:S03]  /*14b60*/  HFMA2 R29, R109, R36, R29 ;  /* 0x000000246d1d7231 */ /* 0x002fc6000000001d */
[-C--:B------:R-:W-:Y:S02]  /*14b70*/  HFMA2.MMA R28, R107, R36.reuse, R28 ;  /* 0x000000246b1c7235 */ /* 0x080fe4000000001c */
[----:B------:R-:W-:Y:S01]  /*14b80*/  HFMA2.MMA R24, R111, R36, R102 ;  /* 0x000000246f187235 */ /* 0x000fe20000000066 */
[----:B------:R-:W-:Y:S01]  /*14b90*/  MOV R102, R20 ;  /* 0x0000001400667202 */ /* 0x000fe20000000f00 */
[----:B------:R-:W-:Y:S01]  /*14ba0*/  HFMA2 R36, R113, R36, R106 ;  /* 0x0000002471247231 */ /* 0x000fe2000000006a */
[----:B------:R-:W1:Y:S01]  /*14bb0*/  LDS.128 R20, [UR4+0x290] ;  /* 0x00029004ff147984 */ /* 0x000e620008000c00 */
[----:B------:R-:W-:Y:S02]  /*14bc0*/  MOV R106, R19 ;  /* 0x00000013006a7202 */ /* 0x000fe40000000f00 */
        /* <DEDUP_REMOVED lines=8> */
[-C--:B------:R-:W-:Y:S01]  /*14c50*/  HFMA2 R36, R44, R39.reuse, R36 ;  /* 0x000000272c247231 */ /* 0x080fe20000000024 */
[----:B------:R-:W2:Y:S01]  /*14c60*/  LDS.128 R24, [UR4+0x2a0] ;  /* 0x0002a004ff187984 */ /* 0x000ea20008000c00 */
[----:B------:R-:W-:Y:S02]  /*14c70*/  HFMA2 R18, R114, R39, R29 ;  /* 0x0000002772127231 */ /* 0x000fe4000000001d */
[----:B------:R-:W-:Y:S01]  /*14c80*/  HADD2 R36, R36.H0_H0, R36.H1_H1 ;  /* 0x3000002424247230 */ /* 0x000fe20000000800 */
[-C--:B------:R-:W-:Y:S01]  /*14c90*/  HFMA2.MMA R17, R112, R39.reuse, R19 ;  /* 0x0000002770117235 */ /* 0x080fe20000000013 */
[----:B------:R-:W-:Y:S01]  /*14ca0*/  HADD2 R18, R18.H0_H0, R18.H1_H1 ;  /* 0x3000001212127230 */ /* 0x000fe20000000800 */
        /* <DEDUP_REMOVED lines=15> */
[----:B------:R-:W0:Y:S01]  /*14da0*/  LDS.128 R28, [UR4+0x2b0] ;  /* 0x0002b004ff1c7984 */ /* 0x000e220008000c00 */
[----:B------:R-:W-:Y:S01]  /*14db0*/  HADD2 R17, R17.H0_H0, R17.H1_H1 ;  /* 0x3000001111117230 */ /* 0x000fe20000000800 */
[-C--:B------:R-:W-:Y:S01]  /*14dc0*/  HFMA2.MMA R34, R81, R35.reuse, R33 ;  /* 0x0000002351227235 */ /* 0x080fe20000000021 */
[-C--:B-1----:R-:W-:Y:S01]  /*14dd0*/  HFMA2 R39, R64, R20.reuse, R39 ;  /* 0x0000001440277231 */ /* 0x082fe20000000027 */
[----:B------:R-:W-:Y:S01]  /*14de0*/  HFMA2.MMA R38, R89, R35, R32 ;  /* 0x0000002359267235 */ /* 0x000fe20000000020 */
[----:B------:R-:W-:Y:S01]  /*14df0*/  HFMA2 R32, R72, R20, R37 ;  /* 0x0000001448207231 */ /* 0x000fe20000000025 */
[----:B------:R-:W-:Y:S01]  /*14e00*/  PRMT R17, R17, 0x5410, R18 ;  /* 0x0000541011117816 */ /* 0x000fe20000000012 */
        /* <DEDUP_REMOVED lines=10> */
[----:B------:R-:W-:-:S02]  /*14eb0*/  HFMA2 R20, R69, R23, R20 ;  /* 0x0000001745147231 */ /* 0x000fc40000000014 */
[-C--:B--2---:R-:W-:Y:S01]  /*14ec0*/  HFMA2 R39, R50, R24.reuse, R39 ;  /* 0x0000001832277231 */ /* 0x084fe20000000027 */
[-C--:B------:R-:W-:Y:S01]  /*14ed0*/  HFMA2.MMA R21, R66, R22.reuse, R33 ;  /* 0x0000001642157235 */ /* 0x080fe20000000021 */
[----:B------:R-:W-:Y:S01]  /*14ee0*/  HFMA2 R20, R48, R24, R20 ;  /* 0x0000001830147231 */ /* 0x000fe20000000014 */
[----:B------:R-:W-:Y:S01]  /*14ef0*/  HFMA2.MMA R37, R74, R22, R37 ;  /* 0x000000164a257235 */ /* 0x000fe20000000025 */
[-C--:B------:R-:W-:Y:S01]  /*14f00*/  HFMA2 R39, R53, R25.reuse, R39 ;  /* 0x0000001935277231 */ /* 0x080fe20000000027 */
[----:B------:R-:W1:Y:S01]  /*14f10*/  LDS.128 R32, [UR4+0x300] ;  /* 0x00030004ff207984 */ /* 0x000e620008000c00 */
[----:B------:R-:W-:Y:S01]  /*14f20*/  HFMA2 R20, R51, R25, R20 ;  /* 0x0000001933147231 */ /* 0x000fe20000000014 */
[-C--:B------:R-:W-:Y:S01]  /*14f30*/  HFMA2.MMA R21, R65, R23.reuse, R21 ;  /* 0x0000001741157235 */ /* 0x080fe20000000015 */
[----:B------:R-:W-:Y:S01]  /*14f40*/  HFMA2 R39, R47, R26, R39 ;  /* 0x0000001a2f277231 */ /* 0x000fe20000000027 */
[----:B------:R-:W-:Y:S01]  /*14f50*/  HFMA2.MMA R37, R73, R23, R37 ;  /* 0x0000001749257235 */ /* 0x000fe20000000025 */
[----:B------:R-:W-:-:S02]  /*14f60*/  HADD2 R19, R19.H0_H0, R19.H1_H1 ;  /* 0x3000001313137230 */ /* 0x000fc40000000800 */
[-C--:B------:R-:W-:Y:S01]  /*14f70*/  HFMA2 R39, R57, R27.reuse, R39 ;  /* 0x0000001b39277231 */ /* 0x080fe20000000027 */
[-C--:B------:R-:W-:Y:S02]  /*14f80*/  HFMA2.MMA R21, R49, R24.reuse, R21 ;  /* 0x0000001831157235 */ /* 0x080fe40000000015 */
[----:B------:R-:W-:Y:S01]  /*14f90*/  HFMA2.MMA R37, R60, R24, R37 ;  /* 0x000000183c257235 */ /* 0x000fe20000000025 */
[----:B------:R-:W-:Y:S01]  /*14fa0*/  HFMA2 R24, R45, R26, R20 ;  /* 0x0000001a2d187231 */ /* 0x000fe20000000014 */
[----:B------:R-:W-:Y:S02]  /*14fb0*/  PRMT R19, R19, 0x5410, R36 ;  /* 0x0000541013137816 */ /* 0x000fe40000000024 */
[-C--:B------:R-:W-:Y:S01]  /*14fc0*/  HFMA2.MMA R23, R52, R25.reuse, R21 ;  /* 0x0000001934177235 */ /* 0x080fe20000000015 */
[----:B------:R-:W-:Y:S01]  /*14fd0*/  HFMA2 R24, R55, R27, R24 ;  /* 0x0000001b37187231 */ /* 0x000fe20000000018 */
[----:B------:R-:W-:Y:S01]  /*14fe0*/  HFMA2.MMA R37, R59, R25, R37 ;  /* 0x000000193b257235 */ /* 0x000fe20000000025 */
[----:B0-----:R-:W-:-:S02]  /*14ff0*/  HFMA2 R39, R113, R28, R39 ;  /* 0x0000001c71277231 */ /* 0x001fc40000000027 */
[----:B------:R-:W-:Y:S01]  /*15000*/  HFMA2 R24, R109, R28, R24 ;  /* 0x0000001c6d187231 */ /* 0x000fe20000000018 */
[-C--:B------:R-:W-:Y:S01]  /*15010*/  HFMA2.MMA R25, R46, R26.reuse, R23 ;  /* 0x0000001a2e197235 */ /* 0x080fe20000000017 */
[-C--:B------:R-:W-:Y:S01]  /*15020*/  HFMA2 R39, R110, R29.reuse, R39 ;  /* 0x0000001d6e277231 */ /* 0x080fe20000000027 */
[----:B------:R-:W-:Y:S01]  /*15030*/  HFMA2.MMA R37, R58, R26, R37 ;  /* 0x0000001a3a257235 */ /* 0x000fe20000000025 */
[----:B------:R-:W-:Y:S01]  /*15040*/  HFMA2 R24, R106, R29, R24 ;  /* 0x0000001d6a187231 */ /* 0x000fe20000000018 */
[----:B------:R-:W0:Y:S01]  /*15050*/  LDS.128 R20, [UR4+0x310] ;  /* 0x00031004ff147984 */ /* 0x000e220008000c00 */
[----:B------:R-:W-:Y:S01]  /*15060*/  HFMA2 R39, R43, R30, R39 ;  /* 0x0000001e2b277231 */ /* 0x000fe20000000027 */
[-C--:B------:R-:W-:Y:S01]  /*15070*/  HFMA2.MMA R25, R56, R27.reuse, R25 ;  /* 0x0000001b38197235 */ /* 0x080fe20000000019 */
[----:B------:R-:W-:Y:S01]  /*15080*/  HFMA2 R7, R19, R93, R7 ;  /* 0x0000005d13077231 */ /* 0x000fe20000000007 */
[----:B------:R-:W-:Y:S01]  /*15090*/  HFMA2.MMA R37, R54, R27, R37 ;  /* 0x0000001b36257235 */ /* 0x000fe20000000025 */
[----:B------:R-:W-:-:S03]  /*150a0*/  HFMA2 R40, R44, R31, R39 ;  /* 0x0000001f2c287231 */ /* 0x000fc60000000027 */
[-C--:B------:R-:W-:Y:S01]  /*150b0*/  HFMA2.MMA R25, R111, R28.reuse, R25 ;  /* 0x0000001c6f197235 */ /* 0x080fe20000000019 */
[----:B------:R-:W-:Y:S01]  /*150c0*/  HADD2 R40, R40.H0_H0, R40.H1_H1 ;  /* 0x3000002828287230 */ /* 0x000fe20000000800 */
[----:B------:R-:W-:Y:S01]  /*150d0*/  HFMA2.MMA R37, R107, R28, R37 ;  /* 0x0000001c6b257235 */ /* 0x000fe20000000025 */
[----:B------:R-:W-:-:S03]  /*150e0*/  HFMA2 R28, R117, R30, R24 ;  /* 0x0000001e751c7231 */ /* 0x000fc60000000018 */
[-C--:B------:R-:W-:Y:S01]  /*150f0*/  HFMA2.MMA R25, R108, R29.reuse, R25 ;  /* 0x0000001d6c197235 */ /* 0x080fe20000000019 */
[----:B------:R-:W-:Y:S01]  /*15100*/  HFMA2 R28, R114, R31, R28 ;  /* 0x0000001f721c7231 */ /* 0x000fe2000000001c */
[----:B------:R-:W-:-:S03]  /*15110*/  HFMA2.MMA R37, R102, R29, R37 ;  /* 0x0000001d66257235 */ /* 0x000fc60000000025 */
[----:B------:R-:W-:Y:S01]  /*15120*/  HADD2 R38, R28.H0_H0, R28.H1_H1 ;  /* 0x3000001c1c267230 */ /* 0x000fe20000000800 */
[-C--:B------:R-:W-:Y:S02]  /*15130*/  HFMA2.MMA R29, R41, R30.reuse, R25 ;  /* 0x0000001e291d7235 */ /* 0x080fe40000000019 */
[----:B------:R-:W-:Y:S02]  /*15140*/  HFMA2.MMA R37, R115, R30, R37 ;  /* 0x0000001e73257235 */ /* 0x000fe40000000025 */
[----:B-1----:R-:W-:Y:S01]  /*15150*/  HFMA2.MMA R28, R92, R32, RZ ;  /* 0x000000205c1c7235 */ /* 0x002fe200000000ff */
[----:B------:R-:W1:Y:S01]  /*15160*/  LDS.128 R24, [UR4+0x320] ;  /* 0x00032004ff187984 */ /* 0x000e620008000c00 */
[----:B------:R-:W-:Y:S02]  /*15170*/  HFMA2.MMA R29, R42, R31, R29 ;  /* 0x0000001f2a1d7235 */ /* 0x000fe4000000001d */
[----:B------:R-:W-:Y:S02]  /*15180*/  HFMA2.MMA R30, R84, R32, RZ ;  /* 0x00000020541e7235 */ /* 0x000fe400000000ff */
[----:B------:R-:W-:-:S02]  /*15190*/  HFMA2.MMA R28, R91, R33, R28 ;  /* 0x000000215b1c7235 */ /* 0x000fc4000000001c */
[----:B------:R-:W-:Y:S02]  /*151a0*/  HFMA2.MMA R37, R112, R31, R37 ;  /* 0x0000001f70257235 */ /* 0x000fe40000000025 */
[----:B------:R-:W-:Y:S02]  /*151b0*/  HFMA2.MMA R30, R83, R33, R30 ;  /* 0x00000021531e7235 */ /* 0x000fe4000000001e */
[----:B------:R-:W-:Y:S02]  /*151c0*/  HADD2 R39, R29.H0_H0, R29.H1_H1 ;  /* 0x3000001d1d277230 */ /* 0x000fe40000000800 */
[-C--:B------:R-:W-:Y:S02]  /*151d0*/  HFMA2 R29, R88, R32.reuse, RZ.H0_H0 ;  /* 0x00000020581d7231 */ /* 0x080fe400000400ff */
[----:B------:R-:W-:Y:S01]  /*151e0*/  HFMA2 R32, R80, R32, RZ.H0_H0 ;  /* 0x0000002050207231 */ /* 0x000fe200000400ff */
[-C--:B------:R-:W-:Y:S01]  /*151f0*/  HFMA2.MMA R116, R82, R34.reuse, R30 ;  /* 0x0000002252747235 */ /* 0x080fe2000000001e */
[-C--:B------:R-:W-:Y:S01]  /*15200*/  HFMA2 R29, R87, R33.reuse, R29 ;  /* 0x00000021571d7231 */ /* 0x080fe2000000001d */
[----:B------:R-:W-:Y:S01]  /*15210*/  PRMT R39, R39, 0x5410, R40 ;  /* 0x0000541027277816 */ /* 0x000fe20000000028 */
        /* <DEDUP_REMOVED lines=8> */
[----:B------:R-:W2:Y:S01]  /*152a0*/  LDS.128 R28, [UR4+0x330] ;  /* 0x00033004ff1c7984 */ /* 0x000ea20008000c00 */
[-C--:B0-----:R-:W-:Y:S01]  /*152b0*/  HFMA2 R33, R72, R20.reuse, R33 ;  /* 0x0000001448217231 */ /* 0x081fe20000000021 */
        /* <DEDUP_REMOVED lines=13> */
[----:B-1----:R-:W-:-:S02]  /*15390*/  HFMA2 R35, R48, R24, R35 ;  /* 0x0000001830237231 */ /* 0x002fc40000000023 */
[----:B------:R-:W-:Y:S01]  /*153a0*/  HFMA2 R118, R50, R24, R118 ;  /* 0x0000001832767231 */ /* 0x000fe20000000076 */
[-C--:B------:R-:W-:Y:S01]  /*153b0*/  HFMA2.MMA R33, R65, R23.reuse, R33 ;  /* 0x0000001741217235 */ /* 0x080fe20000000021 */
[-C--:B------:R-:W-:Y:S01]  /*153c0*/  HFMA2 R35, R51, R25.reuse, R35 ;  /* 0x0000001933237231 */ /* 0x080fe20000000023 */
[----:B------:R-:W-:Y:S01]  /*153d0*/  HFMA2.MMA R32, R73, R23, R32 ;  /* 0x0000001749207235 */ /* 0x000fe20000000020 */
[----:B------:R-:W-:Y:S01]  /*153e0*/  HFMA2 R118, R53, R25, R118 ;  /* 0x0000001935767231 */ /* 0x000fe20000000076 */
[----:B------:R-:W0:Y:S01]  /*153f0*/  LDS.128 R20, [UR4+0x380] ;  /* 0x00038004ff147984 */ /* 0x000e220008000c00 */
[-C--:B------:R-:W-:Y:S01]  /*15400*/  HFMA2 R35, R45, R26.reuse, R35 ;  /* 0x0000001a2d237231 */ /* 0x080fe20000000023 */
[-C--:B------:R-:W-:Y:S01]  /*15410*/  HFMA2.MMA R33, R49, R24.reuse, R33 ;  /* 0x0000001831217235 */ /* 0x080fe20000000021 */
[----:B------:R-:W-:Y:S01]  /*15420*/  HFMA2 R118, R47, R26, R118 ;  /* 0x0000001a2f767231 */ /* 0x000fe20000000076 */
[----:B------:R-:W-:Y:S01]  /*15430*/  HFMA2.MMA R32, R60, R24, R32 ;  /* 0x000000183c207235 */ /* 0x000fe20000000020 */
[----:B------:R-:W-:-:S02]  /*15440*/  HADD2 R37, R37.H0_H0, R37.H1_H1 ;  /* 0x3000002525257230 */ /* 0x000fc40000000800 */
[----:B------:R-:W-:Y:S01]  /*15450*/  HFMA2 R118, R57, R27, R118 ;  /* 0x0000001b39767231 */ /* 0x000fe20000000076 */
[-C--:B------:R-:W-:Y:S01]  /*15460*/  HFMA2.MMA R33, R52, R25.reuse, R33 ;  /* 0x0000001934217235 */ /* 0x080fe20000000021 */
[----:B------:R-:W-:Y:S01]  /*15470*/  HFMA2 R5, R39, R93, R5 ;  /* 0x0000005d27057231 */ /* 0x000fe20000000005 */
[----:B------:R-:W-:Y:S01]  /*15480*/  HFMA2.MMA R32, R59, R25, R32 ;  /* 0x000000193b207235 */ /* 0x000fe20000000020 */
[----:B------:R-:W-:Y:S01]  /*15490*/  HFMA2 R25, R55, R27, R35 ;  /* 0x0000001b37197231 */ /* 0x000fe20000000023 */
[----:B------:R-:W-:Y:S02]  /*154a0*/  PRMT R37, R37, 0x5410, R38 ;  /* 0x0000541025257816 */ /* 0x000fe40000000026 */
[-C--:B------:R-:W-:Y:S02]  /*154b0*/  HFMA2.MMA R33, R46, R26.reuse, R33 ;  /* 0x0000001a2e217235 */ /* 0x080fe40000000021 */
[----:B------:R-:W-:Y:S01]  /*154c0*/  HFMA2.MMA R32, R58, R26, R32 ;  /* 0x0000001a3a207235 */ /* 0x000fe20000000020 */
[-C--:B--2---:R-:W-:Y:S01]  /*154d0*/  HFMA2 R25, R109, R28.reuse, R25 ;  /* 0x0000001c6d197231 */ /* 0x084fe20000000019 */
[----:B------:R-:W-:Y:S01]  /*154e0*/  HFMA2.MMA R6, R37, R94, R6 ;  /* 0x0000005e25067235 */ /* 0x000fe20000000006 */
[----:B------:R-:W-:Y:S01]  /*154f0*/  HFMA2 R118, R113, R28, R118 ;  /* 0x0000001c71767231 */ /* 0x000fe20000000076 */
[-C--:B------:R-:W-:Y:S01]  /*15500*/  HFMA2.MMA R26, R56, R27.reuse, R33 ;  /* 0x0000001b381a7235 */ /* 0x080fe20000000021 */
[-C--:B------:R-:W-:Y:S01]  /*15510*/  HFMA2 R25, R106, R29.reuse, R25 ;  /* 0x0000001d6a197231 */ /* 0x080fe20000000019 */
[----:B------:R-:W-:Y:S01]  /*15520*/  HFMA2.MMA R24, R54, R27, R32 ;  /* 0x0000001b36187235 */ /* 0x000fe20000000020 */
[----:B------:R-:W-:-:S02]  /*15530*/  HFMA2 R118, R110, R29, R118 ;  /* 0x0000001d6e767231 */ /* 0x000fc40000000076 */
[----:B------:R-:W-:Y:S01]  /*15540*/  HFMA2 R25, R117, R30, R25 ;  /* 0x0000001e75197231 */ /* 0x000fe20000000019 */
[----:B------:R-:W1:Y:S01]  /*15550*/  LDS.128 R32, [UR4+0x390] ;  /* 0x00039004ff207984 */ /* 0x000e620008000c00 */
[-C--:B------:R-:W-:Y:S02]  /*15560*/  HFMA2.MMA R26, R111, R28.reuse, R26 ;  /* 0x0000001c6f1a7235 */ /* 0x080fe4000000001a */
[----:B------:R-:W-:-:S04]  /*15570*/  HFMA2.MMA R24, R107, R28, R24 ;  /* 0x0000001c6b187235 */ /* 0x000fc80000000018 */
[-C--:B------:R-:W-:Y:S02]  /*15580*/  HFMA2.MMA R26, R108, R29.reuse, R26 ;  /* 0x0000001d6c1a7235 */ /* 0x080fe4000000001a */
[----:B------:R-:W-:-:S04]  /*15590*/  HFMA2.MMA R24, R102, R29, R24 ;  /* 0x0000001d66187235 */ /* 0x000fc80000000018 */
[-C--:B------:R-:W-:Y:S01]  /*155a0*/  HFMA2.MMA R28, R41, R30.reuse, R26 ;  /* 0x0000001e291c7235 */ /* 0x080fe2000000001a */
[----:B0-----:R-:W-:Y:S01]  /*155b0*/  HFMA2 R88, R88, R20, RZ.H0_H0 ;  /* 0x0000001458587231 */ /* 0x001fe200000400ff */
[----:B------:R-:W-:Y:S01]  /*155c0*/  HFMA2.MMA R24, R115, R30, R24 ;  /* 0x0000001e73187235 */ /* 0x000fe20000000018 */
[----:B------:R-:W-:Y:S01]  /*155d0*/  HFMA2 R30, R43, R30, R118 ;  /* 0x0000001e2b1e7231 */ /* 0x000fe20000000076 */
[-C--:B------:R-:W-:Y:S01]  /*155e0*/  HFMA2.MMA R92, R92, R20.reuse, RZ ;  /* 0x000000145c5c7235 */ /* 0x080fe200000000ff */
[-C--:B------:R-:W-:Y:S01]  /*155f0*/  HFMA2 R118, R114, R31.reuse, R25 ;  /* 0x0000001f72767231 */ /* 0x080fe20000000019 */
[----:B------:R-:W-:Y:S01]  /*15600*/  HFMA2.MMA R84, R84, R20, RZ ;  /* 0x0000001454547235 */ /* 0x000fe200000000ff */
[----:B------:R-:W-:Y:S01]  /*15610*/  HFMA2 R30, R44, R31, R30 ;  /* 0x0000001f2c1e7231 */ /* 0x000fe2000000001e */
[----:B------:R-:W-:Y:S01]  /*15620*/  HFMA2.MMA R116, R112, R31, R24 ;  /* 0x0000001f70747235 */ /* 0x000fe20000000018 */
[----:B------:R-:W-:Y:S01]  /*15630*/  HFMA2 R20, R80, R20, RZ.H0_H0 ;  /* 0x0000001450147231 */ /* 0x000fe200000400ff */
[-C--:B------:R-:W-:Y:S01]  /*15640*/  HFMA2.MMA R92, R91, R21.reuse, R92 ;  /* 0x000000155b5c7235 */ /* 0x080fe2000000005c */
[----:B------:R-:W-:Y:S01]  /*15650*/  HADD2 R120, R30.H0_H0, R30.H1_H1 ;  /* 0x3000001e1e787230 */ /* 0x000fe20000000800 */
[----:B------:R-:W0:Y:S01]  /*15660*/  LDS.128 R24, [UR4+0x3a0] ;  /* 0x0003a004ff187984 */ /* 0x000e220008000c00 */
        /* <DEDUP_REMOVED lines=12> */
[----:B------:R-:W-:Y:S02]  /*15730*/  HADD2 R119, R28.H0_H0, R28.H1_H1 ;  /* 0x3000001c1c777230 */ /* 0x000fe40000000800 */
[----:B------:R-:W2:Y:S01]  /*15740*/  LDS.128 R28, [UR4+0x3b0] ;  /* 0x0003b004ff1c7984 */ /* 0x000ea20008000c00 */
[-C--:B-1----:R-:W-:Y:S01]  /*15750*/  HFMA2.MMA R92, R76, R32.reuse, R92 ;  /* 0x000000204c5c7235 */ /* 0x082fe2000000005c */
[-C--:B------:R-:W-:Y:S01]  /*15760*/  HFMA2 R88, R72, R32.reuse, R88 ;  /* 0x0000002048587231 */ /* 0x080fe20000000058 */
        /* <DEDUP_REMOVED lines=8> */
[----:B------:R-:W-:Y:S01]  /*157f0*/  UIADD3 UR4, UR4, 0x40, URZ ;  /* 0x0000004004047890 */ /* 0x000fe2000fffe03f */
        /* <DEDUP_REMOVED lines=8> */
[----:B------:R-:W-:Y:S01]  /*15880*/  HFMA2.MMA R84, R65, R35, R84 ;  /* 0x0000002341547235 */ /* 0x000fe20000000054 */
[----:B------:R-:W-:Y:S02]  /*15890*/  HFMA2 R3, R119, R93, R3 ;  /* 0x0000005d77037231 */ /* 0x000fe40000000003 */
[-C--:B0-----:R-:W-:Y:S01]  /*158a0*/  HFMA2 R88, R48, R24.reuse, R88 ;  /* 0x0000001830587231 */ /* 0x081fe20000000058 */
[-C--:B------:R-:W-:Y:S01]  /*158b0*/  HFMA2.MMA R92, R60, R24.reuse, R92 ;  /* 0x000000183c5c7235 */ /* 0x080fe2000000005c */
[----:B------:R-:W-:Y:S01]  /*158c0*/  HFMA2 R20, R50, R24, R20 ;  /* 0x0000001832147231 */ /* 0x000fe20000000014 */
        /* <DEDUP_REMOVED lines=13> */
[----:B--2---:R-:W-:-:S02]  /*159a0*/  HFMA2 R53, R109, R28, R88 ;  /* 0x0000001c6d357231 */ /* 0x004fc40000000058 */
        /* <DEDUP_REMOVED lines=12> */
[----:B------:R-:W-:Y:S01]  /*15a70*/  HADD2 R28, R57.H0_H0, R57.H1_H1 ;  /* 0x30000039391c7230 */ /* 0x000fe20000000800 */
[----:B------:R-:W-:Y:S01]  /*15a80*/  HFMA2.MMA R54, R108, R29, R54 ;  /* 0x0000001d6c367235 */ /* 0x000fe20000000036 */
[----:B------:R-:W-:-:S03]  /*15a90*/  HADD2 R22, R22.H0_H0, R22.H1_H1 ;  /* 0x3000001616167230 */ /* 0x000fc60000000800 */
[-C--:B------:R-:W-:Y:S02]  /*15aa0*/  HFMA2.MMA R56, R115, R30.reuse, R51 ;  /* 0x0000001e73387235 */ /* 0x080fe40000000033 */
[----:B------:R-:W-:-:S04]  /*15ab0*/  HFMA2.MMA R21, R41, R30, R54 ;  /* 0x0000001e29157235 */ /* 0x000fc80000000036 */
[-C--:B------:R-:W-:Y:S02]  /*15ac0*/  HFMA2.MMA R56, R112, R31.reuse, R56 ;  /* 0x0000001f70387235 */ /* 0x080fe40000000038 */
[----:B------:R-:W-:-:S08]  /*15ad0*/  HFMA2.MMA R21, R42, R31, R21 ;  /* 0x0000001f2a157235 */ /* 0x000fd00000000015 */
[----:B------:R-:W-:Y:S02]  /*15ae0*/  HADD2 R56, R56.H0_H0, R56.H1_H1 ;  /* 0x3000003838387230 */ /* 0x000fe40000000800 */
[----:B------:R-:W-:-:S03]  /*15af0*/  HADD2 R21, R21.H0_H0, R21.H1_H1 ;  /* 0x3000001515157230 */ /* 0x000fc60000000800 */
[----:B------:R-:W-:Y:S02]  /*15b00*/  PRMT R56, R56, 0x5410, R28 ;  /* 0x0000541038387816 */ /* 0x000fe4000000001c */
[----:B------:R-:W-:-:S04]  /*15b10*/  PRMT R21, R21, 0x5410, R22 ;  /* 0x0000541015157816 */ /* 0x000fc80000000016 */
[----:B------:R-:W-:Y:S01]  /*15b20*/  HFMA2.MMA R2, R56, R94, R2 ;  /* 0x0000005e38027235 */ /* 0x000fe20000000002 */
[----:B------:R-:W-:Y:S01]  /*15b30*/  HFMA2 R0, R21, R93, R0 ;  /* 0x0000005d15007231 */ /* 0x000fe20000000000 */
[----:B------:R-:W-:Y:S05]  /*15b40*/  @!P0 BRA P1, `(.L_x_1565) ;  /* 0xffffc76000008947 */ /* 0x000fea000083ffff */
.L_x_1560:
[----:B------:R-:W-:-:S04]  /*15b50*/  ISETP.GE.AND P0, PT, R98, R103, PT ;  /* 0x000000676200720c */ /* 0x000fc80003f06270 */
[----:B------:R-:W-:-:S13]  /*15b60*/  ISETP.GE.OR P0, PT, R98, c[0x0][0x1b4], P0 ;  /* 0x00006d0062007a0c */ /* 0x000fda0000706670 */
[----:B------:R-:W-:Y:S05]  /*15b70*/  @P0 BRA `(.L_x_1566) ;  /* 0x0000a5e000000947 */ /* 0x000fea0003800000 */
[----:B------:R-:W-:Y:S02]  /*15b80*/  UMOV UR5, UR4 ;  /* 0x0000000400057c82 */ /* 0x000fe40008000000 */
.L_x_1583:
[----:B------:R-:W-:Y:S01]  /*15b90*/  ISETP.NE.AND P0, PT, R98, R95, PT ;  /* 0x0000005f6200720c */ /* 0x000fe20003f05270 */
[----:B------:R-:W2:Y:S01]  /*15ba0*/  LDG.E.128.CONSTANT R28, [R104.64] ;  /* 0x00000006681c7981 */ /* 0x000ea2000c1e9d00 */
[----:B------:R-:W-:-:S03]  /*15bb0*/  MOV R37, c[0x0][0x18c] ;  /* 0x0000630000257a02 */ /* 0x000fc60000000f00 */
[----:B------:R-:W0:Y:S08]  /*15bc0*/  LDS.64 R44, [UR5+0x200] ;  /* 0x00020005ff2c7984 */ /* 0x000e300008000a00 */
[----:B------:R-:W-:Y:S02]  /*15bd0*/  @!P0 LEA R32, R98, 0x1, 0x1 ;  /* 0x0000000162208811 */ /* 0x000fe400078e08ff */
[----:B------:R-:W-:-:S02]  /*15be0*/  @!P0 MOV R33, 0x2 ;  /* 0x0000000200218802 */ /* 0x000fc40000000f00 */
[----:B------:R-:W-:-:S03]  /*15bf0*/  @!P0 IADD3 R96, R96, 0x1, RZ ;  /* 0x0000000160608810 */ /* 0x000fc60007ffe0ff */
[----:B------:R-:W-:Y:S01]  /*15c00*/  @!P0 IMAD.WIDE R32, R32, R33, c[0x0][0x198] ;  /* 0x0000660020208625 */ /* 0x000fe200078e0221 */
[----:B------:R-:W-:-:S05]  /*15c10*/  @!P0 LEA R34, R96, R1, 0x3 ;  /* 0x0000000160228211 */ /* 0x000fca00078e18ff */
[----:B------:R1:W3:Y:S04]  /*15c20*/  @!P0 LDG.E.U16.CONSTANT R33, [R32.64] ;  /* 0x0000000620218981 */ /* 0x0002e8000c1e9500 */
[----:B------:R-:W4:Y:S01]  /*15c30*/  @!P0 LDL.64 R34, [R34] ;  /* 0x0000000022228983 */ /* 0x000f220000100a00 */
[----:B------:R-:W-:-:S06]  /*15c40*/  IMAD.WIDE R20, R37, 0x4, R104 ;  /* 0x0000000425147825 */ /* 0x000fcc00078e0268 */
[----:B------:R-:W-:Y:S02]  /*15c50*/  IMAD.WIDE R18, R37, 0x4, R20 ;  /* 0x0000000425127825 */ /* 0x000fe400078e0214 */
[----:B------:R-:W5:Y:S04]  /*15c60*/  LDG.E.128.CONSTANT R20, [R20.64] ;  /* 0x0000000614147981 */ /* 0x000f68000c1e9d00 */
[----:B------:R1:W5:Y:S01]  /*15c70*/  LDG.E.128.CONSTANT R24, [R18.64] ;  /* 0x0000000612187981 */ /* 0x000362000c1e9d00 */
[----:B------:R-:W-:Y:S01]  /*15c80*/  HFMA2.MMA R17, -RZ, RZ, 0, 0.0625 ;  /* 0x00002c00ff117435 */ /* 0x000fe200000001ff */
[--C-:B0-----:R-:W-:Y:S02]  /*15c90*/  HADD2.F32 R58, -RZ, R45.reuse.H0_H0 ;  /* 0x2000002dff3a7230 */ /* 0x101fe40000004100 */
[----:B------:R-:W-:Y:S01]  /*15ca0*/  HADD2.F32 R57, -RZ, R45.H1_H1 ;  /* 0x3000002dff397230 */ /* 0x000fe20000004100 */
[----:B------:R-:W-:-:S02]  /*15cb0*/  ISETP.NE.AND P1, PT, R101, RZ, PT ;  /* 0x000000ff6500720c */ /* 0x000fc40003f25270 */
[----:B------:R-:W-:Y:S02]  /*15cc0*/  ISETP.NE.AND P2, PT, R99, RZ, PT ;  /* 0x000000ff6300720c */ /* 0x000fe40003f45270 */
[----:B------:R-:W-:Y:S02]  /*15cd0*/  ISETP.NE.AND P3, PT, R97, RZ, PT ;  /* 0x000000ff6100720c */ /* 0x000fe40003f65270 */
[C---:B--2---:R-:W-:Y:S02]  /*15ce0*/  LOP3.LUT R39, R29.reuse, 0xf000f, RZ, 0xc0, !PT ;  /* 0x000f000f1d277812 */ /* 0x044fe400078ec0ff */
[C---:B------:R-:W-:Y:S02]  /*15cf0*/  LOP3.LUT R36, R28.reuse, 0xf000f, RZ, 0xc0, !PT ;  /* 0x000f000f1c247812 */ /* 0x040fe400078ec0ff */
[----:B------:R-:W-:Y:S02]  /*15d00*/  LOP3.LUT R38, R28, 0xf000f0, RZ, 0xc0, !PT ;  /* 0x00f000f01c267812 */ /* 0x000fe400078ec0ff */
[----:B------:R-:W-:-:S02]  /*15d10*/  LOP3.LUT R40, R29, 0xf000f0, RZ, 0xc0, !PT ;  /* 0x00f000f01d287812 */ /* 0x000fc400078ec0ff */
[----:B-1----:R-:W-:Y:S02]  /*15d20*/  SHF.R.U32.HI R32, RZ, 0x8, R29 ;  /* 0x00000008ff207819 */ /* 0x002fe4000001161d */
[C---:B------:R-:W-:Y:S02]  /*15d30*/  LOP3.LUT R41, R30.reuse, 0xf000f, RZ, 0xc0, !PT ;  /* 0x000f000f1e297812 */ /* 0x040fe400078ec0ff */
[----:B------:R-:W-:Y:S02]  /*15d40*/  LOP3.LUT R42, R30, 0xf000f0, RZ, 0xc0, !PT ;  /* 0x00f000f01e2a7812 */ /* 0x000fe400078ec0ff */
[----:B------:R-:W-:Y:S02]  /*15d50*/  LOP3.LUT R39, R39, 0x64006400, RZ, 0xfc, !PT ;  /* 0x6400640027277812 */ /* 0x000fe400078efcff */
[----:B------:R-:W-:Y:S02]  /*15d60*/  LOP3.LUT R36, R36, 0x64006400, RZ, 0xfc, !PT ;  /* 0x6400640024247812 */ /* 0x000fe400078efcff */
[----:B---3--:R-:W-:-:S02]  /*15d70*/  @!P0 IADD3 R95, R33, R98, RZ ;  /* 0x00000062215f8210 */ /* 0x008fc40007ffe0ff */
[----:B------:R-:W-:Y:S02]  /*15d80*/  SHF.R.U32.HI R33, RZ, 0x8, R28 ;  /* 0x00000008ff217819 */ /* 0x000fe4000001161c */
[----:B----4-:R-:W-:Y:S01]  /*15d90*/  @!P0 PRMT R94, R34, 0x7610, R94 ;  /* 0x00007610225e8816 */ /* 0x010fe2000000005e */
[----:B------:R-:W0:Y:S03]  /*15da0*/  LDS.64 R28, [UR5+0x208] ;  /* 0x00020805ff1c7984 */ /* 0x000e260008000a00 */
[----:B------:R-:W-:Y:S02]  /*15db0*/  @!P0 PRMT R94, R94, 0x7610, R34 ;  /* 0x000076105e5e8816 */ /* 0x000fe40000000022 */
[----:B------:R-:W-:Y:S02]  /*15dc0*/  SHF.R.U32.HI R34, RZ, 0x8, R30 ;  /* 0x00000008ff227819 */ /* 0x000fe4000001161e */
[----:B------:R-:W-:Y:S01]  /*15dd0*/  LOP3.LUT R30, R31, 0xf000f, RZ, 0xc0, !PT ;  /* 0x000f000f1f1e7812 */ /* 0x000fe200078ec0ff */
[----:B------:R-:W-:Y:S01]  /*15de0*/  HADD2 R78, R39, -1032, -1032 ;  /* 0xe408e408274e7430 */ /* 0x000fe20000000000 */
[----:B------:R-:W-:-:S02]  /*15df0*/  @!P0 PRMT R93, R35, 0x7610, R93 ;  /* 0x00007610235d8816 */ /* 0x000fc4000000005d */
[----:B------:R-:W-:Y:S02]  /*15e00*/  LOP3.LUT R41, R41, 0x64006400, RZ, 0xfc, !PT ;  /* 0x6400640029297812 */ /* 0x000fe400078efcff */
[----:B------:R-:W-:Y:S01]  /*15e10*/  LOP3.LUT R30, R30, 0x64006400, RZ, 0xfc, !PT ;  /* 0x640064001e1e7812 */ /* 0x000fe200078efcff */
[----:B------:R-:W-:Y:S01]  /*15e20*/  HADD2 R80, R36, -1032, -1032 ;  /* 0xe408e40824507430 */ /* 0x000fe20000000000 */
[----:B------:R-:W-:Y:S02]  /*15e30*/  @!P0 PRMT R93, R93, 0x7610, R35 ;  /* 0x000076105d5d8816 */ /* 0x000fe40000000023 */
[----:B------:R-:W-:Y:S01]  /*15e40*/  LOP3.LUT R40, R40, 0x64006400, RZ, 0xfc, !PT ;  /* 0x6400640028287812 */ /* 0x000fe200078efcff */
[----:B------:R-:W-:Y:S01]  /*15e50*/  HADD2 R76, R41, -1032, -1032 ;  /* 0xe408e408294c7430 */ /* 0x000fe20000000000 */
[----:B------:R-:W-:Y:S01]  /*15e60*/  LOP3.LUT R43, R31, 0xf000f0, RZ, 0xc0, !PT ;  /* 0x00f000f01f2b7812 */ /* 0x000fe200078ec0ff */
[----:B------:R-:W-:Y:S01]  /*15e70*/  HADD2 R65, R30, -1032, -1032 ;  /* 0xe408e4081e417430 */ /* 0x000fe20000000000 */
[----:B------:R-:W-:Y:S01]  /*15e80*/  SHF.R.U32.HI R35, RZ, 0x8, R31 ;  /* 0x00000008ff237819 */ /* 0x000fe2000001161f */
[----:B------:R-:W-:Y:S01]  /*15e90*/  HADD2.F32 R31, -RZ, R44.H0_H0 ;  /* 0x2000002cff1f7230 */ /* 0x000fe20000004100 */
[----:B------:R-:W-:Y:S01]  /*15ea0*/  LOP3.LUT R38, R38, 0x64006400, RZ, 0xfc, !PT ;  /* 0x6400640026267812 */ /* 0x000fe200078efcff */
[----:B------:R-:W-:Y:S01]  /*15eb0*/  HADD2.F32 R54, -RZ, R78.H0_H0 ;  /* 0x2000004eff367230 */ /* 0x000fe20000004100 */
[----:B------:R-:W-:Y:S01]  /*15ec0*/  LOP3.LUT R42, R42, 0x64006400, RZ, 0xfc, !PT ;  /* 0x640064002a2a7812 */ /* 0x000fe200078efcff */
[----:B------:R-:W-:Y:S01]  /*15ed0*/  HFMA2 R77, R40, R17.H0_H0, -72, -72 ;  /* 0xd480d480284d7431 */ /* 0x000fe20000040011 */
[----:B------:R-:W-:Y:S01]  /*15ee0*/  LOP3.LUT R64, R43, 0x64006400, RZ, 0xfc, !PT ;  /* 0x640064002b407812 */ /* 0x000fe200078efcff */
[----:B------:R-:W-:Y:S01]  /*15ef0*/  HADD2.F32 R56, -RZ, R80.H0_H0 ;  /* 0x20000050ff387230 */ /* 0x000fe20000004100 */
[----:B------:R-:W-:Y:S01]  /*15f00*/  FFMA.FTZ R36, R54, R31, RZ ;  /* 0x0000001f36247223 */ /* 0x000fe200000100ff */
[----:B------:R-:W-:-:S02]  /*15f10*/  HADD2.F32 R44, -RZ, R44.H1_H1 ;  /* 0x3000002cff2c7230 */ /* 0x000fc40000004100 */
[----:B------:R-:W-:Y:S02]  /*15f20*/  HADD2.F32 R53, -RZ, R78.H1_H1 ;  /* 0x3000004eff357230 */ /* 0x000fe40000004100 */
[----:B------:R-:W-:Y:S02]  /*15f30*/  HADD2.F32 R52, -RZ, R76.H0_H0 ;  /* 0x2000004cff347230 */ /* 0x000fe40000004100 */
[----:B------:R-:W-:Y:S02]  /*15f40*/  HADD2.F32 R50, -RZ, R65.H0_H0 ;  /* 0x20000041ff327230 */ /* 0x000fe40000004100 */
[-C--:B------:R-:W-:Y:S01]  /*15f50*/  HFMA2 R79, R38, R17.reuse.H0_H0, -72, -72 ;  /* 0xd480d480264f7431 */ /* 0x080fe20000040011 */
[----:B------:R-:W-:Y:S01]  /*15f60*/  FFMA.FTZ R30, R56, R31, RZ ;  /* 0x0000001f381e7223 */ /* 0x000fe200000100ff */
[----:B------:R-:W-:Y:S01]  /*15f70*/  HADD2.F32 R55, -RZ, R80.H1_H1 ;  /* 0x30000050ff377230 */ /* 0x000fe20000004100 */
[----:B------:R-:W-:Y:S01]  /*15f80*/  FFMA.FTZ R36, R53, R44, R36 ;  /* 0x0000002c35247223 */ /* 0x000fe20000010024 */
[----:B------:R-:W-:-:S02]  /*15f90*/  HFMA2 R66, R42, R17.H0_H0, -72, -72 ;  /* 0xd480d4802a427431 */ /* 0x000fc40000040011 */
[----:B------:R-:W-:Y:S01]  /*15fa0*/  HADD2.F32 R47, -RZ, R77.H0_H0 ;  /* 0x2000004dff2f7230 */ /* 0x000fe20000004100 */
[-C--:B------:R-:W-:Y:S01]  /*15fb0*/  FFMA.FTZ R38, R52, R31.reuse, RZ ;  /* 0x0000001f34267223 */ /* 0x080fe200000100ff */
[----:B------:R-:W-:Y:S01]  /*15fc0*/  HFMA2 R64, R64, R17.H0_H0, -72, -72 ;  /* 0xd480d48040407431 */ /* 0x000fe20000040011 */
[----:B------:R-:W-:Y:S01]  /*15fd0*/  FFMA.FTZ R40, R50, R31, RZ ;  /* 0x0000001f32287223 */ /* 0x000fe200000100ff */
[----:B------:R-:W-:Y:S02]  /*15fe0*/  HADD2.F32 R51, -RZ, R76.H1_H1 ;  /* 0x3000004cff337230 */ /* 0x000fe40000004100 */
[----:B------:R-:W-:Y:S01]  /*15ff0*/  HADD2.F32 R49, -RZ, R65.H1_H1 ;  /* 0x30000041ff317230 */ /* 0x000fe20000004100 */
[----:B------:R-:W-:Y:S01]  /*16000*/  FFMA.FTZ R31, R55, R44, R30 ;  /* 0x0000002c371f7223 */ /* 0x000fe2000001001e */
[----:B------:R-:W-:Y:S01]  /*16010*/  HADD2.F32 R48, -RZ, R79.H0_H0 ;  /* 0x2000004fff307230 */ /* 0x000fe20000004100 */
[----:B------:R-:W-:Y:S01]  /*16020*/  FFMA.FTZ R36, R47, R58, R36 ;  /* 0x0000003a2f247223 */ /* 0x000fe20000010024 */
[----:B------:R-:W-:Y:S01]  /*16030*/  HADD2.F32 R43, -RZ, R77.H1_H1 ;  /* 0x3000004dff2b7230 */ /* 0x000fe20000004100 */
[-C--:B------:R-:W-:Y:S01]  /*16040*/  FFMA.FTZ R39, R51, R44.reuse, R38 ;  /* 0x0000002c33277223 */ /* 0x080fe20000010026 */
[----:B------:R-:W-:Y:S01]  /*16050*/  HADD2.F32 R46, -RZ, R66.H0_H0 ;  /* 0x20000042ff2e7230 */ /* 0x000fe20000004100 */
[----:B------:R-:W-:Y:S01]  /*16060*/  FFMA.FTZ R40, R49, R44, R40 ;  /* 0x0000002c31287223 */ /* 0x000fe20000010028 */
[----:B------:R-:W-:Y:S01]  /*16070*/  HADD2.F32 R45, -RZ, R64.H0_H0 ;  /* 0x20000040ff2d7230 */ /* 0x000fe20000004100 */
[-C--:B------:R-:W-:Y:S01]  /*16080*/  FFMA.FTZ R31, R48, R58.reuse, R31 ;  /* 0x0000003a301f7223 */ /* 0x080fe2000001001f */
[----:B------:R-:W-:Y:S01]  /*16090*/  HADD2.F32 R44, -RZ, R79.H1_H1 ;  /* 0x3000004fff2c7230 */ /* 0x000fe20000004100 */
[----:B------:R-:W-:Y:S01]  /*160a0*/  LOP3.LUT R38, R35, 0xf000f, RZ, 0xc0, !PT ;  /* 0x000f000f23267812 */ /* 0x000fe200078ec0ff */
[-C--:B------:R-:W-:Y:S01]  /*160b0*/  FFMA.FTZ R62, R43, R57.reuse, R36 ;  /* 0x000000392b3e7223 */ /* 0x080fe20000010024 */
[----:B------:R-:W-:Y:S01]  /*160c0*/  LOP3.LUT R30, R33, 0xf000f, RZ, 0xc0, !PT ;  /* 0x000f000f211e7812 */ /* 0x000fe200078ec0ff */
[-C--:B------:R-:W-:Y:S01]  /*160d0*/  FFMA.FTZ R39, R46, R58.reuse, R39 ;  /* 0x0000003a2e277223 */ /* 0x080fe20000010027 */
[----:B------:R-:W-:Y:S01]  /*160e0*/  LOP3.LUT R36, R34, 0xf000f, RZ, 0xc0, !PT ;  /* 0x000f000f22247812 */ /* 0x000fe200078ec0ff */
[----:B------:R-:W-:Y:S01]  /*160f0*/  FFMA.FTZ R58, R45, R58, R40 ;  /* 0x0000003a2d3a7223 */ /* 0x000fe20000010028 */
[----:B------:R-:W-:Y:S01]  /*16100*/  LOP3.LUT R38, R38, 0x64006400, RZ, 0xfc, !PT ;  /* 0x6400640026267812 */ /* 0x000fe200078efcff */
[----:B------:R-:W-:Y:S01]  /*16110*/  FFMA.FTZ R40, R44, R57, R31 ;  /* 0x000000392c287223 */ /* 0x000fe2000001001f */
[----:B------:R-:W-:Y:S01]  /*16120*/  LOP3.LUT R31, R32, 0xf000f, RZ, 0xc0, !PT ;  /* 0x000f000f201f7812 */ /* 0x000fe200078ec0ff */
[----:B------:R-:W-:Y:S01]  /*16130*/  HADD2.F32 R42, -RZ, R66.H1_H1 ;  /* 0x30000042ff2a7230 */ /* 0x000fe20000004100 */
[----:B------:R-:W-:-:S02]  /*16140*/  LOP3.LUT R30, R30, 0x64006400, RZ, 0xfc, !PT ;  /* 0x640064001e1e7812 */ /* 0x000fc400078efcff */
[----:B------:R-:W-:Y:S01]  /*16150*/  LOP3.LUT R36, R36, 0x64006400, RZ, 0xfc, !PT ;  /* 0x6400640024247812 */ /* 0x000fe200078efcff */
[----:B------:R-:W-:Y:S01]  /*16160*/  HADD2 R81, R38, -1032, -1032 ;  /* 0xe408e40826517430 */ /* 0x000fe20000000000 */
[----:B------:R-:W-:Y:S01]  /*16170*/  LOP3.LUT R35, R35, 0xf000f0, RZ, 0xc0, !PT ;  /* 0x00f000f023237812 */ /* 0x000fe200078ec0ff */
[----:B------:R-:W-:Y:S01]  /*16180*/  HADD2.F32 R41, -RZ, R64.H1_H1 ;  /* 0x30000040ff297230 */ /* 0x000fe20000004100 */
[----:B------:R-:W-:Y:S01]  /*16190*/  LOP3.LUT R31, R31, 0x64006400, RZ, 0xfc, !PT ;  /* 0x640064001f1f7812 */ /* 0x000fe200078efcff */
[----:B------:R-:W-:Y:S01]  /*161a0*/  FFMA.FTZ R68, R42, R57, R39 ;  /* 0x000000392a447223 */ /* 0x000fe20000010027 */
[----:B------:R-:W-:Y:S01]  /*161b0*/  LOP3.LUT R33, R33, 0xf000f0, RZ, 0xc0, !PT ;  /* 0x00f000f021217812 */ /* 0x000fe200078ec0ff */
[----:B------:R-:W-:Y:S01]  /*161c0*/  HADD2 R84, R30, -1032, -1032 ;  /* 0xe408e4081e547430 */ /* 0x000fe20000000000 */
[----:B------:R-:W-:Y:S01]  /*161d0*/  LOP3.LUT R34, R34, 0xf000f0, RZ, 0xc0, !PT ;  /* 0x00f000f022227812 */ /* 0x000fe200078ec0ff */
[----:B------:R-:W-:Y:S01]  /*161e0*/  HADD2 R82, R36, -1032, -1032 ;  /* 0xe408e40824527430 */ /* 0x000fe20000000000 */
[----:B------:R-:W-:Y:S01]  /*161f0*/  LOP3.LUT R90, R35, 0x64006400, RZ, 0xfc, !PT ;  /* 0x64006400235a7812 */ /* 0x000fe200078efcff */
[----:B0-----:R-:W-:-:S02]  /*16200*/  HADD2.F32 R39, -RZ, R28.H0_H0 ;  /* 0x2000001cff277230 */ /* 0x001fc40000004100 */
[----:B------:R-:W-:Y:S01]  /*16210*/  HADD2.F32 R61, -RZ, R28.H1_H1 ;  /* 0x3000001cff3d7230 */ /* 0x000fe20000004100 */
[----:B------:R-:W-:Y:S01]  /*16220*/  LOP3.LUT R28, R32, 0xf000f0, RZ, 0xc0, !PT ;  /* 0x00f000f0201c7812 */ /* 0x000fe200078ec0ff */
[----:B------:R-:W-:Y:S01]  /*16230*/  HADD2 R83, R31, -1032, -1032 ;  /* 0xe408e4081f537430 */ /* 0x000fe20000000000 */
[----:B------:R-:W-:Y:S01]  /*16240*/  LOP3.LUT R32, R33, 0x64006400, RZ, 0xfc, !PT ;  /* 0x6400640021207812 */ /* 0x000fe200078efcff */
[--C-:B------:R-:W-:Y:S01]  /*16250*/  HADD2.F32 R60, -RZ, R81.reuse.H0_H0 ;  /* 0x20000051ff3c7230 */ /* 0x100fe20000004100 */
[----:B------:R-:W-:Y:S01]  /*16260*/  FFMA.FTZ R67, R41, R57, R58 ;  /* 0x0000003929437223 */ /* 0x000fe2000001003a */
[----:B------:R-:W-:Y:S01]  /*16270*/  HADD2.F32 R57, -RZ, R84.H0_H0 ;  /* 0x20000054ff397230 */ /* 0x000fe20000004100 */
[----:B------:R-:W-:Y:S01]  /*16280*/  LOP3.LUT R34, R34, 0x64006400, RZ, 0xfc, !PT ;  /* 0x6400640022227812 */ /* 0x000fe200078efcff */
[----:B------:R-:W-:Y:S01]  /*16290*/  HADD2.F32 R59, -RZ, R82.H0_H0 ;  /* 0x20000052ff3b7230 */ /* 0x000fe20000004100 */
[----:B------:R-:W-:Y:S01]  /*162a0*/  LOP3.LUT R88, R28, 0x64006400, RZ, 0xfc, !PT ;  /* 0x640064001c587812 */ /* 0x000fe200078efcff */
[----:B------:R-:W-:Y:S01]  /*162b0*/  HFMA2 R90, R90, R17.H0_H0, -72, -72 ;  /* 0xd480d4805a5a7431 */ /* 0x000fe20000040011 */
[----:B------:R-:W-:Y:S01]  /*162c0*/  FFMA.FTZ R67, R60, R39, R67 ;  /* 0x000000273c437223 */ /* 0x000fe20000010043 */
[----:B------:R-:W-:-:S02]  /*162d0*/  HADD2.F32 R72, -RZ, R81.H1_H1 ;  /* 0x30000051ff487230 */ /* 0x000fc40000004100 */
[----:B------:R-:W-:Y:S01]  /*162e0*/  HADD2.F32 R63, -RZ, R29.H0_H0 ;  /* 0x2000001dff3f7230 */ /* 0x000fe20000004100 */
[----:B------:R-:W-:Y:S01]  /*162f0*/  ISETP.NE.AND P0, PT, R100, RZ, PT ;  /* 0x000000ff6400720c */ /* 0x000fe20003f05270 */
[----:B------:R-:W-:Y:S01]  /*16300*/  HADD2.F32 R58, -RZ, R83.H0_H0 ;  /* 0x20000053ff3a7230 */ /* 0x000fe20000004100 */
[----:B------:R-:W0:Y:S01]  /*16310*/  LDS.64 R30, [UR5+0x280] ;  /* 0x00028005ff1e7984 */ /* 0x000e220008000a00 */
[-C--:B------:R-:W-:Y:S01]  /*16320*/  HFMA2 R87, R32, R17.reuse.H0_H0, -72, -72 ;  /* 0xd480d48020577431 */ /* 0x080fe20000040011 */
[-C--:B------:R-:W-:Y:S01]  /*16330*/  FFMA.FTZ R40, R57, R39.reuse, R40 ;  /* 0x0000002739287223 */ /* 0x080fe20000010028 */
[----:B------:R-:W-:Y:S01]  /*16340*/  HADD2.F32 R75, -RZ, R84.H1_H1 ;  /* 0x30000054ff4b7230 */ /* 0x000fe20000004100 */
[----:B------:R-:W-:Y:S01]  /*16350*/  FFMA.FTZ R36, R59, R39, R68 ;  /* 0x000000273b247223 */ /* 0x000fe20000010044 */
[-C--:B------:R-:W-:Y:S01]  /*16360*/  HFMA2 R89, R34, R17.reuse.H0_H0, -72, -72 ;  /* 0xd480d48022597431 */ /* 0x080fe20000040011 */
[----:B------:R-:W-:Y:S01]  /*16370*/  FFMA.FTZ R67, R72, R61, R67 ;  /* 0x0000003d48437223 */ /* 0x000fe20000010043 */
[----:B------:R-:W-:-:S02]  /*16380*/  HFMA2 R88, R88, R17.H0_H0, -72, -72 ;  /* 0xd480d48058587431 */ /* 0x000fc40000040011 */
[----:B------:R-:W-:Y:S02]  /*16390*/  HADD2.F32 R73, -RZ, R82.H1_H1 ;  /* 0x30000052ff497230 */ /* 0x000fe40000004100 */
[----:B------:R-:W-:Y:S01]  /*163a0*/  HADD2.F32 R68, -RZ, R90.H0_H0 ;  /* 0x2000005aff447230 */ /* 0x000fe20000004100 */
[----:B------:R-:W-:Y:S01]  /*163b0*/  FFMA.FTZ R62, R58, R39, R62 ;  /* 0x000000273a3e7223 */ /* 0x000fe2000001003e */
[----:B------:R-:W-:Y:S01]  /*163c0*/  HADD2.F32 R74, -RZ, R83.H1_H1 ;  /* 0x30000053ff4a7230 */ /* 0x000fe20000004100 */
[-C--:B------:R-:W-:Y:S01]  /*163d0*/  FFMA.FTZ R40, R75, R61.reuse, R40 ;  /* 0x0000003d4b287223 */ /* 0x080fe20000010028 */
[----:B------:R-:W-:Y:S01]  /*163e0*/  HADD2.F32 R71, -RZ, R87.H0_H0 ;  /* 0x20000057ff477230 */ /* 0x000fe20000004100 */
[----:B------:R-:W-:Y:S01]  /*163f0*/  FFMA.FTZ R36, R73, R61, R36 ;  /* 0x0000003d49247223 */ /* 0x000fe20000010024 */
[----:B------:R-:W-:Y:S01]  /*16400*/  HADD2.F32 R69, -RZ, R89.H0_H0 ;  /* 0x20000059ff457230 */ /* 0x000fe20000004100 */
[----:B------:R-:W-:Y:S01]  /*16410*/  FFMA.FTZ R35, R68, R63, R67 ;  /* 0x0000003f44237223 */ /* 0x000fe20000010043 */
[----:B------:R-:W-:Y:S01]  /*16420*/  HADD2.F32 R70, -RZ, R88.H0_H0 ;  /* 0x20000058ff467230 */ /* 0x000fe20000004100 */
[----:B------:R-:W-:Y:S01]  /*16430*/  FFMA.FTZ R62, R74, R61, R62 ;  /* 0x0000003d4a3e7223 */ /* 0x000fe2000001003e */
[----:B------:R-:W-:Y:S01]  /*16440*/  HADD2.F32 R86, -RZ, R29.H1_H1 ;  /* 0x3000001dff567230 */ /* 0x000fe20000004100 */
[-C--:B------:R-:W-:Y:S01]  /*16450*/  FFMA.FTZ R40, R71, R63.reuse, R40 ;  /* 0x0000003f47287223 */ /* 0x080fe20000010028 */
[----:B------:R-:W-:Y:S01]  /*16460*/  HADD2.F32 R67, -RZ, R87.H1_H1 ;  /* 0x30000057ff437230 */ /* 0x000fe20000004100 */
[-C--:B------:R-:W-:Y:S01]  /*16470*/  FFMA.FTZ R34, R69, R63.reuse, R36 ;  /* 0x0000003f45227223 */ /* 0x080fe20000010024 */
[----:B------:R-:W-:Y:S01]  /*16480*/  HADD2.F32 R36, -RZ, R94.H0_H0 ;  /* 0x2000005eff247230 */ /* 0x000fe20000004100 */
[----:B------:R-:W-:Y:S01]  /*16490*/  FFMA.FTZ R32, R70, R63, R62 ;  /* 0x0000003f46207223 */ /* 0x000fe2000001003e */
[----:B------:R-:W-:Y:S01]  /*164a0*/  HADD2.F32 R61, -RZ, R88.H1_H1 ;  /* 0x30000058ff3d7230 */ /* 0x000fe20000004100 */
[----:B------:R-:W-:Y:S01]  /*164b0*/  FFMA.FTZ R33, R67, R86, R40 ;  /* 0x0000005643217223 */ /* 0x000fe20000010028 */
[----:B------:R-:W-:Y:S01]  /*164c0*/  HADD2.F32 R63, -RZ, R89.H1_H1 ;  /* 0x30000059ff3f7230 */ /* 0x000fe20000004100 */
[----:B------:R-:W1:Y:S01]  /*164d0*/  LDS.64 R28, [UR5+0x288] ;  /* 0x00028805ff1c7984 */ /* 0x000e620008000a00 */
[----:B------:R-:W-:Y:S01]  /*164e0*/  HADD2.F32 R62, -RZ, R90.H1_H1 ;  /* 0x3000005aff3e7230 */ /* 0x000fe20000004100 */
[----:B------:R-:W-:Y:S01]  /*164f0*/  FMUL.FTZ R85, R33, R36 ;  /* 0x0000002421557220 */ /* 0x000fe20000410000 */
[----:B------:R-:W-:Y:S01]  /*16500*/  HADD2.F32 R38, -RZ, R94.H1_H1 ;  /* 0x3000005eff267230 */ /* 0x000fe20000004100 */
[-C--:B------:R-:W-:Y:S01]  /*16510*/  FFMA.FTZ R33, R61, R86.reuse, R32 ;  /* 0x000000563d217223 */ /* 0x080fe20000010020 */
[--C-:B------:R-:W-:Y:S01]  /*16520*/  HADD2.F32 R39, -RZ, R93.reuse.H0_H0 ;  /* 0x2000005dff277230 */ /* 0x100fe20000004100 */
[-C--:B------:R-:W-:Y:S01]  /*16530*/  FFMA.FTZ R34, R63, R86.reuse, R34 ;  /* 0x000000563f227223 */ /* 0x080fe20000010022 */
[----:B------:R-:W-:Y:S01]  /*16540*/  HADD2.F32 R40, -RZ, R93.H1_H1 ;  /* 0x3000005dff287230 */ /* 0x000fe20000004100 */
[----:B------:R-:W-:Y:S01]  /*16550*/  FFMA.FTZ R35, R62, R86, R35 ;  /* 0x000000563e237223 */ /* 0x000fe20000010023 */
[----:B------:R-:W-:Y:S01]  /*16560*/  F2FP.PACK_AB R85, RZ, R85 ;  /* 0x00000055ff55723e */ /* 0x000fe200000000ff */
[----:B------:R-:W-:-:S02]  /*16570*/  FMUL.FTZ R92, R33, R38 ;  /* 0x00000026215c7220 */ /* 0x000fc40000410000 */
[----:B------:R-:W-:Y:S02]  /*16580*/  FMUL.FTZ R91, R34, R39 ;  /* 0x00000027225b7220 */ /* 0x000fe40000410000 */
[----:B------:R-:W-:Y:S01]  /*16590*/  FMUL.FTZ R86, R35, R40 ;  /* 0x0000002823567220 */ /* 0x000fe20000410000 */
[----:B------:R-:W-:Y:S05]  /*165a0*/  @!P0 BRA `(.L_x_1567) ;  /* 0x000005a000008947 */ /* 0x000fea0003800000 */
[----:B0-----:R-:W0:Y:S01]  /*165b0*/  LDS.64 R32, [UR5] ;  /* 0x00000005ff207984 */ /* 0x001e220008000a00 */
[--C-:B------:R-:W-:Y:S02]  /*165c0*/  HADD2.F32 R104, -RZ, R80.reuse.H0_H0 ;  /* 0x20000050ff687230 */ /* 0x100fe40000004100 */
[----:B------:R-:W-:Y:S01]  /*165d0*/  HADD2.F32 R105, -RZ, R80.H1_H1 ;  /* 0x30000050ff697230 */ /* 0x000fe20000004100 */
[----:B------:R-:W2:Y:S01]  /*165e0*/  LDS.64 R34, [UR5+0x8] ;  /* 0x00000805ff227984 */ /* 0x000ea20008000a00 */
[----:B------:R-:W-:Y:S02]  /*165f0*/  HADD2.F32 R106, -RZ, R78.H0_H0 ;  /* 0x2000004eff6a7230 */ /* 0x000fe40000004100 */
[----:B------:R-:W-:-:S02]  /*16600*/  HADD2.F32 R108, -RZ, R76.H0_H0 ;  /* 0x2000004cff6c7230 */ /* 0x000fc40000004100 */
[--C-:B------:R-:W-:Y:S02]  /*16610*/  HADD2.F32 R110, -RZ, R65.reuse.H0_H0 ;  /* 0x20000041ff6e7230 */ /* 0x100fe40000004100 */
[----:B------:R-:W-:Y:S02]  /*16620*/  HADD2.F32 R109, -RZ, R78.H1_H1 ;  /* 0x3000004eff6d7230 */ /* 0x000fe40000004100 */
[----:B------:R-:W-:Y:S02]  /*16630*/  HADD2.F32 R111, -RZ, R65.H1_H1 ;  /* 0x30000041ff6f7230 */ /* 0x000fe40000004100 */
[--C-:B0-----:R-:W-:Y:S02]  /*16640*/  HADD2.F32 R107, -RZ, R32.reuse.H0_H0 ;  /* 0x20000020ff6b7230 */ /* 0x101fe40000004100 */
[----:B------:R-:W-:Y:S02]  /*16650*/  HADD2.F32 R102, -RZ, R32.H1_H1 ;  /* 0x30000020ff667230 */ /* 0x000fe40000004100 */
[--C-:B------:R-:W-:Y:S01]  /*16660*/  HADD2.F32 R32, -RZ, R33.reuse.H0_H0 ;  /* 0x20000021ff207230 */ /* 0x100fe20000004100 */
[----:B------:R-:W-:Y:S01]  /*16670*/  FFMA.FTZ R104, R104, R107, RZ ;  /* 0x0000006b68687223 */ /* 0x000fe200000100ff */
[----:B------:R-:W-:Y:S01]  /*16680*/  HADD2.F32 R33, -RZ, R33.H1_H1 ;  /* 0x30000021ff217230 */ /* 0x000fe20000004100 */
[----:B------:R-:W-:-:S02]  /*16690*/  FFMA.FTZ R106, R107, R106, RZ ;  /* 0x0000006a6b6a7223 */ /* 0x000fc400000100ff */
[C---:B------:R-:W-:Y:S02]  /*166a0*/  FFMA.FTZ R108, R107.reuse, R108, RZ ;  /* 0x0000006c6b6c7223 */ /* 0x040fe400000100ff */
[----:B------:R-:W-:Y:S01]  /*166b0*/  FFMA.FTZ R112, R107, R110, RZ ;  /* 0x0000006e6b707223 */ /* 0x000fe200000100ff */
[----:B------:R-:W-:Y:S01]  /*166c0*/  HADD2.F32 R107, -RZ, R76.H1_H1 ;  /* 0x3000004cff6b7230 */ /* 0x000fe20000004100 */
        /* <DEDUP_REMOVED lines=9> */
[----:B------:R-:W-:Y:S01]  /*16760*/  HADD2.F32 R102, -RZ, R79.H1_H1 ;  /* 0x3000004fff667230 */ /* 0x000fe20000004100 */
[C---:B------:R-:W-:Y:S01]  /*16770*/  FFMA.FTZ R109, R32.reuse, R106, R109 ;  /* 0x0000006a206d7223 */ /* 0x040fe2000001006d */
[----:B------:R-:W-:Y:S01]  /*16780*/  HADD2.F32 R106, -RZ, R77.H1_H1 ;  /* 0x3000004dff6a7230 */ /* 0x000fe20000004100 */
[C---:B------:R-:W-:Y:S01]  /*16790*/  FFMA.FTZ R107, R32.reuse, R110, R107 ;  /* 0x0000006e206b7223 */ /* 0x040fe2000001006b */
[----:B------:R-:W-:Y:S01]  /*167a0*/  HADD2.F32 R108, -RZ, R66.H1_H1 ;  /* 0x30000042ff6c7230 */ /* 0x000fe20000004100 */
[----:B------:R-:W-:Y:S01]  /*167b0*/  FFMA.FTZ R105, R32, R105, R111 ;  /* 0x0000006920697223 */ /* 0x000fe2000001006f */
[----:B------:R-:W-:Y:S01]  /*167c0*/  HADD2.F32 R110, -RZ, R64.H1_H1 ;  /* 0x30000040ff6e7230 */ /* 0x000fe20000004100 */
[----:B------:R-:W-:Y:S01]  /*167d0*/  FFMA.FTZ R102, R102, R33, R104 ;  /* 0x0000002166667223 */ /* 0x000fe20000010068 */
[--C-:B--2---:R-:W-:Y:S01]  /*167e0*/  HADD2.F32 R104, -RZ, R34.reuse.H0_H0 ;  /* 0x20000022ff687230 */ /* 0x104fe20000004100 */
[C---:B------:R-:W-:Y:S01]  /*167f0*/  FFMA.FTZ R109, R33.reuse, R106, R109 ;  /* 0x0000006a216d7223 */ /* 0x040fe2000001006d */
[----:B------:R-:W-:Y:S01]  /*16800*/  HADD2.F32 R34, -RZ, R34.H1_H1 ;  /* 0x30000022ff227230 */ /* 0x000fe20000004100 */
[C---:B------:R-:W-:Y:S01]  /*16810*/  FFMA.FTZ R107, R33.reuse, R108, R107 ;  /* 0x0000006c216b7223 */ /* 0x040fe2000001006b */
[----:B------:R-:W-:Y:S01]  /*16820*/  HADD2.F32 R106, -RZ, R83.H0_H0 ;  /* 0x20000053ff6a7230 */ /* 0x000fe20000004100 */
[----:B------:R-:W-:Y:S01]  /*16830*/  FFMA.FTZ R111, R33, R110, R105 ;  /* 0x0000006e216f7223 */ /* 0x000fe20000010069 */
[----:B------:R-:W-:-:S02]  /*16840*/  HADD2.F32 R33, -RZ, R84.H0_H0 ;  /* 0x20000054ff217230 */ /* 0x000fc40000004100 */
[----:B------:R-:W-:Y:S01]  /*16850*/  HADD2.F32 R105, -RZ, R84.H1_H1 ;  /* 0x30000054ff697230 */ /* 0x000fe20000004100 */
[C---:B------:R-:W-:Y:S01]  /*16860*/  FFMA.FTZ R106, R104.reuse, R106, R109 ;  /* 0x0000006a686a7223 */ /* 0x040fe2000001006d */
[--C-:B------:R-:W-:Y:S01]  /*16870*/  HADD2.F32 R108, -RZ, R82.reuse.H0_H0 ;  /* 0x20000052ff6c7230 */ /* 0x100fe20000004100 */
[----:B------:R-:W-:Y:S01]  /*16880*/  FFMA.FTZ R33, R33, R104, R102 ;  /* 0x0000006821217223 */ /* 0x000fe20000010066 */
[----:B------:R-:W-:Y:S02]  /*16890*/  HADD2.F32 R110, -RZ, R81.H0_H0 ;  /* 0x20000051ff6e7230 */ /* 0x000fe40000004100 */
[----:B------:R-:W-:Y:S01]  /*168a0*/  HADD2.F32 R32, -RZ, R35.H0_H0 ;  /* 0x20000023ff207230 */ /* 0x000fe20000004100 */
[----:B------:R-:W-:Y:S01]  /*168b0*/  FFMA.FTZ R33, R105, R34, R33 ;  /* 0x0000002269217223 */ /* 0x000fe20000010021 */
[----:B------:R-:W-:Y:S01]  /*168c0*/  HADD2.F32 R105, -RZ, R83.H1_H1 ;  /* 0x30000053ff697230 */ /* 0x000fe20000004100 */
[C---:B------:R-:W-:Y:S01]  /*168d0*/  FFMA.FTZ R108, R104.reuse, R108, R107 ;  /* 0x0000006c686c7223 */ /* 0x040fe2000001006b */
[----:B------:R-:W-:Y:S01]  /*168e0*/  HADD2.F32 R107, -RZ, R82.H1_H1 ;  /* 0x30000052ff6b7230 */ /* 0x000fe20000004100 */
[----:B------:R-:W-:Y:S01]  /*168f0*/  FFMA.FTZ R110, R104, R110, R111 ;  /* 0x0000006e686e7223 */ /* 0x000fe2000001006f */
[----:B------:R-:W-:Y:S01]  /*16900*/  HADD2.F32 R104, -RZ, R88.H0_H0 ;  /* 0x20000058ff687230 */ /* 0x000fe20000004100 */
[C---:B------:R-:W-:Y:S01]  /*16910*/  FFMA.FTZ R105, R34.reuse, R105, R106 ;  /* 0x0000006922697223 */ /* 0x040fe2000001006a */
[----:B------:R-:W-:Y:S01]  /*16920*/  HADD2.F32 R109, -RZ, R81.H1_H1 ;  /* 0x30000051ff6d7230 */ /* 0x000fe20000004100 */
[----:B------:R-:W-:Y:S01]  /*16930*/  FFMA.FTZ R107, R34, R107, R108 ;  /* 0x0000006b226b7223 */ /* 0x000fe2000001006c */
        /* <DEDUP_REMOVED lines=9> */
[----:B------:R-:W-:Y:S01]  /*169d0*/  FFMA.FTZ R108, R32, R108, R109 ;  /* 0x0000006c206c7223 */ /* 0x000fe2000001006d */
[----:B------:R-:W-:-:S02]  /*169e0*/  HADD2.F32 R102, -RZ, R88.H1_H1 ;  /* 0x30000058ff667230 */ /* 0x000fc40000004100 */
[----:B------:R-:W-:Y:S01]  /*169f0*/  HADD2.F32 R106, -RZ, R89.H1_H1 ;  /* 0x30000059ff6a7230 */ /* 0x000fe20000004100 */
[----:B------:R-:W-:Y:S01]  /*16a00*/  FFMA.FTZ R33, R34, R35, R33 ;  /* 0x0000002322217223 */ /* 0x000fe20000010021 */
[----:B------:R-:W-:Y:S01]  /*16a10*/  HADD2.F32 R32, -RZ, R90.H1_H1 ;  /* 0x3000005aff207230 */ /* 0x000fe20000004100 */
[C---:B------:R-:W-:Y:S01]  /*16a20*/  FFMA.FTZ R102, R35.reuse, R102, R104 ;  /* 0x0000006623667223 */ /* 0x040fe20000010068 */
[--C-:B------:R-:W-:Y:S01]  /*16a30*/  HADD2.F32 R34, -RZ, R94.reuse.H0_H0 ;  /* 0x2000005eff227230 */ /* 0x100fe20000004100 */
[C---:B------:R-:W-:Y:S01]  /*16a40*/  FFMA.FTZ R105, R35.reuse, R106, R105 ;  /* 0x0000006a23697223 */ /* 0x040fe20000010069 */
[----:B------:R-:W-:Y:S01]  /*16a50*/  HADD2.F32 R107, -RZ, R94.H1_H1 ;  /* 0x3000005eff6b7230 */ /* 0x000fe20000004100 */
[----:B------:R-:W-:Y:S01]  /*16a60*/  FFMA.FTZ R32, R35, R32, R108 ;  /* 0x0000002023207223 */ /* 0x000fe2000001006c */
[--C-:B------:R-:W-:Y:S01]  /*16a70*/  HADD2.F32 R104, -RZ, R93.reuse.H0_H0 ;  /* 0x2000005dff687230 */ /* 0x100fe20000004100 */
[----:B------:R-:W-:Y:S01]  /*16a80*/  FMUL.FTZ R33, R34, R33 ;  /* 0x0000002122217220 */ /* 0x000fe20000410000 */
[----:B------:R-:W-:Y:S01]  /*16a90*/  HADD2.F32 R109, -RZ, R93.H1_H1 ;  /* 0x3000005dff6d7230 */ /* 0x000fe20000004100 */
        /* <DEDUP_REMOVED lines=11> */
.L_x_1567:
[----:B0-----:R-:W-:Y:S05]  /*16b50*/  @!P1 BRA `(.L_x_1568) ;  /* 0x000005a000009947 */ /* 0x001fea0003800000 */
[----:B------:R-:W0:Y:S01]  /*16b60*/  LDS.64 R32, [UR5+0x80] ;  /* 0x00008005ff207984 */ /* 0x000e220008000a00 */
[----:B------:R-:W-:Y:S02]  /*16b70*/  HADD2.F32 R107, -RZ, R78.H0_H0 ;  /* 0x2000004eff6b7230 */ /* 0x000fe40000004100 */
[----:B------:R-:W-:Y:S01]  /*16b80*/  HADD2.F32 R105, -RZ, R80.H0_H0 ;  /* 0x20000050ff697230 */ /* 0x000fe20000004100 */
[----:B------:R-:W2:Y:S01]  /*16b90*/  LDS.64 R34, [UR5+0x88] ;  /* 0x00008805ff227984 */ /* 0x000ea20008000a00 */
[----:B------:R-:W-:Y:S02]  /*16ba0*/  HADD2.F32 R108, -RZ, R78.H1_H1 ;  /* 0x3000004eff6c7230 */ /* 0x000fe40000004100 */
[----:B------:R-:W-:Y:S02]  /*16bb0*/  HADD2.F32 R109, -RZ, R76.H0_H0 ;  /* 0x2000004cff6d7230 */ /* 0x000fe40000004100 */
[----:B------:R-:W-:-:S02]  /*16bc0*/  HADD2.F32 R111, -RZ, R65.H0_H0 ;  /* 0x20000041ff6f7230 */ /* 0x000fc40000004100 */
[----:B------:R-:W-:Y:S02]  /*16bd0*/  HADD2.F32 R106, -RZ, R80.H1_H1 ;  /* 0x30000050ff6a7230 */ /* 0x000fe40000004100 */
[----:B------:R-:W-:Y:S02]  /*16be0*/  HADD2.F32 R112, -RZ, R65.H1_H1 ;  /* 0x30000041ff707230 */ /* 0x000fe40000004100 */
[----:B------:R-:W-:Y:S02]  /*16bf0*/  HADD2.F32 R110, -RZ, R66.H0_H0 ;  /* 0x20000042ff6e7230 */ /* 0x000fe40000004100 */
[--C-:B0-----:R-:W-:Y:S02]  /*16c00*/  HADD2.F32 R104, -RZ, R32.reuse.H0_H0 ;  /* 0x20000020ff687230 */ /* 0x101fe40000004100 */
[----:B------:R-:W-:Y:S02]  /*16c10*/  HADD2.F32 R102, -RZ, R32.H1_H1 ;  /* 0x30000020ff667230 */ /* 0x000fe40000004100 */
[--C-:B------:R-:W-:Y:S01]  /*16c20*/  HADD2.F32 R32, -RZ, R33.reuse.H0_H0 ;  /* 0x20000021ff207230 */ /* 0x100fe20000004100 */
[-C--:B------:R-:W-:Y:S01]  /*16c30*/  FFMA.FTZ R107, R107, R104.reuse, RZ ;  /* 0x000000686b6b7223 */ /* 0x080fe200000100ff */
[----:B------:R-:W-:Y:S01]  /*16c40*/  HADD2.F32 R33, -RZ, R33.H1_H1 ;  /* 0x30000021ff217230 */ /* 0x000fe20000004100 */
[----:B------:R-:W-:-:S02]  /*16c50*/  FFMA.FTZ R105, R105, R104, RZ ;  /* 0x0000006869697223 */ /* 0x000fc400000100ff */
[----:B------:R-:W-:Y:S01]  /*16c60*/  FFMA.FTZ R107, R108, R102, R107 ;  /* 0x000000666c6b7223 */ /* 0x000fe2000001006b */
[----:B------:R-:W-:Y:S01]  /*16c70*/  HADD2.F32 R108, -RZ, R76.H1_H1 ;  /* 0x3000004cff6c7230 */ /* 0x000fe20000004100 */
[-C--:B------:R-:W-:Y:S02]  /*16c80*/  FFMA.FTZ R109, R109, R104.reuse, RZ ;  /* 0x000000686d6d7223 */ /* 0x080fe400000100ff */
[----:B------:R-:W-:Y:S01]  /*16c90*/  FFMA.FTZ R111, R111, R104, RZ ;  /* 0x000000686f6f7223 */ /* 0x000fe200000100ff */
[----:B------:R-:W-:Y:S01]  /*16ca0*/  HADD2.F32 R104, -RZ, R79.H0_H0 ;  /* 0x2000004fff687230 */ /* 0x000fe20000004100 */
[-C--:B------:R-:W-:Y:S01]  /*16cb0*/  FFMA.FTZ R105, R106, R102.reuse, R105 ;  /* 0x000000666a697223 */ /* 0x080fe20000010069 */
[----:B------:R-:W-:Y:S01]  /*16cc0*/  HADD2.F32 R106, -RZ, R77.H0_H0 ;  /* 0x2000004dff6a7230 */ /* 0x000fe20000004100 */
[-C--:B------:R-:W-:Y:S01]  /*16cd0*/  FFMA.FTZ R109, R108, R102.reuse, R109 ;  /* 0x000000666c6d7223 */ /* 0x080fe2000001006d */
[----:B------:R-:W-:Y:S01]  /*16ce0*/  HADD2.F32 R108, -RZ, R66.H1_H1 ;  /* 0x30000042ff6c7230 */ /* 0x000fe20000004100 */
[----:B------:R-:W-:-:S02]  /*16cf0*/  FFMA.FTZ R111, R112, R102, R111 ;  /* 0x00000066706f7223 */ /* 0x000fc4000001006f */
[-C--:B------:R-:W-:Y:S01]  /*16d00*/  FFMA.FTZ R102, R104, R32.reuse, R105 ;  /* 0x0000002068667223 */ /* 0x080fe20000010069 */
[----:B------:R-:W-:Y:S01]  /*16d10*/  HADD2.F32 R105, -RZ, R79.H1_H1 ;  /* 0x3000004fff697230 */ /* 0x000fe20000004100 */
[-C--:B------:R-:W-:Y:S01]  /*16d20*/  FFMA.FTZ R104, R106, R32.reuse, R107 ;  /* 0x000000206a687223 */ /* 0x080fe2000001006b */
[----:B------:R-:W-:Y:S01]  /*16d30*/  HADD2.F32 R107, -RZ, R77.H1_H1 ;  /* 0x3000004dff6b7230 */ /* 0x000fe20000004100 */
[-C--:B------:R-:W-:Y:S01]  /*16d40*/  FFMA.FTZ R106, R110, R32.reuse, R109 ;  /* 0x000000206e6a7223 */ /* 0x080fe2000001006d */
[--C-:B------:R-:W-:Y:S01]  /*16d50*/  HADD2.F32 R109, -RZ, R64.reuse.H0_H0 ;  /* 0x20000040ff6d7230 */ /* 0x100fe20000004100 */
[-C--:B------:R-:W-:Y:S01]  /*16d60*/  FFMA.FTZ R102, R105, R33.reuse, R102 ;  /* 0x0000002169667223 */ /* 0x080fe20000010066 */
[----:B------:R-:W-:Y:S01]  /*16d70*/  HADD2.F32 R110, -RZ, R64.H1_H1 ;  /* 0x30000040ff6e7230 */ /* 0x000fe20000004100 */
[-C--:B------:R-:W-:Y:S01]  /*16d80*/  FFMA.FTZ R106, R108, R33.reuse, R106 ;  /* 0x000000216c6a7223 */ /* 0x080fe2000001006a */
[----:B------:R-:W-:Y:S01]  /*16d90*/  HADD2.F32 R105, -RZ, R84.H0_H0 ;  /* 0x20000054ff697230 */ /* 0x000fe20000004100 */
[----:B------:R-:W-:Y:S01]  /*16da0*/  FFMA.FTZ R32, R109, R32, R111 ;  /* 0x000000206d207223 */ /* 0x000fe2000001006f */
[----:B------:R-:W-:Y:S01]  /*16db0*/  HADD2.F32 R109, -RZ, R82.H0_H0 ;  /* 0x20000052ff6d7230 */ /* 0x000fe20000004100 */
[-C--:B------:R-:W-:Y:S01]  /*16dc0*/  FFMA.FTZ R104, R107, R33.reuse, R104 ;  /* 0x000000216b687223 */ /* 0x080fe20000010068 */
[----:B------:R-:W-:Y:S01]  /*16dd0*/  HADD2.F32 R107, -RZ, R83.H0_H0 ;  /* 0x20000053ff6b7230 */ /* 0x000fe20000004100 */
[----:B------:R-:W-:Y:S01]  /*16de0*/  FFMA.FTZ R108, R110, R33, R32 ;  /* 0x000000216e6c7223 */ /* 0x000fe20000010020 */
[----:B--2---:R-:W-:-:S02]  /*16df0*/  HADD2.F32 R33, -RZ, R34.H0_H0 ;  /* 0x20000022ff217230 */ /* 0x004fc40000004100 */
[----:B------:R-:W-:Y:S02]  /*16e00*/  HADD2.F32 R34, -RZ, R34.H1_H1 ;  /* 0x30000022ff227230 */ /* 0x000fe40000004100 */
[----:B------:R-:W-:Y:S01]  /*16e10*/  HADD2.F32 R111, -RZ, R81.H0_H0 ;  /* 0x20000051ff6f7230 */ /* 0x000fe20000004100 */
[-C--:B------:R-:W-:Y:S01]  /*16e20*/  FFMA.FTZ R105, R105, R33.reuse, R102 ;  /* 0x0000002169697223 */ /* 0x080fe20000010066 */
[----:B------:R-:W-:Y:S01]  /*16e30*/  HADD2.F32 R110, -RZ, R84.H1_H1 ;  /* 0x30000054ff6e7230 */ /* 0x000fe20000004100 */
[-C--:B------:R-:W-:Y:S01]  /*16e40*/  FFMA.FTZ R107, R107, R33.reuse, R104 ;  /* 0x000000216b6b7223 */ /* 0x080fe20000010068 */
[----:B------:R-:W-:Y:S01]  /*16e50*/  HADD2.F32 R104, -RZ, R83.H1_H1 ;  /* 0x30000053ff687230 */ /* 0x000fe20000004100 */
[-C--:B------:R-:W-:Y:S01]  /*16e60*/  FFMA.FTZ R109, R109, R33.reuse, R106 ;  /* 0x000000216d6d7223 */ /* 0x080fe2000001006a */
[----:B------:R-:W-:Y:S01]  /*16e70*/  HADD2.F32 R32, -RZ, R35.H0_H0 ;  /* 0x20000023ff207230 */ /* 0x000fe20000004100 */
[----:B------:R-:W-:Y:S01]  /*16e80*/  FFMA.FTZ R33, R111, R33, R108 ;  /* 0x000000216f217223 */ /* 0x000fe2000001006c */
[----:B------:R-:W-:Y:S01]  /*16e90*/  HADD2.F32 R108, -RZ, R82.H1_H1 ;  /* 0x30000052ff6c7230 */ /* 0x000fe20000004100 */
[-C--:B------:R-:W-:Y:S01]  /*16ea0*/  FFMA.FTZ R105, R110, R34.reuse, R105 ;  /* 0x000000226e697223 */ /* 0x080fe20000010069 */
[----:B------:R-:W-:Y:S01]  /*16eb0*/  HADD2.F32 R110, -RZ, R81.H1_H1 ;  /* 0x30000051ff6e7230 */ /* 0x000fe20000004100 */
[-C--:B------:R-:W-:Y:S01]  /*16ec0*/  FFMA.FTZ R107, R104, R34.reuse, R107 ;  /* 0x00000022686b7223 */ /* 0x080fe2000001006b */
[----:B------:R-:W-:Y:S01]  /*16ed0*/  HADD2.F32 R102, -RZ, R87.H0_H0 ;  /* 0x20000057ff667230 */ /* 0x000fe20000004100 */
[-C--:B------:R-:W-:Y:S01]  /*16ee0*/  FFMA.FTZ R109, R108, R34.reuse, R109 ;  /* 0x000000226c6d7223 */ /* 0x080fe2000001006d */
[--C-:B------:R-:W-:Y:S01]  /*16ef0*/  HADD2.F32 R106, -RZ, R88.reuse.H0_H0 ;  /* 0x20000058ff6a7230 */ /* 0x100fe20000004100 */
[----:B------:R-:W-:Y:S01]  /*16f00*/  FFMA.FTZ R33, R110, R34, R33 ;  /* 0x000000226e217223 */ /* 0x000fe20000010021 */
[----:B------:R-:W-:Y:S01]  /*16f10*/  HADD2.F32 R35, -RZ, R35.H1_H1 ;  /* 0x30000023ff237230 */ /* 0x000fe20000004100 */
[-C--:B------:R-:W-:Y:S01]  /*16f20*/  FFMA.FTZ R34, R102, R32.reuse, R105 ;  /* 0x0000002066227223 */ /* 0x080fe20000010069 */
[----:B------:R-:W-:Y:S01]  /*16f30*/  HADD2.F32 R104, -RZ, R89.H0_H0 ;  /* 0x20000059ff687230 */ /* 0x000fe20000004100 */
[----:B------:R-:W-:Y:S01]  /*16f40*/  FFMA.FTZ R102, R106, R32, R107 ;  /* 0x000000206a667223 */ /* 0x000fe2000001006b */
[----:B------:R-:W-:-:S02]  /*16f50*/  HADD2.F32 R106, -RZ, R88.H1_H1 ;  /* 0x30000058ff6a7230 */ /* 0x000fc40000004100 */
[--C-:B------:R-:W-:Y:S01]  /*16f60*/  HADD2.F32 R108, -RZ, R90.reuse.H0_H0 ;  /* 0x2000005aff6c7230 */ /* 0x100fe20000004100 */
[-C--:B------:R-:W-:Y:S01]  /*16f70*/  FFMA.FTZ R104, R104, R32.reuse, R109 ;  /* 0x0000002068687223 */ /* 0x080fe2000001006d */
[----:B------:R-:W-:Y:S01]  /*16f80*/  HADD2.F32 R105, -RZ, R87.H1_H1 ;  /* 0x30000057ff697230 */ /* 0x000fe20000004100 */
[-C--:B------:R-:W-:Y:S01]  /*16f90*/  FFMA.FTZ R102, R106, R35.reuse, R102 ;  /* 0x000000236a667223 */ /* 0x080fe20000010066 */
[----:B------:R-:W-:Y:S01]  /*16fa0*/  HADD2.F32 R107, -RZ, R89.H1_H1 ;  /* 0x30000059ff6b7230 */ /* 0x000fe20000004100 */
[----:B------:R-:W-:Y:S01]  /*16fb0*/  FFMA.FTZ R32, R108, R32, R33 ;  /* 0x000000206c207223 */ /* 0x000fe20000010021 */
[----:B------:R-:W-:Y:S01]  /*16fc0*/  HADD2.F32 R106, -RZ, R90.H1_H1 ;  /* 0x3000005aff6a7230 */ /* 0x000fe20000004100 */
[-C--:B------:R-:W-:Y:S01]  /*16fd0*/  FFMA.FTZ R34, R105, R35.reuse, R34 ;  /* 0x0000002369227223 */ /* 0x080fe20000010022 */
[--C-:B------:R-:W-:Y:S01]  /*16fe0*/  HADD2.F32 R33, -RZ, R94.reuse.H0_H0 ;  /* 0x2000005eff217230 */ /* 0x100fe20000004100 */
[-C--:B------:R-:W-:Y:S01]  /*16ff0*/  FFMA.FTZ R104, R107, R35.reuse, R104 ;  /* 0x000000236b687223 */ /* 0x080fe20000010068 */
        /* <DEDUP_REMOVED lines=16> */
.L_x_1568:
[----:B------:R-:W-:Y:S05]  /*17100*/  @!P2 BRA `(.L_x_1569) ;  /* 0x000005a00000a947 */ /* 0x000fea0003800000 */
        /* <DEDUP_REMOVED lines=90> */
.L_x_1569:
[----:B------:R-:W-:Y:S05]  /*176b0*/  @!P3 BRA `(.L_x_1570) ;  /* 0x000005a00000b947 */ /* 0x000fea0003800000 */
[----:B------:R-:W0:Y:S01]  /*176c0*/  LDS.64 R32, [UR5+0x180] ;  /* 0x00018005ff207984 */ /* 0x000e220008000a00 */
[--C-:B------:R-:W-:Y:S02]  /*176d0*/  HADD2.F32 R105, -RZ, R80.reuse.H0_H0 ;  /* 0x20000050ff697230 */ /* 0x100fe40000004100 */
[----:B------:R-:W-:Y:S01]  /*176e0*/  HADD2.F32 R80, -RZ, R80.H1_H1 ;  /* 0x30000050ff507230 */ /* 0x000fe20000004100 */
[----:B------:R-:W2:Y:S01]  /*176f0*/  LDS.64 R34, [UR5+0x188] ;  /* 0x00018805ff227984 */ /* 0x000ea20008000a00 */
[----:B------:R-:W-:Y:S02]  /*17700*/  HADD2.F32 R109, -RZ, R76.H0_H0 ;  /* 0x2000004cff6d7230 */ /* 0x000fe40000004100 */
[----:B------:R-:W-:Y:S02]  /*17710*/  HADD2.F32 R107, -RZ, R78.H0_H0 ;  /* 0x2000004eff6b7230 */ /* 0x000fe40000004100 */
[----:B------:R-:W-:-:S02]  /*17720*/  HADD2.F32 R111, -RZ, R65.H0_H0 ;  /* 0x20000041ff6f7230 */ /* 0x000fc40000004100 */
[----:B------:R-:W-:Y:S02]  /*17730*/  HADD2.F32 R78, -RZ, R78.H1_H1 ;  /* 0x3000004eff4e7230 */ /* 0x000fe40000004100 */
[--C-:B0-----:R-:W-:Y:S02]  /*17740*/  HADD2.F32 R104, -RZ, R32.reuse.H0_H0 ;  /* 0x20000020ff687230 */ /* 0x101fe40000004100 */
[----:B------:R-:W-:Y:S02]  /*17750*/  HADD2.F32 R102, -RZ, R32.H1_H1 ;  /* 0x30000020ff667230 */ /* 0x000fe40000004100 */
[--C-:B------:R-:W-:Y:S01]  /*17760*/  HADD2.F32 R32, -RZ, R33.reuse.H0_H0 ;  /* 0x20000021ff207230 */ /* 0x100fe20000004100 */
[-C--:B------:R-:W-:Y:S01]  /*17770*/  FFMA.FTZ R105, R105, R104.reuse, RZ ;  /* 0x0000006869697223 */ /* 0x080fe200000100ff */
[----:B------:R-:W-:Y:S01]  /*17780*/  HADD2.F32 R33, -RZ, R33.H1_H1 ;  /* 0x30000021ff217230 */ /* 0x000fe20000004100 */
[----:B------:R-:W-:Y:S02]  /*17790*/  FFMA.FTZ R109, R109, R104, RZ ;  /* 0x000000686d6d7223 */ /* 0x000fe400000100ff */
[----:B------:R-:W-:Y:S01]  /*177a0*/  FFMA.FTZ R105, R80, R102, R105 ;  /* 0x0000006650697223 */ /* 0x000fe20000010069 */
[----:B------:R-:W-:Y:S01]  /*177b0*/  HADD2.F32 R80, -RZ, R76.H1_H1 ;  /* 0x3000004cff507230 */ /* 0x000fe20000004100 */
[-C--:B------:R-:W-:Y:S01]  /*177c0*/  FFMA.FTZ R107, R107, R104.reuse, RZ ;  /* 0x000000686b6b7223 */ /* 0x080fe200000100ff */
[----:B------:R-:W-:Y:S01]  /*177d0*/  HADD2.F32 R76, -RZ, R79.H0_H0 ;  /* 0x2000004fff4c7230 */ /* 0x000fe20000004100 */
[----:B------:R-:W-:Y:S01]  /*177e0*/  FFMA.FTZ R111, R111, R104, RZ ;  /* 0x000000686f6f7223 */ /* 0x000fe200000100ff */
[----:B------:R-:W-:Y:S01]  /*177f0*/  HADD2.F32 R104, -RZ, R65.H1_H1 ;  /* 0x30000041ff687230 */ /* 0x000fe20000004100 */
[-C--:B------:R-:W-:Y:S01]  /*17800*/  FFMA.FTZ R109, R80, R102.reuse, R109 ;  /* 0x00000066506d7223 */ /* 0x080fe2000001006d */
[----:B------:R-:W-:Y:S01]  /*17810*/  HADD2.F32 R65, -RZ, R66.H0_H0 ;  /* 0x20000042ff417230 */ /* 0x000fe20000004100 */
[-C--:B------:R-:W-:Y:S01]  /*17820*/  FFMA.FTZ R107, R78, R102.reuse, R107 ;  /* 0x000000664e6b7223 */ /* 0x080fe2000001006b */
[----:B------:R-:W-:Y:S01]  /*17830*/  HADD2.F32 R78, -RZ, R77.H0_H0 ;  /* 0x2000004dff4e7230 */ /* 0x000fe20000004100 */
[----:B------:R-:W-:Y:S01]  /*17840*/  FFMA.FTZ R111, R104, R102, R111 ;  /* 0x00000066686f7223 */ /* 0x000fe2000001006f */
[----:B------:R-:W-:Y:S01]  /*17850*/  HADD2.F32 R79, -RZ, R79.H1_H1 ;  /* 0x3000004fff4f7230 */ /* 0x000fe20000004100 */
[-C--:B------:R-:W-:Y:S01]  /*17860*/  FFMA.FTZ R80, R65, R32.reuse, R109 ;  /* 0x0000002041507223 */ /* 0x080fe2000001006d */
[----:B------:R-:W-:Y:S01]  /*17870*/  HADD2.F32 R65, -RZ, R64.H0_H0 ;  /* 0x20000040ff417230 */ /* 0x000fe20000004100 */
[-C--:B------:R-:W-:Y:S01]  /*17880*/  FFMA.FTZ R76, R76, R32.reuse, R105 ;  /* 0x000000204c4c7223 */ /* 0x080fe20000010069 */
[----:B------:R-:W-:Y:S01]  /*17890*/  HADD2.F32 R77, -RZ, R77.H1_H1 ;  /* 0x3000004dff4d7230 */ /* 0x000fe20000004100 */
[-C--:B------:R-:W-:Y:S01]  /*178a0*/  FFMA.FTZ R78, R78, R32.reuse, R107 ;  /* 0x000000204e4e7223 */ /* 0x080fe2000001006b */
[----:B------:R-:W-:Y:S01]  /*178b0*/  HADD2.F32 R66, -RZ, R66.H1_H1 ;  /* 0x30000042ff427230 */ /* 0x000fe20000004100 */
[----:B------:R-:W-:Y:S01]  /*178c0*/  FFMA.FTZ R32, R65, R32, R111 ;  /* 0x0000002041207223 */ /* 0x000fe2000001006f */
[----:B------:R-:W-:Y:S01]  /*178d0*/  HADD2.F32 R64, -RZ, R64.H1_H1 ;  /* 0x30000040ff407230 */ /* 0x000fe20000004100 */
[-C--:B------:R-:W-:Y:S01]  /*178e0*/  FFMA.FTZ R76, R79, R33.reuse, R76 ;  /* 0x000000214f4c7223 */ /* 0x080fe2000001004c */
[----:B------:R-:W-:Y:S01]  /*178f0*/  HADD2.F32 R65, -RZ, R84.H0_H0 ;  /* 0x20000054ff417230 */ /* 0x000fe20000004100 */
[-C--:B------:R-:W-:Y:S01]  /*17900*/  FFMA.FTZ R78, R77, R33.reuse, R78 ;  /* 0x000000214d4e7223 */ /* 0x080fe2000001004e */
[----:B------:R-:W-:Y:S01]  /*17910*/  HADD2.F32 R77, -RZ, R83.H0_H0 ;  /* 0x20000053ff4d7230 */ /* 0x000fe20000004100 */
[-C--:B------:R-:W-:Y:S01]  /*17920*/  FFMA.FTZ R80, R66, R33.reuse, R80 ;  /* 0x0000002142507223 */ /* 0x080fe20000010050 */
[----:B------:R-:W-:Y:S01]  /*17930*/  HADD2.F32 R79, -RZ, R82.H0_H0 ;  /* 0x20000052ff4f7230 */ /* 0x000fe20000004100 */
[----:B------:R-:W-:Y:S01]  /*17940*/  FFMA.FTZ R64, R64, R33, R32 ;  /* 0x0000002140407223 */ /* 0x000fe20000010020 */
[----:B--2---:R-:W-:-:S02]  /*17950*/  HADD2.F32 R33, -RZ, R34.H0_H0 ;  /* 0x20000022ff217230 */ /* 0x004fc40000004100 */
[----:B------:R-:W-:Y:S02]  /*17960*/  HADD2.F32 R66, -RZ, R81.H0_H0 ;  /* 0x20000051ff427230 */ /* 0x000fe40000004100 */
[----:B------:R-:W-:Y:S01]  /*17970*/  HADD2.F32 R34, -RZ, R34.H1_H1 ;  /* 0x30000022ff227230 */ /* 0x000fe20000004100 */
[-C--:B------:R-:W-:Y:S01]  /*17980*/  FFMA.FTZ R65, R65, R33.reuse, R76 ;  /* 0x0000002141417223 */ /* 0x080fe2000001004c */
[----:B------:R-:W-:Y:S01]  /*17990*/  HADD2.F32 R84, -RZ, R84.H1_H1 ;  /* 0x30000054ff547230 */ /* 0x000fe20000004100 */
        /* <DEDUP_REMOVED lines=18> */
[----:B------:R-:W-:Y:S02]  /*17ac0*/  HADD2.F32 R87, -RZ, R87.H1_H1 ;  /* 0x30000057ff577230 */ /* 0x000fe40000004100 */
        /* <DEDUP_REMOVED lines=25> */
.L_x_1570:
[----:B------:R-:W-:Y:S01]  /*17c60*/  F2FP.PACK_AB R34, RZ, R92 ;  /* 0x0000005cff22723e */ /* 0x000fe200000000ff */
[----:B------:R-:W-:Y:S01]  /*17c70*/  HADD2.F32 R35, -RZ, R30.H0_H0 ;  /* 0x2000001eff237230 */ /* 0x000fe20000004100 */
[----:B------:R-:W-:Y:S01]  /*17c80*/  F2FP.PACK_AB R65, RZ, R91 ;  /* 0x0000005bff41723e */ /* 0x000fe200000000ff */
[--C-:B------:R-:W-:Y:S01]  /*17c90*/  HADD2 R33, R85.H0_H0, R8.reuse.H0_H0 ;  /* 0x2000000855217230 */ /* 0x100fe20000000800 */
[----:B------:R-:W-:Y:S01]  /*17ca0*/  F2FP.PACK_AB R66, RZ, R86 ;  /* 0x00000056ff42723e */ /* 0x000fe200000000ff */
[----:B------:R-:W-:Y:S01]  /*17cb0*/  HADD2 R34, R34.H0_H0, R8.H1_H1 ;  /* 0x3000000822227230 */ /* 0x000fe20000000800 */
[-C--:B------:R-:W-:Y:S01]  /*17cc0*/  FFMA.FTZ R8, R56, R35.reuse, RZ ;  /* 0x0000002338087223 */ /* 0x080fe200000100ff */
[----:B------:R-:W-:Y:S01]  /*17cd0*/  HADD2.F32 R30, -RZ, R30.H1_H1 ;  /* 0x3000001eff1e7230 */ /* 0x000fe20000004100 */
[-C--:B------:R-:W-:Y:S01]  /*17ce0*/  FFMA.FTZ R76, R54, R35.reuse, RZ ;  /* 0x00000023364c7223 */ /* 0x080fe200000100ff */
[--C-:B------:R-:W-:Y:S01]  /*17cf0*/  HADD2.F32 R32, -RZ, R31.reuse.H0_H0 ;  /* 0x2000001fff207230 */ /* 0x100fe20000004100 */
[-C--:B------:R-:W-:Y:S01]  /*17d00*/  FFMA.FTZ R77, R52, R35.reuse, RZ ;  /* 0x00000023344d7223 */ /* 0x080fe200000100ff */
[----:B------:R-:W-:Y:S01]  /*17d10*/  HADD2.F32 R64, -RZ, R31.H1_H1 ;  /* 0x3000001fff407230 */ /* 0x000fe20000004100 */
[----:B------:R-:W-:Y:S01]  /*17d20*/  FFMA.FTZ R35, R50, R35, RZ ;  /* 0x0000002332237223 */ /* 0x000fe200000100ff */
[--C-:B------:R-:W-:Y:S01]  /*17d30*/  HADD2 R65, R65.H0_H0, R7.reuse.H0_H0 ;  /* 0x2000000741417230 */ /* 0x100fe20000000800 */
[-C--:B------:R-:W-:Y:S01]  /*17d40*/  FFMA.FTZ R31, R55, R30.reuse, R8 ;  /* 0x0000001e371f7223 */ /* 0x080fe20000010008 */
[----:B------:R-:W-:Y:S01]  /*17d50*/  HADD2 R66, R66.H0_H0, R7.H1_H1 ;  /* 0x3000000742427230 */ /* 0x000fe20000000800 */
[----:B------:R-:W-:-:S02]  /*17d60*/  FFMA.FTZ R76, R53, R30, R76 ;  /* 0x0000001e354c7223 */ /* 0x000fc4000001004c */
[-C--:B------:R-:W-:Y:S02]  /*17d70*/  FFMA.FTZ R77, R51, R30.reuse, R77 ;  /* 0x0000001e334d7223 */ /* 0x080fe4000001004d */
[----:B------:R-:W-:Y:S02]  /*17d80*/  FFMA.FTZ R30, R49, R30, R35 ;  /* 0x0000001e311e7223 */ /* 0x000fe40000010023 */
[-C--:B------:R-:W-:Y:S02]  /*17d90*/  FFMA.FTZ R35, R48, R32.reuse, R31 ;  /* 0x0000002030237223 */ /* 0x080fe4000001001f */
[-C--:B------:R-:W-:Y:S02]  /*17da0*/  FFMA.FTZ R76, R47, R32.reuse, R76 ;  /* 0x000000202f4c7223 */ /* 0x080fe4000001004c */
[-C--:B------:R-:W-:Y:S01]  /*17db0*/  FFMA.FTZ R79, R46, R32.reuse, R77 ;  /* 0x000000202e4f7223 */ /* 0x080fe2000001004d */
[--C-:B-1----:R-:W-:Y:S01]  /*17dc0*/  HADD2.F32 R77, -RZ, R28.reuse.H0_H0 ;  /* 0x2000001cff4d7230 */ /* 0x102fe20000004100 */
[----:B------:R-:W-:Y:S01]  /*17dd0*/  FFMA.FTZ R32, R45, R32, R30 ;  /* 0x000000202d207223 */ /* 0x000fe2000001001e */
[----:B------:R-:W-:Y:S01]  /*17de0*/  HADD2.F32 R28, -RZ, R28.H1_H1 ;  /* 0x3000001cff1c7230 */ /* 0x000fe20000004100 */
[----:B------:R-:W0:Y:S01]  /*17df0*/  LDS.64 R30, [UR5+0x300] ;  /* 0x00030005ff1e7984 */ /* 0x000e220008000a00 */
        /* <DEDUP_REMOVED lines=14> */
[-C--:B------:R-:W-:Y:S01]  /*17ee0*/  FFMA.FTZ R8, R71, R35.reuse, R8 ;  /* 0x0000002347087223 */ /* 0x080fe20000010008 */
[----:B------:R-:W1:Y:S01]  /*17ef0*/  LDS.64 R28, [UR5+0x308] ;  /* 0x00030805ff1c7984 */ /* 0x000e620008000a00 */
[----:B------:R-:W-:-:S02]  /*17f00*/  FFMA.FTZ R64, R70, R35, R64 ;  /* 0x0000002346407223 */ /* 0x000fc40000010040 */
[-C--:B------:R-:W-:Y:S02]  /*17f10*/  FFMA.FTZ R78, R69, R35.reuse, R78 ;  /* 0x00000023454e7223 */ /* 0x080fe4000001004e */
[----:B------:R-:W-:Y:S02]  /*17f20*/  FFMA.FTZ R79, R68, R35, R77 ;  /* 0x00000023444f7223 */ /* 0x000fe4000001004d */
[-C--:B------:R-:W-:Y:S02]  /*17f30*/  FFMA.FTZ R35, R67, R32.reuse, R8 ;  /* 0x0000002043237223 */ /* 0x080fe40000010008 */
[----:B------:R-:W-:Y:S02]  /*17f40*/  FFMA.FTZ R77, R61, R32, R64 ;  /* 0x000000203d4d7223 */ /* 0x000fe40000010040 */
[----:B------:R-:W-:Y:S02]  /*17f50*/  FMUL.FTZ R35, R35, R36 ;  /* 0x0000002423237220 */ /* 0x000fe40000410000 */
[----:B------:R-:W-:Y:S01]  /*17f60*/  FMUL.FTZ R77, R77, R38 ;  /* 0x000000264d4d7220 */ /* 0x000fe20000410000 */
[----:B0-----:R-:W-:Y:S01]  /*17f70*/  HADD2.F32 R76, -RZ, R31.H0_H0 ;  /* 0x2000001fff4c7230 */ /* 0x001fe20000004100 */
[-C--:B------:R-:W-:Y:S01]  /*17f80*/  FFMA.FTZ R78, R63, R32.reuse, R78 ;  /* 0x000000203f4e7223 */ /* 0x080fe2000001004e */
[----:B------:R-:W-:Y:S01]  /*17f90*/  F2FP.PACK_AB R35, RZ, R35 ;  /* 0x00000023ff23723e */ /* 0x000fe200000000ff */
[----:B------:R-:W-:Y:S01]  /*17fa0*/  FFMA.FTZ R79, R62, R32, R79 ;  /* 0x000000203e4f7223 */ /* 0x000fe2000001004f */
[----:B------:R-:W-:Y:S01]  /*17fb0*/  F2FP.PACK_AB R64, RZ, R77 ;  /* 0x0000004dff40723e */ /* 0x000fe200000000ff */
[----:B------:R-:W-:Y:S01]  /*17fc0*/  FMUL.FTZ R78, R78, R39 ;  /* 0x000000274e4e7220 */ /* 0x000fe20000410000 */
[----:B------:R-:W-:Y:S01]  /*17fd0*/  HADD2.F32 R77, -RZ, R30.H0_H0 ;  /* 0x2000001eff4d7230 */ /* 0x000fe20000004100 */
[----:B------:R-:W-:Y:S01]  /*17fe0*/  FMUL.FTZ R79, R79, R40 ;  /* 0x000000284f4f7220 */ /* 0x000fe20000410000 */
[----:B------:R-:W-:-:S02]  /*17ff0*/  HADD2 R35, R35.H0_H0, R6.H0_H0 ;  /* 0x2000000623237230 */ /* 0x000fc40000000800 */
[----:B------:R-:W-:Y:S01]  /*18000*/  HADD2 R64, R64.H0_H0, R6.H1_H1 ;  /* 0x3000000640407230 */ /* 0x000fe20000000800 */
[----:B------:R-:W-:Y:S01]  /*18010*/  F2FP.PACK_AB R8, RZ, R78 ;  /* 0x0000004eff08723e */ /* 0x000fe200000000ff */
[----:B------:R-:W0:Y:S01]  /*18020*/  LDS.64 R6, [UR5+0x380] ;  /* 0x00038005ff067984 */ /* 0x000e220008000a00 */
[----:B------:R-:W-:Y:S01]  /*18030*/  F2FP.PACK_AB R32, RZ, R79 ;  /* 0x0000004fff20723e */ /* 0x000fe200000000ff */
[----:B------:R-:W-:Y:S01]  /*18040*/  HADD2.F32 R30, -RZ, R30.H1_H1 ;  /* 0x3000001eff1e7230 */ /* 0x000fe20000004100 */
[-C--:B------:R-:W-:Y:S01]  /*18050*/  FFMA.FTZ R79, R52, R77.reuse, RZ ;  /* 0x0000004d344f7223 */ /* 0x080fe200000100ff */
[----:B------:R-:W-:Y:S01]  /*18060*/  HADD2.F32 R78, -RZ, R31.H1_H1 ;  /* 0x3000001fff4e7230 */ /* 0x000fe20000004100 */
[-C--:B------:R-:W-:Y:S01]  /*18070*/  FFMA.FTZ R31, R54, R77.reuse, RZ ;  /* 0x0000004d361f7223 */ /* 0x080fe200000100ff */
[--C-:B------:R-:W-:Y:S01]  /*18080*/  HADD2 R8, R8.H0_H0, R5.reuse.H0_H0 ;  /* 0x2000000508087230 */ /* 0x100fe20000000800 */
[----:B------:R-:W-:Y:S01]  /*18090*/  FFMA.FTZ R80, R50, R77, RZ ;  /* 0x0000004d32507223 */ /* 0x000fe200000100ff */
[----:B------:R-:W-:Y:S01]  /*180a0*/  HADD2 R32, R32.H0_H0, R5.H1_H1 ;  /* 0x3000000520207230 */ /* 0x000fe20000000800 */
[----:B------:R-:W-:-:S02]  /*180b0*/  FFMA.FTZ R31, R53, R30, R31 ;  /* 0x0000001e351f7223 */ /* 0x000fc4000001001f */
[----:B------:R-:W-:Y:S02]  /*180c0*/  FFMA.FTZ R5, R56, R77, RZ ;  /* 0x0000004d38057223 */ /* 0x000fe400000100ff */
[-C--:B------:R-:W-:Y:S02]  /*180d0*/  FFMA.FTZ R77, R51, R30.reuse, R79 ;  /* 0x0000001e334d7223 */ /* 0x080fe4000001004f */
[-C--:B------:R-:W-:Y:S02]  /*180e0*/  FFMA.FTZ R5, R55, R30.reuse, R5 ;  /* 0x0000001e37057223 */ /* 0x080fe40000010005 */
[----:B------:R-:W-:Y:S02]  /*180f0*/  FFMA.FTZ R80, R49, R30, R80 ;  /* 0x0000001e31507223 */ /* 0x000fe40000010050 */
[-C--:B------:R-:W-:Y:S02]  /*18100*/  FFMA.FTZ R79, R47, R76.reuse, R31 ;  /* 0x0000004c2f4f7223 */ /* 0x080fe4000001001f */
[----:B------:R-:W2:Y:S01]  /*18110*/  LDS.64 R30, [UR5+0x388] ;  /* 0x00038805ff1e7984 */ /* 0x000ea20008000a00 */
[-C--:B------:R-:W-:Y:S01]  /*18120*/  FFMA.FTZ R81, R46, R76.reuse, R77 ;  /* 0x0000004c2e517223 */ /* 0x080fe2000001004d */
[--C-:B-1----:R-:W-:Y:S01]  /*18130*/  HADD2.F32 R77, -RZ, R28.reuse.H0_H0 ;  /* 0x2000001cff4d7230 */ /* 0x102fe20000004100 */
[----:B------:R-:W-:Y:S01]  /*18140*/  FFMA.FTZ R5, R48, R76, R5 ;  /* 0x0000004c30057223 */ /* 0x000fe20000010005 */
[----:B------:R-:W-:Y:S01]  /*18150*/  HADD2.F32 R28, -RZ, R28.H1_H1 ;  /* 0x3000001cff1c7230 */ /* 0x000fe20000004100 */
[----:B------:R-:W-:-:S02]  /*18160*/  FFMA.FTZ R79, R43, R78, R79 ;  /* 0x0000004e2b4f7223 */ /* 0x000fc4000001004f */
[----:B------:R-:W-:Y:S02]  /*18170*/  FFMA.FTZ R82, R45, R76, R80 ;  /* 0x0000004c2d527223 */ /* 0x000fe40000010050 */
[-C--:B------:R-:W-:Y:S01]  /*18180*/  FFMA.FTZ R76, R44, R78.reuse, R5 ;  /* 0x0000004e2c4c7223 */ /* 0x080fe20000010005 */
[--C-:B------:R-:W-:Y:S01]  /*18190*/  HADD2.F32 R5, -RZ, R29.reuse.H0_H0 ;  /* 0x2000001dff057230 */ /* 0x100fe20000004100 */
[-C--:B------:R-:W-:Y:S02]  /*181a0*/  FFMA.FTZ R79, R58, R77.reuse, R79 ;  /* 0x0000004d3a4f7223 */ /* 0x080fe4000001004f */
[-C--:B------:R-:W-:Y:S02]  /*181b0*/  FFMA.FTZ R80, R42, R78.reuse, R81 ;  /* 0x0000004e2a507223 */ /* 0x080fe40000010051 */
[----:B------:R-:W-:Y:S01]  /*181c0*/  FFMA.FTZ R82, R41, R78, R82 ;  /* 0x0000004e29527223 */ /* 0x000fe20000010052 */
[----:B------:R-:W-:Y:S01]  /*181d0*/  HADD2.F32 R78, -RZ, R29.H1_H1 ;  /* 0x3000001dff4e7230 */ /* 0x000fe20000004100 */
[----:B------:R-:W-:-:S02]  /*181e0*/  FFMA.FTZ R76, R57, R77, R76 ;  /* 0x0000004d394c7223 */ /* 0x000fc4000001004c */
[-C--:B------:R-:W-:Y:S02]  /*181f0*/  FFMA.FTZ R79, R74, R28.reuse, R79 ;  /* 0x0000001c4a4f7223 */ /* 0x080fe4000001004f */
[-C--:B------:R-:W-:Y:S02]  /*18200*/  FFMA.FTZ R80, R59, R77.reuse, R80 ;  /* 0x0000004d3b507223 */ /* 0x080fe40000010050 */
[----:B------:R-:W-:Y:S02]  /*18210*/  FFMA.FTZ R77, R60, R77, R82 ;  /* 0x0000004d3c4d7223 */ /* 0x000fe40000010052 */
[-C--:B------:R-:W-:Y:S02]  /*18220*/  FFMA.FTZ R76, R75, R28.reuse, R76 ;  /* 0x0000001c4b4c7223 */ /* 0x080fe4000001004c */
[----:B------:R-:W-:Y:S01]  /*18230*/  FFMA.FTZ R29, R70, R5, R79 ;  /* 0x00000005461d7223 */ /* 0x000fe2000001004f */
[--C-:B0-----:R-:W-:Y:S01]  /*18240*/  HADD2.F32 R79, -RZ, R6.reuse.H0_H0 ;  /* 0x20000006ff4f7230 */ /* 0x101fe20000004100 */
[-C--:B------:R-:W-:Y:S01]  /*18250*/  FFMA.FTZ R80, R73, R28.reuse, R80 ;  /* 0x0000001c49507223 */ /* 0x080fe20000010050 */
[----:B------:R-:W-:Y:S01]  /*18260*/  HADD2.F32 R6, -RZ, R6.H1_H1 ;  /* 0x30000006ff067230 */ /* 0x000fe20000004100 */
[----:B------:R-:W-:-:S02]  /*18270*/  FFMA.FTZ R77, R72, R28, R77 ;  /* 0x0000001c484d7223 */ /* 0x000fc4000001004d */
[----:B------:R-:W-:Y:S02]  /*18280*/  FFMA.FTZ R76, R71, R5, R76 ;  /* 0x00000005474c7223 */ /* 0x000fe4000001004c */
[----:B------:R-:W-:Y:S02]  /*18290*/  FFMA.FTZ R54, R54, R79, RZ ;  /* 0x0000004f36367223 */ /* 0x000fe400000100ff */
[-C--:B------:R-:W-:Y:S02]  /*182a0*/  FFMA.FTZ R28, R69, R5.reuse, R80 ;  /* 0x00000005451c7223 */ /* 0x080fe40000010050 */
[----:B------:R-:W-:Y:S02]  /*182b0*/  FFMA.FTZ R77, R68, R5, R77 ;  /* 0x00000005444d7223 */ /* 0x000fe4000001004d */
[----:B------:R-:W-:Y:S01]  /*182c0*/  FFMA.FTZ R5, R67, R78, R76 ;  /* 0x0000004e43057223 */ /* 0x000fe2000001004c */
[--C-:B------:R-:W-:Y:S01]  /*182d0*/  HADD2.F32 R76, -RZ, R7.reuse.H0_H0 ;  /* 0x20000007ff4c7230 */ /* 0x100fe20000004100 */
[-C--:B------:R-:W-:Y:S01]  /*182e0*/  FFMA.FTZ R56, R56, R79.reuse, RZ ;  /* 0x0000004f38387223 */ /* 0x080fe200000100ff */
[----:B------:R-:W-:Y:S01]  /*182f0*/  HADD2.F32 R7, -RZ, R7.H1_H1 ;  /* 0x30000007ff077230 */ /* 0x000fe20000004100 */
[----:B------:R-:W-:-:S02]  /*18300*/  FFMA.FTZ R52, R52, R79, RZ ;  /* 0x0000004f34347223 */ /* 0x000fc400000100ff */
[----:B------:R-:W-:Y:S02]  /*18310*/  FFMA.FTZ R50, R50, R79, RZ ;  /* 0x0000004f32327223 */ /* 0x000fe400000100ff */
[-C--:B------:R-:W-:Y:S01]  /*18320*/  FFMA.FTZ R54, R53, R6.reuse, R54 ;  /* 0x0000000635367223 */ /* 0x080fe20000010036 */
[----:B-----5:R-:W-:Y:S01]  /*18330*/  SHF.R.U32.HI R53, RZ, 0x8, R23 ;  /* 0x00000008ff357819 */ /* 0x020fe20000011617 */
[-C--:B------:R-:W-:Y:S02]  /*18340*/  FFMA.FTZ R55, R55, R6.reuse, R56 ;  /* 0x0000000637377223 */ /* 0x080fe40000010038 */
[-C--:B------:R-:W-:Y:S01]  /*18350*/  FFMA.FTZ R51, R51, R6.reuse, R52 ;  /* 0x0000000633337223 */ /* 0x080fe20000010034 */
[----:B------:R-:W-:Y:S01]  /*18360*/  LOP3.LUT R52, R23, 0xf000f0, RZ, 0xc0, !PT ;  /* 0x00f000f017347812 */ /* 0x000fe200078ec0ff */
[----:B------:R-:W-:Y:S01]  /*18370*/  FFMA.FTZ R50, R49, R6, R50 ;  /* 0x0000000631327223 */ /* 0x000fe20000010032 */
[----:B------:R-:W-:Y:S01]  /*18380*/  LOP3.LUT R49, R22, 0xf000f, RZ, 0xc0, !PT ;  /* 0x000f000f16317812 */ /* 0x000fe200078ec0ff */
[-C--:B------:R-:W-:Y:S01]  /*18390*/  FFMA.FTZ R54, R47, R76.reuse, R54 ;  /* 0x0000004c2f367223 */ /* 0x080fe20000010036 */
[----:B------:R-:W-:Y:S01]  /*183a0*/  SHF.R.U32.HI R47, RZ, 0x8, R21 ;  /* 0x00000008ff2f7819 */ /* 0x000fe20000011615 */
[-C--:B------:R-:W-:Y:S01]  /*183b0*/  FFMA.FTZ R55, R48, R76.reuse, R55 ;  /* 0x0000004c30377223 */ /* 0x080fe20000010037 */
[----:B------:R-:W-:Y:S01]  /*183c0*/  LOP3.LUT R49, R49, 0x64006400, RZ, 0xfc, !PT ;  /* 0x6400640031317812 */ /* 0x000fe200078efcff */
[-C--:B------:R-:W-:Y:S01]  /*183d0*/  FFMA.FTZ R51, R46, R76.reuse, R51 ;  /* 0x0000004c2e337223 */ /* 0x080fe20000010033 */
[----:B------:R-:W-:Y:S01]  /*183e0*/  LOP3.LUT R46, R21, 0xf000f0, RZ, 0xc0, !PT ;  /* 0x00f000f0152e7812 */ /* 0x000fe200078ec0ff */
[----:B------:R-:W-:Y:S01]  /*183f0*/  FFMA.FTZ R50, R45, R76, R50 ;  /* 0x0000004c2d327223 */ /* 0x000fe20000010032 */
[----:B------:R-:W-:Y:S01]  /*18400*/  LOP3.LUT R45, R21, 0xf000f, RZ, 0xc0, !PT ;  /* 0x000f000f152d7812 */ /* 0x000fe200078ec0ff */
[-C--:B------:R-:W-:Y:S01]  /*18410*/  FFMA.FTZ R54, R43, R7.reuse, R54 ;  /* 0x000000072b367223 */ /* 0x080fe20000010036 */
[--C-:B--2---:R-:W-:Y:S01]  /*18420*/  HADD2.F32 R43, -RZ, R30.reuse.H0_H0 ;  /* 0x2000001eff2b7230 */ /* 0x104fe20000004100 */
[-C--:B------:R-:W-:Y:S01]  /*18430*/  FFMA.FTZ R44, R44, R7.reuse, R55 ;  /* 0x000000072c2c7223 */ /* 0x080fe20000010037 */
[----:B------:R-:W-:Y:S01]  /*18440*/  HADD2.F32 R30, -RZ, R30.H1_H1 ;  /* 0x3000001eff1e7230 */ /* 0x000fe20000004100 */
[-C--:B------:R-:W-:Y:S01]  /*18450*/  FFMA.FTZ R6, R42, R7.reuse, R51 ;  /* 0x000000072a067223 */ /* 0x080fe20000010033 */
[--C-:B------:R-:W-:Y:S01]  /*18460*/  HADD2.F32 R42, -RZ, R31.reuse.H1_H1 ;  /* 0x3000001fff2a7230 */ /* 0x100fe20000004100 */
[----:B------:R-:W-:Y:S01]  /*18470*/  FFMA.FTZ R50, R41, R7, R50 ;  /* 0x0000000729327223 */ /* 0x000fe20000010032 */
[----:B------:R-:W-:Y:S01]  /*18480*/  HADD2.F32 R7, -RZ, R31.H0_H0 ;  /* 0x2000001fff077230 */ /* 0x000fe20000004100 */
[-C--:B------:R-:W-:Y:S01]  /*18490*/  FFMA.FTZ R44, R57, R43.reuse, R44 ;  /* 0x0000002b392c7223 */ /* 0x080fe2000001002c */
[----:B------:R-:W-:Y:S01]  /*184a0*/  LOP3.LUT R48, R45, 0x64006400, RZ, 0xfc, !PT ;  /* 0x640064002d307812 */ /* 0x000fe200078efcff */
[-C--:B------:R-:W-:Y:S01]  /*184b0*/  FFMA.FTZ R31, R58, R43.reuse, R54 ;  /* 0x0000002b3a1f7223 */ /* 0x080fe20000010036 */
[----:B------:R-:W-:Y:S01]  /*184c0*/  LOP3.LUT R51, R23, 0xf000f, RZ, 0xc0, !PT ;  /* 0x000f000f17337812 */ /* 0x000fe200078ec0ff */
        /* <DEDUP_REMOVED lines=20> */
[----:B------:R-:W0:Y:S01]  /*18610*/  LDS.64 R6, [UR5+0x210] ;  /* 0x00021005ff067984 */ /* 0x000e220008000a00 */
[----:B------:R-:W-:Y:S01]  /*18620*/  FFMA.FTZ R29, R61, R78, R29 ;  /* 0x0000004e3d1d7223 */ /* 0x000fe2000001001d */
[----:B------:R-:W-:Y:S01]  /*18630*/  LOP3.LUT R74, R53, 0x64006400, RZ, 0xfc, !PT ;  /* 0x64006400354a7812 */ /* 0x000fe200078efcff */
[----:B------:R-:W-:Y:S01]  /*18640*/  FMUL.FTZ R5, R5, R36 ;  /* 0x0000002405057220 */ /* 0x000fe20000410000 */
[-C--:B------:R-:W-:Y:S01]  /*18650*/  HFMA2 R56, R46, R17.reuse.H0_H0, -72, -72 ;  /* 0xd480d4802e387431 */ /* 0x080fe20000040011 */
[----:B------:R-:W-:Y:S01]  /*18660*/  FMUL.FTZ R29, R29, R38 ;  /* 0x000000261d1d7220 */ /* 0x000fe20000410000 */
[----:B------:R-:W-:Y:S01]  /*18670*/  HADD2 R48, R48, -1032, -1032 ;  /* 0xe408e40830307430 */ /* 0x000fe20000000000 */
[C---:B------:R-:W-:Y:S01]  /*18680*/  FFMA.FTZ R28, R63.reuse, R78, R28 ;  /* 0x0000004e3f1c7223 */ /* 0x040fe2000001001c */
[----:B------:R-:W-:Y:S01]  /*18690*/  F2FP.PACK_AB R5, RZ, R5 ;  /* 0x00000005ff05723e */ /* 0x000fe200000000ff */
[-C--:B------:R-:W-:Y:S01]  /*186a0*/  FFMA.FTZ R30, R63, R42.reuse, R69 ;  /* 0x0000002a3f1e7223 */ /* 0x080fe20000010045 */
[----:B------:R-:W-:Y:S01]  /*186b0*/  F2FP.PACK_AB R29, RZ, R29 ;  /* 0x0000001dff1d723e */ /* 0x000fe200000000ff */
[-C--:B------:R-:W-:Y:S01]  /*186c0*/  FFMA.FTZ R41, R62, R42.reuse, R43 ;  /* 0x0000002a3e297223 */ /* 0x080fe2000001002b */
[----:B------:R-:W-:Y:S01]  /*186d0*/  LOP3.LUT R69, R45, 0x64006400, RZ, 0xfc, !PT ;  /* 0x640064002d457812 */ /* 0x000fe200078efcff */
[-C--:B------:R-:W-:Y:S01]  /*186e0*/  FFMA.FTZ R67, R67, R42.reuse, R44 ;  /* 0x0000002a43437223 */ /* 0x080fe2000001002c */
[--C-:B------:R-:W-:Y:S01]  /*186f0*/  HADD2 R43, R5.H0_H0, R4.reuse.H0_H0 ;  /* 0x20000004052b7230 */ /* 0x100fe20000000800 */
[----:B------:R-:W-:Y:S01]  /*18700*/  FFMA.FTZ R61, R61, R42, R31 ;  /* 0x0000002a3d3d7223 */ /* 0x000fe2000001001f */
[----:B------:R-:W-:Y:S01]  /*18710*/  HADD2 R42, R29.H0_H0, R4.H1_H1 ;  /* 0x300000041d2a7230 */ /* 0x000fe20000000800 */
[-C--:B------:R-:W-:Y:S01]  /*18720*/  FMUL.FTZ R28, R28, R39.reuse ;  /* 0x000000271c1c7220 */ /* 0x080fe20000410000 */
[----:B------:R-:W-:Y:S01]  /*18730*/  SHF.R.U32.HI R44, RZ, 0x8, R20 ;  /* 0x00000008ff2c7819 */ /* 0x000fe20000011614 */
[----:B------:R-:W-:Y:S01]  /*18740*/  FMUL.FTZ R4, R30, R39 ;  /* 0x000000271e047220 */ /* 0x000fe20000410000 */
[----:B------:R-:W-:Y:S01]  /*18750*/  HADD2 R50, R49, -1032, -1032 ;  /* 0xe408e40831327430 */ /* 0x000fe20000000000 */
[----:B------:R-:W-:Y:S01]  /*18760*/  FMUL.FTZ R5, R41, R40 ;  /* 0x0000002829057220 */ /* 0x000fe20000410000 */
[----:B------:R-:W-:Y:S01]  /*18770*/  F2FP.PACK_AB R28, RZ, R28 ;  /* 0x0000001cff1c723e */ /* 0x000fe200000000ff */
[----:B------:R-:W-:Y:S01]  /*18780*/  FFMA.FTZ R77, R62, R78, R77 ;  /* 0x0000004e3e4d7223 */ /* 0x000fe2000001004d */
[----:B------:R-:W-:Y:S01]  /*18790*/  F2FP.PACK_AB R4, RZ, R4 ;  /* 0x00000004ff04723e */ /* 0x000fe200000000ff */
[----:B------:R-:W-:Y:S01]  /*187a0*/  FMUL.FTZ R61, R61, R38 ;  /* 0x000000263d3d7220 */ /* 0x000fe20000410000 */
[----:B------:R-:W-:Y:S01]  /*187b0*/  F2FP.PACK_AB R5, RZ, R5 ;  /* 0x00000005ff05723e */ /* 0x000fe200000000ff */
[----:B------:R-:W-:Y:S01]  /*187c0*/  HADD2 R41, R28.H0_H0, R3.H0_H0 ;  /* 0x200000031c297230 */ /* 0x000fe20000000800 */
[----:B------:R-:W-:Y:S01]  /*187d0*/  FMUL.FTZ R77, R77, R40 ;  /* 0x000000284d4d7220 */ /* 0x000fe20000410000 */
[--C-:B------:R-:W-:Y:S01]  /*187e0*/  HADD2 R28, R4.H0_H0, R0.reuse.H0_H0 ;  /* 0x20000000041c7230 */ /* 0x100fe20000000800 */
[----:B------:R-:W-:Y:S01]  /*187f0*/  FMUL.FTZ R67, R67, R36 ;  /* 0x0000002443437220 */ /* 0x000fe20000410000 */
[----:B------:R-:W-:Y:S01]  /*18800*/  HADD2 R0, R5.H0_H0, R0.H1_H1 ;  /* 0x3000000005007230 */ /* 0x000fe20000000800 */
[C---:B------:R-:W-:Y:S01]  /*18810*/  LOP3.LUT R5, R20.reuse, 0xf000f0, RZ, 0xc0, !PT ;  /* 0x00f000f014057812 */ /* 0x040fe200078ec0ff */
[-C--:B------:R-:W-:Y:S01]  /*18820*/  HFMA2 R58, R58, R17.reuse.H0_H0, -72, -72 ;  /* 0xd480d4803a3a7431 */ /* 0x080fe20000040011 */
[----:B------:R-:W-:Y:S01]  /*18830*/  LOP3.LUT R4, R20, 0xf000f, RZ, 0xc0, !PT ;  /* 0x000f000f14047812 */ /* 0x000fe200078ec0ff */
[----:B------:R-:W-:Y:S01]  /*18840*/  HADD2 R52, R51, -1032, -1032 ;  /* 0xe408e40833347430 */ /* 0x000fe20000000000 */
[----:B------:R-:W-:Y:S01]  /*18850*/  F2FP.PACK_AB R29, RZ, R61 ;  /* 0x0000003dff1d723e */ /* 0x000fe200000000ff */
[-C--:B------:R-:W-:Y:S01]  /*18860*/  HFMA2 R70, R70, R17.reuse.H0_H0, -72, -72 ;  /* 0xd480d48046467431 */ /* 0x080fe20000040011 */
[----:B------:R-:W-:Y:S01]  /*18870*/  LOP3.LUT R54, R5, 0x64006400, RZ, 0xfc, !PT ;  /* 0x6400640005367812 */ /* 0x000fe200078efcff */
[-C--:B------:R-:W-:Y:S01]  /*18880*/  HFMA2 R23, R72, R17.reuse.H0_H0, -72, -72 ;  /* 0xd480d48048177431 */ /* 0x080fe20000040011 */
[C---:B------:R-:W-:Y:S01]  /*18890*/  LOP3.LUT R5, R44.reuse, 0xf000f, RZ, 0xc0, !PT ;  /* 0x000f000f2c057812 */ /* 0x040fe200078ec0ff */
[--C-:B0-----:R-:W-:Y:S01]  /*188a0*/  HADD2.F32 R21, -RZ, R6.reuse.H0_H0 ;  /* 0x20000006ff157230 */ /* 0x101fe20000004100 */
[----:B------:R-:W-:Y:S01]  /*188b0*/  F2FP.PACK_AB R31, RZ, R77 ;  /* 0x0000004dff1f723e */ /* 0x000fe200000000ff */
[----:B------:R-:W-:Y:S01]  /*188c0*/  HADD2.F32 R20, -RZ, R6.H1_H1 ;  /* 0x30000006ff147230 */ /* 0x000fe20000004100 */
[C---:B------:R-:W-:Y:S01]  /*188d0*/  LOP3.LUT R6, R47.reuse, 0xf000f, RZ, 0xc0, !PT ;  /* 0x000f000f2f067812 */ /* 0x040fe200078ec0ff */
[--C-:B------:R-:W-:Y:S01]  /*188e0*/  HADD2.F32 R60, -RZ, R7.reuse.H0_H0 ;  /* 0x20000007ff3c7230 */ /* 0x100fe20000004100 */
[----:B------:R-:W-:Y:S01]  /*188f0*/  LOP3.LUT R47, R47, 0xf000f0, RZ, 0xc0, !PT ;  /* 0x00f000f02f2f7812 */ /* 0x000fe200078ec0ff */
[----:B------:R-:W-:Y:S01]  /*18900*/  HADD2.F32 R61, -RZ, R7.H1_H1 ;  /* 0x30000007ff3d7230 */ /* 0x000fe20000004100 */
[----:B------:R-:W-:Y:S01]  /*18910*/  F2FP.PACK_AB R30, RZ, R67 ;  /* 0x00000043ff1e723e */ /* 0x000fe200000000ff */
[----:B------:R-:W-:Y:S01]  /*18920*/  HADD2 R31, R31.H0_H0, R3.H1_H1 ;  /* 0x300000031f1f7230 */ /* 0x000fe20000000800 */
[----:B------:R-:W-:Y:S01]  /*18930*/  LOP3.LUT R44, R44, 0xf000f0, RZ, 0xc0, !PT ;  /* 0x00f000f02c2c7812 */ /* 0x000fe200078ec0ff */
[--C-:B------:R-:W-:Y:S01]  /*18940*/  HADD2 R29, R29.H0_H0, R2.reuse.H1_H1 ;  /* 0x300000021d1d7230 */ /* 0x100fe20000000800 */
[----:B------:R-:W-:Y:S01]  /*18950*/  LOP3.LUT R7, R22, 0xf000f, RZ, 0xc0, !PT ;  /* 0x000f000f16077812 */ /* 0x000fe200078ec0ff */
[----:B------:R-:W-:Y:S01]  /*18960*/  HADD2 R30, R30.H0_H0, R2.H0_H0 ;  /* 0x200000021e1e7230 */ /* 0x000fe20000000800 */
[----:B------:R-:W-:Y:S01]  /*18970*/  LOP3.LUT R22, R47, 0x64006400, RZ, 0xfc, !PT ;  /* 0x640064002f167812 */ /* 0x000fe200078efcff */
[----:B------:R-:W0:Y:S01]  /*18980*/  LDS.64 R2, [UR5+0x218] ;  /* 0x00021805ff027984 */ /* 0x000e220008000a00 */
[----:B------:R-:W-:Y:S01]  /*18990*/  LOP3.LUT R4, R4, 0x64006400, RZ, 0xfc, !PT ;  /* 0x6400640004047812 */ /* 0x000fe200078efcff */
[-C--:B------:R-:W-:Y:S01]  /*189a0*/  HFMA2 R54, R54, R17.reuse.H0_H0, -72, -72 ;  /* 0xd480d48036367431 */ /* 0x080fe20000040011 */
[----:B------:R-:W-:Y:S01]  /*189b0*/  LOP3.LUT R5, R5, 0x64006400, RZ, 0xfc, !PT ;  /* 0x6400640005057812 */ /* 0x000fe200078efcff */
[-C--:B------:R-:W-:Y:S01]  /*189c0*/  HFMA2 R46, R22, R17.reuse.H0_H0, -72, -72 ;  /* 0xd480d480162e7431 */ /* 0x080fe20000040011 */
[----:B------:R-:W-:Y:S01]  /*189d0*/  LOP3.LUT R44, R44, 0x64006400, RZ, 0xfc, !PT ;  /* 0x640064002c2c7812 */ /* 0x000fe200078efcff */
[----:B------:R-:W-:Y:S01]  /*189e0*/  HADD2 R45, R4, -1032, -1032 ;  /* 0xe408e408042d7430 */ /* 0x000fe20000000000 */
[----:B------:R-:W-:Y:S01]  /*189f0*/  LOP3.LUT R6, R6, 0x64006400, RZ, 0xfc, !PT ;  /* 0x6400640006067812 */ /* 0x000fe200078efcff */
[----:B------:R-:W-:Y:S01]  /*18a00*/  HADD2 R63, R5, -1032, -1032 ;  /* 0xe408e408053f7430 */ /* 0x000fe20000000000 */
[----:B------:R-:W-:Y:S01]  /*18a10*/  LOP3.LUT R7, R7, 0x64006400, RZ, 0xfc, !PT ;  /* 0x6400640007077812 */ /* 0x000fe200078efcff */
[----:B------:R-:W-:-:S02]  /*18a20*/  HFMA2 R62, R44, R17.H0_H0, -72, -72 ;  /* 0xd480d4802c3e7431 */ /* 0x000fc40000040011 */
[----:B------:R-:W-:Y:S02]  /*18a30*/  HADD2 R67, R6, -1032, -1032 ;  /* 0xe408e40806437430 */ /* 0x000fe40000000000 */
[----:B------:R-:W-:Y:S02]  /*18a40*/  HADD2 R68, R7, -1032, -1032 ;  /* 0xe408e40807447430 */ /* 0x000fe40000000000 */
[----:B------:R-:W-:Y:S02]  /*18a50*/  HADD2 R69, R69, -1032, -1032 ;  /* 0xe408e40845457430 */ /* 0x000fe40000000000 */
[----:B------:R-:W-:Y:S01]  /*18a60*/  HFMA2 R22, R74, R17.H0_H0, -72, -72 ;  /* 0xd480d4804a167431 */ /* 0x000fe20000040011 */
[----:B------:R-:W-:Y:S05]  /*18a70*/  @!P0 BRA `(.L_x_1571) ;  /* 0x0000056000008947 */ /* 0x000fea0003800000 */
[----:B------:R-:W1:Y:S01]  /*18a80*/  LDS.64 R4, [UR5+0x10] ;  /* 0x00001005ff047984 */ /* 0x000e620008000a00 */
[----:B------:R-:W-:Y:S02]  /*18a90*/  HADD2.F32 R72, -RZ, R48.H0_H0 ;  /* 0x20000030ff487230 */ /* 0x000fe40000004100 */
[----:B------:R-:W-:Y:S01]  /*18aa0*/  HADD2.F32 R74, -RZ, R50.H0_H0 ;  /* 0x20000032ff4a7230 */ /* 0x000fe20000004100 */
[----:B------:R-:W2:Y:S01]  /*18ab0*/  LDS.64 R6, [UR5+0x18] ;  /* 0x00001805ff067984 */ /* 0x000ea20008000a00 */
[----:B------:R-:W-:-:S02]  /*18ac0*/  HADD2.F32 R76, -RZ, R52.H0_H0 ;  /* 0x20000034ff4c7230 */ /* 0x000fc40000004100 */
[----:B------:R-:W-:Y:S02]  /*18ad0*/  HADD2.F32 R53, -RZ, R48.H1_H1 ;  /* 0x30000030ff357230 */ /* 0x000fe40000004100 */
[----:B------:R-:W-:Y:S02]  /*18ae0*/  HADD2.F32 R55, -RZ, R50.H1_H1 ;  /* 0x30000032ff377230 */ /* 0x000fe40000004100 */
[----:B------:R-:W-:Y:S02]  /*18af0*/  HADD2.F32 R57, -RZ, R52.H1_H1 ;  /* 0x30000034ff397230 */ /* 0x000fe40000004100 */
[----:B------:R-:W-:Y:S02]  /*18b00*/  HADD2.F32 R59, -RZ, R69.H0_H0 ;  /* 0x20000045ff3b7230 */ /* 0x000fe40000004100 */
[--C-:B-1----:R-:W-:Y:S02]  /*18b10*/  HADD2.F32 R47, -RZ, R4.reuse.H0_H0 ;  /* 0x20000004ff2f7230 */ /* 0x102fe40000004100 */
[----:B------:R-:W-:-:S02]  /*18b20*/  HADD2.F32 R44, -RZ, R4.H1_H1 ;  /* 0x30000004ff2c7230 */ /* 0x000fc40000004100 */
[----:B------:R-:W-:Y:S01]  /*18b30*/  HADD2.F32 R4, -RZ, R45.H0_H0 ;  /* 0x2000002dff047230 */ /* 0x000fe20000004100 */
[C---:B------:R-:W-:Y:S01]  /*18b40*/  FFMA.FTZ R72, R47.reuse, R72, RZ ;  /* 0x000000482f487223 */ /* 0x040fe200000100ff */
[--C-:B------:R-:W-:Y:S01]  /*18b50*/  HADD2.F32 R49, -RZ, R5.reuse.H0_H0 ;  /* 0x20000005ff317230 */ /* 0x100fe20000004100 */
[C---:B------:R-:W-:Y:S01]  /*18b60*/  FFMA.FTZ R74, R47.reuse, R74, RZ ;  /* 0x0000004a2f4a7223 */ /* 0x040fe200000100ff */
[----:B------:R-:W-:Y:S01]  /*18b70*/  HADD2.F32 R51, -RZ, R5.H1_H1 ;  /* 0x30000005ff337230 */ /* 0x000fe20000004100 */
[----:B------:R-:W-:Y:S01]  /*18b80*/  FFMA.FTZ R4, R4, R47, RZ ;  /* 0x0000002f04047223 */ /* 0x000fe200000100ff */
[----:B------:R-:W-:Y:S01]  /*18b90*/  HADD2.F32 R5, -RZ, R45.H1_H1 ;  /* 0x3000002dff057230 */ /* 0x000fe20000004100 */
[----:B------:R-:W-:Y:S01]  /*18ba0*/  FFMA.FTZ R76, R47, R76, RZ ;  /* 0x0000004c2f4c7223 */ /* 0x000fe200000100ff */
[----:B------:R-:W-:Y:S01]  /*18bb0*/  HADD2.F32 R47, -RZ, R56.H0_H0 ;  /* 0x20000038ff2f7230 */ /* 0x000fe20000004100 */
[C---:B------:R-:W-:Y:S01]  /*18bc0*/  FFMA.FTZ R72, R44.reuse, R53, R72 ;  /* 0x000000352c487223 */ /* 0x040fe20000010048 */
[----:B------:R-:W-:Y:S01]  /*18bd0*/  HADD2.F32 R53, -RZ, R70.H0_H0 ;  /* 0x20000046ff357230 */ /* 0x000fe20000004100 */
[----:B------:R-:W-:Y:S01]  /*18be0*/  FFMA.FTZ R4, R5, R44, R4 ;  /* 0x0000002c05047223 */ /* 0x000fe20000010004 */
[----:B------:R-:W-:Y:S01]  /*18bf0*/  HADD2.F32 R5, -RZ, R54.H0_H0 ;  /* 0x20000036ff057230 */ /* 0x000fe20000004100 */
[----:B------:R-:W-:-:S02]  /*18c00*/  FFMA.FTZ R74, R44, R55, R74 ;  /* 0x000000372c4a7223 */ /* 0x000fc4000001004a */
        /* <DEDUP_REMOVED lines=11> */
[----:B------:R-:W-:Y:S01]  /*18cc0*/  HADD2.F32 R5, -RZ, R63.H0_H0 ;  /* 0x2000003fff057230 */ /* 0x000fe20000004100 */
[C---:B------:R-:W-:Y:S01]  /*18cd0*/  FFMA.FTZ R49, R51.reuse, R44, R47 ;  /* 0x0000002c33317223 */ /* 0x040fe2000001002f */
[--C-:B--2---:R-:W-:Y:S01]  /*18ce0*/  HADD2.F32 R44, -RZ, R6.reuse.H0_H0 ;  /* 0x20000006ff2c7230 */ /* 0x104fe20000004100 */
[C---:B------:R-:W-:Y:S01]  /*18cf0*/  FFMA.FTZ R53, R51.reuse, R72, R74 ;  /* 0x0000004833357223 */ /* 0x040fe2000001004a */
[----:B------:R-:W-:Y:S01]  /*18d00*/  HADD2.F32 R47, -RZ, R6.H1_H1 ;  /* 0x30000006ff2f7230 */ /* 0x000fe20000004100 */
[----:B------:R-:W-:Y:S01]  /*18d10*/  FFMA.FTZ R57, R51, R76, R55 ;  /* 0x0000004c33397223 */ /* 0x000fe20000010037 */
[--C-:B------:R-:W-:Y:S01]  /*18d20*/  HADD2.F32 R51, -RZ, R67.reuse.H0_H0 ;  /* 0x20000043ff337230 */ /* 0x100fe20000004100 */
[----:B------:R-:W-:Y:S01]  /*18d30*/  FFMA.FTZ R5, R5, R44, R4 ;  /* 0x0000002c05057223 */ /* 0x000fe20000010004 */
[----:B------:R-:W-:Y:S01]  /*18d40*/  HADD2.F32 R72, -RZ, R67.H1_H1 ;  /* 0x30000043ff487230 */ /* 0x000fe20000004100 */
[C---:B------:R-:W-:Y:S01]  /*18d50*/  FFMA.FTZ R57, R44.reuse, R59, R57 ;  /* 0x0000003b2c397223 */ /* 0x040fe20000010039 */
[----:B------:R-:W-:Y:S01]  /*18d60*/  HADD2.F32 R55, -RZ, R68.H0_H0 ;  /* 0x20000044ff377230 */ /* 0x000fe20000004100 */
[----:B------:R-:W-:Y:S01]  /*18d70*/  FFMA.FTZ R49, R44, R51, R49 ;  /* 0x000000332c317223 */ /* 0x000fe20000010031 */
[----:B------:R-:W-:-:S02]  /*18d80*/  HADD2.F32 R4, -RZ, R63.H1_H1 ;  /* 0x3000003fff047230 */ /* 0x000fc40000004100 */
[----:B------:R-:W-:Y:S01]  /*18d90*/  HADD2.F32 R74, -RZ, R69.H1_H1 ;  /* 0x30000045ff4a7230 */ /* 0x000fe20000004100 */
        /* <DEDUP_REMOVED lines=36> */
.L_x_1571:
[----:B------:R-:W-:Y:S05]  /*18fe0*/  @!P1 BRA `(.L_x_1572) ;  /* 0x0000056000009947 */ /* 0x000fea0003800000 */
[----:B------:R-:W1:Y:S01]  /*18ff0*/  LDS.64 R4, [UR5+0x90] ;  /* 0x00009005ff047984 */ /* 0x000e620008000a00 */
[----:B------:R-:W-:Y:S02]  /*19000*/  HADD2.F32 R49, -RZ, R48.H0_H0 ;  /* 0x20000030ff317230 */ /* 0x000fe40000004100 */
[----:B------:R-:W-:Y:S01]  /*19010*/  HADD2.F32 R51, -RZ, R50.H0_H0 ;  /* 0x20000032ff337230 */ /* 0x000fe20000004100 */
[----:B------:R-:W2:Y:S01]  /*19020*/  LDS.64 R6, [UR5+0x98] ;  /* 0x00009805ff067984 */ /* 0x000ea20008000a00 */
[----:B------:R-:W-:Y:S02]  /*19030*/  HADD2.F32 R53, -RZ, R52.H0_H0 ;  /* 0x20000034ff357230 */ /* 0x000fe40000004100 */
[----:B------:R-:W-:Y:S02]  /*19040*/  HADD2.F32 R55, -RZ, R45.H1_H1 ;  /* 0x3000002dff377230 */ /* 0x000fe40000004100 */
[----:B------:R-:W-:-:S02]  /*19050*/  HADD2.F32 R57, -RZ, R48.H1_H1 ;  /* 0x30000030ff397230 */ /* 0x000fc40000004100 */
[----:B------:R-:W-:Y:S02]  /*19060*/  HADD2.F32 R59, -RZ, R50.H1_H1 ;  /* 0x30000032ff3b7230 */ /* 0x000fe40000004100 */
[----:B------:R-:W-:Y:S02]  /*19070*/  HADD2.F32 R71, -RZ, R52.H1_H1 ;  /* 0x30000034ff477230 */ /* 0x000fe40000004100 */
[----:B------:R-:W-:Y:S02]  /*19080*/  HADD2.F32 R74, -RZ, R58.H0_H0 ;  /* 0x2000003aff4a7230 */ /* 0x000fe40000004100 */
[----:B------:R-:W-:Y:S02]  /*19090*/  HADD2.F32 R76, -RZ, R70.H0_H0 ;  /* 0x20000046ff4c7230 */ /* 0x000fe40000004100 */
[--C-:B-1----:R-:W-:Y:S02]  /*190a0*/  HADD2.F32 R72, -RZ, R5.reuse.H0_H0 ;  /* 0x20000005ff487230 */ /* 0x102fe40000004100 */
[----:B------:R-:W-:-:S02]  /*190b0*/  HADD2.F32 R47, -RZ, R5.H1_H1 ;  /* 0x30000005ff2f7230 */ /* 0x000fc40000004100 */
[--C-:B------:R-:W-:Y:S02]  /*190c0*/  HADD2.F32 R44, -RZ, R4.reuse.H0_H0 ;  /* 0x20000004ff2c7230 */ /* 0x100fe40000004100 */
        /* <DEDUP_REMOVED lines=12> */
[----:B------:R-:W-:Y:S02]  /*19190*/  FFMA.FTZ R53, R71, R4, R53 ;  /* 0x0000000447357223 */ /* 0x000fe40000010035 */
        /* <DEDUP_REMOVED lines=9> */
[----:B--2---:R-:W-:Y:S01]  /*19230*/  HADD2.F32 R5, -RZ, R6.H0_H0 ;  /* 0x20000006ff057230 */ /* 0x004fe20000004100 */
        /* <DEDUP_REMOVED lines=9> */
[----:B------:R-:W-:Y:S01]  /*192d0*/  HADD2.F32 R55, -RZ, R69.H0_H0 ;  /* 0x20000045ff377230 */ /* 0x000fe20000004100 */
[-C--:B------:R-:W-:Y:S01]  /*192e0*/  FFMA.FTZ R49, R49, R5.reuse, R72 ;  /* 0x0000000531317223 */ /* 0x080fe20000010048 */
[----:B------:R-:W-:Y:S01]  /*192f0*/  HADD2.F32 R6, -RZ, R6.H1_H1 ;  /* 0x30000006ff067230 */ /* 0x000fe20000004100 */
[-C--:B------:R-:W-:Y:S01]  /*19300*/  FFMA.FTZ R51, R51, R5.reuse, R74 ;  /* 0x0000000533337223 */ /* 0x080fe2000001004a */
[----:B------:R-:W-:Y:S01]  /*19310*/  HADD2.F32 R53, -RZ, R67.H1_H1 ;  /* 0x30000043ff357230 */ /* 0x000fe20000004100 */
[----:B------:R-:W-:Y:S01]  /*19320*/  FFMA.FTZ R5, R55, R5, R76 ;  /* 0x0000000537057223 */ /* 0x000fe2000001004c */
[----:B------:R-:W-:Y:S02]  /*19330*/  HADD2.F32 R4, -RZ, R63.H1_H1 ;  /* 0x3000003fff047230 */ /* 0x000fe40000004100 */
[----:B------:R-:W-:Y:S01]  /*19340*/  HADD2.F32 R55, -RZ, R68.H1_H1 ;  /* 0x30000044ff377230 */ /* 0x000fe20000004100 */
[-C--:B------:R-:W-:Y:S01]  /*19350*/  FFMA.FTZ R49, R53, R6.reuse, R49 ;  /* 0x0000000635317223 */ /* 0x080fe20000010031 */
[----:B------:R-:W-:Y:S01]  /*19360*/  HADD2.F32 R53, -RZ, R46.H0_H0 ;  /* 0x2000002eff357230 */ /* 0x000fe20000004100 */
[-C--:B------:R-:W-:Y:S01]  /*19370*/  FFMA.FTZ R7, R4, R6.reuse, R7 ;  /* 0x0000000604077223 */ /* 0x080fe20000010007 */
[----:B------:R-:W-:Y:S01]  /*19380*/  HADD2.F32 R4, -RZ, R62.H0_H0 ;  /* 0x2000003eff047230 */ /* 0x000fe20000004100 */
[-C--:B------:R-:W-:Y:S01]  /*19390*/  FFMA.FTZ R51, R55, R6.reuse, R51 ;  /* 0x0000000637337223 */ /* 0x080fe20000010033 */
[--C-:B------:R-:W-:Y:S01]  /*193a0*/  HADD2.F32 R72, -RZ, R23.reuse.H0_H0 ;  /* 0x20000017ff487230 */ /* 0x100fe20000004100 */
[----:B------:R-:W-:Y:S01]  /*193b0*/  FFMA.FTZ R5, R57, R6, R5 ;  /* 0x0000000639057223 */ /* 0x000fe20000010005 */
[--C-:B------:R-:W-:Y:S01]  /*193c0*/  HADD2.F32 R55, -RZ, R22.reuse.H1_H1 ;  /* 0x30000016ff377230 */ /* 0x100fe20000004100 */
        /* <DEDUP_REMOVED lines=8> */
[----:B------:R-:W-:-:S02]  /*19450*/  FFMA.FTZ R5, R7, R47, R4 ;  /* 0x0000002f07057223 */ /* 0x000fc40000010004 */
[-C--:B------:R-:W-:Y:S02]  /*19460*/  FFMA.FTZ R7, R49, R47.reuse, R6 ;  /* 0x0000002f31077223 */ /* 0x080fe40000010006 */
        /* <DEDUP_REMOVED lines=14> */
.L_x_1572:
        /* <DEDUP_REMOVED lines=87> */
.L_x_1573:
        /* <DEDUP_REMOVED lines=87> */
.L_x_1574:
[----:B------:R-:W-:Y:S01]  /*1a030*/  IMAD.WIDE R18, R37, 0x4, R18 ;  /* 0x0000000425127825 */ /* 0x000fe200078e0212 */
[--C-:B------:R-:W-:Y:S02]  /*1a040*/  HADD2.F32 R47, -RZ, R48.reuse.H0_H0 ;  /* 0x20000030ff2f7230 */ /* 0x100fe40000004100 */
[----:B------:R-:W-:Y:S02]  /*1a050*/  HADD2.F32 R49, -RZ, R48.H1_H1 ;  /* 0x30000030ff317230 */ /* 0x000fe40000004100 */
[----:B------:R1:W5:Y:S01]  /*1a060*/  LDG.E.128.CONSTANT R4, [R18.64] ;  /* 0x0000000612047981 */ /* 0x000362000c1e9d00 */
[----:B------:R-:W-:Y:S02]  /*1a070*/  HADD2.F32 R44, -RZ, R45.H0_H0 ;  /* 0x2000002dff2c7230 */ /* 0x000fe40000004100 */
[--C-:B------:R-:W-:Y:S02]  /*1a080*/  HADD2.F32 R48, -RZ, R50.reuse.H0_H0 ;  /* 0x20000032ff307230 */ /* 0x100fe40000004100 */
[----:B------:R-:W-:-:S02]  /*1a090*/  HADD2.F32 R51, -RZ, R50.H1_H1 ;  /* 0x30000032ff337230 */ /* 0x000fc40000004100 */
[--C-:B------:R-:W-:Y:S01]  /*1a0a0*/  HADD2.F32 R50, -RZ, R52.reuse.H0_H0 ;  /* 0x20000034ff327230 */ /* 0x100fe20000004100 */
[-C--:B------:R-:W-:Y:S01]  /*1a0b0*/  FFMA.FTZ R53, R44, R21.reuse, RZ ;  /* 0x000000152c357223 */ /* 0x080fe200000100ff */
[----:B------:R-:W-:Y:S01]  /*1a0c0*/  HADD2.F32 R45, -RZ, R45.H1_H1 ;  /* 0x3000002dff2d7230 */ /* 0x000fe20000004100 */
[-C--:B------:R-:W-:Y:S01]  /*1a0d0*/  FFMA.FTZ R55, R47, R21.reuse, RZ ;  /* 0x000000152f377223 */ /* 0x080fe200000100ff */
[----:B------:R-:W-:Y:S01]  /*1a0e0*/  HADD2.F32 R52, -RZ, R52.H1_H1 ;  /* 0x30000034ff347230 */ /* 0x000fe20000004100 */
[-C--:B------:R-:W-:Y:S02]  /*1a0f0*/  FFMA.FTZ R57, R48, R21.reuse, RZ ;  /* 0x0000001530397223 */ /* 0x080fe400000100ff */
[----:B------:R-:W-:Y:S02]  /*1a100*/  FFMA.FTZ R21, R50, R21, RZ ;  /* 0x0000001532157223 */ /* 0x000fe400000100ff */
[-C--:B------:R-:W-:Y:S02]  /*1a110*/  FFMA.FTZ R71, R45, R20.reuse, R53 ;  /* 0x000000142d477223 */ /* 0x080fe40000010035 */
[----:B------:R-:W-:-:S02]  /*1a120*/  FFMA.FTZ R72, R49, R20, R55 ;  /* 0x0000001431487223 */ /* 0x000fc40000010037 */
[-C--:B------:R-:W-:Y:S02]  /*1a130*/  FFMA.FTZ R73, R51, R20.reuse, R57 ;  /* 0x0000001433497223 */ /* 0x080fe40000010039 */
[----:B------:R-:W-:Y:S02]  /*1a140*/  FFMA.FTZ R75, R52, R20, R21 ;  /* 0x00000014344b7223 */ /* 0x000fe40000010015 */
[----:B------:R-:W2:Y:S01]  /*1a150*/  LDS.64 R20, [UR5+0x290] ;  /* 0x00029005ff147984 */ /* 0x000ea20008000a00 */
[----:B------:R-:W-:Y:S02]  /*1a160*/  HADD2.F32 R57, -RZ, R58.H0_H0 ;  /* 0x2000003aff397230 */ /* 0x000fe40000004100 */
[----:B------:R-:W-:Y:S02]  /*1a170*/  HADD2.F32 R53, -RZ, R54.H0_H0 ;  /* 0x20000036ff357230 */ /* 0x000fe40000004100 */
[----:B------:R-:W-:Y:S01]  /*1a180*/  HADD2.F32 R55, -RZ, R56.H0_H0 ;  /* 0x20000038ff377230 */ /* 0x000fe20000004100 */
[----:B------:R-:W-:Y:S01]  /*1a190*/  FFMA.FTZ R74, R57, R60, R73 ;  /* 0x0000003c394a7223 */ /* 0x000fe20000010049 */
[----:B------:R-:W-:-:S02]  /*1a1a0*/  HADD2.F32 R58, -RZ, R58.H1_H1 ;  /* 0x3000003aff3a7230 */ /* 0x000fc40000004100 */
[----:B------:R-:W-:Y:S01]  /*1a1b0*/  HADD2.F32 R59, -RZ, R70.H0_H0 ;  /* 0x20000046ff3b7230 */ /* 0x000fe20000004100 */
[-C--:B------:R-:W-:Y:S01]  /*1a1c0*/  FFMA.FTZ R71, R53, R60.reuse, R71 ;  /* 0x0000003c35477223 */ /* 0x080fe20000010047 */
[----:B------:R-:W-:Y:S01]  /*1a1d0*/  HADD2.F32 R54, -RZ, R54.H1_H1 ;  /* 0x30000036ff367230 */ /* 0x000fe20000004100 */
[-C--:B------:R-:W-:Y:S01]  /*1a1e0*/  FFMA.FTZ R72, R55, R60.reuse, R72 ;  /* 0x0000003c37487223 */ /* 0x080fe20000010048 */
[----:B------:R-:W-:Y:S01]  /*1a1f0*/  HADD2.F32 R56, -RZ, R56.H1_H1 ;  /* 0x30000038ff387230 */ /* 0x000fe20000004100 */
[----:B------:R-:W-:Y:S01]  /*1a200*/  FFMA.FTZ R60, R59, R60, R75 ;  /* 0x0000003c3b3c7223 */ /* 0x000fe2000001004b */
[----:B------:R-:W-:Y:S01]  /*1a210*/  HADD2.F32 R70, -RZ, R70.H1_H1 ;  /* 0x30000046ff467230 */ /* 0x000fe20000004100 */
[----:B------:R-:W-:Y:S01]  /*1a220*/  FFMA.FTZ R76, R58, R61, R74 ;  /* 0x0000003d3a4c7223 */ /* 0x000fe2000001004a */
[--C-:B0-----:R-:W-:Y:S02]  /*1a230*/  HADD2.F32 R74, -RZ, R2.reuse.H0_H0 ;  /* 0x20000002ff4a7230 */ /* 0x101fe40000004100 */
[----:B------:R-:W-:-:S02]  /*1a240*/  HADD2.F32 R78, -RZ, R2.H1_H1 ;  /* 0x30000002ff4e7230 */ /* 0x000fc40000004100 */
[--C-:B------:R-:W-:Y:S02]  /*1a250*/  HADD2.F32 R79, -RZ, R3.reuse.H0_H0 ;  /* 0x20000003ff4f7230 */ /* 0x100fe40000004100 */
[----:B------:R-:W-:Y:S02]  /*1a260*/  HADD2.F32 R83, -RZ, R3.H1_H1 ;  /* 0x30000003ff537230 */ /* 0x000fe40000004100 */
[----:B------:R-:W0:Y:S01]  /*1a270*/  LDS.64 R2, [UR5+0x298] ;  /* 0x00029805ff027984 */ /* 0x000e220008000a00 */
        /* <DEDUP_REMOVED lines=22> */
[----:B------:R-:W-:-:S02]  /*1a3e0*/  HADD2.F32 R76, -RZ, R22.H0_H0 ;  /* 0x20000016ff4c7230 */ /* 0x000fc40000004100 */
        /* <DEDUP_REMOVED lines=8> */
[----:B--2---:R-:W-:Y:S01]  /*1a470*/  HADD2.F32 R85, -RZ, R20.H0_H0 ;  /* 0x20000014ff557230 */ /* 0x004fe20000004100 */
[-C--:B------:R-:W-:Y:S02]  /*1a480*/  FFMA.FTZ R81, R77, R83.reuse, R80 ;  /* 0x000000534d517223 */ /* 0x080fe40000010050 */
[-C--:B------:R-:W-:Y:S01]  /*1a490*/  FFMA.FTZ R79, R46, R83.reuse, R82 ;  /* 0x000000532e4f7223 */ /* 0x080fe20000010052 */
[----:B------:R-:W-:Y:S01]  /*1a4a0*/  HADD2.F32 R82, -RZ, R21.H0_H0 ;  /* 0x20000015ff527230 */ /* 0x000fe20000004100 */
[----:B------:R-:W-:-:S02]  /*1a4b0*/  FFMA.FTZ R22, R62, R83, R84 ;  /* 0x000000533e167223 */ /* 0x000fc40000010054 */
[----:B------:R-:W-:Y:S01]  /*1a4c0*/  FFMA.FTZ R23, R78, R83, R87 ;  /* 0x000000534e177223 */ /* 0x000fe20000010057 */
[----:B------:R-:W-:Y:S01]  /*1a4d0*/  HADD2.F32 R83, -RZ, R21.H1_H1 ;  /* 0x30000015ff537230 */ /* 0x000fe20000004100 */
[-C--:B------:R-:W-:Y:S01]  /*1a4e0*/  FFMA.FTZ R21, R44, R85.reuse, RZ ;  /* 0x000000552c157223 */ /* 0x080fe200000100ff */
[----:B------:R-:W-:Y:S01]  /*1a4f0*/  HADD2.F32 R20, -RZ, R20.H1_H1 ;  /* 0x30000014ff147230 */ /* 0x000fe20000004100 */
[-C--:B------:R-:W-:Y:S02]  /*1a500*/  FFMA.FTZ R84, R47, R85.reuse, RZ ;  /* 0x000000552f547223 */ /* 0x080fe400000100ff */
[-C--:B------:R-:W-:Y:S02]  /*1a510*/  FFMA.FTZ R86, R48, R85.reuse, RZ ;  /* 0x0000005530567223 */ /* 0x080fe400000100ff */
[----:B------:R-:W-:Y:S02]  /*1a520*/  FFMA.FTZ R85, R50, R85, RZ ;  /* 0x0000005532557223 */ /* 0x000fe400000100ff */
[----:B------:R-:W-:-:S02]  /*1a530*/  FFMA.FTZ R80, R45, R20, R21 ;  /* 0x000000142d507223 */ /* 0x000fc40000010015 */
[-C--:B------:R-:W-:Y:S02]  /*1a540*/  FFMA.FTZ R84, R49, R20.reuse, R84 ;  /* 0x0000001431547223 */ /* 0x080fe40000010054 */
[-C--:B------:R-:W-:Y:S02]  /*1a550*/  FFMA.FTZ R86, R51, R20.reuse, R86 ;  /* 0x0000001433567223 */ /* 0x080fe40000010056 */
[----:B------:R-:W-:Y:S02]  /*1a560*/  FFMA.FTZ R85, R52, R20, R85 ;  /* 0x0000001434557223 */ /* 0x000fe40000010055 */
[----:B------:R-:W2:Y:S01]  /*1a570*/  LDS.64 R20, [UR5+0x310] ;  /* 0x00031005ff147984 */ /* 0x000ea20008000a00 */
[-C--:B------:R-:W-:Y:S02]  /*1a580*/  FFMA.FTZ R80, R53, R82.reuse, R80 ;  /* 0x0000005235507223 */ /* 0x080fe40000010050 */
[-C--:B------:R-:W-:Y:S02]  /*1a590*/  FFMA.FTZ R84, R55, R82.reuse, R84 ;  /* 0x0000005237547223 */ /* 0x080fe40000010054 */
[----:B------:R-:W-:-:S02]  /*1a5a0*/  FFMA.FTZ R86, R57, R82, R86 ;  /* 0x0000005239567223 */ /* 0x000fc40000010056 */
[----:B------:R-:W-:Y:S02]  /*1a5b0*/  FFMA.FTZ R82, R59, R82, R85 ;  /* 0x000000523b527223 */ /* 0x000fe40000010055 */
[-C--:B------:R-:W-:Y:S01]  /*1a5c0*/  FFMA.FTZ R85, R54, R83.reuse, R80 ;  /* 0x0000005336557223 */ /* 0x080fe20000010050 */
[--C-:B0-----:R-:W-:Y:S01]  /*1a5d0*/  HADD2.F32 R80, -RZ, R2.reuse.H0_H0 ;  /* 0x20000002ff507230 */ /* 0x101fe20000004100 */
[-C--:B------:R-:W-:Y:S01]  /*1a5e0*/  FFMA.FTZ R86, R58, R83.reuse, R86 ;  /* 0x000000533a567223 */ /* 0x080fe20000010056 */
[----:B------:R-:W-:Y:S01]  /*1a5f0*/  HADD2.F32 R2, -RZ, R2.H1_H1 ;  /* 0x30000002ff027230 */ /* 0x000fe20000004100 */
[-C--:B------:R-:W-:Y:S01]  /*1a600*/  FFMA.FTZ R84, R56, R83.reuse, R84 ;  /* 0x0000005338547223 */ /* 0x080fe20000010054 */
[--C-:B------:R-:W-:Y:S01]  /*1a610*/  HADD2.F32 R87, -RZ, R3.reuse.H1_H1 ;  /* 0x30000003ff577230 */ /* 0x100fe20000004100 */
[----:B------:R-:W-:Y:S01]  /*1a620*/  FFMA.FTZ R89, R70, R83, R82 ;  /* 0x0000005346597223 */ /* 0x000fe20000010052 */
[----:B------:R-:W-:Y:S01]  /*1a630*/  HADD2.F32 R83, -RZ, R3.H0_H0 ;  /* 0x20000003ff537230 */ /* 0x000fe20000004100 */
[----:B------:R-:W-:-:S02]  /*1a640*/  FFMA.FTZ R3, R61, R80, R86 ;  /* 0x000000503d037223 */ /* 0x000fc40000010056 */
[-C--:B------:R-:W-:Y:S02]  /*1a650*/  FFMA.FTZ R85, R72, R80.reuse, R85 ;  /* 0x0000005048557223 */ /* 0x080fe40000010055 */
[-C--:B------:R-:W-:Y:S02]  /*1a660*/  FFMA.FTZ R84, R71, R80.reuse, R84 ;  /* 0x0000005047547223 */ /* 0x080fe40000010054 */
[----:B------:R-:W-:Y:S02]  /*1a670*/  FFMA.FTZ R89, R60, R80, R89 ;  /* 0x000000503c597223 */ /* 0x000fe40000010059 */
[-C--:B------:R-:W-:Y:S02]  /*1a680*/  FFMA.FTZ R82, R68, R2.reuse, R3 ;  /* 0x0000000244527223 */ /* 0x080fe40000010003 */
[-C--:B------:R-:W-:Y:S02]  /*1a690*/  FFMA.FTZ R80, R63, R2.reuse, R85 ;  /* 0x000000023f507223 */ /* 0x080fe40000010055 */
[----:B------:R-:W-:-:S02]  /*1a6a0*/  FFMA.FTZ R84, R67, R2, R84 ;  /* 0x0000000243547223 */ /* 0x000fc40000010054 */
[----:B------:R-:W-:Y:S02]  /*1a6b0*/  FFMA.FTZ R89, R69, R2, R89 ;  /* 0x0000000245597223 */ /* 0x000fe40000010059 */
[----:B------:R-:W-:Y:S01]  /*1a6c0*/  FMUL.FTZ R22, R22, R39 ;  /* 0x0000002716167220 */ /* 0x000fe20000410000 */
[----:B------:R-:W0:Y:S01]  /*1a6d0*/  LDS.64 R2, [UR5+0x318] ;  /* 0x00031805ff027984 */ /* 0x000e220008000a00 */
[----:B------:R-:W-:Y:S02]  /*1a6e0*/  FMUL.FTZ R23, R23, R40 ;  /* 0x0000002817177220 */ /* 0x000fe40000410000 */
[-C--:B------:R-:W-:Y:S02]  /*1a6f0*/  FFMA.FTZ R82, R75, R83.reuse, R82 ;  /* 0x000000534b527223 */ /* 0x080fe40000010052 */
[----:B------:R-:W-:Y:S01]  /*1a700*/  FFMA.FTZ R80, R73, R83, R80 ;  /* 0x0000005349507223 */ /* 0x000fe20000010050 */
[----:B------:R-:W-:Y:S01]  /*1a710*/  F2FP.PACK_AB R22, RZ, R22 ;  /* 0x00000016ff16723e */ /* 0x000fe200000000ff */
[----:B------:R-:W-:Y:S01]  /*1a720*/  FMUL.FTZ R79, R79, R38 ;  /* 0x000000264f4f7220 */ /* 0x000fe20000410000 */
[----:B------:R-:W-:Y:S01]  /*1a730*/  F2FP.PACK_AB R23, RZ, R23 ;  /* 0x00000017ff17723e */ /* 0x000fe200000000ff */
[----:B------:R-:W-:-:S02]  /*1a740*/  FFMA.FTZ R84, R74, R83, R84 ;  /* 0x000000534a547223 */ /* 0x000fc40000010054 */
[----:B------:R-:W-:Y:S02]  /*1a750*/  FFMA.FTZ R89, R76, R83, R89 ;  /* 0x000000534c597223 */ /* 0x000fe40000010059 */
[-C--:B------:R-:W-:Y:S02]  /*1a760*/  FFMA.FTZ R82, R62, R87.reuse, R82 ;  /* 0x000000573e527223 */ /* 0x080fe40000010052 */
[----:B------:R-:W-:Y:S01]  /*1a770*/  FFMA.FTZ R83, R77, R87, R80 ;  /* 0x000000574d537223 */ /* 0x000fe20000010050 */
[----:B------:R-:W-:Y:S01]  /*1a780*/  F2FP.PACK_AB R79, RZ, R79 ;  /* 0x0000004fff4f723e */ /* 0x000fe200000000ff */
[-C--:B------:R-:W-:Y:S01]  /*1a790*/  FMUL.FTZ R81, R81, R36.reuse ;  /* 0x0000002451517220 */ /* 0x080fe20000410000 */
[----:B------:R-:W-:Y:S01]  /*1a7a0*/  HADD2 R65, R22.H0_H0, R65.H0_H0 ;  /* 0x2000004116417230 */ /* 0x000fe20000000800 */
[----:B------:R-:W-:Y:S01]  /*1a7b0*/  FMUL.FTZ R82, R82, R39 ;  /* 0x0000002752527220 */ /* 0x000fe20000410000 */
[----:B------:R-:W-:Y:S01]  /*1a7c0*/  HADD2 R66, R23.H0_H0, R66.H0_H0 ;  /* 0x2000004217427230 */ /* 0x000fe20000000800 */
[----:B------:R-:W-:Y:S01]  /*1a7d0*/  FMUL.FTZ R83, R83, R36 ;  /* 0x0000002453537220 */ /* 0x000fe20000410000 */
[----:B------:R-:W3:Y:S01]  /*1a7e0*/  LDS.64 R22, [UR5+0x390] ;  /* 0x00039005ff167984 */ /* 0x000ee20008000a00 */
[----:B------:R-:W-:Y:S01]  /*1a7f0*/  F2FP.PACK_AB R81, RZ, R81 ;  /* 0x00000051ff51723e */ /* 0x000fe200000000ff */
[----:B------:R-:W-:Y:S01]  /*1a800*/  HADD2 R34, R79.H0_H0, R34.H0_H0 ;  /* 0x200000224f227230 */ /* 0x000fe20000000800 */
[----:B------:R-:W-:Y:S01]  /*1a810*/  F2FP.PACK_AB R82, RZ, R82 ;  /* 0x00000052ff52723e */ /* 0x000fe200000000ff */
[----:B--2---:R-:W-:Y:S01]  /*1a820*/  HADD2.F32 R79, -RZ, R20.H0_H0 ;  /* 0x20000014ff4f7230 */ /* 0x004fe20000004100 */
[----:B------:R-:W-:Y:S01]  /*1a830*/  F2FP.PACK_AB R83, RZ, R83 ;  /* 0x00000053ff53723e */ /* 0x000fe200000000ff */
[----:B------:R-:W-:Y:S01]  /*1a840*/  HADD2 R33, R81.H0_H0, R33.H0_H0 ;  /* 0x2000002151217230 */ /* 0x000fe20000000800 */
[----:B------:R-:W-:Y:S01]  /*1a850*/  FFMA.FTZ R85, R46, R87, R84 ;  /* 0x000000572e557223 */ /* 0x000fe20000010054 */
[----:B------:R-:W-:Y:S01]  /*1a860*/  HADD2 R8, R82.H0_H0, R8.H0_H0 ;  /* 0x2000000852087230 */ /* 0x000fe20000000800 */
[-C--:B------:R-:W-:Y:S01]  /*1a870*/  FFMA.FTZ R84, R48, R79.reuse, RZ ;  /* 0x0000004f30547223 */ /* 0x080fe200000100ff */
[----:B------:R-:W-:Y:S01]  /*1a880*/  HADD2 R35, R83.H0_H0, R35.H0_H0 ;  /* 0x2000002353237230 */ /* 0x000fe20000000800 */
[----:B------:R-:W-:Y:S01]  /*1a890*/  FFMA.FTZ R83, R47, R79, RZ ;  /* 0x0000004f2f537223 */ /* 0x000fe200000100ff */
[----:B------:R-:W-:-:S02]  /*1a8a0*/  HADD2.F32 R82, -RZ, R21.H0_H0 ;  /* 0x20000015ff527230 */ /* 0x000fc40000004100 */
[----:B------:R-:W-:Y:S01]  /*1a8b0*/  HADD2.F32 R81, -RZ, R21.H1_H1 ;  /* 0x30000015ff517230 */ /* 0x000fe20000004100 */
[-C--:B------:R-:W-:Y:S01]  /*1a8c0*/  FFMA.FTZ R21, R44, R79.reuse, RZ ;  /* 0x0000004f2c157223 */ /* 0x080fe200000100ff */
[----:B------:R-:W-:Y:S01]  /*1a8d0*/  HADD2.F32 R20, -RZ, R20.H1_H1 ;  /* 0x30000014ff147230 */ /* 0x000fe20000004100 */
[----:B------:R-:W-:-:S04]  /*1a8e0*/  FFMA.FTZ R79, R50, R79, RZ ;  /* 0x0000004f324f7223 */ /* 0x000fc800000100ff */
[-C--:B------:R-:W-:Y:S02]  /*1a8f0*/  FFMA.FTZ R80, R45, R20.reuse, R21 ;  /* 0x000000142d507223 */ /* 0x080fe40000010015 */
[-C--:B------:R-:W-:Y:S02]  /*1a900*/  FFMA.FTZ R83, R49, R20.reuse, R83 ;  /* 0x0000001431537223 */ /* 0x080fe40000010053 */
[-C--:B------:R-:W-:Y:S02]  /*1a910*/  FFMA.FTZ R84, R51, R20.reuse, R84 ;  /* 0x0000001433547223 */ /* 0x080fe40000010054 */
[----:B------:R-:W-:Y:S02]  /*1a920*/  FFMA.FTZ R79, R52, R20, R79 ;  /* 0x00000014344f7223 */ /* 0x000fe4000001004f */
[----:B------:R-:W2:Y:S01]  /*1a930*/  LDS.64 R20, [UR5+0x398] ;  /* 0x00039805ff147984 */ /* 0x000ea20008000a00 */
[----:B------:R-:W-:-:S05]  /*1a940*/  FMUL.FTZ R85, R85, R38 ;  /* 0x0000002655557220 */ /* 0x000fca0000410000 */
[----:B------:R-:W-:Y:S01]  /*1a950*/  F2FP.PACK_AB R85, RZ, R85 ;  /* 0x00000055ff55723e */ /* 0x000fe200000000ff */
[-C--:B------:R-:W-:Y:S02]  /*1a960*/  FFMA.FTZ R84, R57, R82.reuse, R84 ;  /* 0x0000005239547223 */ /* 0x080fe40000010054 */
[-C--:B------:R-:W-:Y:S02]  /*1a970*/  FFMA.FTZ R80, R53, R82.reuse, R80 ;  /* 0x0000005235507223 */ /* 0x080fe40000010050 */
[----:B------:R-:W-:Y:S01]  /*1a980*/  HADD2 R64, R85.H0_H0, R64.H0_H0 ;  /* 0x2000004055407230 */ /* 0x000fe20000000800 */
[-C--:B------:R-:W-:Y:S02]  /*1a990*/  FFMA.FTZ R83, R55, R82.reuse, R83 ;  /* 0x0000005237537223 */ /* 0x080fe40000010053 */
[----:B------:R-:W-:Y:S01]  /*1a9a0*/  FFMA.FTZ R85, R59, R82, R79 ;  /* 0x000000523b557223 */ /* 0x000fe2000001004f */
[--C-:B0-----:R-:W-:Y:S01]  /*1a9b0*/  HADD2.F32 R82, -RZ, R2.reuse.H0_H0 ;  /* 0x20000002ff527230 */ /* 0x101fe20000004100 */
[----:B------:R-:W-:Y:S01]  /*1a9c0*/  FFMA.FTZ R84, R58, R81, R84 ;  /* 0x000000513a547223 */ /* 0x000fe20000010054 */
[----:B------:R-:W-:Y:S01]  /*1a9d0*/  HADD2.F32 R2, -RZ, R2.H1_H1 ;  /* 0x30000002ff027230 */ /* 0x000fe20000004100 */
        /* <DEDUP_REMOVED lines=8> */
[-C--:B------:R-:W-:Y:S01]  /*1aa60*/  FFMA.FTZ R82, R68, R2.reuse, R85 ;  /* 0x0000000244527223 */ /* 0x080fe20000010055 */
[--C-:B---3--:R-:W-:Y:S02]  /*1aa70*/  HADD2.F32 R85, -RZ, R22.reuse.H0_H0 ;  /* 0x20000016ff557230 */ /* 0x108fe40000004100 */
[----:B------:R-:W-:Y:S01]  /*1aa80*/  HADD2.F32 R22, -RZ, R22.H1_H1 ;  /* 0x30000016ff167230 */ /* 0x000fe20000004100 */
[----:B------:R-:W-:Y:S01]  /*1aa90*/  FFMA.FTZ R80, R63, R2, R79 ;  /* 0x000000023f507223 */ /* 0x000fe2000001004f */
[----:B------:R-:W-:Y:S01]  /*1aaa0*/  HADD2.F32 R81, -RZ, R3.H0_H0 ;  /* 0x20000003ff517230 */ /* 0x000fe20000004100 */
[-C--:B------:R-:W-:Y:S02]  /*1aab0*/  FFMA.FTZ R44, R44, R85.reuse, RZ ;  /* 0x000000552c2c7223 */ /* 0x080fe400000100ff */
[----:B------:R-:W-:-:S02]  /*1aac0*/  FFMA.FTZ R47, R47, R85, RZ ;  /* 0x000000552f2f7223 */ /* 0x000fc400000100ff */
[-C--:B------:R-:W-:Y:S02]  /*1aad0*/  FFMA.FTZ R48, R48, R85.reuse, RZ ;  /* 0x0000005530307223 */ /* 0x080fe400000100ff */
[-C--:B------:R-:W-:Y:S02]  /*1aae0*/  FFMA.FTZ R83, R67, R2.reuse, R83 ;  /* 0x0000000243537223 */ /* 0x080fe40000010053 */
[----:B------:R-:W-:Y:S01]  /*1aaf0*/  FFMA.FTZ R87, R69, R2, R87 ;  /* 0x0000000245577223 */ /* 0x000fe20000010057 */
[----:B------:R-:W-:Y:S01]  /*1ab00*/  HADD2.F32 R2, -RZ, R23.H0_H0 ;  /* 0x20000017ff027230 */ /* 0x000fe20000004100 */
[----:B------:R-:W-:Y:S01]  /*1ab10*/  FFMA.FTZ R85, R50, R85, RZ ;  /* 0x0000005532557223 */ /* 0x000fe200000100ff */
[----:B------:R-:W-:Y:S01]  /*1ab20*/  HADD2.F32 R3, -RZ, R3.H1_H1 ;  /* 0x30000003ff037230 */ /* 0x000fe20000004100 */
[----:B------:R-:W-:Y:S01]  /*1ab30*/  FFMA.FTZ R44, R45, R22, R44 ;  /* 0x000000162d2c7223 */ /* 0x000fe2000001002c */
[----:B------:R-:W-:Y:S01]  /*1ab40*/  HADD2.F32 R23, -RZ, R23.H1_H1 ;  /* 0x30000017ff177230 */ /* 0x000fe20000004100 */
[----:B------:R-:W-:-:S02]  /*1ab50*/  FFMA.FTZ R80, R73, R81, R80 ;  /* 0x0000005149507223 */ /* 0x000fc40000010050 */
[-C--:B------:R-:W-:Y:S02]  /*1ab60*/  FFMA.FTZ R83, R74, R81.reuse, R83 ;  /* 0x000000514a537223 */ /* 0x080fe40000010053 */
[-C--:B------:R-:W-:Y:S02]  /*1ab70*/  FFMA.FTZ R47, R49, R22.reuse, R47 ;  /* 0x00000016312f7223 */ /* 0x080fe4000001002f */
[-C--:B------:R-:W-:Y:S02]  /*1ab80*/  FFMA.FTZ R48, R51, R22.reuse, R48 ;  /* 0x0000001633307223 */ /* 0x080fe40000010030 */
[----:B------:R-:W-:Y:S02]  /*1ab90*/  FFMA.FTZ R85, R52, R22, R85 ;  /* 0x0000001634557223 */ /* 0x000fe40000010055 */
[-C--:B------:R-:W-:Y:S02]  /*1aba0*/  FFMA.FTZ R82, R75, R81.reuse, R82 ;  /* 0x000000514b527223 */ /* 0x080fe40000010052 */
[----:B------:R-:W-:-:S02]  /*1abb0*/  FFMA.FTZ R87, R76, R81, R87 ;  /* 0x000000514c577223 */ /* 0x000fc40000010057 */
[-C--:B------:R-:W-:Y:S02]  /*1abc0*/  FFMA.FTZ R44, R53, R2.reuse, R44 ;  /* 0x00000002352c7223 */ /* 0x080fe4000001002c */
[-C--:B------:R-:W-:Y:S02]  /*1abd0*/  FFMA.FTZ R79, R77, R3.reuse, R80 ;  /* 0x000000034d4f7223 */ /* 0x080fe40000010050 */
[-C--:B------:R-:W-:Y:S02]  /*1abe0*/  FFMA.FTZ R81, R46, R3.reuse, R83 ;  /* 0x000000032e517223 */ /* 0x080fe40000010053 */
[-C--:B------:R-:W-:Y:S02]  /*1abf0*/  FFMA.FTZ R47, R55, R2.reuse, R47 ;  /* 0x00000002372f7223 */ /* 0x080fe4000001002f */
[-C--:B------:R-:W-:Y:S02]  /*1ac00*/  FFMA.FTZ R48, R57, R2.reuse, R48 ;  /* 0x0000000239307223 */ /* 0x080fe40000010030 */
[----:B------:R-:W-:Y:S01]  /*1ac10*/  FFMA.FTZ R85, R59, R2, R85 ;  /* 0x000000023b557223 */ /* 0x000fe20000010055 */
[----:B--2---:R-:W-:Y:S01]  /*1ac20*/  HADD2.F32 R2, -RZ, R20.H0_H0 ;  /* 0x20000014ff027230 */ /* 0x004fe20000004100 */
[----:B------:R-:W-:-:S02]  /*1ac30*/  FFMA.FTZ R80, R62, R3, R82 ;  /* 0x000000033e507223 */ /* 0x000fc40000010052 */
[----:B------:R-:W-:Y:S02]  /*1ac40*/  FFMA.FTZ R83, R78, R3, R87 ;  /* 0x000000034e537223 */ /* 0x000fe40000010057 */
[-C--:B------:R-:W-:Y:S01]  /*1ac50*/  FFMA.FTZ R3, R54, R23.reuse, R44 ;  /* 0x0000001736037223 */ /* 0x080fe2000001002c */
[----:B------:R-:W-:Y:S01]  /*1ac60*/  HADD2.F32 R20, -RZ, R20.H1_H1 ;  /* 0x30000014ff147230 */ /* 0x000fe20000004100 */
[-C--:B------:R-:W-:Y:S02]  /*1ac70*/  FFMA.FTZ R47, R56, R23.reuse, R47 ;  /* 0x00000017382f7223 */ /* 0x080fe4000001002f */
[-C--:B------:R-:W-:Y:S02]  /*1ac80*/  FFMA.FTZ R48, R58, R23.reuse, R48 ;  /* 0x000000173a307223 */ /* 0x080fe40000010030 */
[----:B------:R-:W-:Y:S02]  /*1ac90*/  FFMA.FTZ R85, R70, R23, R85 ;  /* 0x0000001746557223 */ /* 0x000fe40000010055 */
[-C--:B------:R-:W-:Y:S01]  /*1aca0*/  FFMA.FTZ R3, R72, R2.reuse, R3 ;  /* 0x0000000248037223 */ /* 0x080fe20000010003 */
[----:B------:R-:W-:Y:S01]  /*1acb0*/  HADD2.F32 R23, -RZ, R21.H0_H0 ;  /* 0x20000015ff177230 */ /* 0x000fe20000004100 */
[----:B------:R-:W-:-:S02]  /*1acc0*/  FFMA.FTZ R47, R71, R2, R47 ;  /* 0x00000002472f7223 */ /* 0x000fc4000001002f */
[-C--:B------:R-:W-:Y:S02]  /*1acd0*/  FFMA.FTZ R61, R61, R2.reuse, R48 ;  /* 0x000000023d3d7223 */ /* 0x080fe40000010030 */
[----:B------:R-:W-:Y:S02]  /*1ace0*/  FFMA.FTZ R85, R60, R2, R85 ;  /* 0x000000023c557223 */ /* 0x000fe40000010055 */
[----:B------:R-:W-:Y:S01]  /*1acf0*/  FFMA.FTZ R2, R63, R20, R3 ;  /* 0x000000143f027223 */ /* 0x000fe20000010003 */
[----:B------:R-:W-:-:S03]  /*1ad00*/  HADD2.F32 R45, -RZ, R21.H1_H1 ;  /* 0x30000015ff2d7230 */ /* 0x000fc60000004100 */
[----:B------:R-:W-:-:S04]  /*1ad10*/  FFMA.FTZ R2, R73, R23, R2 ;  /* 0x0000001749027223 */ /* 0x000fc80000010002 */
[----:B------:R-:W-:Y:S02]  /*1ad20*/  FFMA.FTZ R77, R77, R45, R2 ;  /* 0x0000002d4d4d7223 */ /* 0x000fe40000010002 */
[----:B------:R-:W0:Y:S01]  /*1ad30*/  LDS.64 R2, [UR5+0x220] ;  /* 0x00022005ff027984 */ /* 0x000e220008000a00 */
[----:B------:R-:W-:-:S04]  /*1ad40*/  FFMA.FTZ R47, R67, R20, R47 ;  /* 0x00000014432f7223 */ /* 0x000fc8000001002f */
[----:B------:R-:W-:Y:S02]  /*1ad50*/  FFMA.FTZ R47, R74, R23, R47 ;  /* 0x000000174a2f7223 */ /* 0x000fe4000001002f */
[----:B------:R-:W-:Y:S02]  /*1ad60*/  FFMA.FTZ R68, R68, R20, R61 ;  /* 0x0000001444447223 */ /* 0x000fe4000001003d */
[----:B------:R-:W-:Y:S02]  /*1ad70*/  FFMA.FTZ R47, R46, R45, R47 ;  /* 0x0000002d2e2f7223 */ /* 0x000fe4000001002f */
[-C--:B------:R-:W-:Y:S02]  /*1ad80*/  FMUL.FTZ R81, R81, R38.reuse ;  /* 0x0000002651517220 */ /* 0x080fe40000410000 */
[----:B------:R-:W-:Y:S02]  /*1ad90*/  FMUL.FTZ R47, R47, R38 ;  /* 0x000000262f2f7220 */ /* 0x000fe40000410000 */
[----:B------:R-:W-:Y:S01]  /*1ada0*/  FFMA.FTZ R68, R75, R23, R68 ;  /* 0x000000174b447223 */ /* 0x000fe20000010044 */
[----:B------:R-:W-:Y:S01]  /*1adb0*/  F2FP.PACK_AB R21, RZ, R81 ;  /* 0x00000051ff15723e */ /* 0x000fe200000000ff */
[----:B------:R-:W-:Y:S01]  /*1adc0*/  FFMA.FTZ R85, R69, R20, R85 ;  /* 0x0000001445557223 */ /* 0x000fe20000010055 */
[----:B------:R-:W-:Y:S01]  /*1add0*/  F2FP.PACK_AB R47, RZ, R47 ;  /* 0x0000002fff2f723e */ /* 0x000fe200000000ff */
[----:B------:R-:W-:-:S02]  /*1ade0*/  FFMA.FTZ R68, R62, R45, R68 ;  /* 0x0000002d3e447223 */ /* 0x000fc40000010044 */
[----:B------:R-:W-:Y:S01]  /*1adf0*/  FFMA.FTZ R85, R76, R23, R85 ;  /* 0x000000174c557223 */ /* 0x000fe20000010055 */
[----:B------:R-:W-:Y:S01]  /*1ae00*/  HADD2 R42, R21.H0_H0, R42.H0_H0 ;  /* 0x2000002a152a7230 */ /* 0x000fe20000000800 */
[----:B------:R-:W-:Y:S01]  /*1ae10*/  FMUL.FTZ R68, R68, R39 ;  /* 0x0000002744447220 */ /* 0x000fe20000410000 */
[C---:B------:R-:W-:Y:S01]  /*1ae20*/  LOP3.LUT R23, R25.reuse, 0xf000f, RZ, 0xc0, !PT ;  /* 0x000f000f19177812 */ /* 0x040fe200078ec0ff */
[----:B------:R-:W-:Y:S01]  /*1ae30*/  HADD2 R29, R47.H0_H0, R29.H0_H0 ;  /* 0x2000001d2f1d7230 */ /* 0x000fe20000000800 */
[----:B------:R-:W-:Y:S01]  /*1ae40*/  LOP3.LUT R44, R25, 0xf000f0, RZ, 0xc0, !PT ;  /* 0x00f000f0192c7812 */ /* 0x000fe200078ec0ff */
[----:B------:R-:W-:Y:S01]  /*1ae50*/  FFMA.FTZ R85, R78, R45, R85 ;  /* 0x0000002d4e557223 */ /* 0x000fe20000010055 */
[----:B------:R-:W-:Y:S02]  /*1ae60*/  LOP3.LUT R21, R24, 0xf000f0, RZ, 0xc0, !PT ;  /* 0x00f000f018157812 */ /* 0x000fe400078ec0ff */
[----:B------:R-:W-:Y:S02]  /*1ae70*/  SHF.R.U32.HI R25, RZ, 0x8, R25 ;  /* 0x00000008ff197819 */ /* 0x000fe40000011619 */
[----:B------:R-:W-:-:S02]  /*1ae80*/  SHF.R.U32.HI R22, RZ, 0x8, R24 ;  /* 0x00000008ff167819 */ /* 0x000fc40000011618 */
[C---:B------:R-:W-:Y:S02]  /*1ae90*/  LOP3.LUT R47, R26.reuse, 0xf000f0, RZ, 0xc0, !PT ;  /* 0x00f000f01a2f7812 */ /* 0x040fe400078ec0ff */
[----:B------:R-:W-:Y:S02]  /*1aea0*/  SHF.R.U32.HI R48, RZ, 0x8, R26 ;  /* 0x00000008ff307819 */ /* 0x000fe4000001161a */
[----:B------:R-:W-:Y:S02]  /*1aeb0*/  SHF.R.U32.HI R54, RZ, 0x8, R27 ;  /* 0x00000008ff367819 */ /* 0x000fe4000001161b */
[----:B------:R-:W-:Y:S01]  /*1aec0*/  LOP3.LUT R45, R26, 0xf000f, RZ, 0xc0, !PT ;  /* 0x000f000f1a2d7812 */ /* 0x000fe200078ec0ff */
[----:B------:R-:W-:Y:S01]  /*1aed0*/  FMUL.FTZ R89, R89, R40 ;  /* 0x0000002859597220 */ /* 0x000fe20000410000 */
[----:B------:R-:W-:Y:S01]  /*1aee0*/  F2FP.PACK_AB R68, RZ, R68 ;  /* 0x00000044ff44723e */ /* 0x000fe200000000ff */
[----:B------:R-:W-:Y:S01]  /*1aef0*/  FMUL.FTZ R79, R79, R36 ;  /* 0x000000244f4f7220 */ /* 0x000fe20000410000 */
[C---:B------:R-:W-:Y:S01]  /*1af00*/  LOP3.LUT R52, R27.reuse, 0xf000f, RZ, 0xc0, !PT ;  /* 0x000f000f1b347812 */ /* 0x040fe200078ec0ff */
[----:B------:R-:W-:Y:S01]  /*1af10*/  FMUL.FTZ R80, R80, R39 ;  /* 0x0000002750507220 */ /* 0x000fe20000410000 */
[----:B------:R-:W-:Y:S01]  /*1af20*/  LOP3.LUT R53, R27, 0xf000f0, RZ, 0xc0, !PT ;  /* 0x00f000f01b357812 */ /* 0x000fe200078ec0ff */
[----:B------:R-:W-:Y:S01]  /*1af30*/  FMUL.FTZ R83, R83, R40 ;  /* 0x0000002853537220 */ /* 0x000fe20000410000 */
[----:B------:R-:W-:Y:S01]  /*1af40*/  LOP3.LUT R60, R21, 0x64006400, RZ, 0xfc, !PT ;  /* 0x64006400153c7812 */ /* 0x000fe200078efcff */
[----:B------:R-:W-:Y:S01]  /*1af50*/  FMUL.FTZ R77, R77, R36 ;  /* 0x000000244d4d7220 */ /* 0x000fe20000410000 */
[----:B------:R-:W-:Y:S01]  /*1af60*/  LOP3.LUT R26, R25, 0xf000f, RZ, 0xc0, !PT ;  /* 0x000f000f191a7812 */ /* 0x000fe200078ec0ff */
[----:B------:R-:W-:Y:S01]  /*1af70*/  FMUL.FTZ R85, R85, R40 ;  /* 0x0000002855557220 */ /* 0x000fe20000410000 */
        /* <DEDUP_REMOVED lines=8> */
[C---:B------:R-:W-:Y:S02]  /*1b000*/  LOP3.LUT R44, R54.reuse, 0xf000f, RZ, 0xc0, !PT ;  /* 0x000f000f362c7812 */ /* 0x040fe400078ec0ff */
[----:B------:R-:W-:Y:S01]  /*1b010*/  LOP3.LUT R47, R54, 0xf000f0, RZ, 0xc0, !PT ;  /* 0x00f000f0362f7812 */ /* 0x000fe200078ec0ff */
[----:B------:R-:W-:Y:S01]  /*1b020*/  HADD2 R28, R68.H0_H0, R28.H0_H0 ;  /* 0x2000001c441c7230 */ /* 0x000fe20000000800 */
[----:B------:R-:W-:Y:S02]  /*1b030*/  LOP3.LUT R52, R52, 0x64006400, RZ, 0xfc, !PT ;  /* 0x6400640034347812 */ /* 0x000fe400078efcff */
[----:B------:R-:W-:Y:S02]  /*1b040*/  LOP3.LUT R56, R53, 0x64006400, RZ, 0xfc, !PT ;  /* 0x6400640035387812 */ /* 0x000fe400078efcff */
[----:B------:R-:W-:Y:S01]  /*1b050*/  LOP3.LUT R54, R25, 0x64006400, RZ, 0xfc, !PT ;  /* 0x6400640019367812 */ /* 0x000fe200078efcff */
[--C-:B0-----:R-:W-:Y:S01]  /*1b060*/  HADD2.F32 R50, -RZ, R2.reuse.H0_H0 ;  /* 0x20000002ff327230 */ /* 0x101fe20000004100 */
[----:B------:R-:W-:Y:S01]  /*1b070*/  F2FP.PACK_AB R89, RZ, R89 ;  /* 0x00000059ff59723e */ /* 0x000fe200000000ff */
[----:B------:R-:W-:Y:S01]  /*1b080*/  HADD2.F32 R51, -RZ, R2.H1_H1 ;  /* 0x30000002ff337230 */ /* 0x000fe20000004100 */
[----:B------:R-:W-:Y:S01]  /*1b090*/  F2FP.PACK_AB R79, RZ, R79 ;  /* 0x0000004fff4f723e */ /* 0x000fe200000000ff */
[--C-:B------:R-:W-:Y:S01]  /*1b0a0*/  HADD2.F32 R24, -RZ, R3.reuse.H0_H0 ;  /* 0x20000003ff187230 */ /* 0x100fe20000004100 */
[----:B------:R-:W-:Y:S01]  /*1b0b0*/  F2FP.PACK_AB R80, RZ, R80 ;  /* 0x00000050ff50723e */ /* 0x000fe200000000ff */
[----:B------:R-:W-:Y:S01]  /*1b0c0*/  HADD2.F32 R49, -RZ, R3.H1_H1 ;  /* 0x30000003ff317230 */ /* 0x000fe20000004100 */
[----:B------:R-:W-:Y:S01]  /*1b0d0*/  F2FP.PACK_AB R83, RZ, R83 ;  /* 0x00000053ff53723e */ /* 0x000fe200000000ff */
[----:B------:R-:W0:Y:S01]  /*1b0e0*/  LDS.64 R2, [UR5+0x228] ;  /* 0x00022805ff027984 */ /* 0x000e220008000a00 */
[----:B------:R-:W-:-:S02]  /*1b0f0*/  F2FP.PACK_AB R77, RZ, R77 ;  /* 0x0000004dff4d723e */ /* 0x000fc400000000ff */
[----:B------:R-:W-:Y:S02]  /*1b100*/  F2FP.PACK_AB R85, RZ, R85 ;  /* 0x00000055ff55723e */ /* 0x000fe400000000ff */
        /* <DEDUP_REMOVED lines=10> */
[----:B------:R-:W-:Y:S02]  /*1b1b0*/  HFMA2 R61, R46, R17.H0_H0, -72, -72 ;  /* 0xd480d4802e3d7431 */ /* 0x000fe40000040011 */
[----:B------:R-:W-:-:S02]  /*1b1c0*/  HADD2 R48, R52, -1032, -1032 ;  /* 0xe408e40834307430 */ /* 0x000fc40000000000 */
[-C--:B------:R-:W-:Y:S02]  /*1b1d0*/  HFMA2 R63, R56, R17.reuse.H0_H0, -72, -72 ;  /* 0xd480d480383f7431 */ /* 0x080fe40000040011 */
[----:B------:R-:W-:Y:S02]  /*1b1e0*/  HFMA2 R53, R54, R17.H0_H0, -72, -72 ;  /* 0xd480d48036357431 */ /* 0x000fe40000040011 */
[----:B------:R-:W-:Y:S02]  /*1b1f0*/  HADD2 R32, R89.H0_H0, R32.H0_H0 ;  /* 0x2000002059207230 */ /* 0x000fe40000000800 */
[----:B------:R-:W-:Y:S02]  /*1b200*/  HADD2 R43, R79.H0_H0, R43.H0_H0 ;  /* 0x2000002b4f2b7230 */ /* 0x000fe40000000800 */
[----:B------:R-:W-:Y:S02]  /*1b210*/  HADD2 R41, R80.H0_H0, R41.H0_H0 ;  /* 0x2000002950297230 */ /* 0x000fe40000000800 */
[----:B------:R-:W-:-:S02]  /*1b220*/  HADD2 R31, R83.H0_H0, R31.H0_H0 ;  /* 0x2000001f531f7230 */ /* 0x000fc40000000800 */
[----:B------:R-:W-:Y:S02]  /*1b230*/  HADD2 R30, R77.H0_H0, R30.H0_H0 ;  /* 0x2000001e4d1e7230 */ /* 0x000fe40000000800 */
[----:B------:R-:W-:Y:S02]  /*1b240*/  HADD2 R0, R85.H0_H0, R0.H0_H0 ;  /* 0x2000000055007230 */ /* 0x000fe40000000800 */
[----:B------:R-:W-:Y:S02]  /*1b250*/  HADD2 R26, R20, -1032, -1032 ;  /* 0xe408e408141a7430 */ /* 0x000fe40000000000 */
[----:B------:R-:W-:Y:S02]  /*1b260*/  HFMA2 R60, R60, R17.H0_H0, -72, -72 ;  /* 0xd480d4803c3c7431 */ /* 0x000fe40000040011 */
[----:B------:R-:W-:Y:S02]  /*1b270*/  HADD2 R44, R23, -1032, -1032 ;  /* 0xe408e408172c7430 */ /* 0x000fe40000000000 */
[----:B------:R-:W-:-:S02]  /*1b280*/  HADD2 R46, R45, -1032, -1032 ;  /* 0xe408e4082d2e7430 */ /* 0x000fc40000000000 */
[-C--:B------:R-:W-:Y:S02]  /*1b290*/  HFMA2 R62, R62, R17.reuse.H0_H0, -72, -72 ;  /* 0xd480d4803e3e7431 */ /* 0x080fe40000040011 */
[----:B------:R-:W-:Y:S02]  /*1b2a0*/  HADD2 R56, R21, -1032, -1032 ;  /* 0xe408e40815387430 */ /* 0x000fe40000000000 */
[-C--:B------:R-:W-:Y:S02]  /*1b2b0*/  HFMA2 R52, R22, R17.reuse.H0_H0, -72, -72 ;  /* 0xd480d48016347431 */ /* 0x080fe40000040011 */
[----:B------:R-:W-:Y:S02]  /*1b2c0*/  HADD2 R57, R57, -1032, -1032 ;  /* 0xe408e40839397430 */ /* 0x000fe40000000000 */
[----:B------:R-:W-:Y:S02]  /*1b2d0*/  HADD2 R58, R27, -1032, -1032 ;  /* 0xe408e4081b3a7430 */ /* 0x000fe40000000000 */
[----:B------:R-:W-:-:S02]  /*1b2e0*/  HFMA2 R54, R68, R17.H0_H0, -72, -72 ;  /* 0xd480d48044367431 */ /* 0x000fc40000040011 */
[----:B------:R-:W-:Y:S02]  /*1b2f0*/  HADD2 R59, R59, -1032, -1032 ;  /* 0xe408e4083b3b7430 */ /* 0x000fe40000000000 */
[----:B------:R-:W-:Y:S01]  /*1b300*/  HFMA2 R55, R70, R17.H0_H0, -72, -72 ;  /* 0xd480d48046377431 */ /* 0x000fe20000040011 */
[----:B------:R-:W-:Y:S05]  /*1b310*/  @!P0 BRA `(.L_x_1575) ;  /* 0x0000056000008947 */ /* 0x000fea0003800000 */
[----:B01----:R-:W0:Y:S01]  /*1b320*/  LDS.64 R20, [UR5+0x20] ;  /* 0x00002005ff147984 */ /* 0x003e220008000a00 */
[----:B------:R-:W-:Y:S02]  /*1b330*/  HADD2.F32 R72, -RZ, R46.H0_H0 ;  /* 0x2000002eff487230 */ /* 0x000fe40000004100 */
[----:B------:R-:W-:Y:S01]  /*1b340*/  HADD2.F32 R70, -RZ, R44.H0_H0 ;  /* 0x2000002cff467230 */ /* 0x000fe20000004100 */
[----:B------:R-:W1:Y:S01]  /*1b350*/  LDS.64 R22, [UR5+0x28] ;  /* 0x00002805ff167984 */ /* 0x000e620008000a00 */
[----:B------:R-:W-:Y:S02]  /*1b360*/  HADD2.F32 R74, -RZ, R48.H0_H0 ;  /* 0x20000030ff4a7230 */ /* 0x000fe40000004100 */
[----:B------:R-:W-:-:S02]  /*1b370*/  HADD2.F32 R67, -RZ, R46.H1_H1 ;  /* 0x3000002eff437230 */ /* 0x000fc40000004100 */
[----:B------:R-:W-:Y:S02]  /*1b380*/  HADD2.F32 R47, -RZ, R44.H1_H1 ;  /* 0x3000002cff2f7230 */ /* 0x000fe40000004100 */
[----:B------:R-:W-:Y:S02]  /*1b390*/  HADD2.F32 R69, -RZ, R48.H1_H1 ;  /* 0x30000030ff457230 */ /* 0x000fe40000004100 */
[--C-:B0-----:R-:W-:Y:S02]  /*1b3a0*/  HADD2.F32 R25, -RZ, R20.reuse.H0_H0 ;  /* 0x20000014ff197230 */ /* 0x101fe40000004100 */
[----:B------:R-:W-:Y:S02]  /*1b3b0*/  HADD2.F32 R68, -RZ, R20.H1_H1 ;  /* 0x30000014ff447230 */ /* 0x000fe40000004100 */
[--C-:B------:R-:W-:Y:S01]  /*1b3c0*/  HADD2.F32 R20, -RZ, R26.reuse.H0_H0 ;  /* 0x2000001aff147230 */ /* 0x100fe20000004100 */
        /* <DEDUP_REMOVED lines=15> */
[----:B------:R-:W-:Y:S01]  /*1b4c0*/  HADD2.F32 R68, -RZ, R61.H1_H1 ;  /* 0x3000003dff447230 */ /* 0x000fe20000004100 */
[----:B------:R-:W-:Y:S01]  /*1b4d0*/  FFMA.FTZ R21, R21, R27, R20 ;  /* 0x0000001b15157223 */ /* 0x000fe20000010014 */
[----:B------:R-:W-:Y:S01]  /*1b4e0*/  HADD2.F32 R20, -RZ, R60.H1_H1 ;  /* 0x3000003cff147230 */ /* 0x000fe20000004100 */
[C---:B------:R-:W-:Y:S01]  /*1b4f0*/  FFMA.FTZ R25, R27.reuse, R25, R70 ;  /* 0x000000191b197223 */ /* 0x040fe20000010046 */
[----:B------:R-:W-:Y:S01]  /*1b500*/  HADD2.F32 R70, -RZ, R62.H1_H1 ;  /* 0x3000003eff467230 */ /* 0x000fe20000004100 */
[C---:B------:R-:W-:Y:S01]  /*1b510*/  FFMA.FTZ R67, R27.reuse, R67, R74 ;  /* 0x000000431b437223 */ /* 0x040fe2000001004a */
[----:B------:R-:W-:Y:S01]  /*1b520*/  HADD2.F32 R74, -RZ, R63.H1_H1 ;  /* 0x3000003fff4a7230 */ /* 0x000fe20000004100 */
[----:B------:R-:W-:Y:S01]  /*1b530*/  FFMA.FTZ R47, R27, R47, R72 ;  /* 0x0000002f1b2f7223 */ /* 0x000fe20000010048 */
[----:B-1----:R-:W-:Y:S01]  /*1b540*/  HADD2.F32 R27, -RZ, R22.H1_H1 ;  /* 0x30000016ff1b7230 */ /* 0x002fe20000004100 */
        /* <DEDUP_REMOVED lines=15> */
[----:B------:R-:W-:Y:S01]  /*1b640*/  HADD2.F32 R22, -RZ, R23.H0_H0 ;  /* 0x20000017ff167230 */ /* 0x000fe20000004100 */
[----:B------:R-:W-:Y:S01]  /*1b650*/  FFMA.FTZ R20, R20, R27, R21 ;  /* 0x0000001b14147223 */ /* 0x000fe20000010015 */
[----:B------:R-:W-:Y:S01]  /*1b660*/  HADD2.F32 R25, -RZ, R53.H0_H0 ;  /* 0x20000035ff197230 */ /* 0x000fe20000004100 */
[----:B------:R-:W-:Y:S01]  /*1b670*/  FFMA.FTZ R45, R27, R70, R45 ;  /* 0x000000461b2d7223 */ /* 0x000fe2000001002d */
[----:B------:R-:W-:-:S02]  /*1b680*/  HADD2.F32 R68, -RZ, R58.H1_H1 ;  /* 0x3000003aff447230 */ /* 0x000fc40000004100 */
        /* <DEDUP_REMOVED lines=31> */
.L_x_1575:
[----:B01----:R-:W-:Y:S05]  /*1b880*/  @!P1 BRA `(.L_x_1576) ;  /* 0x0000056000009947 */ /* 0x003fea0003800000 */
[----:B------:R-:W0:Y:S01]  /*1b890*/  LDS.64 R20, [UR5+0xa0] ;  /* 0x0000a005ff147984 */ /* 0x000e220008000a00 */
[----:B------:R-:W-:Y:S02]  /*1b8a0*/  HADD2.F32 R70, -RZ, R26.H0_H0 ;  /* 0x2000001aff467230 */ /* 0x000fe40000004100 */
[----:B------:R-:W-:Y:S01]  /*1b8b0*/  HADD2.F32 R72, -RZ, R44.H0_H0 ;  /* 0x2000002cff487230 */ /* 0x000fe20000004100 */
[----:B------:R-:W1:Y:S01]  /*1b8c0*/  LDS.64 R22, [UR5+0xa8] ;  /* 0x0000a805ff167984 */ /* 0x000e620008000a00 */
[----:B------:R-:W-:Y:S02]  /*1b8d0*/  HADD2.F32 R74, -RZ, R46.H0_H0 ;  /* 0x2000002eff4a7230 */ /* 0x000fe40000004100 */
[----:B------:R-:W-:Y:S02]  /*1b8e0*/  HADD2.F32 R67, -RZ, R26.H1_H1 ;  /* 0x3000001aff437230 */ /* 0x000fe40000004100 */
[----:B------:R-:W-:-:S02]  /*1b8f0*/  HADD2.F32 R76, -RZ, R48.H0_H0 ;  /* 0x20000030ff4c7230 */ /* 0x000fc40000004100 */
[----:B------:R-:W-:Y:S02]  /*1b900*/  HADD2.F32 R69, -RZ, R44.H1_H1 ;  /* 0x3000002cff457230 */ /* 0x000fe40000004100 */
[----:B------:R-:W-:Y:S02]  /*1b910*/  HADD2.F32 R71, -RZ, R46.H1_H1 ;  /* 0x3000002eff477230 */ /* 0x000fe40000004100 */
[--C-:B0-----:R-:W-:Y:S02]  /*1b920*/  HADD2.F32 R25, -RZ, R20.reuse.H0_H0 ;  /* 0x20000014ff197230 */ /* 0x101fe40000004100 */
[----:B------:R-:W-:Y:S02]  /*1b930*/  HADD2.F32 R20, -RZ, R20.H1_H1 ;  /* 0x30000014ff147230 */ /* 0x000fe40000004100 */
[--C-:B------:R-:W-:Y:S01]  /*1b940*/  HADD2.F32 R68, -RZ, R21.reuse.H0_H0 ;  /* 0x20000015ff447230 */ /* 0x100fe20000004100 */
[-C--:B------:R-:W-:Y:S01]  /*1b950*/  FFMA.FTZ R45, R72, R25.reuse, RZ ;  /* 0x00000019482d7223 */ /* 0x080fe200000100ff */
[----:B------:R-:W-:Y:S01]  /*1b960*/  HADD2.F32 R27, -RZ, R21.H1_H1 ;  /* 0x30000015ff1b7230 */ /* 0x000fe20000004100 */
[-C--:B------:R-:W-:Y:S01]  /*1b970*/  FFMA.FTZ R21, R70, R25.reuse, RZ ;  /* 0x0000001946157223 */ /* 0x080fe200000100ff */
        /* <DEDUP_REMOVED lines=8> */
[----:B------:R-:W-:Y:S01]  /*1ba00*/  HADD2.F32 R69, -RZ, R59.H1_H1 ;  /* 0x3000003bff457230 */ /* 0x000fe20000004100 */
[-C--:B------:R-:W-:Y:S01]  /*1ba10*/  FFMA.FTZ R25, R72, R20.reuse, R25 ;  /* 0x0000001448197223 */ /* 0x080fe20000010019 */
[----:B------:R-:W-:Y:S01]  /*1ba20*/  HADD2.F32 R72, -RZ, R62.H0_H0 ;  /* 0x2000003eff487230 */ /* 0x000fe20000004100 */
[----:B------:R-:W-:-:S02]  /*1ba30*/  FFMA.FTZ R47, R71, R20, R47 ;  /* 0x00000014472f7223 */ /* 0x000fc4000001002f */
        /* <DEDUP_REMOVED lines=9> */
[----:B-1----:R-:W-:Y:S01]  /*1bad0*/  HADD2.F32 R21, -RZ, R22.H0_H0 ;  /* 0x20000016ff157230 */ /* 0x002fe20000004100 */
[-C--:B------:R-:W-:Y:S01]  /*1bae0*/  FFMA.FTZ R70, R45, R27.reuse, R70 ;  /* 0x0000001b2d467223 */ /* 0x080fe20000010046 */
[----:B------:R-:W-:Y:S01]  /*1baf0*/  HADD2.F32 R45, -RZ, R56.H0_H0 ;  /* 0x20000038ff2d7230 */ /* 0x000fe20000004100 */
[-C--:B------:R-:W-:Y:S01]  /*1bb00*/  FFMA.FTZ R72, R47, R27.reuse, R72 ;  /* 0x0000001b2f487223 */ /* 0x080fe20000010048 */
[--C-:B------:R-:W-:Y:S01]  /*1bb10*/  HADD2.F32 R25, -RZ, R23.reuse.H1_H1 ;  /* 0x30000017ff197230 */ /* 0x100fe20000004100 */
[----:B------:R-:W-:Y:S01]  /*1bb20*/  FFMA.FTZ R74, R74, R27, R68 ;  /* 0x0000001b4a4a7223 */ /* 0x000fe20000010044 */
[----:B------:R-:W-:Y:S01]  /*1bb30*/  HADD2.F32 R68, -RZ, R23.H0_H0 ;  /* 0x20000017ff447230 */ /* 0x000fe20000004100 */
        /* <DEDUP_REMOVED lines=43> */
.L_x_1576:
[----:B------:R-:W-:Y:S05]  /*1bdf0*/  @!P2 BRA `(.L_x_1577) ;  /* 0x000005600000a947 */ /* 0x000fea0003800000 */
        /* <DEDUP_REMOVED lines=86> */
.L_x_1577:
        /* <DEDUP_REMOVED lines=87> */
.L_x_1578:
[--C-:B------:R-:W-:Y:S01]  /*1c8d0*/  HADD2.F32 R27, -RZ, R44.reuse.H0_H0 ;  /* 0x2000002cff1b7230 */ /* 0x100fe20000004100 */
[----:B------:R-:W-:Y:S01]  /*1c8e0*/  UIADD3 UR4, UR5, 0x40, URZ ;  /* 0x0000004005047890 */ /* 0x000fe2000fffe03f */
[----:B------:R-:W-:Y:S02]  /*1c8f0*/  HADD2.F32 R45, -RZ, R44.H1_H1 ;  /* 0x3000002cff2d7230 */ /* 0x000fe40000004100 */
[----:B------:R-:W-:Y:S01]  /*1c900*/  HADD2.F32 R25, -RZ, R26.H0_H0 ;  /* 0x2000001aff197230 */ /* 0x000fe20000004100 */
[-C--:B------:R-:W-:Y:S01]  /*1c910*/  FFMA.FTZ R68, R27, R50.reuse, RZ ;  /* 0x000000321b447223 */ /* 0x080fe200000100ff */
[----:B------:R-:W-:Y:S02]  /*1c920*/  HADD2.F32 R44, -RZ, R46.H0_H0 ;  /* 0x2000002eff2c7230 */ /* 0x000fe40000004100 */
[----:B------:R-:W-:Y:S01]  /*1c930*/  HADD2.F32 R26, -RZ, R26.H1_H1 ;  /* 0x3000001aff1a7230 */ /* 0x000fe20000004100 */
[-C--:B------:R-:W-:Y:S01]  /*1c940*/  FFMA.FTZ R20, R25, R50.reuse, RZ ;  /* 0x0000003219147223 */ /* 0x080fe200000100ff */
[----:B------:R-:W-:Y:S01]  /*1c950*/  HADD2.F32 R46, -RZ, R46.H1_H1 ;  /* 0x3000002eff2e7230 */ /* 0x000fe20000004100 */
[-C--:B------:R-:W-:Y:S01]  /*1c960*/  FFMA.FTZ R21, R44, R50.reuse, RZ ;  /* 0x000000322c157223 */ /* 0x080fe200000100ff */
[--C-:B------:R-:W-:Y:S01]  /*1c970*/  HADD2.F32 R47, -RZ, R48.reuse.H0_H0 ;  /* 0x20000030ff2f7230 */ /* 0x100fe20000004100 */
[-C--:B------:R-:W-:Y:S01]  /*1c980*/  FFMA.FTZ R22, R26, R51.reuse, R20 ;  /* 0x000000331a167223 */ /* 0x080fe20000010014 */
[----:B------:R-:W-:Y:S01]  /*1c990*/  HADD2.F32 R48, -RZ, R48.H1_H1 ;  /* 0x30000030ff307230 */ /* 0x000fe20000004100 */
[-C--:B------:R-:W-:Y:S01]  /*1c9a0*/  FFMA.FTZ R70, R46, R51.reuse, R21 ;  /* 0x000000332e467223 */ /* 0x080fe20000010015 */
[----:B------:R-:W-:Y:S01]  /*1c9b0*/  HADD2.F32 R67, -RZ, R61.H0_H0 ;  /* 0x2000003dff437230 */ /* 0x000fe20000004100 */
[----:B------:R-:W0:Y:S01]  /*1c9c0*/  LDS.64 R20, [UR5+0x2a0] ;  /* 0x0002a005ff147984 */ /* 0x000e220008000a00 */
[----:B------:R-:W-:Y:S01]  /*1c9d0*/  FFMA.FTZ R50, R47, R50, RZ ;  /* 0x000000322f327223 */ /* 0x000fe200000100ff */
[--C-:B------:R-:W-:Y:S01]  /*1c9e0*/  HADD2.F32 R69, -RZ, R63.reuse.H0_H0 ;  /* 0x2000003fff457230 */ /* 0x100fe20000004100 */
        /* <DEDUP_REMOVED lines=9> */
[----:B------:R-:W-:Y:S01]  /*1ca80*/  HADD2.F32 R62, -RZ, R62.H1_H1 ;  /* 0x3000003eff3e7230 */ /* 0x000fe20000004100 */
[-C--:B------:R-:W-:Y:S01]  /*1ca90*/  FFMA.FTZ R70, R61, R24.reuse, R70 ;  /* 0x000000183d467223 */ /* 0x080fe20000010046 */
[----:B------:R-:W-:Y:S01]  /*1caa0*/  HADD2.F32 R60, -RZ, R60.H1_H1 ;  /* 0x3000003cff3c7230 */ /* 0x000fe20000004100 */
[----:B------:R-:W-:Y:S01]  /*1cab0*/  FFMA.FTZ R22, R51, R24, R22 ;  /* 0x0000001833167223 */ /* 0x000fe20000010016 */
[----:B------:R-:W-:Y:S01]  /*1cac0*/  HADD2.F32 R24, -RZ, R2.H0_H0 ;  /* 0x20000002ff187230 */ /* 0x000fe20000004100 */
[-C--:B------:R-:W-:Y:S01]  /*1cad0*/  FFMA.FTZ R72, R62, R49.reuse, R70 ;  /* 0x000000313e487223 */ /* 0x080fe20000010046 */
[----:B------:R-:W-:Y:S01]  /*1cae0*/  HADD2.F32 R63, -RZ, R58.H0_H0 ;  /* 0x2000003aff3f7230 */ /* 0x000fe20000004100 */
[-C--:B------:R-:W-:Y:S01]  /*1caf0*/  FFMA.FTZ R74, R68, R49.reuse, R71 ;  /* 0x00000031444a7223 */ /* 0x080fe20000010047 */
[----:B------:R-:W-:Y:S01]  /*1cb00*/  HADD2.F32 R23, -RZ, R2.H1_H1 ;  /* 0x30000002ff177230 */ /* 0x000fe20000004100 */
[----:B------:R-:W-:Y:S01]  /*1cb10*/  FFMA.FTZ R22, R60, R49, R22 ;  /* 0x000000313c167223 */ /* 0x000fe20000010016 */
[----:B------:R-:W-:Y:S01]  /*1cb20*/  HADD2.F32 R76, -RZ, R3.H0_H0 ;  /* 0x20000003ff4c7230 */ /* 0x000fe20000004100 */
[----:B------:R-:W-:Y:S01]  /*1cb30*/  FFMA.FTZ R79, R63, R24, R72 ;  /* 0x000000183f4f7223 */ /* 0x000fe20000010048 */
[----:B------:R-:W-:-:S02]  /*1cb40*/  HADD2.F32 R71, -RZ, R56.H0_H0 ;  /* 0x20000038ff477230 */ /* 0x000fc40000004100 */
[----:B------:R-:W-:Y:S02]  /*1cb50*/  HADD2.F32 R70, -RZ, R57.H0_H0 ;  /* 0x20000039ff467230 */ /* 0x000fe40000004100 */
[----:B------:R-:W-:Y:S01]  /*1cb60*/  HADD2.F32 R78, -RZ, R3.H1_H1 ;  /* 0x30000003ff4e7230 */ /* 0x000fe20000004100 */
[-C--:B------:R-:W-:Y:S01]  /*1cb70*/  FFMA.FTZ R22, R71, R24.reuse, R22 ;  /* 0x0000001847167223 */ /* 0x080fe20000010016 */
[--C-:B------:R-:W-:Y:S01]  /*1cb80*/  HADD2.F32 R49, -RZ, R59.reuse.H0_H0 ;  /* 0x2000003bff317230 */ /* 0x100fe20000004100 */
[----:B------:R-:W1:Y:S01]  /*1cb90*/  LDS.64 R2, [UR5+0x2a8] ;  /* 0x0002a805ff027984 */ /* 0x000e620008000a00 */
[----:B------:R-:W-:Y:S01]  /*1cba0*/  HADD2.F32 R58, -RZ, R58.H1_H1 ;  /* 0x3000003aff3a7230 */ /* 0x000fe20000004100 */
[-C--:B------:R-:W-:Y:S01]  /*1cbb0*/  FFMA.FTZ R80, R70, R24.reuse, R73 ;  /* 0x0000001846507223 */ /* 0x080fe20000010049 */
[----:B------:R-:W-:Y:S01]  /*1cbc0*/  HADD2.F32 R72, -RZ, R56.H1_H1 ;  /* 0x30000038ff487230 */ /* 0x000fe20000004100 */
[----:B------:R-:W-:Y:S01]  /*1cbd0*/  FFMA.FTZ R24, R49, R24, R74 ;  /* 0x0000001831187223 */ /* 0x000fe2000001004a */
[----:B------:R-:W-:Y:S01]  /*1cbe0*/  HADD2.F32 R75, -RZ, R59.H1_H1 ;  /* 0x3000003bff4b7230 */ /* 0x000fe20000004100 */
        /* <DEDUP_REMOVED lines=19> */
[--C-:B0-----:R-:W-:Y:S01]  /*1cd20*/  HADD2.F32 R24, -RZ, R20.reuse.H0_H0 ;  /* 0x20000014ff187230 */ /* 0x101fe20000004100 */
[-C--:B------:R-:W-:Y:S01]  /*1cd30*/  FFMA.FTZ R23, R55, R78.reuse, R81 ;  /* 0x0000004e37177223 */ /* 0x080fe20000010051 */
[----:B------:R-:W-:Y:S01]  /*1cd40*/  HADD2.F32 R81, -RZ, R20.H1_H1 ;  /* 0x30000014ff517230 */ /* 0x000fe20000004100 */
[----:B------:R-:W-:Y:S01]  /*1cd50*/  FFMA.FTZ R77, R53, R78, R80 ;  /* 0x0000004e354d7223 */ /* 0x000fe20000010050 */
[--C-:B------:R-:W-:Y:S01]  /*1cd60*/  HADD2.F32 R76, -RZ, R21.reuse.H0_H0 ;  /* 0x20000015ff4c7230 */ /* 0x100fe20000004100 */
[-C--:B------:R-:W-:Y:S01]  /*1cd70*/  FFMA.FTZ R20, R25, R24.reuse, RZ ;  /* 0x0000001819147223 */ /* 0x080fe200000100ff */
[----:B------:R-:W-:Y:S01]  /*1cd80*/  HADD2.F32 R21, -RZ, R21.H1_H1 ;  /* 0x30000015ff157230 */ /* 0x000fe20000004100 */
[----:B------:R-:W-:-:S02]  /*1cd90*/  FFMA.FTZ R78, R27, R24, RZ ;  /* 0x000000181b4e7223 */ /* 0x000fc400000100ff */
[-C--:B------:R-:W-:Y:S02]  /*1cda0*/  FFMA.FTZ R80, R44, R24.reuse, RZ ;  /* 0x000000182c507223 */ /* 0x080fe400000100ff */
[----:B------:R-:W-:Y:S02]  /*1cdb0*/  FFMA.FTZ R24, R47, R24, RZ ;  /* 0x000000182f187223 */ /* 0x000fe400000100ff */
        /* <DEDUP_REMOVED lines=8> */
[-C--:B------:R-:W-:Y:S02]  /*1ce40*/  FFMA.FTZ R24, R60, R21.reuse, R20 ;  /* 0x000000153c187223 */ /* 0x080fe40000010014 */
[-C--:B------:R-:W-:Y:S01]  /*1ce50*/  FFMA.FTZ R81, R50, R21.reuse, R78 ;  /* 0x0000001532517223 */ /* 0x080fe2000001004e */
[--C-:B-1----:R-:W-:Y:S01]  /*1ce60*/  HADD2.F32 R78, -RZ, R3.reuse.H0_H0 ;  /* 0x20000003ff4e7230 */ /* 0x102fe20000004100 */
[-C--:B------:R-:W-:Y:S01]  /*1ce70*/  FFMA.FTZ R82, R62, R21.reuse, R80 ;  /* 0x000000153e527223 */ /* 0x080fe20000010050 */
[----:B------:R-:W-:Y:S01]  /*1ce80*/  HADD2.F32 R80, -RZ, R3.H1_H1 ;  /* 0x30000003ff507230 */ /* 0x000fe20000004100 */
[----:B------:R-:W-:Y:S01]  /*1ce90*/  FFMA.FTZ R84, R68, R21, R76 ;  /* 0x0000001544547223 */ /* 0x000fe2000001004c */
[--C-:B------:R-:W-:Y:S01]  /*1cea0*/  HADD2.F32 R76, -RZ, R2.reuse.H0_H0 ;  /* 0x20000002ff4c7230 */ /* 0x100fe20000004100 */
[----:B------:R-:W0:Y:S01]  /*1ceb0*/  LDS.64 R20, [UR5+0x320] ;  /* 0x00032005ff147984 */ /* 0x000e220008000a00 */
[----:B------:R-:W-:Y:S01]  /*1cec0*/  HADD2.F32 R2, -RZ, R2.H1_H1 ;  /* 0x30000002ff027230 */ /* 0x000fe20000004100 */
[----:B------:R-:W-:-:S02]  /*1ced0*/  FMUL.FTZ R22, R22, R39 ;  /* 0x0000002716167220 */ /* 0x000fc40000410000 */
[-C--:B------:R-:W-:Y:S02]  /*1cee0*/  FFMA.FTZ R81, R70, R76.reuse, R81 ;  /* 0x0000004c46517223 */ /* 0x080fe40000010051 */
[----:B------:R-:W-:Y:S01]  /*1cef0*/  FFMA.FTZ R83, R63, R76, R82 ;  /* 0x0000004c3f537223 */ /* 0x000fe20000010052 */
[----:B------:R-:W-:Y:S01]  /*1cf00*/  F2FP.PACK_AB R22, RZ, R22 ;  /* 0x00000016ff16723e */ /* 0x000fe200000000ff */
[----:B------:R-:W-:Y:S02]  /*1cf10*/  FFMA.FTZ R3, R71, R76, R24 ;  /* 0x0000004c47037223 */ /* 0x000fe40000010018 */
[-C--:B------:R-:W-:Y:S02]  /*1cf20*/  FFMA.FTZ R24, R73, R2.reuse, R81 ;  /* 0x0000000249187223 */ /* 0x080fe40000010051 */
[----:B------:R-:W-:Y:S01]  /*1cf30*/  FFMA.FTZ R83, R58, R2, R83 ;  /* 0x000000023a537223 */ /* 0x000fe20000010053 */
[----:B------:R-:W-:Y:S01]  /*1cf40*/  HADD2 R65, R22.H0_H0, R65.H0_H0 ;  /* 0x2000004116417230 */ /* 0x000fe20000000800 */
[----:B------:R-:W-:-:S02]  /*1cf50*/  FFMA.FTZ R24, R59, R78, R24 ;  /* 0x0000004e3b187223 */ /* 0x000fc40000010018 */
[----:B------:R-:W-:Y:S02]  /*1cf60*/  FFMA.FTZ R3, R72, R2, R3 ;  /* 0x0000000248037223 */ /* 0x000fe40000010003 */
[----:B------:R-:W-:Y:S02]  /*1cf70*/  FFMA.FTZ R85, R57, R78, R83 ;  /* 0x0000004e39557223 */ /* 0x000fe40000010053 */
[----:B------:R-:W-:Y:S02]  /*1cf80*/  FFMA.FTZ R84, R49, R76, R84 ;  /* 0x0000004c31547223 */ /* 0x000fe40000010054 */
[-C--:B------:R-:W-:Y:S02]  /*1cf90*/  FFMA.FTZ R83, R53, R80.reuse, R24 ;  /* 0x0000005035537223 */ /* 0x080fe40000010018 */
[----:B------:R-:W-:Y:S02]  /*1cfa0*/  FFMA.FTZ R24, R54, R80, R85 ;  /* 0x0000005036187223 */ /* 0x000fe40000010055 */
[----:B------:R-:W-:-:S02]  /*1cfb0*/  FFMA.FTZ R87, R75, R2, R84 ;  /* 0x000000024b577223 */ /* 0x000fc40000010054 */
[----:B------:R-:W-:Y:S02]  /*1cfc0*/  FFMA.FTZ R81, R74, R78, R3 ;  /* 0x0000004e4a517223 */ /* 0x000fe40000010003 */
[----:B------:R-:W1:Y:S01]  /*1cfd0*/  LDS.64 R2, [UR5+0x328] ;  /* 0x00032805ff027984 */ /* 0x000e620008000a00 */
[----:B------:R-:W-:Y:S02]  /*1cfe0*/  FMUL.FTZ R23, R23, R40 ;  /* 0x0000002817177220 */ /* 0x000fe40000410000 */
[----:B------:R-:W-:Y:S02]  /*1cff0*/  FMUL.FTZ R24, R24, R39 ;  /* 0x0000002718187220 */ /* 0x000fe40000410000 */
[----:B------:R-:W-:Y:S01]  /*1d000*/  FMUL.FTZ R79, R79, R36 ;  /* 0x000000244f4f7220 */ /* 0x000fe20000410000 */
[----:B------:R-:W-:Y:S01]  /*1d010*/  F2FP.PACK_AB R23, RZ, R23 ;  /* 0x00000017ff17723e */ /* 0x000fe200000000ff */
[----:B------:R-:W-:Y:S01]  /*1d020*/  FMUL.FTZ R77, R77, R38 ;  /* 0x000000264d4d7220 */ /* 0x000fe20000410000 */
[----:B------:R-:W-:Y:S01]  /*1d030*/  F2FP.PACK_AB R24, RZ, R24 ;  /* 0x00000018ff18723e */ /* 0x000fe200000000ff */
[----:B------:R-:W-:Y:S01]  /*1d040*/  FFMA.FTZ R87, R56, R78, R87 ;  /* 0x0000004e38577223 */ /* 0x000fe20000010057 */
[----:B------:R-:W-:Y:S01]  /*1d050*/  F2FP.PACK_AB R79, RZ, R79 ;  /* 0x0000004fff4f723e */ /* 0x000fe200000000ff */
[----:B------:R-:W-:Y:S01]  /*1d060*/  HADD2 R66, R23.H0_H0, R66.H0_H0 ;  /* 0x2000004217427230 */ /* 0x000fe20000000800 */
[----:B------:R-:W-:Y:S01]  /*1d070*/  F2FP.PACK_AB R77, RZ, R77 ;  /* 0x0000004dff4d723e */ /* 0x000fe200000000ff */
[----:B------:R-:W2:Y:S01]  /*1d080*/  LDS.64 R22, [UR5+0x3a0] ;  /* 0x0003a005ff167984 */ /* 0x000ea20008000a00 */
[----:B------:R-:W-:Y:S01]  /*1d090*/  HADD2 R24, R24.H0_H0, R8.H0_H0 ;  /* 0x2000000818187230 */ /* 0x000fe20000000800 */
[-C--:B------:R-:W-:Y:S01]  /*1d0a0*/  FFMA.FTZ R81, R52, R80.reuse, R81 ;  /* 0x0000005034517223 */ /* 0x080fe20000010051 */
[----:B0-----:R-:W-:Y:S01]  /*1d0b0*/  HADD2.F32 R8, -RZ, R20.H0_H0 ;  /* 0x20000014ff087230 */ /* 0x001fe20000004100 */
[----:B------:R-:W-:Y:S01]  /*1d0c0*/  FFMA.FTZ R87, R55, R80, R87 ;  /* 0x0000005037577223 */ /* 0x000fe20000010057 */
[----:B------:R-:W-:Y:S01]  /*1d0d0*/  HADD2 R33, R79.H0_H0, R33.H0_H0 ;  /* 0x200000214f217230 */ /* 0x000fe20000000800 */
[----:B------:R-:W-:Y:S01]  /*1d0e0*/  FMUL.FTZ R81, R81, R36 ;  /* 0x0000002451517220 */ /* 0x000fe20000410000 */
[----:B------:R-:W-:Y:S01]  /*1d0f0*/  HADD2 R34, R77.H0_H0, R34.H0_H0 ;  /* 0x200000224d227230 */ /* 0x000fe20000000800 */
[-C--:B------:R-:W-:Y:S01]  /*1d100*/  FFMA.FTZ R78, R27, R8.reuse, RZ ;  /* 0x000000081b4e7223 */ /* 0x080fe200000100ff */
[----:B------:R-:W-:Y:S01]  /*1d110*/  HADD2.F32 R77, -RZ, R20.H1_H1 ;  /* 0x30000014ff4d7230 */ /* 0x000fe20000004100 */
[-C--:B------:R-:W-:Y:S01]  /*1d120*/  FFMA.FTZ R20, R25, R8.reuse, RZ ;  /* 0x0000000819147223 */ /* 0x080fe200000100ff */
[--C-:B------:R-:W-:Y:S01]  /*1d130*/  HADD2.F32 R76, -RZ, R21.reuse.H0_H0 ;  /* 0x20000015ff4c7230 */ /* 0x100fe20000004100 */
[----:B------:R-:W-:Y:S01]  /*1d140*/  F2FP.PACK_AB R81, RZ, R81 ;  /* 0x00000051ff51723e */ /* 0x000fe200000000ff */
[----:B------:R-:W-:Y:S01]  /*1d150*/  HADD2.F32 R79, -RZ, R21.H1_H1 ;  /* 0x30000015ff4f7230 */ /* 0x000fe20000004100 */
[----:B------:R-:W-:-:S02]  /*1d160*/  FFMA.FTZ R21, R44, R8, RZ ;  /* 0x000000082c157223 */ /* 0x000fc400000100ff */
[----:B------:R-:W-:Y:S01]  /*1d170*/  FFMA.FTZ R8, R47, R8, RZ ;  /* 0x000000082f087223 */ /* 0x000fe200000100ff */
[----:B------:R-:W-:Y:S01]  /*1d180*/  HADD2 R35, R81.H0_H0, R35.H0_H0 ;  /* 0x2000002351237230 */ /* 0x000fe20000000800 */
[-C--:B------:R-:W-:Y:S02]  /*1d190*/  FFMA.FTZ R20, R26, R77.reuse, R20 ;  /* 0x0000004d1a147223 */ /* 0x080fe40000010014 */
[-C--:B------:R-:W-:Y:S02]  /*1d1a0*/  FFMA.FTZ R21, R46, R77.reuse, R21 ;  /* 0x0000004d2e157223 */ /* 0x080fe40000010015 */
[-C--:B------:R-:W-:Y:S02]  /*1d1b0*/  FFMA.FTZ R78, R45, R77.reuse, R78 ;  /* 0x0000004d2d4e7223 */ /* 0x080fe4000001004e */
[----:B------:R-:W-:Y:S02]  /*1d1c0*/  FFMA.FTZ R80, R48, R77, R8 ;  /* 0x0000004d30507223 */ /* 0x000fe40000010008 */
[----:B------:R-:W-:-:S02]  /*1d1d0*/  FFMA.FTZ R8, R51, R76, R20 ;  /* 0x0000004c33087223 */ /* 0x000fc40000010014 */
[-C--:B------:R-:W-:Y:S02]  /*1d1e0*/  FFMA.FTZ R77, R61, R76.reuse, R21 ;  /* 0x0000004c3d4d7223 */ /* 0x080fe40000010015 */
[----:B------:R-:W0:Y:S01]  /*1d1f0*/  LDS.64 R20, [UR5+0x3a8] ;  /* 0x0003a805ff147984 */ /* 0x000e220008000a00 */
[-C--:B------:R-:W-:Y:S02]  /*1d200*/  FFMA.FTZ R78, R67, R76.reuse, R78 ;  /* 0x0000004c434e7223 */ /* 0x080fe4000001004e */
[----:B------:R-:W-:Y:S01]  /*1d210*/  FFMA.FTZ R82, R69, R76, R80 ;  /* 0x0000004c45527223 */ /* 0x000fe20000010050 */
[--C-:B-1----:R-:W-:Y:S01]  /*1d220*/  HADD2.F32 R76, -RZ, R2.reuse.H0_H0 ;  /* 0x20000002ff4c7230 */ /* 0x102fe20000004100 */
[-C--:B------:R-:W-:Y:S01]  /*1d230*/  FFMA.FTZ R8, R60, R79.reuse, R8 ;  /* 0x0000004f3c087223 */ /* 0x080fe20000010008 */
[----:B------:R-:W-:Y:S01]  /*1d240*/  HADD2.F32 R2, -RZ, R2.H1_H1 ;  /* 0x30000002ff027230 */ /* 0x000fe20000004100 */
[----:B------:R-:W-:Y:S02]  /*1d250*/  FMUL.FTZ R83, R83, R38 ;  /* 0x0000002653537220 */ /* 0x000fe40000410000 */
[-C--:B------:R-:W-:Y:S01]  /*1d260*/  FFMA.FTZ R81, R50, R79.reuse, R78 ;  /* 0x0000004f32517223 */ /* 0x080fe2000001004e */
[--C-:B------:R-:W-:Y:S01]  /*1d270*/  HADD2.F32 R78, -RZ, R3.reuse.H0_H0 ;  /* 0x20000003ff4e7230 */ /* 0x100fe20000004100 */
[-C--:B------:R-:W-:Y:S01]  /*1d280*/  FFMA.FTZ R80, R62, R79.reuse, R77 ;  /* 0x0000004f3e507223 */ /* 0x080fe2000001004d */
[----:B------:R-:W-:Y:S01]  /*1d290*/  HADD2.F32 R77, -RZ, R3.H1_H1 ;  /* 0x30000003ff4d7230 */ /* 0x000fe20000004100 */
[----:B------:R-:W-:Y:S01]  /*1d2a0*/  FFMA.FTZ R82, R68, R79, R82 ;  /* 0x0000004f44527223 */ /* 0x000fe20000010052 */
[----:B------:R-:W-:Y:S01]  /*1d2b0*/  F2FP.PACK_AB R83, RZ, R83 ;  /* 0x00000053ff53723e */ /* 0x000fe200000000ff */
[----:B------:R-:W-:-:S02]  /*1d2c0*/  FFMA.FTZ R3, R71, R76, R8 ;  /* 0x0000004c47037223 */ /* 0x000fc40000010008 */
[-C--:B------:R-:W-:Y:S02]  /*1d2d0*/  FFMA.FTZ R81, R70, R76.reuse, R81 ;  /* 0x0000004c46517223 */ /* 0x080fe40000010051 */
[-C--:B------:R-:W-:Y:S01]  /*1d2e0*/  FFMA.FTZ R79, R63, R76.reuse, R80 ;  /* 0x0000004c3f4f7223 */ /* 0x080fe20000010050 */
[----:B------:R-:W-:Y:S01]  /*1d2f0*/  HADD2 R64, R83.H0_H0, R64.H0_H0 ;  /* 0x2000004053407230 */ /* 0x000fe20000000800 */
[----:B------:R-:W-:Y:S01]  /*1d300*/  FFMA.FTZ R82, R49, R76, R82 ;  /* 0x0000004c31527223 */ /* 0x000fe20000010052 */
[----:B--2---:R-:W-:Y:S01]  /*1d310*/  HADD2.F32 R76, -RZ, R22.H0_H0 ;  /* 0x20000016ff4c7230 */ /* 0x004fe20000004100 */
[-C--:B------:R-:W-:Y:S02]  /*1d320*/  FFMA.FTZ R3, R72, R2.reuse, R3 ;  /* 0x0000000248037223 */ /* 0x080fe40000010003 */
[-C--:B------:R-:W-:Y:S02]  /*1d330*/  FFMA.FTZ R81, R73, R2.reuse, R81 ;  /* 0x0000000249517223 */ /* 0x080fe40000010051 */
[----:B------:R-:W-:-:S02]  /*1d340*/  FFMA.FTZ R79, R58, R2, R79 ;  /* 0x000000023a4f7223 */ /* 0x000fc4000001004f */
[----:B------:R-:W-:Y:S02]  /*1d350*/  FFMA.FTZ R83, R75, R2, R82 ;  /* 0x000000024b537223 */ /* 0x000fe40000010052 */
[-C--:B------:R-:W-:Y:S02]  /*1d360*/  FFMA.FTZ R3, R74, R78.reuse, R3 ;  /* 0x0000004e4a037223 */ /* 0x080fe40000010003 */
[-C--:B------:R-:W-:Y:S01]  /*1d370*/  FFMA.FTZ R2, R59, R78.reuse, R81 ;  /* 0x0000004e3b027223 */ /* 0x080fe20000010051 */
[----:B------:R-:W-:Y:S01]  /*1d380*/  HADD2.F32 R81, -RZ, R22.H1_H1 ;  /* 0x30000016ff517230 */ /* 0x000fe20000004100 */
[----:B------:R-:W-:Y:S02]  /*1d390*/  FFMA.FTZ R8, R57, R78, R79 ;  /* 0x0000004e39087223 */ /* 0x000fe4000001004f */
[-C--:B------:R-:W-:Y:S02]  /*1d3a0*/  FFMA.FTZ R79, R52, R77.reuse, R3 ;  /* 0x0000004d344f7223 */ /* 0x080fe40000010003 */
[----:B------:R-:W-:Y:S01]  /*1d3b0*/  FFMA.FTZ R22, R27, R76, RZ ;  /* 0x0000004c1b167223 */ /* 0x000fe200000100ff */
[----:B-----5:R-:W-:Y:S01]  /*1d3c0*/  SHF.R.U32.HI R27, RZ, 0x8, R4 ;  /* 0x00000008ff1b7819 */ /* 0x020fe20000011604 */
[----:B------:R-:W-:-:S02]  /*1d3d0*/  FFMA.FTZ R3, R53, R77, R2 ;  /* 0x0000004d35037223 */ /* 0x000fc40000010002 */
[----:B------:R-:W-:Y:S01]  /*1d3e0*/  FFMA.FTZ R2, R54, R77, R8 ;  /* 0x0000004d36027223 */ /* 0x000fe20000010008 */
[--C-:B------:R-:W-:Y:S01]  /*1d3f0*/  HADD2.F32 R8, -RZ, R23.reuse.H0_H0 ;  /* 0x20000017ff087230 */ /* 0x100fe20000004100 */
[-C--:B------:R-:W-:Y:S01]  /*1d400*/  FFMA.FTZ R25, R25, R76.reuse, RZ ;  /* 0x0000004c19197223 */ /* 0x080fe200000100ff */
[----:B------:R-:W-:Y:S01]  /*1d410*/  HADD2.F32 R23, -RZ, R23.H1_H1 ;  /* 0x30000017ff177230 */ /* 0x000fe20000004100 */
[-C--:B------:R-:W-:Y:S02]  /*1d420*/  FFMA.FTZ R44, R44, R76.reuse, RZ ;  /* 0x0000004c2c2c7223 */ /* 0x080fe400000100ff */
[----:B------:R-:W-:Y:S02]  /*1d430*/  FFMA.FTZ R47, R47, R76, RZ ;  /* 0x0000004c2f2f7223 */ /* 0x000fe400000100ff */
[-C--:B------:R-:W-:Y:S01]  /*1d440*/  FFMA.FTZ R22, R45, R81.reuse, R22 ;  /* 0x000000512d167223 */ /* 0x080fe20000010016 */
[----:B------:R-:W-:Y:S01]  /*1d450*/  LOP3.LUT R45, R6, 0xf000f, RZ, 0xc0, !PT ;  /* 0x000f000f062d7812 */ /* 0x000fe200078ec0ff */
[----:B------:R-:W-:-:S02]  /*1d460*/  FFMA.FTZ R26, R26, R81, R25 ;  /* 0x000000511a1a7223 */ /* 0x000fc40000010019 */
[-C--:B------:R-:W-:Y:S01]  /*1d470*/  FFMA.FTZ R44, R46, R81.reuse, R44 ;  /* 0x000000512e2c7223 */ /* 0x080fe2000001002c */
[----:B------:R-:W-:Y:S01]  /*1d480*/  SHF.R.U32.HI R46, RZ, 0x8, R6 ;  /* 0x00000008ff2e7819 */ /* 0x000fe20000011606 */
[----:B------:R-:W-:Y:S01]  /*1d490*/  FFMA.FTZ R47, R48, R81, R47 ;  /* 0x00000051302f7223 */ /* 0x000fe2000001002f */
[----:B------:R-:W-:Y:S01]  /*1d4a0*/  LOP3.LUT R45, R45, 0x64006400, RZ, 0xfc, !PT ;  /* 0x640064002d2d7812 */ /* 0x000fe200078efcff */
[-C--:B------:R-:W-:Y:S02]  /*1d4b0*/  FFMA.FTZ R22, R67, R8.reuse, R22 ;  /* 0x0000000843167223 */ /* 0x080fe40000010016 */
[-C--:B------:R-:W-:Y:S02]  /*1d4c0*/  FFMA.FTZ R26, R51, R8.reuse, R26 ;  /* 0x00000008331a7223 */ /* 0x080fe4000001001a */
[-C--:B------:R-:W-:Y:S02]  /*1d4d0*/  FFMA.FTZ R44, R61, R8.reuse, R44 ;  /* 0x000000083d2c7223 */ /* 0x080fe4000001002c */
[----:B------:R-:W-:Y:S01]  /*1d4e0*/  FFMA.FTZ R47, R69, R8, R47 ;  /* 0x00000008452f7223 */ /* 0x000fe2000001002f */
[--C-:B0-----:R-:W-:Y:S01]  /*1d4f0*/  HADD2.F32 R8, -RZ, R20.reuse.H0_H0 ;  /* 0x20000014ff087230 */ /* 0x101fe20000004100 */
[-C--:B------:R-:W-:Y:S01]  /*1d500*/  FFMA.FTZ R25, R50, R23.reuse, R22 ;  /* 0x0000001732197223 */ /* 0x080fe20000010016 */
[----:B------:R-:W-:Y:S01]  /*1d510*/  HADD2.F32 R20, -RZ, R20.H1_H1 ;  /* 0x30000014ff147230 */ /* 0x000fe20000004100 */
[----:B------:R-:W-:Y:S01]  /*1d520*/  FFMA.FTZ R26, R60, R23, R26 ;  /* 0x000000173c1a7223 */ /* 0x000fe2000001001a */
[----:B------:R-:W-:Y:S01]  /*1d530*/  HADD2.F32 R22, -RZ, R21.H0_H0 ;  /* 0x20000015ff167230 */ /* 0x000fe20000004100 */
[----:B------:R-:W-:-:S02]  /*1d540*/  FFMA.FTZ R25, R70, R8, R25 ;  /* 0x0000000846197223 */ /* 0x000fc40000010019 */
[-C--:B------:R-:W-:Y:S02]  /*1d550*/  FFMA.FTZ R44, R62, R23.reuse, R44 ;  /* 0x000000173e2c7223 */ /* 0x080fe4000001002c */
[----:B------:R-:W-:Y:S01]  /*1d560*/  FFMA.FTZ R47, R68, R23, R47 ;  /* 0x00000017442f7223 */ /* 0x000fe2000001002f */
[----:B------:R-:W-:Y:S01]  /*1d570*/  HADD2.F32 R23, -RZ, R21.H1_H1 ;  /* 0x30000015ff177230 */ /* 0x000fe20000004100 */
[----:B------:R-:W-:Y:S02]  /*1d580*/  FFMA.FTZ R71, R71, R8, R26 ;  /* 0x0000000847477223 */ /* 0x000fe4000001001a */
[----:B------:R-:W-:Y:S02]  /*1d590*/  FFMA.FTZ R25, R73, R20, R25 ;  /* 0x0000001449197223 */ /* 0x000fe40000010019 */
[----:B------:R-:W-:Y:S01]  /*1d5a0*/  FFMA.FTZ R63, R63, R8, R44 ;  /* 0x000000083f3f7223 */ /* 0x000fe2000001002c */
[----:B------:R-:W-:Y:S01]  /*1d5b0*/  LOP3.LUT R44, R5, 0xf000f, RZ, 0xc0, !PT ;  /* 0x000f000f052c7812 */ /* 0x000fe200078ec0ff */
[----:B------:R-:W-:-:S02]  /*1d5c0*/  FMUL.FTZ R2, R2, R39 ;  /* 0x0000002702027220 */ /* 0x000fc40000410000 */
[----:B------:R-:W-:Y:S01]  /*1d5d0*/  FFMA.FTZ R47, R49, R8, R47 ;  /* 0x00000008312f7223 */ /* 0x000fe2000001002f */
[----:B------:R-:W-:Y:S01]  /*1d5e0*/  SHF.R.U32.HI R49, RZ, 0x8, R7 ;  /* 0x00000008ff317819 */ /* 0x000fe20000011607 */
[----:B------:R-:W-:Y:S01]  /*1d5f0*/  FFMA.FTZ R71, R72, R20, R71 ;  /* 0x0000001448477223 */ /* 0x000fe20000010047 */
[----:B------:R-:W-:Y:S01]  /*1d600*/  F2FP.PACK_AB R2, RZ, R2 ;  /* 0x00000002ff02723e */ /* 0x000fe200000000ff */
[----:B------:R-:W-:Y:S01]  /*1d610*/  FFMA.FTZ R8, R59, R22, R25 ;  /* 0x000000163b087223 */ /* 0x000fe20000010019 */
[----:B------:R-:W-:Y:S01]  /*1d620*/  LOP3.LUT R44, R44, 0x64006400, RZ, 0xfc, !PT ;  /* 0x640064002c2c7812 */ /* 0x000fe200078efcff */
[----:B------:R-:W-:Y:S02]  /*1d630*/  FMUL.FTZ R3, R3, R38 ;  /* 0x0000002603037220 */ /* 0x000fe40000410000 */
[-C--:B------:R-:W-:Y:S01]  /*1d640*/  FFMA.FTZ R63, R58, R20.reuse, R63 ;  /* 0x000000143a3f7223 */ /* 0x080fe2000001003f */
[----:B------:R-:W-:Y:S01]  /*1d650*/  HADD2 R41, R2.H0_H0, R41.H0_H0 ;  /* 0x2000002902297230 */ /* 0x000fe20000000800 */
[----:B------:R-:W-:Y:S01]  /*1d660*/  FFMA.FTZ R47, R75, R20, R47 ;  /* 0x000000144b2f7223 */ /* 0x000fe2000001002f */
[----:B------:R-:W-:Y:S01]  /*1d670*/  LOP3.LUT R20, R6, 0xf000f0, RZ, 0xc0, !PT ;  /* 0x00f000f006147812 */ /* 0x000fe200078ec0ff */
[----:B------:R-:W-:Y:S01]  /*1d680*/  FFMA.FTZ R78, R56, R78, R83 ;  /* 0x0000004e384e7223 */ /* 0x000fe20000010053 */
[----:B------:R-:W-:Y:S01]  /*1d690*/  F2FP.PACK_AB R21, RZ, R3 ;  /* 0x00000003ff15723e */ /* 0x000fe200000000ff */
[-C--:B------:R-:W-:Y:S01]  /*1d6a0*/  FFMA.FTZ R71, R74, R22.reuse, R71 ;  /* 0x000000164a477223 */ /* 0x080fe20000010047 */
[----:B------:R-:W-:Y:S01]  /*1d6b0*/  LOP3.LUT R6, R7, 0xf000f0, RZ, 0xc0, !PT ;  /* 0x00f000f007067812 */ /* 0x000fe200078ec0ff */
[----:B------:R-:W-:Y:S01]  /*1d6c0*/  FFMA.FTZ R53, R53, R23, R8 ;  /* 0x0000001735357223 */ /* 0x000fe20000010008 */
[----:B------:R-:W-:Y:S01]  /*1d6d0*/  LOP3.LUT R8, R5, 0xf000f0, RZ, 0xc0, !PT ;  /* 0x00f000f005087812 */ /* 0x000fe200078ec0ff */
[-C--:B------:R-:W-:Y:S01]  /*1d6e0*/  FFMA.FTZ R63, R57, R22.reuse, R63 ;  /* 0x00000016393f7223 */ /* 0x080fe2000001003f */
[----:B------:R-:W-:Y:S01]  /*1d6f0*/  LOP3.LUT R3, R4, 0xf000f0, RZ, 0xc0, !PT ;  /* 0x00f000f004037812 */ /* 0x000fe200078ec0ff */
[----:B------:R-:W-:Y:S01]  /*1d700*/  FFMA.FTZ R22, R56, R22, R47 ;  /* 0x0000001638167223 */ /* 0x000fe2000001002f */
[----:B------:R-:W-:Y:S01]  /*1d710*/  SHF.R.U32.HI R5, RZ, 0x8, R5 ;  /* 0x00000008ff057819 */ /* 0x000fe20000011605 */
[----:B------:R-:W-:Y:S01]  /*1d720*/  FFMA.FTZ R77, R55, R77, R78 ;  /* 0x0000004d374d7223 */ /* 0x000fe2000001004e */
[----:B------:R-:W-:Y:S01]  /*1d730*/  LOP3.LUT R2, R4, 0xf000f, RZ, 0xc0, !PT ;  /* 0x000f000f04027812 */ /* 0x000fe200078ec0ff */
[-C--:B------:R-:W-:Y:S01]  /*1d740*/  FFMA.FTZ R71, R52, R23.reuse, R71 ;  /* 0x0000001734477223 */ /* 0x080fe20000010047 */
[----:B------:R-:W-:Y:S01]  /*1d750*/  LOP3.LUT R50, R6, 0x64006400, RZ, 0xfc, !PT ;  /* 0x6400640006327812 */ /* 0x000fe200078efcff */
[-C--:B------:R-:W-:Y:S01]  /*1d760*/  FFMA.FTZ R54, R54, R23.reuse, R63 ;  /* 0x0000001736367223 */ /* 0x080fe2000001003f */
[----:B------:R-:W-:Y:S01]  /*1d770*/  LOP3.LUT R47, R7, 0xf000f, RZ, 0xc0, !PT ;  /* 0x000f000f072f7812 */ /* 0x000fe200078ec0ff */
[----:B------:R-:W-:Y:S01]  /*1d780*/  HADD2 R42, R21.H0_H0, R42.H0_H0 ;  /* 0x2000002a152a7230 */ /* 0x000fe20000000800 */
[----:B------:R-:W-:Y:S01]  /*1d790*/  LOP3.LUT R4, R3, 0x64006400, RZ, 0xfc, !PT ;  /* 0x6400640003047812 */ /* 0x000fe200078efcff */
[----:B------:R-:W-:Y:S01]  /*1d7a0*/  FFMA.FTZ R23, R55, R23, R22 ;  /* 0x0000001737177223 */ /* 0x000fe20000010016 */
[----:B------:R-:W-:Y:S01]  /*1d7b0*/  LOP3.LUT R6, R5, 0xf000f0, RZ, 0xc0, !PT ;  /* 0x00f000f005067812 */ /* 0x000fe200078ec0ff */
[----:B------:R-:W-:Y:S01]  /*1d7c0*/  FMUL.FTZ R87, R87, R40 ;  /* 0x0000002857577220 */ /* 0x000fe20000410000 */
[----:B------:R-:W-:Y:S01]  /*1d7d0*/  LOP3.LUT R3, R27, 0xf000f0, RZ, 0xc0, !PT ;  /* 0x00f000f01b037812 */ /* 0x000fe200078ec0ff */
        /* <DEDUP_REMOVED lines=9> */
[----:B------:R-:W-:Y:S01]  /*1d870*/  LOP3.LUT R46, R46, 0xf000f, RZ, 0xc0, !PT ;  /* 0x000f000f2e2e7812 */ /* 0x000fe200078ec0ff */
[----:B------:R-:W-:Y:S01]  /*1d880*/  HFMA2 R23, R4, R17.H0_H0, -72, -72 ;  /* 0xd480d48004177431 */ /* 0x000fe20000040011 */
[----:B------:R-:W-:Y:S01]  /*1d890*/  LOP3.LUT R49, R49, 0xf000f, RZ, 0xc0, !PT ;  /* 0x000f000f31317812 */ /* 0x000fe200078ec0ff */
[----:B------:R-:W-:Y:S01]  /*1d8a0*/  FMUL.FTZ R25, R54, R39 ;  /* 0x0000002736197220 */ /* 0x000fe20000410000 */
[----:B------:R-:W-:-:S02]  /*1d8b0*/  LOP3.LUT R6, R6, 0x64006400, RZ, 0xfc, !PT ;  /* 0x6400640006067812 */ /* 0x000fc400078efcff */
[----:B------:R-:W-:Y:S02]  /*1d8c0*/  LOP3.LUT R22, R8, 0x64006400, RZ, 0xfc, !PT ;  /* 0x6400640008167812 */ /* 0x000fe400078efcff */
[----:B------:R-:W-:Y:S02]  /*1d8d0*/  LOP3.LUT R20, R20, 0x64006400, RZ, 0xfc, !PT ;  /* 0x6400640014147812 */ /* 0x000fe400078efcff */
[----:B------:R-:W-:Y:S01]  /*1d8e0*/  LOP3.LUT R48, R7, 0x64006400, RZ, 0xfc, !PT ;  /* 0x6400640007307812 */ /* 0x000fe200078efcff */
[-C--:B------:R-:W-:Y:S01]  /*1d8f0*/  HFMA2 R7, R6, R17.reuse.H0_H0, -72, -72 ;  /* 0xd480d48006077431 */ /* 0x080fe20000040011 */
[----:B------:R-:W-:Y:S01]  /*1d900*/  LOP3.LUT R8, R3, 0x64006400, RZ, 0xfc, !PT ;  /* 0x6400640003087812 */ /* 0x000fe200078efcff */
[-C--:B------:R-:W-:Y:S01]  /*1d910*/  HFMA2 R22, R22, R17.reuse.H0_H0, -72, -72 ;  /* 0xd480d48016167431 */ /* 0x080fe20000040011 */
[----:B------:R-:W-:Y:S01]  /*1d920*/  LOP3.LUT R27, R27, 0x64006400, RZ, 0xfc, !PT ;  /* 0x640064001b1b7812 */ /* 0x000fe200078efcff */
[-C--:B------:R-:W-:Y:S01]  /*1d930*/  HFMA2 R6, R48, R17.reuse.H0_H0, -72, -72 ;  /* 0xd480d48030067431 */ /* 0x080fe20000040011 */
[----:B------:R-:W-:Y:S01]  /*1d940*/  F2FP.PACK_AB R87, RZ, R87 ;  /* 0x00000057ff57723e */ /* 0x000fe200000000ff */
[-C--:B------:R-:W-:Y:S01]  /*1d950*/  HFMA2 R8, R8, R17.reuse.H0_H0, -72, -72 ;  /* 0xd480d48008087431 */ /* 0x080fe20000040011 */
[----:B------:R-:W-:Y:S01]  /*1d960*/  F2FP.PACK_AB R79, RZ, R79 ;  /* 0x0000004fff4f723e */ /* 0x000fe200000000ff */
[----:B------:R-:W-:Y:S01]  /*1d970*/  HADD2 R48, R45, -1032, -1032 ;  /* 0xe408e4082d307430 */ /* 0x000fe20000000000 */
[----:B------:R-:W-:Y:S01]  /*1d980*/  F2FP.PACK_AB R77, RZ, R77 ;  /* 0x0000004dff4d723e */ /* 0x000fe200000000ff */
[----:B------:R-:W-:Y:S01]  /*1d990*/  HADD2 R32, R87.H0_H0, R32.H0_H0 ;  /* 0x2000002057207230 */ /* 0x000fe20000000800 */
[----:B------:R-:W-:Y:S01]  /*1d9a0*/  F2FP.PACK_AB R71, RZ, R71 ;  /* 0x00000047ff47723e */ /* 0x000fe200000000ff */
[----:B------:R-:W-:Y:S01]  /*1d9b0*/  HADD2 R43, R79.H0_H0, R43.H0_H0 ;  /* 0x2000002b4f2b7230 */ /* 0x000fe20000000800 */
[----:B------:R-:W-:Y:S01]  /*1d9c0*/  F2FP.PACK_AB R53, RZ, R53 ;  /* 0x00000035ff35723e */ /* 0x000fe200000000ff */
[----:B------:R-:W-:Y:S01]  /*1d9d0*/  HADD2 R31, R77.H0_H0, R31.H0_H0 ;  /* 0x2000001f4d1f7230 */ /* 0x000fe20000000800 */
[----:B------:R-:W-:Y:S01]  /*1d9e0*/  LOP3.LUT R52, R21, 0x64006400, RZ, 0xfc, !PT ;  /* 0x6400640015347812 */ /* 0x000fe200078efcff */
[-C--:B------:R-:W-:Y:S01]  /*1d9f0*/  HFMA2 R21, R20, R17.reuse.H0_H0, -72, -72 ;  /* 0xd480d48014157431 */ /* 0x080fe20000040011 */
[----:B------:R-:W-:Y:S01]  /*1da00*/  LOP3.LUT R2, R2, 0x64006400, RZ, 0xfc, !PT ;  /* 0x6400640002027812 */ /* 0x000fe200078efcff */
[-C--:B------:R-:W-:Y:S01]  /*1da10*/  HFMA2 R20, R50, R17.reuse.H0_H0, -72, -72 ;  /* 0xd480d48032147431 */ /* 0x080fe20000040011 */
[----:B------:R-:W-:Y:S01]  /*1da20*/  LOP3.LUT R47, R47, 0x64006400, RZ, 0xfc, !PT ;  /* 0x640064002f2f7812 */ /* 0x000fe200078efcff */
[----:B------:R-:W-:Y:S01]  /*1da30*/  HADD2 R30, R71.H0_H0, R30.H0_H0 ;  /* 0x2000001e471e7230 */ /* 0x000fe20000000800 */
[----:B------:R-:W-:Y:S01]  /*1da40*/  LOP3.LUT R5, R5, 0x64006400, RZ, 0xfc, !PT ;  /* 0x6400640005057812 */ /* 0x000fe200078efcff */
[----:B------:R-:W-:Y:S01]  /*1da50*/  HADD2 R29, R53.H0_H0, R29.H0_H0 ;  /* 0x2000001d351d7230 */ /* 0x000fe20000000800 */
[----:B------:R-:W-:Y:S01]  /*1da60*/  LOP3.LUT R3, R46, 0x64006400, RZ, 0xfc, !PT ;  /* 0x640064002e037812 */ /* 0x000fe200078efcff */
[----:B------:R-:W-:Y:S01]  /*1da70*/  HADD2 R46, R27, -1032, -1032 ;  /* 0xe408e4081b2e7430 */ /* 0x000fe20000000000 */
[----:B------:R-:W-:Y:S01]  /*1da80*/  LOP3.LUT R4, R49, 0x64006400, RZ, 0xfc, !PT ;  /* 0x6400640031047812 */ /* 0x000fe200078efcff */
[----:B------:R-:W-:Y:S01]  /*1da90*/  HADD2 R49, R44, -1032, -1032 ;  /* 0xe408e4082c317430 */ /* 0x000fe20000000000 */
[----:B------:R-:W-:Y:S01]  /*1daa0*/  F2FP.PACK_AB R25, RZ, R25 ;  /* 0x00000019ff19723e */ /* 0x000fe200000000ff */
[----:B------:R-:W-:Y:S01]  /*1dab0*/  HFMA2 R17, R52, R17.H0_H0, -72, -72 ;  /* 0xd480d48034117431 */ /* 0x000fe20000040011 */
[----:B------:R-:W-:Y:S01]  /*1dac0*/  F2FP.PACK_AB R26, RZ, R26 ;  /* 0x0000001aff1a723e */ /* 0x000fe200000000ff */
[----:B------:R-:W-:-:S02]  /*1dad0*/  HADD2 R50, R2, -1032, -1032 ;  /* 0xe408e40802327430 */ /* 0x000fc40000000000 */
[----:B------:R-:W-:Y:S02]  /*1dae0*/  HADD2 R47, R47, -1032, -1032 ;  /* 0xe408e4082f2f7430 */ /* 0x000fe40000000000 */
[----:B------:R-:W-:Y:S02]  /*1daf0*/  HADD2 R44, R5, -1032, -1032 ;  /* 0xe408e408052c7430 */ /* 0x000fe40000000000 */
[----:B------:R-:W-:Y:S02]  /*1db00*/  HADD2 R45, R3, -1032, -1032 ;  /* 0xe408e408032d7430 */ /* 0x000fe40000000000 */
[----:B------:R-:W-:Y:S01]  /*1db10*/  HADD2 R27, R4, -1032, -1032 ;  /* 0xe408e408041b7430 */ /* 0x000fe20000000000 */
[----:B------:R-:W-:Y:S05]  /*1db20*/  @!P0 BRA `(.L_x_1579) ;  /* 0x0000056000008947 */ /* 0x000fea0003800000 */
[----:B------:R-:W0:Y:S01]  /*1db30*/  LDS.64 R2, [UR5+0x30] ;  /* 0x00003005ff027984 */ /* 0x000e220008000a00 */
[----:B------:R-:W-:Y:S02]  /*1db40*/  HADD2.F32 R54, -RZ, R49.H0_H0 ;  /* 0x20000031ff367230 */ /* 0x000fe40000004100 */
[----:B------:R-:W-:Y:S01]  /*1db50*/  HADD2.F32 R56, -RZ, R48.H0_H0 ;  /* 0x20000030ff387230 */ /* 0x000fe20000004100 */
[----:B------:R-:W1:Y:S01]  /*1db60*/  LDS.64 R4, [UR5+0x38] ;  /* 0x00003805ff047984 */ /* 0x000e620008000a00 */
[----:B------:R-:W-:-:S02]  /*1db70*/  HADD2.F32 R58, -RZ, R47.H0_H0 ;  /* 0x2000002fff3a7230 */ /* 0x000fc40000004100 */
[----:B------:R-:W-:Y:S02]  /*1db80*/  HADD2.F32 R57, -RZ, R49.H1_H1 ;  /* 0x30000031ff397230 */ /* 0x000fe40000004100 */
[----:B------:R-:W-:Y:S02]  /*1db90*/  HADD2.F32 R59, -RZ, R48.H1_H1 ;  /* 0x30000030ff3b7230 */ /* 0x000fe40000004100 */
[----:B------:R-:W-:Y:S02]  /*1dba0*/  HADD2.F32 R61, -RZ, R47.H1_H1 ;  /* 0x3000002fff3d7230 */ /* 0x000fe40000004100 */
[----:B------:R-:W-:Y:S02]  /*1dbb0*/  HADD2.F32 R60, -RZ, R20.H1_H1 ;  /* 0x30000014ff3c7230 */ /* 0x000fe40000004100 */
[--C-:B0-----:R-:W-:Y:S02]  /*1dbc0*/  HADD2.F32 R51, -RZ, R2.reuse.H0_H0 ;  /* 0x20000002ff337230 */ /* 0x101fe40000004100 */
[----:B------:R-:W-:-:S02]  /*1dbd0*/  HADD2.F32 R52, -RZ, R2.H1_H1 ;  /* 0x30000002ff347230 */ /* 0x000fc40000004100 */
        /* <DEDUP_REMOVED lines=23> */
[----:B------:R-:W-:Y:S01]  /*1dd50*/  HADD2.F32 R3, -RZ, R46.H0_H0 ;  /* 0x2000002eff037230 */ /* 0x000fe20000004100 */
[----:B------:R-:W-:Y:S01]  /*1dd60*/  FFMA.FTZ R57, R53, R57, R58 ;  /* 0x0000003935397223 */ /* 0x000fe2000001003a */
[--C-:B-1----:R-:W-:Y:S01]  /*1dd70*/  HADD2.F32 R53, -RZ, R4.reuse.H1_H1 ;  /* 0x30000004ff357230 */ /* 0x102fe20000004100 */
        /* <DEDUP_REMOVED lines=13> */
[----:B------:R-:W-:Y:S01]  /*1de50*/  HADD2.F32 R54, -RZ, R45.H1_H1 ;  /* 0x3000002dff367230 */ /* 0x000fe20000004100 */
[----:B------:R-:W-:Y:S01]  /*1de60*/  FFMA.FTZ R2, R2, R53, R3 ;  /* 0x0000003502027223 */ /* 0x000fe20000010003 */
[----:B------:R-:W-:Y:S01]  /*1de70*/  HADD2.F32 R58, -RZ, R27.H1_H1 ;  /* 0x3000001bff3a7230 */ /* 0x000fe20000004100 */
[C---:B------:R-:W-:Y:S01]  /*1de80*/  FFMA.FTZ R51, R53.reuse, R56, R52 ;  /* 0x0000003835337223 */ /* 0x040fe20000010034 */
        /* <DEDUP_REMOVED lines=13> */
[----:B------:R-:W-:Y:S02]  /*1df60*/  HADD2.F32 R52, -RZ, R7.H1_H1 ;  /* 0x30000007ff347230 */ /* 0x000fe40000004100 */
[----:B------:R-:W-:Y:S01]  /*1df70*/  HADD2.F32 R54, -RZ, R6.H1_H1 ;  /* 0x30000006ff367230 */ /* 0x000fe20000004100 */
[----:B------:R-:W-:Y:S01]  /*1df80*/  FFMA.FTZ R3, R2, R5, R3 ;  /* 0x0000000502037223 */ /* 0x000fe20000010003 */
[----:B------:R-:W-:Y:S01]  /*1df90*/  HADD2.F32 R56, -RZ, R17.H1_H1 ;  /* 0x30000011ff387230 */ /* 0x000fe20000004100 */
        /* <DEDUP_REMOVED lines=15> */
.L_x_1579:
        /* <DEDUP_REMOVED lines=17> */
[----:B------:R-:W-:Y:S01]  /*1e1a0*/  HADD2.F32 R60, -RZ, R47.H1_H1 ;  /* 0x3000002fff3c7230 */ /* 0x000fe20000004100 */
        /* <DEDUP_REMOVED lines=32> */
[----:B------:R-:W-:Y:S02]  /*1e3b0*/  HADD2.F32 R2, -RZ, R46.H1_H1 ;  /* 0x3000002eff027230 */ /* 0x000fe40000004100 */
        /* <DEDUP_REMOVED lines=36> */
.L_x_1580:
        /* <DEDUP_REMOVED lines=87> */
.L_x_1581:
[----:B------:R-:W-:Y:S02]  /*1eb70*/  HADD2 R28, R25.H0_H0, R28.H0_H0 ;  /* 0x2000001c191c7230 */ /* 0x000fe40000000800 */
[----:B------:R-:W-:Y:S01]  /*1eb80*/  HADD2 R0, R26.H0_H0, R0.H0_H0 ;  /* 0x200000001a007230 */ /* 0x000fe20000000800 */
[----:B------:R-:W-:Y:S05]  /*1eb90*/  @!P3 BRA `(.L_x_1582) ;  /* 0x000005600000b947 */ /* 0x000fea0003800000 */
[----:B------:R-:W0:Y:S01]  /*1eba0*/  LDS.64 R4, [UR5+0x1b0] ;  /* 0x0001b005ff047984 */ /* 0x000e220008000a00 */
[----:B------:R-:W-:Y:S02]  /*1ebb0*/  HADD2.F32 R52, -RZ, R50.H0_H0 ;  /* 0x20000032ff347230 */ /* 0x000fe40000004100 */
[----:B------:R-:W-:Y:S01]  /*1ebc0*/  HADD2.F32 R56, -RZ, R49.H0_H0 ;  /* 0x20000031ff387230 */ /* 0x000fe20000004100 */
[----:B------:R-:W1:Y:S01]  /*1ebd0*/  LDS.64 R2, [UR5+0x1b8] ;  /* 0x0001b805ff027984 */ /* 0x000e620008000a00 */
[----:B------:R-:W-:Y:S02]  /*1ebe0*/  HADD2.F32 R58, -RZ, R48.H0_H0 ;  /* 0x20000030ff3a7230 */ /* 0x000fe40000004100 */
[----:B------:R-:W-:-:S02]  /*1ebf0*/  HADD2.F32 R54, -RZ, R50.H1_H1 ;  /* 0x30000032ff367230 */ /* 0x000fc40000004100 */
[----:B------:R-:W-:Y:S02]  /*1ec00*/  HADD2.F32 R60, -RZ, R47.H0_H0 ;  /* 0x2000002fff3c7230 */ /* 0x000fe40000004100 */
        /* <DEDUP_REMOVED lines=79> */
.L_x_1582:
[----:B------:R-:W0:Y:S01]  /*1f100*/  LDS.64 R2, [UR5+0x230] ;  /* 0x00023005ff027984 */ /* 0x000e220008000a00 */
[----:B------:R-:W-:Y:S01]  /*1f110*/  IMAD.WIDE R104, R37, 0x4, R18 ;  /* 0x0000000425687825 */ /* 0x000fe200078e0212 */
[----:B------:R-:W-:Y:S01]  /*1f120*/  HADD2.F32 R25, -RZ, R50.H0_H0 ;  /* 0x20000032ff197230 */ /* 0x000fe20000004100 */
[----:B------:R-:W-:Y:S01]  /*1f130*/  PRMT R33, R33, 0x5410, R34 ;  /* 0x0000541021217816 */ /* 0x000fe20000000022 */
[----:B------:R-:W1:Y:S01]  /*1f140*/  LDS.64 R4, [UR5+0x238] ;  /* 0x00023805ff047984 */ /* 0x000e620008000a00 */
[--C-:B------:R-:W-:Y:S01]  /*1f150*/  HADD2.F32 R37, -RZ, R48.reuse.H0_H0 ;  /* 0x20000030ff257230 */ /* 0x100fe20000004100 */
[----:B------:R-:W-:Y:S01]  /*1f160*/  PRMT R65, R65, 0x5410, R66 ;  /* 0x0000541041417816 */ /* 0x000fe20000000042 */
[----:B------:R-:W-:Y:S01]  /*1f170*/  HADD2.F32 R51, -RZ, R48.H1_H1 ;  /* 0x30000030ff337230 */ /* 0x000fe20000004100 */
[----:B------:R-:W-:Y:S01]  /*1f180*/  PRMT R35, R35, 0x5410, R64 ;  /* 0x0000541023237816 */ /* 0x000fe20000000040 */
[----:B------:R-:W-:Y:S01]  /*1f190*/  HADD2.F32 R26, -RZ, R49.H0_H0 ;  /* 0x20000031ff1a7230 */ /* 0x000fe20000004100 */
[----:B------:R-:W-:Y:S01]  /*1f1a0*/  PRMT R24, R24, 0x5410, R32 ;  /* 0x0000541018187816 */ /* 0x000fe20000000020 */
[----:B------:R-:W-:Y:S01]  /*1f1b0*/  HADD2.F32 R48, -RZ, R47.H0_H0 ;  /* 0x2000002fff307230 */ /* 0x000fe20000004100 */
[----:B------:R-:W-:Y:S01]  /*1f1c0*/  IADD3 R98, R98, 0x20, RZ ;  /* 0x0000002062627810 */ /* 0x000fe20007ffe0ff */
[----:B------:R-:W-:Y:S01]  /*1f1d0*/  HADD2.F32 R50, -RZ, R50.H1_H1 ;  /* 0x30000032ff327230 */ /* 0x000fe20000004100 */
[----:B------:R-:W-:Y:S01]  /*1f1e0*/  PRMT R43, R43, 0x5410, R42 ;  /* 0x000054102b2b7816 */ /* 0x000fe2000000002a */
[----:B------:R-:W-:Y:S01]  /*1f1f0*/  HADD2.F32 R49, -RZ, R49.H1_H1 ;  /* 0x30000031ff317230 */ /* 0x000fe20000004100 */
[C---:B------:R-:W-:Y:S01]  /*1f200*/  ISETP.GE.AND P0, PT, R98.reuse, c[0x0][0x1b4], PT ;  /* 0x00006d0062007a0c */ /* 0x040fe20003f06270 */
[----:B------:R-:W-:Y:S01]  /*1f210*/  HADD2.F32 R47, -RZ, R47.H1_H1 ;  /* 0x3000002fff2f7230 */ /* 0x000fe20000004100 */
[----:B------:R-:W-:Y:S01]  /*1f220*/  ISETP.LT.AND P1, PT, R98, R103, PT ;  /* 0x000000676200720c */ /* 0x000fe20003f21270 */
[----:B------:R-:W-:Y:S01]  /*1f230*/  HADD2.F32 R55, -RZ, R21.H1_H1 ;  /* 0x30000015ff377230 */ /* 0x000fe20000004100 */
[----:B------:R-:W-:Y:S01]  /*1f240*/  PRMT R30, R30, 0x5410, R29 ;  /* 0x000054101e1e7816 */ /* 0x000fe2000000001d */
[--C-:B------:R-:W-:Y:S01]  /*1f250*/  HADD2.F32 R56, -RZ, R20.reuse.H0_H0 ;  /* 0x20000014ff387230 */ /* 0x100fe20000004100 */
[----:B------:R-:W-:Y:S01]  /*1f260*/  PRMT R41, R41, 0x5410, R31 ;  /* 0x0000541029297816 */ /* 0x000fe2000000001f */
[----:B------:R-:W-:Y:S01]  /*1f270*/  HADD2.F32 R57, -RZ, R20.H1_H1 ;  /* 0x30000014ff397230 */ /* 0x000fe20000004100 */
[----:B------:R-:W-:Y:S01]  /*1f280*/  PRMT R28, R28, 0x5410, R0 ;  /* 0x000054101c1c7816 */ /* 0x000fe20000000000 */
[----:B------:R-:W-:-:S02]  /*1f290*/  HADD2.F32 R67, -RZ, R8.H0_H0 ;  /* 0x20000008ff437230 */ /* 0x000fc40000004100 */
[--C-:B0-----:R-:W-:Y:S02]  /*1f2a0*/  HADD2.F32 R18, -RZ, R2.reuse.H0_H0 ;  /* 0x20000002ff127230 */ /* 0x101fe40000004100 */
[--C-:B------:R-:W-:Y:S02]  /*1f2b0*/  HADD2.F32 R59, -RZ, R3.reuse.H0_H0 ;  /* 0x20000003ff3b7230 */ /* 0x100fe40000004100 */
[----:B------:R-:W-:Y:S01]  /*1f2c0*/  HADD2.F32 R58, -RZ, R3.H1_H1 ;  /* 0x30000003ff3a7230 */ /* 0x000fe20000004100 */
[-C--:B------:R-:W-:Y:S01]  /*1f2d0*/  FFMA.FTZ R3, R25, R18.reuse, RZ ;  /* 0x0000001219037223 */ /* 0x080fe200000100ff */
[----:B------:R-:W-:Y:S01]  /*1f2e0*/  HADD2.F32 R2, -RZ, R2.H1_H1 ;  /* 0x30000002ff027230 */ /* 0x000fe20000004100 */
[-C--:B------:R-:W-:Y:S01]  /*1f2f0*/  FFMA.FTZ R52, R26, R18.reuse, RZ ;  /* 0x000000121a347223 */ /* 0x080fe200000100ff */
[--C-:B-1----:R-:W-:Y:S01]  /*1f300*/  HADD2.F32 R20, -RZ, R5.reuse.H0_H0 ;  /* 0x20000005ff147230 */ /* 0x102fe20000004100 */
[-C--:B------:R-:W-:Y:S01]  /*1f310*/  FFMA.FTZ R53, R37, R18.reuse, RZ ;  /* 0x0000001225357223 */ /* 0x080fe200000100ff */
[----:B------:R-:W-:Y:S01]  /*1f320*/  HADD2.F32 R72, -RZ, R5.H1_H1 ;  /* 0x30000005ff487230 */ /* 0x000fe20000004100 */
[----:B------:R-:W-:-:S02]  /*1f330*/  FFMA.FTZ R54, R48, R18, RZ ;  /* 0x0000001230367223 */ /* 0x000fc400000100ff */
[-C--:B------:R-:W-:Y:S02]  /*1f340*/  FFMA.FTZ R19, R50, R2.reuse, R3 ;  /* 0x0000000232137223 */ /* 0x080fe40000010003 */
[-C--:B------:R-:W-:Y:S01]  /*1f350*/  FFMA.FTZ R18, R49, R2.reuse, R52 ;  /* 0x0000000231127223 */ /* 0x080fe20000010034 */
[--C-:B------:R-:W-:Y:S01]  /*1f360*/  HADD2.F32 R52, -RZ, R23.reuse.H0_H0 ;  /* 0x20000017ff347230 */ /* 0x100fe20000004100 */
[-C--:B------:R-:W-:Y:S01]  /*1f370*/  FFMA.FTZ R60, R51, R2.reuse, R53 ;  /* 0x00000002333c7223 */ /* 0x080fe20000010035 */
[--C-:B------:R-:W-:Y:S01]  /*1f380*/  HADD2.F32 R53, -RZ, R22.reuse.H0_H0 ;  /* 0x20000016ff357230 */ /* 0x100fe20000004100 */
[----:B------:R-:W-:Y:S01]  /*1f390*/  FFMA.FTZ R61, R47, R2, R54 ;  /* 0x000000022f3d7223 */ /* 0x000fe20000010036 */
[----:B------:R-:W-:Y:S01]  /*1f3a0*/  HADD2.F32 R23, -RZ, R23.H1_H1 ;  /* 0x30000017ff177230 */ /* 0x000fe20000004100 */
[----:B------:R-:W0:Y:S01]  /*1f3b0*/  LDS.64 R2, [UR5+0x2b0] ;  /* 0x0002b005ff027984 */ /* 0x000e220008000a00 */
[----:B------:R-:W-:Y:S01]  /*1f3c0*/  HADD2.F32 R22, -RZ, R22.H1_H1 ;  /* 0x30000016ff167230 */ /* 0x000fe20000004100 */
[-C--:B------:R-:W-:Y:S01]  /*1f3d0*/  FFMA.FTZ R19, R52, R59.reuse, R19 ;  /* 0x0000003b34137223 */ /* 0x080fe20000010013 */
[----:B------:R-:W-:Y:S01]  /*1f3e0*/  HADD2.F32 R54, -RZ, R21.H0_H0 ;  /* 0x20000015ff367230 */ /* 0x000fe20000004100 */
[----:B------:R-:W-:-:S02]  /*1f3f0*/  FFMA.FTZ R21, R53, R59, R18 ;  /* 0x0000003b35157223 */ /* 0x000fc40000010012 */
[-C--:B------:R-:W-:Y:S01]  /*1f400*/  FFMA.FTZ R18, R23, R58.reuse, R19 ;  /* 0x0000003a17127223 */ /* 0x080fe20000010013 */
[--C-:B------:R-:W-:Y:S01]  /*1f410*/  HADD2.F32 R19, -RZ, R4.reuse.H0_H0 ;  /* 0x20000004ff137230 */ /* 0x100fe20000004100 */
[-C--:B------:R-:W-:Y:S01]  /*1f420*/  FFMA.FTZ R62, R22, R58.reuse, R21 ;  /* 0x0000003a163e7223 */ /* 0x080fe20000010015 */
[----:B------:R-:W-:Y:S01]  /*1f430*/  HADD2.F32 R21, -RZ, R4.H1_H1 ;  /* 0x30000004ff157230 */ /* 0x000fe20000004100 */
[-C--:B------:R-:W-:Y:S01]  /*1f440*/  FFMA.FTZ R60, R54, R59.reuse, R60 ;  /* 0x0000003b363c7223 */ /* 0x080fe2000001003c */
[----:B------:R-:W1:Y:S01]  /*1f450*/  LDS.64 R4, [UR5+0x2b8] ;  /* 0x0002b805ff047984 */ /* 0x000e620008000a00 */
[----:B------:R-:W-:Y:S01]  /*1f460*/  FFMA.FTZ R61, R56, R59, R61 ;  /* 0x0000003b383d7223 */ /* 0x000fe2000001003d */
        /* <DEDUP_REMOVED lines=30> */
[--C-:B0-----:R-:W-:Y:S01]  /*1f650*/  HADD2.F32 R8, -RZ, R2.reuse.H0_H0 ;  /* 0x20000002ff087230 */ /* 0x101fe20000004100 */
[-C--:B------:R-:W-:Y:S01]  /*1f660*/  FFMA.FTZ R6, R71, R72.reuse, R73 ;  /* 0x0000004847067223 */ /* 0x080fe20000010049 */
[----:B------:R-:W-:Y:S01]  /*1f670*/  HADD2.F32 R2, -RZ, R2.H1_H1 ;  /* 0x30000002ff027230 */ /* 0x000fe20000004100 */
[-C--:B------:R-:W-:Y:S01]  /*1f680*/  FFMA.FTZ R19, R70, R72.reuse, R19 ;  /* 0x0000004846137223 */ /* 0x080fe20000010013 */
[--C-:B------:R-:W-:Y:S01]  /*1f690*/  HADD2.F32 R73, -RZ, R3.reuse.H0_H0 ;  /* 0x20000003ff497230 */ /* 0x100fe20000004100 */
[----:B------:R-:W-:Y:S01]  /*1f6a0*/  FFMA.FTZ R7, R17, R72, R20 ;  /* 0x0000004811077223 */ /* 0x000fe20000010014 */
[----:B------:R-:W-:Y:S01]  /*1f6b0*/  HADD2.F32 R18, -RZ, R3.H1_H1 ;  /* 0x30000003ff127230 */ /* 0x000fe20000004100 */
[----:B------:R-:W-:-:S02]  /*1f6c0*/  FFMA.FTZ R3, R25, R8, RZ ;  /* 0x0000000819037223 */ /* 0x000fc400000100ff */
[-C--:B------:R-:W-:Y:S02]  /*1f6d0*/  FFMA.FTZ R20, R26, R8.reuse, RZ ;  /* 0x000000081a147223 */ /* 0x080fe400000100ff */
[-C--:B------:R-:W-:Y:S02]  /*1f6e0*/  FFMA.FTZ R72, R37, R8.reuse, RZ ;  /* 0x0000000825487223 */ /* 0x080fe400000100ff */
[----:B------:R-:W-:Y:S02]  /*1f6f0*/  FFMA.FTZ R8, R48, R8, RZ ;  /* 0x0000000830087223 */ /* 0x000fe400000100ff */
[-C--:B------:R-:W-:Y:S02]  /*1f700*/  FFMA.FTZ R3, R50, R2.reuse, R3 ;  /* 0x0000000232037223 */ /* 0x080fe40000010003 */
[-C--:B------:R-:W-:Y:S02]  /*1f710*/  FFMA.FTZ R72, R51, R2.reuse, R72 ;  /* 0x0000000233487223 */ /* 0x080fe40000010048 */
[----:B------:R-:W-:-:S02]  /*1f720*/  FFMA.FTZ R20, R49, R2, R20 ;  /* 0x0000000231147223 */ /* 0x000fc40000010014 */
[----:B------:R-:W-:Y:S02]  /*1f730*/  FFMA.FTZ R8, R47, R2, R8 ;  /* 0x000000022f087223 */ /* 0x000fe40000010008 */
[-C--:B------:R-:W-:Y:S02]  /*1f740*/  FFMA.FTZ R3, R52, R73.reuse, R3 ;  /* 0x0000004934037223 */ /* 0x080fe40000010003 */
[-C--:B------:R-:W-:Y:S02]  /*1f750*/  FFMA.FTZ R72, R54, R73.reuse, R72 ;  /* 0x0000004936487223 */ /* 0x080fe40000010048 */
[-C--:B------:R-:W-:Y:S02]  /*1f760*/  FFMA.FTZ R75, R53, R73.reuse, R20 ;  /* 0x00000049354b7223 */ /* 0x080fe40000010014 */
[----:B------:R-:W-:Y:S01]  /*1f770*/  FFMA.FTZ R8, R56, R73, R8 ;  /* 0x0000004938087223 */ /* 0x000fe20000010008 */
[--C-:B-1----:R-:W-:Y:S01]  /*1f780*/  HADD2.F32 R73, -RZ, R4.reuse.H0_H0 ;  /* 0x20000004ff497230 */ /* 0x102fe20000004100 */
[-C--:B------:R-:W-:Y:S01]  /*1f790*/  FFMA.FTZ R2, R23, R18.reuse, R3 ;  /* 0x0000001217027223 */ /* 0x080fe20000010003 */
[----:B------:R-:W-:Y:S01]  /*1f7a0*/  HADD2.F32 R3, -RZ, R4.H1_H1 ;  /* 0x30000004ff037230 */ /* 0x000fe20000004100 */
[----:B------:R-:W-:-:S02]  /*1f7b0*/  FFMA.FTZ R72, R55, R18, R72 ;  /* 0x0000001237487223 */ /* 0x000fc40000010048 */
[-C--:B------:R-:W-:Y:S02]  /*1f7c0*/  FFMA.FTZ R75, R22, R18.reuse, R75 ;  /* 0x00000012164b7223 */ /* 0x080fe4000001004b */
[----:B------:R-:W-:Y:S01]  /*1f7d0*/  FFMA.FTZ R20, R57, R18, R8 ;  /* 0x0000001239147223 */ /* 0x000fe20000010008 */
[--C-:B------:R-:W-:Y:S01]  /*1f7e0*/  HADD2.F32 R8, -RZ, R5.reuse.H0_H0 ;  /* 0x20000005ff087230 */ /* 0x100fe20000004100 */
[-C--:B------:R-:W-:Y:S01]  /*1f7f0*/  FFMA.FTZ R2, R61, R73.reuse, R2 ;  /* 0x000000493d027223 */ /* 0x080fe20000010002 */
[----:B------:R-:W-:Y:S01]  /*1f800*/  HADD2.F32 R18, -RZ, R5.H1_H1 ;  /* 0x30000005ff127230 */ /* 0x000fe20000004100 */
[-C--:B------:R-:W-:Y:S02]  /*1f810*/  FFMA.FTZ R72, R59, R73.reuse, R72 ;  /* 0x000000493b487223 */ /* 0x080fe40000010048 */
[-C--:B------:R-:W-:Y:S02]  /*1f820*/  FFMA.FTZ R75, R60, R73.reuse, R75 ;  /* 0x000000493c4b7223 */ /* 0x080fe4000001004b */
[----:B------:R-:W-:-:S02]  /*1f830*/  FFMA.FTZ R20, R58, R73, R20 ;  /* 0x000000493a147223 */ /* 0x000fc40000010014 */
[-C--:B------:R-:W-:Y:S02]  /*1f840*/  FFMA.FTZ R5, R45, R3.reuse, R72 ;  /* 0x000000032d057223 */ /* 0x080fe40000010048 */
[-C--:B------:R-:W-:Y:S02]  /*1f850*/  FFMA.FTZ R4, R46, R3.reuse, R2 ;  /* 0x000000032e047223 */ /* 0x080fe40000010002 */
[-C--:B------:R-:W-:Y:S02]  /*1f860*/  FFMA.FTZ R75, R44, R3.reuse, R75 ;  /* 0x000000032c4b7223 */ /* 0x080fe4000001004b */
[----:B------:R-:W-:Y:S02]  /*1f870*/  FFMA.FTZ R72, R68, R3, R20 ;  /* 0x0000000344487223 */ /* 0x000fe40000010014 */
[----:B------:R-:W0:Y:S01]  /*1f880*/  LDS.64 R2, [UR5+0x330] ;  /* 0x00033005ff027984 */ /* 0x000e220008000a00 */
[-C--:B------:R-:W-:Y:S02]  /*1f890*/  FFMA.FTZ R4, R67, R8.reuse, R4 ;  /* 0x0000000843047223 */ /* 0x080fe40000010004 */
[----:B------:R-:W-:-:S02]  /*1f8a0*/  FFMA.FTZ R75, R63, R8, R75 ;  /* 0x000000083f4b7223 */ /* 0x000fc4000001004b */
[----:B------:R-:W-:Y:S02]  /*1f8b0*/  FMUL.FTZ R19, R19, R38 ;  /* 0x0000002613137220 */ /* 0x000fe40000410000 */
[-C--:B------:R-:W-:Y:S02]  /*1f8c0*/  FFMA.FTZ R20, R62, R8.reuse, R5 ;  /* 0x000000083e147223 */ /* 0x080fe40000010005 */
[----:B------:R-:W-:Y:S02]  /*1f8d0*/  FFMA.FTZ R72, R27, R8, R72 ;  /* 0x000000081b487223 */ /* 0x000fe40000010048 */
[----:B------:R-:W-:Y:S02]  /*1f8e0*/  FMUL.FTZ R21, R21, R36 ;  /* 0x0000002415157220 */ /* 0x000fe40000410000 */
[-C--:B------:R-:W-:Y:S01]  /*1f8f0*/  FFMA.FTZ R5, R69, R18.reuse, R4 ;  /* 0x0000001245057223 */ /* 0x080fe20000010004 */
[----:B------:R-:W-:Y:S01]  /*1f900*/  F2FP.PACK_AB R4, RZ, R19 ;  /* 0x00000013ff04723e */ /* 0x000fe200000000ff */
[-C--:B------:R-:W-:Y:S01]  /*1f910*/  FFMA.FTZ R75, R70, R18.reuse, R75 ;  /* 0x00000012464b7223 */ /* 0x080fe2000001004b */
[----:B------:R-:W-:Y:S01]  /*1f920*/  F2FP.PACK_AB R21, RZ, R21 ;  /* 0x00000015ff15723e */ /* 0x000fe200000000ff */
[----:B------:R-:W-:-:S02]  /*1f930*/  FFMA.FTZ R20, R71, R18, R20 ;  /* 0x0000001247147223 */ /* 0x000fc40000010014 */
[----:B------:R-:W-:Y:S01]  /*1f940*/  FFMA.FTZ R73, R17, R18, R72 ;  /* 0x0000001211497223 */ /* 0x000fe20000010048 */
[----:B------:R-:W-:Y:S01]  /*1f950*/  PRMT R21, R21, 0x5410, R4 ;  /* 0x0000541015157816 */ /* 0x000fe20000000004 */
[----:B------:R-:W1:Y:S01]  /*1f960*/  LDS.64 R18, [UR5+0x338] ;  /* 0x00033805ff127984 */ /* 0x000e620008000a00 */
[----:B------:R-:W-:Y:S02]  /*1f970*/  FMUL.FTZ R6, R6, R39 ;  /* 0x0000002706067220 */ /* 0x000fe40000410000 */
[----:B------:R-:W-:Y:S02]  /*1f980*/  FMUL.FTZ R7, R7, R40 ;  /* 0x0000002807077220 */ /* 0x000fe40000410000 */
        /* <DEDUP_REMOVED lines=8> */
[----:B------:R-:W-:Y:S01]  /*1fa10*/  HFMA2.MMA R8, R21, 1, 1, R33 ;  /* 0x3c003c0015087835 */ /* 0x000fe20000000021 */
[----:B------:R-:W-:-:S02]  /*1fa20*/  F2FP.PACK_AB R20, RZ, R20 ;  /* 0x00000014ff14723e */ /* 0x000fc400000000ff */
[----:B------:R-:W-:Y:S02]  /*1fa30*/  F2FP.PACK_AB R73, RZ, R73 ;  /* 0x00000049ff49723e */ /* 0x000fe400000000ff */
[----:B------:R-:W-:Y:S01]  /*1fa40*/  PRMT R6, R6, 0x5410, R7 ;  /* 0x0000541006067816 */ /* 0x000fe20000000007 */
[--C-:B0-----:R-:W-:Y:S01]  /*1fa50*/  HADD2.F32 R4, -RZ, R2.reuse.H0_H0 ;  /* 0x20000002ff047230 */ /* 0x101fe20000004100 */
[----:B------:R-:W-:Y:S01]  /*1fa60*/  PRMT R5, R5, 0x5410, R75 ;  /* 0x0000541005057816 */ /* 0x000fe2000000004b */
[----:B------:R-:W-:Y:S01]  /*1fa70*/  HADD2.F32 R2, -RZ, R2.H1_H1 ;  /* 0x30000002ff027230 */ /* 0x000fe20000004100 */
[----:B------:R-:W-:Y:S01]  /*1fa80*/  PRMT R33, R20, 0x5410, R73 ;  /* 0x0000541014217816 */ /* 0x000fe20000000049 */
[----:B------:R-:W-:Y:S01]  /*1fa90*/  HADD2 R7, R6, R65 ;  /* 0x0000004106077230 */ /* 0x000fe20000000000 */
[----:B------:R-:W0:Y:S01]  /*1faa0*/  LDS.64 R20, [UR5+0x3b0] ;  /* 0x0003b005ff147984 */ /* 0x000e220008000a00 */
[-C--:B------:R-:W-:Y:S01]  /*1fab0*/  FFMA.FTZ R32, R26, R4.reuse, RZ ;  /* 0x000000041a207223 */ /* 0x080fe200000100ff */
[----:B------:R-:W-:Y:S01]  /*1fac0*/  HFMA2.MMA R6, R5, 1, 1, R35 ;  /* 0x3c003c0005067835 */ /* 0x000fe20000000023 */
[----:B------:R-:W-:Y:S01]  /*1fad0*/  FFMA.FTZ R34, R37, R4, RZ ;  /* 0x0000000425227223 */ /* 0x000fe200000100ff */
[----:B------:R-:W-:Y:S01]  /*1fae0*/  HFMA2.MMA R5, R33, 1, 1, R24 ;  /* 0x3c003c0021057835 */ /* 0x000fe20000000018 */
[--C-:B------:R-:W-:Y:S01]  /*1faf0*/  HADD2.F32 R33, -RZ, R3.reuse.H0_H0 ;  /* 0x20000003ff217230 */ /* 0x100fe20000004100 */
[----:B------:R-:W-:Y:S01]  /*1fb00*/  FFMA.FTZ R32, R49, R2, R32 ;  /* 0x0000000231207223 */ /* 0x000fe20000010020 */
[----:B------:R-:W-:Y:S01]  /*1fb10*/  HADD2.F32 R24, -RZ, R3.H1_H1 ;  /* 0x30000003ff187230 */ /* 0x000fe20000004100 */
[----:B------:R-:W-:-:S02]  /*1fb20*/  FFMA.FTZ R3, R25, R4, RZ ;  /* 0x0000000419037223 */ /* 0x000fc400000100ff */
[----:B------:R-:W-:Y:S02]  /*1fb30*/  FFMA.FTZ R4, R48, R4, RZ ;  /* 0x0000000430047223 */ /* 0x000fe400000100ff */
[-C--:B------:R-:W-:Y:S02]  /*1fb40*/  FFMA.FTZ R3, R50, R2.reuse, R3 ;  /* 0x0000000232037223 */ /* 0x080fe40000010003 */
[-C--:B------:R-:W-:Y:S02]  /*1fb50*/  FFMA.FTZ R34, R51, R2.reuse, R34 ;  /* 0x0000000233227223 */ /* 0x080fe40000010022 */
[----:B------:R-:W-:Y:S02]  /*1fb60*/  FFMA.FTZ R2, R47, R2, R4 ;  /* 0x000000022f027223 */ /* 0x000fe40000010004 */
[-C--:B------:R-:W-:Y:S02]  /*1fb70*/  FFMA.FTZ R4, R52, R33.reuse, R3 ;  /* 0x0000002134047223 */ /* 0x080fe40000010003 */
[----:B------:R-:W-:-:S02]  /*1fb80*/  FFMA.FTZ R64, R56, R33, R2 ;  /* 0x0000002138407223 */ /* 0x000fc40000010002 */
[----:B------:R-:W2:Y:S01]  /*1fb90*/  LDS.64 R2, [UR5+0x3b8] ;  /* 0x0003b805ff027984 */ /* 0x000ea20008000a00 */
[-C--:B------:R-:W-:Y:S01]  /*1fba0*/  FFMA.FTZ R35, R53, R33.reuse, R32 ;  /* 0x0000002135237223 */ /* 0x080fe20000010020 */
[----:B------:R-:W-:Y:S01]  /*1fbb0*/  UMOV UR5, UR4 ;  /* 0x0000000400057c82 */ /* 0x000fe20008000000 */
[----:B------:R-:W-:Y:S01]  /*1fbc0*/  FFMA.FTZ R34, R54, R33, R34 ;  /* 0x0000002136227223 */ /* 0x000fe20000010022 */
[--C-:B-1----:R-:W-:Y:S01]  /*1fbd0*/  HADD2.F32 R33, -RZ, R18.reuse.H0_H0 ;  /* 0x20000012ff217230 */ /* 0x102fe20000004100 */
[-C--:B------:R-:W-:Y:S01]  /*1fbe0*/  FFMA.FTZ R32, R22, R24.reuse, R35 ;  /* 0x0000001816207223 */ /* 0x080fe20000010023 */
[----:B------:R-:W-:Y:S01]  /*1fbf0*/  HADD2.F32 R35, -RZ, R18.H1_H1 ;  /* 0x30000012ff237230 */ /* 0x000fe20000004100 */
[-C--:B------:R-:W-:Y:S01]  /*1fc00*/  FFMA.FTZ R4, R23, R24.reuse, R4 ;  /* 0x0000001817047223 */ /* 0x080fe20000010004 */
[--C-:B------:R-:W-:Y:S01]  /*1fc10*/  HADD2.F32 R18, -RZ, R19.reuse.H0_H0 ;  /* 0x20000013ff127230 */ /* 0x100fe20000004100 */
[-C--:B------:R-:W-:Y:S02]  /*1fc20*/  FFMA.FTZ R34, R55, R24.reuse, R34 ;  /* 0x0000001837227223 */ /* 0x080fe40000010022 */
[----:B------:R-:W-:Y:S01]  /*1fc30*/  FFMA.FTZ R64, R57, R24, R64 ;  /* 0x0000001839407223 */ /* 0x000fe20000010040 */
[----:B------:R-:W-:Y:S01]  /*1fc40*/  HADD2.F32 R24, -RZ, R19.H1_H1 ;  /* 0x30000013ff187230 */ /* 0x000fe20000004100 */
[----:B------:R-:W-:-:S02]  /*1fc50*/  FFMA.FTZ R32, R60, R33, R32 ;  /* 0x000000213c207223 */ /* 0x000fc40000010020 */
[-C--:B------:R-:W-:Y:S02]  /*1fc60*/  FFMA.FTZ R4, R61, R33.reuse, R4 ;  /* 0x000000213d047223 */ /* 0x080fe40000010004 */
[-C--:B------:R-:W-:Y:S01]  /*1fc70*/  FFMA.FTZ R34, R59, R33.reuse, R34 ;  /* 0x000000213b227223 */ /* 0x080fe20000010022 */
[----:B0-----:R-:W-:Y:S01]  /*1fc80*/  HADD2.F32 R65, -RZ, R21.H0_H0 ;  /* 0x20000015ff417230 */ /* 0x001fe20000004100 */
[----:B------:R-:W-:Y:S02]  /*1fc90*/  FFMA.FTZ R64, R58, R33, R64 ;  /* 0x000000213a407223 */ /* 0x000fe40000010040 */
        /* <DEDUP_REMOVED lines=8> */
[--C-:B------:R-:W-:Y:S01]  /*1fd20*/  HADD2.F32 R18, -RZ, R20.reuse.H0_H0 ;  /* 0x20000014ff127230 */ /* 0x100fe20000004100 */
[-C--:B------:R-:W-:Y:S01]  /*1fd30*/  FFMA.FTZ R33, R69, R24.reuse, R4 ;  /* 0x0000001845217223 */ /* 0x080fe20000010004 */
[----:B------:R-:W-:Y:S01]  /*1fd40*/  HADD2.F32 R20, -RZ, R20.H1_H1 ;  /* 0x30000014ff147230 */ /* 0x000fe20000004100 */
[----:B------:R-:W-:Y:S01]  /*1fd50*/  FFMA.FTZ R35, R70, R24, R19 ;  /* 0x0000001846237223 */ /* 0x000fe20000010013 */
[----:B------:R-:W-:Y:S01]  /*1fd60*/  HADD2.F32 R4, -RZ, R21.H1_H1 ;  /* 0x30000015ff047230 */ /* 0x000fe20000004100 */
[-C--:B------:R-:W-:Y:S01]  /*1fd70*/  FFMA.FTZ R25, R25, R18.reuse, RZ ;  /* 0x0000001219197223 */ /* 0x080fe200000100ff */
[----:B--2---:R-:W-:Y:S01]  /*1fd80*/  HADD2.F32 R21, -RZ, R2.H0_H0 ;  /* 0x20000002ff157230 */ /* 0x004fe20000004100 */
        /* <DEDUP_REMOVED lines=12> */
[----:B------:R-:W-:Y:S01]  /*1fe50*/  HADD2.F32 R23, -RZ, R2.H1_H1 ;  /* 0x30000002ff177230 */ /* 0x000fe20000004100 */
[-C--:B------:R-:W-:Y:S01]  /*1fe60*/  FFMA.FTZ R53, R22, R4.reuse, R53 ;  /* 0x0000000416357223 */ /* 0x080fe20000010035 */
[----:B------:R-:W-:Y:S01]  /*1fe70*/  HADD2.F32 R2, -RZ, R3.H0_H0 ;  /* 0x20000003ff027230 */ /* 0x000fe20000004100 */
[----:B------:R-:W-:-:S02]  /*1fe80*/  FFMA.FTZ R20, R55, R4, R37 ;  /* 0x0000000437147223 */ /* 0x000fc40000010025 */
[----:B------:R-:W-:Y:S01]  /*1fe90*/  FFMA.FTZ R56, R57, R4, R56 ;  /* 0x0000000439387223 */ /* 0x000fe20000010038 */
[----:B------:R-:W-:Y:S01]  /*1fea0*/  HADD2.F32 R4, -RZ, R3.H1_H1 ;  /* 0x30000003ff047230 */ /* 0x000fe20000004100 */
[-C--:B------:R-:W-:Y:S02]  /*1feb0*/  FFMA.FTZ R18, R61, R21.reuse, R18 ;  /* 0x000000153d127223 */ /* 0x080fe40000010012 */
        /* <DEDUP_REMOVED lines=11> */
[-C--:B------:R-:W-:Y:S02]  /*1ff70*/  FFMA.FTZ R69, R69, R4.reuse, R18 ;  /* 0x0000000445457223 */ /* 0x080fe40000010012 */
[----:B------:R-:W-:Y:S02]  /*1ff80*/  FFMA.FTZ R53, R70, R4, R53 ;  /* 0x0000000446357223 */ /* 0x000fe40000010035 */
[-C--:B------:R-:W-:Y:S02]  /*1ff90*/  FFMA.FTZ R19, R17, R24.reuse, R64 ;  /* 0x0000001811137223 */ /* 0x080fe40000010040 */
[C---:B------:R-:W-:Y:S02]  /*1ffa0*/  FFMA.FTZ R32, R71.reuse, R24, R32 ;  /* 0x0000001847207223 */ /* 0x040fe40000010020 */
[----:B------:R-:W-:-:S02]  /*1ffb0*/  FFMA.FTZ R2, R71, R4, R45 ;  /* 0x0000000447027223 */ /* 0x000fc4000001002d */
[----:B------:R-:W-:Y:S02]  /*1ffc0*/  FFMA.FTZ R17, R17, R4, R56 ;  /* 0x0000000411117223 */ /* 0x000fe40000010038 */
[-C--:B------:R-:W-:Y:S02]  /*1ffd0*/  FMUL.FTZ R33, R33, R36.reuse ;  /* 0x0000002421217220 */ /* 0x080fe40000410000 */
[----:B------:R-:W-:Y:S02]  /*1ffe0*/  FMUL.FTZ R69, R69, R36 ;  /* 0x0000002445457220 */ /* 0x000fe40000410000 */
[-C--:B------:R-:W-:Y:S01]  /*1fff0*/  FMUL.FTZ R35, R35, R38.reuse ;  /* 0x0000002623237220 */ /* 0x080fe20000410000 */
        /* <DEDUP_REMOVED lines=22> */
.L_x_1566:
[----:B------:R-:W-:-:S04]  /*20160*/  ISETP.GE.AND P0, PT, R98, R103, PT ;  /* 0x000000676200720c */ /* 0x000fc80003f06270 */
[----:B------:R-:W-:-:S13]  /*20170*/  ISETP.GE.OR P0, PT, R98, c[0x0][0x1b8], P0 ;  /* 0x00006e0062007a0c */ /* 0x000fda0000706670 */
[----:B------:R-:W-:Y:S05]  /*20180*/  @P0 BRA `(.L_x_1584) ;  /* 0x0000370000000947 */ /* 0x000fea0003800000 */
.L_x_1589:
[----:B------:R-:W-:Y:S01]  /*20190*/  ISETP.NE.AND P0, PT, R98, R95, PT ;  /* 0x0000005f6200720c */ /* 0x000fe20003f05270 */
[----:B------:R-:W2:Y:S01]  /*201a0*/  LDG.E.128.CONSTANT R20, [R104.64] ;  /* 0x0000000668147981 */ /* 0x000ea2000c1e9d00 */
[----:B------:R-:W-:-:S11]  /*201b0*/  MOV R107, c[0x0][0x18c] ;  /* 0x00006300006b7a02 */ /* 0x000fd60000000f00 */
[----:B------:R-:W-:Y:S02]  /*201c0*/  @!P0 IADD3 R96, R96, 0x1, RZ ;  /* 0x0000000160608810 */ /* 0x000fe40007ffe0ff */
[----:B------:R-:W-:Y:S02]  /*201d0*/  @!P0 LEA R18, R98, 0x1, 0x1 ;  /* 0x0000000162128811 */ /* 0x000fe400078e08ff */
[----:B------:R-:W-:Y:S02]  /*201e0*/  @!P0 MOV R19, 0x2 ;  /* 0x0000000200138802 */ /* 0x000fe40000000f00 */
[----:B------:R-:W-:Y:S01]  /*201f0*/  @!P0 LEA R36, R96, R1, 0x3 ;  /* 0x0000000160248211 */ /* 0x000fe200078e18ff */
[----:B------:R-:W-:-:S04]  /*20200*/  IMAD.WIDE R34, R107, 0x4, R104 ;  /* 0x000000046b227825 */ /* 0x000fc800078e0268 */
[----:B------:R-:W-:Y:S01]  /*20210*/  @!P0 IMAD.WIDE R18, R18, R19, c[0x0][0x198] ;  /* 0x0000660012128625 */ /* 0x000fe200078e0213 */
[----:B------:R-:W3:Y:S04]  /*20220*/  @!P0 LDL.64 R36, [R36] ;  /* 0x0000000024248983 */ /* 0x000ee80000100a00 */
[----:B------:R0:W4:Y:S04]  /*20230*/  LDG.E.128.CONSTANT R24, [R34.64] ;  /* 0x0000000622187981 */ /* 0x000128000c1e9d00 */
[----:B------:R1:W5:Y:S01]  /*20240*/  @!P0 LDG.E.U16.CONSTANT R19, [R18.64] ;  /* 0x0000000612138981 */ /* 0x000362000c1e9500 */
[----:B------:R-:W-:-:S05]  /*20250*/  IMAD.WIDE R108, R107, 0x4, R34 ;  /* 0x000000046b6c7825 */ /* 0x000fca00078e0222 */
[----:B------:R-:W4:Y:S01]  /*20260*/  LDG.E.128.CONSTANT R28, [R108.64] ;  /* 0x000000066c1c7981 */ /* 0x000f22000c1e9d00 */
[----:B------:R-:W-:Y:S01]  /*20270*/  HFMA2.MMA R32, -RZ, RZ, 0, 0.125 ;  /* 0x00003000ff207435 */ /* 0x000fe200000001ff */
[----:B------:R-:W-:-:S09]  /*20280*/  MOV R17, 0x2400 ;  /* 0x0000240000117802 */ /* 0x000fd20000000f00 */
[----:B------:R-:W-:Y:S02]  /*20290*/  PRMT R32, R17, 0x5410, R32 ;  /* 0x0000541011207816 */ /* 0x000fe40000000020 */
[----:B------:R-:W-:Y:S02]  /*202a0*/  ISETP.NE.AND P1, PT, R101, RZ, PT ;  /* 0x000000ff6500720c */ /* 0x000fe40003f25270 */
[----:B------:R-:W-:Y:S02]  /*202b0*/  ISETP.NE.AND P2, PT, R99, RZ, PT ;  /* 0x000000ff6300720c */ /* 0x000fe40003f45270 */
[----:B------:R-:W-:Y:S02]  /*202c0*/  ISETP.NE.AND P3, PT, R97, RZ, PT ;  /* 0x000000ff6100720c */ /* 0x000fe40003f65270 */
[C---:B--2---:R-:W-:Y:S02]  /*202d0*/  LOP3.LUT R61, R20.reuse, 0x70007, RZ, 0xc0, !PT ;  /* 0x00070007143d7812 */ /* 0x044fe400078ec0ff */
[----:B------:R-:W-:-:S02]  /*202e0*/  LOP3.LUT R17, R20, 0x380038, RZ, 0xc0, !PT ;  /* 0x0038003814117812 */ /* 0x000fc400078ec0ff */
[--C-:B------:R-:W-:Y:S02]  /*202f0*/  SHF.R.U32.HI R58, RZ, 0x6, R20.reuse ;  /* 0x00000006ff3a7819 */ /* 0x100fe40000011614 */
[----:B------:R-:W-:Y:S02]  /*20300*/  SHF.R.U32.HI R20, RZ, 0xf, R20 ;  /* 0x0000000fff147819 */ /* 0x000fe40000011614 */
[C---:B------:R-:W-:Y:S02]  /*20310*/  LOP3.LUT R65, R21.reuse, 0x70007, RZ, 0xc0, !PT ;  /* 0x0007000715417812 */ /* 0x040fe400078ec0ff */
[----:B-1----:R-:W-:Y:S02]  /*20320*/  LOP3.LUT R18, R21, 0x380038, RZ, 0xc0, !PT ;  /* 0x0038003815127812 */ /* 0x002fe400078ec0ff */
[--C-:B------:R-:W-:Y:S02]  /*20330*/  SHF.R.U32.HI R57, RZ, 0x6, R21.reuse ;  /* 0x00000006ff397819 */ /* 0x100fe40000011615 */
[----:B------:R-:W-:-:S02]  /*20340*/  SHF.R.U32.HI R33, RZ, 0xf, R21 ;  /* 0x0000000fff217819 */ /* 0x000fc40000011615 */
[C---:B------:R-:W-:Y:S02]  /*20350*/  LOP3.LUT R71, R23.reuse, 0x70007, RZ, 0xc0, !PT ;  /* 0x0007000717477812 */ /* 0x040fe400078ec0ff */
[----:B------:R-:W-:Y:S02]  /*20360*/  LOP3.LUT R47, R23, 0x380038, RZ, 0xc0, !PT ;  /* 0x00380038172f7812 */ /* 0x000fe400078ec0ff */
[--C-:B------:R-:W-:Y:S02]  /*20370*/  SHF.R.U32.HI R69, RZ, 0x6, R23.reuse ;  /* 0x00000006ff457819 */ /* 0x100fe40000011617 */
[----:B---3--:R-:W-:Y:S02]  /*20380*/  @!P0 PRMT R94, R36, 0x7610, R94 ;  /* 0x00007610245e8816 */ /* 0x008fe4000000005e */
[----:B0-----:R-:W-:Y:S02]  /*20390*/  SHF.R.U32.HI R35, RZ, 0xf, R23 ;  /* 0x0000000fff237819 */ /* 0x001fe40000011617 */
[----:B------:R-:W-:-:S02]  /*203a0*/  @!P0 PRMT R94, R94, 0x7610, R36 ;  /* 0x000076105e5e8816 */ /* 0x000fc40000000024 */
[C---:B------:R-:W-:Y:S02]  /*203b0*/  LOP3.LUT R67, R22.reuse, 0x70007, RZ, 0xc0, !PT ;  /* 0x0007000716437812 */ /* 0x040fe400078ec0ff */
[----:B-----5:R-:W-:Y:S02]  /*203c0*/  @!P0 IADD3 R95, R19, R98, RZ ;  /* 0x00000062135f8210 */ /* 0x020fe40007ffe0ff */
[----:B------:R-:W-:Y:S02]  /*203d0*/  LOP3.LUT R21, R22, 0x380038, RZ, 0xc0, !PT ;  /* 0x0038003816157812 */ /* 0x000fe400078ec0ff */
[--C-:B------:R-:W-:Y:S02]  /*203e0*/  SHF.R.U32.HI R63, RZ, 0x6, R22.reuse ;  /* 0x00000006ff3f7819 */ /* 0x100fe40000011616 */
[----:B------:R-:W-:Y:S02]  /*203f0*/  SHF.R.U32.HI R34, RZ, 0xf, R22 ;  /* 0x0000000fff227819 */ /* 0x000fe40000011616 */
[----:B----4-:R-:W-:-:S02]  /*20400*/  LOP3.LUT R42, R24, 0x70007, RZ, 0xc0, !PT ;  /* 0x00070007182a7812 */ /* 0x010fc400078ec0ff */
[----:B------:R-:W-:Y:S02]  /*20410*/  LOP3.LUT R19, R24, 0x380038, RZ, 0xc0, !PT ;  /* 0x0038003818137812 */ /* 0x000fe400078ec0ff */
[--C-:B------:R-:W-:Y:S02]  /*20420*/  SHF.R.U32.HI R36, RZ, 0x6, R24.reuse ;  /* 0x00000006ff247819 */ /* 0x100fe40000011618 */
[----:B------:R-:W-:Y:S02]  /*20430*/  SHF.R.U32.HI R23, RZ, 0xe, R24 ;  /* 0x0000000eff177819 */ /* 0x000fe40000011618 */
[C---:B------:R-:W-:Y:S02]  /*20440*/  LOP3.LUT R41, R25.reuse, 0x70007, RZ, 0xc0, !PT ;  /* 0x0007000719297812 */ /* 0x040fe400078ec0ff */
[----:B------:R-:W-:Y:S02]  /*20450*/  LOP3.LUT R22, R25, 0x380038, RZ, 0xc0, !PT ;  /* 0x0038003819167812 */ /* 0x000fe400078ec0ff */
[----:B------:R-:W-:-:S02]  /*20460*/  SHF.R.U32.HI R39, RZ, 0x6, R25 ;  /* 0x00000006ff277819 */ /* 0x000fc40000011619 */
[----:B------:R-:W-:Y:S02]  /*20470*/  SHF.R.U32.HI R24, RZ, 0xe, R25 ;  /* 0x0000000eff187819 */ /* 0x000fe40000011619 */
[C---:B------:R-:W-:Y:S02]  /*20480*/  LOP3.LUT R55, R26.reuse, 0x70007, RZ, 0xc0, !PT ;  /* 0x000700071a377812 */ /* 0x040fe400078ec0ff */
[----:B------:R-:W-:Y:S02]  /*20490*/  LOP3.LUT R45, R26, 0x380038, RZ, 0xc0, !PT ;  /* 0x003800381a2d7812 */ /* 0x000fe400078ec0ff */
[--C-:B------:R-:W-:Y:S02]  /*204a0*/  SHF.R.U32.HI R43, RZ, 0x6, R26.reuse ;  /* 0x00000006ff2b7819 */ /* 0x100fe4000001161a */
[----:B------:R-:W-:Y:S02]  /*204b0*/  SHF.R.U32.HI R25, RZ, 0xe, R26 ;  /* 0x0000000eff197819 */ /* 0x000fe4000001161a */
[----:B------:R-:W-:-:S02]  /*204c0*/  SHF.R.U32.HI R26, RZ, 0xe, R27 ;  /* 0x0000000eff1a7819 */ /* 0x000fc4000001161b */
[----:B------:R-:W-:Y:S02]  /*204d0*/  LOP3.LUT R20, R20, 0x10001, RZ, 0xc0, !PT ;  /* 0x0001000114147812 */ /* 0x000fe400078ec0ff */
[----:B------:R-:W-:Y:S02]  /*204e0*/  LOP3.LUT R35, R35, 0x10001, RZ, 0xc0, !PT ;  /* 0x0001000123237812 */ /* 0x000fe400078ec0ff */
[----:B------:R-:W-:Y:S02]  /*204f0*/  LOP3.LUT R33, R33, 0x10001, RZ, 0xc0, !PT ;  /* 0x0001000121217812 */ /* 0x000fe400078ec0ff */
[----:B------:R-:W-:Y:S02]  /*20500*/  LOP3.LUT R52, R20, 0x20002, R23, 0xf8, !PT ;  /* 0x0002000214347812 */ /* 0x000fe400078ef817 */
[----:B------:R-:W-:Y:S02]  /*20510*/  LOP3.LUT R54, R35, 0x20002, R26, 0xf8, !PT ;  /* 0x0002000223367812 */ /* 0x000fe400078ef81a */
[----:B------:R-:W-:-:S02]  /*20520*/  LOP3.LUT R23, R33, 0x20002, R24, 0xf8, !PT ;  /* 0x0002000221177812 */ /* 0x000fc400078ef818 */
[----:B------:R-:W-:Y:S02]  /*20530*/  SHF.R.U32.HI R26, RZ, 0xd, R29 ;  /* 0x0000000dff1a7819 */ /* 0x000fe4000001161d */
[----:B------:R-:W-:Y:S02]  /*20540*/  LOP3.LUT R34, R34, 0x10001, RZ, 0xc0, !PT ;  /* 0x0001000122227812 */ /* 0x000fe400078ec0ff */
[----:B------:R-:W-:Y:S02]  /*20550*/  @!P0 PRMT R93, R37, 0x7610, R93 ;  /* 0x00007610255d8816 */ /* 0x000fe4000000005d */
[----:B------:R-:W-:Y:S02]  /*20560*/  LOP3.LUT R83, R21, 0x64006400, RZ, 0xfc, !PT ;  /* 0x6400640015537812 */ /* 0x000fe400078efcff */
[----:B------:R-:W-:Y:S02]  /*20570*/  LOP3.LUT R26, R23, 0x40004, R26, 0xf8, !PT ;  /* 0x00040004171a7812 */ /* 0x000fe400078ef81a */
[----:B------:R-:W-:-:S02]  /*20580*/  LOP3.LUT R87, R18, 0x64006400, RZ, 0xfc, !PT ;  /* 0x6400640012577812 */ /* 0x000fc400078efcff */
[----:B------:R-:W-:Y:S02]  /*20590*/  LOP3.LUT R21, R57, 0x380038, RZ, 0xc0, !PT ;  /* 0x0038003839157812 */ /* 0x000fe400078ec0ff */
[C---:B------:R-:W-:Y:S02]  /*205a0*/  LOP3.LUT R56, R27.reuse, 0x70007, RZ, 0xc0, !PT ;  /* 0x000700071b387812 */ /* 0x040fe400078ec0ff */
[----:B------:R-:W-:Y:S02]  /*205b0*/  LOP3.LUT R48, R27, 0x380038, RZ, 0xc0, !PT ;  /* 0x003800381b307812 */ /* 0x000fe400078ec0ff */
[----:B------:R-:W-:Y:S02]  /*205c0*/  SHF.R.U32.HI R44, RZ, 0x6, R27 ;  /* 0x00000006ff2c7819 */ /* 0x000fe4000001161b */
[----:B------:R-:W-:Y:S02]  /*205d0*/  LOP3.LUT R49, R34, 0x20002, R25, 0xf8, !PT ;  /* 0x0002000222317812 */ /* 0x000fe400078ef819 */
[----:B------:R-:W-:-:S02]  /*205e0*/  LOP3.LUT R18, R58, 0x380038, RZ, 0xc0, !PT ;  /* 0x003800383a127812 */ /* 0x000fc400078ec0ff */
[----:B------:R-:W-:Y:S02]  /*205f0*/  LOP3.LUT R23, R63, 0x380038, RZ, 0xc0, !PT ;  /* 0x003800383f177812 */ /* 0x000fe400078ec0ff */
[----:B------:R-:W-:Y:S02]  /*20600*/  @!P0 PRMT R93, R93, 0x7610, R37 ;  /* 0x000076105d5d8816 */ /* 0x000fe40000000025 */
[C---:B------:R-:W-:Y:S02]  /*20610*/  LOP3.LUT R33, R28.reuse, 0x70007, RZ, 0xc0, !PT ;  /* 0x000700071c217812 */ /* 0x040fe400078ec0ff */
[----:B------:R-:W-:Y:S02]  /*20620*/  LOP3.LUT R20, R28, 0x380038, RZ, 0xc0, !PT ;  /* 0x003800381c147812 */ /* 0x000fe400078ec0ff */
[--C-:B------:R-:W-:Y:S02]  /*20630*/  SHF.R.U32.HI R27, RZ, 0x6, R28.reuse ;  /* 0x00000006ff1b7819 */ /* 0x100fe4000001161c */
[----:B------:R-:W-:-:S02]  /*20640*/  SHF.R.U32.HI R25, RZ, 0xd, R28 ;  /* 0x0000000dff197819 */ /* 0x000fc4000001161c */
[C---:B------:R-:W-:Y:S02]  /*20650*/  LOP3.LUT R35, R29.reuse, 0x70007, RZ, 0xc0, !PT ;  /* 0x000700071d237812 */ /* 0x040fe400078ec0ff */
[----:B------:R-:W-:Y:S02]  /*20660*/  LOP3.LUT R24, R29, 0x380038, RZ, 0xc0, !PT ;  /* 0x003800381d187812 */ /* 0x000fe400078ec0ff */
        /* <DEDUP_REMOVED lines=17> */
[-C--:B------:R-:W-:Y:S01]  /*20780*/  HFMA2 R91, R17, R32.reuse.H1_H1, -132, -132 ;  /* 0xd820d820115b7431 */ /* 0x080fe20000060020 */
[----:B------:R-:W-:Y:S01]  /*20790*/  LOP3.LUT R47, R47, 0x64006400, RZ, 0xfc, !PT ;  /* 0x640064002f2f7812 */ /* 0x000fe200078efcff */
[----:B------:R-:W-:Y:S01]  /*207a0*/  HFMA2 R85, R21, R32.H1_H1, -132, -132 ;  /* 0xd820d82015557431 */ /* 0x000fe20000060020 */
[----:B------:R-:W-:Y:S02]  /*207b0*/  LOP3.LUT R31, R31, 0x64006400, RZ, 0xfc, !PT ;  /* 0x640064001f1f7812 */ /* 0x000fe400078efcff */
[----:B------:R-:W-:Y:S02]  /*207c0*/  LOP3.LUT R19, R19, 0x64006400, RZ, 0xfc, !PT ;  /* 0x6400640013137812 */ /* 0x000fe400078efcff */
[----:B------:R-:W-:Y:S02]  /*207d0*/  LOP3.LUT R45, R45, 0x64006400, RZ, 0xfc, !PT ;  /* 0x640064002d2d7812 */ /* 0x000fe400078efcff */
[----:B------:R-:W-:-:S02]  /*207e0*/  LOP3.LUT R17, R36, 0x380038, RZ, 0xc0, !PT ;  /* 0x0038003824117812 */ /* 0x000fc400078ec0ff */
[----:B------:R-:W-:Y:S02]  /*207f0*/  LOP3.LUT R21, R18, 0x64006400, RZ, 0xfc, !PT ;  /* 0x6400640012157812 */ /* 0x000fe400078efcff */
[----:B------:R-:W-:Y:S02]  /*20800*/  LOP3.LUT R53, R22, 0x64006400, RZ, 0xfc, !PT ;  /* 0x6400640016357812 */ /* 0x000fe400078efcff */
[----:B------:R-:W-:Y:S01]  /*20810*/  LOP3.LUT R18, R27, 0x380038, RZ, 0xc0, !PT ;  /* 0x003800381b127812 */ /* 0x000fe200078ec0ff */
[-C--:B------:R-:W-:Y:S01]  /*20820*/  HFMA2 R79, R47, R32.reuse.H1_H1, -132, -132 ;  /* 0xd820d8202f4f7431 */ /* 0x080fe20000060020 */
[----:B------:R-:W-:Y:S01]  /*20830*/  LOP3.LUT R22, R37, 0x380038, RZ, 0xc0, !PT ;  /* 0x0038003825167812 */ /* 0x000fe200078ec0ff */
[-C--:B------:R-:W-:Y:S01]  /*20840*/  HFMA2 R77, R31, R32.reuse.H1_H1, -132, -132 ;  /* 0xd820d8201f4d7431 */ /* 0x080fe20000060020 */
[----:B------:R-:W-:Y:S01]  /*20850*/  LOP3.LUT R47, R48, 0x64006400, RZ, 0xfc, !PT ;  /* 0x64006400302f7812 */ /* 0x000fe200078efcff */
[-C--:B------:R-:W-:Y:S01]  /*20860*/  HFMA2 R74, R19, R32.reuse.H1_H1, -132, -132 ;  /* 0xd820d820134a7431 */ /* 0x080fe20000060020 */
[----:B------:R-:W-:Y:S01]  /*20870*/  LOP3.LUT R17, R17, 0x64006400, RZ, 0xfc, !PT ;  /* 0x6400640011117812 */ /* 0x000fe200078efcff */
[----:B------:R-:W-:Y:S01]  /*20880*/  HFMA2 R66, R45, R32.H1_H1, -132, -132 ;  /* 0xd820d8202d427431 */ /* 0x000fe20000060020 */
[----:B------:R-:W-:-:S02]  /*20890*/  LOP3.LUT R31, R24, 0x64006400, RZ, 0xfc, !PT ;  /* 0x64006400181f7812 */ /* 0x000fc400078efcff */
[----:B------:R-:W-:Y:S02]  /*208a0*/  LOP3.LUT R19, R18, 0x64006400, RZ, 0xfc, !PT ;  /* 0x6400640012137812 */ /* 0x000fe400078efcff */
[----:B------:R-:W-:Y:S02]  /*208b0*/  LOP3.LUT R51, R20, 0x64006400, RZ, 0xfc, !PT ;  /* 0x6400640014337812 */ /* 0x000fe400078efcff */
[----:B------:R-:W-:Y:S02]  /*208c0*/  LOP3.LUT R24, R30, 0x380038, RZ, 0xc0, !PT ;  /* 0x003800381e187812 */ /* 0x000fe400078ec0ff */
[----:B------:R-:W-:Y:S02]  /*208d0*/  LOP3.LUT R45, R22, 0x64006400, RZ, 0xfc, !PT ;  /* 0x64006400162d7812 */ /* 0x000fe400078efcff */
[----:B------:R-:W-:Y:S01]  /*208e0*/  LOP3.LUT R20, R34, 0x380038, RZ, 0xc0, !PT ;  /* 0x0038003822147812 */ /* 0x000fe200078ec0ff */
[-C--:B------:R-:W-:Y:S01]  /*208f0*/  HFMA2 R62, R47, R32.reuse.H1_H1, -132, -132 ;  /* 0xd820d8202f3e7431 */ /* 0x080fe20000060020 */
[----:B------:R-:W-:Y:S01]  /*20900*/  LOP3.LUT R47, R24, 0x64006400, RZ, 0xfc, !PT ;  /* 0x64006400182f7812 */ /* 0x000fe200078efcff */
[-C--:B------:R-:W-:Y:S01]  /*20910*/  HFMA2 R60, R17, R32.reuse.H1_H1, -132, -132 ;  /* 0xd820d820113c7431 */ /* 0x080fe20000060020 */
[----:B------:R-:W-:Y:S01]  /*20920*/  LOP3.LUT R29, R54, 0x40004, R29, 0xf8, !PT ;  /* 0x00040004361d7812 */ /* 0x000fe200078ef81d */
        /* <DEDUP_REMOVED lines=9> */
[----:B------:R-:W-:Y:S01]  /*209c0*/  LOP3.LUT R24, R63, 0x1c001c0, RZ, 0xc0, !PT ;  /* 0x01c001c03f187812 */ /* 0x000fe200078ec0ff */
[-C--:B------:R-:W-:Y:S01]  /*209d0*/  HFMA2 R20, R47, R32.reuse.H1_H1, -132, -132 ;  /* 0xd820d8202f147431 */ /* 0x080fe20000060020 */
[----:B------:R-:W-:Y:S01]  /*209e0*/  LOP3.LUT R28, R49, 0x40004, R28, 0xf8, !PT ;  /* 0x00040004311c7812 */ /* 0x000fe200078ef81c */
[-C--:B------:R-:W-:Y:S01]  /*209f0*/  HFMA2 R18, R23, R32.reuse.H1_H1, -132, -132 ;  /* 0xd820d82017127431 */ /* 0x080fe20000060020 */
[----:B------:R-:W-:Y:S01]  /*20a00*/  LOP3.LUT R73, R50, 0x64006400, RZ, 0xfc, !PT ;  /* 0x6400640032497812 */ /* 0x000fe200078efcff */
[----:B------:R-:W-:Y:S01]  /*20a10*/  HFMA2 R50, R31, R32.H1_H1, -132, -132 ;  /* 0xd820d8201f327431 */ /* 0x000fe20000060020 */
        /* <DEDUP_REMOVED lines=9> */
[----:B------:R-:W-:Y:S01]  /*20ab0*/  ISETP.NE.AND P0, PT, R100, RZ, PT ;  /* 0x000000ff6400720c */ /* 0x000fe20003f05270 */
[-C--:B------:R-:W-:Y:S01]  /*20ac0*/  HFMA2 R48, R73, R32.reuse.H1_H1, -132, -132 ;  /* 0xd820d82049307431 */ /* 0x080fe20000060020 */
[----:B------:R-:W-:Y:S01]  /*20ad0*/  LOP3.LUT R25, R52, 0x40004, R25, 0xf8, !PT ;  /* 0x0004000434197812 */ /* 0x000fe200078ef819 */
[-C--:B------:R-:W-:Y:S01]  /*20ae0*/  HFMA2 R52, R59, R32.reuse.H1_H1, -132, -132 ;  /* 0xd820d8203b347431 */ /* 0x080fe20000060020 */
[----:B------:R-:W-:Y:S01]  /*20af0*/  LOP3.LUT R73, R46, 0x64006400, RZ, 0xfc, !PT ;  /* 0x640064002e497812 */ /* 0x000fe200078efcff */
[-C--:B------:R-:W-:Y:S01]  /*20b00*/  HFMA2 R64, R47, R32.reuse.H0_H0, -20, -20 ;  /* 0xcd00cd002f407431 */ /* 0x080fe20000040020 */
[----:B------:R-:W-:Y:S01]  /*20b10*/  LOP3.LUT R71, R71, 0x64006400, RZ, 0xfc, !PT ;  /* 0x6400640047477812 */ /* 0x000fe200078efcff */
[----:B------:R-:W-:Y:S01]  /*20b20*/  HFMA2 R76, R21, R32.H0_H0, -20, -20 ;  /* 0xcd00cd00154c7431 */ /* 0x000fe20000040020 */
        /* <DEDUP_REMOVED lines=20> */
[-C--:B------:R-:W-:Y:S01]  /*20c70*/  HFMA2 R72, R23, R32.reuse.H0_H0, -20, -20 ;  /* 0xcd00cd0017487431 */ /* 0x080fe20000040020 */
[----:B------:R-:W-:Y:S01]  /*20c80*/  LOP3.LUT R45, R45, 0x64006400, RZ, 0xfc, !PT ;  /* 0x640064002d2d7812 */ /* 0x000fe200078efcff */
[----:B------:R-:W-:Y:S01]  /*20c90*/  HADD2 R80, R71, -1028, -1028 ;  /* 0xe404e40447507430 */ /* 0x000fe20000000000 */
[----:B------:R-:W-:Y:S01]  /*20ca0*/  LOP3.LUT R75, R46, 0x64006400, RZ, 0xfc, !PT ;  /* 0x640064002e4b7812 */ /* 0x000fe200078efcff */
[----:B------:R-:W-:Y:S01]  /*20cb0*/  HFMA2 R68, R31, R32.H0_H0, -20, -20 ;  /* 0xcd00cd001f447431 */ /* 0x000fe20000040020 */
[----:B------:R-:W-:Y:S01]  /*20cc0*/  LOP3.LUT R61, R61, 0x64006400, RZ, 0xfc, !PT ;  /* 0x640064003d3d7812 */ /* 0x000fe200078efcff */
[----:B------:R-:W-:Y:S01]  /*20cd0*/  HADD2 R71, R41, -1028, -1028 ;  /* 0xe404e40429477430 */ /* 0x000fe20000000000 */
        /* <DEDUP_REMOVED lines=28> */
[-C--:B------:R-:W-:Y:S02]  /*20ea0*/  HFMA2 R46, R45, R32.reuse.H0_H0, -20, -20 ;  /* 0xcd00cd002d2e7431 */ /* 0x080fe40000040020 */
[----:B------:R-:W-:Y:S02]  /*20eb0*/  HFMA2 R24, R75, R32.H0_H0, -20, -20 ;  /* 0xcd00cd004b187431 */ /* 0x000fe40000040020 */
[----:B------:R-:W-:Y:S02]  /*20ec0*/  HADD2 R92, R61, -1028, -1028 ;  /* 0xe404e4043d5c7430 */ /* 0x000fe40000000000 */
[----:B------:R-:W-:Y:S02]  /*20ed0*/  HADD2 R88, R65, -1028, -1028 ;  /* 0xe404e40441587430 */ /* 0x000fe40000000000 */
[----:B------:R-:W-:-:S02]  /*20ee0*/  HADD2 R84, R67, -1028, -1028 ;  /* 0xe404e40443547430 */ /* 0x000fc40000000000 */
[----:B------:R-:W-:Y:S02]  /*20ef0*/  HADD2 R86, R57, -1028, -1028 ;  /* 0xe404e40439567430 */ /* 0x000fe40000000000 */
[----:B------:R-:W-:Y:S02]  /*20f00*/  HADD2 R82, R63, -1028, -1028 ;  /* 0xe404e4043f527430 */ /* 0x000fe40000000000 */
[-C--:B------:R-:W-:Y:S02]  /*20f10*/  HFMA2 R45, R73, R32.reuse.H0_H0, -20, -20 ;  /* 0xcd00cd00492d7431 */ /* 0x080fe40000040020 */
[----:B------:R-:W-:Y:S02]  /*20f20*/  HFMA2 R22, R23, R32.H0_H0, -20, -20 ;  /* 0xcd00cd0017167431 */ /* 0x000fe40000040020 */
        /* <DEDUP_REMOVED lines=8> */
[-C--:B------:R-:W-:Y:S02]  /*20fb0*/  HFMA2 R87, R87, R32.reuse.H1_H1, -132, -132 ;  /* 0xd820d82057577431 */ /* 0x080fe40000060020 */
[-C--:B------:R-:W-:Y:S02]  /*20fc0*/  HFMA2 R83, R83, R32.reuse.H1_H1, -132, -132 ;  /* 0xd820d82053537431 */ /* 0x080fe40000060020 */
[-C--:B------:R-:W-:Y:S02]  /*20fd0*/  HFMA2 R89, R89, R32.reuse.H1_H1, -132, -132 ;  /* 0xd820d82059597431 */ /* 0x080fe40000060020 */
[-C--:B------:R-:W-:Y:S02]  /*20fe0*/  HFMA2 R81, R81, R32.reuse.H1_H1, -132, -132 ;  /* 0xd820d82051517431 */ /* 0x080fe40000060020 */
[-C--:B------:R-:W-:Y:S02]  /*20ff0*/  HFMA2 R53, R53, R32.reuse.H1_H1, -132, -132 ;  /* 0xd820d82035357431 */ /* 0x080fe40000060020 */
[----:B------:R-:W-:-:S02]  /*21000*/  HFMA2 R51, R51, R32.H1_H1, -132, -132 ;  /* 0xd820d82033337431 */ /* 0x000fc40000060020 */
[-C--:B------:R-:W-:Y:S02]  /*21010*/  HFMA2 R49, R49, R32.reuse.H1_H1, -132, -132 ;  /* 0xd820d82031317431 */ /* 0x080fe40000060020 */
[-C--:B------:R-:W-:Y:S02]  /*21020*/  HFMA2 R59, R59, R32.reuse.H0_H0, -20, -20 ;  /* 0xcd00cd003b3b7431 */ /* 0x080fe40000040020 */
[-C--:B------:R-:W-:Y:S02]  /*21030*/  HFMA2 R47, R47, R32.reuse.H0_H0, -20, -20 ;  /* 0xcd00cd002f2f7431 */ /* 0x080fe40000040020 */
[-C--:B------:R-:W-:Y:S02]  /*21040*/  HFMA2 R21, R21, R32.reuse.H0_H0, -20, -20 ;  /* 0xcd00cd0015157431 */ /* 0x080fe40000040020 */
[----:B------:R-:W-:Y:S02]  /*21050*/  HFMA2 R23, R31, R32.H0_H0, -20, -20 ;  /* 0xcd00cd001f177431 */ /* 0x000fe40000040020 */
        /* <DEDUP_REMOVED lines=90> */
.L_x_1585:
        /* <DEDUP_REMOVED lines=77> */
.L_x_1586:
        /* <DEDUP_REMOVED lines=77> */
.L_x_1587:
        /* <DEDUP_REMOVED lines=77> */
.L_x_1588:
[----:B------:R-:W0:Y:S01]  /*22470*/  LDS.128 R36, [UR4+0x200] ;  /* 0x00020004ff247984 */ /* 0x000e220008000c00 */
[----:B------:R-:W-:Y:S01]  /*22480*/  IMAD.WIDE R104, R107, 0x4, R108 ;  /* 0x000000046b687825 */ /* 0x000fe200078e026c */
[----:B------:R-:W-:Y:S02]  /*22490*/  MOV R108, R19 ;  /* 0x00000013006c7202 */ /* 0x000fe40000000f00 */
[----:B------:R-:W1:Y:S01]  /*224a0*/  LDS.128 R32, [UR4+0x210] ;  /* 0x00021004ff207984 */ /* 0x000e620008000c00 */
[----:B------:R-:W-:Y:S02]  /*224b0*/  MOV R110, R20 ;  /* 0x00000014006e7202 */ /* 0x000fe40000000f00 */
[----:B------:R-:W-:Y:S02]  /*224c0*/  MOV R113, R24 ;  /* 0x0000001800717202 */ /* 0x000fe40000000f00 */
[----:B------:R-:W-:-:S02]  /*224d0*/  MOV R112, R25 ;  /* 0x0000001900707202 */ /* 0x000fc40000000f00 */
        /* <DEDUP_REMOVED lines=61> */
[----:B------:R-:W1:Y:S01]  /*228b0*/  LDS.128 R28, [UR4+0x290] ;  /* 0x00029004ff1c7984 */ /* 0x000e620008000c00 */
[----:B------:R-:W-:Y:S01]  /*228c0*/  HFMA2 R36, R44, R36, R106 ;  /* 0x000000242c247231 */ /* 0x000fe2000000006a */
[----:B------:R-:W-:Y:S02]  /*228d0*/  MOV R106, R18 ;  /* 0x00000012006a7202 */ /* 0x000fe40000000f00 */
[-C--:B------:R-:W-:Y:S01]  /*228e0*/  HFMA2.MMA R20, R108, R37.reuse, R111 ;  /* 0x000000256c147235 */ /* 0x080fe2000000006f */
[----:B------:R-:W-:Y:S01]  /*228f0*/  MOV R111, R23 ;  /* 0x00000017006f7202 */ /* 0x000fe20000000f00 */
[----:B------:R-:W-:Y:S01]  /*22900*/  HFMA2.MMA R19, R102, R37, R107 ;  /* 0x0000002566137235 */ /* 0x000fe2000000006b */
[----:B------:R-:W-:Y:S01]  /*22910*/  MOV R107, R21 ;  /* 0x00000015006b7202 */ /* 0x000fe20000000f00 */
[-C--:B------:R-:W-:Y:S01]  /*22920*/  HFMA2 R17, R106, R37.reuse, R109 ;  /* 0x000000256a117231 */ /* 0x080fe2000000006d */
[----:B------:R-:W-:Y:S01]  /*22930*/  MOV R109, R22 ;  /* 0x00000016006d7202 */ /* 0x000fe20000000f00 */
[----:B------:R-:W-:Y:S01]  /*22940*/  HFMA2 R36, R110, R37, R36 ;  /* 0x000000256e247231 */ /* 0x000fe20000000024 */
[----:B------:R-:W-:-:S02]  /*22950*/  HFMA2.MMA R24, R111, R38, R20 ;  /* 0x000000266f187235 */ /* 0x000fc40000000014 */
[----:B------:R-:W-:Y:S01]  /*22960*/  HFMA2.MMA R19, R107, R38, R19 ;  /* 0x000000266b137235 */ /* 0x000fe20000000013 */
[-C--:B------:R-:W-:Y:S01]  /*22970*/  HFMA2 R18, R109, R38.reuse, R17 ;  /* 0x000000266d127231 */ /* 0x080fe20000000011 */
[----:B------:R-:W2:Y:S01]  /*22980*/  LDS.128 R20, [UR4+0x2a0] ;  /* 0x0002a004ff147984 */ /* 0x000ea20008000c00 */
[----:B------:R-:W-:Y:S02]  /*22990*/  HFMA2 R36, R113, R38, R36 ;  /* 0x0000002671247231 */ /* 0x000fe40000000024 */
[-C--:B------:R-:W-:Y:S01]  /*229a0*/  HFMA2 R18, R114, R39.reuse, R18 ;  /* 0x0000002772127231 */ /* 0x080fe20000000012 */
[-C--:B------:R-:W-:Y:S01]  /*229b0*/  HFMA2.MMA R17, R112, R39.reuse, R19 ;  /* 0x0000002770117235 */ /* 0x080fe20000000013 */
[----:B------:R-:W-:Y:S01]  /*229c0*/  HFMA2 R36, R118, R39, R36 ;  /* 0x0000002776247231 */ /* 0x000fe20000000024 */
[----:B------:R-:W-:Y:S01]  /*229d0*/  HFMA2.MMA R19, R116, R39, R24 ;  /* 0x0000002774137235 */ /* 0x000fe20000000018 */
[----:B------:R-:W-:Y:S02]  /*229e0*/  HADD2 R18, R18.H0_H0, R18.H1_H1 ;  /* 0x3000001212127230 */ /* 0x000fe40000000800 */
[----:B------:R-:W-:Y:S01]  /*229f0*/  HADD2 R36, R36.H0_H0, R36.H1_H1 ;  /* 0x3000002424247230 */ /* 0x000fe20000000800 */
        /* <DEDUP_REMOVED lines=36> */
[-C--:B------:R-:W-:Y:S02]  /*22c40*/  HFMA2 R28, R47, R21.reuse, R28 ;  /* 0x000000152f1c7231 */ /* 0x080fe4000000001c */
[----:B------:R-:W-:Y:S01]  /*22c50*/  HFMA2 R39, R45, R21, R39 ;  /* 0x000000152d277231 */ /* 0x000fe20000000027 */
[-C--:B------:R-:W-:Y:S01]  /*22c60*/  HFMA2.MMA R30, R73, R31.reuse, R37 ;  /* 0x0000001f491e7235 */ /* 0x080fe20000000025 */
[----:B------:R-:W1:Y:S01]  /*22c70*/  LDS.128 R32, [UR4+0x300] ;  /* 0x00030004ff207984 */ /* 0x000e620008000c00 */
[----:B------:R-:W-:Y:S01]  /*22c80*/  HFMA2.MMA R29, R65, R31, R29 ;  /* 0x0000001f411d7235 */ /* 0x000fe2000000001d */
[----:B------:R-:W-:-:S02]  /*22c90*/  HFMA2 R39, R57, R22, R39 ;  /* 0x0000001639277231 */ /* 0x000fc40000000027 */
[----:B------:R-:W-:Y:S01]  /*22ca0*/  HADD2 R19, R19.H0_H0, R19.H1_H1 ;  /* 0x3000001313137230 */ /* 0x000fe20000000800 */
[-C--:B------:R-:W-:Y:S02]  /*22cb0*/  HFMA2.MMA R30, R60, R20.reuse, R30 ;  /* 0x000000143c1e7235 */ /* 0x080fe4000000001e */
[----:B------:R-:W-:Y:S02]  /*22cc0*/  HFMA2.MMA R31, R53, R20, R29 ;  /* 0x00000014351f7235 */ /* 0x000fe4000000001d */
[----:B------:R-:W-:Y:S02]  /*22cd0*/  PRMT R19, R19, 0x5410, R36 ;  /* 0x0000541013137816 */ /* 0x000fe40000000024 */
        /* <DEDUP_REMOVED lines=8> */
[-C--:B0-----:R-:W-:Y:S01]  /*22d60*/  HFMA2 R21, R42, R24.reuse, R21 ;  /* 0x000000182a157231 */ /* 0x081fe20000000015 */
[-C--:B------:R-:W-:Y:S01]  /*22d70*/  HFMA2.MMA R20, R51, R23.reuse, R20 ;  /* 0x0000001733147235 */ /* 0x080fe20000000014 */
[----:B------:R-:W-:Y:S01]  /*22d80*/  HFMA2 R22, R44, R24, R22 ;  /* 0x000000182c167231 */ /* 0x000fe20000000016 */
[----:B------:R-:W-:Y:S01]  /*22d90*/  HFMA2.MMA R37, R49, R23, R37 ;  /* 0x0000001731257235 */ /* 0x000fe20000000025 */
[----:B------:R-:W0:Y:S01]  /*22da0*/  LDS.128 R28, [UR4+0x310] ;  /* 0x00031004ff1c7984 */ /* 0x000e220008000c00 */
[----:B------:R-:W-:-:S02]  /*22db0*/  HFMA2 R21, R106, R25, R21 ;  /* 0x000000196a157231 */ /* 0x000fc40000000015 */
[-C--:B------:R-:W-:Y:S01]  /*22dc0*/  HFMA2.MMA R20, R41, R24.reuse, R20 ;  /* 0x0000001829147235 */ /* 0x080fe20000000014 */
[----:B------:R-:W-:Y:S01]  /*22dd0*/  HFMA2 R22, R110, R25, R22 ;  /* 0x000000196e167231 */ /* 0x000fe20000000016 */
[----:B------:R-:W-:-:S04]  /*22de0*/  HFMA2.MMA R37, R43, R24, R37 ;  /* 0x000000182b257235 */ /* 0x000fc80000000025 */
[-C--:B------:R-:W-:Y:S02]  /*22df0*/  HFMA2.MMA R20, R102, R25.reuse, R20 ;  /* 0x0000001966147235 */ /* 0x080fe40000000014 */
[----:B------:R-:W-:Y:S01]  /*22e00*/  HFMA2.MMA R37, R108, R25, R37 ;  /* 0x000000196c257235 */ /* 0x000fe20000000025 */
[----:B------:R-:W-:-:S03]  /*22e10*/  HFMA2 R25, R109, R26, R21 ;  /* 0x0000001a6d197231 */ /* 0x000fc60000000015 */
[-C--:B------:R-:W-:Y:S01]  /*22e20*/  HFMA2.MMA R24, R107, R26.reuse, R20 ;  /* 0x0000001a6b187235 */ /* 0x080fe20000000014 */
[-C--:B------:R-:W-:Y:S01]  /*22e30*/  HFMA2 R25, R114, R27.reuse, R25 ;  /* 0x0000001b72197231 */ /* 0x080fe20000000019 */
[----:B------:R-:W-:Y:S01]  /*22e40*/  HFMA2.MMA R37, R111, R26, R37 ;  /* 0x0000001a6f257235 */ /* 0x000fe20000000025 */
[----:B------:R-:W-:Y:S02]  /*22e50*/  HFMA2 R26, R113, R26, R22 ;  /* 0x0000001a711a7231 */ /* 0x000fe40000000016 */
[----:B------:R-:W-:Y:S01]  /*22e60*/  HADD2 R38, R25.H0_H0, R25.H1_H1 ;  /* 0x3000001919267230 */ /* 0x000fe20000000800 */
[-C--:B------:R-:W-:Y:S01]  /*22e70*/  HFMA2.MMA R24, R112, R27.reuse, R24 ;  /* 0x0000001b70187235 */ /* 0x080fe20000000018 */
[----:B------:R-:W-:Y:S01]  /*22e80*/  HFMA2 R26, R118, R27, R26 ;  /* 0x0000001b761a7231 */ /* 0x000fe2000000001a */
[----:B------:R-:W-:Y:S01]  /*22e90*/  HFMA2.MMA R39, R116, R27, R37 ;  /* 0x0000001b74277235 */ /* 0x000fe20000000025 */
[----:B-1----:R-:W-:Y:S01]  /*22ea0*/  HFMA2 R25, R88, R32, RZ.H0_H0 ;  /* 0x0000002058197231 */ /* 0x002fe200000400ff */
[----:B------:R-:W1:Y:S01]  /*22eb0*/  LDS.128 R20, [UR4+0x320] ;  /* 0x00032004ff147984 */ /* 0x000e620008000c00 */
[----:B------:R-:W-:Y:S01]  /*22ec0*/  HADD2 R40, R26.H0_H0, R26.H1_H1 ;  /* 0x3000001a1a287230 */ /* 0x000fe20000000800 */
[----:B------:R-:W-:Y:S01]  /*22ed0*/  HFMA2.MMA R26, R84, R32, RZ ;  /* 0x00000020541a7235 */ /* 0x000fe200000000ff */
[----:B------:R-:W-:-:S03]  /*22ee0*/  HFMA2 R25, R87, R33, R25 ;  /* 0x0000002157197231 */ /* 0x000fc60000000019 */
[----:B------:R-:W-:Y:S01]  /*22ef0*/  HADD2 R37, R24.H0_H0, R24.H1_H1 ;  /* 0x3000001818257230 */ /* 0x000fe20000000800 */
[----:B------:R-:W-:Y:S01]  /*22f00*/  HFMA2.MMA R24, R92, R32, RZ ;  /* 0x000000205c187235 */ /* 0x000fe200000000ff */
[----:B------:R-:W-:Y:S01]  /*22f10*/  HFMA2 R32, R80, R32, RZ.H0_H0 ;  /* 0x0000002050207231 */ /* 0x000fe200000400ff */
[-C--:B------:R-:W-:Y:S01]  /*22f20*/  HFMA2.MMA R26, R83, R33.reuse, R26 ;  /* 0x00000021531a7235 */ /* 0x080fe2000000001a */
[----:B------:R-:W-:Y:S01]  /*22f30*/  HADD2 R39, R39.H0_H0, R39.H1_H1 ;  /* 0x3000002727277230 */ /* 0x000fe20000000800 */
[----:B------:R-:W-:Y:S01]  /*22f40*/  PRMT R37, R37, 0x5410, R38 ;  /* 0x0000541025257816 */ /* 0x000fe20000000026 */
[----:B------:R-:W-:Y:S01]  /*22f50*/  HFMA2 R27, R79, R33, R32 ;  /* 0x000000214f1b7231 */ /* 0x000fe20000000020 */
[----:B------:R-:W-:Y:S01]  /*22f60*/  HFMA2.MMA R24, R91, R33, R24 ;  /* 0x000000215b187235 */ /* 0x000fe20000000018 */
[-C--:B------:R-:W-:Y:S01]  /*22f70*/  HFMA2 R33, R86, R34.reuse, R25 ;  /* 0x0000002256217231 */ /* 0x080fe20000000019 */
[-C--:B------:R-:W-:Y:S01]  /*22f80*/  HFMA2.MMA R115, R82, R34.reuse, R26 ;  /* 0x0000002252737235 */ /* 0x080fe2000000001a */
[----:B------:R-:W-:Y:S01]  /*22f90*/  HFMA2 R117, R78, R34, R27 ;  /* 0x000000224e757231 */ /* 0x000fe2000000001b */
[----:B------:R-:W-:Y:S01]  /*22fa0*/  PRMT R39, R39, 0x5410, R40 ;  /* 0x0000541027277816 */ /* 0x000fe20000000028 */
[-C--:B------:R-:W-:Y:S01]  /*22fb0*/  HFMA2 R33, R85, R35.reuse, R33 ;  /* 0x0000002355217231 */ /* 0x080fe20000000021 */
[----:B------:R-:W-:Y:S01]  /*22fc0*/  HFMA2.MMA R32, R90, R34, R24 ;  /* 0x000000225a207235 */ /* 0x000fe20000000018 */
[----:B------:R-:W-:Y:S01]  /*22fd0*/  HFMA2 R117, R77, R35, R117 ;  /* 0x000000234d757231 */ /* 0x000fe20000000075 */
[-C--:B------:R-:W-:Y:S01]  /*22fe0*/  HFMA2.MMA R34, R81, R35.reuse, R115 ;  /* 0x0000002351227235 */ /* 0x080fe20000000073 */
[-C--:B0-----:R-:W-:Y:S01]  /*22ff0*/  HFMA2 R33, R72, R28.reuse, R33 ;  /* 0x0000001c48217231 */ /* 0x081fe20000000021 */
[----:B------:R-:W0:Y:S01]  /*23000*/  LDS.128 R24, [UR4+0x330] ;  /* 0x00033004ff187984 */ /* 0x000e220008000c00 */
        /* <DEDUP_REMOVED lines=14> */
[-C--:B------:R-:W-:Y:S01]  /*230f0*/  HFMA2.MMA R33, R66, R30.reuse, R33 ;  /* 0x0000001e42217235 */ /* 0x080fe20000000021 */
[-C--:B-1----:R-:W-:Y:S02]  /*23100*/  HFMA2 R35, R54, R20.reuse, R35 ;  /* 0x0000001436237231 */ /* 0x082fe40000000023 */
[----:B------:R-:W-:Y:S01]  /*23110*/  HFMA2 R117, R52, R20, R117 ;  /* 0x0000001434757231 */ /* 0x000fe20000000075 */
[----:B------:R-:W-:Y:S01]  /*23120*/  HFMA2.MMA R32, R74, R30, R32 ;  /* 0x0000001e4a207235 */ /* 0x000fe20000000020 */
[-C--:B------:R-:W-:Y:S01]  /*23130*/  HFMA2 R35, R47, R21.reuse, R35 ;  /* 0x000000152f237231 */ /* 0x080fe20000000023 */
[----:B------:R-:W-:Y:S01]  /*23140*/  HFMA2.MMA R33, R65, R31, R33 ;  /* 0x0000001f41217235 */ /* 0x000fe20000000021 */
[----:B------:R-:W-:-:S02]  /*23150*/  HFMA2 R117, R45, R21, R117 ;  /* 0x000000152d757231 */ /* 0x000fc40000000075 */
[-C--:B------:R-:W-:Y:S01]  /*23160*/  HFMA2 R35, R55, R22.reuse, R35 ;  /* 0x0000001637237231 */ /* 0x080fe20000000023 */
[----:B------:R-:W-:Y:S01]  /*23170*/  HFMA2.MMA R32, R73, R31, R32 ;  /* 0x0000001f49207235 */ /* 0x000fe20000000020 */
[----:B------:R-:W-:Y:S01]  /*23180*/  HFMA2 R117, R57, R22, R117 ;  /* 0x0000001639757231 */ /* 0x000fe20000000075 */
[----:B------:R-:W1:Y:S01]  /*23190*/  LDS.128 R28, [UR4+0x380] ;  /* 0x00038004ff1c7984 */ /* 0x000e620008000c00 */
[-C--:B------:R-:W-:Y:S02]  /*231a0*/  HFMA2.MMA R33, R53, R20.reuse, R33 ;  /* 0x0000001435217235 */ /* 0x080fe40000000021 */
[----:B------:R-:W-:Y:S01]  /*231b0*/  HFMA2 R117, R48, R23, R117 ;  /* 0x0000001730757231 */ /* 0x000fe20000000075 */
[----:B------:R-:W-:-:S03]  /*231c0*/  HFMA2.MMA R32, R60, R20, R32 ;  /* 0x000000143c207235 */ /* 0x000fc60000000020 */
[----:B------:R-:W-:-:S03]  /*231d0*/  HFMA2.MMA R33, R46, R21, R33 ;  /* 0x000000152e217235 */ /* 0x000fc60000000021 */
[----:B------:R-:W-:Y:S01]  /*231e0*/  HFMA2.MMA R32, R59, R21, R32 ;  /* 0x000000153b207235 */ /* 0x000fe20000000020 */
[----:B------:R-:W-:Y:S02]  /*231f0*/  HFMA2 R21, R50, R23, R35 ;  /* 0x0000001732157231 */ /* 0x000fe40000000023 */
[-C--:B------:R-:W-:Y:S01]  /*23200*/  HFMA2.MMA R33, R56, R22.reuse, R33 ;  /* 0x0000001638217235 */ /* 0x080fe20000000021 */
[-C--:B0-----:R-:W-:Y:S02]  /*23210*/  HFMA2 R117, R44, R24.reuse, R117 ;  /* 0x000000182c757231 */ /* 0x081fe40000000075 */
[----:B------:R-:W-:Y:S01]  /*23220*/  HFMA2.MMA R32, R58, R22, R32 ;  /* 0x000000163a207235 */ /* 0x000fe20000000020 */
[----:B------:R-:W-:Y:S02]  /*23230*/  HFMA2 R21, R42, R24, R21 ;  /* 0x000000182a157231 */ /* 0x000fe40000000015 */
[----:B------:R-:W-:Y:S01]  /*23240*/  HFMA2.MMA R22, R49, R23, R33 ;  /* 0x0000001731167235 */ /* 0x000fe20000000021 */
[----:B------:R-:W-:-:S02]  /*23250*/  HFMA2 R117, R110, R25, R117 ;  /* 0x000000196e757231 */ /* 0x000fc40000000075 */
[----:B------:R-:W-:Y:S01]  /*23260*/  HFMA2.MMA R20, R51, R23, R32 ;  /* 0x0000001733147235 */ /* 0x000fe20000000020 */
[----:B------:R-:W-:Y:S02]  /*23270*/  HFMA2 R21, R106, R25, R21 ;  /* 0x000000196a157231 */ /* 0x000fe40000000015 */
[-C--:B------:R-:W-:Y:S01]  /*23280*/  HFMA2.MMA R22, R43, R24.reuse, R22 ;  /* 0x000000182b167235 */ /* 0x080fe20000000016 */
[----:B------:R-:W0:Y:S01]  /*23290*/  LDS.128 R32, [UR4+0x390] ;  /* 0x00039004ff207984 */ /* 0x000e220008000c00 */
[----:B------:R-:W-:Y:S01]  /*232a0*/  HFMA2 R21, R109, R26, R21 ;  /* 0x0000001a6d157231 */ /* 0x000fe20000000015 */
[----:B------:R-:W-:-:S03]  /*232b0*/  HFMA2.MMA R20, R41, R24, R20 ;  /* 0x0000001829147235 */ /* 0x000fc60000000014 */
[----:B------:R-:W-:-:S03]  /*232c0*/  HFMA2.MMA R22, R108, R25, R22 ;  /* 0x000000196c167235 */ /* 0x000fc60000000016 */
[----:B------:R-:W-:-:S03]  /*232d0*/  HFMA2.MMA R20, R102, R25, R20 ;  /* 0x0000001966147235 */ /* 0x000fc60000000014 */
[----:B------:R-:W-:-:S03]  /*232e0*/  HFMA2.MMA R24, R111, R26, R22 ;  /* 0x0000001a6f187235 */ /* 0x000fc60000000016 */
[----:B------:R-:W-:Y:S01]  /*232f0*/  HFMA2.MMA R20, R107, R26, R20 ;  /* 0x0000001a6b147235 */ /* 0x000fe20000000014 */
[----:B------:R-:W-:Y:S01]  /*23300*/  HFMA2 R26, R113, R26, R117 ;  /* 0x0000001a711a7231 */ /* 0x000fe20000000075 */
[-C--:B-1----:R-:W-:Y:S01]  /*23310*/  HFMA2.MMA R92, R92, R28.reuse, RZ ;  /* 0x0000001c5c5c7235 */ /* 0x082fe200000000ff */
[-C--:B------:R-:W-:Y:S01]  /*23320*/  HFMA2 R117, R114, R27.reuse, R21 ;  /* 0x0000001b72757231 */ /* 0x080fe20000000015 */
[----:B------:R-:W-:Y:S01]  /*23330*/  HFMA2.MMA R84, R84, R28, RZ ;  /* 0x0000001c54547235 */ /* 0x000fe200000000ff */
[----:B------:R-:W-:Y:S01]  /*23340*/  HFMA2 R26, R118, R27, R26 ;  /* 0x0000001b761a7231 */ /* 0x000fe2000000001a */
[----:B------:R-:W-:Y:S01]  /*23350*/  HFMA2.MMA R115, R112, R27, R20 ;  /* 0x0000001b70737235 */ /* 0x000fe20000000014 */
[-C--:B------:R-:W-:Y:S01]  /*23360*/  HFMA2 R88, R88, R28.reuse, RZ.H0_H0 ;  /* 0x0000001c58587231 */ /* 0x080fe200000400ff */
[-C--:B------:R-:W-:Y:S01]  /*23370*/  HFMA2.MMA R92, R91, R29.reuse, R92 ;  /* 0x0000001d5b5c7235 */ /* 0x080fe2000000005c */
[----:B------:R-:W-:Y:S01]  /*23380*/  HADD2 R120, R26.H0_H0, R26.H1_H1 ;  /* 0x3000001a1a787230 */ /* 0x000fe20000000800 */
[----:B------:R-:W1:Y:S01]  /*23390*/  LDS.128 R20, [UR4+0x3a0] ;  /* 0x0003a004ff147984 */ /* 0x000e620008000c00 */
[----:B------:R-:W-:Y:S01]  /*233a0*/  HFMA2.MMA R84, R83, R29, R84 ;  /* 0x0000001d53547235 */ /* 0x000fe20000000054 */
        /* <DEDUP_REMOVED lines=11> */
[----:B------:R-:W-:Y:S02]  /*23460*/  HADD2 R119, R24.H0_H0, R24.H1_H1 ;  /* 0x3000001818777230 */ /* 0x000fe40000000800 */
[----:B------:R-:W2:Y:S01]  /*23470*/  LDS.128 R24, [UR4+0x3b0] ;  /* 0x0003b004ff187984 */ /* 0x000ea20008000c00 */
[-C--:B0-----:R-:W-:Y:S01]  /*23480*/  HFMA2.MMA R92, R76, R32.reuse, R92 ;  /* 0x000000204c5c7235 */ /* 0x081fe2000000005c */
        /* <DEDUP_REMOVED lines=9> */
[----:B------:R-:W-:Y:S01]  /*23520*/  UIADD3 UR4, UR4, 0x40, URZ ;  /* 0x0000004004047890 */ /* 0x000fe2000fffe03f */
        /* <DEDUP_REMOVED lines=9> */
[----:B------:R-:W-:Y:S02]  /*235c0*/  HADD2 R117, R117.H0_H0, R117.H1_H1 ;  /* 0x3000007575757230 */ /* 0x000fe40000000800 */
[-C--:B-1----:R-:W-:Y:S01]  /*235d0*/  HFMA2 R88, R54, R20.reuse, R88 ;  /* 0x0000001436587231 */ /* 0x082fe20000000058 */
        /* <DEDUP_REMOVED lines=31> */
[----:B------:R-:W-:Y:S01]  /*237d0*/  HADD2 R29, R59.H0_H0, R59.H1_H1 ;  /* 0x3000003b3b1d7230 */ /* 0x000fe20000000800 */
        /* <DEDUP_REMOVED lines=11> */
.L_x_1584:
[----:B------:R-:W-:-:S04]  /*23890*/  ISETP.GE.AND P0, PT, R98, R103, PT ;  /* 0x000000676200720c */ /* 0x000fc80003f06270 */
[----:B------:R-:W-:-:S13]  /*238a0*/  ISETP.GE.OR P0, PT, R98, c[0x0][0x1bc], P0 ;  /* 0x00006f0062007a0c */ /* 0x000fda0000706670 */
[----:B------:R-:W-:Y:S05]  /*238b0*/  @P0 BRA `(.L_x_1590) ;  /* 0x00001e3000000947 */ /* 0x000fea0003800000 */
[----:B------:R-:W-:-:S04]  /*238c0*/  MOV R19, c[0x0][0x18c] ;  /* 0x0000630000137a02 */ /* 0x000fc80000000f00 */
[----:B------:R-:W-:-:S04]  /*238d0*/  SHF.R.S32.HI R18, RZ, 0x1f, R19 ;  /* 0x0000001fff127819 */ /* 0x000fc80000011413 */
[----:B------:R-:W-:Y:S02]  /*238e0*/  SHF.L.U64.HI R17, R19, 0x2, R18 ;  /* 0x0000000213117819 */ /* 0x000fe40000010212 */
.L_x_1595:
[----:B------:R-:W-:Y:S02]  /*238f0*/  ISETP.NE.AND P0, PT, R98, R95, PT ;  /* 0x0000005f6200720c */ /* 0x000fe40003f05270 */
[----:B------:R-:W-:Y:S02]  /*23900*/  MOV R20, R104 ;  /* 0x0000006800147202 */ /* 0x000fe40000000f00 */
[----:B------:R-:W-:-:S06]  /*23910*/  MOV R21, R105 ;  /* 0x0000006900157202 */ /* 0x000fcc0000000f00 */
[----:B------:R-:W2:Y:S03]  /*23920*/  LDG.E.128.CONSTANT R20, [R20.64] ;  /* 0x0000000614147981 */ /* 0x000ea6000c1e9d00 */
[----:B------:R-:W-:-:S04]  /*23930*/  @!P0 IADD3 R96, R96, 0x1, RZ ;  /* 0x0000000160608810 */ /* 0x000fc80007ffe0ff */
[----:B------:R-:W-:-:S06]  /*23940*/  @!P0 LEA R26, R96, R1, 0x3 ;  /* 0x00000001601a8211 */ /* 0x000fcc00078e18ff */
[----:B------:R-:W3:Y:S01]  /*23950*/  @!P0 LDL.64 R26, [R26] ;  /* 0x000000001a1a8983 */ /* 0x000ee20000100a00 */
[----:B------:R-:W-:Y:S02]  /*23960*/  @!P0 LEA R24, R98, 0x1, 0x1 ;  /* 0x0000000162188811 */ /* 0x000fe400078e08ff */
[----:B------:R-:W-:-:S05]  /*23970*/  @!P0 MOV R25, 0x2 ;  /* 0x0000000200198802 */ /* 0x000fca0000000f00 */
[----:B------:R-:W-:Y:S01]  /*23980*/  @!P0 IMAD.WIDE R24, R24, R25, c[0x0][0x198] ;  /* 0x0000660018188625 */ /* 0x000fe200078e0219 */
[----:B------:R-:W-:-:S04]  /*23990*/  HFMA2.MMA R37, -RZ, RZ, 0, 0.25 ;  /* 0x00003400ff257435 */ /* 0x000fc800000001ff */
[----:B------:R0:W5:Y:S06]  /*239a0*/  @!P0 LDG.E.U16.CONSTANT R47, [R24.64] ;  /* 0x00000006182f8981 */ /* 0x00016c000c1e9500 */
[----:B------:R-:W-:Y:S02]  /*239b0*/  PRMT R37, R37, 0x5410, R37 ;  /* 0x0000541025257816 */ /* 0x000fe40000000025 */
[----:B------:R-:W-:Y:S01]  /*239c0*/  MOV R41, 0x2c00 ;  /* 0x00002c0000297802 */ /* 0x000fe20000000f00 */
[----:B------:R-:W-:Y:S01]  /*239d0*/  HFMA2.MMA R42, -RZ, RZ, 0, 0.015625 ;  /* 0x00002400ff2a7435 */ /* 0x000fe200000001ff */
[----:B------:R-:W-:-:S02]  /*239e0*/  ISETP.NE.AND P1, PT, R100, RZ, PT ;  /* 0x000000ff6400720c */ /* 0x000fc40003f25270 */
[----:B------:R-:W-:Y:S02]  /*239f0*/  ISETP.NE.AND P2, PT, R101, RZ, PT ;  /* 0x000000ff6500720c */ /* 0x000fe40003f45270 */
[----:B------:R-:W-:Y:S02]  /*23a00*/  ISETP.NE.AND P3, PT, R99, RZ, PT ;  /* 0x000000ff6300720c */ /* 0x000fe40003f65270 */
[----:B------:R-:W-:Y:S02]  /*23a10*/  ISETP.NE.AND P4, PT, R97, RZ, PT ;  /* 0x000000ff6100720c */ /* 0x000fe40003f85270 */
[C---:B--2---:R-:W-:Y:S02]  /*23a20*/  LOP3.LUT R28, R21.reuse, 0xc000c, RZ, 0xc0, !PT ;  /* 0x000c000c151c7812 */ /* 0x044fe400078ec0ff */
[C---:B------:R-:W-:Y:S02]  /*23a30*/  LOP3.LUT R29, R21.reuse, 0x300030, RZ, 0xc0, !PT ;  /* 0x00300030151d7812 */ /* 0x040fe400078ec0ff */
[----:B------:R-:W-:-:S02]  /*23a40*/  LOP3.LUT R30, R21, 0xc000c0, RZ, 0xc0, !PT ;  /* 0x00c000c0151e7812 */ /* 0x000fc400078ec0ff */
[----:B------:R-:W-:Y:S02]  /*23a50*/  SHF.R.U32.HI R43, RZ, 0x8, R21 ;  /* 0x00000008ff2b7819 */ /* 0x000fe40000011615 */
[----:B---3--:R-:W-:Y:S02]  /*23a60*/  @!P0 PRMT R93, R27, 0x7610, R93 ;  /* 0x000076101b5d8816 */ /* 0x008fe4000000005d */
[----:B------:R-:W-:Y:S02]  /*23a70*/  @!P0 PRMT R94, R26, 0x7610, R94 ;  /* 0x000076101a5e8816 */ /* 0x000fe4000000005e */
[----:B------:R-:W-:Y:S02]  /*23a80*/  @!P0 PRMT R93, R93, 0x7610, R27 ;  /* 0x000076105d5d8816 */ /* 0x000fe4000000001b */
[----:B------:R-:W-:Y:S02]  /*23a90*/  @!P0 PRMT R94, R94, 0x7610, R26 ;  /* 0x000076105e5e8816 */ /* 0x000fe4000000001a */
[----:B------:R-:W-:-:S02]  /*23aa0*/  LOP3.LUT R27, R21, 0x30003, RZ, 0xc0, !PT ;  /* 0x00030003151b7812 */ /* 0x000fc400078ec0ff */
[C---:B0-----:R-:W-:Y:S02]  /*23ab0*/  LOP3.LUT R24, R20.reuse, 0x30003, RZ, 0xc0, !PT ;  /* 0x0003000314187812 */ /* 0x041fe400078ec0ff */
[C---:B------:R-:W-:Y:S02]  /*23ac0*/  LOP3.LUT R18, R20.reuse, 0xc000c, RZ, 0xc0, !PT ;  /* 0x000c000c14127812 */ /* 0x040fe400078ec0ff */
[C---:B------:R-:W-:Y:S02]  /*23ad0*/  LOP3.LUT R25, R20.reuse, 0x300030, RZ, 0xc0, !PT ;  /* 0x0030003014197812 */ /* 0x040fe400078ec0ff */
[----:B------:R-:W-:Y:S02]  /*23ae0*/  LOP3.LUT R26, R20, 0xc000c0, RZ, 0xc0, !PT ;  /* 0x00c000c0141a7812 */ /* 0x000fe400078ec0ff */
[----:B------:R-:W-:Y:S02]  /*23af0*/  LOP3.LUT R21, R22, 0xc000c, RZ, 0xc0, !PT ;  /* 0x000c000c16157812 */ /* 0x000fe400078ec0ff */
[----:B------:R-:W-:-:S02]  /*23b00*/  SHF.R.U32.HI R20, RZ, 0x8, R20 ;  /* 0x00000008ff147819 */ /* 0x000fc40000011614 */
[C---:B------:R-:W-:Y:S02]  /*23b10*/  LOP3.LUT R44, R22.reuse, 0x30003, RZ, 0xc0, !PT ;  /* 0x00030003162c7812 */ /* 0x040fe400078ec0ff */
[C---:B------:R-:W-:Y:S02]  /*23b20*/  LOP3.LUT R31, R22.reuse, 0x300030, RZ, 0xc0, !PT ;  /* 0x00300030161f7812 */ /* 0x040fe400078ec0ff */
[----:B------:R-:W-:Y:S02]  /*23b30*/  LOP3.LUT R39, R22, 0xc000c0, RZ, 0xc0, !PT ;  /* 0x00c000c016277812 */ /* 0x000fe400078ec0ff */
[----:B------:R-:W-:Y:S02]  /*23b40*/  SHF.R.U32.HI R45, RZ, 0x8, R22 ;  /* 0x00000008ff2d7819 */ /* 0x000fe40000011616 */
[----:B------:R-:W-:Y:S02]  /*23b50*/  LOP3.LUT R22, R23, 0xc000c, RZ, 0xc0, !PT ;  /* 0x000c000c17167812 */ /* 0x000fe400078ec0ff */
[----:B------:R-:W-:-:S02]  /*23b60*/  LOP3.LUT R52, R21, 0x64006400, RZ, 0xfc, !PT ;  /* 0x6400640015347812 */ /* 0x000fc400078efcff */
[----:B------:R-:W-:Y:S02]  /*23b70*/  LOP3.LUT R21, R20, 0xc000c, RZ, 0xc0, !PT ;  /* 0x000c000c14157812 */ /* 0x000fe400078ec0ff */
[----:B------:R-:W-:Y:S02]  /*23b80*/  LOP3.LUT R54, R22, 0x64006400, RZ, 0xfc, !PT ;  /* 0x6400640016367812 */ /* 0x000fe400078efcff */
[----:B------:R-:W-:Y:S02]  /*23b90*/  LOP3.LUT R22, R43, 0xc000c, RZ, 0xc0, !PT ;  /* 0x000c000c2b167812 */ /* 0x000fe400078ec0ff */
[----:B------:R-:W-:Y:S02]  /*23ba0*/  LOP3.LUT R21, R21, 0x64006400, RZ, 0xfc, !PT ;  /* 0x6400640015157812 */ /* 0x000fe400078efcff */
[----:B------:R-:W-:Y:S02]  /*23bb0*/  SHF.R.U32.HI R51, RZ, 0x8, R23 ;  /* 0x00000008ff337819 */ /* 0x000fe40000011617 */
[C---:B------:R-:W-:Y:S01]  /*23bc0*/  LOP3.LUT R46, R23.reuse, 0x30003, RZ, 0xc0, !PT ;  /* 0x00030003172e7812 */ /* 0x040fe200078ec0ff */
[----:B------:R-:W-:Y:S01]  /*23bd0*/  HFMA2 R35, R21, R37.H1_H1, -258, -258 ;  /* 0xdc08dc0815237431 */ /* 0x000fe20000060025 */
        /* <DEDUP_REMOVED lines=10> */
[-C--:B------:R-:W-:Y:S01]  /*23c80*/  HFMA2 R34, R22, R37.reuse.H1_H1, -258, -258 ;  /* 0xdc08dc0816227431 */ /* 0x080fe20000060025 */
        /* <DEDUP_REMOVED lines=23> */
[----:B------:R-:W-:Y:S01]  /*23e00*/  HFMA2 R55, R18, R41.H0_H0, -66, -66 ;  /* 0xd420d42012377431 */ /* 0x000fe20000040029 */
        /* <DEDUP_REMOVED lines=10> */
[----:B------:R-:W-:Y:S01]  /*23eb0*/  LOP3.LUT R25, R25, 0x64006400, RZ, 0xfc, !PT ;  /* 0x6400640019197812 */ /* 0x000fe200078efcff */
[----:B------:R-:W-:Y:S01]  /*23ec0*/  HFMA2 R40, R21, R42.H0_H0, -18, -18 ;  /* 0xcc80cc8015287431 */ /* 0x000fe2000004002a */
[----:B------:R-:W-:-:S02]  /*23ed0*/  LOP3.LUT R53, R26, 0x64006400, RZ, 0xfc, !PT ;  /* 0x640064001a357812 */ /* 0x000fc400078efcff */
[----:B------:R-:W-:Y:S02]  /*23ee0*/  LOP3.LUT R44, R44, 0x64006400, RZ, 0xfc, !PT ;  /* 0x640064002c2c7812 */ /* 0x000fe400078efcff */
[----:B------:R-:W-:Y:S01]  /*23ef0*/  LOP3.LUT R46, R46, 0x64006400, RZ, 0xfc, !PT ;  /* 0x640064002e2e7812 */ /* 0x000fe200078efcff */
[-C--:B------:R-:W-:Y:S01]  /*23f00*/  HFMA2 R57, R28, R41.reuse.H0_H0, -66, -66 ;  /* 0xd420d4201c397431 */ /* 0x080fe20000040029 */
[----:B------:R-:W-:Y:S01]  /*23f10*/  LOP3.LUT R24, R24, 0x64006400, RZ, 0xfc, !PT ;  /* 0x6400640018187812 */ /* 0x000fe200078efcff */
[----:B------:R-:W-:Y:S01]  /*23f20*/  HFMA2 R59, R38, R41.H0_H0, -66, -66 ;  /* 0xd420d420263b7431 */ /* 0x000fe20000040029 */
[----:B------:R-:W-:Y:S02]  /*23f30*/  LOP3.LUT R27, R27, 0x64006400, RZ, 0xfc, !PT ;  /* 0x640064001b1b7812 */ /* 0x000fe400078efcff */
[----:B------:R-:W-:Y:S02]  /*23f40*/  LOP3.LUT R20, R20, 0x64006400, RZ, 0xfc, !PT ;  /* 0x6400640014147812 */ /* 0x000fe400078efcff */
[----:B------:R-:W-:-:S02]  /*23f50*/  LOP3.LUT R43, R43, 0x64006400, RZ, 0xfc, !PT ;  /* 0x640064002b2b7812 */ /* 0x000fc400078efcff */
[----:B------:R-:W-:Y:S02]  /*23f60*/  LOP3.LUT R21, R45, 0x64006400, RZ, 0xfc, !PT ;  /* 0x640064002d157812 */ /* 0x000fe400078efcff */
[----:B------:R-:W-:Y:S01]  /*23f70*/  LOP3.LUT R22, R51, 0x64006400, RZ, 0xfc, !PT ;  /* 0x6400640033167812 */ /* 0x000fe200078efcff */
[-C--:B------:R-:W-:Y:S02]  /*23f80*/  HFMA2 R31, R31, R42.reuse.H0_H0, -18, -18 ;  /* 0xcc80cc801f1f7431 */ /* 0x080fe4000004002a */
[-C--:B------:R-:W-:Y:S02]  /*23f90*/  HFMA2 R30, R23, R42.reuse.H0_H0, -18, -18 ;  /* 0xcc80cc80171e7431 */ /* 0x080fe4000004002a */
[-C--:B------:R-:W-:Y:S02]  /*23fa0*/  HFMA2 R29, R29, R42.reuse.H0_H0, -18, -18 ;  /* 0xcc80cc801d1d7431 */ /* 0x080fe4000004002a */
[-C--:B------:R-:W-:Y:S02]  /*23fb0*/  HFMA2 R28, R49, R42.reuse.H0_H0, -18, -18 ;  /* 0xcc80cc80311c7431 */ /* 0x080fe4000004002a */
[----:B------:R-:W-:-:S02]  /*23fc0*/  HFMA2 R39, R39, R42.H0_H0, -18, -18 ;  /* 0xcc80cc8027277431 */ /* 0x000fc4000004002a */
[-C--:B------:R-:W-:Y:S02]  /*23fd0*/  HFMA2 R38, R25, R42.reuse.H0_H0, -18, -18 ;  /* 0xcc80cc8019267431 */ /* 0x080fe4000004002a */
[----:B------:R-:W-:Y:S02]  /*23fe0*/  HFMA2 R42, R53, R42.H0_H0, -18, -18 ;  /* 0xcc80cc80352a7431 */ /* 0x000fe4000004002a */
[-C--:B------:R-:W-:Y:S02]  /*23ff0*/  HFMA2 R61, R56, R41.reuse.H0_H0, -66, -66 ;  /* 0xd420d420383d7431 */ /* 0x080fe40000040029 */
[----:B------:R-:W-:Y:S02]  /*24000*/  HFMA2 R36, R36, R41.H0_H0, -66, -66 ;  /* 0xd420d42024247431 */ /* 0x000fe40000040029 */
[----:B------:R-:W-:Y:S02]  /*24010*/  HADD2 R51, R44, -1026, -1026 ;  /* 0xe402e4022c337430 */ /* 0x000fe40000000000 */
[----:B------:R-:W-:-:S02]  /*24020*/  HADD2 R53, R46, -1026, -1026 ;  /* 0xe402e4022e357430 */ /* 0x000fc40000000000 */
[----:B------:R-:W-:Y:S02]  /*24030*/  HFMA2 R41, R58, R41.H0_H0, -66, -66 ;  /* 0xd420d4203a297431 */ /* 0x000fe40000040029 */
[----:B------:R-:W-:Y:S02]  /*24040*/  HADD2 R56, R24, -1026, -1026 ;  /* 0xe402e40218387430 */ /* 0x000fe40000000000 */
[----:B------:R-:W-:Y:S02]  /*24050*/  HADD2 R49, R27, -1026, -1026 ;  /* 0xe402e4021b317430 */ /* 0x000fe40000000000 */
[----:B------:R-:W-:Y:S02]  /*24060*/  HADD2 R45, R20, -1026, -1026 ;  /* 0xe402e402142d7430 */ /* 0x000fe40000000000 */
[----:B------:R-:W-:Y:S02]  /*24070*/  HADD2 R43, R43, -1026, -1026 ;  /* 0xe402e4022b2b7430 */ /* 0x000fe40000000000 */
[----:B------:R-:W-:-:S02]  /*24080*/  HADD2 R44, R21, -1026, -1026 ;  /* 0xe402e402152c7430 */ /* 0x000fc40000000000 */
[----:B------:R-:W-:Y:S01]  /*24090*/  HADD2 R46, R22, -1026, -1026 ;  /* 0xe402e402162e7430 */ /* 0x000fe20000000000 */
[----:B------:R-:W-:Y:S05]  /*240a0*/  @!P1 BRA `(.L_x_1591) ;  /* 0x000002a000009947 */ /* 0x000fea0003800000 */
[----:B------:R-:W0:Y:S04]  /*240b0*/  LDS.128 R20, [UR4] ;  /* 0x00000004ff147984 */ /* 0x000e280008000c00 */
        /* <DEDUP_REMOVED lines=40> */
[----:B------:R-:W-:-:S05]  /*24340*/  HFMA2 R15, R62, R93, R15 ;  /* 0x0000005d3e0f7231 */ /* 0x000fca000000000f */
.L_x_1591:
        /* <DEDUP_REMOVED lines=43> */
.L_x_1592:
        /* <DEDUP_REMOVED lines=42> */
[----:B------:R-:W-:-:S03]  /*248a0*/  HFMA2 R11, R62, R93, R11 ;  /* 0x0000005d3e0b7231 */ /* 0x000fc6000000000b */
.L_x_1593:
[----:B-----5:R-:W-:Y:S01]  /*248b0*/  @!P0 IADD3 R95, R47, R98, RZ ;  /* 0x000000622f5f8210 */ /* 0x020fe20007ffe0ff */
[----:B------:R-:W-:Y:S06]  /*248c0*/  @!P4 BRA `(.L_x_1594) ;  /* 0x000002a00000c947 */ /* 0x000fec0003800000 */
[----:B------:R-:W0:Y:S04]  /*248d0*/  LDS.128 R20, [UR4+0x180] ;  /* 0x00018004ff147984 */ /* 0x000e280008000c00 */
        /* <DEDUP_REMOVED lines=15> */
[-C--:B-1----:R-:W-:Y:S01]  /*249d0*/  HFMA2 R58, R43, R24.reuse, R58 ;  /* 0x000000182b3a7231 */ /* 0x082fe2000000003a */
        /* <DEDUP_REMOVED lines=24> */
[----:B------:R-:W-:Y:S02]  /*24b60*/  HFMA2 R9, R60, R93, R9 ;  /* 0x0000005d3c097231 */ /* 0x000fe40000000009 */
.L_x_1594:
[----:B------:R-:W0:Y:S01]  /*24b70*/  LDS.128 R24, [UR4+0x200] ;  /* 0x00020004ff187984 */ /* 0x000e220008000c00 */
[----:B------:R-:W-:Y:S02]  /*24b80*/  MOV R47, R56 ;  /* 0x00000038002f7202 */ /* 0x000fe40000000f00 */
[----:B------:R-:W-:Y:S01]  /*24b90*/  MOV R64, R35 ;  /* 0x0000002300407202 */ /* 0x000fe20000000f00 */
[----:B------:R-:W1:Y:S01]  /*24ba0*/  LDS.128 R20, [UR4+0x210] ;  /* 0x00021004ff147984 */ /* 0x000e620008000c00 */
[----:B------:R-:W-:Y:S02]  /*24bb0*/  MOV R68, R33 ;  /* 0x0000002100447202 */ /* 0x000fe40000000f00 */
[----:B------:R-:W-:Y:S02]  /*24bc0*/  MOV R66, R34 ;  /* 0x0000002200427202 */ /* 0x000fe40000000f00 */
[----:B------:R-:W-:-:S02]  /*24bd0*/  MOV R70, R32 ;  /* 0x0000002000467202 */ /* 0x000fc40000000f00 */
[----:B------:R-:W-:Y:S01]  /*24be0*/  LDS.128 R32, [UR4+0x290] ;  /* 0x00029004ff207984 */ /* 0x000fe20008000c00 */
[----:B------:R-:W-:Y:S02]  /*24bf0*/  LEA R104, P0, R19, R104, 0x2 ;  /* 0x0000006813687211 */ /* 0x000fe400078010ff */
[----:B------:R-:W-:Y:S02]  /*24c00*/  IADD3 R98, R98, 0x10, RZ ;  /* 0x0000001062627810 */ /* 0x000fe40007ffe0ff */
[----:B------:R-:W-:Y:S02]  /*24c10*/  IADD3.X R105, R105, R17, RZ, P0, !PT ;  /* 0x0000001169697210 */ /* 0x000fe400007fe4ff */
[C---:B------:R-:W-:Y:S02]  /*24c20*/  ISETP.GE.AND P0, PT, R98.reuse, c[0x0][0x1bc], PT ;  /* 0x00006f0062007a0c */ /* 0x040fe40003f06270 */
[----:B------:R-:W-:Y:S01]  /*24c30*/  ISETP.LT.AND P1, PT, R98, R103, PT ;  /* 0x000000676200720c */ /* 0x000fe20003f21270 */
        /* <DEDUP_REMOVED lines=9> */
[----:B------:R-:W-:Y:S02]  /*24cd0*/  MOV R58, R30 ;  /* 0x0000001e003a7202 */ /* 0x000fe40000000f00 */
[-C--:B------:R-:W-:Y:S01]  /*24ce0*/  HFMA2.MMA R24, R55, R26.reuse, R56 ;  /* 0x0000001a37187235 */ /* 0x080fe20000000038 */
[----:B------:R-:W-:Y:S01]  /*24cf0*/  MOV R56, R31 ;  /* 0x0000001f00387202 */ /* 0x000fe20000000f00 */
[----:B------:R-:W-:Y:S01]  /*24d00*/  HFMA2.MMA R63, R59, R26, R60 ;  /* 0x0000001a3b3f7235 */ /* 0x000fe2000000003c */
[----:B------:R-:W-:Y:S01]  /*24d10*/  HFMA2 R26, R61, R26, R62 ;  /* 0x0000001a3d1a7231 */ /* 0x000fe2000000003e */
[----:B------:R-:W-:Y:S01]  /*24d20*/  MOV R60, R29 ;  /* 0x0000001d003c7202 */ /* 0x000fe20000000f00 */
[-C--:B------:R-:W-:Y:S01]  /*24d30*/  HFMA2 R25, R58, R27.reuse, R25 ;  /* 0x0000001b3a197231 */ /* 0x080fe20000000019 */
[----:B------:R-:W-:Y:S01]  /*24d40*/  MOV R62, R28 ;  /* 0x0000001c003e7202 */ /* 0x000fe20000000f00 */
[-C--:B------:R-:W-:Y:S01]  /*24d50*/  HFMA2.MMA R24, R56, R27.reuse, R24 ;  /* 0x0000001b38187235 */ /* 0x080fe20000000018 */
[----:B------:R-:W0:Y:S01]  /*24d60*/  LDS.128 R28, [UR4+0x280] ;  /* 0x00028004ff1c7984 */ /* 0x000e220008000c00 */
[----:B-1----:R-:W-:Y:S01]  /*24d70*/  HFMA2 R25, R43, R20, R25 ;  /* 0x000000142b197231 */ /* 0x002fe20000000019 */
[----:B------:R-:W-:Y:S01]  /*24d80*/  HFMA2.MMA R63, R60, R27, R63 ;  /* 0x0000001b3c3f7235 */ /* 0x000fe2000000003f */
[----:B------:R-:W-:-:S02]  /*24d90*/  HFMA2 R26, R62, R27, R26 ;  /* 0x0000001b3e1a7231 */ /* 0x000fc4000000001a */
[-C--:B------:R-:W-:Y:S01]  /*24da0*/  HFMA2.MMA R24, R45, R20.reuse, R24 ;  /* 0x000000142d187235 */ /* 0x080fe20000000018 */
[-C--:B------:R-:W-:Y:S02]  /*24db0*/  HFMA2 R25, R66, R21.reuse, R25 ;  /* 0x0000001542197231 */ /* 0x080fe40000000019 */
[----:B------:R-:W-:Y:S01]  /*24dc0*/  HFMA2.MMA R63, R44, R20, R63 ;  /* 0x000000142c3f7235 */ /* 0x000fe2000000003f */
[----:B------:R-:W-:Y:S02]  /*24dd0*/  HFMA2 R26, R46, R20, R26 ;  /* 0x000000142e1a7231 */ /* 0x000fe4000000001a */
[-C--:B------:R-:W-:Y:S01]  /*24de0*/  HFMA2.MMA R24, R64, R21.reuse, R24 ;  /* 0x0000001540187235 */ /* 0x080fe20000000018 */
[----:B------:R-:W-:Y:S02]  /*24df0*/  HFMA2 R25, R36, R22, R25 ;  /* 0x0000001624197231 */ /* 0x000fe40000000019 */
[----:B------:R-:W-:Y:S01]  /*24e00*/  HFMA2.MMA R63, R68, R21, R63 ;  /* 0x00000015443f7235 */ /* 0x000fe2000000003f */
[----:B------:R-:W-:-:S02]  /*24e10*/  HFMA2 R26, R70, R21, R26 ;  /* 0x00000015461a7231 */ /* 0x000fc4000000001a */
[-C--:B------:R-:W-:Y:S01]  /*24e20*/  HFMA2.MMA R20, R37, R22.reuse, R24 ;  /* 0x0000001625147235 */ /* 0x080fe20000000018 */
[-C--:B------:R-:W-:Y:S02]  /*24e30*/  HFMA2 R25, R39, R23.reuse, R25 ;  /* 0x0000001727197231 */ /* 0x080fe40000000019 */
[----:B------:R-:W-:Y:S01]  /*24e40*/  HFMA2.MMA R63, R18, R22, R63 ;  /* 0x00000016123f7235 */ /* 0x000fe2000000003f */
[----:B------:R-:W-:Y:S02]  /*24e50*/  HFMA2 R21, R41, R22, R26 ;  /* 0x0000001629157231 */ /* 0x000fe4000000001a */
[-C--:B------:R-:W-:Y:S01]  /*24e60*/  HFMA2.MMA R20, R40, R23.reuse, R20 ;  /* 0x0000001728147235 */ /* 0x080fe20000000014 */
[----:B------:R-:W-:Y:S02]  /*24e70*/  HADD2 R65, R25.H0_H0, R25.H1_H1 ;  /* 0x3000001919417230 */ /* 0x000fe40000000800 */
[----:B------:R-:W-:Y:S01]  /*24e80*/  HFMA2.MMA R67, R38, R23, R63 ;  /* 0x0000001726437235 */ /* 0x000fe2000000003f */
[----:B------:R-:W-:Y:S01]  /*24e90*/  HFMA2 R21, R42, R23, R21 ;  /* 0x000000172a157231 */ /* 0x000fe20000000015 */
[----:B------:R-:W1:Y:S03]  /*24ea0*/  LDS.128 R24, [UR4+0x300] ;  /* 0x00030004ff187984 */ /* 0x000e660008000c00 */
[----:B------:R-:W-:-:S02]  /*24eb0*/  HADD2 R69, R21.H0_H0, R21.H1_H1 ;  /* 0x3000001515457230 */ /* 0x000fc40000000800 */
[----:B------:R-:W-:-:S03]  /*24ec0*/  HADD2 R63, R20.H0_H0, R20.H1_H1 ;  /* 0x30000014143f7230 */ /* 0x000fc60000000800 */
[----:B------:R-:W-:Y:S02]  /*24ed0*/  HADD2 R67, R67.H0_H0, R67.H1_H1 ;  /* 0x3000004343437230 */ /* 0x000fe40000000800 */
        /* <DEDUP_REMOVED lines=15> */
[----:B------:R-:W-:Y:S01]  /*24fd0*/  HFMA2.MMA R71, R59, R30, R22 ;  /* 0x0000001e3b477235 */ /* 0x000fe20000000016 */
[----:B------:R-:W-:-:S02]  /*24fe0*/  HFMA2 R30, R61, R30, R23 ;  /* 0x0000001e3d1e7231 */ /* 0x000fc40000000017 */
[-C--:B------:R-:W-:Y:S01]  /*24ff0*/  HFMA2 R29, R43, R32.reuse, R29 ;  /* 0x000000202b1d7231 */ /* 0x080fe2000000001d */
[-C--:B------:R-:W-:Y:S01]  /*25000*/  HFMA2.MMA R28, R56, R31.reuse, R28 ;  /* 0x0000001f381c7235 */ /* 0x080fe2000000001c */
[----:B------:R-:W-:Y:S01]  /*25010*/  HFMA2 R30, R62, R31, R30 ;  /* 0x0000001f3e1e7231 */ /* 0x000fe2000000001e */
[----:B------:R-:W-:Y:S01]  /*25020*/  HFMA2.MMA R71, R60, R31, R71 ;  /* 0x0000001f3c477235 */ /* 0x000fe20000000047 */
[----:B------:R-:W0:Y:S01]  /*25030*/  LDS.128 R20, [UR4+0x310] ;  /* 0x00031004ff147984 */ /* 0x000e220008000c00 */
[-C--:B------:R-:W-:Y:S02]  /*25040*/  HFMA2 R29, R66, R33.reuse, R29 ;  /* 0x00000021421d7231 */ /* 0x080fe4000000001d */
[-C--:B------:R-:W-:Y:S01]  /*25050*/  HFMA2.MMA R28, R45, R32.reuse, R28 ;  /* 0x000000202d1c7235 */ /* 0x080fe2000000001c */
[----:B------:R-:W-:Y:S01]  /*25060*/  HFMA2 R30, R46, R32, R30 ;  /* 0x000000202e1e7231 */ /* 0x000fe2000000001e */
[----:B------:R-:W-:Y:S01]  /*25070*/  HFMA2.MMA R71, R44, R32, R71 ;  /* 0x000000202c477235 */ /* 0x000fe20000000047 */
[-C--:B------:R-:W-:Y:S01]  /*25080*/  HFMA2 R29, R36, R34.reuse, R29 ;  /* 0x00000022241d7231 */ /* 0x080fe2000000001d */
[----:B-1----:R-:W-:Y:S01]  /*25090*/  HFMA2.MMA R32, R47, R24, RZ ;  /* 0x000000182f207235 */ /* 0x002fe200000000ff */
[----:B------:R-:W-:Y:S01]  /*250a0*/  HFMA2 R30, R70, R33, R30 ;  /* 0x00000021461e7231 */ /* 0x000fe2000000001e */
[-C--:B------:R-:W-:Y:S01]  /*250b0*/  HFMA2.MMA R28, R64, R33.reuse, R28 ;  /* 0x00000021401c7235 */ /* 0x080fe2000000001c */
[-C--:B------:R-:W-:Y:S01]  /*250c0*/  HFMA2 R29, R39, R35.reuse, R29 ;  /* 0x00000023271d7231 */ /* 0x080fe2000000001d */
[----:B------:R-:W-:Y:S01]  /*250d0*/  HFMA2.MMA R71, R68, R33, R71 ;  /* 0x0000002144477235 */ /* 0x000fe20000000047 */
[----:B------:R-:W-:Y:S01]  /*250e0*/  HFMA2 R30, R41, R34, R30 ;  /* 0x00000022291e7231 */ /* 0x000fe2000000001e */
[----:B------:R-:W-:Y:S01]  /*250f0*/  HFMA2.MMA R32, R48, R25, R32 ;  /* 0x0000001930207235 */ /* 0x000fe20000000020 */
[----:B------:R-:W-:Y:S01]  /*25100*/  HADD2 R72, R29.H0_H0, R29.H1_H1 ;  /* 0x3000001d1d487230 */ /* 0x000fe20000000800 */
[-C--:B------:R-:W-:Y:S01]  /*25110*/  HFMA2.MMA R28, R37, R34.reuse, R28 ;  /* 0x00000022251c7235 */ /* 0x080fe2000000001c */
[----:B------:R-:W-:Y:S01]  /*25120*/  HFMA2 R74, R42, R35, R30 ;  /* 0x000000232a4a7231 */ /* 0x000fe2000000001e */
[----:B------:R-:W-:Y:S01]  /*25130*/  HFMA2.MMA R71, R18, R34, R71 ;  /* 0x0000002212477235 */ /* 0x000fe20000000047 */
[-C--:B------:R-:W-:Y:S01]  /*25140*/  HFMA2 R33, R49, R24.reuse, RZ.H0_H0 ;  /* 0x0000001831217231 */ /* 0x080fe200000400ff */
[----:B------:R-:W-:Y:S01]  /*25150*/  HFMA2.MMA R34, R51, R24, RZ ;  /* 0x0000001833227235 */ /* 0x000fe200000000ff */
[----:B------:R-:W-:Y:S01]  /*25160*/  HFMA2 R24, R53, R24, RZ.H0_H0 ;  /* 0x0000001835187231 */ /* 0x000fe200000400ff */
[-C--:B------:R-:W-:Y:S01]  /*25170*/  HFMA2.MMA R28, R40, R35.reuse, R28 ;  /* 0x00000023281c7235 */ /* 0x080fe2000000001c */
[-C--:B------:R-:W-:Y:S01]  /*25180*/  HFMA2 R33, R50, R25.reuse, R33 ;  /* 0x0000001932217231 */ /* 0x080fe20000000021 */
[----:B------:R-:W-:Y:S01]  /*25190*/  HFMA2.MMA R73, R38, R35, R71 ;  /* 0x0000002326497235 */ /* 0x000fe20000000047 */
[----:B------:R-:W-:Y:S01]  /*251a0*/  HFMA2 R35, R54, R25, R24 ;  /* 0x0000001936237231 */ /* 0x000fe20000000018 */
[----:B------:R-:W-:Y:S01]  /*251b0*/  HFMA2.MMA R34, R52, R25, R34 ;  /* 0x0000001934227235 */ /* 0x000fe20000000022 */
[----:B------:R-:W-:Y:S01]  /*251c0*/  HFMA2 R25, R57, R26, R33 ;  /* 0x0000001a39197231 */ /* 0x000fe20000000021 */
[----:B------:R-:W-:Y:S01]  /*251d0*/  HFMA2.MMA R24, R55, R26, R32 ;  /* 0x0000001a37187235 */ /* 0x000fe20000000020 */
[----:B------:R-:W-:-:S02]  /*251e0*/  HADD2 R74, R74.H0_H0, R74.H1_H1 ;  /* 0x3000004a4a4a7230 */ /* 0x000fc40000000800 */
[-C--:B------:R-:W-:Y:S01]  /*251f0*/  HFMA2 R25, R58, R27.reuse, R25 ;  /* 0x0000001b3a197231 */ /* 0x080fe20000000019 */
[----:B------:R-:W-:Y:S01]  /*25200*/  HFMA2.MMA R75, R59, R26, R34 ;  /* 0x0000001a3b4b7235 */ /* 0x000fe20000000022 */
[----:B------:R-:W-:Y:S01]  /*25210*/  HADD2 R71, R28.H0_H0, R28.H1_H1 ;  /* 0x3000001c1c477230 */ /* 0x000fe20000000800 */
[-C--:B------:R-:W-:Y:S01]  /*25220*/  HFMA2.MMA R24, R56, R27.reuse, R24 ;  /* 0x0000001b38187235 */ /* 0x080fe20000000018 */
[----:B------:R-:W1:Y:S01]  /*25230*/  LDS.128 R28, [UR4+0x380] ;  /* 0x00038004ff1c7984 */ /* 0x000e620008000c00 */
[----:B------:R-:W-:Y:S02]  /*25240*/  HFMA2 R26, R61, R26, R35 ;  /* 0x0000001a3d1a7231 */ /* 0x000fe40000000023 */
[----:B------:R-:W-:Y:S01]  /*25250*/  HFMA2.MMA R75, R60, R27, R75 ;  /* 0x0000001b3c4b7235 */ /* 0x000fe2000000004b */
[----:B------:R-:W2:Y:S01]  /*25260*/  LDS.128 R32, [UR4+0x390] ;  /* 0x00039004ff207984 */ /* 0x000ea20008000c00 */
[----:B------:R-:W-:Y:S01]  /*25270*/  HFMA2 R26, R62, R27, R26 ;  /* 0x0000001b3e1a7231 */ /* 0x000fe2000000001a */
[-C--:B0-----:R-:W-:Y:S01]  /*25280*/  HFMA2.MMA R24, R45, R20.reuse, R24 ;  /* 0x000000142d187235 */ /* 0x081fe20000000018 */
[-C--:B------:R-:W-:Y:S01]  /*25290*/  HFMA2 R25, R43, R20.reuse, R25 ;  /* 0x000000142b197231 */ /* 0x080fe20000000019 */
[----:B------:R-:W-:Y:S01]  /*252a0*/  PRMT R71, R71, 0x5410, R72 ;  /* 0x0000541047477816 */ /* 0x000fe20000000048 */
[----:B------:R-:W-:Y:S01]  /*252b0*/  HFMA2.MMA R75, R44, R20, R75 ;  /* 0x000000142c4b7235 */ /* 0x000fe2000000004b */
[----:B------:R-:W-:Y:S01]  /*252c0*/  HFMA2 R26, R46, R20, R26 ;  /* 0x000000142e1a7231 */ /* 0x000fe2000000001a */
[----:B------:R-:W-:Y:S01]  /*252d0*/  UIADD3 UR4, UR4, 0x20, URZ ;  /* 0x0000002004047890 */ /* 0x000fe2000fffe03f */
[----:B------:R-:W-:Y:S01]  /*252e0*/  HFMA2.MMA R24, R64, R21, R24 ;  /* 0x0000001540187235 */ /* 0x000fe20000000018 */
[-C--:B------:R-:W-:Y:S01]  /*252f0*/  HFMA2 R25, R66, R21.reuse, R25 ;  /* 0x0000001542197231 */ /* 0x080fe20000000019 */
[----:B------:R-:W-:Y:S01]  /*25300*/  HFMA2.MMA R6, R71, R94, R6 ;  /* 0x0000005e47067235 */ /* 0x000fe20000000006 */
[----:B------:R-:W-:Y:S01]  /*25310*/  HFMA2 R26, R70, R21, R26 ;  /* 0x00000015461a7231 */ /* 0x000fe2000000001a */
[----:B------:R-:W-:Y:S01]  /*25320*/  HFMA2.MMA R75, R68, R21, R75 ;  /* 0x00000015444b7235 */ /* 0x000fe2000000004b */
[-C--:B------:R-:W-:Y:S01]  /*25330*/  HFMA2 R25, R36, R22.reuse, R25 ;  /* 0x0000001624197231 */ /* 0x080fe20000000019 */
[----:B------:R-:W-:Y:S01]  /*25340*/  HFMA2.MMA R20, R37, R22, R24 ;  /* 0x0000001625147235 */ /* 0x000fe20000000018 */
[----:B------:R-:W-:-:S02]  /*25350*/  HFMA2 R26, R41, R22, R26 ;  /* 0x00000016291a7231 */ /* 0x000fc4000000001a */
[----:B------:R-:W-:Y:S01]  /*25360*/  HFMA2 R21, R39, R23, R25 ;  /* 0x0000001727157231 */ /* 0x000fe20000000019 */
[----:B------:R-:W-:Y:S01]  /*25370*/  HFMA2.MMA R75, R18, R22, R75 ;  /* 0x00000016124b7235 */ /* 0x000fe2000000004b */
[----:B------:R-:W-:Y:S01]  /*25380*/  HADD2 R73, R73.H0_H0, R73.H1_H1 ;  /* 0x3000004949497230 */ /* 0x000fe20000000800 */
[----:B------:R-:W-:Y:S01]  /*25390*/  HFMA2.MMA R20, R40, R23, R20 ;  /* 0x0000001728147235 */ /* 0x000fe20000000014 */
[----:B------:R-:W-:-:S03]  /*253a0*/  HADD2 R21, R21.H0_H0, R21.H1_H1 ;  /* 0x3000001515157230 */ /* 0x000fc60000000800 */
[----:B------:R-:W-:Y:S01]  /*253b0*/  HFMA2.MMA R22, R38, R23, R75 ;  /* 0x0000001726167235 */ /* 0x000fe2000000004b */
[----:B------:R-:W-:Y:S01]  /*253c0*/  HFMA2 R23, R42, R23, R26 ;  /* 0x000000172a177231 */ /* 0x000fe2000000001a */
[----:B------:R-:W-:-:S03]  /*253d0*/  PRMT R73, R73, 0x5410, R74 ;  /* 0x0000541049497816 */ /* 0x000fc6000000004a */
[----:B------:R-:W-:Y:S02]  /*253e0*/  HADD2 R23, R23.H0_H0, R23.H1_H1 ;  /* 0x3000001717177230 */ /* 0x000fe40000000800 */
[----:B------:R-:W-:Y:S02]  /*253f0*/  HADD2 R20, R20.H0_H0, R20.H1_H1 ;  /* 0x3000001414147230 */ /* 0x000fe40000000800 */
[----:B------:R-:W-:Y:S02]  /*25400*/  HFMA2 R5, R73, R93, R5 ;  /* 0x0000005d49057231 */ /* 0x000fe40000000005 */
[----:B------:R-:W-:Y:S01]  /*25410*/  HADD2 R22, R22.H0_H0, R22.H1_H1 ;  /* 0x3000001616167230 */ /* 0x000fe20000000800 */
[-C--:B-1----:R-:W-:Y:S01]  /*25420*/  HFMA2.MMA R24, R47, R28.reuse, RZ ;  /* 0x0000001c2f187235 */ /* 0x082fe200000000ff */
        /* <DEDUP_REMOVED lines=33> */
[----:B------:R-:W-:Y:S01]  /*25640*/  HFMA2 R3, R22, R93, R3 ;  /* 0x0000005d16037231 */ /* 0x000fe20000000003 */
        /* <DEDUP_REMOVED lines=10> */
.L_x_1590:
[----:B------:R-:W0:Y:S01]  /*256f0*/  S2R R17, SR_CTAID.X ;  /* 0x0000000000117919 */ /* 0x000e220000002500 */
[----:B------:R-:W-:Y:S01]  /*25700*/  MOV R25, 0x2 ;  /* 0x0000000200197802 */ /* 0x000fe20000000f00 */
[----:B------:R-:W-:Y:S02]  /*25710*/  HMUL2 R21, R16, R100.H0_H0 ;  /* 0x2000006410157232 */ /* 0x000fe40000000000 */
[----:B------:R-:W0:Y:S04]  /*25720*/  S2R R18, SR_TID.X ;  /* 0x0000000000127919 */ /* 0x000e280000002100 */
[----:B------:R-:W1:Y:S01]  /*25730*/  S2R R19, SR_CTAID.Y ;  /* 0x0000000000137919 */ /* 0x000e620000002600 */
[----:B0-----:R-:W-:-:S02]  /*25740*/  LEA R17, R17, R18, 0x6 ;  /* 0x0000001211117211 */ /* 0x001fc400078e30ff */
[----:B-1----:R-:W-:Y:S02]  /*25750*/  SHF.L.U32 R18, R19, 0x3, RZ ;  /* 0x0000000313127819 */ /* 0x002fe400000006ff */
[----:B------:R-:W-:-:S05]  /*25760*/  SHF.L.U32 R17, R17, 0x2, RZ ;  /* 0x0000000211117819 */ /* 0x000fca00000006ff */
[----:B------:R-:W-:-:S04]  /*25770*/  IMAD R18, R18, c[0x0][0x18c], R17 ;  /* 0x0000630012127a24 */ /* 0x000fc800078e0211 */
[----:B------:R-:W-:-:S05]  /*25780*/  IMAD.WIDE R18, R18, R25, c[0x0][0x180] ;  /* 0x0000600012127625 */ /* 0x000fca00078e0219 */
[----:B------:R-:W2:Y:S01]  /*25790*/  ATOM.E.ADD.F16x2.RN.STRONG.GPU P0, RZ, [R18.64], R21 ;  /* 0x0000001512ff798a */ /* 0x000ea2000810e9c6 */
[----:B------:R-:W-:Y:S01]  /*257a0*/  BSSY B0, `(.L_x_1596) ;  /* 0x000000f000007945 */ /* 0x000fe20003800000 */
[----:B------:R-:W-:Y:S01]  /*257b0*/  HMUL2 R23, R15, R100.H0_H0 ;  /* 0x200000640f177232 */ /* 0x000fe20000000000 */
[----:B--2---:R-:W-:Y:S05]  /*257c0*/  @P0 BRA `(.L_x_1597) ;  /* 0x000000c000000947 */ /* 0x004fea0003800000 */
[----:B------:R-:W0:Y:S02]  /*257d0*/  QSPC.E.S P0, RZ, [R18] ;  /* 0x0000000012ff73aa */ /* 0x000e240000000500 */
[----:B0-----:R-:W-:Y:S05]  /*257e0*/  @!P0 BRA `(.L_x_1598) ;  /* 0x0000007000008947 */ /* 0x001fea0003800000 */
[----:B------:R-:W-:-:S05]  /*257f0*/  LOP3.LUT R15, R18, 0xffffff, RZ, 0xc0, !PT ;  /* 0x00ffffff120f7812 */ /* 0x000fca00078ec0ff */
.L_x_1599:
[----:B------:R-:W0:Y:S02]  /*25800*/  LDS R16, [R15] ;  /* 0x000000000f107984 */ /* 0x000e240000000800 */
[----:B0-----:R-:W-:-:S06]  /*25810*/  HADD2 R17, R16, R21 ;  /* 0x0000001510117230 */ /* 0x001fcc0000000000 */
[----:B------:R-:W0:Y:S02]  /*25820*/  ATOMS.CAST.SPIN R17, [R15], R16, R17 ;  /* 0x000000100f11738d */ /* 0x000e240001800011 */
[----:B0-----:R-:W-:-:S13]  /*25830*/  ISETP.EQ.U32.AND P0, PT, R17, 0x1, PT ;  /* 0x000000011100780c */ /* 0x001fda0003f02070 */
[----:B------:R-:W-:Y:S05]  /*25840*/  @!P0 BRA `(.L_x_1599) ;  /* 0xffffffb000008947 */ /* 0x000fea000383ffff */
[----:B------:R-:W-:Y:S05]  /*25850*/  BRA `(.L_x_1597) ;  /* 0x0000003000007947 */ /* 0x000fea0003800000 */
.L_x_1598:
[----:B------:R-:W2:Y:S02]  /*25860*/  LD.E R15, [R18.64] ;  /* 0x00000006120f7980 */ /* 0x000ea4000c101900 */
[----:B--2---:R-:W-:-:S05]  /*25870*/  IADD3 R15, R21, R15, RZ ;  /* 0x0000000f150f7210 */ /* 0x004fca0007ffe0ff */
[----:B------:R0:W-:Y:S02]  /*25880*/  ST.E [R18.64], R15 ;  /* 0x0000000f12007985 */ /* 0x0001e4000c101906 */
.L_x_1597:
[----:B------:R-:W-:Y:S05]  /*25890*/  BSYNC B0 ;  /* 0x0000000000007941 */ /* 0x000fea0003800000 */
.L_x_1596:
[----:B------:R-:W2:Y:S01]  /*258a0*/  ATOM.E.ADD.F16x2.RN.STRONG.GPU P0, RZ, [R18.64+0x4], R23 ;  /* 0x0000041712ff798a */ /* 0x000ea2000810e9c6 */
[----:B------:R-:W-:Y:S01]  /*258b0*/  IADD3 R16, P1, R18, 0x4, RZ ;  /* 0x0000000412107810 */ /* 0x000fe20007f3e0ff */
[----:B------:R-:W-:Y:S03]  /*258c0*/  BSSY B0, `(.L_x_1600) ;  /* 0x0000010000007945 */ /* 0x000fe60003800000 */
[----:B------:R-:W-:Y:S01]  /*258d0*/  IADD3.X R17, RZ, R19, RZ, P1, !PT ;  /* 0x00000013ff117210 */ /* 0x000fe20000ffe4ff */
[----:B--2---:R-:W-:Y:S05]  /*258e0*/  @P0 BRA `(.L_x_1601) ;  /* 0x000000d000000947 */ /* 0x004fea0003800000 */
[----:B------:R-:W1:Y:S02]  /*258f0*/  QSPC.E.S P0, RZ, [R18+0x4] ;  /* 0x0000040012ff73aa */ /* 0x000e640000000500 */
[----:B-1----:R-:W-:Y:S05]  /*25900*/  @!P0 BRA `(.L_x_1602) ;  /* 0x0000008000008947 */ /* 0x002fea0003800000 */
[----:B0-----:R-:W-:-:S04]  /*25910*/  IADD3 R15, R18, 0x4, RZ ;  /* 0x00000004120f7810 */ /* 0x001fc80007ffe0ff */
[----:B------:R-:W-:-:S05]  /*25920*/  LOP3.LUT R15, R15, 0xffffff, RZ, 0xc0, !PT ;  /* 0x00ffffff0f0f7812 */ /* 0x000fca00078ec0ff */
.L_x_1603:
[----:B------:R-:W0:Y:S02]  /*25930*/  LDS R20, [R15] ;  /* 0x000000000f147984 */ /* 0x000e240000000800 */
[----:B0-----:R-:W-:-:S10]  /*25940*/  HFMA2.MMA R21, R20, 1, 1, R23 ;  /* 0x3c003c0014157835 */ /* 0x001fd40000000017 */
[----:B------:R-:W0:Y:S02]  /*25950*/  ATOMS.CAST.SPIN R21, [R15], R20, R21 ;  /* 0x000000140f15738d */ /* 0x000e240001800015 */
[----:B0-----:R-:W-:-:S13]  /*25960*/  ISETP.EQ.U32.AND P0, PT, R21, 0x1, PT ;  /* 0x000000011500780c */ /* 0x001fda0003f02070 */
[----:B------:R-:W-:Y:S05]  /*25970*/  @!P0 BRA `(.L_x_1603) ;  /* 0xffffffb000008947 */ /* 0x000fea000383ffff */
[----:B------:R-:W-:Y:S05]  /*25980*/  BRA `(.L_x_1601) ;  /* 0x0000003000007947 */ /* 0x000fea0003800000 */
.L_x_1602:
[----:B0-----:R-:W2:Y:S02]  /*25990*/  LD.E R15, [R18.64+0x4] ;  /* 0x00000406120f7980 */ /* 0x001ea4000c101900 */
[----:B--2---:R-:W-:-:S05]  /*259a0*/  IADD3 R15, R23, R15, RZ ;  /* 0x0000000f170f7210 */ /* 0x004fca0007ffe0ff */
[----:B------:R0:W-:Y:S02]  /*259b0*/  ST.E [R18.64+0x4], R15 ;  /* 0x0000040f12007985 */ /* 0x0001e4000c101906 */
.L_x_1601:
[----:B------:R-:W-:Y:S05]  /*259c0*/  BSYNC B0 ;  /* 0x0000000000007941 */ /* 0x000fea0003800000 */
.L_x_1600:
[----:B0-----:R-:W-:Y:S01]  /*259d0*/  IMAD.WIDE R18, R25, c[0x0][0x18c], R18 ;  /* 0x0000630019127a25 */ /* 0x001fe200078e0212 */
[----:B------:R-:W-:-:S05]  /*259e0*/  HMUL2 R21, R14, R101.H0_H0 ;  /* 0x200000650e157232 */ /* 0x000fca0000000000 */
[----:B------:R-:W2:Y:S01]  /*259f0*/  ATOM.E.ADD.F16x2.RN.STRONG.GPU P0, RZ, [R18.64], R21 ;  /* 0x0000001512ff798a */ /* 0x000ea2000810e9c6 */
[----:B------:R-:W-:Y:S01]  /*25a00*/  BSSY B0, `(.L_x_1604) ;  /* 0x000000f000007945 */ /* 0x000fe20003800000 */
[----:B------:R-:W-:Y:S01]  /*25a10*/  HMUL2 R101, R13, R101.H0_H0 ;  /* 0x200000650d657232 */ /* 0x000fe20000000000 */
[----:B--2---:R-:W-:Y:S05]  /*25a20*/  @P0 BRA `(.L_x_1605) ;  /* 0x000000c000000947 */ /* 0x004fea0003800000 */
[----:B------:R-:W0:Y:S02]  /*25a30*/  QSPC.E.S P0, RZ, [R18] ;  /* 0x0000000012ff73aa */ /* 0x000e240000000500 */
[----:B0-----:R-:W-:Y:S05]  /*25a40*/  @!P0 BRA `(.L_x_1606) ;  /* 0x0000007000008947 */ /* 0x001fea0003800000 */
[----:B------:R-:W-:-:S05]  /*25a50*/  LOP3.LUT R13, R18, 0xffffff, RZ, 0xc0, !PT ;  /* 0x00ffffff120d7812 */ /* 0x000fca00078ec0ff */
.L_x_1607:
[----:B------:R-:W0:Y:S02]  /*25a60*/  LDS R14, [R13] ;  /* 0x000000000d0e7984 */ /* 0x000e240000000800 */
[----:B0-----:R-:W-:-:S06]  /*25a70*/  HADD2 R15, R14, R21 ;  /* 0x000000150e0f7230 */ /* 0x001fcc0000000000 */
[----:B------:R-:W0:Y:S02]  /*25a80*/  ATOMS.CAST.SPIN R15, [R13], R14, R15 ;  /* 0x0000000e0d0f738d */ /* 0x000e24000180000f */
[----:B0-----:R-:W-:-:S13]  /*25a90*/  ISETP.EQ.U32.AND P0, PT, R15, 0x1, PT ;  /* 0x000000010f00780c */ /* 0x001fda0003f02070 */
[----:B------:R-:W-:Y:S05]  /*25aa0*/  @!P0 BRA `(.L_x_1607) ;  /* 0xffffffb000008947 */ /* 0x000fea000383ffff */
[----:B------:R-:W-:Y:S05]  /*25ab0*/  BRA `(.L_x_1605) ;  /* 0x0000003000007947 */ /* 0x000fea0003800000 */
.L_x_1606:
[----:B------:R-:W2:Y:S02]  /*25ac0*/  LD.E R13, [R18.64] ;  /* 0x00000006120d7980 */ /* 0x000ea4000c101900 */
[----:B--2---:R-:W-:-:S05]  /*25ad0*/  IADD3 R13, R21, R13, RZ ;  /* 0x0000000d150d7210 */ /* 0x004fca0007ffe0ff */
[----:B------:R0:W-:Y:S02]  /*25ae0*/  ST.E [R18.64], R13 ;  /* 0x0000000d12007985 */ /* 0x0001e4000c101906 */
.L_x_1605:
[----:B------:R-:W-:Y:S05]  /*25af0*/  BSYNC B0 ;  /* 0x0000000000007941 */ /* 0x000fea0003800000 */
.L_x_1604:
[----:B------:R-:W-:-:S05]  /*25b00*/  IMAD.WIDE R14, R25, c[0x0][0x18c], R16 ;  /* 0x00006300190e7a25 */ /* 0x000fca00078e0210 */
[----:B------:R-:W2:Y:S01]  /*25b10*/  ATOM.E.ADD.F16x2.RN.STRONG.GPU P0, RZ, [R14.64], R101 ;  /* 0x000000650eff798a */ /* 0x000ea2000810e9c6 */
[----:B------:R-:W-:Y:S01]  /*25b20*/  BSSY B0, `(.L_x_1608) ;  /* 0x000000e000007945 */ /* 0x000fe20003800000 */
[----:B--2---:R-:W-:Y:S05]  /*25b30*/  @P0 BRA `(.L_x_1609) ;  /* 0x000000c000000947 */ /* 0x004fea0003800000 */
[----:B------:R-:W1:Y:S02]  /*25b40*/  QSPC.E.S P0, RZ, [R14] ;  /* 0x000000000eff73aa */ /* 0x000e640000000500 */
[----:B-1----:R-:W-:Y:S05]  /*25b50*/  @!P0 BRA `(.L_x_1610) ;  /* 0x0000007000008947 */ /* 0x002fea0003800000 */
[----:B------:R-:W-:-:S05]  /*25b60*/  LOP3.LUT R14, R14, 0xffffff, RZ, 0xc0, !PT ;  /* 0x00ffffff0e0e7812 */ /* 0x000fca00078ec0ff */
.L_x_1611:
[----:B------:R-:W1:Y:S02]  /*25b70*/  LDS R16, [R14] ;  /* 0x000000000e107984 */ /* 0x000e640000000800 */
[----:B-1----:R-:W-:-:S10]  /*25b80*/  HFMA2.MMA R17, R16, 1, 1, R101 ;  /* 0x3c003c0010117835 */ /* 0x002fd40000000065 */
[----:B------:R-:W1:Y:S02]  /*25b90*/  ATOMS.CAST.SPIN R17, [R14], R16, R17 ;  /* 0x000000100e11738d */ /* 0x000e640001800011 */
[----:B-1----:R-:W-:-:S13]  /*25ba0*/  ISETP.EQ.U32.AND P0, PT, R17, 0x1, PT ;  /* 0x000000011100780c */ /* 0x002fda0003f02070 */
[----:B------:R-:W-:Y:S05]  /*25bb0*/  @!P0 BRA `(.L_x_1611) ;  /* 0xffffffb000008947 */ /* 0x000fea000383ffff */
[----:B------:R-:W-:Y:S05]  /*25bc0*/  BRA `(.L_x_1609) ;  /* 0x0000003000007947 */ /* 0x000fea0003800000 */
.L_x_1610:
[----:B0-----:R-:W2:Y:S02]  /*25bd0*/  LD.E R13, [R14.64] ;  /* 0x000000060e0d7980 */ /* 0x001ea4000c101900 */
[----:B--2---:R-:W-:-:S05]  /*25be0*/  IADD3 R13, R101, R13, RZ ;  /* 0x0000000d650d7210 */ /* 0x004fca0007ffe0ff */
[----:B------:R0:W-:Y:S02]  /*25bf0*/  ST.E [R14.64], R13 ;  /* 0x0000000d0e007985 */ /* 0x0001e4000c101906 */
.L_x_1609:
[----:B------:R-:W-:Y:S05]  /*25c00*/  BSYNC B0 ;  /* 0x0000000000007941 */ /* 0x000fea0003800000 */
.L_x_1608:
[----:B------:R-:W-:Y:S01]  /*25c10*/  IMAD.WIDE R16, R25, c[0x0][0x18c], R18 ;  /* 0x0000630019107a25 */ /* 0x000fe200078e0212 */
[----:B0-----:R-:W-:-:S05]  /*25c20*/  HMUL2 R15, R12, R99.H0_H0 ;  /* 0x200000630c0f7232 */ /* 0x001fca0000000000 */
[----:B------:R-:W2:Y:S01]  /*25c30*/  ATOM.E.ADD.F16x2.RN.STRONG.GPU P0, RZ, [R16.64], R15 ;  /* 0x0000000f10ff798a */ /* 0x000ea2000810e9c6 */
[----:B------:R-:W-:Y:S01]  /*25c40*/  BSSY B0, `(.L_x_1612) ;  /* 0x000000f000007945 */ /* 0x000fe20003800000 */
[----:B------:R-:W-:Y:S01]  /*25c50*/  HMUL2 R99, R11, R99.H0_H0 ;  /* 0x200000630b637232 */ /* 0x000fe20000000000 */
[----:B--2---:R-:W-:Y:S05]  /*25c60*/  @P0 BRA `(.L_x_1613) ;  /* 0x000000c000000947 */ /* 0x004fea0003800000 */
[----:B------:R-:W0:Y:S02]  /*25c70*/  QSPC.E.S P0, RZ, [R16] ;  /* 0x0000000010ff73aa */ /* 0x000e240000000500 */
[----:B0-----:R-:W-:Y:S05]  /*25c80*/  @!P0 BRA `(.L_x_1614) ;  /* 0x0000007000008947 */ /* 0x001fea0003800000 */
[----:B------:R-:W-:-:S05]  /*25c90*/  LOP3.LUT R11, R16, 0xffffff, RZ, 0xc0, !PT ;  /* 0x00ffffff100b7812 */ /* 0x000fca00078ec0ff */
.L_x_1615:
[----:B------:R-:W0:Y:S02]  /*25ca0*/  LDS R12, [R11] ;  /* 0x000000000b0c7984 */ /* 0x000e240000000800 */
[----:B0-----:R-:W-:-:S06]  /*25cb0*/  HADD2 R13, R12, R15 ;  /* 0x0000000f0c0d7230 */ /* 0x001fcc0000000000 */
[----:B------:R-:W0:Y:S02]  /*25cc0*/  ATOMS.CAST.SPIN R13, [R11], R12, R13 ;  /* 0x0000000c0b0d738d */ /* 0x000e24000180000d */
[----:B0-----:R-:W-:-:S13]  /*25cd0*/  ISETP.EQ.U32.AND P0, PT, R13, 0x1, PT ;  /* 0x000000010d00780c */ /* 0x001fda0003f02070 */
[----:B------:R-:W-:Y:S05]  /*25ce0*/  @!P0 BRA `(.L_x_1615) ;  /* 0xffffffb000008947 */ /* 0x000fea000383ffff */
[----:B------:R-:W-:Y:S05]  /*25cf0*/  BRA `(.L_x_1613) ;  /* 0x0000003000007947 */ /* 0x000fea0003800000 */
.L_x_1614:
[----:B------:R-:W2:Y:S02]  /*25d00*/  LD.E R11, [R16.64] ;  /* 0x00000006100b7980 */ /* 0x000ea4000c101900 */
[----:B--2---:R-:W-:-:S05]  /*25d10*/  IADD3 R11, R15, R11, RZ ;  /* 0x0000000b0f0b7210 */ /* 0x004fca0007ffe0ff */
[----:B------:R0:W-:Y:S02]  /*25d20*/  ST.E [R16.64], R11 ;  /* 0x0000000b10007985 */ /* 0x0001e4000c101906 */
.L_x_1613:
[----:B------:R-:W-:Y:S05]  /*25d30*/  BSYNC B0 ;  /* 0x0000000000007941 */ /* 0x000fea0003800000 */
.L_x_1612:
[----:B------:R-:W-:-:S05]  /*25d40*/  MOV R21, c[0x0][0x18c] ;  /* 0x0000630000157a02 */ /* 0x000fca0000000f00 */
[----:B------:R-:W-:-:S05]  /*25d50*/  IMAD.WIDE R12, R25, R21, c[0x2][0x0] ;  /* 0x00800000190c7625 */ /* 0x000fca00078e0215 */
[----:B------:R-:W-:-:S04]  /*25d60*/  IADD3 R14, P0, R18, R12, RZ ;  /* 0x0000000c120e7210 */ /* 0x000fc80007f1e0ff */
[----:B------:R-:W-:-:S08]  /*25d70*/  IADD3.X R15, R19, R13, RZ, P0, !PT ;  /* 0x0000000d130f7210 */ /* 0x000fd000007fe4ff */
[----:B------:R-:W2:Y:S01]  /*25d80*/  ATOM.E.ADD.F16x2.RN.STRONG.GPU P0, RZ, [R14.64], R99 ;  /* 0x000000630eff798a */ /* 0x000ea2000810e9c6 */
[----:B------:R-:W-:Y:S01]  /*25d90*/  BSSY B0, `(.L_x_1616) ;  /* 0x000000e000007945 */ /* 0x000fe20003800000 */
[----:B--2---:R-:W-:Y:S05]  /*25da0*/  @P0 BRA `(.L_x_1617) ;  /* 0x000000c000000947 */ /* 0x004fea0003800000 */
[----:B------:R-:W1:Y:S02]  /*25db0*/  QSPC.E.S P0, RZ, [R14] ;  /* 0x000000000eff73aa */ /* 0x000e640000000500 */
[----:B-1----:R-:W-:Y:S05]  /*25dc0*/  @!P0 BRA `(.L_x_1618) ;  /* 0x0000007000008947 */ /* 0x002fea0003800000 */
[----:B------:R-:W-:-:S05]  /*25dd0*/  LOP3.LUT R14, R14, 0xffffff, RZ, 0xc0, !PT ;  /* 0x00ffffff0e0e7812 */ /* 0x000fca00078ec0ff */
.L_x_1619:
[----:B------:R-:W1:Y:S02]  /*25de0*/  LDS R18, [R14] ;  /* 0x000000000e127984 */ /* 0x000e640000000800 */
[----:B-1----:R-:W-:-:S10]  /*25df0*/  HFMA2.MMA R19, R18, 1, 1, R99 ;  /* 0x3c003c0012137835 */ /* 0x002fd40000000063 */
[----:B------:R-:W1:Y:S02]  /*25e00*/  ATOMS.CAST.SPIN R19, [R14], R18, R19 ;  /* 0x000000120e13738d */ /* 0x000e640001800013 */
[----:B-1----:R-:W-:-:S13]  /*25e10*/  ISETP.EQ.U32.AND P0, PT, R19, 0x1, PT ;  /* 0x000000011300780c */ /* 0x002fda0003f02070 */
[----:B------:R-:W-:Y:S05]  /*25e20*/  @!P0 BRA `(.L_x_1619) ;  /* 0xffffffb000008947 */ /* 0x000fea000383ffff */
[----:B------:R-:W-:Y:S05]  /*25e30*/  BRA `(.L_x_1617) ;  /* 0x0000003000007947 */ /* 0x000fea0003800000 */
.L_x_1618:
[----:B0-----:R-:W2:Y:S02]  /*25e40*/  LD.E R11, [R14.64] ;  /* 0x000000060e0b7980 */ /* 0x001ea4000c101900 */
[----:B--2---:R-:W-:-:S05]  /*25e50*/  IADD3 R11, R99, R11, RZ ;  /* 0x0000000b630b7210 */ /* 0x004fca0007ffe0ff */
[----:B------:R0:W-:Y:S02]  /*25e60*/  ST.E [R14.64], R11 ;  /* 0x0000000b0e007985 */ /* 0x0001e4000c101906 */
.L_x_1617:
[----:B------:R-:W-:Y:S05]  /*25e70*/  BSYNC B0 ;  /* 0x0000000000007941 */ /* 0x000fea0003800000 */
.L_x_1616:
[----:B0-----:R-:W-:Y:S01]  /*25e80*/  MOV R14, R10 ;  /* 0x0000000a000e7202 */ /* 0x001fe20000000f00 */
[----:B------:R-:W-:-:S04]  /*25e90*/  IMAD.WIDE R10, R21, 0x2, R16 ;  /* 0x00000002150a7825 */ /* 0x000fc800078e0210 */
        /* <DEDUP_REMOVED lines=8> */
.L_x_1623:
[----:B------:R-:W0:Y:S02]  /*25f20*/  LDS R14, [R9] ;  /* 0x00000000090e7984 */ /* 0x000e240000000800 */
[----:B0-----:R-:W-:-:S06]  /*25f30*/  HADD2 R15, R14, R19 ;  /* 0x000000130e0f7230 */ /* 0x001fcc0000000000 */
[----:B------:R-:W0:Y:S02]  /*25f40*/  ATOMS.CAST.SPIN R15, [R9], R14, R15 ;  /* 0x0000000e090f738d */ /* 0x000e24000180000f */
[----:B0-----:R-:W-:-:S13]  /*25f50*/  ISETP.EQ.U32.AND P0, PT, R15, 0x1, PT ;  /* 0x000000010f00780c */ /* 0x001fda0003f02070 */
[----:B------:R-:W-:Y:S05]  /*25f60*/  @!P0 BRA `(.L_x_1623) ;  /* 0xffffffb000008947 */ /* 0x000fea000383ffff */
[----:B------:R-:W-:Y:S05]  /*25f70*/  BRA `(.L_x_1621) ;  /* 0x0000003000007947 */ /* 0x000fea0003800000 */
.L_x_1622:
[----:B------:R-:W2:Y:S02]  /*25f80*/  LD.E R9, [R10.64] ;  /* 0x000000060a097980 */ /* 0x000ea4000c101900 */
[----:B--2---:R-:W-:-:S05]  /*25f90*/  IADD3 R9, R19, R9, RZ ;  /* 0x0000000913097210 */ /* 0x004fca0007ffe0ff */
[----:B------:R0:W-:Y:S02]  /*25fa0*/  ST.E [R10.64], R9 ;  /* 0x000000090a007985 */ /* 0x0001e4000c101906 */
.L_x_1621:
[----:B------:R-:W-:Y:S05]  /*25fb0*/  BSYNC B0 ;  /* 0x0000000000007941 */ /* 0x000fea0003800000 */
.L_x_1620:
        /* <DEDUP_REMOVED lines=8> */
.L_x_1627:
[----:B------:R-:W1:Y:S02]  /*26040*/  LDS R16, [R14] ;  /* 0x000000000e107984 */ /* 0x000e640000000800 */
[----:B-1----:R-:W-:-:S10]  /*26050*/  HFMA2.MMA R17, R16, 1, 1, R97 ;  /* 0x3c003c0010117835 */ /* 0x002fd40000000061 */
[----:B------:R-:W1:Y:S02]  /*26060*/  ATOMS.CAST.SPIN R17, [R14], R16, R17 ;  /* 0x000000100e11738d */ /* 0x000e640001800011 */
[----:B-1----:R-:W-:-:S13]  /*26070*/  ISETP.EQ.U32.AND P0, PT, R17, 0x1, PT ;  /* 0x000000011100780c */ /* 0x002fda0003f02070 */
[----:B------:R-:W-:Y:S05]  /*26080*/  @!P0 BRA `(.L_x_1627) ;  /* 0xffffffb000008947 */ /* 0x000fea000383ffff */
[----:B------:R-:W-:Y:S05]  /*26090*/  BRA `(.L_x_1625) ;  /* 0x0000003000007947 */ /* 0x000fea0003800000 */
.L_x_1626:
[----:B0-----:R-:W2:Y:S02]  /*260a0*/  LD.E R9, [R14.64] ;  /* 0x000000060e097980 */ /* 0x001ea4000c101900 */
[----:B--2---:R-:W-:-:S05]  /*260b0*/  IADD3 R9, R97, R9, RZ ;  /* 0x0000000961097210 */ /* 0x004fca0007ffe0ff */
[----:B------:R0:W-:Y:S02]  /*260c0*/  ST.E [R14.64], R9 ;  /* 0x000000090e007985 */ /* 0x0001e4000c101906 */
.L_x_1625:
[----:B------:R-:W-:Y:S05]  /*260d0*/  BSYNC B0 ;  /* 0x0000000000007941 */ /* 0x000fea0003800000 */
.L_x_1624:
[----:B0-----:R-:W-:Y:S01]  /*260e0*/  MOV R14, R8 ;  /* 0x00000008000e7202 */ /* 0x001fe20000000f00 */
[----:B------:R-:W-:Y:S01]  /*260f0*/  IMAD.WIDE R8, R21, 0x2, R10 ;  /* 0x0000000215087825 */ /* 0x000fe200078e020a */
[----:B------:R-:W-:-:S05]  /*26100*/  MOV R15, R0 ;  /* 0x00000000000f7202 */ /* 0x000fca0000000f00 */
[----:B------:R-:W-:-:S05]  /*26110*/  HMUL2 R17, R14, R15 ;  /* 0x0000000f0e117232 */ /* 0x000fca0000000000 */
[----:B------:R-:W2:Y:S01]  /*26120*/  ATOM.E.ADD.F16x2.RN.STRONG.GPU P0, RZ, [R8.64], R17 ;  /* 0x0000001108ff798a */ /* 0x000ea2000810e9c6 */
[----:B------:R-:W-:Y:S01]  /*26130*/  BSSY B0, `(.L_x_1628) ;  /* 0x000000f000007945 */ /* 0x000fe20003800000 */
[----:B------:R-:W-:Y:S01]  /*26140*/  HFMA2.MMA R19, R7, R15, -RZ ;  /* 0x0000000f07137235 */ /* 0x000fe200001000ff */
[----:B--2---:R-:W-:Y:S05]  /*26150*/  @P0 BRA `(.L_x_1629) ;  /* 0x000000c000000947 */ /* 0x004fea0003800000 */
[----:B------:R-:W0:Y:S02]  /*26160*/  QSPC.E.S P0, RZ, [R8] ;  /* 0x0000000008ff73aa */ /* 0x000e240000000500 */
[----:B0-----:R-:W-:Y:S05]  /*26170*/  @!P0 BRA `(.L_x_1630) ;  /* 0x0000007000008947 */ /* 0x001fea0003800000 */
[----:B------:R-:W-:-:S05]  /*26180*/  LOP3.LUT R7, R8, 0xffffff, RZ, 0xc0, !PT ;  /* 0x00ffffff08077812 */ /* 0x000fca00078ec0ff */
.L_x_1631:
[----:B------:R-:W0:Y:S02]  /*26190*/  LDS R14, [R7] ;  /* 0x00000000070e7984 */ /* 0x000e240000000800 */
[----:B0-----:R-:W-:-:S06]  /*261a0*/  HADD2 R15, R14, R17 ;  /* 0x000000110e0f7230 */ /* 0x001fcc0000000000 */
[----:B------:R-:W0:Y:S02]  /*261b0*/  ATOMS.CAST.SPIN R15, [R7], R14, R15 ;  /* 0x0000000e070f738d */ /* 0x000e24000180000f */
[----:B0-----:R-:W-:-:S13]  /*261c0*/  ISETP.EQ.U32.AND P0, PT, R15, 0x1, PT ;  /* 0x000000010f00780c */ /* 0x001fda0003f02070 */
[----:B------:R-:W-:Y:S05]  /*261d0*/  @!P0 BRA `(.L_x_1631) ;  /* 0xffffffb000008947 */ /* 0x000fea000383ffff */
[----:B------:R-:W-:Y:S05]  /*261e0*/  BRA `(.L_x_1629) ;  /* 0x0000003000007947 */ /* 0x000fea0003800000 */
.L_x_1630:
[----:B------:R-:W2:Y:S02]  /*261f0*/  LD.E R7, [R8.64] ;  /* 0x0000000608077980 */ /* 0x000ea4000c101900 */
[----:B--2---:R-:W-:-:S05]  /*26200*/  IADD3 R7, R17, R7, RZ ;  /* 0x0000000711077210 */ /* 0x004fca0007ffe0ff */
[----:B------:R0:W-:Y:S02]  /*26210*/  ST.E [R8.64], R7 ;  /* 0x0000000708007985 */ /* 0x0001e4000c101906 */
.L_x_1629:
[----:B------:R-:W-:Y:S05]  /*26220*/  BSYNC B0 ;  /* 0x0000000000007941 */ /* 0x000fea0003800000 */
.L_x_1628:
        /* <DEDUP_REMOVED lines=8> */
.L_x_1635:
[----:B------:R-:W1:Y:S02]  /*262b0*/  LDS R14, [R10] ;  /* 0x000000000a0e7984 */ /* 0x000e640000000800 */
[----:B-1----:R-:W-:-:S10]  /*262c0*/  HFMA2.MMA R15, R14, 1, 1, R19 ;  /* 0x3c003c000e0f7835 */ /* 0x002fd40000000013 */
[----:B------:R-:W1:Y:S02]  /*262d0*/  ATOMS.CAST.SPIN R15, [R10], R14, R15 ;  /* 0x0000000e0a0f738d */ /* 0x000e64000180000f */
[----:B-1----:R-:W-:-:S13]  /*262e0*/  ISETP.EQ.U32.AND P0, PT, R15, 0x1, PT ;  /* 0x000000010f00780c */ /* 0x002fda0003f02070 */
[----:B------:R-:W-:Y:S05]  /*262f0*/  @!P0 BRA `(.L_x_1635) ;  /* 0xffffffb000008947 */ /* 0x000fea000383ffff */
[----:B------:R-:W-:Y:S05]  /*26300*/  BRA `(.L_x_1633) ;  /* 0x0000003000007947 */ /* 0x000fea0003800000 */
.L_x_1634:
[----:B0-----:R-:W2:Y:S02]  /*26310*/  LD.E R7, [R10.64] ;  /* 0x000000060a077980 */ /* 0x001ea4000c101900 */
[----:B--2---:R-:W-:-:S05]  /*26320*/  IADD3 R7, R19, R7, RZ ;  /* 0x0000000713077210 */ /* 0x004fca0007ffe0ff */
[----:B------:R0:W-:Y:S02]  /*26330*/  ST.E [R10.64], R7 ;  /* 0x000000070a007985 */ /* 0x0001e4000c101906 */
.L_x_1633:
[----:B------:R-:W-:Y:S05]  /*26340*/  BSYNC B0 ;  /* 0x0000000000007941 */ /* 0x000fea0003800000 */
.L_x_1632:
        /* <DEDUP_REMOVED lines=11> */
.L_x_1639:
[----:B------:R-:W0:Y:S02]  /*26400*/  LDS R10, [R5] ;  /* 0x00000000050a7984 */ /* 0x000e240000000800 */
[----:B0-----:R-:W-:-:S06]  /*26410*/  HADD2 R11, R10, R15 ;  /* 0x0000000f0a0b7230 */ /* 0x001fcc0000000000 */
[----:B------:R-:W0:Y:S02]  /*26420*/  ATOMS.CAST.SPIN R11, [R5], R10, R11 ;  /* 0x0000000a050b738d */ /* 0x000e24000180000b */
[----:B0-----:R-:W-:-:S13]  /*26430*/  ISETP.EQ.U32.AND P0, PT, R11, 0x1, PT ;  /* 0x000000010b00780c */ /* 0x001fda0003f02070 */
[----:B------:R-:W-:Y:S05]  /*26440*/  @!P0 BRA `(.L_x_1639) ;  /* 0xffffffb000008947 */ /* 0x000fea000383ffff */
[----:B------:R-:W-:Y:S05]  /*26450*/  BRA `(.L_x_1637) ;  /* 0x0000003000007947 */ /* 0x000fea0003800000 */
.L_x_1638:
[----:B------:R-:W2:Y:S02]  /*26460*/  LD.E R5, [R6.64] ;  /* 0x0000000606057980 */ /* 0x000ea4000c101900 */
[----:B--2---:R-:W-:-:S05]  /*26470*/  IADD3 R5, R15, R5, RZ ;  /* 0x000000050f057210 */ /* 0x004fca0007ffe0ff */
[----:B------:R0:W-:Y:S02]  /*26480*/  ST.E [R6.64], R5 ;  /* 0x0000000506007985 */ /* 0x0001e4000c101906 */
.L_x_1637:
[----:B------:R-:W-:Y:S05]  /*26490*/  BSYNC B0 ;  /* 0x0000000000007941 */ /* 0x000fea0003800000 */
.L_x_1636:
        /* <DEDUP_REMOVED lines=8> */
.L_x_1643:
[----:B------:R-:W1:Y:S02]  /*26520*/  LDS R10, [R8] ;  /* 0x00000000080a7984 */ /* 0x000e640000000800 */
[----:B-1----:R-:W-:-:S10]  /*26530*/  HFMA2.MMA R11, R10, 1, 1, R17 ;  /* 0x3c003c000a0b7835 */ /* 0x002fd40000000011 */
[----:B------:R-:W1:Y:S02]  /*26540*/  ATOMS.CAST.SPIN R11, [R8], R10, R11 ;  /* 0x0000000a080b738d */ /* 0x000e64000180000b */
[----:B-1----:R-:W-:-:S13]  /*26550*/  ISETP.EQ.U32.AND P0, PT, R11, 0x1, PT ;  /* 0x000000010b00780c */ /* 0x002fda0003f02070 */
[----:B------:R-:W-:Y:S05]  /*26560*/  @!P0 BRA `(.L_x_1643) ;  /* 0xffffffb000008947 */ /* 0x000fea000383ffff */
[----:B------:R-:W-:Y:S05]  /*26570*/  BRA `(.L_x_1641) ;  /* 0x0000003000007947 */ /* 0x000fea0003800000 */
.L_x_1642:
[----:B0-----:R-:W2:Y:S02]  /*26580*/  LD.E R5, [R8.64] ;  /* 0x0000000608057980 */ /* 0x001ea4000c101900 */
[----:B--2---:R-:W-:-:S05]  /*26590*/  IADD3 R5, R17, R5, RZ ;  /* 0x0000000511057210 */ /* 0x004fca0007ffe0ff */
[----:B------:R0:W-:Y:S02]  /*265a0*/  ST.E [R8.64], R5 ;  /* 0x0000000508007985 */ /* 0x0001e4000c101906 */
.L_x_1641:
[----:B------:R-:W-:Y:S05]  /*265b0*/  BSYNC B0 ;  /* 0x0000000000007941 */ /* 0x000fea0003800000 */
.L_x_1640:
        /* <DEDUP_REMOVED lines=11> */
.L_x_1647:
[----:B------:R-:W0:Y:S02]  /*26670*/  LDS R8, [R3] ;  /* 0x0000000003087984 */ /* 0x000e240000000800 */
[----:B0-----:R-:W-:-:S06]  /*26680*/  HADD2 R9, R8, R11 ;  /* 0x0000000b08097230 */ /* 0x001fcc0000000000 */
[----:B------:R-:W0:Y:S02]  /*26690*/  ATOMS.CAST.SPIN R9, [R3], R8, R9 ;  /* 0x000000080309738d */ /* 0x000e240001800009 */
[----:B0-----:R-:W-:-:S13]  /*266a0*/  ISETP.EQ.U32.AND P0, PT, R9, 0x1, PT ;  /* 0x000000010900780c */ /* 0x001fda0003f02070 */
[----:B------:R-:W-:Y:S05]  /*266b0*/  @!P0 BRA `(.L_x_1647) ;  /* 0xffffffb000008947 */ /* 0x000fea000383ffff */
[----:B------:R-:W-:Y:S05]  /*266c0*/  BRA `(.L_x_1645) ;  /* 0x0000003000007947 */ /* 0x000fea0003800000 */
.L_x_1646:
[----:B------:R-:W2:Y:S02]  /*266d0*/  LD.E R3, [R4.64] ;  /* 0x0000000604037980 */ /* 0x000ea4000c101900 */
[----:B--2---:R-:W-:-:S05]  /*266e0*/  IADD3 R3, R11, R3, RZ ;  /* 0x000000030b037210 */ /* 0x004fca0007ffe0ff */
[----:B------:R0:W-:Y:S02]  /*266f0*/  ST.E [R4.64], R3 ;  /* 0x0000000304007985 */ /* 0x0001e4000c101906 */
.L_x_1645:
[----:B------:R-:W-:Y:S05]  /*26700*/  BSYNC B0 ;  /* 0x0000000000007941 */ /* 0x000fea0003800000 */
.L_x_1644:
        /* <DEDUP_REMOVED lines=8> */
.L_x_1651:
[----:B------:R-:W1:Y:S02]  /*26790*/  LDS R8, [R6] ;  /* 0x0000000006087984 */ /* 0x000e640000000800 */
[----:B-1----:R-:W-:-:S10]  /*267a0*/  HFMA2.MMA R9, R8, 1, 1, R15 ;  /* 0x3c003c0008097835 */ /* 0x002fd4000000000f */
[----:B------:R-:W1:Y:S02]  /*267b0*/  ATOMS.CAST.SPIN R9, [R6], R8, R9 ;  /* 0x000000080609738d */ /* 0x000e640001800009 */
[----:B-1----:R-:W-:-:S13]  /*267c0*/  ISETP.EQ.U32.AND P0, PT, R9, 0x1, PT ;  /* 0x000000010900780c */ /* 0x002fda0003f02070 */
[----:B------:R-:W-:Y:S05]  /*267d0*/  @!P0 BRA `(.L_x_1651) ;  /* 0xffffffb000008947 */ /* 0x000fea000383ffff */
[----:B------:R-:W-:Y:S05]  /*267e0*/  BRA `(.L_x_1649) ;  /* 0x0000003000007947 */ /* 0x000fea0003800000 */
.L_x_1650:
[----:B0-----:R-:W2:Y:S02]  /*267f0*/  LD.E R3, [R6.64] ;  /* 0x0000000606037980 */ /* 0x001ea4000c101900 */
[----:B--2---:R-:W-:-:S05]  /*26800*/  IADD3 R3, R15, R3, RZ ;  /* 0x000000030f037210 */ /* 0x004fca0007ffe0ff */
[----:B------:R0:W-:Y:S02]  /*26810*/  ST.E [R6.64], R3 ;  /* 0x0000000306007985 */ /* 0x0001e4000c101906 */
.L_x_1649:
[----:B------:R-:W-:Y:S05]  /*26820*/  BSYNC B0 ;  /* 0x0000000000007941 */ /* 0x000fea0003800000 */
.L_x_1648:
        /* <DEDUP_REMOVED lines=11> */
.L_x_1655:
[----:B------:R-:W0:Y:S02]  /*268e0*/  LDS R6, [R2] ;  /* 0x0000000002067984 */ /* 0x000e240000000800 */
[----:B0-----:R-:W-:-:S06]  /*268f0*/  HADD2 R7, R6, R9 ;  /* 0x0000000906077230 */ /* 0x001fcc0000000000 */
[----:B------:R-:W0:Y:S02]  /*26900*/  ATOMS.CAST.SPIN R7, [R2], R6, R7 ;  /* 0x000000060207738d */ /* 0x000e240001800007 */
[----:B0-----:R-:W-:-:S13]  /*26910*/  ISETP.EQ.U32.AND P0, PT, R7, 0x1, PT ;  /* 0x000000010700780c */ /* 0x001fda0003f02070 */
[----:B------:R-:W-:Y:S05]  /*26920*/  @!P0 BRA `(.L_x_1655) ;  /* 0xffffffb000008947 */ /* 0x000fea000383ffff */
[----:B------:R-:W-:Y:S05]  /*26930*/  BRA `(.L_x_1653) ;  /* 0x0000003000007947 */ /* 0x000fea0003800000 */
.L_x_1654:
[----:B------:R-:W2:Y:S02]  /*26940*/  LD.E R0, [R2.64] ;  /* 0x0000000602007980 */ /* 0x000ea4000c101900 */
[----:B--2---:R-:W-:-:S05]  /*26950*/  IADD3 R7, R9, R0, RZ ;  /* 0x0000000009077210 */ /* 0x004fca0007ffe0ff */
[----:B------:R0:W-:Y:S02]  /*26960*/  ST.E [R2.64], R7 ;  /* 0x0000000702007985 */ /* 0x0001e4000c101906 */
.L_x_1653:
[----:B------:R-:W-:Y:S05]  /*26970*/  BSYNC B0 ;  /* 0x0000000000007941 */ /* 0x000fea0003800000 */
.L_x_1652:
[----:B0-----:R-:W-:-:S04]  /*26980*/  IADD3 R2, P0, R12, R4, RZ ;  /* 0x000000040c027210 */ /* 0x001fc80007f1e0ff */
[----:B------:R-:W-:-:S08]  /*26990*/  IADD3.X R3, R13, R5, RZ, P0, !PT ;  /* 0x000000050d037210 */ /* 0x000fd000007fe4ff */
[----:B------:R-:W2:Y:S02]  /*269a0*/  ATOM.E.ADD.F16x2.RN.STRONG.GPU P0, RZ, [R2.64], R11 ;  /* 0x0000000b02ff798a */ /* 0x000ea4000810e9c6 */
[----:B--2---:R-:W-:Y:S05]  /*269b0*/  @P0 EXIT ;  /* 0x000000000000094d */ /* 0x004fea0003800000 */
[----:B------:R-:W0:Y:S02]  /*269c0*/  QSPC.E.S P0, RZ, [R2] ;  /* 0x0000000002ff73aa */ /* 0x000e240000000500 */
[----:B0-----:R-:W-:Y:S05]  /*269d0*/  @!P0 BRA `(.L_x_1656) ;  /* 0x0000007000008947 */ /* 0x001fea0003800000 */
[----:B------:R-:W-:-:S05]  /*269e0*/  LOP3.LUT R2, R2, 0xffffff, RZ, 0xc0, !PT ;  /* 0x00ffffff02027812 */ /* 0x000fca00078ec0ff */
.L_x_1657:
[----:B------:R-:W0:Y:S02]  /*269f0*/  LDS R4, [R2] ;  /* 0x0000000002047984 */ /* 0x000e240000000800 */
[----:B0-----:R-:W-:-:S10]  /*26a00*/  HFMA2.MMA R5, R4, 1, 1, R11 ;  /* 0x3c003c0004057835 */ /* 0x001fd4000000000b */
[----:B------:R-:W0:Y:S02]  /*26a10*/  ATOMS.CAST.SPIN R5, [R2], R4, R5 ;  /* 0x000000040205738d */ /* 0x000e240001800005 */
[----:B0-----:R-:W-:-:S13]  /*26a20*/  ISETP.EQ.U32.AND P0, PT, R5, 0x1, PT ;  /* 0x000000010500780c */ /* 0x001fda0003f02070 */
[----:B------:R-:W-:Y:S05]  /*26a30*/  @!P0 BRA `(.L_x_1657) ;  /* 0xffffffb000008947 */ /* 0x000fea000383ffff */
[----:B------:R-:W-:Y:S05]  /*26a40*/  EXIT ;  /* 0x000000000000794d */ /* 0x000fea0003800000 */
.L_x_1656:
[----:B------:R-:W2:Y:S02]  /*26a50*/  LD.E R0, [R2.64] ;  /* 0x0000000602007980 */ /* 0x000ea4000c101900 */
[----:B--2---:R-:W-:-:S05]  /*26a60*/  IADD3 R5, R11, R0, RZ ;  /* 0x000000000b057210 */ /* 0x004fca0007ffe0ff */
[----:B------:R-:W-:Y:S01]  /*26a70*/  ST.E [R2.64], R5 ;  /* 0x0000000502007985 */ /* 0x000fe2000c101906 */
[----:B------:R-:W-:Y:S05]  /*26a80*/  EXIT ;  /* 0x000000000000794d */ /* 0x000fea0003800000 */
.L_x_1658:
        /* <DEDUP_REMOVED lines=15> */
.L_x_3856:


//--------------------- .text._Z23gemm_half_q_half_kernelILi7ELb1ELb1EEvPK6__halfPKjS4_S2_PS0_iiiiPKtS7_iiiiiibS2_i --------------------------
	.section	.text._Z23gemm_half_q_half_kernelILi7ELb1ELb1EEvPK6__halfPKjS4_S2_PS0_iiiiPKtS7_iiiiiibS2_i,"ax",@progbits
	.sectioninfo	@"SHI_REGISTERS=128"
	.align	128
        .global         _Z23gemm_half_q_half_kernelILi7ELb1ELb1EEvPK6__halfPKjS4_S2_PS0_iiiiPKtS7_iiiiiibS2_i
        .type           _Z23gemm_half_q_half_kernelILi7ELb1ELb1EEvPK6__halfPKjS4_S2_PS0_iiiiPKtS7_iiiiiibS2_i,@function
        .size           _Z23gemm_half_q_half_kernelILi7ELb1ELb1EEvPK6__halfPKjS4_S2_PS0_iiiiPKtS7_iiiiiibS2_i,(.L_x_3857 - _Z23gemm_half_q_half_kernelILi7ELb1ELb1EEvPK6__halfPKjS4_S2_PS0_iiiiPKtS7_iiiiiibS2_i)
        .other          _Z23gemm_half_q_half_kernelILi7ELb1ELb1EEvPK6__halfPKjS4_S2_PS0_iiiiPKtS7_iiiiiibS2_i,@"STO_CUDA_ENTRY STV_DEFAULT"
_Z23gemm_half_q_half_kernelILi7ELb1ELb1EEvPK6__halfPKjS4_S2_PS0_iiiiPKtS7_iiiiiibS2_i:
.text._Z23gemm_half_q_half_kernelILi7ELb1ELb1EEvPK6__halfPKjS4_S2_PS0_iiiiPKtS7_iiiiiibS2_i:
[----:B------:R-:W-:Y:S02]  /*0000*/  IMAD.MOV.U32 R1, RZ, RZ, c[0x0][0x28] ;  /* 0x00000a00ff017624 */ /* 0x000fe400078e00ff */
[----:B------:R-:W-:Y:S01]  /*0010*/  IMAD.MOV.U32 R15, RZ, RZ, c[0x0][0x1d0] ;  /* 0x00007400ff0f7624 */ /* 0x000fe200078e00ff */
[----:B------:R-:W-:Y:S01]  /*0020*/  MOV R4, c[0x0][0x1c8] ;  /* 0x0000720000047a02 */ /* 0x000fe20000000f00 */
[----:B------:R-:W-:Y:S01]  /*0030*/  IMAD.MOV.U32 R0, RZ, RZ, 0x2 ;  /* 0x00000002ff007424 */ /* 0x000fe200078e00ff */
[----:B------:R-:W-:Y:S01]  /*0040*/  ULDC.64 UR6, c[0x0][0x118] ;  /* 0x0000460000067ab9 */ /* 0x000fe20000000a00 */
[----:B------:R-:W-:Y:S01]  /*0050*/  IMAD.MOV.U32 R5, RZ, RZ, c[0x0][0x1cc] ;  /* 0x00007300ff057624 */ /* 0x000fe200078e00ff */
[----:B------:R-:W-:Y:S01]  /*0060*/  IADD3 R1, R1, -0x10, RZ ;  /* 0xfffffff001017810 */ /* 0x000fe20007ffe0ff */
[----:B------:R-:W-:-:S03]  /*0070*/  IMAD.WIDE R2, R15, R0, c[0x0][0x1c8] ;  /* 0x000072000f027625 */ /* 0x000fc600078e0200 */
[----:B------:R-:W2:Y:S03]  /*0080*/  LDG.E.U16 R98, [R4.64] ;  /* 0x0000000604627981 */ /* 0x000ea6000c1e1500 */
[C---:B------:R-:W-:Y:S01]  /*0090*/  IMAD.WIDE R6, R15.reuse, 0x2, R2 ;  /* 0x000000020f067825 */ /* 0x040fe200078e0202 */
[----:B------:R-:W2:Y:S04]  /*00a0*/  LDG.E.U16 R99, [R2.64] ;  /* 0x0000000602637981 */ /* 0x000ea8000c1e1500 */
[----:B------:R-:W2:Y:S01]  /*00b0*/  LDG.E.U16 R97, [R6.64] ;  /* 0x0000000606617981 */ /* 0x000ea2000c1e1500 */
[----:B------:R-:W-:-:S05]  /*00c0*/  IMAD.WIDE R8, R15, 0x2, R6 ;  /* 0x000000020f087825 */ /* 0x000fca00078e0206 */
[----:B------:R-:W3:Y:S01]  /*00d0*/  LDG.E.U16 R95, [R8.64] ;  /* 0x00000006085f7981 */ /* 0x000ee2000c1e1500 */
[----:B------:R-:W-:-:S06]  /*00e0*/  IMAD.WIDE R10, R15, 0x2, R8 ;  /* 0x000000020f0a7825 */ /* 0x000fcc00078e0208 */
[C---:B------:R-:W-:Y:S02]  /*00f0*/  IMAD.WIDE R12, R15.reuse, 0x2, R10 ;  /* 0x000000020f0c7825 */ /* 0x040fe400078e020a */
[----:B------:R-:W3:Y:S04]  /*0100*/  LDG.E.U16 R10, [R10.64] ;  /* 0x000000060a0a7981 */ /* 0x000ee8000c1e1500 */
[----:B------:R-:W-:Y:S02]  /*0110*/  IMAD.WIDE R14, R15, 0x2, R12 ;  /* 0x000000020f0e7825 */ /* 0x000fe400078e020c */
[----:B------:R-:W4:Y:S04]  /*0120*/  LDG.E.U16 R13, [R12.64] ;  /* 0x000000060c0d7981 */ /* 0x000f28000c1e1500 */
[----:B------:R-:W4:Y:S01]  /*0130*/  LDG.E.U16 R14, [R14.64] ;  /* 0x000000060e0e7981 */ /* 0x000f22000c1e1500 */
[----:B--2---:R-:W-:-:S04]  /*0140*/  LOP3.LUT R16, R97, R99, R98, 0xfe, !PT ;  /* 0x0000006361107212 */ /* 0x004fc800078efe62 */
[----:B---3--:R-:W-:-:S04]  /*0150*/  LOP3.LUT R16, R10, R95, R16, 0xfe, !PT ;  /* 0x0000005f0a107212 */ /* 0x008fc800078efe10 */
[----:B----4-:R-:W-:-:S04]  /*0160*/  LOP3.LUT R16, R14, R13, R16, 0xfe, !PT ;  /* 0x0000000d0e107212 */ /* 0x010fc800078efe10 */
        /* <DEDUP_REMOVED lines=8> */
[----:B0-----:R-:W-:-:S05]  /*01f0*/  IMAD.SHL.U32 R96, R18, 0x40, RZ ;  /* 0x0000004012607824 */ /* 0x001fca00078e00ff */
[C---:B------:R-:W-:Y:S02]  /*0200*/  IADD3 R101, R96.reuse, 0x40, RZ ;  /* 0x0000004060657810 */ /* 0x040fe40007ffe0ff */
[----:B-1----:R-:W-:Y:S01]  /*0210*/  IADD3 R3, R96, R19, RZ ;  /* 0x0000001360037210 */ /* 0x002fe20007ffe0ff */
[----:B--2---:R-:W-:Y:S01]  /*0220*/  IMAD R2, R2, 0x40, R19 ;  /* 0x0000004002027824 */ /* 0x004fe200078e0213 */
[----:B------:R-:W-:-:S03]  /*0230*/  IMNMX R101, R101, c[0x0][0x190], PT ;  /* 0x0000640065657a17 */ /* 0x000fc60003800200 */
[----:B------:R-:W-:Y:S01]  /*0240*/  IMAD.SHL.U32 R4, R2, 0x4, RZ ;  /* 0x0000000402047824 */ /* 0x000fe200078e00ff */
[----:B------:R-:W-:Y:S01]  /*0250*/  ISETP.GE.AND P0, PT, R3, R101, PT ;  /* 0x000000650300720c */ /* 0x000fe20003f06270 */
[----:B---3--:R-:W-:-:S03]  /*0260*/  IMAD R5, R5, 0x7, RZ ;  /* 0x0000000705057824 */ /* 0x008fc600078e02ff */
[----:B------:R-:W-:-:S09]  /*0270*/  ISETP.GE.AND P1, PT, R4, c[0x0][0x18c], PT ;  /* 0x0000630004007a0c */ /* 0x000fd20003f26270 */
        /* <DEDUP_REMOVED lines=20> */
[----:B------:R-:W5:Y:S01]  /*03c0*/  LDG.E.U16.CONSTANT R2, [R2.64] ;  /* 0x0000000602027981 */ /* 0x000f62000c1e9500 */
[----:B------:R-:W-:-:S05]  /*03d0*/  IMAD.SHL.U32 R19, R19, 0x2, RZ ;  /* 0x0000000213137824 */ /* 0x000fca00078e00ff */
[----:B--2---:R0:W-:Y:S04]  /*03e0*/  STS.U16 [R19], R6 ;  /* 0x0000000613007388 */ /* 0x0041e80000000400 */
[----:B---3--:R0:W-:Y:S04]  /*03f0*/  STS.U16 [R19+0x80], R8 ;  /* 0x0000800813007388 */ /* 0x0081e80000000400 */
[----:B----4-:R0:W-:Y:S04]  /*0400*/  STS.U16 [R19+0x100], R10 ;  /* 0x0001000a13007388 */ /* 0x0101e80000000400 */
[----:B-----5:R0:W-:Y:S04]  /*0410*/  STS.U16 [R19+0x180], R12 ;  /* 0x0001800c13007388 */ /* 0x0201e80000000400 */
[----:B------:R0:W-:Y:S04]  /*0420*/  STS.U16 [R19+0x200], R14 ;  /* 0x0002000e13007388 */ /* 0x0001e80000000400 */
[----:B------:R0:W-:Y:S04]  /*0430*/  STS.U16 [R19+0x280], R16 ;  /* 0x0002801013007388 */ /* 0x0001e80000000400 */
[----:B------:R0:W-:Y:S02]  /*0440*/  STS.U16 [R19+0x300], R2 ;  /* 0x0003000213007388 */ /* 0x0001e40000000400 */
.L_x_1660:
[----:B------:R-:W-:Y:S05]  /*0450*/  BSYNC B0 ;  /* 0x0000000000007941 */ /* 0x000fea0003800000 */
.L_x_1659:
[----:B------:R-:W-:Y:S05]  /*0460*/  @P1 EXIT ;  /* 0x000000000000194d */ /* 0x000fea0003800000 */
[----:B------:R-:W-:Y:S01]  /*0470*/  ULDC.S8 UR4, c[0x0][0x1c0] ;  /* 0x0000700000047ab9 */ /* 0x000fe20000000200 */
[----:B------:R-:W-:Y:S01]  /*0480*/  ISETP.GE.AND P0, PT, R96, R101, PT ;  /* 0x000000656000720c */ /* 0x000fe20003f06270 */
[----:B0-----:R-:W-:Y:S01]  /*0490*/  IMAD.SHL.U32 R19, R18, 0x80, RZ ;  /* 0x0000008012137824 */ /* 0x001fe200078e00ff */
[----:B------:R-:W-:-:S04]  /*04a0*/  ISETP.NE.AND P1, PT, RZ, UR4, PT ;  /* 0x00000004ff007c0c */ /* 0x000fc8000bf25270 */
        /* <DEDUP_REMOVED lines=17> */
.L_x_1661:
[----:B------:R-:W-:Y:S01]  /*05c0*/  BAR.SYNC.DEFER_BLOCKING 0x0 ;  /* 0x0000000000007b1d */ /* 0x000fe20000010000 */
[----:B0-----:R-:W-:-:S05]  /*05d0*/  IMAD.WIDE R6, R19, R0, c[0x0][0x198] ;  /* 0x0000660013067625 */ /* 0x001fca00078e0200 */
[----:B------:R-:W-:Y:S05]  /*05e0*/  @P0 BRA `(.L_x_1662) ;  /* 0x0000033000000947 */ /* 0x000fea0003800000 */
[----:B------:R0:W5:Y:S01]  /*05f0*/  LDG.E.U16.CONSTANT R5, [R6.64] ;  /* 0x0000000606057981 */ /* 0x000162000c1e9500 */
[----:B------:R-:W-:Y:S01]  /*0600*/  SHF.R.S32.HI R3, RZ, 0x1f, R4 ;  /* 0x0000001fff037819 */ /* 0x000fe20000011404 */
[----:B------:R-:W-:Y:S01]  /*0610*/  IMAD.MOV.U32 R14, RZ, RZ, RZ ;  /* 0x000000ffff0e7224 */ /* 0x000fe200078e00ff */
[----:B------:R-:W-:Y:S01]  /*0620*/  SHF.L.U32 R2, R4, 0x2, RZ ;  /* 0x0000000204027819 */ /* 0x000fe200000006ff */
[----:B------:R-:W-:Y:S01]  /*0630*/  IMAD.MOV.U32 R16, RZ, RZ, R96 ;  /* 0x000000ffff107224 */ /* 0x000fe200078e0060 */
[----:B------:R-:W-:Y:S02]  /*0640*/  LEA.HI R3, R3, R4, RZ, 0x3 ;  /* 0x0000000403037211 */ /* 0x000fe400078f18ff */
[----:B------:R-:W-:Y:S02]  /*0650*/  LOP3.LUT R12, R2, 0x10, RZ, 0xc0, !PT ;  /* 0x00000010020c7812 */ /* 0x000fe400078ec0ff */
[----:B------:R-:W-:Y:S02]  /*0660*/  SHF.R.S32.HI R13, RZ, 0x3, R3 ;  /* 0x00000003ff0d7819 */ /* 0x000fe40000011403 */
.L_x_1663:
[----:B-----5:R-:W-:-:S04]  /*0670*/  IMAD.IADD R9, R5, 0x1, R14 ;  /* 0x0000000105097824 */ /* 0x020fc800078e020e */
[----:B-1----:R-:W-:-:S05]  /*0680*/  IMAD R2, R9, c[0x0][0x18c], RZ ;  /* 0x0000630009027a24 */ /* 0x002fca00078e02ff */
[----:B------:R-:W-:-:S04]  /*0690*/  SHF.R.S32.HI R3, RZ, 0x1f, R2 ;  /* 0x0000001fff037819 */ /* 0x000fc80000011402 */
[----:B------:R-:W-:Y:S01]  /*06a0*/  LEA.HI R2, R3, R2, RZ, 0x3 ;  /* 0x0000000203027211 */ /* 0x000fe200078f18ff */
[----:B------:R-:W-:-:S03]  /*06b0*/  HFMA2.MMA R3, -RZ, RZ, 0, 2.384185791015625e-07 ;  /* 0x00000004ff037435 */ /* 0x000fc600000001ff */
[----:B------:R-:W-:-:S07]  /*06c0*/  LEA.HI.SX32 R2, R2, R13, 0x1d ;  /* 0x0000000d02027211 */ /* 0x000fce00078feaff */
        /* <DEDUP_REMOVED lines=13> */
[----:B------:R-:W-:Y:S01]  /*07a0*/  LOP3.LUT R15, R15, 0xf, RZ, 0xc0, !PT ;  /* 0x0000000f0f0f7812 */ /* 0x000fe200078ec0ff */
[----:B----4-:R-:W-:Y:S01]  /*07b0*/  IMAD.IADD R16, R11, 0x1, R16 ;  /* 0x000000010b107824 */ /* 0x010fe200078e0210 */
[----:B------:R-:W-:-:S02]  /*07c0*/  LOP3.LUT R2, R2, 0xf, RZ, 0xc0, !PT ;  /* 0x0000000f02027812 */ /* 0x000fc400078ec0ff */
[----:B------:R-:W-:Y:S02]  /*07d0*/  IADD3 R17, R17, 0x1, RZ ;  /* 0x0000000111117810 */ /* 0x000fe40007ffe0ff */
[----:B------:R-:W-:Y:S02]  /*07e0*/  IADD3 R18, R18, 0x1, RZ ;  /* 0x0000000112127810 */ /* 0x000fe40007ffe0ff */
[----:B------:R-:W-:Y:S01]  /*07f0*/  IADD3 R15, R15, 0x1, RZ ;  /* 0x000000010f0f7810 */ /* 0x000fe20007ffe0ff */
[----:B------:R-:W-:Y:S01]  /*0800*/  IMAD R17, R17, R17, RZ ;  /* 0x0000001111117224 */ /* 0x000fe200078e02ff */
[----:B------:R-:W-:Y:S01]  /*0810*/  IADD3 R2, R2, 0x1, RZ ;  /* 0x0000000102027810 */ /* 0x000fe20007ffe0ff */
[----:B------:R-:W-:Y:S01]  /*0820*/  IMAD R18, R18, R18, RZ ;  /* 0x0000001212127224 */ /* 0x000fe200078e02ff */
[----:B------:R-:W-:Y:S01]  /*0830*/  ISETP.GE.AND P1, PT, R16, R101, PT ;  /* 0x000000651000720c */ /* 0x000fe20003f26270 */
[----:B------:R-:W-:Y:S02]  /*0840*/  IMAD R15, R15, R15, RZ ;  /* 0x0000000f0f0f7224 */ /* 0x000fe400078e02ff */
[----:B-1----:R-:W-:Y:S01]  /*0850*/  IMAD R9, R2, R2, RZ ;  /* 0x0000000202097224 */ /* 0x002fe200078e02ff */
[----:B------:R-:W-:Y:S08]  /*0860*/  I2F.F16 R17, R17 ;  /* 0x0000001100117306 */ /* 0x000ff00000200c00 */
[----:B------:R-:W1:Y:S08]  /*0870*/  I2F.F16 R18, R18 ;  /* 0x0000001200127306 */ /* 0x000e700000200c00 */
[----:B------:R-:W-:Y:S08]  /*0880*/  I2F.F16 R2, R9 ;  /* 0x0000000900027306 */ /* 0x000ff00000200c00 */
[----:B------:R-:W2:Y:S01]  /*0890*/  I2F.F16 R15, R15 ;  /* 0x0000000f000f7306 */ /* 0x000ea20000200c00 */
[----:B-1----:R-:W-:-:S02]  /*08a0*/  PRMT R17, R17, 0x5410, R18 ;  /* 0x0000541011117816 */ /* 0x002fc40000000012 */
[----:B--2---:R-:W-:-:S03]  /*08b0*/  PRMT R3, R15, 0x5410, R2 ;  /* 0x000054100f037816 */ /* 0x004fc60000000002 */
[-C--:B---3--:R-:W-:Y:S02]  /*08c0*/  HMUL2 R2, R17, R8.reuse.H0_H0 ;  /* 0x2000000811027232 */ /* 0x088fe40000000000 */
[----:B------:R-:W-:Y:S01]  /*08d0*/  HMUL2 R3, R3, R8.H0_H0 ;  /* 0x2000000803037232 */ /* 0x000fe20000000000 */
[C---:B------:R-:W-:Y:S01]  /*08e0*/  IMAD R8, R14.reuse, 0x8, R1 ;  /* 0x000000080e087824 */ /* 0x040fe200078e0201 */
[----:B------:R-:W-:-:S04]  /*08f0*/  IADD3 R14, R14, 0x1, RZ ;  /* 0x000000010e0e7810 */ /* 0x000fc80007ffe0ff */
[----:B------:R1:W-:Y:S01]  /*0900*/  STL.64 [R8], R2 ;  /* 0x0000000208007387 */ /* 0x0003e20000100a00 */
[----:B------:R-:W-:Y:S05]  /*0910*/  @!P1 BRA `(.L_x_1663) ;  /* 0xfffffd5000009947 */ /* 0x000fea000383ffff */
.L_x_1662:
[----:B------:R-:W2:Y:S04]  /*0920*/  LDL.64 R90, [R1] ;  /* 0x00000000015a7983 */ /* 0x000ea80000100a00 */
[----:B------:R3:W4:Y:S01]  /*0930*/  LDG.E.U16.CONSTANT R93, [R6.64+0x2] ;  /* 0x00000206065d7981 */ /* 0x000722000c1e9500 */
[C---:B------:R-:W-:Y:S01]  /*0940*/  ISETP.GT.AND P1, PT, R96.reuse, c[0x0][0x1a8], PT ;  /* 0x00006a0060007a0c */ /* 0x040fe20003f24270 */
[----:B------:R-:W-:Y:S01]  /*0950*/  UMOV UR4, URZ ;  /* 0x0000003f00047c82 */ /* 0x000fe20008000000 */
[C---:B------:R-:W-:Y:S02]  /*0960*/  ISETP.GT.AND P2, PT, R96.reuse, c[0x0][0x1ac], PT ;  /* 0x00006b0060007a0c */ /* 0x040fe40003f44270 */
[----:B------:R-:W-:-:S02]  /*0970*/  ISETP.GT.AND P3, PT, R96, c[0x0][0x1b0], PT ;  /* 0x00006c0060007a0c */ /* 0x000fc40003f64270 */
[C---:B-1----:R-:W-:Y:S02]  /*0980*/  IMNMX R2, R96.reuse, c[0x0][0x1a8], PT ;  /* 0x00006a0060027a17 */ /* 0x042fe40003800200 */
[C---:B------:R-:W-:Y:S02]  /*0990*/  ISETP.GT.AND P4, PT, R96.reuse, c[0x0][0x1b4], PT ;  /* 0x00006d0060007a0c */ /* 0x040fe40003f84270 */
[----:B------:R-:W-:Y:S02]  /*09a0*/  SHF.R.S32.HI R3, RZ, 0x1f, R2 ;  /* 0x0000001fff037819 */ /* 0x000fe40000011402 */
[C---:B------:R-:W-:Y:S02]  /*09b0*/  ISETP.GT.AND P5, PT, R96.reuse, c[0x0][0x1b8], PT ;  /* 0x00006e0060007a0c */ /* 0x040fe40003fa4270 */
[----:B------:R-:W-:Y:S02]  /*09c0*/  @P1 IMNMX R0, R96, c[0x0][0x1ac], PT ;  /* 0x00006b0060001a17 */ /* 0x000fe40003800200 */
[----:B------:R-:W-:-:S02]  /*09d0*/  LEA.HI R10, R3, R2, RZ, 0x5 ;  /* 0x00000002030a7211 */ /* 0x000fc400078f28ff */
[----:B------:R-:W-:Y:S02]  /*09e0*/  @P2 IMNMX R2, R96, c[0x0][0x1b0], PT ;  /* 0x00006c0060022a17 */ /* 0x000fe40003800200 */
[----:B------:R-:W-:Y:S02]  /*09f0*/  @P1 IADD3 R0, R0, -c[0x0][0x1a8], RZ ;  /* 0x80006a0000001a10 */ /* 0x000fe40007ffe0ff */
[----:B------:R-:W-:Y:S02]  /*0a00*/  @P3 IMNMX R5, R96, c[0x0][0x1b4], PT ;  /* 0x00006d0060053a17 */ /* 0x000fe40003800200 */
[----:B------:R-:W-:Y:S02]  /*0a10*/  @P2 IADD3 R2, R2, -c[0x0][0x1ac], RZ ;  /* 0x80006b0002022a10 */ /* 0x000fe40007ffe0ff */
[----:B------:R-:W-:Y:S02]  /*0a20*/  @P1 SHF.R.S32.HI R3, RZ, 0x1f, R0 ;  /* 0x0000001fff031819 */ /* 0x000fe40000011400 */
[----:B0--3--:R-:W-:-:S02]  /*0a30*/  @P4 IMNMX R7, R96, c[0x0][0x1b8], PT ;  /* 0x00006e0060074a17 */ /* 0x009fc40003800200 */
[----:B------:R-:W-:Y:S02]  /*0a40*/  @P3 IADD3 R6, R5, -c[0x0][0x1b0], RZ ;  /* 0x80006c0005063a10 */ /* 0x000fe40007ffe0ff */
[----:B------:R-:W-:Y:S02]  /*0a50*/  @P2 SHF.R.S32.HI R5, RZ, 0x1f, R2 ;  /* 0x0000001fff052819 */ /* 0x000fe40000011402 */
[----:B------:R-:W-:Y:S02]  /*0a60*/  @P1 LEA.HI R3, R3, R0, RZ, 0x5 ;  /* 0x0000000003031211 */ /* 0x000fe400078f28ff */
[----:B------:R-:W-:Y:S02]  /*0a70*/  @P5 IMNMX R8, R96, c[0x0][0x1bc], PT ;  /* 0x00006f0060085a17 */ /* 0x000fe40003800200 */
[----:B------:R-:W-:Y:S02]  /*0a80*/  @P4 IADD3 R0, R7, -c[0x0][0x1b4], RZ ;  /* 0x80006d0007004a10 */ /* 0x000fe40007ffe0ff */
[----:B------:R-:W-:Y:S01]  /*0a90*/  @P2 LEA.HI R5, R5, R2, RZ, 0x5 ;  /* 0x0000000205052211 */ /* 0x000fe200078f28ff */
[----:B------:R-:W-:Y:S01]  /*0aa0*/  IMAD.MOV.U32 R2, RZ, RZ, RZ ;  /* 0x000000ffff027224 */ /* 0x000fe200078e00ff */
[----:B------:R-:W-:-:S02]  /*0ab0*/  @P3 SHF.R.S32.HI R7, RZ, 0x1f, R6 ;  /* 0x0000001fff073819 */ /* 0x000fc40000011406 */
[----:B------:R-:W-:Y:S02]  /*0ac0*/  @P5 IADD3 R8, R8, -c[0x0][0x1b8], RZ ;  /* 0x80006e0008085a10 */ /* 0x000fe40007ffe0ff */
[----:B------:R-:W-:Y:S02]  /*0ad0*/  @P4 SHF.R.S32.HI R9, RZ, 0x1f, R0 ;  /* 0x0000001fff094819 */ /* 0x000fe40000011400 */
[----:B------:R-:W-:Y:S02]  /*0ae0*/  @P2 SHF.R.S32.HI R5, RZ, 0x5, R5 ;  /* 0x00000005ff052819 */ /* 0x000fe40000011405 */
[----:B------:R-:W-:Y:S01]  /*0af0*/  @P3 LEA.HI R6, R7, R6, RZ, 0x5 ;  /* 0x0000000607063211 */ /* 0x000fe200078f28ff */
[----:B------:R-:W-:Y:S01]  /*0b00*/  IMAD.MOV.U32 R7, RZ, RZ, RZ ;  /* 0x000000ffff077224 */ /* 0x000fe200078e00ff */
[----:B------:R-:W-:Y:S02]  /*0b10*/  @P5 SHF.R.S32.HI R11, RZ, 0x1f, R8 ;  /* 0x0000001fff0b5819 */ /* 0x000fe40000011408 */
[----:B------:R-:W-:-:S02]  /*0b20*/  @P1 SHF.R.S32.HI R3, RZ, 0x5, R3 ;  /* 0x00000005ff031819 */ /* 0x000fc40000011403 */
[----:B------:R-:W-:Y:S02]  /*0b30*/  @P4 LEA.HI R9, R9, R0, RZ, 0x5 ;  /* 0x0000000009094211 */ /* 0x000fe400078f28ff */
[----:B------:R-:W-:Y:S01]  /*0b40*/  MOV R0, RZ ;  /* 0x000000ff00007202 */ /* 0x000fe20000000f00 */
[----:B------:R-:W-:Y:S01]  /*0b50*/  @P2 IMAD R0, R5, 0x5, RZ ;  /* 0x0000000505002824 */ /* 0x000fe200078e02ff */
[----:B------:R-:W-:Y:S01]  /*0b60*/  @P3 SHF.R.S32.HI R6, RZ, 0x5, R6 ;  /* 0x00000005ff063819 */ /* 0x000fe20000011406 */
[----:B------:R-:W-:Y:S01]  /*0b70*/  @P1 IMAD R2, R3, 0x6, RZ ;  /* 0x0000000603021824 */ /* 0x000fe200078e02ff */
[----:B------:R-:W-:Y:S01]  /*0b80*/  @P5 LEA.HI R11, R11, R8, RZ, 0x5 ;  /* 0x000000080b0b5211 */ /* 0x000fe200078f28ff */
[----:B------:R-:W-:Y:S01]  /*0b90*/  IMAD.MOV.U32 R3, RZ, RZ, RZ ;  /* 0x000000ffff037224 */ /* 0x000fe200078e00ff */
[----:B------:R-:W-:Y:S01]  /*0ba0*/  SHF.R.S32.HI R5, RZ, 0x5, R10 ;  /* 0x00000005ff057819 */ /* 0x000fe2000001140a */
[----:B------:R-:W-:Y:S01]  /*0bb0*/  @P3 IMAD.SHL.U32 R7, R6, 0x4, RZ ;  /* 0x0000000406073824 */ /* 0x000fe200078e00ff */
[----:B------:R-:W-:-:S02]  /*0bc0*/  @P4 SHF.R.S32.HI R9, RZ, 0x5, R9 ;  /* 0x00000005ff094819 */ /* 0x000fc40000011409 */
[----:B------:R-:W-:Y:S01]  /*0bd0*/  @P5 SHF.R.S32.HI R11, RZ, 0x5, R11 ;  /* 0x00000005ff0b5819 */ /* 0x000fe2000001140b */
[----:B------:R-:W-:Y:S01]  /*0be0*/  IMAD R2, R5, 0x8, R2 ;  /* 0x0000000805027824 */ /* 0x000fe200078e0202 */
[----:B------:R-:W-:Y:S01]  /*0bf0*/  MOV R6, RZ ;  /* 0x000000ff00067202 */ /* 0x000fe20000000f00 */
[----:B------:R-:W-:Y:S01]  /*0c00*/  @P4 IMAD R3, R9, 0x3, RZ ;  /* 0x0000000309034824 */ /* 0x000fe200078e02ff */
[----:B------:R-:W-:Y:S01]  /*0c10*/  ISETP.GE.OR P0, PT, R96, c[0x0][0x1a8], P0 ;  /* 0x00006a0060007a0c */ /* 0x000fe20000706670 */
[----:B------:R-:W-:Y:S01]  /*0c20*/  @P5 IMAD.SHL.U32 R6, R11, 0x2, RZ ;  /* 0x000000020b065824 */ /* 0x000fe200078e00ff */
[----:B------:R-:W-:Y:S02]  /*0c30*/  IADD3 R0, R7, R2, R0 ;  /* 0x0000000207007210 */ /* 0x000fe40007ffe000 */
[----:B------:R-:W-:Y:S02]  /*0c40*/  MOV R94, RZ ;  /* 0x000000ff005e7202 */ /* 0x000fe40000000f00 */
[----:B------:R-:W-:-:S02]  /*0c50*/  IADD3 R0, R6, R0, R3 ;  /* 0x0000000006007210 */ /* 0x000fc40007ffe003 */
[----:B------:R-:W-:Y:S02]  /*0c60*/  PRMT R22, RZ, 0x5410, RZ ;  /* 0x00005410ff167816 */ /* 0x000fe400000000ff */
[----:B------:R-:W-:Y:S01]  /*0c70*/  PRMT R21, RZ, 0x5410, RZ ;  /* 0x00005410ff157816 */ /* 0x000fe200000000ff */
[----:B------:R-:W-:Y:S01]  /*0c80*/  IMAD R5, R0, c[0x0][0x18c], RZ ;  /* 0x0000630000057a24 */ /* 0x000fe200078e02ff */
[----:B------:R-:W-:Y:S02]  /*0c90*/  SHF.R.S32.HI R0, RZ, 0x1f, R4 ;  /* 0x0000001fff007819 */ /* 0x000fe40000011404 */
[----:B------:R-:W-:Y:S02]  /*0ca0*/  PRMT R20, RZ, 0x5410, RZ ;  /* 0x00005410ff147816 */ /* 0x000fe400000000ff */
[----:B------:R-:W-:Y:S02]  /*0cb0*/  SHF.R.S32.HI R45, RZ, 0x1f, R5 ;  /* 0x0000001fff2d7819 */ /* 0x000fe40000011405 */
[----:B------:R-:W-:-:S02]  /*0cc0*/  IADD3 R2, P1, R4, R5, RZ ;  /* 0x0000000504027210 */ /* 0x000fc40007f3e0ff */
[----:B------:R-:W-:Y:S02]  /*0cd0*/  PRMT R19, RZ, 0x5410, RZ ;  /* 0x00005410ff137816 */ /* 0x000fe400000000ff */
[----:B------:R-:W-:Y:S01]  /*0ce0*/  PRMT R18, RZ, 0x5410, RZ ;  /* 0x00005410ff127816 */ /* 0x000fe200000000ff */
[----:B------:R-:W-:Y:S01]  /*0cf0*/  IMAD.X R3, R45, 0x1, R0, P1 ;  /* 0x000000012d037824 */ /* 0x000fe200008e0600 */
[C---:B------:R-:W-:Y:S02]  /*0d00*/  LEA R102, P1, R2.reuse, c[0x0][0x168], 0x2 ;  /* 0x00005a0002667a11 */ /* 0x040fe400078210ff */
[----:B------:R-:W-:Y:S02]  /*0d10*/  PRMT R17, RZ, 0x5410, RZ ;  /* 0x00005410ff117816 */ /* 0x000fe400000000ff */
[----:B------:R-:W-:Y:S02]  /*0d20*/  LEA.HI.X R103, R2, c[0x0][0x16c], R3, 0x2, P1 ;  /* 0x00005b0002677a11 */ /* 0x000fe400008f1403 */
        /* <DEDUP_REMOVED lines=8> */
[----:B--2---:R-:W-:Y:S01]  /*0db0*/  PRMT R92, R90, 0x7610, R90 ;  /* 0x000076105a5c7816 */ /* 0x004fe2000000005a */
[----:B----4-:R-:W-:Y:S01]  /*0dc0*/  IMAD.IADD R93, R96, 0x1, R93 ;  /* 0x00000001605d7824 */ /* 0x010fe200078e025d */
[----:B------:R-:W-:Y:S05]  /*0dd0*/  @P0 BRA `(.L_x_1664) ;  /* 0x0000a62000000947 */ /* 0x000fea0003800000 */
[----:B------:R-:W-:Y:S01]  /*0de0*/  ULDC UR4, c[0x0][0x18c] ;  /* 0x0000630000047ab9 */ /* 0x000fe20000000800 */
[----:B------:R-:W-:Y:S01]  /*0df0*/  IADD3 R4, P0, P1, R4, c[0x0][0x18c], R5 ;  /* 0x0000630004047a10 */ /* 0x000fe2000791e005 */
[----:B------:R-:W-:Y:S01]  /*0e00*/  USHF.R.S32.HI UR4, URZ, 0x1f, UR4 ;  /* 0x0000001f3f047899 */ /* 0x000fe20008011404 */
[----:B------:R-:W-:Y:S01]  /*0e10*/  IMAD.MOV.U32 R94, RZ, RZ, RZ ;  /* 0x000000ffff5e7224 */ /* 0x000fe200078e00ff */
[----:B------:R-:W-:Y:S02]  /*0e20*/  PRMT R22, RZ, 0x7610, R22 ;  /* 0x00007610ff167816 */ /* 0x000fe40000000016 */
[----:B------:R-:W-:-:S02]  /*0e30*/  LEA R44, P2, R4, c[0x0][0x168], 0x2 ;  /* 0x00005a00042c7a11 */ /* 0x000fc400078410ff */
[----:B------:R-:W-:Y:S01]  /*0e40*/  IADD3.X R45, R0, UR4, R45, P0, P1 ;  /* 0x00000004002d7c10 */ /* 0x000fe200087e242d */
[----:B------:R-:W-:-:S03]  /*0e50*/  UMOV UR4, URZ ;  /* 0x0000003f00047c82 */ /* 0x000fc60008000000 */
[----:B------:R-:W-:Y:S02]  /*0e60*/  LEA.HI.X R45, R4, c[0x0][0x16c], R45, 0x2, P2 ;  /* 0x00005b00042d7a11 */ /* 0x000fe400010f142d */
.L_x_1681:
[----:B------:R0:W2:Y:S04]  /*0e70*/  LDG.E.128.CONSTANT R36, [R102.64] ;  /* 0x0000000666247981 */ /* 0x0000a8000c1e9d00 */
[----:B------:R1:W3:Y:S01]  /*0e80*/  LDG.E.128.CONSTANT R40, [R44.64] ;  /* 0x000000062c287981 */ /* 0x0002e2000c1e9d00 */
[----:B------:R-:W-:-:S13]  /*0e90*/  ISETP.NE.AND P0, PT, R96, R93, PT ;  /* 0x0000005d6000720c */ /* 0x000fda0003f05270 */
[----:B------:R-:W-:Y:S01]  /*0ea0*/  @!P0 IADD3 R94, R94, 0x1, RZ ;  /* 0x000000015e5e8810 */ /* 0x000fe20007ffe0ff */
[----:B------:R-:W-:Y:S01]  /*0eb0*/  @!P0 IMAD.SHL.U32 R46, R96, 0x2, RZ ;  /* 0x00000002602e8824 */ /* 0x000fe200078e00ff */
[----:B------:R-:W-:-:S03]  /*0ec0*/  @!P0 MOV R47, 0x2 ;  /* 0x00000002002f8802 */ /* 0x000fc60000000f00 */
[----:B------:R-:W-:Y:S02]  /*0ed0*/  @!P0 IMAD R48, R94, 0x8, R1 ;  /* 0x000000085e308824 */ /* 0x000fe400078e0201 */
[----:B------:R-:W-:-:S04]  /*0ee0*/  @!P0 IMAD.WIDE R46, R46, R47, c[0x0][0x198] ;  /* 0x000066002e2e8625 */ /* 0x000fc800078e022f */
[----:B------:R-:W4:Y:S04]  /*0ef0*/  @!P0 LDL.64 R48, [R48] ;  /* 0x0000000030308983 */ /* 0x000f280000100a00 */
[----:B------:R2:W3:Y:S01]  /*0f00*/  @!P0 LDG.E.U16.CONSTANT R55, [R46.64+0x2] ;  /* 0x000002062e378981 */ /* 0x0004e2000c1e9500 */
[----:B------:R-:W-:-:S04]  /*0f10*/  IMAD.MOV.U32 R3, RZ, RZ, c[0x0][0x18c] ;  /* 0x00006300ff037624 */ /* 0x000fc800078e00ff */
[----:B------:R-:W-:-:S04]  /*0f20*/  IMAD.WIDE R50, R3, 0x8, R102 ;  /* 0x0000000803327825 */ /* 0x000fc800078e0266 */
[C---:B------:R-:W-:Y:S01]  /*0f30*/  IMAD.WIDE R28, R3.reuse, 0x8, R44 ;  /* 0x00000008031c7825 */ /* 0x040fe200078e022c */
[----:B------:R2:W3:Y:S05]  /*0f40*/  LDG.E.128.CONSTANT R32, [R50.64] ;  /* 0x0000000632207981 */ /* 0x0004ea000c1e9d00 */
[C---:B-1----:R-:W-:Y:S02]  /*0f50*/  IMAD.WIDE R44, R3.reuse, 0x8, R28 ;  /* 0x00000008032c7825 */ /* 0x042fe400078e021c */
[----:B------:R-:W5:Y:S02]  /*0f60*/  LDG.E.128.CONSTANT R28, [R28.64] ;  /* 0x000000061c1c7981 */ /* 0x000f64000c1e9d00 */
[----:B0-----:R-:W-:Y:S01]  /*0f70*/  IMAD.WIDE R102, R3, 0x8, R50 ;  /* 0x0000000803667825 */ /* 0x001fe200078e0232 */
[----:B------:R-:W-:Y:S01]  /*0f80*/  ISETP.NE.AND P1, PT, R99, RZ, PT ;  /* 0x000000ff6300720c */ /* 0x000fe20003f25270 */
[----:B------:R0:W5:Y:S01]  /*0f90*/  LDG.E.128.CONSTANT R4, [R44.64] ;  /* 0x000000062c047981 */ /* 0x000162000c1e9d00 */
[----:B------:R-:W-:-:S02]  /*0fa0*/  ISETP.NE.AND P2, PT, R97, RZ, PT ;  /* 0x000000ff6100720c */ /* 0x000fc40003f45270 */
[----:B------:R-:W-:Y:S01]  /*0fb0*/  ISETP.NE.AND P3, PT, R95, RZ, PT ;  /* 0x000000ff5f00720c */ /* 0x000fe20003f65270 */
[----:B------:R1:W5:Y:S01]  /*0fc0*/  LDG.E.128.CONSTANT R24, [R102.64] ;  /* 0x0000000666187981 */ /* 0x000362000c1e9d00 */
[----:B0-----:R-:W-:-:S04]  /*0fd0*/  IMAD.WIDE R44, R3, 0x8, R44 ;  /* 0x00000008032c7825 */ /* 0x001fc800078e022c */
[----:B-1----:R-:W-:Y:S01]  /*0fe0*/  IMAD.WIDE R102, R3, 0x8, R102 ;  /* 0x0000000803667825 */ /* 0x002fe200078e0266 */
[----:B--2---:R-:W-:Y:S02]  /*0ff0*/  LOP3.LUT R46, R36, 0xff, RZ, 0xc0, !PT ;  /* 0x000000ff242e7812 */ /* 0x004fe400078ec0ff */
[----:B------:R-:W-:Y:S02]  /*1000*/  LOP3.LUT R47, R37, 0xff, RZ, 0xc0, !PT ;  /* 0x000000ff252f7812 */ /* 0x000fe400078ec0ff */
[----:B------:R-:W-:Y:S02]  /*1010*/  IADD3 R46, R46, -0x80, RZ ;  /* 0xffffff802e2e7810 */ /* 0x000fe40007ffe0ff */
[----:B------:R-:W-:Y:S02]  /*1020*/  IADD3 R47, R47, -0x80, RZ ;  /* 0xffffff802f2f7810 */ /* 0x000fe40007ffe0ff */
[----:B------:R0:W1:Y:S01]  /*1030*/  I2F.F16 R67, R46 ;  /* 0x0000002e00437306 */ /* 0x0000620000200c00 */
[----:B------:R-:W-:-:S02]  /*1040*/  LEA.HI R8, R37, 0xffffff80, RZ, 0x8 ;  /* 0xffffff8025087811 */ /* 0x000fc400078f40ff */
[----:B------:R-:W-:-:S05]  /*1050*/  LEA.HI R23, R36, 0xffffff80, RZ, 0x8 ;  /* 0xffffff8024177811 */ /* 0x000fca00078f40ff */
[----:B------:R2:W1:Y:S01]  /*1060*/  I2F.F16 R69, R47 ;  /* 0x0000002f00457306 */ /* 0x0004620000200c00 */
[--C-:B0-----:R-:W-:Y:S02]  /*1070*/  SHF.R.U32.HI R46, RZ, 0x8, R36.reuse ;  /* 0x00000008ff2e7819 */ /* 0x101fe40000011624 */
[----:B------:R-:W-:Y:S02]  /*1080*/  SHF.R.U32.HI R36, RZ, 0x10, R36 ;  /* 0x00000010ff247819 */ /* 0x000fe40000011624 */
[----:B------:R-:W-:Y:S02]  /*1090*/  LOP3.LUT R46, R46, 0xff, RZ, 0xc0, !PT ;  /* 0x000000ff2e2e7812 */ /* 0x000fe400078ec0ff */
[--C-:B--2---:R-:W-:Y:S02]  /*10a0*/  SHF.R.U32.HI R47, RZ, 0x8, R37.reuse ;  /* 0x00000008ff2f7819 */ /* 0x104fe40000011625 */
[----:B------:R-:W-:Y:S02]  /*10b0*/  SHF.R.U32.HI R37, RZ, 0x10, R37 ;  /* 0x00000010ff257819 */ /* 0x000fe40000011625 */
[----:B------:R-:W-:-:S02]  /*10c0*/  LOP3.LUT R36, R36, 0xff, RZ, 0xc0, !PT ;  /* 0x000000ff24247812 */ /* 0x000fc400078ec0ff */
[----:B------:R-:W-:Y:S02]  /*10d0*/  LOP3.LUT R37, R37, 0xff, RZ, 0xc0, !PT ;  /* 0x000000ff25257812 */ /* 0x000fe400078ec0ff */
[----:B------:R-:W-:Y:S02]  /*10e0*/  IADD3 R46, R46, -0x80, RZ ;  /* 0xffffff802e2e7810 */ /* 0x000fe40007ffe0ff */
[----:B------:R-:W-:Y:S02]  /*10f0*/  SHF.R.U32.HI R53, RZ, 0x8, R38 ;  /* 0x00000008ff357819 */ /* 0x000fe40000011626 */
[----:B------:R-:W-:Y:S01]  /*1100*/  IADD3 R37, R37, -0x80, RZ ;  /* 0xffffff8025257810 */ /* 0x000fe20007ffe0ff */
[----:B------:R0:W2:Y:S01]  /*1110*/  I2F.F16 R54, R46 ;  /* 0x0000002e00367306 */ /* 0x0000a20000200c00 */
[----:B------:R-:W-:Y:S02]  /*1120*/  IADD3 R36, R36, -0x80, RZ ;  /* 0xffffff8024247810 */ /* 0x000fe40007ffe0ff */
[----:B------:R-:W-:-:S02]  /*1130*/  LEA.HI R2, R38, 0xffffff80, RZ, 0x8 ;  /* 0xffffff8026027811 */ /* 0x000fc400078f40ff */
[----:B0-----:R-:W-:-:S03]  /*1140*/  LOP3.LUT R46, R53, 0xff, RZ, 0xc0, !PT ;  /* 0x000000ff352e7812 */ /* 0x001fc600078ec0ff */
[----:B------:R0:W1:Y:S01]  /*1150*/  I2F.F16 R52, R36 ;  /* 0x0000002400347306 */ /* 0x0000620000200c00 */
[----:B------:R-:W-:Y:S02]  /*1160*/  LOP3.LUT R50, R38, 0xff, RZ, 0xc0, !PT ;  /* 0x000000ff26327812 */ /* 0x000fe400078ec0ff */
[----:B------:R-:W-:-:S05]  /*1170*/  SHF.R.U32.HI R38, RZ, 0x10, R38 ;  /* 0x00000010ff267819 */ /* 0x000fca0000011626 */
[----:B------:R3:W1:Y:S01]  /*1180*/  I2F.F16 R53, R37 ;  /* 0x0000002500357306 */ /* 0x0006620000200c00 */
[----:B0-----:R-:W-:Y:S02]  /*1190*/  SHF.R.U32.HI R36, RZ, 0x8, R39 ;  /* 0x00000008ff247819 */ /* 0x001fe40000011627 */
[----:B---3--:R-:W-:Y:S02]  /*11a0*/  LOP3.LUT R37, R41, 0xff, RZ, 0xc0, !PT ;  /* 0x000000ff29257812 */ /* 0x008fe400078ec0ff */
[----:B------:R-:W-:Y:S02]  /*11b0*/  LOP3.LUT R36, R36, 0xff, RZ, 0xc0, !PT ;  /* 0x000000ff24247812 */ /* 0x000fe400078ec0ff */
[----:B------:R-:W-:Y:S02]  /*11c0*/  IADD3 R108, R37, -0x80, RZ ;  /* 0xffffff80256c7810 */ /* 0x000fe40007ffe0ff */
[----:B------:R-:W-:Y:S02]  /*11d0*/  LOP3.LUT R37, R42, 0xff, RZ, 0xc0, !PT ;  /* 0x000000ff2a257812 */ /* 0x000fe400078ec0ff */
[----:B------:R-:W-:-:S02]  /*11e0*/  LOP3.LUT R38, R38, 0xff, RZ, 0xc0, !PT ;  /* 0x000000ff26267812 */ /* 0x000fc400078ec0ff */
[----:B------:R-:W-:Y:S02]  /*11f0*/  IADD3 R64, R36, -0x80, RZ ;  /* 0xffffff8024407810 */ /* 0x000fe40007ffe0ff */
[----:B------:R-:W-:Y:S02]  /*1200*/  IADD3 R105, R37, -0x80, RZ ;  /* 0xffffff8025697810 */ /* 0x000fe40007ffe0ff */
[----:B------:R-:W-:Y:S02]  /*1210*/  LOP3.LUT R36, R40, 0xff, RZ, 0xc0, !PT ;  /* 0x000000ff28247812 */ /* 0x000fe400078ec0ff */
[----:B------:R-:W-:Y:S02]  /*1220*/  SHF.R.U32.HI R37, RZ, 0x8, R40 ;  /* 0x00000008ff257819 */ /* 0x000fe40000011628 */
[----:B------:R-:W-:Y:S02]  /*1230*/  IADD3 R38, R38, -0x80, RZ ;  /* 0xffffff8026267810 */ /* 0x000fe40007ffe0ff */
[----:B------:R-:W-:-:S02]  /*1240*/  IADD3 R36, R36, -0x80, RZ ;  /* 0xffffff8024247810 */ /* 0x000fc40007ffe0ff */
[----:B------:R-:W-:Y:S01]  /*1250*/  LOP3.LUT R37, R37, 0xff, RZ, 0xc0, !PT ;  /* 0x000000ff25257812 */ /* 0x000fe200078ec0ff */
[----:B------:R0:W3:Y:S01]  /*1260*/  I2F.F16 R58, R38 ;  /* 0x00000026003a7306 */ /* 0x0000e20000200c00 */
[----:B------:R-:W-:Y:S02]  /*1270*/  IADD3 R71, R50, -0x80, RZ ;  /* 0xffffff8032477810 */ /* 0x000fe40007ffe0ff */
[----:B------:R-:W-:Y:S02]  /*1280*/  IADD3 R107, R37, -0x80, RZ ;  /* 0xffffff80256b7810 */ /* 0x000fe40007ffe0ff */
[----:B------:R-:W-:Y:S02]  /*1290*/  LEA.HI R0, R39, 0xffffff80, RZ, 0x8 ;  /* 0xffffff8027007811 */ /* 0x000fe400078f40ff */
[----:B0-----:R-:W-:Y:S01]  /*12a0*/  LOP3.LUT R38, R43, 0xff, RZ, 0xc0, !PT ;  /* 0x000000ff2b267812 */ /* 0x001fe200078ec0ff */
[----:B------:R0:W1:Y:S01]  /*12b0*/  I2F.F16 R112, R36 ;  /* 0x0000002400707306 */ /* 0x0000620000200c00 */
[----:B------:R-:W-:-:S02]  /*12c0*/  LOP3.LUT R50, R39, 0xff, RZ, 0xc0, !PT ;  /* 0x000000ff27327812 */ /* 0x000fc400078ec0ff */
[----:B------:R-:W-:Y:S02]  /*12d0*/  IADD3 R110, R38, -0x80, RZ ;  /* 0xffffff80266e7810 */ /* 0x000fe40007ffe0ff */
[----:B------:R-:W-:Y:S02]  /*12e0*/  SHF.R.U32.HI R39, RZ, 0x10, R39 ;  /* 0x00000010ff277819 */ /* 0x000fe40000011627 */
[----:B------:R-:W-:Y:S01]  /*12f0*/  SHF.R.U32.HI R38, RZ, 0x8, R41 ;  /* 0x00000008ff267819 */ /* 0x000fe20000011629 */
[----:B0-----:R-:W0:Y:S01]  /*1300*/  LDS.64 R36, [UR4+0x280] ;  /* 0x00028004ff247984 */ /* 0x001e220008000a00 */
[----:B------:R-:W-:Y:S02]  /*1310*/  LOP3.LUT R39, R39, 0xff, RZ, 0xc0, !PT ;  /* 0x000000ff27277812 */ /* 0x000fe400078ec0ff */
[----:B------:R-:W-:Y:S02]  /*1320*/  LOP3.LUT R38, R38, 0xff, RZ, 0xc0, !PT ;  /* 0x000000ff26267812 */ /* 0x000fe400078ec0ff */
[----:B------:R-:W-:-:S02]  /*1330*/  IADD3 R39, R39, -0x80, RZ ;  /* 0xffffff8027277810 */ /* 0x000fc40007ffe0ff */
[----:B------:R-:W-:Y:S02]  /*1340*/  IADD3 R38, R38, -0x80, RZ ;  /* 0xffffff8026267810 */ /* 0x000fe40007ffe0ff */
[----:B------:R-:W-:Y:S01]  /*1350*/  IADD3 R73, R50, -0x80, RZ ;  /* 0xffffff8032497810 */ /* 0x000fe20007ffe0ff */
[----:B------:R1:W0:Y:S01]  /*1360*/  I2F.F16 R61, R39 ;  /* 0x00000027003d7306 */ /* 0x0002220000200c00 */
[----:B------:R-:W-:Y:S02]  /*1370*/  LEA.HI R56, R40, 0xffffff80, RZ, 0x8 ;  /* 0xffffff8028387811 */ /* 0x000fe400078f40ff */
[----:B------:R-:W-:Y:S02]  /*1380*/  LEA.HI R57, R41, 0xffffff80, RZ, 0x8 ;  /* 0xffffff8029397811 */ /* 0x000fe400078f40ff */
[----:B------:R-:W-:Y:S02]  /*1390*/  LEA.HI R50, R42, 0xffffff80, RZ, 0x8 ;  /* 0xffffff802a327811 */ /* 0x000fe400078f40ff */
[----:B------:R-:W-:Y:S01]  /*13a0*/  LEA.HI R51, R43, 0xffffff80, RZ, 0x8 ;  /* 0xffffff802b337811 */ /* 0x000fe200078f40ff */
[----:B------:R2:W0:Y:S01]  /*13b0*/  I2F.F16 R82, R38 ;  /* 0x0000002600527306 */ /* 0x0004220000200c00 */
[----:B-1----:R-:W-:-:S02]  /*13c0*/  SHF.R.U32.HI R39, RZ, 0x8, R42 ;  /* 0x00000008ff277819 */ /* 0x002fc4000001162a */
[----:B------:R-:W-:Y:S02]  /*13d0*/  SHF.R.U32.HI R40, RZ, 0x10, R40 ;  /* 0x00000010ff287819 */ /* 0x000fe40000011628 */
[----:B------:R-:W-:Y:S02]  /*13e0*/  SHF.R.U32.HI R41, RZ, 0x10, R41 ;  /* 0x00000010ff297819 */ /* 0x000fe40000011629 */
[----:B------:R-:W-:Y:S02]  /*13f0*/  SHF.R.U32.HI R42, RZ, 0x10, R42 ;  /* 0x00000010ff2a7819 */ /* 0x000fe4000001162a */
[--C-:B--2---:R-:W-:Y:S02]  /*1400*/  SHF.R.U32.HI R38, RZ, 0x8, R43.reuse ;  /* 0x00000008ff267819 */ /* 0x104fe4000001162b */
[----:B------:R-:W-:Y:S02]  /*1410*/  SHF.R.U32.HI R43, RZ, 0x10, R43 ;  /* 0x00000010ff2b7819 */ /* 0x000fe4000001162b */
[----:B------:R-:W-:-:S02]  /*1420*/  LOP3.LUT R40, R40, 0xff, RZ, 0xc0, !PT ;  /* 0x000000ff28287812 */ /* 0x000fc400078ec0ff */
[----:B------:R-:W-:Y:S02]  /*1430*/  LOP3.LUT R41, R41, 0xff, RZ, 0xc0, !PT ;  /* 0x000000ff29297812 */ /* 0x000fe400078ec0ff */
[----:B------:R-:W-:Y:S02]  /*1440*/  LOP3.LUT R39, R39, 0xff, RZ, 0xc0, !PT ;  /* 0x000000ff27277812 */ /* 0x000fe400078ec0ff */
[----:B------:R-:W-:Y:S02]  /*1450*/  LOP3.LUT R42, R42, 0xff, RZ, 0xc0, !PT ;  /* 0x000000ff2a2a7812 */ /* 0x000fe400078ec0ff */
[----:B----4-:R-:W-:Y:S02]  /*1460*/  @!P0 PRMT R92, R48, 0x7610, R92 ;  /* 0x00007610305c8816 */ /* 0x010fe4000000005c */
[----:B------:R-:W-:Y:S02]  /*1470*/  @!P0 PRMT R91, R49, 0x7610, R91 ;  /* 0x00007610315b8816 */ /* 0x000fe4000000005b */
[----:B------:R-:W-:-:S02]  /*1480*/  LOP3.LUT R38, R38, 0xff, RZ, 0xc0, !PT ;  /* 0x000000ff26267812 */ /* 0x000fc400078ec0ff */
[----:B------:R-:W-:Y:S01]  /*1490*/  LOP3.LUT R43, R43, 0xff, RZ, 0xc0, !PT ;  /* 0x000000ff2b2b7812 */ /* 0x000fe200078ec0ff */
[----:B------:R-:W-:Y:S01]  /*14a0*/  @!P0 IMAD.IADD R93, R55, 0x1, R96 ;  /* 0x00000001375d8824 */ /* 0x000fe200078e0260 */
[----:B------:R-:W-:Y:S02]  /*14b0*/  IADD3 R40, R40, -0x80, RZ ;  /* 0xffffff8028287810 */ /* 0x000fe40007ffe0ff */
[----:B------:R-:W-:Y:S02]  /*14c0*/  IADD3 R41, R41, -0x80, RZ ;  /* 0xffffff8029297810 */ /* 0x000fe40007ffe0ff */
[----:B------:R-:W-:Y:S02]  /*14d0*/  IADD3 R39, R39, -0x80, RZ ;  /* 0xffffff8027277810 */ /* 0x000fe40007ffe0ff */
[----:B------:R-:W-:Y:S02]  /*14e0*/  @!P0 PRMT R92, R92, 0x7610, R48 ;  /* 0x000076105c5c8816 */ /* 0x000fe40000000030 */
[----:B------:R-:W-:-:S02]  /*14f0*/  IADD3 R42, R42, -0x80, RZ ;  /* 0xffffff802a2a7810 */ /* 0x000fc40007ffe0ff */
[----:B------:R-:W-:Y:S02]  /*1500*/  @!P0 PRMT R91, R91, 0x7610, R49 ;  /* 0x000076105b5b8816 */ /* 0x000fe40000000031 */
[----:B------:R-:W-:Y:S02]  /*1510*/  IADD3 R38, R38, -0x80, RZ ;  /* 0xffffff8026267810 */ /* 0x000fe40007ffe0ff */
[----:B------:R-:W-:Y:S02]  /*1520*/  IADD3 R43, R43, -0x80, RZ ;  /* 0xffffff802b2b7810 */ /* 0x000fe40007ffe0ff */
[----:B------:R-:W-:Y:S01]  /*1530*/  ISETP.NE.AND P0, PT, R98, RZ, PT ;  /* 0x000000ff6200720c */ /* 0x000fe20003f05270 */
[----:B------:R-:W1:Y:S01]  /*1540*/  I2F.F16 R23, R23 ;  /* 0x0000001700177306 */ /* 0x000e620000200c00 */
[----:B------:R-:W-:Y:S02]  /*1550*/  LOP3.LUT R47, R47, 0xff, RZ, 0xc0, !PT ;  /* 0x000000ff2f2f7812 */ /* 0x000fe400078ec0ff */
[----:B------:R-:W-:-:S02]  /*1560*/  IADD3 R46, R46, -0x80, RZ ;  /* 0xffffff802e2e7810 */ /* 0x000fc40007ffe0ff */
[----:B------:R-:W-:-:S03]  /*1570*/  IADD3 R47, R47, -0x80, RZ ;  /* 0xffffff802f2f7810 */ /* 0x000fc60007ffe0ff */
[----:B------:R-:W2:Y:S08]  /*1580*/  I2F.F16 R8, R8 ;  /* 0x0000000800087306 */ /* 0x000eb00000200c00 */
[----:B------:R-:W4:Y:S08]  /*1590*/  I2F.F16 R2, R2 ;  /* 0x0000000200027306 */ /* 0x000f300000200c00 */
        /* <DEDUP_REMOVED lines=16> */
[----:B------:R-:W1:Y:S08]  /*16a0*/  I2F.F16 R106, R38 ;  /* 0x00000026006a7306 */ /* 0x000e700000200c00 */
[----:B------:R-:W1:Y:S01]  /*16b0*/  I2F.F16 R55, R43 ;  /* 0x0000002b00377306 */ /* 0x000e620000200c00 */
[--C-:B0-----:R-:W-:Y:S01]  /*16c0*/  HADD2.F32 R48, -RZ, R36.reuse.H0_H0 ;  /* 0x20000024ff307230 */ /* 0x101fe20000004100 */
[----:B------:R-:W-:Y:S01]  /*16d0*/  LEA.HI R76, R32, 0xffffff80, RZ, 0x8 ;  /* 0xffffff80204c7811 */ /* 0x000fe200078f40ff */
[----:B------:R-:W-:-:S05]  /*16e0*/  HADD2.F32 R49, -RZ, R36.H1_H1 ;  /* 0x30000024ff317230 */ /* 0x000fca0000004100 */
[----:B------:R-:W0:Y:S01]  /*16f0*/  I2F.F16 R59, R47 ;  /* 0x0000002f003b7306 */ /* 0x000e220000200c00 */
[--C-:B------:R-:W-:Y:S02]  /*1700*/  HADD2.F32 R66, -RZ, R37.reuse.H0_H0 ;  /* 0x20000025ff427230 */ /* 0x100fe40000004100 */
[----:B------:R-:W-:-:S05]  /*1710*/  HADD2.F32 R65, -RZ, R37.H1_H1 ;  /* 0x30000025ff417230 */ /* 0x000fca0000004100 */
[----:B------:R0:W1:Y:S02]  /*1720*/  I2F.F16 R63, R46 ;  /* 0x0000002e003f7306 */ /* 0x0000640000200c00 */
[----:B0-----:R-:W0:Y:S01]  /*1730*/  LDS.64 R46, [UR4+0x200] ;  /* 0x00020004ff2e7984 */ /* 0x001e220008000a00 */
[----:B------:R-:W-:Y:S05]  /*1740*/  @!P0 BRA `(.L_x_1665) ;  /* 0x000005a000008947 */ /* 0x000fea0003800000 */
[----:B--234-:R-:W2:Y:S01]  /*1750*/  LDS.64 R36, [UR4] ;  /* 0x00000004ff247984 */ /* 0x01cea20008000a00 */
[----:B------:R-:W-:Y:S02]  /*1760*/  HADD2.F32 R68, -RZ, R69.H0_H0 ;  /* 0x20000045ff447230 */ /* 0x000fe40000004100 */
[----:B------:R-:W-:Y:S01]  /*1770*/  HADD2.F32 R70, -RZ, R71.H0_H0 ;  /* 0x20000047ff467230 */ /* 0x000fe20000004100 */
[----:B------:R-:W3:Y:S01]  /*1780*/  LDS.64 R38, [UR4+0x8] ;  /* 0x00000804ff267984 */ /* 0x000ee20008000a00 */
[----:B------:R-:W-:Y:S02]  /*1790*/  HADD2.F32 R72, -RZ, R73.H0_H0 ;  /* 0x20000049ff487230 */ /* 0x000fe40000004100 */
[----:B------:R-:W-:-:S02]  /*17a0*/  HADD2.F32 R75, -RZ, R59.H0_H0 ;  /* 0x2000003bff4b7230 */ /* 0x000fc40000004100 */
[----:B-1----:R-:W-:Y:S02]  /*17b0*/  HADD2.F32 R77, -RZ, R63.H0_H0 ;  /* 0x2000003fff4d7230 */ /* 0x002fe40000004100 */
[----:B------:R-:W-:Y:S02]  /*17c0*/  HADD2.F32 R79, -RZ, R64.H0_H0 ;  /* 0x20000040ff4f7230 */ /* 0x000fe40000004100 */
[--C-:B--2---:R-:W-:Y:S02]  /*17d0*/  HADD2.F32 R41, -RZ, R36.reuse.H0_H0 ;  /* 0x20000024ff297230 */ /* 0x104fe40000004100 */
        /* <DEDUP_REMOVED lines=25> */
[----:B---3--:R-:W-:Y:S01]  /*1970*/  HADD2.F32 R42, -RZ, R39.H0_H0 ;  /* 0x20000027ff2a7230 */ /* 0x008fe20000004100 */
        /* <DEDUP_REMOVED lines=55> */
.L_x_1665:
[----:B--234-:R-:W-:Y:S05]  /*1cf0*/  @!P1 BRA `(.L_x_1666) ;  /* 0x000005a000009947 */ /* 0x01cfea0003800000 */
[----:B------:R-:W2:Y:S01]  /*1d00*/  LDS.64 R36, [UR4+0x80] ;  /* 0x00008004ff247984 */ /* 0x000ea20008000a00 */
        /* <DEDUP_REMOVED lines=8> */
[--C-:B--2---:R-:W-:Y:S02]  /*1d90*/  HADD2.F32 R40, -RZ, R36.reuse.H0_H0 ;  /* 0x20000024ff287230 */ /* 0x104fe40000004100 */
        /* <DEDUP_REMOVED lines=10> */
[----:B-1----:R-:W-:Y:S01]  /*1e40*/  HADD2.F32 R70, -RZ, R63.H0_H0 ;  /* 0x2000003fff467230 */ /* 0x002fe20000004100 */
        /* <DEDUP_REMOVED lines=15> */
[----:B---3--:R-:W-:Y:S01]  /*1f40*/  HADD2.F32 R37, -RZ, R38.H0_H0 ;  /* 0x20000026ff257230 */ /* 0x008fe20000004100 */
[-C--:B------:R-:W-:Y:S01]  /*1f50*/  FFMA.FTZ R42, R43, R41.reuse, R40 ;  /* 0x000000292b2a7223 */ /* 0x080fe20000010028 */
[----:B------:R-:W-:Y:S01]  /*1f60*/  HADD2.F32 R43, -RZ, R108.H0_H0 ;  /* 0x2000006cff2b7230 */ /* 0x000fe20000004100 */
[-C--:B------:R-:W-:Y:S01]  /*1f70*/  FFMA.FTZ R68, R72, R41.reuse, R68 ;  /* 0x0000002948447223 */ /* 0x080fe20000010044 */
[----:B------:R-:W-:Y:S01]  /*1f80*/  HADD2.F32 R38, -RZ, R38.H1_H1 ;  /* 0x30000026ff267230 */ /* 0x000fe20000004100 */
        /* <DEDUP_REMOVED lines=49> */
.L_x_1666:
[----:B------:R-:W-:Y:S05]  /*22a0*/  @!P2 BRA `(.L_x_1667) ;  /* 0x000005a00000a947 */ /* 0x000fea0003800000 */
        /* <DEDUP_REMOVED lines=90> */
.L_x_1667:
        /* <DEDUP_REMOVED lines=90> */
[----:B------:R-:W-:Y:S02]  /*2df0*/  HADD2 R15, R42, R15 ;  /* 0x0000000f2a0f7230 */ /* 0x000fe40000000000 */
.L_x_1668:
[----:B------:R2:W5:Y:S01]  /*2e00*/  LDG.E.128.CONSTANT R36, [R102.64] ;  /* 0x0000000666247981 */ /* 0x000562000c1e9d00 */
[----:B------:R-:W-:Y:S01]  /*2e10*/  HADD2.F32 R67, -RZ, R67.H0_H0 ;  /* 0x20000043ff437230 */ /* 0x000fe20000004100 */
[----:B------:R-:W3:Y:S01]  /*2e20*/  I2F.F16 R76, R76 ;  /* 0x0000004c004c7306 */ /* 0x000ee20000200c00 */
[----:B------:R-:W-:Y:S01]  /*2e30*/  HADD2.F32 R69, -RZ, R69.H0_H0 ;  /* 0x20000045ff457230 */ /* 0x000fe20000004100 */
[----:B------:R2:W5:Y:S01]  /*2e40*/  LDG.E.128.CONSTANT R40, [R44.64] ;  /* 0x000000062c287981 */ /* 0x000562000c1e9d00 */
[----:B------:R-:W-:Y:S02]  /*2e50*/  HADD2.F32 R71, -RZ, R71.H0_H0 ;  /* 0x20000047ff477230 */ /* 0x000fe40000004100 */
[----:B------:R-:W-:Y:S02]  /*2e60*/  HADD2.F32 R73, -RZ, R73.H0_H0 ;  /* 0x20000049ff497230 */ /* 0x000fe40000004100 */
[----:B------:R-:W-:Y:S01]  /*2e70*/  HADD2.F32 R68, -RZ, R59.H0_H0 ;  /* 0x2000003bff447230 */ /* 0x000fe20000004100 */
[-C--:B------:R-:W-:Y:S01]  /*2e80*/  FFMA.FTZ R59, R67, R48.reuse, RZ ;  /* 0x00000030433b7223 */ /* 0x080fe200000100ff */
[----:B-1----:R-:W-:Y:S01]  /*2e90*/  HADD2.F32 R70, -RZ, R63.H0_H0 ;  /* 0x2000003fff467230 */ /* 0x002fe20000004100 */
[-C--:B------:R-:W-:Y:S01]  /*2ea0*/  FFMA.FTZ R63, R69, R48.reuse, RZ ;  /* 0x00000030453f7223 */ /* 0x080fe200000100ff */
[----:B------:R-:W-:Y:S01]  /*2eb0*/  HADD2.F32 R54, -RZ, R54.H0_H0 ;  /* 0x20000036ff367230 */ /* 0x000fe20000004100 */
[-C--:B------:R-:W-:Y:S01]  /*2ec0*/  FFMA.FTZ R74, R71, R48.reuse, RZ ;  /* 0x00000030474a7223 */ /* 0x080fe200000100ff */
[----:B------:R-:W-:Y:S01]  /*2ed0*/  HADD2.F32 R64, -RZ, R64.H0_H0 ;  /* 0x20000040ff407230 */ /* 0x000fe20000004100 */
[----:B------:R-:W-:-:S02]  /*2ee0*/  FFMA.FTZ R48, R73, R48, RZ ;  /* 0x0000003049307223 */ /* 0x000fc400000100ff */
[-C--:B------:R-:W-:Y:S02]  /*2ef0*/  FFMA.FTZ R59, R54, R49.reuse, R59 ;  /* 0x00000031363b7223 */ /* 0x080fe4000001003b */
[-C--:B------:R-:W-:Y:S02]  /*2f00*/  FFMA.FTZ R72, R68, R49.reuse, R63 ;  /* 0x0000003144487223 */ /* 0x080fe4000001003f */
[-C--:B------:R-:W-:Y:S02]  /*2f10*/  FFMA.FTZ R74, R70, R49.reuse, R74 ;  /* 0x00000031464a7223 */ /* 0x080fe4000001004a */
[----:B------:R-:W-:Y:S02]  /*2f20*/  FFMA.FTZ R78, R64, R49, R48 ;  /* 0x00000031404e7223 */ /* 0x000fe40000010030 */
[----:B------:R-:W1:Y:S01]  /*2f30*/  LDS.64 R48, [UR4+0x300] ;  /* 0x00030004ff307984 */ /* 0x000e620008000a00 */
[----:B------:R-:W-:Y:S02]  /*2f40*/  HADD2.F32 R75, -RZ, R52.H0_H0 ;  /* 0x20000034ff4b7230 */ /* 0x000fe40000004100 */
[----:B------:R-:W-:-:S02]  /*2f50*/  HADD2.F32 R63, -RZ, R53.H0_H0 ;  /* 0x20000035ff3f7230 */ /* 0x000fc40000004100 */
[----:B------:R-:W-:Y:S02]  /*2f60*/  HADD2.F32 R85, -RZ, R58.H0_H0 ;  /* 0x2000003aff557230 */ /* 0x000fe40000004100 */
[----:B------:R-:W-:Y:S01]  /*2f70*/  HADD2.F32 R87, -RZ, R61.H0_H0 ;  /* 0x2000003dff577230 */ /* 0x000fe20000004100 */
[-C--:B------:R-:W-:Y:S02]  /*2f80*/  FFMA.FTZ R53, R75, R66.reuse, R59 ;  /* 0x000000424b357223 */ /* 0x080fe4000001003b */
[-C--:B------:R-:W-:Y:S01]  /*2f90*/  FFMA.FTZ R59, R63, R66.reuse, R72 ;  /* 0x000000423f3b7223 */ /* 0x080fe20000010048 */
[----:B------:R-:W-:Y:S01]  /*2fa0*/  HADD2.F32 R72, -RZ, R8.H0_H0 ;  /* 0x20000008ff487230 */ /* 0x000fe20000004100 */
[-C--:B------:R-:W-:Y:S01]  /*2fb0*/  FFMA.FTZ R58, R85, R66.reuse, R74 ;  /* 0x00000042553a7223 */ /* 0x080fe2000001004a */
[----:B------:R-:W-:Y:S01]  /*2fc0*/  HADD2.F32 R52, -RZ, R23.H0_H0 ;  /* 0x20000017ff347230 */ /* 0x000fe20000004100 */
[----:B------:R-:W-:Y:S01]  /*2fd0*/  FFMA.FTZ R61, R87, R66, R78 ;  /* 0x00000042573d7223 */ /* 0x000fe2000001004e */
[----:B------:R-:W-:-:S02]  /*2fe0*/  HADD2.F32 R8, -RZ, R0.H0_H0 ;  /* 0x20000000ff087230 */ /* 0x000fc40000004100 */
[--C-:B0-----:R-:W-:Y:S02]  /*2ff0*/  HADD2.F32 R0, -RZ, R46.reuse.H0_H0 ;  /* 0x2000002eff007230 */ /* 0x101fe40000004100 */
[----:B------:R-:W-:Y:S02]  /*3000*/  HADD2.F32 R23, -RZ, R46.H1_H1 ;  /* 0x3000002eff177230 */ /* 0x000fe40000004100 */
[--C-:B------:R-:W-:Y:S02]  /*3010*/  HADD2.F32 R66, -RZ, R47.reuse.H0_H0 ;  /* 0x2000002fff427230 */ /* 0x100fe40000004100 */
[----:B------:R-:W-:Y:S02]  /*3020*/  HADD2.F32 R109, -RZ, R47.H1_H1 ;  /* 0x3000002fff6d7230 */ /* 0x000fe40000004100 */
[----:B------:R-:W0:Y:S01]  /*3030*/  LDS.64 R46, [UR4+0x208] ;  /* 0x00020804ff2e7984 */ /* 0x000e220008000a00 */
[----:B------:R-:W-:Y:S01]  /*3040*/  HADD2.F32 R2, -RZ, R2.H0_H0 ;  /* 0x20000002ff027230 */ /* 0x000fe20000004100 */
[----:B------:R-:W-:-:S02]  /*3050*/  FFMA.FTZ R53, R52, R65, R53 ;  /* 0x0000004134357223 */ /* 0x000fc40000010035 */
[-C--:B------:R-:W-:Y:S02]  /*3060*/  FFMA.FTZ R59, R72, R65.reuse, R59 ;  /* 0x00000041483b7223 */ /* 0x080fe4000001003b */
[-C--:B------:R-:W-:Y:S02]  /*3070*/  FFMA.FTZ R58, R2, R65.reuse, R58 ;  /* 0x00000041023a7223 */ /* 0x080fe4000001003a */
[----:B------:R-:W-:Y:S02]  /*3080*/  FFMA.FTZ R61, R8, R65, R61 ;  /* 0x00000041083d7223 */ /* 0x000fe4000001003d */
[-C--:B------:R-:W-:Y:S02]  /*3090*/  FFMA.FTZ R65, R67, R0.reuse, RZ ;  /* 0x0000000043417223 */ /* 0x080fe400000100ff */
[-C--:B------:R-:W-:Y:S02]  /*30a0*/  FFMA.FTZ R74, R69, R0.reuse, RZ ;  /* 0x00000000454a7223 */ /* 0x080fe400000100ff */
[----:B------:R-:W-:-:S02]  /*30b0*/  FFMA.FTZ R80, R71, R0, RZ ;  /* 0x0000000047507223 */ /* 0x000fc400000100ff */
[----:B------:R-:W-:Y:S02]  /*30c0*/  FFMA.FTZ R84, R73, R0, RZ ;  /* 0x0000000049547223 */ /* 0x000fe400000100ff */
[-C--:B------:R-:W-:Y:S02]  /*30d0*/  FFMA.FTZ R0, R54, R23.reuse, R65 ;  /* 0x0000001736007223 */ /* 0x080fe40000010041 */
[-C--:B------:R-:W-:Y:S02]  /*30e0*/  FFMA.FTZ R74, R68, R23.reuse, R74 ;  /* 0x00000017444a7223 */ /* 0x080fe4000001004a */
[-C--:B------:R-:W-:Y:S02]  /*30f0*/  FFMA.FTZ R80, R70, R23.reuse, R80 ;  /* 0x0000001746507223 */ /* 0x080fe40000010050 */
[----:B------:R-:W-:Y:S02]  /*3100*/  FFMA.FTZ R84, R64, R23, R84 ;  /* 0x0000001740547223 */ /* 0x000fe40000010054 */
[----:B------:R-:W-:-:S02]  /*3110*/  FFMA.FTZ R0, R75, R66, R0 ;  /* 0x000000424b007223 */ /* 0x000fc40000010000 */
[-C--:B------:R-:W-:Y:S02]  /*3120*/  FFMA.FTZ R74, R63, R66.reuse, R74 ;  /* 0x000000423f4a7223 */ /* 0x080fe4000001004a */
[-C--:B------:R-:W-:Y:S02]  /*3130*/  FFMA.FTZ R65, R85, R66.reuse, R80 ;  /* 0x0000004255417223 */ /* 0x080fe40000010050 */
[----:B------:R-:W-:Y:S01]  /*3140*/  FFMA.FTZ R84, R87, R66, R84 ;  /* 0x0000004257547223 */ /* 0x000fe20000010054 */
[--C-:B-1----:R-:W-:Y:S01]  /*3150*/  HADD2.F32 R66, -RZ, R48.reuse.H0_H0 ;  /* 0x20000030ff427230 */ /* 0x102fe20000004100 */
[-C--:B------:R-:W-:Y:S02]  /*3160*/  FFMA.FTZ R23, R52, R109.reuse, R0 ;  /* 0x0000006d34177223 */ /* 0x080fe40000010000 */
[----:B------:R-:W-:Y:S01]  /*3170*/  FFMA.FTZ R0, R2, R109, R65 ;  /* 0x0000006d02007223 */ /* 0x000fe20000010041 */
[----:B------:R-:W-:Y:S01]  /*3180*/  HADD2.F32 R65, -RZ, R48.H1_H1 ;  /* 0x30000030ff417230 */ /* 0x000fe20000004100 */
[----:B------:R-:W-:-:S02]  /*3190*/  FFMA.FTZ R67, R67, R66, RZ ;  /* 0x0000004243437223 */ /* 0x000fc400000100ff */
[-C--:B------:R-:W-:Y:S02]  /*31a0*/  FFMA.FTZ R69, R69, R66.reuse, RZ ;  /* 0x0000004245457223 */ /* 0x080fe400000100ff */
[-C--:B------:R-:W-:Y:S02]  /*31b0*/  FFMA.FTZ R71, R71, R66.reuse, RZ ;  /* 0x0000004247477223 */ /* 0x080fe400000100ff */
[----:B------:R-:W-:Y:S01]  /*31c0*/  FFMA.FTZ R66, R73, R66, RZ ;  /* 0x0000004249427223 */ /* 0x000fe200000100ff */
        /* <DEDUP_REMOVED lines=9> */
[----:B------:R-:W-:Y:S02]  /*3260*/  FFMA.FTZ R65, R87, R48, R65 ;  /* 0x0000003057417223 */ /* 0x000fe40000010041 */
[-C--:B------:R-:W-:Y:S01]  /*3270*/  FFMA.FTZ R89, R72, R109.reuse, R74 ;  /* 0x0000006d48597223 */ /* 0x080fe2000001004a */
[----:B------:R-:W-:Y:S01]  /*3280*/  HADD2.F32 R105, -RZ, R105.H0_H0 ;  /* 0x20000069ff697230 */ /* 0x000fe20000004100 */
[----:B------:R-:W-:-:S02]  /*3290*/  FFMA.FTZ R109, R8, R109, R84 ;  /* 0x0000006d086d7223 */ /* 0x000fc40000010054 */
[-C--:B------:R-:W-:Y:S02]  /*32a0*/  FFMA.FTZ R75, R52, R49.reuse, R75 ;  /* 0x00000031344b7223 */ /* 0x080fe4000001004b */
[-C--:B------:R-:W-:Y:S02]  /*32b0*/  FFMA.FTZ R63, R72, R49.reuse, R63 ;  /* 0x00000031483f7223 */ /* 0x080fe4000001003f */
[-C--:B------:R-:W-:Y:S02]  /*32c0*/  FFMA.FTZ R64, R2, R49.reuse, R64 ;  /* 0x0000003102407223 */ /* 0x080fe40000010040 */
[----:B------:R-:W-:Y:S01]  /*32d0*/  FFMA.FTZ R65, R8, R49, R65 ;  /* 0x0000003108417223 */ /* 0x000fe20000010041 */
[----:B0-----:R-:W-:Y:S01]  /*32e0*/  HADD2.F32 R8, -RZ, R46.H0_H0 ;  /* 0x2000002eff087230 */ /* 0x001fe20000004100 */
[----:B------:R-:W-:Y:S01]  /*32f0*/  LOP3.LUT R49, R33, 0xff, RZ, 0xc0, !PT ;  /* 0x000000ff21317812 */ /* 0x000fe200078ec0ff */
[----:B------:R-:W-:Y:S01]  /*3300*/  HADD2.F32 R112, -RZ, R112.H0_H0 ;  /* 0x20000070ff707230 */ /* 0x000fe20000004100 */
[----:B-----5:R-:W-:Y:S01]  /*3310*/  LEA.HI R86, R28, 0xffffff80, RZ, 0x8 ;  /* 0xffffff801c567811 */ /* 0x020fe200078f40ff */
[----:B------:R-:W-:Y:S01]  /*3320*/  HADD2.F32 R108, -RZ, R108.H0_H0 ;  /* 0x2000006cff6c7230 */ /* 0x000fe20000004100 */
[----:B------:R-:W-:Y:S01]  /*3330*/  IADD3 R49, R49, -0x80, RZ ;  /* 0xffffff8031317810 */ /* 0x000fe20007ffe0ff */
[----:B------:R-:W-:Y:S01]  /*3340*/  HADD2.F32 R110, -RZ, R110.H0_H0 ;  /* 0x2000006eff6e7230 */ /* 0x000fe20000004100 */
[----:B------:R-:W-:Y:S01]  /*3350*/  LOP3.LUT R48, R32, 0xff, RZ, 0xc0, !PT ;  /* 0x000000ff20307812 */ /* 0x000fe200078ec0ff */
[----:B------:R-:W-:Y:S01]  /*3360*/  HADD2.F32 R46, -RZ, R46.H1_H1 ;  /* 0x3000002eff2e7230 */ /* 0x000fe20000004100 */
[-C--:B------:R-:W-:Y:S01]  /*3370*/  FFMA.FTZ R0, R105, R8.reuse, R0 ;  /* 0x0000000869007223 */ /* 0x080fe20000010000 */
[----:B------:R-:W-:Y:S01]  /*3380*/  HADD2.F32 R83, -RZ, R83.H0_H0 ;  /* 0x20000053ff537230 */ /* 0x000fe20000004100 */
[----:B------:R-:W0:Y:S01]  /*3390*/  I2F.F16 R80, R86 ;  /* 0x0000005600507306 */ /* 0x000e220000200c00 */
[-C--:B------:R-:W-:Y:S01]  /*33a0*/  FFMA.FTZ R23, R112, R8.reuse, R23 ;  /* 0x0000000870177223 */ /* 0x080fe20000010017 */
[----:B------:R-:W-:Y:S01]  /*33b0*/  IADD3 R48, R48, -0x80, RZ ;  /* 0xffffff8030307810 */ /* 0x000fe20007ffe0ff */
[-C--:B------:R-:W-:Y:S01]  /*33c0*/  FFMA.FTZ R89, R108, R8.reuse, R89 ;  /* 0x000000086c597223 */ /* 0x080fe20000010059 */
[----:B------:R-:W-:Y:S01]  /*33d0*/  HADD2.F32 R2, -RZ, R47.H0_H0 ;  /* 0x2000002fff027230 */ /* 0x000fe20000004100 */
[----:B------:R-:W-:Y:S01]  /*33e0*/  FFMA.FTZ R109, R110, R8, R109 ;  /* 0x000000086e6d7223 */ /* 0x000fe2000001006d */
[----:B------:R-:W-:Y:S01]  /*33f0*/  LOP3.LUT R8, R35, 0xff, RZ, 0xc0, !PT ;  /* 0x000000ff23087812 */ /* 0x000fe200078ec0ff */
[----:B------:R-:W-:Y:S01]  /*3400*/  HADD2.F32 R62, -RZ, R62.H0_H0 ;  /* 0x2000003eff3e7230 */ /* 0x000fe20000004100 */
[----:B------:R1:W4:Y:S02]  /*3410*/  I2F.F16 R86, R49 ;  /* 0x0000003100567306 */ /* 0x0003240000200c00 */
[----:B------:R-:W-:Y:S01]  /*3420*/  IADD3 R88, R8, -0x80, RZ ;  /* 0xffffff8008587810 */ /* 0x000fe20007ffe0ff */
[----:B-1----:R-:W-:-:S05]  /*3430*/  FFMA.FTZ R49, R83, R46, R0 ;  /* 0x0000002e53317223 */ /* 0x002fca0000010000 */
[----:B------:R1:W0:Y:S01]  /*3440*/  I2F.F16 R85, R48 ;  /* 0x0000003000557306 */ /* 0x0002220000200c00 */
[----:B------:R-:W-:Y:S01]  /*3450*/  FFMA.FTZ R8, R62, R2, R49 ;  /* 0x000000023e087223 */ /* 0x000fe20000010031 */
[----:B------:R-:W-:Y:S01]  /*3460*/  HADD2.F32 R107, -RZ, R107.H0_H0 ;  /* 0x2000006bff6b7230 */ /* 0x000fe20000004100 */
[----:B-1----:R-:W1:Y:S01]  /*3470*/  LDS.64 R48, [UR4+0x288] ;  /* 0x00028804ff307984 */ /* 0x002e620008000a00 */
        /* <DEDUP_REMOVED lines=8> */
[----:B------:R-:W-:Y:S01]  /*3500*/  LOP3.LUT R46, R28, 0xff, RZ, 0xc0, !PT ;  /* 0x000000ff1c2e7812 */ /* 0x000fe200078ec0ff */
[----:B------:R-:W-:Y:S01]  /*3510*/  HADD2.F32 R47, -RZ, R47.H1_H1 ;  /* 0x3000002fff2f7230 */ /* 0x000fe20000004100 */
[-C--:B------:R-:W-:Y:S01]  /*3520*/  FFMA.FTZ R23, R81, R2.reuse, R23 ;  /* 0x0000000251177223 */ /* 0x080fe20000010017 */
[----:B------:R-:W-:Y:S01]  /*3530*/  HADD2.F32 R51, -RZ, R51.H0_H0 ;  /* 0x20000033ff337230 */ /* 0x000fe20000004100 */
[----:B------:R-:W-:-:S02]  /*3540*/  FFMA.FTZ R0, R60, R2, R89 ;  /* 0x000000023c007223 */ /* 0x000fc40000010059 */
[----:B------:R-:W-:Y:S01]  /*3550*/  FFMA.FTZ R2, R55, R2, R109 ;  /* 0x0000000237027223 */ /* 0x000fe2000001006d */
[----:B------:R-:W-:Y:S01]  /*3560*/  LOP3.LUT R52, R34, 0xff, RZ, 0xc0, !PT ;  /* 0x000000ff22347812 */ /* 0x000fe200078ec0ff */
[----:B------:R-:W-:Y:S01]  /*3570*/  HADD2.F32 R57, -RZ, R57.H0_H0 ;  /* 0x20000039ff397230 */ /* 0x000fe20000004100 */
[----:B------:R-:W-:Y:S01]  /*3580*/  IADD3 R89, R46, -0x80, RZ ;  /* 0xffffff802e597810 */ /* 0x000fe20007ffe0ff */
[-C--:B------:R-:W-:Y:S01]  /*3590*/  FFMA.FTZ R46, R51, R47.reuse, R2 ;  /* 0x0000002f332e7223 */ /* 0x080fe20000010002 */
[----:B------:R-:W-:Y:S01]  /*35a0*/  LOP3.LUT R2, R30, 0xff, RZ, 0xc0, !PT ;  /* 0x000000ff1e027812 */ /* 0x000fe200078ec0ff */
[----:B------:R-:W-:Y:S01]  /*35b0*/  HADD2.F32 R56, -RZ, R56.H0_H0 ;  /* 0x20000038ff387230 */ /* 0x000fe20000004100 */
[----:B------:R-:W-:Y:S01]  /*35c0*/  IADD3 R52, R52, -0x80, RZ ;  /* 0xffffff8034347810 */ /* 0x000fe20007ffe0ff */
[-C--:B------:R-:W-:Y:S01]  /*35d0*/  FFMA.FTZ R71, R57, R47.reuse, R0 ;  /* 0x0000002f39477223 */ /* 0x080fe20000010000 */
[----:B------:R-:W-:Y:S01]  /*35e0*/  IADD3 R100, R2, -0x80, RZ ;  /* 0xffffff8002647810 */ /* 0x000fe20007ffe0ff */
[--C-:B------:R-:W-:Y:S01]  /*35f0*/  HADD2.F32 R0, -RZ, R92.reuse.H0_H0 ;  /* 0x2000005cff007230 */ /* 0x100fe20000004100 */
[----:B------:R0:W1:Y:S01]  /*3600*/  I2F.F16 R87, R52 ;  /* 0x0000003400577306 */ /* 0x0000620000200c00 */
[----:B------:R-:W-:Y:S01]  /*3610*/  HADD2.F32 R2, -RZ, R92.H1_H1 ;  /* 0x3000005cff027230 */ /* 0x000fe20000004100 */
[----:B------:R-:W-:Y:S01]  /*3620*/  FFMA.FTZ R69, R56, R47, R23 ;  /* 0x0000002f38457223 */ /* 0x000fe20000010017 */
[----:B0-----:R-:W-:-:S03]  /*3630*/  LOP3.LUT R52, R29, 0xff, RZ, 0xc0, !PT ;  /* 0x000000ff1d347812 */ /* 0x001fc600078ec0ff */
[----:B------:R-:W-:Y:S02]  /*3640*/  FMUL.FTZ R69, R69, R0 ;  /* 0x0000000045457220 */ /* 0x000fe40000410000 */
[----:B------:R-:W-:Y:S01]  /*3650*/  FMUL.FTZ R71, R71, R2 ;  /* 0x0000000247477220 */ /* 0x000fe20000410000 */
[----:B------:R-:W-:Y:S02]  /*3660*/  IADD3 R52, R52, -0x80, RZ ;  /* 0xffffff8034347810 */ /* 0x000fe40007ffe0ff */
[----:B------:R-:W-:Y:S02]  /*3670*/  F2FP.PACK_AB R54, RZ, R69 ;  /* 0x00000045ff36723e */ /* 0x000fe400000000ff */
[----:B------:R0:W2:Y:S01]  /*3680*/  I2F.F16 R90, R52 ;  /* 0x00000034005a7306 */ /* 0x0000a20000200c00 */
[----:B-1----:R-:W-:Y:S02]  /*3690*/  HADD2.F32 R70, -RZ, R48.H0_H0 ;  /* 0x20000030ff467230 */ /* 0x002fe40000004100 */
[----:B------:R-:W-:Y:S01]  /*36a0*/  HADD2 R54, R54.H0_H0, R14.H0_H0 ;  /* 0x2000000e36367230 */ /* 0x000fe20000000800 */
[----:B0-----:R-:W-:Y:S01]  /*36b0*/  F2FP.PACK_AB R52, RZ, R71 ;  /* 0x00000047ff34723e */ /* 0x001fe200000000ff */
[----:B------:R-:W-:Y:S01]  /*36c0*/  HADD2.F32 R69, -RZ, R48.H1_H1 ;  /* 0x30000030ff457230 */ /* 0x000fe20000004100 */
[----:B------:R-:W-:-:S03]  /*36d0*/  SHF.R.U32.HI R48, RZ, 0x10, R32 ;  /* 0x00000010ff307819 */ /* 0x000fc60000011620 */
[----:B------:R-:W-:Y:S01]  /*36e0*/  HADD2 R52, R52.H0_H0, R14.H1_H1 ;  /* 0x3000000e34347230 */ /* 0x000fe20000000800 */
[----:B------:R-:W-:Y:S02]  /*36f0*/  SHF.R.U32.HI R14, RZ, 0x8, R32 ;  /* 0x00000008ff0e7819 */ /* 0x000fe40000011620 */
[----:B------:R-:W-:Y:S02]  /*3700*/  LEA.HI R68, R30, 0xffffff80, RZ, 0x8 ;  /* 0xffffff801e447811 */ /* 0x000fe400078f40ff */
[----:B------:R-:W-:Y:S02]  /*3710*/  LOP3.LUT R14, R14, 0xff, RZ, 0xc0, !PT ;  /* 0x000000ff0e0e7812 */ /* 0x000fe400078ec0ff */
[----:B------:R-:W-:Y:S01]  /*3720*/  LOP3.LUT R48, R48, 0xff, RZ, 0xc0, !PT ;  /* 0x000000ff30307812 */ /* 0x000fe200078ec0ff */
[----:B------:R0:W1:Y:S01]  /*3730*/  I2F.F16 R66, R68 ;  /* 0x0000004400427306 */ /* 0x0000620000200c00 */
[----:B------:R-:W-:Y:S02]  /*3740*/  HADD2.F32 R32, -RZ, R49.H0_H0 ;  /* 0x20000031ff207230 */ /* 0x000fe40000004100 */
[----:B------:R-:W-:-:S02]  /*3750*/  IADD3 R72, R48, -0x80, RZ ;  /* 0xffffff8030487810 */ /* 0x000fc40007ffe0ff */
[----:B0-----:R-:W-:Y:S01]  /*3760*/  IADD3 R68, R14, -0x80, RZ ;  /* 0xffffff800e447810 */ /* 0x001fe20007ffe0ff */
[----:B------:R-:W-:Y:S02]  /*3770*/  HADD2.F32 R14, -RZ, R49.H1_H1 ;  /* 0x30000031ff0e7230 */ /* 0x000fe40000004100 */
[----:B------:R-:W0:Y:S01]  /*3780*/  LDS.64 R48, [UR4+0x308] ;  /* 0x00030804ff307984 */ /* 0x000e220008000a00 */
[-C--:B------:R-:W-:Y:S01]  /*3790*/  FFMA.FTZ R74, R112, R70.reuse, R53 ;  /* 0x00000046704a7223 */ /* 0x080fe20000010035 */
[----:B------:R-:W-:Y:S01]  /*37a0*/  SHF.R.U32.HI R53, RZ, 0x8, R33 ;  /* 0x00000008ff357819 */ /* 0x000fe20000011621 */
[-C--:B------:R-:W-:Y:S01]  /*37b0*/  FFMA.FTZ R59, R108, R70.reuse, R59 ;  /* 0x000000466c3b7223 */ /* 0x080fe2000001003b */
[----:B------:R-:W-:Y:S01]  /*37c0*/  LEA.HI R77, R33, 0xffffff80, RZ, 0x8 ;  /* 0xffffff80214d7811 */ /* 0x000fe200078f40ff */
[-C--:B------:R-:W-:Y:S01]  /*37d0*/  FFMA.FTZ R58, R105, R70.reuse, R58 ;  /* 0x00000046693a7223 */ /* 0x080fe2000001003a */
[----:B------:R-:W-:Y:S01]  /*37e0*/  HADD2.F32 R50, -RZ, R50.H0_H0 ;  /* 0x20000032ff327230 */ /* 0x000fe20000004100 */
[----:B------:R-:W-:Y:S01]  /*37f0*/  FFMA.FTZ R61, R110, R70, R61 ;  /* 0x000000466e3d7223 */ /* 0x000fe2000001003d */
[----:B------:R-:W-:Y:S01]  /*3800*/  SHF.R.U32.HI R70, RZ, 0x10, R33 ;  /* 0x00000010ff467819 */ /* 0x000fe20000011621 */
[-C--:B------:R-:W-:Y:S01]  /*3810*/  FFMA.FTZ R74, R107, R69.reuse, R74 ;  /* 0x000000456b4a7223 */ /* 0x080fe2000001004a */
[----:B------:R-:W-:Y:S01]  /*3820*/  LOP3.LUT R33, R53, 0xff, RZ, 0xc0, !PT ;  /* 0x000000ff35217812 */ /* 0x000fe200078ec0ff */
[----:B------:R-:W-:-:S02]  /*3830*/  FFMA.FTZ R59, R82, R69, R59 ;  /* 0x00000045523b7223 */ /* 0x000fc4000001003b */
[-C--:B------:R-:W-:Y:S02]  /*3840*/  FFMA.FTZ R53, R83, R69.reuse, R58 ;  /* 0x0000004553357223 */ /* 0x080fe4000001003a */
[----:B------:R-:W-:Y:S01]  /*3850*/  FFMA.FTZ R61, R106, R69, R61 ;  /* 0x000000456a3d7223 */ /* 0x000fe2000001003d */
[----:B------:R-:W-:Y:S01]  /*3860*/  IADD3 R69, R33, -0x80, RZ ;  /* 0xffffff8021457810 */ /* 0x000fe20007ffe0ff */
[----:B------:R-:W-:Y:S01]  /*3870*/  FFMA.FTZ R73, R50, R47, R8 ;  /* 0x0000002f32497223 */ /* 0x000fe20000010008 */
[--C-:B------:R-:W-:Y:S01]  /*3880*/  HADD2.F32 R8, -RZ, R91.reuse.H0_H0 ;  /* 0x2000005bff087230 */ /* 0x100fe20000004100 */
[-C--:B------:R-:W-:Y:S02]  /*3890*/  FFMA.FTZ R33, R81, R32.reuse, R74 ;  /* 0x0000002051217223 */ /* 0x080fe4000001004a */
[----:B------:R-:W-:Y:S01]  /*38a0*/  FFMA.FTZ R59, R60, R32, R59 ;  /* 0x000000203c3b7223 */ /* 0x000fe2000001003b */
[----:B------:R-:W-:Y:S01]  /*38b0*/  SHF.R.U32.HI R58, RZ, 0x8, R34 ;  /* 0x00000008ff3a7819 */ /* 0x000fe20000011622 */
[----:B------:R-:W-:Y:S01]  /*38c0*/  FFMA.FTZ R33, R56, R14, R33 ;  /* 0x0000000e38217223 */ /* 0x000fe20000010021 */
[----:B------:R-:W-:Y:S01]  /*38d0*/  LOP3.LUT R47, R31, 0xff, RZ, 0xc0, !PT ;  /* 0x000000ff1f2f7812 */ /* 0x000fe200078ec0ff */
[----:B------:R-:W-:Y:S01]  /*38e0*/  FFMA.FTZ R53, R62, R32, R53 ;  /* 0x000000203e357223 */ /* 0x000fe20000010035 */
[----:B------:R-:W-:Y:S01]  /*38f0*/  HADD2.F32 R23, -RZ, R91.H1_H1 ;  /* 0x3000005bff177230 */ /* 0x000fe20000004100 */
[----:B------:R-:W-:-:S02]  /*3900*/  FFMA.FTZ R59, R57, R14, R59 ;  /* 0x0000000e393b7223 */ /* 0x000fc4000001003b */
[----:B------:R-:W-:Y:S01]  /*3910*/  FMUL.FTZ R73, R73, R8 ;  /* 0x0000000849497220 */ /* 0x000fe20000410000 */
[----:B------:R-:W-:Y:S01]  /*3920*/  LOP3.LUT R70, R70, 0xff, RZ, 0xc0, !PT ;  /* 0x000000ff46467812 */ /* 0x000fe200078ec0ff */
[----:B------:R-:W-:Y:S01]  /*3930*/  FFMA.FTZ R61, R55, R32, R61 ;  /* 0x00000020373d7223 */ /* 0x000fe2000001003d */
[----:B------:R-:W-:Y:S01]  /*3940*/  LOP3.LUT R58, R58, 0xff, RZ, 0xc0, !PT ;  /* 0x000000ff3a3a7812 */ /* 0x000fe200078ec0ff */
[----:B------:R-:W-:Y:S01]  /*3950*/  FMUL.FTZ R33, R33, R0 ;  /* 0x0000000021217220 */ /* 0x000fe20000410000 */
[----:B------:R-:W-:Y:S01]  /*3960*/  IADD3 R104, R47, -0x80, RZ ;  /* 0xffffff802f687810 */ /* 0x000fe20007ffe0ff */
[----:B------:R-:W-:Y:S01]  /*3970*/  FFMA.FTZ R53, R50, R14, R53 ;  /* 0x0000000e32357223 */ /* 0x000fe20000010035 */
[----:B------:R-:W-:Y:S01]  /*3980*/  SHF.R.U32.HI R32, RZ, 0x8, R35 ;  /* 0x00000008ff207819 */ /* 0x000fe20000011623 */
[----:B------:R-:W-:Y:S01]  /*3990*/  FMUL.FTZ R59, R59, R2 ;  /* 0x000000023b3b7220 */ /* 0x000fe20000410000 */
[----:B------:R-:W-:Y:S01]  /*39a0*/  F2FP.PACK_AB R47, RZ, R73 ;  /* 0x00000049ff2f723e */ /* 0x000fe200000000ff */
[----:B------:R-:W-:Y:S01]  /*39b0*/  FMUL.FTZ R46, R46, R23 ;  /* 0x000000172e2e7220 */ /* 0x000fe20000410000 */
[----:B------:R-:W-:Y:S01]  /*39c0*/  IADD3 R73, R70, -0x80, RZ ;  /* 0xffffff8046497810 */ /* 0x000fe20007ffe0ff */
[----:B------:R-:W-:Y:S01]  /*39d0*/  FFMA.FTZ R14, R51, R14, R61 ;  /* 0x0000000e330e7223 */ /* 0x000fe2000001003d */
[----:B------:R-:W-:Y:S01]  /*39e0*/  IADD3 R70, R58, -0x80, RZ ;  /* 0xffffff803a467810 */ /* 0x000fe20007ffe0ff */
[----:B------:R-:W-:Y:S01]  /*39f0*/  FMUL.FTZ R53, R53, R8 ;  /* 0x0000000835357220 */ /* 0x000fe20000410000 */
[----:B------:R-:W-:Y:S01]  /*3a00*/  F2FP.PACK_AB R33, RZ, R33 ;  /* 0x00000021ff21723e */ /* 0x000fe200000000ff */
[----:B------:R-:W-:Y:S01]  /*3a10*/  UIADD3 UR4, UR4, 0x40, URZ ;  /* 0x0000004004047890 */ /* 0x000fe2000fffe03f */
[----:B------:R-:W-:-:S02]  /*3a20*/  F2FP.PACK_AB R58, RZ, R59 ;  /* 0x0000003bff3a723e */ /* 0x000fc400000000ff */
[----:B------:R-:W-:Y:S01]  /*3a30*/  LOP3.LUT R32, R32, 0xff, RZ, 0xc0, !PT ;  /* 0x000000ff20207812 */ /* 0x000fe200078ec0ff */
[----:B------:R-:W-:Y:S01]  /*3a40*/  FMUL.FTZ R14, R14, R23 ;  /* 0x000000170e0e7220 */ /* 0x000fe20000410000 */
[----:B------:R-:W-:Y:S02]  /*3a50*/  F2FP.PACK_AB R46, RZ, R46 ;  /* 0x0000002eff2e723e */ /* 0x000fe400000000ff */
[----:B------:R-:W-:Y:S01]  /*3a60*/  LEA.HI R71, R24, 0xffffff80, RZ, 0x8 ;  /* 0xffffff8018477811 */ /* 0x000fe200078f40ff */
[--C-:B------:R-:W-:Y:S01]  /*3a70*/  HADD2 R58, R58.H0_H0, R12.reuse.H1_H1 ;  /* 0x3000000c3a3a7230 */ /* 0x100fe20000000800 */
[----:B------:R-:W-:Y:S01]  /*3a80*/  F2FP.PACK_AB R59, RZ, R53 ;  /* 0x00000035ff3b723e */ /* 0x000fe200000000ff */
[----:B------:R-:W-:Y:S01]  /*3a90*/  HADD2 R53, R33.H0_H0, R12.H0_H0 ;  /* 0x2000000c21357230 */ /* 0x000fe20000000800 */
[----:B------:R-:W-:Y:S01]  /*3aa0*/  IADD3 R32, R32, -0x80, RZ ;  /* 0xffffff8020207810 */ /* 0x000fe20007ffe0ff */
[----:B0-----:R-:W-:Y:S01]  /*3ab0*/  HADD2.F32 R12, -RZ, R48.H0_H0 ;  /* 0x20000030ff0c7230 */ /* 0x001fe20000004100 */
[----:B------:R-:W-:Y:S01]  /*3ac0*/  F2FP.PACK_AB R14, RZ, R14 ;  /* 0x0000000eff0e723e */ /* 0x000fe200000000ff */
[----:B------:R-:W-:-:S02]  /*3ad0*/  HADD2 R47, R47.H0_H0, R13.H0_H0 ;  /* 0x2000000d2f2f7230 */ /* 0x000fc40000000800 */
[----:B------:R-:W-:Y:S02]  /*3ae0*/  HADD2 R46, R46.H0_H0, R13.H1_H1 ;  /* 0x3000000d2e2e7230 */ /* 0x000fe40000000800 */
[----:B------:R-:W0:Y:S01]  /*3af0*/  I2F.F16 R13, R71 ;  /* 0x00000047000d7306 */ /* 0x000e220000200c00 */
[-C--:B------:R-:W-:Y:S01]  /*3b00*/  FFMA.FTZ R112, R112, R12.reuse, R75 ;  /* 0x0000000c70707223 */ /* 0x080fe2000001004b */
[----:B------:R-:W-:Y:S01]  /*3b10*/  HADD2 R61, R14.H0_H0, R11.H1_H1 ;  /* 0x3000000b0e3d7230 */ /* 0x000fe20000000800 */
[-C--:B------:R-:W-:Y:S02]  /*3b20*/  FFMA.FTZ R63, R108, R12.reuse, R63 ;  /* 0x0000000c6c3f7223 */ /* 0x080fe4000001003f */
[----:B------:R-:W-:-:S03]  /*3b30*/  FFMA.FTZ R64, R105, R12, R64 ;  /* 0x0000000c69407223 */ /* 0x000fc60000010040 */
[----:B------:R0:W1:Y:S01]  /*3b40*/  I2F.F16 R71, R32 ;  /* 0x0000002000477306 */ /* 0x0000620000200c00 */
[----:B------:R-:W-:Y:S01]  /*3b50*/  FFMA.FTZ R65, R110, R12, R65 ;  /* 0x0000000c6e417223 */ /* 0x000fe20000010041 */
[----:B------:R-:W-:Y:S02]  /*3b60*/  SHF.R.U32.HI R12, RZ, 0x8, R29 ;  /* 0x00000008ff0c7819 */ /* 0x000fe4000001161d */
[----:B------:R-:W-:Y:S01]  /*3b70*/  SHF.R.U32.HI R14, RZ, 0x8, R28 ;  /* 0x00000008ff0e7819 */ /* 0x000fe2000001161c */
[----:B0-----:R-:W0:Y:S01]  /*3b80*/  LDS.64 R32, [UR4+0x1d0] ;  /* 0x0001d004ff207984 */ /* 0x001e220008000a00 */
[----:B------:R-:W-:Y:S01]  /*3b90*/  LOP3.LUT R12, R12, 0xff, RZ, 0xc0, !PT ;  /* 0x000000ff0c0c7812 */ /* 0x000fe200078ec0ff */
[----:B------:R-:W-:Y:S01]  /*3ba0*/  HADD2.F32 R48, -RZ, R48.H1_H1 ;  /* 0x30000030ff307230 */ /* 0x000fe20000004100 */
[----:B------:R-:W-:Y:S02]  /*3bb0*/  LOP3.LUT R14, R14, 0xff, RZ, 0xc0, !PT ;  /* 0x000000ff0e0e7812 */ /* 0x000fe400078ec0ff */
[----:B------:R-:W-:-:S02]  /*3bc0*/  IADD3 R12, R12, -0x80, RZ ;  /* 0xffffff800c0c7810 */ /* 0x000fc40007ffe0ff */
[----:B------:R-:W-:Y:S01]  /*3bd0*/  LEA.HI R79, R35, 0xffffff80, RZ, 0x8 ;  /* 0xffffff80234f7811 */ /* 0x000fe200078f40ff */
[-C--:B------:R-:W-:Y:S01]  /*3be0*/  FFMA.FTZ R112, R107, R48.reuse, R112 ;  /* 0x000000306b707223 */ /* 0x080fe20000010070 */
[----:B------:R-:W-:Y:S01]  /*3bf0*/  IADD3 R14, R14, -0x80, RZ ;  /* 0xffffff800e0e7810 */ /* 0x000fe20007ffe0ff */
[-C--:B------:R-:W-:Y:S01]  /*3c00*/  FFMA.FTZ R63, R82, R48.reuse, R63 ;  /* 0x00000030523f7223 */ /* 0x080fe2000001003f */
[----:B------:R-:W-:Y:S01]  /*3c10*/  SHF.R.U32.HI R35, RZ, 0x10, R35 ;  /* 0x00000010ff237819 */ /* 0x000fe20000011623 */
[-C--:B------:R-:W-:Y:S01]  /*3c20*/  FFMA.FTZ R64, R83, R48.reuse, R64 ;  /* 0x0000003053407223 */ /* 0x080fe20000010040 */
[----:B------:R-:W-:Y:S01]  /*3c30*/  LEA.HI R84, R29, 0xffffff80, RZ, 0x8 ;  /* 0xffffff801d547811 */ /* 0x000fe200078f40ff */
[----:B------:R-:W-:Y:S01]  /*3c40*/  FFMA.FTZ R48, R106, R48, R65 ;  /* 0x000000306a307223 */ /* 0x000fe20000010041 */
[----:B------:R-:W-:Y:S01]  /*3c50*/  HADD2 R59, R59.H0_H0, R11.H0_H0 ;  /* 0x2000000b3b3b7230 */ /* 0x000fe20000000800 */
[----:B------:R1:W0:Y:S01]  /*3c60*/  I2F.F16 R106, R12 ;  /* 0x0000000c006a7306 */ /* 0x0002220000200c00 */
[----:B------:R-:W-:Y:S01]  /*3c70*/  SHF.R.U32.HI R29, RZ, 0x10, R29 ;  /* 0x00000010ff1d7819 */ /* 0x000fe2000001161d */
[----:B------:R-:W-:Y:S01]  /*3c80*/  HADD2.F32 R11, -RZ, R49.H0_H0 ;  /* 0x20000031ff0b7230 */ /* 0x000fe20000004100 */
[----:B------:R-:W-:-:S02]  /*3c90*/  LEA.HI R78, R34, 0xffffff80, RZ, 0x8 ;  /* 0xffffff80224e7811 */ /* 0x000fc400078f40ff */
[----:B------:R-:W-:Y:S02]  /*3ca0*/  LEA.HI R67, R31, 0xffffff80, RZ, 0x8 ;  /* 0xffffff801f437811 */ /* 0x000fe400078f40ff */
[----:B------:R-:W-:Y:S01]  /*3cb0*/  LOP3.LUT R35, R35, 0xff, RZ, 0xc0, !PT ;  /* 0x000000ff23237812 */ /* 0x000fe200078ec0ff */
[----:B------:R2:W0:Y:S01]  /*3cc0*/  I2F.F16 R105, R14 ;  /* 0x0000000e00697306 */ /* 0x0004220000200c00 */
[--C-:B-1----:R-:W-:Y:S02]  /*3cd0*/  SHF.R.U32.HI R12, RZ, 0x8, R31.reuse ;  /* 0x00000008ff0c7819 */ /* 0x102fe4000001161f */
[----:B------:R-:W-:Y:S02]  /*3ce0*/  SHF.R.U32.HI R34, RZ, 0x10, R34 ;  /* 0x00000010ff227819 */ /* 0x000fe40000011622 */
[----:B------:R-:W-:Y:S02]  /*3cf0*/  SHF.R.U32.HI R31, RZ, 0x10, R31 ;  /* 0x00000010ff1f7819 */ /* 0x000fe4000001161f */
[----:B--2---:R-:W-:-:S02]  /*3d00*/  SHF.R.U32.HI R14, RZ, 0x8, R30 ;  /* 0x00000008ff0e7819 */ /* 0x004fc4000001161e */
[----:B------:R-:W-:Y:S01]  /*3d10*/  SHF.R.U32.HI R30, RZ, 0x10, R30 ;  /* 0x00000010ff1e7819 */ /* 0x000fe2000001161e */
[----:B------:R-:W-:Y:S01]  /*3d20*/  HADD2.F32 R49, -RZ, R49.H1_H1 ;  /* 0x30000031ff317230 */ /* 0x000fe20000004100 */
[----:B------:R-:W-:Y:S02]  /*3d30*/  LOP3.LUT R29, R29, 0xff, RZ, 0xc0, !PT ;  /* 0x000000ff1d1d7812 */ /* 0x000fe400078ec0ff */
[----:B------:R-:W-:Y:S01]  /*3d40*/  LOP3.LUT R12, R12, 0xff, RZ, 0xc0, !PT ;  /* 0x000000ff0c0c7812 */ /* 0x000fe200078ec0ff */
[-C--:B------:R-:W-:Y:S01]  /*3d50*/  FFMA.FTZ R64, R62, R11.reuse, R64 ;  /* 0x0000000b3e407223 */ /* 0x080fe20000010040 */
[----:B------:R-:W-:Y:S01]  /*3d60*/  IADD3 R35, R35, -0x80, RZ ;  /* 0xffffff8023237810 */ /* 0x000fe20007ffe0ff */
[-C--:B------:R-:W-:Y:S01]  /*3d70*/  FFMA.FTZ R48, R55, R11.reuse, R48 ;  /* 0x0000000b37307223 */ /* 0x080fe20000010030 */
[----:B------:R-:W-:Y:S01]  /*3d80*/  LOP3.LUT R34, R34, 0xff, RZ, 0xc0, !PT ;  /* 0x000000ff22227812 */ /* 0x000fe200078ec0ff */
[----:B------:R-:W-:Y:S01]  /*3d90*/  FFMA.FTZ R112, R81, R11, R112 ;  /* 0x0000000b51707223 */ /* 0x000fe20000010070 */
[----:B------:R-:W-:-:S02]  /*3da0*/  LOP3.LUT R14, R14, 0xff, RZ, 0xc0, !PT ;  /* 0x000000ff0e0e7812 */ /* 0x000fc400078ec0ff */
[----:B------:R-:W-:Y:S02]  /*3db0*/  LOP3.LUT R30, R30, 0xff, RZ, 0xc0, !PT ;  /* 0x000000ff1e1e7812 */ /* 0x000fe400078ec0ff */
[----:B------:R-:W-:Y:S01]  /*3dc0*/  LOP3.LUT R31, R31, 0xff, RZ, 0xc0, !PT ;  /* 0x000000ff1f1f7812 */ /* 0x000fe200078ec0ff */
[----:B------:R-:W-:Y:S01]  /*3dd0*/  FFMA.FTZ R60, R60, R11, R63 ;  /* 0x0000000b3c3c7223 */ /* 0x000fe2000001003f */
[----:B------:R-:W-:Y:S01]  /*3de0*/  IADD3 R81, R29, -0x80, RZ ;  /* 0xffffff801d517810 */ /* 0x000fe20007ffe0ff */
[----:B------:R1:W2:Y:S01]  /*3df0*/  I2F.F16 R75, R35 ;  /* 0x00000023004b7306 */ /* 0x0002a20000200c00 */
[----:B------:R-:W-:Y:S01]  /*3e00*/  IADD3 R108, R12, -0x80, RZ ;  /* 0xffffff800c6c7810 */ /* 0x000fe20007ffe0ff */
[----:B------:R-:W-:Y:S01]  /*3e10*/  FFMA.FTZ R48, R51, R49, R48 ;  /* 0x0000003133307223 */ /* 0x000fe20000010030 */
[----:B------:R-:W-:Y:S02]  /*3e20*/  SHF.R.U32.HI R28, RZ, 0x10, R28 ;  /* 0x00000010ff1c7819 */ /* 0x000fe4000001161c */
[----:B------:R-:W-:-:S02]  /*3e30*/  IADD3 R34, R34, -0x80, RZ ;  /* 0xffffff8022227810 */ /* 0x000fc40007ffe0ff */
[----:B------:R-:W-:Y:S01]  /*3e40*/  IADD3 R14, R14, -0x80, RZ ;  /* 0xffffff800e0e7810 */ /* 0x000fe20007ffe0ff */
[-C--:B-1----:R-:W-:Y:S01]  /*3e50*/  FFMA.FTZ R35, R50, R49.reuse, R64 ;  /* 0x0000003132237223 */ /* 0x082fe20000010040 */
[----:B------:R-:W-:Y:S02]  /*3e60*/  IADD3 R30, R30, -0x80, RZ ;  /* 0xffffff801e1e7810 */ /* 0x000fe40007ffe0ff */
[----:B------:R-:W-:Y:S01]  /*3e70*/  IADD3 R31, R31, -0x80, RZ ;  /* 0xffffff801f1f7810 */ /* 0x000fe20007ffe0ff */
[-C--:B------:R-:W-:Y:S01]  /*3e80*/  FFMA.FTZ R11, R56, R49.reuse, R112 ;  /* 0x00000031380b7223 */ /* 0x080fe20000010070 */
[----:B------:R-:W-:Y:S01]  /*3e90*/  LOP3.LUT R28, R28, 0xff, RZ, 0xc0, !PT ;  /* 0x000000ff1c1c7812 */ /* 0x000fe200078ec0ff */
[----:B------:R-:W-:Y:S01]  /*3ea0*/  FFMA.FTZ R57, R57, R49, R60 ;  /* 0x0000003139397223 */ /* 0x000fe2000001003c */
[----:B------:R-:W1:Y:S01]  /*3eb0*/  I2F.F16 R77, R77 ;  /* 0x0000004d004d7306 */ /* 0x000e620000200c00 */
[----:B------:R-:W-:Y:S02]  /*3ec0*/  FMUL.FTZ R35, R35, R8 ;  /* 0x0000000823237220 */ /* 0x000fe40000410000 */
[----:B------:R-:W-:Y:S01]  /*3ed0*/  FMUL.FTZ R48, R48, R23 ;  /* 0x0000001730307220 */ /* 0x000fe20000410000 */
[----:B------:R-:W-:Y:S01]  /*3ee0*/  IADD3 R28, R28, -0x80, RZ ;  /* 0xffffff801c1c7810 */ /* 0x000fe20007ffe0ff */
[----:B------:R-:W-:-:S03]  /*3ef0*/  FMUL.FTZ R11, R11, R0 ;  /* 0x000000000b0b7220 */ /* 0x000fc60000410000 */
[----:B------:R-:W0:Y:S01]  /*3f00*/  I2F.F16 R78, R78 ;  /* 0x0000004e004e7306 */ /* 0x000e220000200c00 */
[----:B------:R-:W-:Y:S01]  /*3f10*/  FMUL.FTZ R57, R57, R2 ;  /* 0x0000000239397220 */ /* 0x000fe20000410000 */
[----:B------:R-:W-:-:S06]  /*3f20*/  F2FP.PACK_AB R35, RZ, R35 ;  /* 0x00000023ff23723e */ /* 0x000fcc00000000ff */
        /* <DEDUP_REMOVED lines=21> */
[----:B------:R-:W-:-:S02]  /*4080*/  HADD2 R64, R35.H0_H0, R9.H0_H0 ;  /* 0x2000000923407230 */ /* 0x000fc40000000800 */
[----:B------:R-:W-:Y:S02]  /*4090*/  HADD2 R65, R48.H0_H0, R9.H1_H1 ;  /* 0x3000000930417230 */ /* 0x000fe40000000800 */
[----:B0-----:R-:W-:-:S03]  /*40a0*/  HADD2.F32 R12, -RZ, R32.H0_H0 ;  /* 0x20000020ff0c7230 */ /* 0x001fc60000004100 */
[----:B------:R0:W1:Y:S01]  /*40b0*/  I2F.F16 R109, R28 ;  /* 0x0000001c006d7306 */ /* 0x0000620000200c00 */
[--C-:B------:R-:W-:Y:S02]  /*40c0*/  HADD2.F32 R9, -RZ, R33.reuse.H0_H0 ;  /* 0x20000021ff097230 */ /* 0x100fe40000004100 */
[--C-:B------:R-:W-:Y:S02]  /*40d0*/  HADD2 R62, R11.H0_H0, R10.reuse.H0_H0 ;  /* 0x2000000a0b3e7230 */ /* 0x100fe40000000800 */
[----:B------:R-:W-:Y:S01]  /*40e0*/  HADD2 R63, R57.H0_H0, R10.H1_H1 ;  /* 0x3000000a393f7230 */ /* 0x000fe20000000800 */
[----:B0-----:R-:W0:Y:S01]  /*40f0*/  LDS.64 R28, [UR4+0x1d8] ;  /* 0x0001d804ff1c7984 */ /* 0x001e220008000a00 */
[----:B------:R-:W-:Y:S02]  /*4100*/  HADD2.F32 R32, -RZ, R32.H1_H1 ;  /* 0x30000020ff207230 */ /* 0x000fe40000004100 */
[----:B------:R-:W-:Y:S01]  /*4110*/  HADD2.F32 R33, -RZ, R33.H1_H1 ;  /* 0x30000021ff217230 */ /* 0x000fe20000004100 */
[----:B------:R-:W-:Y:S05]  /*4120*/  @!P0 BRA `(.L_x_1669) ;  /* 0x0000056000008947 */ /* 0x000fea0003800000 */
[----:B--234-:R-:W2:Y:S01]  /*4130*/  LDS.64 R10, [UR4+-0x30] ;  /* 0xffffd004ff0a7984 */ /* 0x01cea20008000a00 */
[----:B------:R-:W-:-:S02]  /*4140*/  HADD2.F32 R14, -RZ, R85.H0_H0 ;  /* 0x20000055ff0e7230 */ /* 0x000fc40000004100 */
[----:B------:R-:W-:Y:S01]  /*4150*/  HADD2.F32 R48, -RZ, R86.H0_H0 ;  /* 0x20000056ff307230 */ /* 0x000fe20000004100 */
[----:B------:R-:W3:Y:S01]  /*4160*/  LDS.64 R30, [UR4+-0x28] ;  /* 0xffffd804ff1e7984 */ /* 0x000ee20008000a00 */
[----:B------:R-:W-:Y:S02]  /*4170*/  HADD2.F32 R56, -RZ, R87.H0_H0 ;  /* 0x20000057ff387230 */ /* 0x000fe40000004100 */
[----:B------:R-:W-:Y:S02]  /*4180*/  HADD2.F32 R60, -RZ, R88.H0_H0 ;  /* 0x20000058ff3c7230 */ /* 0x000fe40000004100 */
[----:B------:R-:W-:Y:S02]  /*4190*/  HADD2.F32 R34, -RZ, R68.H0_H0 ;  /* 0x20000044ff227230 */ /* 0x000fe40000004100 */
[----:B------:R-:W-:Y:S02]  /*41a0*/  HADD2.F32 R50, -RZ, R69.H0_H0 ;  /* 0x20000045ff327230 */ /* 0x000fe40000004100 */
[----:B--2---:R-:W-:-:S02]  /*41b0*/  HADD2.F32 R35, -RZ, R10.H0_H0 ;  /* 0x2000000aff237230 */ /* 0x004fc40000004100 */
[----:B------:R-:W-:Y:S02]  /*41c0*/  HADD2.F32 R49, -RZ, R10.H1_H1 ;  /* 0x3000000aff317230 */ /* 0x000fe40000004100 */
[--C-:B------:R-:W-:Y:S01]  /*41d0*/  HADD2.F32 R10, -RZ, R11.reuse.H0_H0 ;  /* 0x2000000bff0a7230 */ /* 0x100fe20000004100 */
[----:B------:R-:W-:Y:S01]  /*41e0*/  FFMA.FTZ R14, R14, R35, RZ ;  /* 0x000000230e0e7223 */ /* 0x000fe200000100ff */
[----:B------:R-:W-:Y:S01]  /*41f0*/  HADD2.F32 R11, -RZ, R11.H1_H1 ;  /* 0x3000000bff0b7230 */ /* 0x000fe20000004100 */
[C---:B------:R-:W-:Y:S02]  /*4200*/  FFMA.FTZ R48, R35.reuse, R48, RZ ;  /* 0x0000003023307223 */ /* 0x040fe400000100ff */
[C---:B------:R-:W-:Y:S01]  /*4210*/  FFMA.FTZ R55, R35.reuse, R56, RZ ;  /* 0x0000003823377223 */ /* 0x040fe200000100ff */
[----:B------:R-:W-:Y:S01]  /*4220*/  HADD2.F32 R56, -RZ, R70.H0_H0 ;  /* 0x20000046ff387230 */ /* 0x000fe20000004100 */
        /* <DEDUP_REMOVED lines=11> */
[----:B-1----:R-:W-:Y:S01]  /*42e0*/  HADD2.F32 R34, -RZ, R77.H0_H0 ;  /* 0x2000004dff227230 */ /* 0x002fe20000004100 */
[----:B------:R-:W-:Y:S01]  /*42f0*/  FFMA.FTZ R57, R49, R60, R57 ;  /* 0x0000003c31397223 */ /* 0x000fe20000010039 */
[----:B------:R-:W-:Y:S01]  /*4300*/  HADD2.F32 R49, -RZ, R75.H0_H0 ;  /* 0x2000004bff317230 */ /* 0x000fe20000004100 */
[----:B------:R-:W-:Y:S01]  /*4310*/  FFMA.FTZ R14, R14, R11, R35 ;  /* 0x0000000b0e0e7223 */ /* 0x000fe20000010023 */
[----:B------:R-:W-:Y:S01]  /*4320*/  HADD2.F32 R35, -RZ, R89.H0_H0 ;  /* 0x20000059ff237230 */ /* 0x000fe20000004100 */
[----:B------:R-:W-:Y:S01]  /*4330*/  FFMA.FTZ R51, R11, R34, R51 ;  /* 0x000000220b337223 */ /* 0x000fe20000010033 */
[----:B---3--:R-:W-:Y:S01]  /*4340*/  HADD2.F32 R34, -RZ, R30.H0_H0 ;  /* 0x2000001eff227230 */ /* 0x008fe20000004100 */
        /* <DEDUP_REMOVED lines=20> */
[----:B------:R-:W-:Y:S02]  /*4490*/  HADD2.F32 R34, -RZ, R81.H0_H0 ;  /* 0x20000051ff227230 */ /* 0x000fe40000004100 */
[----:B------:R-:W-:Y:S01]  /*44a0*/  HADD2.F32 R51, -RZ, R108.H0_H0 ;  /* 0x2000006cff337230 */ /* 0x000fe20000004100 */
        /* <DEDUP_REMOVED lines=30> */
.L_x_1669:
        /* <DEDUP_REMOVED lines=11> */
[--C-:B--2---:R-:W-:Y:S02]  /*4740*/  HADD2.F32 R14, -RZ, R10.reuse.H0_H0 ;  /* 0x2000000aff0e7230 */ /* 0x104fe40000004100 */
        /* <DEDUP_REMOVED lines=18> */
[----:B-1----:R-:W-:Y:S01]  /*4870*/  HADD2.F32 R49, -RZ, R77.H0_H0 ;  /* 0x2000004dff317230 */ /* 0x002fe20000004100 */
[-C--:B------:R-:W-:Y:S01]  /*4880*/  FFMA.FTZ R48, R50, R10.reuse, R51 ;  /* 0x0000000a32307223 */ /* 0x080fe20000010033 */
[----:B------:R-:W-:Y:S01]  /*4890*/  HADD2.F32 R50, -RZ, R78.H0_H0 ;  /* 0x2000004eff327230 */ /* 0x000fe20000004100 */
[-C--:B------:R-:W-:Y:S01]  /*48a0*/  FFMA.FTZ R14, R35, R11.reuse, R14 ;  /* 0x0000000b230e7223 */ /* 0x080fe2000001000e */
[----:B------:R-:W-:Y:S01]  /*48b0*/  HADD2.F32 R51, -RZ, R79.H0_H0 ;  /* 0x2000004fff337230 */ /* 0x000fe20000004100 */
[-C--:B------:R-:W-:Y:S01]  /*48c0*/  FFMA.FTZ R34, R49, R11.reuse, R34 ;  /* 0x0000000b31227223 */ /* 0x080fe20000010022 */
[----:B------:R-:W-:Y:S01]  /*48d0*/  HADD2.F32 R49, -RZ, R89.H0_H0 ;  /* 0x20000059ff317230 */ /* 0x000fe20000004100 */
[----:B------:R-:W-:Y:S01]  /*48e0*/  FFMA.FTZ R10, R56, R10, R55 ;  /* 0x0000000a380a7223 */ /* 0x000fe20000010037 */
[--C-:B---3--:R-:W-:Y:S01]  /*48f0*/  HADD2.F32 R35, -RZ, R30.reuse.H0_H0 ;  /* 0x2000001eff237230 */ /* 0x108fe20000004100 */
[-C--:B------:R-:W-:Y:S01]  /*4900*/  FFMA.FTZ R48, R50, R11.reuse, R48 ;  /* 0x0000000b32307223 */ /* 0x080fe20000010030 */
[----:B------:R-:W-:Y:S01]  /*4910*/  HADD2.F32 R30, -RZ, R30.H1_H1 ;  /* 0x3000001eff1e7230 */ /* 0x000fe20000004100 */
[----:B------:R-:W-:Y:S01]  /*4920*/  FFMA.FTZ R50, R51, R11, R10 ;  /* 0x0000000b33327223 */ /* 0x000fe2000001000a */
[----:B------:R-:W-:Y:S01]  /*4930*/  HADD2.F32 R51, -RZ, R100.H0_H0 ;  /* 0x20000064ff337230 */ /* 0x000fe20000004100 */
[----:B------:R-:W-:Y:S01]  /*4940*/  FFMA.FTZ R11, R49, R35, R14 ;  /* 0x00000023310b7223 */ /* 0x000fe2000001000e */
[----:B------:R-:W-:-:S02]  /*4950*/  HADD2.F32 R49, -RZ, R90.H0_H0 ;  /* 0x2000005aff317230 */ /* 0x000fc40000004100 */
[----:B------:R-:W-:Y:S01]  /*4960*/  HADD2.F32 R55, -RZ, R106.H0_H0 ;  /* 0x2000006aff377230 */ /* 0x000fe20000004100 */
        /* <DEDUP_REMOVED lines=22> */
[----:B------:R-:W-:Y:S01]  /*4ad0*/  FFMA.FTZ R10, R50, R10, R35 ;  /* 0x0000000a320a7223 */ /* 0x000fe20000010023 */
[----:B------:R-:W-:Y:S01]  /*4ae0*/  HADD2.F32 R49, -RZ, R66.H0_H0 ;  /* 0x20000042ff317230 */ /* 0x000fe20000004100 */
[-C--:B------:R-:W-:Y:S01]  /*4af0*/  FFMA.FTZ R11, R11, R31.reuse, R14 ;  /* 0x0000001f0b0b7223 */ /* 0x080fe2000001000e */
        /* <DEDUP_REMOVED lines=16> */
.L_x_1670:
        /* <DEDUP_REMOVED lines=87> */
.L_x_1671:
        /* <DEDUP_REMOVED lines=87> */
.L_x_1672:
[----:B------:R-:W-:Y:S01]  /*56e0*/  HADD2.F32 R87, -RZ, R87.H0_H0 ;  /* 0x20000057ff577230 */ /* 0x000fe20000004100 */
[----:B------:R-:W-:Y:S01]  /*56f0*/  LEA.HI R48, R4, 0xffffff80, RZ, 0x8 ;  /* 0xffffff8004307811 */ /* 0x000fe200078f40ff */
[----:B------:R-:W-:Y:S01]  /*5700*/  HADD2.F32 R85, -RZ, R85.H0_H0 ;  /* 0x20000055ff557230 */ /* 0x000fe20000004100 */
[----:B------:R-:W-:Y:S01]  /*5710*/  LOP3.LUT R57, R26, 0xff, RZ, 0xc0, !PT ;  /* 0x000000ff1a397812 */ /* 0x000fe200078ec0ff */
        /* <DEDUP_REMOVED lines=24> */
[----:B-1----:R-:W-:Y:S01]  /*58a0*/  HADD2.F32 R77, -RZ, R77.H0_H0 ;  /* 0x2000004dff4d7230 */ /* 0x002fe20000004100 */
        /* <DEDUP_REMOVED lines=8> */
[----:B------:R-:W-:Y:S01]  /*5930*/  LOP3.LUT R60, R4, 0xff, RZ, 0xc0, !PT ;  /* 0x000000ff043c7812 */ /* 0x000fe200078ec0ff */
[----:B------:R-:W-:Y:S01]  /*5940*/  HADD2.F32 R100, -RZ, R100.H0_H0 ;  /* 0x20000064ff647230 */ /* 0x000fe20000004100 */
[-C--:B------:R-:W-:Y:S01]  /*5950*/  FFMA.FTZ R14, R89, R31.reuse, R14 ;  /* 0x0000001f590e7223 */ /* 0x080fe2000001000e */
[----:B------:R-:W-:Y:S01]  /*5960*/  HADD2.F32 R104, -RZ, R104.H0_H0 ;  /* 0x20000068ff687230 */ /* 0x000fe20000004100 */
[----:B------:R-:W-:Y:S01]  /*5970*/  IADD3 R111, R60, -0x80, RZ ;  /* 0xffffff803c6f7810 */ /* 0x000fe20007ffe0ff */
[----:B------:R-:W-:Y:S01]  /*5980*/  HADD2.F32 R28, -RZ, R28.H1_H1 ;  /* 0x3000001cff1c7230 */ /* 0x000fe20000004100 */
[-C--:B------:R-:W-:Y:S01]  /*5990*/  FFMA.FTZ R34, R100, R31.reuse, R34 ;  /* 0x0000001f64227223 */ /* 0x080fe20000010022 */
[--C-:B------:R-:W-:Y:S01]  /*59a0*/  HADD2.F32 R12, -RZ, R29.reuse.H0_H0 ;  /* 0x2000001dff0c7230 */ /* 0x100fe20000004100 */
[-C--:B------:R-:W-:Y:S01]  /*59b0*/  FFMA.FTZ R49, R104, R31.reuse, R33 ;  /* 0x0000001f68317223 */ /* 0x080fe20000010021 */
[----:B------:R-:W-:Y:S01]  /*59c0*/  HADD2.F32 R11, -RZ, R29.H1_H1 ;  /* 0x3000001dff0b7230 */ /* 0x000fe20000004100 */
[----:B------:R-:W-:Y:S01]  /*59d0*/  FFMA.FTZ R29, R90, R31, R32 ;  /* 0x0000001f5a1d7223 */ /* 0x000fe20000010020 */
[----:B------:R-:W-:Y:S01]  /*59e0*/  HADD2.F32 R105, -RZ, R105.H0_H0 ;  /* 0x20000069ff697230 */ /* 0x000fe20000004100 */
[----:B------:R0:W1:Y:S01]  /*59f0*/  I2F.F16 R31, R48 ;  /* 0x00000030001f7306 */ /* 0x0000620000200c00 */
[----:B------:R-:W-:Y:S01]  /*5a00*/  HADD2.F32 R106, -RZ, R106.H0_H0 ;  /* 0x2000006aff6a7230 */ /* 0x000fe20000004100 */
[----:B------:R-:W-:Y:S01]  /*5a10*/  LOP3.LUT R113, R5, 0xff, RZ, 0xc0, !PT ;  /* 0x000000ff05717812 */ /* 0x000fe200078ec0ff */
        /* <DEDUP_REMOVED lines=9> */
[----:B0-----:R-:W0:Y:S01]  /*5ab0*/  LDS.64 R48, [UR4+0x250] ;  /* 0x00025004ff307984 */ /* 0x001e220008000a00 */
[-C--:B------:R-:W-:Y:S01]  /*5ac0*/  FFMA.FTZ R50, R82, R12.reuse, R35 ;  /* 0x0000000c52327223 */ /* 0x080fe20000010023 */
[----:B------:R-:W-:Y:S01]  /*5ad0*/  HADD2.F32 R81, -RZ, R81.H0_H0 ;  /* 0x20000051ff517230 */ /* 0x000fe20000004100 */
[----:B------:R-:W-:Y:S01]  /*5ae0*/  LOP3.LUT R35, R24, 0xff, RZ, 0xc0, !PT ;  /* 0x000000ff18237812 */ /* 0x000fe200078ec0ff */
[----:B------:R-:W-:Y:S01]  /*5af0*/  HADD2.F32 R80, -RZ, R80.H0_H0 ;  /* 0x20000050ff507230 */ /* 0x000fe20000004100 */
[-C--:B------:R-:W-:Y:S01]  /*5b00*/  FFMA.FTZ R55, R66, R11.reuse, R50 ;  /* 0x0000000b42377223 */ /* 0x080fe20000010032 */
[----:B------:R-:W-:Y:S01]  /*5b10*/  HADD2.F32 R83, -RZ, R83.H0_H0 ;  /* 0x20000053ff537230 */ /* 0x000fe20000004100 */
[-C--:B------:R-:W-:Y:S01]  /*5b20*/  FFMA.FTZ R14, R109, R12.reuse, R14 ;  /* 0x0000000c6d0e7223 */ /* 0x080fe2000001000e */
[----:B------:R-:W2:Y:S01]  /*5b30*/  LDS.64 R50, [UR4+0x258] ;  /* 0x00025804ff327984 */ /* 0x000ea20008000a00 */
[----:B------:R-:W-:Y:S01]  /*5b40*/  HADD2.F32 R84, -RZ, R84.H0_H0 ;  /* 0x20000054ff547230 */ /* 0x000fe20000004100 */
[-C--:B------:R-:W-:Y:S01]  /*5b50*/  FFMA.FTZ R34, R81, R12.reuse, R33 ;  /* 0x0000000c51227223 */ /* 0x080fe20000010021 */
[----:B------:R-:W-:Y:S01]  /*5b60*/  HADD2.F32 R67, -RZ, R67.H0_H0 ;  /* 0x20000043ff437230 */ /* 0x000fe20000004100 */
[-C--:B------:R-:W-:Y:S01]  /*5b70*/  FFMA.FTZ R33, R80, R11.reuse, R14 ;  /* 0x0000000b50217223 */ /* 0x080fe2000001000e */
[----:B------:R-:W-:Y:S01]  /*5b80*/  IADD3 R14, R35, -0x80, RZ ;  /* 0xffffff80230e7810 */ /* 0x000fe20007ffe0ff */
[----:B------:R-:W-:Y:S01]  /*5b90*/  FFMA.FTZ R12, R83, R12, R28 ;  /* 0x0000000c530c7223 */ /* 0x000fe2000001001c */
[----:B------:R-:W-:Y:S01]  /*5ba0*/  LEA.HI R114, R36, 0xffffff80, RZ, 0x8 ;  /* 0xffffff8024727811 */ /* 0x000fe200078f40ff */
[-C--:B------:R-:W-:Y:S01]  /*5bb0*/  FFMA.FTZ R35, R84, R11.reuse, R34 ;  /* 0x0000000b54237223 */ /* 0x080fe20000010022 */
[----:B------:R-:W-:Y:S01]  /*5bc0*/  LEA.HI R10, R25, 0xffffff80, RZ, 0x8 ;  /* 0xffffff80190a7811 */ /* 0x000fe200078f40ff */
[----:B------:R-:W-:Y:S01]  /*5bd0*/  FFMA.FTZ R12, R67, R11, R12 ;  /* 0x0000000b430c7223 */ /* 0x000fe2000001000c */
[----:B------:R-:W-:Y:S01]  /*5be0*/  LOP3.LUT R11, R25, 0xff, RZ, 0xc0, !PT ;  /* 0x000000ff190b7812 */ /* 0x000fe200078ec0ff */
[----:B------:R-:W-:Y:S01]  /*5bf0*/  FMUL.FTZ R35, R35, R2 ;  /* 0x0000000223237220 */ /* 0x000fe20000410000 */
[----:B------:R-:W-:Y:S01]  /*5c00*/  LEA.HI R30, R27, 0xffffff80, RZ, 0x8 ;  /* 0xffffff801b1e7811 */ /* 0x000fe200078f40ff */
[----:B------:R-:W-:Y:S01]  /*5c10*/  FMUL.FTZ R55, R55, R8 ;  /* 0x0000000837377220 */ /* 0x000fe20000410000 */
[----:B------:R-:W-:Y:S01]  /*5c20*/  IADD3 R56, R11, -0x80, RZ ;  /* 0xffffff800b387810 */ /* 0x000fe20007ffe0ff */
[----:B------:R-:W-:Y:S01]  /*5c30*/  FMUL.FTZ R33, R33, R0 ;  /* 0x0000000021217220 */ /* 0x000fe20000410000 */
[----:B------:R-:W-:Y:S01]  /*5c40*/  F2FP.PACK_AB R34, RZ, R35 ;  /* 0x00000023ff22723e */ /* 0x000fe200000000ff */
[----:B------:R-:W-:Y:S01]  /*5c50*/  FMUL.FTZ R11, R12, R23 ;  /* 0x000000170c0b7220 */ /* 0x000fe20000410000 */
[----:B------:R-:W-:Y:S01]  /*5c60*/  F2FP.PACK_AB R35, RZ, R55 ;  /* 0x00000037ff23723e */ /* 0x000fe200000000ff */
[----:B------:R3:W4:Y:S01]  /*5c70*/  I2F.F16 R12, R56 ;  /* 0x00000038000c7306 */ /* 0x0007220000200c00 */
        /* <DEDUP_REMOVED lines=8> */
[----:B------:R-:W-:Y:S01]  /*5d00*/  LEA.HI R9, R26, 0xffffff80, RZ, 0x8 ;  /* 0xffffff801a097811 */ /* 0x000fe200078f40ff */
[----:B------:R-:W1:Y:S01]  /*5d10*/  I2F.F16 R10, R10 ;  /* 0x0000000a000a7306 */ /* 0x000e620000200c00 */
[----:B------:R-:W-:Y:S01]  /*5d20*/  LEA.HI R32, R5, 0xffffff80, RZ, 0x8 ;  /* 0xffffff8005207811 */ /* 0x000fe200078f40ff */
[--C-:B0-----:R-:W-:Y:S01]  /*5d30*/  HADD2.F32 R47, -RZ, R48.reuse.H0_H0 ;  /* 0x20000030ff2f7230 */ /* 0x101fe20000004100 */
[----:B------:R-:W-:Y:S01]  /*5d40*/  LEA.HI R29, R6, 0xffffff80, RZ, 0x8 ;  /* 0xffffff80061d7811 */ /* 0x000fe200078f40ff */
[----:B------:R-:W-:Y:S01]  /*5d50*/  HADD2.F32 R52, -RZ, R48.H1_H1 ;  /* 0x30000030ff347230 */ /* 0x000fe20000004100 */
[----:B------:R-:W-:Y:S01]  /*5d60*/  IADD3 R48, R54, -0x80, RZ ;  /* 0xffffff8036307810 */ /* 0x000fe20007ffe0ff */
[--C-:B------:R-:W-:Y:S01]  /*5d70*/  HADD2.F32 R54, -RZ, R49.reuse.H0_H0 ;  /* 0x20000031ff367230 */ /* 0x100fe20000004100 */
[-C--:B------:R-:W-:Y:S01]  /*5d80*/  FFMA.FTZ R55, R85, R47.reuse, RZ ;  /* 0x0000002f55377223 */ /* 0x080fe200000100ff */
[----:B------:R-:W-:Y:S01]  /*5d90*/  HADD2.F32 R49, -RZ, R49.H1_H1 ;  /* 0x30000031ff317230 */ /* 0x000fe20000004100 */
[-C--:B---3--:R-:W-:Y:S01]  /*5da0*/  FFMA.FTZ R56, R86, R47.reuse, RZ ;  /* 0x0000002f56387223 */ /* 0x088fe200000100ff */
[----:B------:R-:W-:Y:S01]  /*5db0*/  LEA.HI R28, R7, 0xffffff80, RZ, 0x8 ;  /* 0xffffff80071c7811 */ /* 0x000fe200078f40ff */
[-C--:B------:R-:W-:Y:S01]  /*5dc0*/  FFMA.FTZ R57, R87, R47.reuse, RZ ;  /* 0x0000002f57397223 */ /* 0x080fe200000100ff */
[----:B------:R-:W0:Y:S01]  /*5dd0*/  I2F.F16 R9, R9 ;  /* 0x0000000900097306 */ /* 0x000e220000200c00 */
[----:B------:R-:W-:-:S02]  /*5de0*/  FFMA.FTZ R47, R88, R47, RZ ;  /* 0x0000002f582f7223 */ /* 0x000fc400000100ff */
[-C--:B------:R-:W-:Y:S02]  /*5df0*/  FFMA.FTZ R55, R68, R52.reuse, R55 ;  /* 0x0000003444377223 */ /* 0x080fe40000010037 */
[-C--:B------:R-:W-:Y:S02]  /*5e00*/  FFMA.FTZ R56, R69, R52.reuse, R56 ;  /* 0x0000003445387223 */ /* 0x080fe40000010038 */
[-C--:B------:R-:W-:Y:S01]  /*5e10*/  FFMA.FTZ R57, R70, R52.reuse, R57 ;  /* 0x0000003446397223 */ /* 0x080fe20000010039 */
[----:B------:R-:W3:Y:S01]  /*5e20*/  I2F.F16 R30, R30 ;  /* 0x0000001e001e7306 */ /* 0x000ee20000200c00 */
[----:B------:R-:W-:Y:S02]  /*5e30*/  FFMA.FTZ R47, R71, R52, R47 ;  /* 0x00000034472f7223 */ /* 0x000fe4000001002f */
[-C--:B------:R-:W-:Y:S02]  /*5e40*/  FFMA.FTZ R55, R72, R54.reuse, R55 ;  /* 0x0000003648377223 */ /* 0x080fe40000010037 */
[----:B------:R-:W-:-:S02]  /*5e50*/  FFMA.FTZ R56, R73, R54, R56 ;  /* 0x0000003649387223 */ /* 0x000fc40000010038 */
[-C--:B------:R-:W-:Y:S01]  /*5e60*/  FFMA.FTZ R57, R74, R54.reuse, R57 ;  /* 0x000000364a397223 */ /* 0x080fe20000010039 */
[----:B------:R-:W0:Y:S01]  /*5e70*/  I2F.F16 R32, R32 ;  /* 0x0000002000207306 */ /* 0x000e220000200c00 */
[----:B------:R-:W-:Y:S02]  /*5e80*/  FFMA.FTZ R52, R75, R54, R47 ;  /* 0x000000364b347223 */ /* 0x000fe4000001002f */
[-C--:B------:R-:W-:Y:S01]  /*5e90*/  FFMA.FTZ R54, R76, R49.reuse, R55 ;  /* 0x000000314c367223 */ /* 0x080fe20000010037 */
[--C-:B--2---:R-:W-:Y:S01]  /*5ea0*/  HADD2.F32 R55, -RZ, R50.reuse.H0_H0 ;  /* 0x20000032ff377230 */ /* 0x104fe20000004100 */
[-C--:B------:R-:W-:Y:S01]  /*5eb0*/  FFMA.FTZ R110, R78, R49.reuse, R57 ;  /* 0x000000314e6e7223 */ /* 0x080fe20000010039 */
[--C-:B------:R-:W-:Y:S01]  /*5ec0*/  HADD2.F32 R57, -RZ, R51.reuse.H1_H1 ;  /* 0x30000033ff397230 */ /* 0x100fe20000004100 */
[-C--:B------:R-:W-:Y:S01]  /*5ed0*/  FFMA.FTZ R112, R79, R49.reuse, R52 ;  /* 0x000000314f707223 */ /* 0x080fe20000010034 */
[----:B------:R-:W-:Y:S01]  /*5ee0*/  HADD2.F32 R52, -RZ, R51.H0_H0 ;  /* 0x20000033ff347230 */ /* 0x000fe20000004100 */
[----:B------:R-:W-:Y:S01]  /*5ef0*/  FFMA.FTZ R60, R77, R49, R56 ;  /* 0x000000314d3c7223 */ /* 0x000fe20000010038 */
[----:B------:R-:W-:Y:S01]  /*5f00*/  HADD2.F32 R56, -RZ, R50.H1_H1 ;  /* 0x30000032ff387230 */ /* 0x000fe20000004100 */
[----:B------:R-:W-:Y:S01]  /*5f10*/  LOP3.LUT R51, R6, 0xff, RZ, 0xc0, !PT ;  /* 0x000000ff06337812 */ /* 0x000fe200078ec0ff */
[-C--:B------:R-:W-:Y:S01]  /*5f20*/  FFMA.FTZ R50, R89, R55.reuse, R54 ;  /* 0x0000003759327223 */ /* 0x080fe20000010036 */
[----:B------:R2:W0:Y:S01]  /*5f30*/  I2F.F16 R47, R111 ;  /* 0x0000006f002f7306 */ /* 0x0004220000200c00 */
[-C--:B------:R-:W-:Y:S01]  /*5f40*/  FFMA.FTZ R110, R100, R55.reuse, R110 ;  /* 0x00000037646e7223 */ /* 0x080fe2000001006e */
[----:B------:R-:W-:Y:S01]  /*5f50*/  IADD3 R49, R113, -0x80, RZ ;  /* 0xffffff8071317810 */ /* 0x000fe20007ffe0ff */
[-C--:B------:R-:W-:Y:S01]  /*5f60*/  FFMA.FTZ R115, R104, R55.reuse, R112 ;  /* 0x0000003768737223 */ /* 0x080fe20000010070 */
[----:B------:R-:W-:Y:S01]  /*5f70*/  LOP3.LUT R112, R7, 0xff, RZ, 0xc0, !PT ;  /* 0x000000ff07707812 */ /* 0x000fe200078ec0ff */
[-C--:B------:R-:W-:Y:S01]  /*5f80*/  FFMA.FTZ R113, R107, R56.reuse, R110 ;  /* 0x000000386b717223 */ /* 0x080fe2000001006e */
[----:B------:R-:W-:Y:S01]  /*5f90*/  SHF.R.U32.HI R110, RZ, 0x10, R24 ;  /* 0x00000010ff6e7819 */ /* 0x000fe20000011618 */
[-C--:B------:R-:W-:Y:S01]  /*5fa0*/  FFMA.FTZ R115, R108, R56.reuse, R115 ;  /* 0x000000386c737223 */ /* 0x080fe20000010073 */
[----:B------:R-:W-:Y:S01]  /*5fb0*/  IADD3 R112, R112, -0x80, RZ ;  /* 0xffffff8070707810 */ /* 0x000fe20007ffe0ff */
[----:B--2---:R-:W-:Y:S01]  /*5fc0*/  FFMA.FTZ R111, R90, R55, R60 ;  /* 0x000000375a6f7223 */ /* 0x004fe2000001003c */
[----:B------:R-:W-:Y:S01]  /*5fd0*/  IADD3 R60, R51, -0x80, RZ ;  /* 0xffffff80333c7810 */ /* 0x000fe20007ffe0ff */
[-C--:B------:R-:W-:Y:S01]  /*5fe0*/  FFMA.FTZ R51, R105, R56.reuse, R50 ;  /* 0x0000003869337223 */ /* 0x080fe20000010032 */
[----:B------:R-:W2:Y:S01]  /*5ff0*/  LDS.64 R54, [UR4+0x2d0] ;  /* 0x0002d004ff367984 */ /* 0x000ea20008000a00 */
[----:B------:R-:W-:Y:S01]  /*6000*/  FFMA.FTZ R111, R106, R56, R111 ;  /* 0x000000386a6f7223 */ /* 0x000fe2000001006f */
[----:B------:R5:W0:Y:S01]  /*6010*/  I2F.F16 R50, R60 ;  /* 0x0000003c00327306 */ /* 0x000a220000200c00 */
[-C--:B------:R-:W-:Y:S01]  /*6020*/  FFMA.FTZ R51, R109, R52.reuse, R51 ;  /* 0x000000346d337223 */ /* 0x080fe20000010033 */
[----:B------:R-:W-:Y:S01]  /*6030*/  LOP3.LUT R110, R110, 0xff, RZ, 0xc0, !PT ;  /* 0x000000ff6e6e7812 */ /* 0x000fe200078ec0ff */
[----:B------:R-:W-:-:S02]  /*6040*/  FFMA.FTZ R111, R81, R52, R111 ;  /* 0x00000034516f7223 */ /* 0x000fc4000001006f */
[-C--:B------:R-:W-:Y:S02]  /*6050*/  FFMA.FTZ R51, R80, R57.reuse, R51 ;  /* 0x0000003950337223 */ /* 0x080fe40000010033 */
[-C--:B------:R-:W-:Y:S01]  /*6060*/  FFMA.FTZ R113, R82, R52.reuse, R113 ;  /* 0x0000003452717223 */ /* 0x080fe20000010071 */
[----:B------:R-:W0:Y:S01]  /*6070*/  I2F.F16 R29, R29 ;  /* 0x0000001d001d7306 */ /* 0x000e220000200c00 */
[----:B------:R-:W-:Y:S02]  /*6080*/  FFMA.FTZ R56, R83, R52, R115 ;  /* 0x0000003453387223 */ /* 0x000fe40000010073 */
[----:B------:R-:W-:Y:S02]  /*6090*/  FMUL.FTZ R52, R51, R0 ;  /* 0x0000000033347220 */ /* 0x000fe40000410000 */
[-C--:B-----5:R-:W-:Y:S02]  /*60a0*/  FFMA.FTZ R60, R67, R57.reuse, R56 ;  /* 0x00000039433c7223 */ /* 0x0a0fe40000010038 */
[-C--:B------:R-:W-:Y:S01]  /*60b0*/  FFMA.FTZ R111, R84, R57.reuse, R111 ;  /* 0x00000039546f7223 */ /* 0x080fe2000001006f */
[----:B------:R-:W-:Y:S01]  /*60c0*/  F2FP.PACK_AB R56, RZ, R52 ;  /* 0x00000034ff38723e */ /* 0x000fe200000000ff */
[----:B------:R-:W-:Y:S01]  /*60d0*/  FFMA.FTZ R113, R66, R57, R113 ;  /* 0x0000003942717223 */ /* 0x000fe20000010071 */
[----:B------:R-:W-:Y:S01]  /*60e0*/  SHF.R.U32.HI R52, RZ, 0x8, R24 ;  /* 0x00000008ff347819 */ /* 0x000fe20000011618 */
[----:B------:R-:W-:Y:S01]  /*60f0*/  FMUL.FTZ R111, R111, R2 ;  /* 0x000000026f6f7220 */ /* 0x000fe20000410000 */
[----:B------:R5:W0:Y:S01]  /*6100*/  I2F.F16 R51, R112 ;  /* 0x0000007000337306 */ /* 0x000a220000200c00 */
[----:B------:R-:W-:Y:S01]  /*6110*/  HADD2 R53, R56.H0_H0, R53.H0_H0 ;  /* 0x2000003538357230 */ /* 0x000fe20000000800 */
[----:B------:R-:W-:Y:S01]  /*6120*/  LOP3.LUT R57, R52, 0xff, RZ, 0xc0, !PT ;  /* 0x000000ff34397812 */ /* 0x000fe200078ec0ff */
[----:B------:R-:W-:Y:S01]  /*6130*/  FMUL.FTZ R113, R113, R8 ;  /* 0x0000000871717220 */ /* 0x000fe20000410000 */
[----:B------:R-:W-:Y:S01]  /*6140*/  F2FP.PACK_AB R111, RZ, R111 ;  /* 0x0000006fff6f723e */ /* 0x000fe200000000ff */
[----:B------:R-:W-:Y:S01]  /*6150*/  FMUL.FTZ R60, R60, R23 ;  /* 0x000000173c3c7220 */ /* 0x000fe20000410000 */
[----:B------:R-:W-:-:S02]  /*6160*/  IADD3 R24, R57, -0x80, RZ ;  /* 0xffffff8039187810 */ /* 0x000fc40007ffe0ff */
[----:B------:R-:W0:Y:S01]  /*6170*/  LDS.64 R56, [UR4+0x2d8] ;  /* 0x0002d804ff387984 */ /* 0x000e220008000a00 */
[----:B------:R-:W-:Y:S01]  /*6180*/  F2FP.PACK_AB R113, RZ, R113 ;  /* 0x00000071ff71723e */ /* 0x000fe200000000ff */
[----:B------:R-:W-:Y:S01]  /*6190*/  HADD2 R58, R111.H0_H0, R58.H0_H0 ;  /* 0x2000003a6f3a7230 */ /* 0x000fe20000000800 */
[--C-:B------:R-:W-:Y:S01]  /*61a0*/  SHF.R.U32.HI R111, RZ, 0x8, R25.reuse ;  /* 0x00000008ff6f7819 */ /* 0x100fe20000011619 */
[----:B------:R1:W0:Y:S01]  /*61b0*/  I2F.F16 R52, R114 ;  /* 0x0000007200347306 */ /* 0x0002220000200c00 */
[----:B------:R-:W-:Y:S01]  /*61c0*/  F2FP.PACK_AB R60, RZ, R60 ;  /* 0x0000003cff3c723e */ /* 0x000fe200000000ff */
[----:B------:R-:W-:Y:S01]  /*61d0*/  HADD2 R59, R113.H0_H0, R59.H0_H0 ;  /* 0x2000003b713b7230 */ /* 0x000fe20000000800 */
[----:B------:R-:W-:Y:S01]  /*61e0*/  LOP3.LUT R111, R111, 0xff, RZ, 0xc0, !PT ;  /* 0x000000ff6f6f7812 */ /* 0x000fe200078ec0ff */
[--C-:B--2---:R-:W-:Y:S02]  /*61f0*/  HADD2.F32 R113, -RZ, R54.reuse.H0_H0 ;  /* 0x20000036ff717230 */ /* 0x104fe40000004100 */
[----:B-----5:R-:W-:Y:S01]  /*6200*/  HADD2.F32 R112, -RZ, R54.H1_H1 ;  /* 0x30000036ff707230 */ /* 0x020fe20000004100 */
[----:B-1----:R-:W-:Y:S01]  /*6210*/  IADD3 R114, R110, -0x80, RZ ;  /* 0xffffff806e727810 */ /* 0x002fe20007ffe0ff */
[----:B------:R-:W-:Y:S01]  /*6220*/  HADD2 R61, R60.H0_H0, R61.H0_H0 ;  /* 0x2000003d3c3d7230 */ /* 0x000fe20000000800 */
[-C--:B------:R-:W-:Y:S01]  /*6230*/  FFMA.FTZ R85, R85, R113.reuse, RZ ;  /* 0x0000007155557223 */ /* 0x080fe200000100ff */
[----:B------:R-:W-:Y:S01]  /*6240*/  SHF.R.U32.HI R110, RZ, 0x10, R25 ;  /* 0x00000010ff6e7819 */ /* 0x000fe20000011619 */
[-C--:B------:R-:W-:Y:S01]  /*6250*/  FFMA.FTZ R86, R86, R113.reuse, RZ ;  /* 0x0000007156567223 */ /* 0x080fe200000100ff */
[----:B------:R-:W-:Y:S01]  /*6260*/  IADD3 R25, R111, -0x80, RZ ;  /* 0xffffff806f197810 */ /* 0x000fe20007ffe0ff */
[-C--:B------:R-:W-:Y:S01]  /*6270*/  FFMA.FTZ R87, R87, R113.reuse, RZ ;  /* 0x0000007157577223 */ /* 0x080fe200000100ff */
[--C-:B------:R-:W-:Y:S01]  /*6280*/  HADD2.F32 R111, -RZ, R55.reuse.H0_H0 ;  /* 0x20000037ff6f7230 */ /* 0x100fe20000004100 */
[----:B------:R-:W-:Y:S01]  /*6290*/  FFMA.FTZ R88, R88, R113, RZ ;  /* 0x0000007158587223 */ /* 0x000fe200000100ff */
[----:B------:R-:W-:Y:S01]  /*62a0*/  LOP3.LUT R54, R110, 0xff, RZ, 0xc0, !PT ;  /* 0x000000ff6e367812 */ /* 0x000fe200078ec0ff */
[-C--:B------:R-:W-:Y:S01]  /*62b0*/  FFMA.FTZ R85, R68, R112.reuse, R85 ;  /* 0x0000007044557223 */ /* 0x080fe20000010055 */
[----:B------:R-:W-:Y:S01]  /*62c0*/  HADD2.F32 R110, -RZ, R55.H1_H1 ;  /* 0x30000037ff6e7230 */ /* 0x000fe20000004100 */
[-C--:B------:R-:W-:Y:S01]  /*62d0*/  FFMA.FTZ R86, R69, R112.reuse, R86 ;  /* 0x0000007045567223 */ /* 0x080fe20000010056 */
[----:B------:R-:W-:Y:S01]  /*62e0*/  SHF.R.U32.HI R69, RZ, 0x8, R27 ;  /* 0x00000008ff457819 */ /* 0x000fe2000001161b */
[-C--:B------:R-:W-:Y:S01]  /*62f0*/  FFMA.FTZ R87, R70, R112.reuse, R87 ;  /* 0x0000007046577223 */ /* 0x080fe20000010057 */
[----:B------:R-:W-:Y:S01]  /*6300*/  SHF.R.U32.HI R27, RZ, 0x10, R27 ;  /* 0x00000010ff1b7819 */ /* 0x000fe2000001161b */
[----:B------:R-:W-:Y:S01]  /*6310*/  FFMA.FTZ R88, R71, R112, R88 ;  /* 0x0000007047587223 */ /* 0x000fe20000010058 */
[--C-:B------:R-:W-:Y:S01]  /*6320*/  SHF.R.U32.HI R55, RZ, 0x8, R26.reuse ;  /* 0x00000008ff377819 */ /* 0x100fe2000001161a */
        /* <DEDUP_REMOVED lines=9> */
[--C-:B0-----:R-:W-:Y:S01]  /*63c0*/  HADD2.F32 R27, -RZ, R56.reuse.H0_H0 ;  /* 0x20000038ff1b7230 */ /* 0x101fe20000004100 */
[-C--:B------:R-:W-:Y:S01]  /*63d0*/  FFMA.FTZ R86, R77, R110.reuse, R86 ;  /* 0x0000006e4d567223 */ /* 0x080fe20000010056 */
[----:B------:R-:W-:Y:S01]  /*63e0*/  IADD3 R68, R26, -0x80, RZ ;  /* 0xffffff801a447810 */ /* 0x000fe20007ffe0ff */
[-C--:B------:R-:W-:Y:S01]  /*63f0*/  FFMA.FTZ R87, R78, R110.reuse, R87 ;  /* 0x0000006e4e577223 */ /* 0x080fe20000010057 */
[----:B------:R-:W-:Y:S01]  /*6400*/  HADD2.F32 R26, -RZ, R56.H1_H1 ;  /* 0x30000038ff1a7230 */ /* 0x000fe20000004100 */
[----:B------:R-:W-:Y:S01]  /*6410*/  FFMA.FTZ R88, R79, R110, R88 ;  /* 0x0000006e4f587223 */ /* 0x000fe20000010058 */
[----:B------:R-:W-:Y:S01]  /*6420*/  SHF.R.U32.HI R56, RZ, 0x8, R4 ;  /* 0x00000008ff387819 */ /* 0x000fe20000011604 */
[-C--:B------:R-:W-:Y:S01]  /*6430*/  FFMA.FTZ R76, R89, R27.reuse, R76 ;  /* 0x0000001b594c7223 */ /* 0x080fe2000001004c */
[--C-:B------:R-:W-:Y:S01]  /*6440*/  HADD2.F32 R72, -RZ, R57.reuse.H0_H0 ;  /* 0x20000039ff487230 */ /* 0x100fe20000004100 */
[-C--:B------:R-:W-:Y:S01]  /*6450*/  FFMA.FTZ R71, R90, R27.reuse, R86 ;  /* 0x0000001b5a477223 */ /* 0x080fe20000010056 */
[----:B------:R-:W-:Y:S01]  /*6460*/  HADD2.F32 R73, -RZ, R57.H1_H1 ;  /* 0x30000039ff497230 */ /* 0x000fe20000004100 */
[-C--:B------:R-:W-:Y:S01]  /*6470*/  FFMA.FTZ R87, R100, R27.reuse, R87 ;  /* 0x0000001b64577223 */ /* 0x080fe20000010057 */
[----:B------:R-:W-:Y:S01]  /*6480*/  LOP3.LUT R57, R56, 0xff, RZ, 0xc0, !PT ;  /* 0x000000ff38397812 */ /* 0x000fe200078ec0ff */
[----:B------:R-:W-:Y:S01]  /*6490*/  FFMA.FTZ R27, R104, R27, R88 ;  /* 0x0000001b681b7223 */ /* 0x000fe20000010058 */
[----:B------:R0:W1:Y:S01]  /*64a0*/  I2F.F16 R56, R70 ;  /* 0x0000004600387306 */ /* 0x0000620000200c00 */
[-C--:B------:R-:W-:Y:S01]  /*64b0*/  FFMA.FTZ R76, R105, R26.reuse, R76 ;  /* 0x0000001a694c7223 */ /* 0x080fe2000001004c */
[----:B------:R-:W-:Y:S01]  /*64c0*/  LOP3.LUT R55, R55, 0xff, RZ, 0xc0, !PT ;  /* 0x000000ff37377812 */ /* 0x000fe200078ec0ff */
[-C--:B------:R-:W-:Y:S01]  /*64d0*/  FFMA.FTZ R71, R106, R26.reuse, R71 ;  /* 0x0000001a6a477223 */ /* 0x080fe20000010047 */
[----:B------:R-:W-:Y:S01]  /*64e0*/  LOP3.LUT R69, R69, 0xff, RZ, 0xc0, !PT ;  /* 0x000000ff45457812 */ /* 0x000fe200078ec0ff */
[-C--:B------:R-:W-:Y:S01]  /*64f0*/  FFMA.FTZ R87, R107, R26.reuse, R87 ;  /* 0x0000001a6b577223 */ /* 0x080fe20000010057 */
[----:B------:R-:W-:Y:S01]  /*6500*/  IADD3 R54, R54, -0x80, RZ ;  /* 0xffffff8036367810 */ /* 0x000fe20007ffe0ff */
[----:B------:R-:W-:Y:S01]  /*6510*/  FFMA.FTZ R108, R108, R26, R27 ;  /* 0x0000001a6c6c7223 */ /* 0x000fe2000001001b */
[----:B------:R-:W-:Y:S01]  /*6520*/  IADD3 R55, R55, -0x80, RZ ;  /* 0xffffff8037377810 */ /* 0x000fe20007ffe0ff */
[----:B------:R-:W2:Y:S01]  /*6530*/  LDS.64 R26, [UR4+0x1e0] ;  /* 0x0001e004ff1a7984 */ /* 0x000ea20008000a00 */
[--C-:B0-----:R-:W-:Y:S01]  /*6540*/  SHF.R.U32.HI R70, RZ, 0x8, R5.reuse ;  /* 0x00000008ff467819 */ /* 0x101fe20000011605 */
        /* <DEDUP_REMOVED lines=9> */
[--C-:B------:R-:W-:Y:S01]  /*65e0*/  SHF.R.U32.HI R76, RZ, 0x8, R6.reuse ;  /* 0x00000008ff4c7819 */ /* 0x100fe20000011606 */
[-C--:B------:R-:W-:Y:S01]  /*65f0*/  FFMA.FTZ R81, R84, R73.reuse, R81 ;  /* 0x0000004954517223 */ /* 0x080fe20000010051 */
[----:B------:R-:W-:Y:S01]  /*6600*/  SHF.R.U32.HI R6, RZ, 0x10, R6 ;  /* 0x00000010ff067819 */ /* 0x000fe20000011606 */
[-C--:B------:R-:W-:Y:S01]  /*6610*/  FFMA.FTZ R87, R66, R73.reuse, R87 ;  /* 0x0000004942577223 */ /* 0x080fe20000010057 */
[--C-:B------:R-:W-:Y:S01]  /*6620*/  SHF.R.U32.HI R66, RZ, 0x8, R7.reuse ;  /* 0x00000008ff427819 */ /* 0x100fe20000011607 */
[----:B------:R-:W-:Y:S01]  /*6630*/  FFMA.FTZ R108, R67, R73, R108 ;  /* 0x00000049436c7223 */ /* 0x000fe2000001006c */
[----:B------:R-:W-:Y:S01]  /*6640*/  SHF.R.U32.HI R73, RZ, 0x10, R7 ;  /* 0x00000010ff497819 */ /* 0x000fe20000011607 */
[----:B------:R0:W1:Y:S01]  /*6650*/  I2F.F16 R71, R74 ;  /* 0x0000004a00477306 */ /* 0x0000620000200c00 */
[----:B------:R-:W-:Y:S01]  /*6660*/  LOP3.LUT R76, R76, 0xff, RZ, 0xc0, !PT ;  /* 0x000000ff4c4c7812 */ /* 0x000fe200078ec0ff */
[----:B------:R-:W-:Y:S01]  /*6670*/  FMUL.FTZ R75, R75, R0 ;  /* 0x000000004b4b7220 */ /* 0x000fe20000410000 */
[----:B------:R-:W-:Y:S01]  /*6680*/  LOP3.LUT R6, R6, 0xff, RZ, 0xc0, !PT ;  /* 0x000000ff06067812 */ /* 0x000fe200078ec0ff */
[----:B------:R-:W-:Y:S01]  /*6690*/  FMUL.FTZ R81, R81, R2 ;  /* 0x0000000251517220 */ /* 0x000fe20000410000 */
[----:B------:R-:W-:Y:S01]  /*66a0*/  LOP3.LUT R7, R66, 0xff, RZ, 0xc0, !PT ;  /* 0x000000ff42077812 */ /* 0x000fe200078ec0ff */
[----:B------:R-:W-:Y:S01]  /*66b0*/  FMUL.FTZ R87, R87, R8 ;  /* 0x0000000857577220 */ /* 0x000fe20000410000 */
[----:B------:R-:W-:Y:S01]  /*66c0*/  IADD3 R69, R69, -0x80, RZ ;  /* 0xffffff8045457810 */ /* 0x000fe20007ffe0ff */
[----:B------:R-:W1:Y:S01]  /*66d0*/  I2F.F16 R28, R28 ;  /* 0x0000001c001c7306 */ /* 0x000e620000200c00 */
[----:B0-----:R-:W-:Y:S01]  /*66e0*/  LOP3.LUT R74, R73, 0xff, RZ, 0xc0, !PT ;  /* 0x000000ff494a7812 */ /* 0x001fe200078ec0ff */
[----:B------:R-:W-:Y:S01]  /*66f0*/  FMUL.FTZ R108, R108, R23 ;  /* 0x000000176c6c7220 */ /* 0x000fe20000410000 */
[----:B------:R-:W-:-:S02]  /*6700*/  IADD3 R57, R57, -0x80, RZ ;  /* 0xffffff8039397810 */ /* 0x000fc40007ffe0ff */
[----:B------:R-:W-:Y:S02]  /*6710*/  IADD3 R72, R5, -0x80, RZ ;  /* 0xffffff8005487810 */ /* 0x000fe40007ffe0ff */
[----:B------:R-:W-:Y:S01]  /*6720*/  IADD3 R67, R76, -0x80, RZ ;  /* 0xffffff804c437810 */ /* 0x000fe20007ffe0ff */
[----:B------:R-:W0:Y:S01]  /*6730*/  I2F.F16 R14, R14 ;  /* 0x0000000e000e7306 */ /* 0x000e220000200c00 */
[----:B------:R-:W-:Y:S02]  /*6740*/  IADD3 R74, R74, -0x80, RZ ;  /* 0xffffff804a4a7810 */ /* 0x000fe40007ffe0ff */
[----:B------:R-:W-:Y:S02]  /*6750*/  SHF.R.U32.HI R4, RZ, 0x10, R4 ;  /* 0x00000010ff047819 */ /* 0x000fe40000011604 */
[----:B------:R-:W-:Y:S01]  /*6760*/  IADD3 R6, R6, -0x80, RZ ;  /* 0xffffff8006067810 */ /* 0x000fe20007ffe0ff */
[--C-:B--2---:R-:W-:Y:S01]  /*6770*/  HADD2.F32 R79, -RZ, R26.reuse.H0_H0 ;  /* 0x2000001aff4f7230 */ /* 0x104fe20000004100 */
[----:B------:R-:W-:Y:S01]  /*6780*/  IADD3 R7, R7, -0x80, RZ ;  /* 0xffffff8007077810 */ /* 0x000fe20007ffe0ff */
[----:B------:R-:W2:Y:S01]  /*6790*/  I2F.F16 R11, R11 ;  /* 0x0000000b000b7306 */ /* 0x000ea20000200c00 */
[----:B------:R-:W-:Y:S01]  /*67a0*/  LOP3.LUT R4, R4, 0xff, RZ, 0xc0, !PT ;  /* 0x000000ff04047812 */ /* 0x000fe200078ec0ff */
[----:B------:R-:W-:Y:S01]  /*67b0*/  HADD2.F32 R76, -RZ, R26.H1_H1 ;  /* 0x3000001aff4c7230 */ /* 0x000fe20000004100 */
[----:B------:R-:W-:Y:S01]  /*67c0*/  F2FP.PACK_AB R75, RZ, R75 ;  /* 0x0000004bff4b723e */ /* 0x000fe200000000ff */
[----:B------:R-:W-:Y:S01]  /*67d0*/  HADD2.F32 R77, -RZ, R27.H0_H0 ;  /* 0x2000001bff4d7230 */ /* 0x000fe20000004100 */
[----:B------:R-:W-:-:S02]  /*67e0*/  IADD3 R4, R4, -0x80, RZ ;  /* 0xffffff8004047810 */ /* 0x000fc40007ffe0ff */
[----:B------:R-:W-:Y:S01]  /*67f0*/  F2FP.PACK_AB R81, RZ, R81 ;  /* 0x00000051ff51723e */ /* 0x000fe200000000ff */
[----:B------:R-:W0:Y:S01]  /*6800*/  I2F.F16 R48, R48 ;  /* 0x0000003000307306 */ /* 0x000e220000200c00 */
[----:B------:R-:W-:Y:S01]  /*6810*/  F2FP.PACK_AB R87, RZ, R87 ;  /* 0x00000057ff57723e */ /* 0x000fe200000000ff */
[----:B------:R-:W-:Y:S01]  /*6820*/  HADD2 R62, R75.H0_H0, R62.H0_H0 ;  /* 0x2000003e4b3e7230 */ /* 0x000fe20000000800 */
[----:B------:R-:W-:Y:S01]  /*6830*/  F2FP.PACK_AB R108, RZ, R108 ;  /* 0x0000006cff6c723e */ /* 0x000fe200000000ff */
[----:B------:R-:W-:Y:S02]  /*6840*/  HADD2 R63, R81.H0_H0, R63.H0_H0 ;  /* 0x2000003f513f7230 */ /* 0x000fe40000000800 */
[----:B------:R-:W-:Y:S02]  /*6850*/  HADD2 R64, R87.H0_H0, R64.H0_H0 ;  /* 0x2000004057407230 */ /* 0x000fe40000000800 */
[----:B------:R-:W0:Y:S01]  /*6860*/  I2F.F16 R49, R49 ;  /* 0x0000003100317306 */ /* 0x000e220000200c00 */
[----:B------:R-:W-:-:S02]  /*6870*/  HADD2 R65, R108.H0_H0, R65.H0_H0 ;  /* 0x200000416c417230 */ /* 0x000fc40000000800 */
[----:B------:R-:W-:-:S05]  /*6880*/  HADD2.F32 R75, -RZ, R27.H1_H1 ;  /* 0x3000001bff4b7230 */ /* 0x000fca0000004100 */
        /* <DEDUP_REMOVED lines=13> */
[----:B------:R5:W0:Y:S02]  /*6960*/  I2F.F16 R70, R4 ;  /* 0x0000000400467306 */ /* 0x000a240000200c00 */
[----:B-----5:R-:W0:Y:S01]  /*6970*/  LDS.64 R4, [UR4+0x1e8] ;  /* 0x0001e804ff047984 */ /* 0x020e220008000a00 */
[----:B------:R-:W-:Y:S05]  /*6980*/  @!P0 BRA `(.L_x_1673) ;  /* 0x0000056000008947 */ /* 0x000fea0003800000 */
[----:B-1234-:R-:W1:Y:S01]  /*6990*/  LDS.64 R6, [UR4+-0x20] ;  /* 0xffffe004ff067984 */ /* 0x01ee620008000a00 */
[----:B------:R-:W-:-:S02]  /*69a0*/  HADD2.F32 R86, -RZ, R11.H0_H0 ;  /* 0x2000000bff567230 */ /* 0x000fc40000004100 */
[----:B0-----:R-:W-:Y:S01]  /*69b0*/  HADD2.F32 R88, -RZ, R48.H0_H0 ;  /* 0x20000030ff587230 */ /* 0x001fe20000004100 */
[----:B------:R-:W0:Y:S01]  /*69c0*/  LDS.64 R26, [UR4+-0x18] ;  /* 0xffffe804ff1a7984 */ /* 0x000e220008000a00 */
        /* <DEDUP_REMOVED lines=11> */
[--C-:B------:R-:W-:Y:S01]  /*6a80*/  HADD2.F32 R80, -RZ, R7.reuse.H0_H0 ;  /* 0x20000007ff507230 */ /* 0x100fe20000004100 */
[----:B------:R-:W-:Y:S01]  /*6a90*/  FFMA.FTZ R82, R81, R82, RZ ;  /* 0x0000005251527223 */ /* 0x000fe200000100ff */
[----:B------:R-:W-:Y:S01]  /*6aa0*/  HADD2.F32 R81, -RZ, R60.H0_H0 ;  /* 0x2000003cff517230 */ /* 0x000fe20000004100 */
[----:B------:R-:W-:Y:S01]  /*6ab0*/  FFMA.FTZ R6, R78, R83, R6 ;  /* 0x000000534e067223 */ /* 0x000fe20000010006 */
[----:B------:R-:W-:Y:S01]  /*6ac0*/  HADD2.F32 R78, -RZ, R54.H0_H0 ;  /* 0x20000036ff4e7230 */ /* 0x000fe20000004100 */
[C---:B------:R-:W-:Y:S01]  /*6ad0*/  FFMA.FTZ R85, R83.reuse, R84, R82 ;  /* 0x0000005453557223 */ /* 0x040fe20000010052 */
[----:B------:R-:W-:Y:S01]  /*6ae0*/  HADD2.F32 R82, -RZ, R68.H0_H0 ;  /* 0x20000044ff527230 */ /* 0x000fe20000004100 */
        /* <DEDUP_REMOVED lines=15> */
[----:B0-----:R-:W-:Y:S01]  /*6be0*/  HADD2.F32 R78, -RZ, R26.H0_H0 ;  /* 0x2000001aff4e7230 */ /* 0x001fe20000004100 */
        /* <DEDUP_REMOVED lines=48> */
.L_x_1673:
[----:B-1234-:R-:W-:Y:S05]  /*6ef0*/  @!P1 BRA `(.L_x_1674) ;  /* 0x0000056000009947 */ /* 0x01efea0003800000 */
        /* <DEDUP_REMOVED lines=35> */
[----:B0-----:R-:W-:Y:S01]  /*7130*/  HADD2.F32 R81, -RZ, R26.H0_H0 ;  /* 0x2000001aff517230 */ /* 0x001fe20000004100 */
        /* <DEDUP_REMOVED lines=16> */
[----:B------:R-:W-:Y:S01]  /*7240*/  FFMA.FTZ R81, R87, R81, R84 ;  /* 0x0000005157517223 */ /* 0x000fe20000010054 */
[--C-:B------:R-:W-:Y:S01]  /*7250*/  HADD2.F32 R78, -RZ, R27.reuse.H0_H0 ;  /* 0x2000001bff4e7230 */ /* 0x100fe20000004100 */
        /* <DEDUP_REMOVED lines=32> */
.L_x_1674:
        /* <DEDUP_REMOVED lines=87> */
.L_x_1675:
        /* <DEDUP_REMOVED lines=87> */
.L_x_1676:
[----:B0-----:R-:W-:Y:S01]  /*7f40*/  HADD2.F32 R14, -RZ, R14.H0_H0 ;  /* 0x2000000eff0e7230 */ /* 0x001fe20000004100 */
        /* <DEDUP_REMOVED lines=40> */
[----:B------:R-:W-:Y:S01]  /*81d0*/  LEA.HI R27, R38, 0xffffff80, RZ, 0x8 ;  /* 0xffffff80261b7811 */ /* 0x000fe200078f40ff */
[----:B------:R-:W-:Y:S01]  /*81e0*/  HADD2.F32 R4, -RZ, R4.H1_H1 ;  /* 0x30000004ff047230 */ /* 0x000fe20000004100 */
[-C--:B------:R-:W-:Y:S01]  /*81f0*/  FFMA.FTZ R81, R50, R78.reuse, R81 ;  /* 0x0000004e32517223 */ /* 0x080fe20000010051 */
[--C-:B------:R-:W-:Y:S01]  /*8200*/  HADD2.F32 R7, -RZ, R5.reuse.H0_H0 ;  /* 0x20000005ff077230 */ /* 0x100fe20000004100 */
[-C--:B------:R-:W-:Y:S01]  /*8210*/  FFMA.FTZ R83, R51, R78.reuse, R82 ;  /* 0x0000004e33537223 */ /* 0x080fe20000010052 */
[----:B------:R-:W-:Y:S01]  /*8220*/  HADD2.F32 R6, -RZ, R5.H1_H1 ;  /* 0x30000005ff067230 */ /* 0x000fe20000004100 */
[----:B------:R-:W-:Y:S01]  /*8230*/  FFMA.FTZ R5, R76, R78, R79 ;  /* 0x0000004e4c057223 */ /* 0x000fe2000001004f */
[----:B------:R-:W-:Y:S01]  /*8240*/  HADD2.F32 R80, -RZ, R73.H0_H0 ;  /* 0x20000049ff507230 */ /* 0x000fe20000004100 */
[----:B------:R-:W-:Y:S01]  /*8250*/  LEA.HI R75, R39, 0xffffff80, RZ, 0x8 ;  /* 0xffffff80274b7811 */ /* 0x000fe200078f40ff */
[----:B------:R-:W-:Y:S01]  /*8260*/  HADD2.F32 R57, -RZ, R57.H0_H0 ;  /* 0x20000039ff397230 */ /* 0x000fe20000004100 */
[----:B------:R-:W-:Y:S01]  /*8270*/  LEA.HI R47, R40, 0xffffff80, RZ, 0x8 ;  /* 0xffffff80282f7811 */ /* 0x000fe200078f40ff */
[----:B------:R-:W-:Y:S01]  /*8280*/  HADD2.F32 R78, -RZ, R71.H0_H0 ;  /* 0x20000047ff4e7230 */ /* 0x000fe20000004100 */
[-C--:B------:R-:W-:Y:S01]  /*8290*/  FFMA.FTZ R73, R80, R4.reuse, R83 ;  /* 0x0000000450497223 */ /* 0x080fe20000010053 */
[----:B------:R-:W-:Y:S01]  /*82a0*/  HADD2.F32 R79, -RZ, R67.H0_H0 ;  /* 0x20000043ff4f7230 */ /* 0x000fe20000004100 */
[-C--:B------:R-:W-:Y:S01]  /*82b0*/  FFMA.FTZ R82, R57, R4.reuse, R5 ;  /* 0x0000000439527223 */ /* 0x080fe20000010005 */
[----:B------:R-:W-:Y:S01]  /*82c0*/  HADD2.F32 R83, -RZ, R70.H0_H0 ;  /* 0x20000046ff537230 */ /* 0x000fe20000004100 */
[-C--:B------:R-:W-:Y:S01]  /*82d0*/  FFMA.FTZ R67, R78, R4.reuse, R49 ;  /* 0x000000044e437223 */ /* 0x080fe20000010031 */
[----:B------:R-:W-:Y:S01]  /*82e0*/  LEA.HI R71, R41, 0xffffff80, RZ, 0x8 ;  /* 0xffffff8029477811 */ /* 0x000fe200078f40ff */
[----:B------:R-:W-:Y:S01]  /*82f0*/  FFMA.FTZ R88, R79, R4, R81 ;  /* 0x000000044f587223 */ /* 0x000fe20000010051 */
[----:B------:R-:W-:Y:S01]  /*8300*/  HADD2.F32 R84, -RZ, R72.H0_H0 ;  /* 0x20000048ff547230 */ /* 0x000fe20000004100 */
[----:B------:R-:W0:Y:S01]  /*8310*/  LDS.64 R4, [UR4+0x260] ;  /* 0x00026004ff047984 */ /* 0x000e220008000a00 */
[----:B------:R-:W-:Y:S01]  /*8320*/  HADD2.F32 R85, -RZ, R66.H0_H0 ;  /* 0x20000042ff557230 */ /* 0x000fe20000004100 */
[-C--:B------:R-:W-:Y:S01]  /*8330*/  FFMA.FTZ R82, R83, R7.reuse, R82 ;  /* 0x0000000753527223 */ /* 0x080fe20000010052 */
[----:B------:R-:W-:Y:S01]  /*8340*/  HADD2.F32 R86, -RZ, R74.H0_H0 ;  /* 0x2000004aff567230 */ /* 0x000fe20000004100 */
[----:B------:R1:W2:Y:S01]  /*8350*/  I2F.F16 R49, R71 ;  /* 0x0000004700317306 */ /* 0x0002a20000200c00 */
[----:B------:R-:W-:Y:S01]  /*8360*/  HADD2.F32 R81, -RZ, R31.H0_H0 ;  /* 0x2000001fff517230 */ /* 0x000fe20000004100 */
[-C--:B------:R-:W-:Y:S01]  /*8370*/  FFMA.FTZ R67, R84, R7.reuse, R67 ;  /* 0x0000000754437223 */ /* 0x080fe20000010043 */
[----:B------:R-:W-:Y:S01]  /*8380*/  LOP3.LUT R66, R36, 0xff, RZ, 0xc0, !PT ;  /* 0x000000ff24427812 */ /* 0x000fe200078ec0ff */
[-C--:B------:R-:W-:Y:S01]  /*8390*/  FFMA.FTZ R73, R86, R7.reuse, R73 ;  /* 0x0000000756497223 */ /* 0x080fe20000010049 */
[----:B------:R-:W-:Y:S01]  /*83a0*/  HADD2.F32 R87, -RZ, R32.H0_H0 ;  /* 0x20000020ff577230 */ /* 0x000fe20000004100 */
[----:B------:R-:W-:Y:S01]  /*83b0*/  LEA.HI R72, R43, 0xffffff80, RZ, 0x8 ;  /* 0xffffff802b487811 */ /* 0x000fe200078f40ff */
[----:B------:R-:W-:Y:S01]  /*83c0*/  HADD2.F32 R89, -RZ, R28.H0_H0 ;  /* 0x2000001cff597230 */ /* 0x000fe20000004100 */
[----:B------:R-:W-:Y:S01]  /*83d0*/  LOP3.LUT R70, R37, 0xff, RZ, 0xc0, !PT ;  /* 0x000000ff25467812 */ /* 0x000fe200078ec0ff */
[----:B-1----:R-:W-:Y:S01]  /*83e0*/  FFMA.FTZ R71, R85, R7, R88 ;  /* 0x0000000755477223 */ /* 0x002fe20000010058 */
[----:B------:R-:W-:Y:S01]  /*83f0*/  HADD2.F32 R88, -RZ, R29.H0_H0 ;  /* 0x2000001dff587230 */ /* 0x000fe20000004100 */
[-C--:B------:R-:W-:Y:S01]  /*8400*/  FFMA.FTZ R7, R81, R6.reuse, R82 ;  /* 0x0000000651077223 */ /* 0x080fe20000010052 */
[----:B------:R-:W-:Y:S01]  /*8410*/  IADD3 R29, R66, -0x80, RZ ;  /* 0xffffff80421d7810 */ /* 0x000fe20007ffe0ff */
[----:B------:R-:W-:Y:S01]  /*8420*/  FFMA.FTZ R67, R87, R6, R67 ;  /* 0x0000000657437223 */ /* 0x000fe20000010043 */
[----:B------:R1:W3:Y:S01]  /*8430*/  I2F.F16 R32, R72 ;  /* 0x0000004800207306 */ /* 0x0002e20000200c00 */
[----:B------:R-:W-:Y:S01]  /*8440*/  FMUL.FTZ R7, R7, R0 ;  /* 0x0000000007077220 */ /* 0x000fe20000410000 */
[----:B------:R-:W-:Y:S01]  /*8450*/  LOP3.LUT R82, R40, 0xff, RZ, 0xc0, !PT ;  /* 0x000000ff28527812 */ /* 0x000fe200078ec0ff */
[----:B------:R-:W-:-:S02]  /*8460*/  FFMA.FTZ R71, R88, R6, R71 ;  /* 0x0000000658477223 */ /* 0x000fc40000010047 */
[----:B------:R-:W-:Y:S01]  /*8470*/  FFMA.FTZ R28, R89, R6, R73 ;  /* 0x00000006591c7223 */ /* 0x000fe20000010049 */
[----:B------:R-:W-:Y:S01]  /*8480*/  F2FP.PACK_AB R66, RZ, R7 ;  /* 0x00000007ff42723e */ /* 0x000fe200000000ff */
[----:B------:R-:W-:Y:S01]  /*8490*/  FMUL.FTZ R71, R71, R8 ;  /* 0x0000000847477220 */ /* 0x000fe20000410000 */
[----:B------:R-:W4:Y:S01]  /*84a0*/  LDS.64 R6, [UR4+0x268] ;  /* 0x00026804ff067984 */ /* 0x000f220008000a00 */
[----:B-1----:R-:W-:Y:S01]  /*84b0*/  IADD3 R72, R70, -0x80, RZ ;  /* 0xffffff8046487810 */ /* 0x002fe20007ffe0ff */
[----:B------:R-:W-:Y:S01]  /*84c0*/  FMUL.FTZ R70, R28, R23 ;  /* 0x000000171c467220 */ /* 0x000fe20000410000 */
[----:B------:R-:W-:Y:S01]  /*84d0*/  LOP3.LUT R73, R38, 0xff, RZ, 0xc0, !PT ;  /* 0x000000ff26497812 */ /* 0x000fe200078ec0ff */
[----:B------:R-:W-:Y:S01]  /*84e0*/  HADD2 R33, R66.H0_H0, R33.H0_H0 ;  /* 0x2000002142217230 */ /* 0x000fe20000000800 */
[----:B------:R-:W-:Y:S01]  /*84f0*/  F2FP.PACK_AB R71, RZ, R71 ;  /* 0x00000047ff47723e */ /* 0x000fe200000000ff */
[----:B------:R1:W2:Y:S01]  /*8500*/  I2F.F16 R28, R72 ;  /* 0x00000048001c7306 */ /* 0x0002a20000200c00 */
[----:B------:R-:W-:Y:S01]  /*8510*/  F2FP.PACK_AB R70, RZ, R70 ;  /* 0x00000046ff46723e */ /* 0x000fe200000000ff */
[----:B------:R-:W-:Y:S01]  /*8520*/  FMUL.FTZ R67, R67, R2 ;  /* 0x0000000243437220 */ /* 0x000fe20000410000 */
[----:B------:R-:W-:Y:S01]  /*8530*/  IADD3 R66, R73, -0x80, RZ ;  /* 0xffffff8049427810 */ /* 0x000fe20007ffe0ff */
[----:B------:R-:W-:-:S02]  /*8540*/  HADD2 R35, R71.H0_H0, R35.H0_H0 ;  /* 0x2000002347237230 */ /* 0x000fc40000000800 */
[----:B------:R-:W-:Y:S01]  /*8550*/  HADD2 R46, R70.H0_H0, R46.H0_H0 ;  /* 0x2000002e462e7230 */ /* 0x000fe20000000800 */
[----:B------:R-:W-:Y:S01]  /*8560*/  F2FP.PACK_AB R67, RZ, R67 ;  /* 0x00000043ff43723e */ /* 0x000fe200000000ff */
[--C-:B0-----:R-:W-:Y:S01]  /*8570*/  HADD2.F32 R71, -RZ, R4.reuse.H0_H0 ;  /* 0x20000004ff477230 */ /* 0x101fe20000004100 */
[----:B------:R0:W2:Y:S01]  /*8580*/  I2F.F16 R31, R90 ;  /* 0x0000005a001f7306 */ /* 0x0000a20000200c00 */
[----:B------:R-:W-:Y:S02]  /*8590*/  HADD2.F32 R4, -RZ, R4.H1_H1 ;  /* 0x30000004ff047230 */ /* 0x000fe40000004100 */
[--C-:B------:R-:W-:Y:S01]  /*85a0*/  HADD2.F32 R73, -RZ, R5.reuse.H0_H0 ;  /* 0x20000005ff497230 */ /* 0x100fe20000004100 */
[-C--:B------:R-:W-:Y:S01]  /*85b0*/  FFMA.FTZ R70, R12, R71.reuse, RZ ;  /* 0x000000470c467223 */ /* 0x080fe200000100ff */
[----:B-1----:R-:W-:Y:S01]  /*85c0*/  HADD2.F32 R72, -RZ, R5.H1_H1 ;  /* 0x30000005ff487230 */ /* 0x002fe20000004100 */
[-C--:B------:R-:W-:Y:S01]  /*85d0*/  FFMA.FTZ R5, R14, R71.reuse, RZ ;  /* 0x000000470e057223 */ /* 0x080fe200000100ff */
[----:B------:R-:W-:Y:S01]  /*85e0*/  HADD2 R34, R67.H0_H0, R34.H0_H0 ;  /* 0x2000002243227230 */ /* 0x000fe20000000800 */
[-C--:B------:R-:W-:Y:S01]  /*85f0*/  FFMA.FTZ R74, R11, R71.reuse, RZ ;  /* 0x000000470b4a7223 */ /* 0x080fe200000100ff */
[----:B0-----:R-:W-:Y:S01]  /*8600*/  IADD3 R90, R82, -0x80, RZ ;  /* 0xffffff80525a7810 */ /* 0x001fe20007ffe0ff */
[----:B------:R-:W-:Y:S01]  /*8610*/  FFMA.FTZ R71, R48, R71, RZ ;  /* 0x0000004730477223 */ /* 0x000fe200000100ff */
[----:B------:R-:W-:Y:S01]  /*8620*/  LOP3.LUT R67, R39, 0xff, RZ, 0xc0, !PT ;  /* 0x000000ff27437812 */ /* 0x000fe200078ec0ff */
[-C--:B------:R-:W-:Y:S01]  /*8630*/  FFMA.FTZ R5, R24, R4.reuse, R5 ;  /* 0x0000000418057223 */ /* 0x080fe20000010005 */
[----:B------:R-:W0:Y:S01]  /*8640*/  I2F.F16 R26, R26 ;  /* 0x0000001a001a7306 */ /* 0x000e220000200c00 */
[-C--:B------:R-:W-:Y:S01]  /*8650*/  FFMA.FTZ R70, R25, R4.reuse, R70 ;  /* 0x0000000419467223 */ /* 0x080fe20000010046 */
[----:B------:R-:W-:Y:S01]  /*8660*/  IADD3 R67, R67, -0x80, RZ ;  /* 0xffffff8043437810 */ /* 0x000fe20007ffe0ff */
[----:B------:R-:W-:-:S02]  /*8670*/  FFMA.FTZ R74, R55, R4, R74 ;  /* 0x00000004374a7223 */ /* 0x000fc4000001004a */
[----:B------:R-:W-:Y:S02]  /*8680*/  FFMA.FTZ R4, R69, R4, R71 ;  /* 0x0000000445047223 */ /* 0x000fe40000010047 */
[-C--:B------:R-:W-:Y:S01]  /*8690*/  FFMA.FTZ R5, R60, R73.reuse, R5 ;  /* 0x000000493c057223 */ /* 0x080fe20000010005 */
[----:B------:R-:W1:Y:S01]  /*86a0*/  I2F.F16 R27, R27 ;  /* 0x0000001b001b7306 */ /* 0x000e620000200c00 */
[-C--:B------:R-:W-:Y:S02]  /*86b0*/  FFMA.FTZ R71, R54, R73.reuse, R70 ;  /* 0x0000004936477223 */ /* 0x080fe40000010046 */
[-C--:B------:R-:W-:Y:S02]  /*86c0*/  FFMA.FTZ R74, R68, R73.reuse, R74 ;  /* 0x00000049444a7223 */ /* 0x080fe4000001004a */
[----:B------:R-:W-:Y:S01]  /*86d0*/  FFMA.FTZ R73, R56, R73, R4 ;  /* 0x0000004938497223 */ /* 0x000fe20000010004 */
[----:B----4-:R-:W-:Y:S01]  /*86e0*/  HADD2.F32 R4, -RZ, R6.H0_H0 ;  /* 0x20000006ff047230 */ /* 0x010fe20000004100 */
[-C--:B------:R-:W-:Y:S01]  /*86f0*/  FFMA.FTZ R5, R13, R72.reuse, R5 ;  /* 0x000000480d057223 */ /* 0x080fe20000010005 */
[----:B------:R4:W0:Y:S01]  /*8700*/  I2F.F16 R70, R90 ;  /* 0x0000005a00467306 */ /* 0x0008220000200c00 */
[-C--:B------:R-:W-:Y:S01]  /*8710*/  FFMA.FTZ R82, R30, R72.reuse, R73 ;  /* 0x000000481e527223 */ /* 0x080fe20000010049 */
[----:B------:R-:W-:Y:S01]  /*8720*/  HADD2.F32 R73, -RZ, R7.H0_H0 ;  /* 0x20000007ff497230 */ /* 0x000fe20000004100 */
[----:B------:R-:W-:-:S02]  /*8730*/  FFMA.FTZ R71, R10, R72, R71 ;  /* 0x000000480a477223 */ /* 0x000fc40000010047 */
[----:B------:R-:W-:Y:S01]  /*8740*/  FFMA.FTZ R107, R9, R72, R74 ;  /* 0x00000048096b7223 */ /* 0x000fe2000001004a */
[----:B------:R-:W-:Y:S01]  /*8750*/  IADD3 R72, R100, -0x80, RZ ;  /* 0xffffff8064487810 */ /* 0x000fe20007ffe0ff */
[----:B------:R-:W-:Y:S01]  /*8760*/  HADD2.F32 R74, -RZ, R6.H1_H1 ;  /* 0x30000006ff4a7230 */ /* 0x000fe20000004100 */
[----:B------:R-:W-:Y:S01]  /*8770*/  LOP3.LUT R100, R42, 0xff, RZ, 0xc0, !PT ;  /* 0x000000ff2a647812 */ /* 0x000fe200078ec0ff */
[-C--:B------:R-:W-:Y:S01]  /*8780*/  FFMA.FTZ R109, R51, R4.reuse, R82 ;  /* 0x00000004336d7223 */ /* 0x080fe20000010052 */
[----:B------:R-:W-:Y:S01]  /*8790*/  HADD2.F32 R6, -RZ, R7.H1_H1 ;  /* 0x30000007ff067230 */ /* 0x000fe20000004100 */
[----:B------:R-:W-:Y:S01]  /*87a0*/  SHF.R.U32.HI R82, RZ, 0x8, R36 ;  /* 0x00000008ff527819 */ /* 0x000fe20000011624 */
[-C--:B------:R-:W-:Y:S01]  /*87b0*/  FFMA.FTZ R7, R76, R4.reuse, R5 ;  /* 0x000000044c077223 */ /* 0x080fe20000010005 */
[----:B----4-:R-:W-:Y:S01]  /*87c0*/  LOP3.LUT R90, R43, 0xff, RZ, 0xc0, !PT ;  /* 0x000000ff2b5a7812 */ /* 0x010fe200078ec0ff */
[-C--:B------:R-:W-:Y:S01]  /*87d0*/  FFMA.FTZ R105, R77, R4.reuse, R71 ;  /* 0x000000044d697223 */ /* 0x080fe20000010047 */
[----:B------:R-:W-:Y:S01]  /*87e0*/  IADD3 R71, R100, -0x80, RZ ;  /* 0xffffff8064477810 */ /* 0x000fe20007ffe0ff */
[----:B------:R-:W-:Y:S01]  /*87f0*/  FFMA.FTZ R107, R50, R4, R107 ;  /* 0x00000004326b7223 */ /* 0x000fe2000001006b */
[----:B------:R-:W-:Y:S01]  /*8800*/  LOP3.LUT R100, R82, 0xff, RZ, 0xc0, !PT ;  /* 0x000000ff52647812 */ /* 0x000fe200078ec0ff */
[-C--:B------:R-:W-:Y:S01]  /*8810*/  FFMA.FTZ R82, R57, R74.reuse, R7 ;  /* 0x0000004a39527223 */ /* 0x080fe20000010007 */
[----:B------:R-:W-:Y:S01]  /*8820*/  IADD3 R104, R90, -0x80, RZ ;  /* 0xffffff805a687810 */ /* 0x000fe20007ffe0ff */
[-C--:B------:R-:W-:Y:S01]  /*8830*/  FFMA.FTZ R105, R78, R74.reuse, R105 ;  /* 0x0000004a4e697223 */ /* 0x080fe20000010069 */
[----:B------:R-:W4:Y:S01]  /*8840*/  LDS.64 R4, [UR4+0x2e0] ;  /* 0x0002e004ff047984 */ /* 0x000f220008000a00 */
[-C--:B------:R-:W-:Y:S01]  /*8850*/  FFMA.FTZ R82, R83, R73.reuse, R82 ;  /* 0x0000004953527223 */ /* 0x080fe20000010052 */
[----:B------:R-:W-:Y:S01]  /*8860*/  IADD3 R100, R100, -0x80, RZ ;  /* 0xffffff8064647810 */ /* 0x000fe20007ffe0ff */
[-C--:B------:R-:W-:Y:S01]  /*8870*/  FFMA.FTZ R90, R79, R74.reuse, R107 ;  /* 0x0000004a4f5a7223 */ /* 0x080fe2000001006b */
[----:B------:R-:W-:Y:S01]  /*8880*/  SHF.R.U32.HI R36, RZ, 0x10, R36 ;  /* 0x00000010ff247819 */ /* 0x000fe20000011624 */
[----:B------:R-:W-:Y:S01]  /*8890*/  FFMA.FTZ R109, R80, R74, R109 ;  /* 0x0000004a506d7223 */ /* 0x000fe2000001006d */
[----:B------:R-:W0:Y:S01]  /*88a0*/  I2F.F16 R75, R75 ;  /* 0x0000004b004b7306 */ /* 0x000e220000200c00 */
[----:B------:R-:W-:Y:S01]  /*88b0*/  FFMA.FTZ R7, R81, R6, R82 ;  /* 0x0000000651077223 */ /* 0x000fe20000010052 */
[----:B------:R-:W-:Y:S01]  /*88c0*/  SHF.R.U32.HI R82, RZ, 0x8, R37 ;  /* 0x00000008ff527819 */ /* 0x000fe20000011625 */
[-C--:B------:R-:W-:Y:S01]  /*88d0*/  FFMA.FTZ R105, R84, R73.reuse, R105 ;  /* 0x0000004954697223 */ /* 0x080fe20000010069 */
[----:B------:R-:W-:Y:S01]  /*88e0*/  LOP3.LUT R36, R36, 0xff, RZ, 0xc0, !PT ;  /* 0x000000ff24247812 */ /* 0x000fe200078ec0ff */
[-C--:B------:R-:W-:Y:S01]  /*88f0*/  FFMA.FTZ R107, R85, R73.reuse, R90 ;  /* 0x00000049556b7223 */ /* 0x080fe2000001005a */
[----:B------:R-:W-:Y:S01]  /*8900*/  SHF.R.U32.HI R90, RZ, 0x10, R37 ;  /* 0x00000010ff5a7819 */ /* 0x000fe20000011625 */
[----:B------:R-:W-:Y:S01]  /*8910*/  FFMA.FTZ R109, R86, R73, R109 ;  /* 0x00000049566d7223 */ /* 0x000fe2000001006d */
[----:B------:R-:W-:Y:S01]  /*8920*/  LOP3.LUT R82, R82, 0xff, RZ, 0xc0, !PT ;  /* 0x000000ff52527812 */ /* 0x000fe200078ec0ff */
[----:B------:R-:W-:Y:S01]  /*8930*/  FMUL.FTZ R7, R7, R0 ;  /* 0x0000000007077220 */ /* 0x000fe20000410000 */
[----:B------:R-:W-:Y:S01]  /*8940*/  LOP3.LUT R90, R90, 0xff, RZ, 0xc0, !PT ;  /* 0x000000ff5a5a7812 */ /* 0x000fe200078ec0ff */
[-C--:B------:R-:W-:Y:S01]  /*8950*/  FFMA.FTZ R105, R87, R6.reuse, R105 ;  /* 0x0000000657697223 */ /* 0x080fe20000010069 */
[----:B------:R-:W-:Y:S01]  /*8960*/  IADD3 R37, R82, -0x80, RZ ;  /* 0xffffff8052257810 */ /* 0x000fe20007ffe0ff */
[-C--:B------:R-:W-:Y:S01]  /*8970*/  FFMA.FTZ R107, R88, R6.reuse, R107 ;  /* 0x00000006586b7223 */ /* 0x080fe2000001006b */
[----:B------:R-:W-:Y:S01]  /*8980*/  F2FP.PACK_AB R7, RZ, R7 ;  /* 0x00000007ff07723e */ /* 0x000fe200000000ff */
[----:B------:R-:W-:Y:S01]  /*8990*/  FFMA.FTZ R6, R89, R6, R109 ;  /* 0x0000000659067223 */ /* 0x000fe2000001006d */
[----:B------:R-:W-:Y:S01]  /*89a0*/  IADD3 R82, R90, -0x80, RZ ;  /* 0xffffff805a527810 */ /* 0x000fe20007ffe0ff */
[----:B------:R-:W-:Y:S01]  /*89b0*/  FMUL.FTZ R107, R107, R8 ;  /* 0x000000086b6b7220 */ /* 0x000fe20000410000 */
[----:B------:R5:W0:Y:S01]  /*89c0*/  I2F.F16 R73, R100 ;  /* 0x0000006400497306 */ /* 0x000a220000200c00 */
[----:B------:R-:W-:Y:S01]  /*89d0*/  FMUL.FTZ R6, R6, R23 ;  /* 0x0000001706067220 */ /* 0x000fe20000410000 */
[----:B------:R-:W-:Y:S01]  /*89e0*/  HADD2 R53, R7.H0_H0, R53.H0_H0 ;  /* 0x2000003507357230 */ /* 0x000fe20000000800 */
[----:B------:R-:W-:Y:S01]  /*89f0*/  SHF.R.U32.HI R7, RZ, 0x8, R38 ;  /* 0x00000008ff077819 */ /* 0x000fe20000011626 */
[----:B------:R-:W-:Y:S01]  /*8a00*/  FMUL.FTZ R105, R105, R2 ;  /* 0x0000000269697220 */ /* 0x000fe20000410000 */
[----:B------:R-:W-:-:S02]  /*8a10*/  F2FP.PACK_AB R107, RZ, R107 ;  /* 0x0000006bff6b723e */ /* 0x000fc400000000ff */
[----:B------:R-:W-:Y:S01]  /*8a20*/  F2FP.PACK_AB R6, RZ, R6 ;  /* 0x00000006ff06723e */ /* 0x000fe200000000ff */
[----:B------:R-:W0:Y:S01]  /*8a30*/  I2F.F16 R47, R47 ;  /* 0x0000002f002f7306 */ /* 0x000e220000200c00 */
[----:B------:R-:W-:Y:S01]  /*8a40*/  LOP3.LUT R90, R7, 0xff, RZ, 0xc0, !PT ;  /* 0x000000ff075a7812 */ /* 0x000fe200078ec0ff */
[----:B------:R-:W-:Y:S01]  /*8a50*/  HADD2 R59, R107.H0_H0, R59.H0_H0 ;  /* 0x2000003b6b3b7230 */ /* 0x000fe20000000800 */
[----:B------:R-:W-:Y:S01]  /*8a60*/  F2FP.PACK_AB R105, RZ, R105 ;  /* 0x00000069ff69723e */ /* 0x000fe200000000ff */
[----:B------:R-:W-:Y:S01]  /*8a70*/  HADD2 R61, R6.H0_H0, R61.H0_H0 ;  /* 0x2000003d063d7230 */ /* 0x000fe20000000800 */
[----:B-----5:R-:W-:Y:S01]  /*8a80*/  SHF.R.U32.HI R100, RZ, 0x10, R38 ;  /* 0x00000010ff647819 */ /* 0x020fe20000011626 */
[----:B------:R-:W5:Y:S01]  /*8a90*/  LDS.64 R6, [UR4+0x2e8] ;  /* 0x0002e804ff067984 */ /* 0x000f620008000a00 */
[----:B------:R-:W-:Y:S01]  /*8aa0*/  IADD3 R38, R90, -0x80, RZ ;  /* 0xffffff805a267810 */ /* 0x000fe20007ffe0ff */
[--C-:B----4-:R-:W-:Y:S01]  /*8ab0*/  HADD2.F32 R107, -RZ, R4.reuse.H0_H0 ;  /* 0x20000004ff6b7230 */ /* 0x110fe20000004100 */
[--C-:B------:R-:W-:Y:S01]  /*8ac0*/  SHF.R.U32.HI R90, RZ, 0x8, R39.reuse ;  /* 0x00000008ff5a7819 */ /* 0x100fe20000011627 */
[----:B------:R-:W-:Y:S01]  /*8ad0*/  HADD2.F32 R4, -RZ, R4.H1_H1 ;  /* 0x30000004ff047230 */ /* 0x000fe20000004100 */
[----:B------:R-:W-:Y:S01]  /*8ae0*/  SHF.R.U32.HI R39, RZ, 0x10, R39 ;  /* 0x00000010ff277819 */ /* 0x000fe20000011627 */
[----:B------:R-:W-:Y:S01]  /*8af0*/  HADD2 R58, R105.H0_H0, R58.H0_H0 ;  /* 0x2000003a693a7230 */ /* 0x000fe20000000800 */
[-C--:B------:R-:W-:Y:S01]  /*8b00*/  FFMA.FTZ R109, R14, R107.reuse, RZ ;  /* 0x0000006b0e6d7223 */ /* 0x080fe200000100ff */
[--C-:B------:R-:W-:Y:S01]  /*8b10*/  HADD2.F32 R105, -RZ, R5.reuse.H0_H0 ;  /* 0x20000005ff697230 */ /* 0x100fe20000004100 */
[-C--:B------:R-:W-:Y:S01]  /*8b20*/  FFMA.FTZ R12, R12, R107.reuse, RZ ;  /* 0x0000006b0c0c7223 */ /* 0x080fe200000100ff */
[----:B------:R-:W-:Y:S01]  /*8b30*/  HADD2.F32 R5, -RZ, R5.H1_H1 ;  /* 0x30000005ff057230 */ /* 0x000fe20000004100 */
[-C--:B------:R-:W-:Y:S01]  /*8b40*/  FFMA.FTZ R14, R11, R107.reuse, RZ ;  /* 0x0000006b0b0e7223 */ /* 0x080fe200000100ff */
[----:B------:R-:W-:Y:S01]  /*8b50*/  LOP3.LUT R39, R39, 0xff, RZ, 0xc0, !PT ;  /* 0x000000ff27277812 */ /* 0x000fe200078ec0ff */
[----:B------:R-:W-:Y:S01]  /*8b60*/  FFMA.FTZ R48, R48, R107, RZ ;  /* 0x0000006b30307223 */ /* 0x000fe200000100ff */
[----:B------:R-:W-:Y:S01]  /*8b70*/  LOP3.LUT R100, R100, 0xff, RZ, 0xc0, !PT ;  /* 0x000000ff64647812 */ /* 0x000fe200078ec0ff */
[-C--:B------:R-:W-:Y:S01]  /*8b80*/  FFMA.FTZ R109, R24, R4.reuse, R109 ;  /* 0x00000004186d7223 */ /* 0x080fe2000001006d */
[----:B------:R-:W-:Y:S01]  /*8b90*/  SHF.R.U32.HI R24, RZ, 0x10, R40 ;  /* 0x00000010ff187819 */ /* 0x000fe20000011628 */
[-C--:B------:R-:W-:Y:S01]  /*8ba0*/  FFMA.FTZ R25, R25, R4.reuse, R12 ;  /* 0x0000000419197223 */ /* 0x080fe2000001000c */
[----:B------:R-:W-:Y:S01]  /*8bb0*/  LOP3.LUT R90, R90, 0xff, RZ, 0xc0, !PT ;  /* 0x000000ff5a5a7812 */ /* 0x000fe200078ec0ff */
[-C--:B------:R-:W-:Y:S01]  /*8bc0*/  FFMA.FTZ R14, R55, R4.reuse, R14 ;  /* 0x00000004370e7223 */ /* 0x080fe2000001000e */
[----:B------:R-:W-:Y:S01]  /*8bd0*/  IADD3 R55, R39, -0x80, RZ ;  /* 0xffffff8027377810 */ /* 0x000fe20007ffe0ff */
[----:B------:R-:W-:Y:S01]  /*8be0*/  FFMA.FTZ R48, R69, R4, R48 ;  /* 0x0000000445307223 */ /* 0x000fe20000010030 */
[----:B------:R-:W-:Y:S01]  /*8bf0*/  SHF.R.U32.HI R4, RZ, 0x8, R40 ;  /* 0x00000008ff047819 */ /* 0x000fe20000011628 */
[-C--:B------:R-:W-:Y:S01]  /*8c00*/  FFMA.FTZ R60, R60, R105.reuse, R109 ;  /* 0x000000693c3c7223 */ /* 0x080fe2000001006d */
[----:B------:R-:W-:Y:S01]  /*8c10*/  IADD3 R36, R36, -0x80, RZ ;  /* 0xffffff8024247810 */ /* 0x000fe20007ffe0ff */
[-C--:B------:R-:W-:Y:S01]  /*8c20*/  FFMA.FTZ R48, R56, R105.reuse, R48 ;  /* 0x0000006938307223 */ /* 0x080fe20000010030 */
[----:B------:R-:W-:Y:S01]  /*8c30*/  LOP3.LUT R4, R4, 0xff, RZ, 0xc0, !PT ;  /* 0x000000ff04047812 */ /* 0x000fe200078ec0ff */
[-C--:B------:R-:W-:Y:S01]  /*8c40*/  FFMA.FTZ R25, R54, R105.reuse, R25 ;  /* 0x0000006936197223 */ /* 0x080fe20000010019 */
[----:B------:R-:W-:Y:S01]  /*8c50*/  IADD3 R100, R100, -0x80, RZ ;  /* 0xffffff8064647810 */ /* 0x000fe20007ffe0ff */
[----:B------:R-:W-:Y:S01]  /*8c60*/  FFMA.FTZ R68, R68, R105, R14 ;  /* 0x0000006944447223 */ /* 0x000fe2000001000e */
[----:B------:R-:W-:Y:S01]  /*8c70*/  IADD3 R40, R4, -0x80, RZ ;  /* 0xffffff8004287810 */ /* 0x000fe20007ffe0ff */
[-C--:B------:R-:W-:Y:S01]  /*8c80*/  FFMA.FTZ R48, R30, R5.reuse, R48 ;  /* 0x000000051e307223 */ /* 0x080fe20000010030 */
[----:B------:R-:W-:Y:S01]  /*8c90*/  LOP3.LUT R4, R24, 0xff, RZ, 0xc0, !PT ;  /* 0x000000ff18047812 */ /* 0x000fe200078ec0ff */
[-C--:B------:R-:W-:Y:S01]  /*8ca0*/  FFMA.FTZ R13, R13, R5.reuse, R60 ;  /* 0x000000050d0d7223 */ /* 0x080fe2000001003c */
[----:B------:R-:W-:Y:S01]  /*8cb0*/  SHF.R.U32.HI R30, RZ, 0x8, R41 ;  /* 0x00000008ff1e7819 */ /* 0x000fe20000011629 */
[-C--:B------:R-:W-:Y:S01]  /*8cc0*/  FFMA.FTZ R25, R10, R5.reuse, R25 ;  /* 0x000000050a197223 */ /* 0x080fe20000010019 */
[----:B------:R-:W-:Y:S01]  /*8cd0*/  IADD3 R10, R4, -0x80, RZ ;  /* 0xffffff80040a7810 */ /* 0x000fe20007ffe0ff */
[----:B------:R-:W-:Y:S01]  /*8ce0*/  FFMA.FTZ R39, R9, R5, R68 ;  /* 0x0000000509277223 */ /* 0x000fe20000010044 */
[----:B------:R-:W-:Y:S01]  /*8cf0*/  LOP3.LUT R30, R30, 0xff, RZ, 0xc0, !PT ;  /* 0x000000ff1e1e7812 */ /* 0x000fe200078ec0ff */
[----:B------:R4:W0:Y:S01]  /*8d00*/  I2F.F16 R9, R40 ;  /* 0x0000002800097306 */ /* 0x0008220000200c00 */
[--C-:B-----5:R-:W-:Y:S01]  /*8d10*/  HADD2.F32 R24, -RZ, R6.reuse.H0_H0 ;  /* 0x20000006ff187230 */ /* 0x120fe20000004100 */
[----:B------:R-:W-:Y:S01]  /*8d20*/  SHF.R.U32.HI R41, RZ, 0x10, R41 ;  /* 0x00000010ff297819 */ /* 0x000fe20000011629 */
[----:B------:R-:W-:Y:S01]  /*8d30*/  HADD2.F32 R6, -RZ, R6.H1_H1 ;  /* 0x30000006ff067230 */ /* 0x000fe20000004100 */
[----:B------:R-:W-:Y:S01]  /*8d40*/  IADD3 R90, R90, -0x80, RZ ;  /* 0xffffff805a5a7810 */ /* 0x000fe20007ffe0ff */
[--C-:B------:R-:W-:Y:S01]  /*8d50*/  HADD2.F32 R5, -RZ, R7.reuse.H0_H0 ;  /* 0x20000007ff057230 */ /* 0x100fe20000004100 */
[-C--:B------:R-:W-:Y:S01]  /*8d60*/  FFMA.FTZ R76, R76, R24.reuse, R13 ;  /* 0x000000184c4c7223 */ /* 0x080fe2000001000d */
[----:B------:R-:W-:Y:S01]  /*8d70*/  IADD3 R13, R30, -0x80, RZ ;  /* 0xffffff801e0d7810 */ /* 0x000fe20007ffe0ff */
[-C--:B------:R-:W-:Y:S01]  /*8d80*/  FFMA.FTZ R25, R77, R24.reuse, R25 ;  /* 0x000000184d197223 */ /* 0x080fe20000010019 */
[----:B------:R-:W-:Y:S01]  /*8d90*/  HADD2.F32 R4, -RZ, R7.H1_H1 ;  /* 0x30000007ff047230 */ /* 0x000fe20000004100 */
[-C--:B------:R-:W-:Y:S01]  /*8da0*/  FFMA.FTZ R39, R50, R24.reuse, R39 ;  /* 0x0000001832277223 */ /* 0x080fe20000010027 */
[----:B------:R-:W-:Y:S01]  /*8db0*/  SHF.R.U32.HI R7, RZ, 0x8, R42 ;  /* 0x00000008ff077819 */ /* 0x000fe2000001162a */
        /* <DEDUP_REMOVED lines=13> */
[----:B------:R-:W0:Y:S01]  /*8e90*/  I2F.F16 R29, R29 ;  /* 0x0000001d001d7306 */ /* 0x000e220000200c00 */
[-C--:B------:R-:W-:Y:S01]  /*8ea0*/  FFMA.FTZ R85, R85, R5.reuse, R30 ;  /* 0x0000000555557223 */ /* 0x080fe2000001001e */
[----:B------:R-:W-:Y:S01]  /*8eb0*/  IADD3 R30, R42, -0x80, RZ ;  /* 0xffffff802a1e7810 */ /* 0x000fe20007ffe0ff */
[----:B------:R-:W-:Y:S01]  /*8ec0*/  FFMA.FTZ R51, R86, R5, R51 ;  /* 0x0000000556337223 */ /* 0x000fe20000010033 */
[--C-:B------:R-:W-:Y:S01]  /*8ed0*/  SHF.R.U32.HI R5, RZ, 0x8, R43.reuse ;  /* 0x00000008ff057819 */ /* 0x100fe2000001162b */
[-C--:B------:R-:W-:Y:S01]  /*8ee0*/  FFMA.FTZ R81, R81, R4.reuse, R76 ;  /* 0x0000000451517223 */ /* 0x080fe2000001004c */
[----:B------:R-:W-:Y:S01]  /*8ef0*/  SHF.R.U32.HI R43, RZ, 0x10, R43 ;  /* 0x00000010ff2b7819 */ /* 0x000fe2000001162b */
[-C--:B------:R-:W-:Y:S01]  /*8f00*/  FFMA.FTZ R87, R87, R4.reuse, R84 ;  /* 0x0000000457577223 */ /* 0x080fe20000010054 */
[----:B------:R-:W-:Y:S01]  /*8f10*/  LOP3.LUT R5, R5, 0xff, RZ, 0xc0, !PT ;  /* 0x000000ff05057812 */ /* 0x000fe200078ec0ff */
[----:B------:R-:W0:Y:S01]  /*8f20*/  I2F.F16 R66, R66 ;  /* 0x0000004200427306 */ /* 0x000e220000200c00 */
[----:B------:R-:W-:Y:S01]  /*8f30*/  LOP3.LUT R43, R43, 0xff, RZ, 0xc0, !PT ;  /* 0x000000ff2b2b7812 */ /* 0x000fe200078ec0ff */
[----:B------:R-:W-:Y:S01]  /*8f40*/  FFMA.FTZ R85, R88, R4, R85 ;  /* 0x0000000458557223 */ /* 0x000fe20000010055 */
[----:B------:R-:W-:Y:S01]  /*8f50*/  IADD3 R5, R5, -0x80, RZ ;  /* 0xffffff8005057810 */ /* 0x000fe20007ffe0ff */
[----:B------:R-:W-:Y:S01]  /*8f60*/  FMUL.FTZ R81, R81, R0 ;  /* 0x0000000051517220 */ /* 0x000fe20000410000 */
[----:B----4-:R-:W-:Y:S01]  /*8f70*/  IADD3 R40, R43, -0x80, RZ ;  /* 0xffffff802b287810 */ /* 0x010fe20007ffe0ff */
[----:B------:R-:W-:-:S02]  /*8f80*/  FMUL.FTZ R87, R87, R2 ;  /* 0x0000000257577220 */ /* 0x000fc40000410000 */
[----:B------:R-:W4:Y:S01]  /*8f90*/  I2F.F16 R67, R67 ;  /* 0x0000004300437306 */ /* 0x000f220000200c00 */
[----:B------:R-:W-:Y:S01]  /*8fa0*/  FFMA.FTZ R4, R89, R4, R51 ;  /* 0x0000000459047223 */ /* 0x000fe20000010033 */
[----:B------:R-:W-:Y:S01]  /*8fb0*/  F2FP.PACK_AB R81, RZ, R81 ;  /* 0x00000051ff51723e */ /* 0x000fe200000000ff */
[----:B------:R-:W-:Y:S01]  /*8fc0*/  FMUL.FTZ R41, R85, R8 ;  /* 0x0000000855297220 */ /* 0x000fe20000410000 */
[----:B------:R-:W-:Y:S01]  /*8fd0*/  F2FP.PACK_AB R87, RZ, R87 ;  /* 0x00000057ff57723e */ /* 0x000fe200000000ff */
[----:B------:R-:W-:Y:S02]  /*8fe0*/  FMUL.FTZ R42, R4, R23 ;  /* 0x00000017042a7220 */ /* 0x000fe40000410000 */
[----:B------:R-:W-:Y:S01]  /*8ff0*/  HADD2 R62, R81.H0_H0, R62.H0_H0 ;  /* 0x2000003e513e7230 */ /* 0x000fe20000000800 */
[----:B------:R-:W0:Y:S01]  /*9000*/  I2F.F16 R72, R72 ;  /* 0x0000004800487306 */ /* 0x000e220000200c00 */
[----:B------:R-:W-:Y:S01]  /*9010*/  F2FP.PACK_AB R41, RZ, R41 ;  /* 0x00000029ff29723e */ /* 0x000fe200000000ff */
[----:B------:R-:W-:Y:S01]  /*9020*/  HADD2 R63, R87.H0_H0, R63.H0_H0 ;  /* 0x2000003f573f7230 */ /* 0x000fe20000000800 */
[----:B------:R-:W-:-:S05]  /*9030*/  F2FP.PACK_AB R42, RZ, R42 ;  /* 0x0000002aff2a723e */ /* 0x000fca00000000ff */
[----:B------:R-:W0:Y:S08]  /*9040*/  I2F.F16 R71, R71 ;  /* 0x0000004700477306 */ /* 0x000e300000200c00 */
[----:B------:R0:W0:Y:S08]  /*9050*/  I2F.F16 R74, R104 ;  /* 0x00000068004a7306 */ /* 0x0000300000200c00 */
[----:B------:R-:W0:Y:S08]  /*9060*/  I2F.F16 R36, R36 ;  /* 0x0000002400247306 */ /* 0x000e300000200c00 */
[----:B------:R-:W0:Y:S08]  /*9070*/  I2F.F16 R37, R37 ;  /* 0x0000002500257306 */ /* 0x000e300000200c00 */
[----:B------:R-:W0:Y:S08]  /*9080*/  I2F.F16 R82, R82 ;  /* 0x0000005200527306 */ /* 0x000e300000200c00 */
[----:B------:R-:W0:Y:S08]  /*9090*/  I2F.F16 R38, R38 ;  /* 0x0000002600267306 */ /* 0x000e300000200c00 */
[----:B------:R0:W0:Y:S08]  /*90a0*/  I2F.F16 R11, R100 ;  /* 0x00000064000b7306 */ /* 0x0000300000200c00 */
[----:B------:R0:W0:Y:S08]  /*90b0*/  I2F.F16 R12, R90 ;  /* 0x0000005a000c7306 */ /* 0x0000300000200c00 */
[----:B------:R0:W0:Y:S08]  /*90c0*/  I2F.F16 R14, R55 ;  /* 0x00000037000e7306 */ /* 0x0000300000200c00 */
[----:B------:R-:W0:Y:S08]  /*90d0*/  I2F.F16 R10, R10 ;  /* 0x0000000a000a7306 */ /* 0x000e300000200c00 */
[----:B------:R-:W0:Y:S08]  /*90e0*/  I2F.F16 R13, R13 ;  /* 0x0000000d000d7306 */ /* 0x000e300000200c00 */
[----:B------:R-:W0:Y:S08]  /*90f0*/  I2F.F16 R24, R24 ;  /* 0x0000001800187306 */ /* 0x000e300000200c00 */
[----:B------:R0:W0:Y:S08]  /*9100*/  I2F.F16 R25, R7 ;  /* 0x0000000700197306 */ /* 0x0000300000200c00 */
[----:B------:R-:W0:Y:S08]  /*9110*/  I2F.F16 R30, R30 ;  /* 0x0000001e001e7306 */ /* 0x000e300000200c00 */
[----:B------:R0:W0:Y:S08]  /*9120*/  I2F.F16 R39, R5 ;  /* 0x0000000500277306 */ /* 0x0000300000200c00 */
[----:B------:R-:W0:Y:S01]  /*9130*/  I2F.F16 R40, R40 ;  /* 0x0000002800287306 */ /* 0x000e220000200c00 */
        /* <DEDUP_REMOVED lines=55> */
[--C-:B------:R-:W-:Y:S01]  /*94b0*/  HADD2.F32 R6, -RZ, R7.reuse.H0_H0 ;  /* 0x20000007ff067230 */ /* 0x100fe20000004100 */
[C---:B------:R-:W-:Y:S01]  /*94c0*/  FFMA.FTZ R55, R51.reuse, R50, R55 ;  /* 0x0000003233377223 */ /* 0x040fe20000010037 */
[----:B------:R-:W-:Y:S01]  /*94d0*/  HADD2.F32 R5, -RZ, R10.H0_H0 ;  /* 0x2000000aff057230 */ /* 0x000fe20000004100 */
[----:B------:R-:W-:Y:S01]  /*94e0*/  FFMA.FTZ R57, R51, R56, R57 ;  /* 0x0000003833397223 */ /* 0x000fe20000010039 */
[----:B------:R-:W-:Y:S02]  /*94f0*/  HADD2.F32 R48, -RZ, R24.H0_H0 ;  /* 0x20000018ff307230 */ /* 0x000fe40000004100 */
        /* <DEDUP_REMOVED lines=27> */
.L_x_1677:
        /* <DEDUP_REMOVED lines=9> */
[--C-:B0-----:R-:W-:Y:S02]  /*9740*/  HADD2.F32 R43, -RZ, R4.reuse.H0_H0 ;  /* 0x20000004ff2b7230 */ /* 0x101fe40000004100 */
        /* <DEDUP_REMOVED lines=23> */
[----:B-1----:R-:W-:Y:S01]  /*98c0*/  HADD2.F32 R4, -RZ, R6.H0_H0 ;  /* 0x20000006ff047230 */ /* 0x002fe20000004100 */
[----:B------:R-:W-:Y:S01]  /*98d0*/  FFMA.FTZ R51, R54, R50, R51 ;  /* 0x0000003236337223 */ /* 0x000fe20000010033 */
[----:B------:R-:W-:Y:S01]  /*98e0*/  HADD2.F32 R54, -RZ, R70.H0_H0 ;  /* 0x20000046ff367230 */ /* 0x000fe20000004100 */
[-C--:B------:R-:W-:Y:S01]  /*98f0*/  FFMA.FTZ R55, R57, R48.reuse, R55 ;  /* 0x0000003039377223 */ /* 0x080fe20000010037 */
[----:B------:R-:W-:Y:S01]  /*9900*/  HADD2.F32 R57, -RZ, R71.H0_H0 ;  /* 0x20000047ff397230 */ /* 0x000fe20000004100 */
[----:B------:R-:W-:Y:S01]  /*9910*/  FFMA.FTZ R43, R60, R48, R43 ;  /* 0x000000303c2b7223 */ /* 0x000fe2000001002b */
[----:B------:R-:W-:Y:S01]  /*9920*/  HADD2.F32 R48, -RZ, R75.H0_H0 ;  /* 0x2000004bff307230 */ /* 0x000fe20000004100 */
[----:B------:R-:W-:Y:S01]  /*9930*/  FFMA.FTZ R5, R54, R4, R5 ;  /* 0x0000000436057223 */ /* 0x000fe20000010005 */
[----:B------:R-:W-:Y:S01]  /*9940*/  HADD2.F32 R54, -RZ, R72.H0_H0 ;  /* 0x20000048ff367230 */ /* 0x000fe20000004100 */
[-C--:B------:R-:W-:Y:S01]  /*9950*/  FFMA.FTZ R55, R56, R50.reuse, R55 ;  /* 0x0000003238377223 */ /* 0x080fe20000010037 */
[----:B------:R-:W-:Y:S01]  /*9960*/  HADD2.F32 R6, -RZ, R6.H1_H1 ;  /* 0x30000006ff067230 */ /* 0x000fe20000004100 */
        /* <DEDUP_REMOVED lines=24> */
[----:B------:R-:W-:Y:S01]  /*9af0*/  FFMA.FTZ R48, R55, R48, R43 ;  /* 0x0000003037307223 */ /* 0x000fe2000001002b */
[----:B------:R-:W-:Y:S01]  /*9b00*/  HADD2.F32 R54, -RZ, R31.H0_H0 ;  /* 0x2000001fff367230 */ /* 0x000fe20000004100 */
[-C--:B------:R-:W-:Y:S01]  /*9b10*/  FFMA.FTZ R5, R5, R7.reuse, R4 ;  /* 0x0000000705057223 */ /* 0x080fe20000010004 */
        /* <DEDUP_REMOVED lines=16> */
.L_x_1678:
        /* <DEDUP_REMOVED lines=87> */
.L_x_1679:
        /* <DEDUP_REMOVED lines=21> */
[----:B------:R-:W-:-:S02]  /*a2e0*/  FFMA.FTZ R41, R68, R41, RZ ;  /* 0x0000002944297223 */ /* 0x000fc400000100ff */
[-C--:B------:R-:W-:Y:S01]  /*a2f0*/  FFMA.FTZ R5, R50, R4.reuse, R5 ;  /* 0x0000000432057223 */ /* 0x080fe20000010005 */
[----:B------:R-:W-:Y:S01]  /*a300*/  HADD2.F32 R50, -RZ, R82.H0_H0 ;  /* 0x20000052ff327230 */ /* 0x000fe20000004100 */
[-C--:B------:R-:W-:Y:S01]  /*a310*/  FFMA.FTZ R51, R56, R4.reuse, R51 ;  /* 0x0000000438337223 */ /* 0x080fe20000010033 */
[----:B------:R-:W-:Y:S01]  /*a320*/  HADD2.F32 R56, -RZ, R14.H0_H0 ;  /* 0x2000000eff387230 */ /* 0x000fe20000004100 */
[-C--:B------:R-:W-:Y:S01]  /*a330*/  FFMA.FTZ R55, R54, R4.reuse, R55 ;  /* 0x0000000436377223 */ /* 0x080fe20000010037 */
[----:B------:R-:W-:Y:S01]  /*a340*/  HADD2.F32 R54, -RZ, R11.H0_H0 ;  /* 0x2000000bff367230 */ /* 0x000fe20000004100 */
[----:B------:R-:W-:Y:S02]  /*a350*/  FFMA.FTZ R41, R57, R4, R41 ;  /* 0x0000000439297223 */ /* 0x000fe40000010029 */
        /* <DEDUP_REMOVED lines=13> */
[----:B------:R-:W-:Y:S01]  /*a430*/  HADD2.F32 R6, -RZ, R6.H1_H1 ;  /* 0x30000006ff067230 */ /* 0x000fe20000004100 */
[----:B------:R-:W-:Y:S01]  /*a440*/  FFMA.FTZ R54, R41, R43, R42 ;  /* 0x0000002b29367223 */ /* 0x000fe2000001002a */
[----:B------:R-:W-:-:S02]  /*a450*/  HADD2.F32 R42, -RZ, R7.H0_H0 ;  /* 0x20000007ff2a7230 */ /* 0x000fc40000004100 */
[----:B------:R-:W-:Y:S01]  /*a460*/  HADD2.F32 R41, -RZ, R7.H1_H1 ;  /* 0x30000007ff297230 */ /* 0x000fe20000004100 */
[-C--:B------:R-:W-:Y:S01]  /*a470*/  FFMA.FTZ R7, R51, R5.reuse, R4 ;  /* 0x0000000533077223 */ /* 0x080fe20000010004 */
[----:B------:R-:W-:Y:S02]  /*a480*/  HADD2.F32 R43, -RZ, R72.H0_H0 ;  /* 0x20000048ff2b7230 */ /* 0x000fe40000004100 */
        /* <DEDUP_REMOVED lines=23> */
[----:B------:R-:W-:Y:S01]  /*a600*/  FFMA.FTZ R42, R51, R42, R5 ;  /* 0x0000002a332a7223 */ /* 0x000fe20000010005 */
[----:B------:R-:W-:Y:S01]  /*a610*/  HADD2.F32 R54, -RZ, R32.H0_H0 ;  /* 0x20000020ff367230 */ /* 0x000fe20000004100 */
[-C--:B------:R-:W-:Y:S02]  /*a620*/  FFMA.FTZ R5, R7, R41.reuse, R4 ;  /* 0x0000002907057223 */ /* 0x080fe40000010004 */
        /* <DEDUP_REMOVED lines=15> */
.L_x_1680:
[----:B0-----:R-:W0:Y:S01]  /*a720*/  LDS.64 R4, [UR4+0x1f0] ;  /* 0x0001f004ff047984 */ /* 0x001e220008000a00 */
[----:B------:R-:W-:Y:S01]  /*a730*/  HADD2.F32 R29, -RZ, R29.H0_H0 ;  /* 0x2000001dff1d7230 */ /* 0x000fe20000004100 */
[----:B------:R-:W-:Y:S01]  /*a740*/  PRMT R33, R33, 0x5410, R34 ;  /* 0x0000541021217816 */ /* 0x000fe20000000022 */
[----:B------:R-:W-:Y:S01]  /*a750*/  HADD2.F32 R28, -RZ, R28.H0_H0 ;  /* 0x2000001cff1c7230 */ /* 0x000fe20000004100 */
[----:B------:R-:W1:Y:S01]  /*a760*/  LDS.64 R6, [UR4+0x1f8] ;  /* 0x0001f804ff067984 */ /* 0x000e620008000a00 */
[----:B------:R-:W-:Y:S01]  /*a770*/  HADD2.F32 R66, -RZ, R66.H0_H0 ;  /* 0x20000042ff427230 */ /* 0x000fe20000004100 */
[----:B------:R-:W-:Y:S01]  /*a780*/  PRMT R35, R35, 0x5410, R46 ;  /* 0x0000541023237816 */ /* 0x000fe2000000002e */
[----:B------:R-:W-:Y:S01]  /*a790*/  HADD2.F32 R67, -RZ, R67.H0_H0 ;  /* 0x20000043ff437230 */ /* 0x000fe20000004100 */
[C---:B------:R-:W-:Y:S01]  /*a7a0*/  IMAD.WIDE R44, R3.reuse, 0x8, R44 ;  /* 0x00000008032c7825 */ /* 0x040fe200078e022c */
[----:B------:R-:W-:Y:S01]  /*a7b0*/  HADD2.F32 R73, -RZ, R73.H0_H0 ;  /* 0x20000049ff497230 */ /* 0x000fe20000004100 */
[----:B------:R-:W-:Y:S01]  /*a7c0*/  IADD3 R96, R96, 0x20, RZ ;  /* 0x0000002060607810 */ /* 0x000fe20007ffe0ff */
[----:B------:R-:W-:Y:S01]  /*a7d0*/  HADD2.F32 R37, -RZ, R37.H0_H0 ;  /* 0x20000025ff257230 */ /* 0x000fe20000004100 */
[----:B------:R-:W-:Y:S01]  /*a7e0*/  IMAD.WIDE R102, R3, 0x8, R102 ;  /* 0x0000000803667825 */ /* 0x000fe200078e0266 */
        /* <DEDUP_REMOVED lines=36> */
[----:B-1----:R-:W-:Y:S01]  /*aa30*/  HADD2.F32 R51, -RZ, R7.H0_H0 ;  /* 0x20000007ff337230 */ /* 0x002fe20000004100 */
[----:B------:R-:W-:Y:S01]  /*aa40*/  FFMA.FTZ R4, R12, R4, R41 ;  /* 0x000000040c047223 */ /* 0x000fe20000010029 */
        /* <DEDUP_REMOVED lines=14> */
[----:B------:R-:W-:Y:S01]  /*ab30*/  HADD2.F32 R32, -RZ, R32.H0_H0 ;  /* 0x20000020ff207230 */ /* 0x000fe20000004100 */
[----:B------:R-:W-:-:S02]  /*ab40*/  FFMA.FTZ R7, R70, R11, R5 ;  /* 0x0000000b46077223 */ /* 0x000fc40000010005 */
[-C--:B------:R-:W-:Y:S02]  /*ab50*/  FFMA.FTZ R55, R72, R11.reuse, R4 ;  /* 0x0000000b48377223 */ /* 0x080fe40000010004 */
[----:B------:R-:W0:Y:S01]  /*ab60*/  LDS.64 R4, [UR4+0x270] ;  /* 0x00027004ff047984 */ /* 0x000e220008000a00 */
[----:B------:R-:W-:Y:S01]  /*ab70*/  FFMA.FTZ R43, R75, R48, R43 ;  /* 0x000000304b2b7223 */ /* 0x000fe2000001002b */
[----:B------:R-:W-:Y:S01]  /*ab80*/  HADD2.F32 R48, -RZ, R13.H0_H0 ;  /* 0x2000000dff307230 */ /* 0x000fe20000004100 */
[-C--:B------:R-:W-:Y:S02]  /*ab90*/  FFMA.FTZ R54, R71, R11.reuse, R54 ;  /* 0x0000000b47367223 */ /* 0x080fe40000010036 */
[----:B------:R-:W-:Y:S01]  /*aba0*/  FFMA.FTZ R11, R74, R11, R43 ;  /* 0x0000000b4a0b7223 */ /* 0x000fe2000001002b */
[----:B------:R-:W-:Y:S01]  /*abb0*/  HADD2.F32 R43, -RZ, R10.H0_H0 ;  /* 0x2000000aff2b7230 */ /* 0x000fe20000004100 */
[-C--:B------:R-:W-:Y:S02]  /*abc0*/  FFMA.FTZ R10, R9, R6.reuse, R7 ;  /* 0x00000006090a7223 */ /* 0x080fe40000010007 */
[----:B------:R-:W-:-:S02]  /*abd0*/  FFMA.FTZ R55, R48, R6, R55 ;  /* 0x0000000630377223 */ /* 0x000fc40000010037 */
[-C--:B------:R-:W-:Y:S02]  /*abe0*/  FFMA.FTZ R54, R25, R6.reuse, R54 ;  /* 0x0000000619367223 */ /* 0x080fe40000010036 */
[----:B------:R-:W-:Y:S02]  /*abf0*/  FFMA.FTZ R11, R39, R6, R11 ;  /* 0x00000006270b7223 */ /* 0x000fe4000001000b */
[-C--:B------:R-:W-:Y:S01]  /*ac00*/  FFMA.FTZ R10, R43, R51.reuse, R10 ;  /* 0x000000332b0a7223 */ /* 0x080fe2000001000a */
[----:B------:R-:W1:Y:S01]  /*ac10*/  LDS.64 R6, [UR4+0x278] ;  /* 0x00027804ff067984 */ /* 0x000e620008000a00 */
[-C--:B------:R-:W-:Y:S02]  /*ac20*/  FFMA.FTZ R55, R24, R51.reuse, R55 ;  /* 0x0000003318377223 */ /* 0x080fe40000010037 */
[-C--:B------:R-:W-:Y:S02]  /*ac30*/  FFMA.FTZ R54, R30, R51.reuse, R54 ;  /* 0x000000331e367223 */ /* 0x080fe40000010036 */
[----:B------:R-:W-:-:S02]  /*ac40*/  FFMA.FTZ R51, R40, R51, R11 ;  /* 0x0000003328337223 */ /* 0x000fc4000001000b */
[-C--:B------:R-:W-:Y:S02]  /*ac50*/  FFMA.FTZ R11, R47, R14.reuse, R10 ;  /* 0x0000000e2f0b7223 */ /* 0x080fe4000001000a */
[-C--:B------:R-:W-:Y:S02]  /*ac60*/  FFMA.FTZ R55, R49, R14.reuse, R55 ;  /* 0x0000000e31377223 */ /* 0x080fe40000010037 */
[----:B------:R-:W-:Y:S02]  /*ac70*/  FFMA.FTZ R13, R31, R14, R54 ;  /* 0x0000000e1f0d7223 */ /* 0x000fe40000010036 */
[----:B------:R-:W-:Y:S02]  /*ac80*/  FMUL.FTZ R11, R11, R0 ;  /* 0x000000000b0b7220 */ /* 0x000fe40000410000 */
[----:B------:R-:W-:Y:S02]  /*ac90*/  FMUL.FTZ R55, R55, R2 ;  /* 0x0000000237377220 */ /* 0x000fe40000410000 */
[----:B------:R-:W-:Y:S01]  /*aca0*/  FFMA.FTZ R14, R32, R14, R51 ;  /* 0x0000000e200e7223 */ /* 0x000fe20000010033 */
[----:B------:R-:W-:Y:S01]  /*acb0*/  F2FP.PACK_AB R11, RZ, R11 ;  /* 0x0000000bff0b723e */ /* 0x000fe200000000ff */
[----:B------:R-:W-:Y:S01]  /*acc0*/  FMUL.FTZ R13, R13, R8 ;  /* 0x000000080d0d7220 */ /* 0x000fe20000410000 */
[----:B------:R-:W-:Y:S01]  /*acd0*/  F2FP.PACK_AB R55, RZ, R55 ;  /* 0x00000037ff37723e */ /* 0x000fe200000000ff */
[----:B------:R-:W-:-:S03]  /*ace0*/  FMUL.FTZ R14, R14, R23 ;  /* 0x000000170e0e7220 */ /* 0x000fc60000410000 */
[----:B------:R-:W-:Y:S01]  /*acf0*/  PRMT R11, R11, 0x5410, R55 ;  /* 0x000054100b0b7816 */ /* 0x000fe20000000037 */
[--C-:B0-----:R-:W-:Y:S01]  /*ad00*/  HADD2.F32 R3, -RZ, R4.reuse.H0_H0 ;  /* 0x20000004ff037230 */ /* 0x101fe20000004100 */
[----:B------:R-:W-:Y:S01]  /*ad10*/  F2FP.PACK_AB R13, RZ, R13 ;  /* 0x0000000dff0d723e */ /* 0x000fe200000000ff */
[----:B------:R-:W-:Y:S01]  /*ad20*/  HADD2.F32 R4, -RZ, R4.H1_H1 ;  /* 0x30000004ff047230 */ /* 0x000fe20000004100 */
[----:B------:R-:W-:Y:S01]  /*ad30*/  F2FP.PACK_AB R14, RZ, R14 ;  /* 0x0000000eff0e723e */ /* 0x000fe200000000ff */
[--C-:B------:R-:W-:Y:S01]  /*ad40*/  HADD2.F32 R34, -RZ, R5.reuse.H1_H1 ;  /* 0x30000005ff227230 */ /* 0x100fe20000004100 */
[-C--:B------:R-:W-:Y:S02]  /*ad50*/  FFMA.FTZ R51, R66, R3.reuse, RZ ;  /* 0x0000000342337223 */ /* 0x080fe400000100ff */
[----:B------:R-:W-:Y:S01]  /*ad60*/  PRMT R13, R13, 0x5410, R14 ;  /* 0x000054100d0d7816 */ /* 0x000fe2000000000e */
[----:B------:R-:W-:Y:S01]  /*ad70*/  HFMA2.MMA R14, R11, 1, 1, R33 ;  /* 0x3c003c000b0e7835 */ /* 0x000fe20000000021 */
[----:B------:R-:W-:Y:S01]  /*ad80*/  HADD2.F32 R33, -RZ, R5.H0_H0 ;  /* 0x20000005ff217230 */ /* 0x000fe20000004100 */
[----:B------:R-:W0:Y:S01]  /*ad90*/  LDS.64 R10, [UR4+0x2f0] ;  /* 0x0002f004ff0a7984 */ /* 0x000e220008000a00 */
[----:B------:R-:W-:-:S02]  /*ada0*/  FFMA.FTZ R5, R29, R3, RZ ;  /* 0x000000031d057223 */ /* 0x000fc400000100ff */
[----:B------:R-:W-:Y:S01]  /*adb0*/  HFMA2.MMA R13, R13, 1, 1, R35 ;  /* 0x3c003c000d0d7835 */ /* 0x000fe20000000023 */
        /* <DEDUP_REMOVED lines=8> */
[----:B------:R-:W2:Y:S01]  /*ae40*/  LDS.64 R4, [UR4+0x2f8] ;  /* 0x0002f804ff047984 */ /* 0x000ea20008000a00 */
[-C--:B------:R-:W-:Y:S02]  /*ae50*/  FFMA.FTZ R35, R82, R33.reuse, R35 ;  /* 0x0000002152237223 */ /* 0x080fe40000010023 */
[----:B------:R-:W-:Y:S01]  /*ae60*/  FFMA.FTZ R46, R41, R33, R46 ;  /* 0x00000021292e7223 */ /* 0x000fe2000001002e */
[--C-:B-1----:R-:W-:Y:S01]  /*ae70*/  HADD2.F32 R33, -RZ, R6.reuse.H0_H0 ;  /* 0x20000006ff217230 */ /* 0x102fe20000004100 */
[-C--:B------:R-:W-:Y:S01]  /*ae80*/  FFMA.FTZ R3, R52, R34.reuse, R3 ;  /* 0x0000002234037223 */ /* 0x080fe20000010003 */
[----:B------:R-:W-:Y:S01]  /*ae90*/  HADD2.F32 R6, -RZ, R6.H1_H1 ;  /* 0x30000006ff067230 */ /* 0x000fe20000004100 */
[-C--:B------:R-:W-:Y:S01]  /*aea0*/  FFMA.FTZ R50, R26, R34.reuse, R35 ;  /* 0x000000221a327223 */ /* 0x080fe20000010023 */
[--C-:B------:R-:W-:Y:S01]  /*aeb0*/  HADD2.F32 R35, -RZ, R7.reuse.H0_H0 ;  /* 0x20000007ff237230 */ /* 0x100fe20000004100 */
[-C--:B------:R-:W-:Y:S01]  /*aec0*/  FFMA.FTZ R54, R27, R34.reuse, R46 ;  /* 0x000000221b367223 */ /* 0x080fe2000001002e */
        /* <DEDUP_REMOVED lines=9> */
[----:B------:R-:W-:Y:S02]  /*af60*/  FFMA.FTZ R51, R39, R6, R51 ;  /* 0x0000000627337223 */ /* 0x000fe40000010033 */
        /* <DEDUP_REMOVED lines=17> */
[----:B------:R-:W-:Y:S01]  /*b080*/  FFMA.FTZ R35, R12, R10, R35 ;  /* 0x0000000a0c237223 */ /* 0x000fe20000010023 */
[----:B--2---:R-:W-:Y:S01]  /*b090*/  HADD2.F32 R12, -RZ, R5.H1_H1 ;  /* 0x30000005ff0c7230 */ /* 0x004fe20000004100 */
[----:B------:R-:W-:-:S02]  /*b0a0*/  FFMA.FTZ R38, R41, R51, R38 ;  /* 0x0000003329267223 */ /* 0x000fc40000010026 */
[-C--:B------:R-:W-:Y:S02]  /*b0b0*/  FFMA.FTZ R29, R36, R51.reuse, R29 ;  /* 0x00000033241d7223 */ /* 0x080fe4000001001d */
[-C--:B------:R-:W-:Y:S02]  /*b0c0*/  FFMA.FTZ R28, R82, R51.reuse, R28 ;  /* 0x00000033521c7223 */ /* 0x080fe4000001001c */
[----:B------:R-:W-:Y:S02]  /*b0d0*/  FFMA.FTZ R42, R42, R51, R35 ;  /* 0x000000332a2a7223 */ /* 0x000fe40000010023 */
[-C--:B------:R-:W-:Y:S01]  /*b0e0*/  FFMA.FTZ R38, R27, R11.reuse, R38 ;  /* 0x0000000b1b267223 */ /* 0x080fe20000010026 */
[--C-:B------:R-:W-:Y:S01]  /*b0f0*/  HADD2.F32 R27, -RZ, R4.reuse.H0_H0 ;  /* 0x20000004ff1b7230 */ /* 0x100fe20000004100 */
[-C--:B------:R-:W-:Y:S01]  /*b100*/  FFMA.FTZ R29, R52, R11.reuse, R29 ;  /* 0x0000000b341d7223 */ /* 0x080fe2000001001d */
[----:B------:R-:W-:Y:S01]  /*b110*/  HADD2.F32 R4, -RZ, R4.H1_H1 ;  /* 0x30000004ff047230 */ /* 0x000fe20000004100 */
[----:B------:R-:W-:-:S02]  /*b120*/  FFMA.FTZ R28, R26, R11, R28 ;  /* 0x0000000b1a1c7223 */ /* 0x000fc4000001001c */
[----:B------:R-:W-:Y:S01]  /*b130*/  FFMA.FTZ R42, R75, R11, R42 ;  /* 0x0000000b4b2a7223 */ /* 0x000fe2000001002a */
[----:B------:R-:W-:Y:S01]  /*b140*/  HADD2.F32 R11, -RZ, R5.H0_H0 ;  /* 0x20000005ff0b7230 */ /* 0x000fe20000004100 */
        /* <DEDUP_REMOVED lines=12> */
[----:B------:R-:W-:Y:S02]  /*b210*/  FFMA.FTZ R7, R49, R46, R7 ;  /* 0x0000002e31077223 */ /* 0x000fe40000010007 */
[-C--:B------:R-:W-:Y:S02]  /*b220*/  FFMA.FTZ R47, R47, R12.reuse, R10 ;  /* 0x0000000c2f2f7223 */ /* 0x080fe4000001000a */
[----:B------:R-:W-:Y:S02]  /*b230*/  FFMA.FTZ R5, R49, R12, R5 ;  /* 0x0000000c31057223 */ /* 0x000fe40000010005 */
        /* <DEDUP_REMOVED lines=11> */
[-C--:B------:R-:W-:Y:S01]  /*b2f0*/  FMUL.FTZ R33, R33, R8.reuse ;  /* 0x0000000821217220 */ /* 0x080fe20000410000 */
        /* <DEDUP_REMOVED lines=16> */
.L_x_1664:
[----:B------:R-:W-:-:S04]  /*b400*/  ISETP.GE.AND P0, PT, R96, R101, PT ;  /* 0x000000656000720c */ /* 0x000fc80003f06270 */
[----:B------:R-:W-:-:S13]  /*b410*/  ISETP.GE.OR P0, PT, R96, c[0x0][0x1ac], P0 ;  /* 0x00006b0060007a0c */ /* 0x000fda0000706670 */
[----:B------:R-:W-:Y:S05]  /*b420*/  @P0 BRA `(.L_x_1682) ;  /* 0x00005ab000000947 */ /* 0x000fea0003800000 */
[----:B------:R-:W-:Y:S02]  /*b430*/  ULDC UR5, c[0x0][0x18c] ;  /* 0x0000630000057ab9 */ /* 0x000fe40000000800 */
[----:B------:R-:W-:Y:S02]  /*b440*/  USHF.R.S32.HI UR5, URZ, 0x1f, UR5 ;  /* 0x0000001f3f057899 */ /* 0x000fe40008011405 */
.L_x_1691:
[----:B------:R-:W2:Y:S01]  /*b450*/  LDG.E.128.CONSTANT R24, [R102.64] ;  /* 0x0000000666187981 */ /* 0x000ea2000c1e9d00 */
[----:B------:R-:W-:-:S05]  /*b460*/  MOV R0, c[0x0][0x18c] ;  /* 0x0000630000007a02 */ /* 0x000fca0000000f00 */
[----:B------:R-:W-:-:S06]  /*b470*/  IMAD.WIDE R32, R0, 0x4, R102 ;  /* 0x0000000400207825 */ /* 0x000fcc00078e0266 */
[----:B------:R-:W-:Y:S02]  /*b480*/  IMAD.WIDE R28, R0, 0x4, R32 ;  /* 0x00000004001c7825 */ /* 0x000fe400078e0220 */
[----:B------:R-:W3:Y:S04]  /*b490*/  LDG.E.128.CONSTANT R32, [R32.64] ;  /* 0x0000000620207981 */ /* 0x000ee8000c1e9d00 */
[----:B------:R-:W4:Y:S01]  /*b4a0*/  LDG.E.128.CONSTANT R28, [R28.64] ;  /* 0x000000061c1c7981 */ /* 0x000f22000c1e9d00 */
[----:B------:R-:W-:Y:S01]  /*b4b0*/  ISETP.NE.AND P0, PT, R96, R93, PT ;  /* 0x0000005d6000720c */ /* 0x000fe20003f05270 */
[----:B------:R-:W-:Y:S01]  /*b4c0*/  UIMAD UR8, UR5, 0xc, URZ ;  /* 0x0000000c050878a4 */ /* 0x000fe2000f8e023f */
[----:B------:R-:W-:-:S11]  /*b4d0*/  IMAD.WIDE.U32 R58, R0, 0xc, R102 ;  /* 0x0000000c003a7825 */ /* 0x000fd600078e0066 */
[----:B------:R-:W-:Y:S02]  /*b4e0*/  @!P0 IADD3 R94, R94, 0x1, RZ ;  /* 0x000000015e5e8810 */ /* 0x000fe40007ffe0ff */
[----:B------:R-:W-:Y:S01]  /*b4f0*/  IADD3 R59, R59, UR8, RZ ;  /* 0x000000083b3b7c10 */ /* 0x000fe2000fffe0ff */
[----:B------:R-:W-:Y:S01]  /*b500*/  @!P0 IMAD.MOV.U32 R37, RZ, RZ, 0x2 ;  /* 0x00000002ff258424 */ /* 0x000fe200078e00ff */
[----:B------:R-:W-:-:S05]  /*b510*/  @!P0 LEA R36, R96, 0x1, 0x1 ;  /* 0x0000000160248811 */ /* 0x000fca00078e08ff */
[----:B------:R-:W-:-:S05]  /*b520*/  @!P0 IMAD.WIDE R36, R36, R37, c[0x0][0x198] ;  /* 0x0000660024248625 */ /* 0x000fca00078e0225 */
[----:B------:R0:W5:Y:S01]  /*b530*/  @!P0 LDG.E.U16.CONSTANT R57, [R36.64] ;  /* 0x0000000624398981 */ /* 0x000162000c1e9500 */
[----:B--2---:R-:W-:Y:S02]  /*b540*/  LOP3.LUT R2, R24, 0x3f, RZ, 0xc0, !PT ;  /* 0x0000003f18027812 */ /* 0x004fe400078ec0ff */
[----:B------:R-:W-:Y:S02]  /*b550*/  LOP3.LUT R3, R25, 0x3f, RZ, 0xc0, !PT ;  /* 0x0000003f19037812 */ /* 0x000fe400078ec0ff */
[----:B------:R-:W-:Y:S02]  /*b560*/  IADD3 R2, R2, -0x20, RZ ;  /* 0xffffffe002027810 */ /* 0x000fe40007ffe0ff */
[----:B------:R-:W-:Y:S02]  /*b570*/  IADD3 R68, R3, -0x20, RZ ;  /* 0xffffffe003447810 */ /* 0x000fe40007ffe0ff */
[----:B------:R-:W-:Y:S01]  /*b580*/  LOP3.LUT R3, R26, 0x3f, RZ, 0xc0, !PT ;  /* 0x0000003f1a037812 */ /* 0x000fe200078ec0ff */
[----:B------:R1:W2:Y:S01]  /*b590*/  I2F.F16 R56, R2 ;  /* 0x0000000200387306 */ /* 0x0002a20000200c00 */
[----:B------:R-:W-:-:S02]  /*b5a0*/  LOP3.LUT R4, R27, 0x3f, RZ, 0xc0, !PT ;  /* 0x0000003f1b047812 */ /* 0x000fc400078ec0ff */
[----:B------:R-:W-:Y:S02]  /*b5b0*/  IADD3 R54, R3, -0x20, RZ ;  /* 0xffffffe003367810 */ /* 0x000fe40007ffe0ff */
[--C-:B------:R-:W-:Y:S02]  /*b5c0*/  SHF.R.U32.HI R3, RZ, 0x6, R24.reuse ;  /* 0x00000006ff037819 */ /* 0x100fe40000011618 */
[----:B-1----:R-:W-:Y:S02]  /*b5d0*/  SHF.R.U32.HI R2, RZ, 0xc, R24 ;  /* 0x0000000cff027819 */ /* 0x002fe40000011618 */
[----:B------:R-:W-:Y:S02]  /*b5e0*/  IADD3 R8, R4, -0x20, RZ ;  /* 0xffffffe004087810 */ /* 0x000fe40007ffe0ff */
[----:B------:R-:W-:Y:S02]  /*b5f0*/  LOP3.LUT R2, R2, 0x3f, RZ, 0xc0, !PT ;  /* 0x0000003f02027812 */ /* 0x000fe400078ec0ff */
[----:B------:R-:W-:-:S02]  /*b600*/  LOP3.LUT R3, R3, 0x3f, RZ, 0xc0, !PT ;  /* 0x0000003f03037812 */ /* 0x000fc400078ec0ff */
[----:B------:R-:W-:Y:S02]  /*b610*/  SHF.R.U32.HI R4, RZ, 0x12, R24 ;  /* 0x00000012ff047819 */ /* 0x000fe40000011618 */
[----:B------:R-:W-:Y:S02]  /*b620*/  IADD3 R2, R2, -0x20, RZ ;  /* 0xffffffe002027810 */ /* 0x000fe40007ffe0ff */
[----:B------:R-:W-:Y:S02]  /*b630*/  IADD3 R3, R3, -0x20, RZ ;  /* 0xffffffe003037810 */ /* 0x000fe40007ffe0ff */
[----:B------:R-:W-:Y:S02]  /*b640*/  LOP3.LUT R4, R4, 0x3f, RZ, 0xc0, !PT ;  /* 0x0000003f04047812 */ /* 0x000fe400078ec0ff */
[----:B------:R-:W-:Y:S01]  /*b650*/  SHF.R.U32.HI R6, RZ, 0x6, R25 ;  /* 0x00000006ff067819 */ /* 0x000fe20000011619 */
[----:B------:R1:W0:Y:S01]  /*b660*/  I2F.F16 R55, R2 ;  /* 0x0000000200377306 */ /* 0x0002220000200c00 */
[----:B------:R-:W-:-:S02]  /*b670*/  IADD3 R4, R4, -0x20, RZ ;  /* 0xffffffe004047810 */ /* 0x000fc40007ffe0ff */
[----:B------:R-:W-:-:S05]  /*b680*/  LOP3.LUT R6, R6, 0x3f, RZ, 0xc0, !PT ;  /* 0x0000003f06067812 */ /* 0x000fca00078ec0ff */
[----:B------:R0:W2:Y:S01]  /*b690*/  I2F.F16 R121, R3 ;  /* 0x0000000300797306 */ /* 0x0000a20000200c00 */
[--C-:B-1----:R-:W-:Y:S02]  /*b6a0*/  SHF.R.U32.HI R2, RZ, 0x12, R25.reuse ;  /* 0x00000012ff027819 */ /* 0x102fe40000011619 */
[----:B------:R-:W-:Y:S02]  /*b6b0*/  SHF.R.U32.HI R5, RZ, 0x18, R24 ;  /* 0x00000018ff057819 */ /* 0x000fe40000011618 */
[----:B------:R-:W-:Y:S02]  /*b6c0*/  LOP3.LUT R2, R2, 0x3f, RZ, 0xc0, !PT ;  /* 0x0000003f02027812 */ /* 0x000fe400078ec0ff */
[----:B0-----:R-:W-:Y:S01]  /*b6d0*/  SHF.R.U32.HI R3, RZ, 0xc, R25 ;  /* 0x0000000cff037819 */ /* 0x001fe20000011619 */
[----:B------:R0:W1:Y:S01]  /*b6e0*/  I2F.F16 R76, R4 ;  /* 0x00000004004c7306 */ /* 0x0000620000200c00 */
[----:B------:R-:W-:Y:S02]  /*b6f0*/  IADD3 R6, R6, -0x20, RZ ;  /* 0xffffffe006067810 */ /* 0x000fe40007ffe0ff */
[----:B------:R-:W-:-:S02]  /*b700*/  LOP3.LUT R3, R3, 0x3f, RZ, 0xc0, !PT ;  /* 0x0000003f03037812 */ /* 0x000fc400078ec0ff */
[----:B------:R-:W-:Y:S02]  /*b710*/  IADD3 R2, R2, -0x20, RZ ;  /* 0xffffffe002027810 */ /* 0x000fe40007ffe0ff */
[----:B0-----:R-:W-:Y:S01]  /*b720*/  SHF.R.U32.HI R4, RZ, 0x18, R25 ;  /* 0x00000018ff047819 */ /* 0x001fe20000011619 */
[----:B------:R0:W1:Y:S01]  /*b730*/  I2F.F16 R87, R6 ;  /* 0x0000000600577306 */ /* 0x0000620000200c00 */
[----:B------:R-:W-:Y:S02]  /*b740*/  LOP3.LUT R5, R5, 0x3f, RZ, 0xc0, !PT ;  /* 0x0000003f05057812 */ /* 0x000fe400078ec0ff */
[----:B------:R-:W-:Y:S02]  /*b750*/  IADD3 R3, R3, -0x20, RZ ;  /* 0xffffffe003037810 */ /* 0x000fe40007ffe0ff */
[----:B------:R-:W-:Y:S02]  /*b760*/  LOP3.LUT R4, R4, 0x3f, RZ, 0xc0, !PT ;  /* 0x0000003f04047812 */ /* 0x000fe400078ec0ff */
[----:B0-----:R-:W-:Y:S01]  /*b770*/  SHF.R.U32.HI R6, RZ, 0xc, R26 ;  /* 0x0000000cff067819 */ /* 0x001fe2000001161a */
[----:B------:R0:W1:Y:S01]  /*b780*/  I2F.F16 R82, R2 ;  /* 0x0000000200527306 */ /* 0x0000620000200c00 */
[----:B------:R-:W-:-:S02]  /*b790*/  IADD3 R5, R5, -0x20, RZ ;  /* 0xffffffe005057810 */ /* 0x000fc40007ffe0ff */
[----:B------:R-:W-:Y:S02]  /*b7a0*/  IADD3 R4, R4, -0x20, RZ ;  /* 0xffffffe004047810 */ /* 0x000fe40007ffe0ff */
[----:B------:R-:W-:-:S03]  /*b7b0*/  LOP3.LUT R6, R6, 0x3f, RZ, 0xc0, !PT ;  /* 0x0000003f06067812 */ /* 0x000fc600078ec0ff */
[----:B------:R1:W2:Y:S01]  /*b7c0*/  I2F.F16 R23, R3 ;  /* 0x0000000300177306 */ /* 0x0002a20000200c00 */
[--C-:B0-----:R-:W-:Y:S02]  /*b7d0*/  SHF.R.U32.HI R2, RZ, 0x18, R26.reuse ;  /* 0x00000018ff027819 */ /* 0x101fe4000001161a */
[----:B------:R-:W-:Y:S02]  /*b7e0*/  IADD3 R6, R6, -0x20, RZ ;  /* 0xffffffe006067810 */ /* 0x000fe40007ffe0ff */
[----:B------:R-:W-:Y:S02]  /*b7f0*/  LOP3.LUT R2, R2, 0x3f, RZ, 0xc0, !PT ;  /* 0x0000003f02027812 */ /* 0x000fe400078ec0ff */
[----:B-1----:R-:W-:Y:S01]  /*b800*/  SHF.R.U32.HI R3, RZ, 0x12, R26 ;  /* 0x00000012ff037819 */ /* 0x002fe2000001161a */
[----:B------:R0:W1:Y:S03]  /*b810*/  I2F.F16 R70, R5 ;  /* 0x0000000500467306 */ /* 0x0000660000200c00 */
[----:B------:R-:W-:-:S05]  /*b820*/  LOP3.LUT R3, R3, 0x3f, RZ, 0xc0, !PT ;  /* 0x0000003f03037812 */ /* 0x000fca00078ec0ff */
[----:B------:R1:W2:Y:S01]  /*b830*/  I2F.F16 R119, R4 ;  /* 0x0000000400777306 */ /* 0x0002a20000200c00 */
[----:B0-----:R-:W-:Y:S02]  /*b840*/  SHF.R.U32.HI R5, RZ, 0x6, R26 ;  /* 0x00000006ff057819 */ /* 0x001fe4000001161a */
[----:B------:R-:W-:Y:S02]  /*b850*/  IADD3 R83, R2, -0x20, RZ ;  /* 0xffffffe002537810 */ /* 0x000fe40007ffe0ff */
[----:B------:R-:W-:Y:S02]  /*b860*/  LOP3.LUT R5, R5, 0x3f, RZ, 0xc0, !PT ;  /* 0x0000003f05057812 */ /* 0x000fe400078ec0ff */
[----:B-1----:R-:W-:Y:S01]  /*b870*/  SHF.R.U32.HI R4, RZ, 0x6, R27 ;  /* 0x00000006ff047819 */ /* 0x002fe2000001161b */
[----:B------:R0:W1:Y:S01]  /*b880*/  I2F.F16 R81, R6 ;  /* 0x0000000600517306 */ /* 0x0000620000200c00 */
[----:B------:R-:W-:Y:S02]  /*b890*/  IADD3 R3, R3, -0x20, RZ ;  /* 0xffffffe003037810 */ /* 0x000fe40007ffe0ff */
[----:B------:R-:W-:-:S02]  /*b8a0*/  LOP3.LUT R4, R4, 0x3f, RZ, 0xc0, !PT ;  /* 0x0000003f04047812 */ /* 0x000fc400078ec0ff */
[----:B------:R-:W-:Y:S01]  /*b8b0*/  SHF.R.U32.HI R2, RZ, 0xc, R27 ;  /* 0x0000000cff027819 */ /* 0x000fe2000001161b */
[----:B0-----:R-:W-:Y:S01]  /*b8c0*/  @!P0 IMAD R6, R94, 0x8, R1 ;  /* 0x000000085e068824 */ /* 0x001fe200078e0201 */
[----:B------:R-:W-:Y:S01]  /*b8d0*/  IADD3 R5, R5, -0x20, RZ ;  /* 0xffffffe005057810 */ /* 0x000fe20007ffe0ff */
[----:B------:R0:W1:Y:S01]  /*b8e0*/  I2F.F16 R74, R3 ;  /* 0x00000003004a7306 */ /* 0x0000620000200c00 */
[----:B------:R-:W-:Y:S02]  /*b8f0*/  IADD3 R79, R4, -0x20, RZ ;  /* 0xffffffe0044f7810 */ /* 0x000fe40007ffe0ff */
[----:B------:R-:W-:Y:S02]  /*b900*/  LOP3.LUT R4, R2, 0x3f, RZ, 0xc0, !PT ;  /* 0x0000003f02047812 */ /* 0x000fe400078ec0ff */
[----:B0-----:R0:W2:Y:S03]  /*b910*/  @!P0 LDL.64 R2, [R6] ;  /* 0x0000000006028983 */ /* 0x0010a60000100a00 */
[----:B------:R0:W1:Y:S01]  /*b920*/  I2F.F16 R85, R5 ;  /* 0x0000000500557306 */ /* 0x0000620000200c00 */
[----:B------:R-:W-:-:S02]  /*b930*/  IADD3 R77, R4, -0x20, RZ ;  /* 0xffffffe0044d7810 */ /* 0x000fc40007ffe0ff */
[----:B0-----:R-:W-:-:S04]  /*b940*/  SHF.R.U32.HI R5, RZ, 0x12, R27 ;  /* 0x00000012ff057819 */ /* 0x001fc8000001161b */
[----:B------:R-:W-:Y:S02]  /*b950*/  LOP3.LUT R38, R5, 0x3f, RZ, 0xc0, !PT ;  /* 0x0000003f05267812 */ /* 0x000fe400078ec0ff */
[----:B------:R0:W5:Y:S01]  /*b960*/  LDG.E.128.CONSTANT R4, [R58.64] ;  /* 0x000000063a047981 */ /* 0x000162000c1e9d00 */
[----:B---3--:R-:W-:Y:S02]  /*b970*/  SHF.R.U32 R24, R24, 0x1e, R32 ;  /* 0x0000001e18187819 */ /* 0x008fe40000001620 */
[----:B------:R-:W-:Y:S02]  /*b980*/  SHF.R.U32.HI R39, RZ, 0x18, R27 ;  /* 0x00000018ff277819 */ /* 0x000fe4000001161b */
[----:B------:R-:W-:Y:S02]  /*b990*/  LOP3.LUT R24, R24, 0x3f, RZ, 0xc0, !PT ;  /* 0x0000003f18187812 */ /* 0x000fe400078ec0ff */
[----:B------:R-:W-:Y:S02]  /*b9a0*/  LOP3.LUT R39, R39, 0x3f, RZ, 0xc0, !PT ;  /* 0x0000003f27277812 */ /* 0x000fe400078ec0ff */
[----:B------:R-:W-:-:S02]  /*b9b0*/  IADD3 R24, R24, -0x20, RZ ;  /* 0xffffffe018187810 */ /* 0x000fc40007ffe0ff */
[----:B------:R-:W-:Y:S02]  /*b9c0*/  IADD3 R38, R38, -0x20, RZ ;  /* 0xffffffe026267810 */ /* 0x000fe40007ffe0ff */
[----:B------:R-:W-:Y:S01]  /*b9d0*/  IADD3 R39, R39, -0x20, RZ ;  /* 0xffffffe027277810 */ /* 0x000fe20007ffe0ff */
[----:B------:R3:W0:Y:S01]  /*b9e0*/  I2F.F16 R75, R24 ;  /* 0x00000018004b7306 */ /* 0x0006220000200c00 */
[--C-:B------:R-:W-:Y:S02]  /*b9f0*/  SHF.R.U32.HI R37, RZ, 0xa, R32.reuse ;  /* 0x0000000aff257819 */ /* 0x100fe40000011620 */
[--C-:B------:R-:W-:Y:S02]  /*ba00*/  SHF.R.U32 R25, R25, 0x1e, R33.reuse ;  /* 0x0000001e19197819 */ /* 0x100fe40000001621 */
[----:B------:R-:W-:Y:S02]  /*ba10*/  SHF.R.U32.HI R36, RZ, 0x4, R32 ;  /* 0x00000004ff247819 */ /* 0x000fe40000011620 */
[----:B------:R-:W-:Y:S01]  /*ba20*/  LOP3.LUT R37, R37, 0x3f, RZ, 0xc0, !PT ;  /* 0x0000003f25257812 */ /* 0x000fe200078ec0ff */
[----:B------:R0:W1:Y:S01]  /*ba30*/  I2F.F16 R64, R38 ;  /* 0x0000002600407306 */ /* 0x0000620000200c00 */
[----:B---3--:R-:W-:-:S02]  /*ba40*/  SHF.R.U32.HI R24, RZ, 0x4, R33 ;  /* 0x00000004ff187819 */ /* 0x008fc40000011621 */
[----:B------:R-:W-:Y:S02]  /*ba50*/  LOP3.LUT R25, R25, 0x3f, RZ, 0xc0, !PT ;  /* 0x0000003f19197812 */ /* 0x000fe400078ec0ff */
[----:B------:R-:W-:-:S03]  /*ba60*/  LOP3.LUT R24, R24, 0x3f, RZ, 0xc0, !PT ;  /* 0x0000003f18187812 */ /* 0x000fc600078ec0ff */
[----:B------:R3:W1:Y:S01]  /*ba70*/  I2F.F16 R72, R39 ;  /* 0x0000002700487306 */ /* 0x0006620000200c00 */
[--C-:B0-----:R-:W-:Y:S02]  /*ba80*/  SHF.R.U32.HI R38, RZ, 0x10, R32.reuse ;  /* 0x00000010ff267819 */ /* 0x101fe40000011620 */
[----:B------:R-:W-:Y:S02]  /*ba90*/  LOP3.LUT R36, R36, 0x3f, RZ, 0xc0, !PT ;  /* 0x0000003f24247812 */ /* 0x000fe400078ec0ff */
[----:B------:R-:W-:Y:S02]  /*baa0*/  IADD3 R37, R37, -0x20, RZ ;  /* 0xffffffe025257810 */ /* 0x000fe40007ffe0ff */
[----:B---3--:R-:W-:Y:S02]  /*bab0*/  SHF.R.U32.HI R39, RZ, 0x16, R32 ;  /* 0x00000016ff277819 */ /* 0x008fe40000011620 */
[----:B------:R-:W-:Y:S02]  /*bac0*/  LOP3.LUT R38, R38, 0x3f, RZ, 0xc0, !PT ;  /* 0x0000003f26267812 */ /* 0x000fe400078ec0ff */
[----:B------:R-:W-:-:S02]  /*bad0*/  LOP3.LUT R39, R39, 0x3f, RZ, 0xc0, !PT ;  /* 0x0000003f27277812 */ /* 0x000fc400078ec0ff */
[----:B------:R-:W-:Y:S02]  /*bae0*/  IADD3 R25, R25, -0x20, RZ ;  /* 0xffffffe019197810 */ /* 0x000fe40007ffe0ff */
[----:B------:R-:W-:Y:S01]  /*baf0*/  IADD3 R24, R24, -0x20, RZ ;  /* 0xffffffe018187810 */ /* 0x000fe20007ffe0ff */
[----:B------:R0:W3:Y:S01]  /*bb00*/  I2F.F16 R80, R37 ;  /* 0x0000002500507306 */ /* 0x0000e20000200c00 */
[----:B------:R-:W-:Y:S02]  /*bb10*/  IADD3 R36, R36, -0x20, RZ ;  /* 0xffffffe024247810 */ /* 0x000fe40007ffe0ff */
[----:B------:R-:W-:Y:S02]  /*bb20*/  IADD3 R38, R38, -0x20, RZ ;  /* 0xffffffe026267810 */ /* 0x000fe40007ffe0ff */
[----:B------:R-:W-:Y:S02]  /*bb30*/  IADD3 R52, R39, -0x20, RZ ;  /* 0xffffffe027347810 */ /* 0x000fe40007ffe0ff */
[----:B------:R-:W-:Y:S01]  /*bb40*/  SHF.R.U32 R26, R26, 0x1e, R34 ;  /* 0x0000001e1a1a7819 */ /* 0x000fe20000001622 */
[----:B------:R1:W2:Y:S01]  /*bb50*/  I2F.F16 R50, R25 ;  /* 0x0000001900327306 */ /* 0x0002a20000200c00 */
[----:B0-----:R-:W-:-:S02]  /*bb60*/  SHF.R.U32.HI R37, RZ, 0x10, R33 ;  /* 0x00000010ff257819 */ /* 0x001fc40000011621 */
[----:B------:R-:W-:Y:S02]  /*bb70*/  LOP3.LUT R26, R26, 0x3f, RZ, 0xc0, !PT ;  /* 0x0000003f1a1a7812 */ /* 0x000fe400078ec0ff */
[----:B------:R-:W-:-:S03]  /*bb80*/  LOP3.LUT R37, R37, 0x3f, RZ, 0xc0, !PT ;  /* 0x0000003f25257812 */ /* 0x000fc600078ec0ff */
[----:B------:R0:W2:Y:S01]  /*bb90*/  I2F.F16 R39, R24 ;  /* 0x0000001800277306 */ /* 0x0000a20000200c00 */
[----:B-1----:R-:W-:-:S07]  /*bba0*/  SHF.R.U32.HI R25, RZ, 0xa, R34 ;  /* 0x0000000aff197819 */ /* 0x002fce0000011622 */
[----:B------:R1:W2:Y:S01]  /*bbb0*/  I2F.F16 R49, R36 ;  /* 0x0000002400317306 */ /* 0x0002a20000200c00 */
[----:B0-----:R-:W-:Y:S02]  /*bbc0*/  SHF.R.U32.HI R24, RZ, 0x4, R34 ;  /* 0x00000004ff187819 */ /* 0x001fe40000011622 */
[----:B------:R-:W-:Y:S02]  /*bbd0*/  LOP3.LUT R25, R25, 0x3f, RZ, 0xc0, !PT ;  /* 0x0000003f19197812 */ /* 0x000fe400078ec0ff */
[----:B------:R-:W-:-:S03]  /*bbe0*/  LOP3.LUT R24, R24, 0x3f, RZ, 0xc0, !PT ;  /* 0x0000003f18187812 */ /* 0x000fc600078ec0ff */
[----:B------:R0:W2:Y:S01]  /*bbf0*/  I2F.F16 R115, R38 ;  /* 0x0000002600737306 */ /* 0x0000a20000200c00 */
[--C-:B-1----:R-:W-:Y:S02]  /*bc00*/  SHF.R.U32.HI R36, RZ, 0xa, R33.reuse ;  /* 0x0000000aff247819 */ /* 0x102fe40000011621 */
[----:B------:R-:W-:Y:S02]  /*bc10*/  IADD3 R37, R37, -0x20, RZ ;  /* 0xffffffe025257810 */ /* 0x000fe40007ffe0ff */
[----:B------:R-:W-:Y:S02]  /*bc20*/  LOP3.LUT R36, R36, 0x3f, RZ, 0xc0, !PT ;  /* 0x0000003f24247812 */ /* 0x000fe400078ec0ff */
[----:B0-----:R-:W-:Y:S02]  /*bc30*/  SHF.R.U32.HI R38, RZ, 0x16, R33 ;  /* 0x00000016ff267819 */ /* 0x001fe40000011621 */
[----:B------:R-:W-:Y:S02]  /*bc40*/  IADD3 R26, R26, -0x20, RZ ;  /* 0xffffffe01a1a7810 */ /* 0x000fe40007ffe0ff */
[----:B------:R-:W-:-:S02]  /*bc50*/  LOP3.LUT R38, R38, 0x3f, RZ, 0xc0, !PT ;  /* 0x0000003f26267812 */ /* 0x000fc400078ec0ff */
[----:B------:R-:W-:Y:S02]  /*bc60*/  IADD3 R24, R24, -0x20, RZ ;  /* 0xffffffe018187810 */ /* 0x000fe40007ffe0ff */
[----:B------:R-:W-:Y:S02]  /*bc70*/  IADD3 R25, R25, -0x20, RZ ;  /* 0xffffffe019197810 */ /* 0x000fe40007ffe0ff */
[----:B------:R-:W-:Y:S01]  /*bc80*/  IADD3 R36, R36, -0x20, RZ ;  /* 0xffffffe024247810 */ /* 0x000fe20007ffe0ff */
[----:B------:R-:W0:Y:S01]  /*bc90*/  I2F.F16 R111, R37 ;  /* 0x00000025006f7306 */ /* 0x000e220000200c00 */
[----:B------:R-:W-:Y:S02]  /*bca0*/  IADD3 R48, R38, -0x20, RZ ;  /* 0xffffffe026307810 */ /* 0x000fe40007ffe0ff */
[----:B------:R-:W-:-:S05]  /*bcb0*/  SHF.R.U32.HI R40, RZ, 0x16, R34 ;  /* 0x00000016ff287819 */ /* 0x000fca0000011622 */
[----:B------:R1:W0:Y:S01]  /*bcc0*/  I2F.F16 R38, R26 ;  /* 0x0000001a00267306 */ /* 0x0002220000200c00 */
[----:B------:R-:W-:-:S07]  /*bcd0*/  LOP3.LUT R40, R40, 0x3f, RZ, 0xc0, !PT ;  /* 0x0000003f28287812 */ /* 0x000fce00078ec0ff */
[----:B------:R0:W2:Y:S01]  /*bce0*/  I2F.F16 R37, R24 ;  /* 0x0000001800257306 */ /* 0x0000a20000200c00 */
[----:B-1----:R-:W-:-:S07]  /*bcf0*/  SHF.R.U32.HI R26, RZ, 0x10, R35 ;  /* 0x00000010ff1a7819 */ /* 0x002fce0000011623 */
[----:B------:R1:W2:Y:S01]  /*bd00*/  I2F.F16 R118, R25 ;  /* 0x0000001900767306 */ /* 0x0002a20000200c00 */
[----:B0-----:R-:W-:Y:S02]  /*bd10*/  SHF.R.U32.HI R24, RZ, 0x4, R35 ;  /* 0x00000004ff187819 */ /* 0x001fe40000011623 */
[----:B------:R-:W-:-:S05]  /*bd20*/  LOP3.LUT R26, R26, 0x3f, RZ, 0xc0, !PT ;  /* 0x0000003f1a1a7812 */ /* 0x000fca00078ec0ff */
[----:B------:R0:W2:Y:S01]  /*bd30*/  I2F.F16 R120, R36 ;  /* 0x0000002400787306 */ /* 0x0000a20000200c00 */
[----:B-1----:R-:W-:Y:S02]  /*bd40*/  SHF.R.U32.HI R25, RZ, 0xa, R35 ;  /* 0x0000000aff197819 */ /* 0x002fe40000011623 */
[----:B------:R-:W-:Y:S02]  /*bd50*/  LOP3.LUT R24, R24, 0x3f, RZ, 0xc0, !PT ;  /* 0x0000003f18187812 */ /* 0x000fe400078ec0ff */
[----:B------:R-:W-:Y:S02]  /*bd60*/  LOP3.LUT R25, R25, 0x3f, RZ, 0xc0, !PT ;  /* 0x0000003f19197812 */ /* 0x000fe400078ec0ff */
[----:B0-----:R-:W-:-:S04]  /*bd70*/  SHF.R.U32.HI R36, RZ, 0x10, R34 ;  /* 0x00000010ff247819 */ /* 0x001fc80000011622 */
[----:B------:R-:W-:Y:S02]  /*bd80*/  LOP3.LUT R36, R36, 0x3f, RZ, 0xc0, !PT ;  /* 0x0000003f24247812 */ /* 0x000fe400078ec0ff */
[----:B------:R-:W-:Y:S02]  /*bd90*/  IADD3 R24, R24, -0x20, RZ ;  /* 0xffffffe018187810 */ /* 0x000fe40007ffe0ff */
[----:B------:R-:W-:Y:S02]  /*bda0*/  IADD3 R25, R25, -0x20, RZ ;  /* 0xffffffe019197810 */ /* 0x000fe40007ffe0ff */
[----:B------:R-:W-:Y:S02]  /*bdb0*/  IADD3 R26, R26, -0x20, RZ ;  /* 0xffffffe01a1a7810 */ /* 0x000fe40007ffe0ff */
[----:B------:R-:W-:Y:S02]  /*bdc0*/  IADD3 R107, R36, -0x20, RZ ;  /* 0xffffffe0246b7810 */ /* 0x000fe40007ffe0ff */
[----:B------:R-:W-:Y:S01]  /*bdd0*/  IADD3 R36, R40, -0x20, RZ ;  /* 0xffffffe028247810 */ /* 0x000fe20007ffe0ff */
[----:B------:R4:W0:Y:S01]  /*bde0*/  I2F.F16 R43, R24 ;  /* 0x00000018002b7306 */ /* 0x0008220000200c00 */
[----:B------:R-:W-:-:S04]  /*bdf0*/  SHF.R.U32.HI R40, RZ, 0x16, R35 ;  /* 0x00000016ff287819 */ /* 0x000fc80000011623 */
[----:B------:R-:W-:-:S03]  /*be00*/  LOP3.LUT R40, R40, 0x3f, RZ, 0xc0, !PT ;  /* 0x0000003f28287812 */ /* 0x000fc600078ec0ff */
[----:B------:R1:W0:Y:S01]  /*be10*/  I2F.F16 R86, R25 ;  /* 0x0000001900567306 */ /* 0x0002220000200c00 */
[----:B----4-:R-:W-:-:S07]  /*be20*/  SHF.R.U32.HI R24, RZ, 0x2, R28 ;  /* 0x00000002ff187819 */ /* 0x010fce000001161c */
[----:B------:R4:W0:Y:S01]  /*be30*/  I2F.F16 R89, R26 ;  /* 0x0000001a00597306 */ /* 0x0008220000200c00 */
[--C-:B-1----:R-:W-:Y:S02]  /*be40*/  SHF.R.U32.HI R25, RZ, 0x8, R28.reuse ;  /* 0x00000008ff197819 */ /* 0x102fe4000001161c */
[----:B------:R-:W-:Y:S02]  /*be50*/  LOP3.LUT R24, R24, 0x3f, RZ, 0xc0, !PT ;  /* 0x0000003f18187812 */ /* 0x000fe400078ec0ff */
[----:B------:R-:W-:Y:S02]  /*be60*/  LOP3.LUT R25, R25, 0x3f, RZ, 0xc0, !PT ;  /* 0x0000003f19197812 */ /* 0x000fe400078ec0ff */
[----:B----4-:R-:W-:Y:S02]  /*be70*/  SHF.R.U32.HI R26, RZ, 0xe, R28 ;  /* 0x0000000eff1a7819 */ /* 0x010fe4000001161c */
[----:B------:R-:W-:Y:S02]  /*be80*/  IADD3 R40, R40, -0x20, RZ ;  /* 0xffffffe028287810 */ /* 0x000fe40007ffe0ff */
[----:B------:R-:W-:-:S02]  /*be90*/  LOP3.LUT R26, R26, 0x3f, RZ, 0xc0, !PT ;  /* 0x0000003f1a1a7812 */ /* 0x000fc400078ec0ff */
[----:B------:R-:W-:Y:S02]  /*bea0*/  IADD3 R24, R24, -0x20, RZ ;  /* 0xffffffe018187810 */ /* 0x000fe40007ffe0ff */
[----:B------:R-:W-:Y:S02]  /*beb0*/  IADD3 R25, R25, -0x20, RZ ;  /* 0xffffffe019197810 */ /* 0x000fe40007ffe0ff */
[----:B------:R-:W-:Y:S01]  /*bec0*/  IADD3 R26, R26, -0x20, RZ ;  /* 0xffffffe01a1a7810 */ /* 0x000fe20007ffe0ff */
[----:B------:R-:W1:Y:S08]  /*bed0*/  I2F.F16 R42, R40 ;  /* 0x00000028002a7306 */ /* 0x000e700000200c00 */
[----:B------:R4:W0:Y:S08]  /*bee0*/  I2F.F16 R114, R24 ;  /* 0x0000001800727306 */ /* 0x0008300000200c00 */
[----:B------:R0:W1:Y:S01]  /*bef0*/  I2F.F16 R113, R25 ;  /* 0x0000001900717306 */ /* 0x0000620000200c00 */
[----:B----4-:R-:W-:-:S07]  /*bf00*/  SHF.R.U32.HI R24, RZ, 0x2, R29 ;  /* 0x00000002ff187819 */ /* 0x010fce000001161d */
[----:B------:R4:W1:Y:S01]  /*bf10*/  I2F.F16 R40, R26 ;  /* 0x0000001a00287306 */ /* 0x0008620000200c00 */
[--C-:B0-----:R-:W-:Y:S02]  /*bf20*/  SHF.R.U32.HI R25, RZ, 0x8, R29.reuse ;  /* 0x00000008ff197819 */ /* 0x101fe4000001161d */
[----:B------:R-:W-:Y:S02]  /*bf30*/  LOP3.LUT R24, R24, 0x3f, RZ, 0xc0, !PT ;  /* 0x0000003f18187812 */ /* 0x000fe400078ec0ff */
[----:B------:R-:W-:Y:S02]  /*bf40*/  LOP3.LUT R25, R25, 0x3f, RZ, 0xc0, !PT ;  /* 0x0000003f19197812 */ /* 0x000fe400078ec0ff */
[----:B----4-:R-:W-:-:S04]  /*bf50*/  SHF.R.U32.HI R26, RZ, 0xe, R29 ;  /* 0x0000000eff1a7819 */ /* 0x010fc8000001161d */
[----:B------:R-:W-:Y:S02]  /*bf60*/  LOP3.LUT R26, R26, 0x3f, RZ, 0xc0, !PT ;  /* 0x0000003f1a1a7812 */ /* 0x000fe400078ec0ff */
[----:B------:R-:W-:Y:S02]  /*bf70*/  IADD3 R24, R24, -0x20, RZ ;  /* 0xffffffe018187810 */ /* 0x000fe40007ffe0ff */
[----:B------:R-:W-:Y:S02]  /*bf80*/  IADD3 R25, R25, -0x20, RZ ;  /* 0xffffffe019197810 */ /* 0x000fe40007ffe0ff */
[----:B------:R-:W-:Y:S01]  /*bf90*/  IADD3 R26, R26, -0x20, RZ ;  /* 0xffffffe01a1a7810 */ /* 0x000fe20007ffe0ff */
[----:B------:R0:W4:Y:S08]  /*bfa0*/  I2F.F16 R110, R24 ;  /* 0x00000018006e7306 */ /* 0x0001300000200c00 */
[----:B------:R1:W2:Y:S01]  /*bfb0*/  I2F.F16 R109, R25 ;  /* 0x00000019006d7306 */ /* 0x0002a20000200c00 */
[----:B0-----:R-:W-:-:S07]  /*bfc0*/  SHF.R.U32.HI R24, RZ, 0x2, R30 ;  /* 0x00000002ff187819 */ /* 0x001fce000001161e */
[----:B------:R0:W2:Y:S01]  /*bfd0*/  I2F.F16 R46, R26 ;  /* 0x0000001a002e7306 */ /* 0x0000a20000200c00 */
[--C-:B-1----:R-:W-:Y:S02]  /*bfe0*/  SHF.R.U32.HI R25, RZ, 0x8, R30.reuse ;  /* 0x00000008ff197819 */ /* 0x102fe4000001161e */
[----:B------:R-:W-:Y:S02]  /*bff0*/  LOP3.LUT R24, R24, 0x3f, RZ, 0xc0, !PT ;  /* 0x0000003f18187812 */ /* 0x000fe400078ec0ff */
[----:B------:R-:W-:Y:S02]  /*c000*/  LOP3.LUT R25, R25, 0x3f, RZ, 0xc0, !PT ;  /* 0x0000003f19197812 */ /* 0x000fe400078ec0ff */
[----:B0-----:R-:W-:-:S04]  /*c010*/  SHF.R.U32.HI R26, RZ, 0xe, R30 ;  /* 0x0000000eff1a7819 */ /* 0x001fc8000001161e */
[----:B------:R-:W-:Y:S02]  /*c020*/  LOP3.LUT R26, R26, 0x3f, RZ, 0xc0, !PT ;  /* 0x0000003f1a1a7812 */ /* 0x000fe400078ec0ff */
[----:B------:R-:W-:Y:S02]  /*c030*/  IADD3 R24, R24, -0x20, RZ ;  /* 0xffffffe018187810 */ /* 0x000fe40007ffe0ff */
[----:B------:R-:W-:Y:S02]  /*c040*/  IADD3 R25, R25, -0x20, RZ ;  /* 0xffffffe019197810 */ /* 0x000fe40007ffe0ff */
[----:B------:R-:W-:Y:S01]  /*c050*/  IADD3 R26, R26, -0x20, RZ ;  /* 0xffffffe01a1a7810 */ /* 0x000fe20007ffe0ff */
[----:B------:R0:W1:Y:S01]  /*c060*/  I2F.F16 R106, R24 ;  /* 0x00000018006a7306 */ /* 0x0000620000200c00 */
[----:B------:R-:W-:Y:S02]  /*c070*/  SHF.R.U32 R27, R27, 0x1e, R35 ;  /* 0x0000001e1b1b7819 */ /* 0x000fe40000001623 */
[----:B------:R-:W-:-:S02]  /*c080*/  LEA.HI R112, R28, 0xffffffe0, RZ, 0x6 ;  /* 0xffffffe01c707811 */ /* 0x000fc400078f30ff */
[----:B------:R-:W-:Y:S02]  /*c090*/  LEA.HI R108, R29, 0xffffffe0, RZ, 0x6 ;  /* 0xffffffe01d6c7811 */ /* 0x000fe400078f30ff */
[----:B------:R-:W-:Y:S01]  /*c0a0*/  LEA.HI R104, R30, 0xffffffe0, RZ, 0x6 ;  /* 0xffffffe01e687811 */ /* 0x000fe200078f30ff */
[----:B------:R0:W1:Y:S01]  /*c0b0*/  I2F.F16 R105, R25 ;  /* 0x0000001900697306 */ /* 0x0000620000200c00 */
[----:B------:R-:W-:Y:S02]  /*c0c0*/  LEA.HI R116, R31, 0xffffffe0, RZ, 0x6 ;  /* 0xffffffe01f747811 */ /* 0x000fe400078f30ff */
[----:B------:R-:W-:Y:S02]  /*c0d0*/  SHF.R.U32 R32, R32, 0x1c, R28 ;  /* 0x0000001c20207819 */ /* 0x000fe4000000161c */
[----:B------:R-:W-:Y:S02]  /*c0e0*/  SHF.R.U32 R33, R33, 0x1c, R29 ;  /* 0x0000001c21217819 */ /* 0x000fe4000000161d */
[----:B------:R-:W-:Y:S01]  /*c0f0*/  SHF.R.U32 R34, R34, 0x1c, R30 ;  /* 0x0000001c22227819 */ /* 0x000fe2000000161e */
[----:B------:R1:W2:Y:S01]  /*c100*/  I2F.F16 R44, R26 ;  /* 0x0000001a002c7306 */ /* 0x0002a20000200c00 */
[----:B------:R-:W-:-:S02]  /*c110*/  SHF.R.U32 R35, R35, 0x1c, R31 ;  /* 0x0000001c23237819 */ /* 0x000fc4000000161f */
[--C-:B0-----:R-:W-:Y:S02]  /*c120*/  SHF.R.U32.HI R24, RZ, 0x2, R31.reuse ;  /* 0x00000002ff187819 */ /* 0x101fe4000001161f */
[--C-:B------:R-:W-:Y:S02]  /*c130*/  SHF.R.U32.HI R25, RZ, 0x8, R31.reuse ;  /* 0x00000008ff197819 */ /* 0x100fe4000001161f */
[----:B------:R-:W-:Y:S02]  /*c140*/  SHF.R.U32.HI R28, RZ, 0x14, R28 ;  /* 0x00000014ff1c7819 */ /* 0x000fe4000001161c */
[----:B-1----:R-:W-:Y:S02]  /*c150*/  SHF.R.U32.HI R26, RZ, 0xe, R31 ;  /* 0x0000000eff1a7819 */ /* 0x002fe4000001161f */
[----:B------:R-:W-:Y:S02]  /*c160*/  SHF.R.U32.HI R29, RZ, 0x14, R29 ;  /* 0x00000014ff1d7819 */ /* 0x000fe4000001161d */
        /* <DEDUP_REMOVED lines=12> */
[----:B------:R-:W-:-:S02]  /*c230*/  IADD3 R27, R27, -0x20, RZ ;  /* 0xffffffe01b1b7810 */ /* 0x000fc40007ffe0ff */
        /* <DEDUP_REMOVED lines=9> */
[----:B------:R-:W-:Y:S02]  /*c2d0*/  LOP3.LUT R32, R32, 0x3f, RZ, 0xc0, !PT ;  /* 0x0000003f20207812 */ /* 0x000fe400078ec0ff */
[----:B------:R-:W-:Y:S02]  /*c2e0*/  LOP3.LUT R33, R33, 0x3f, RZ, 0xc0, !PT ;  /* 0x0000003f21217812 */ /* 0x000fe400078ec0ff */
[----:B------:R-:W-:Y:S01]  /*c2f0*/  ISETP.NE.AND P1, PT, R98, RZ, PT ;  /* 0x000000ff6200720c */ /* 0x000fe20003f25270 */
[----:B------:R-:W0:Y:S01]  /*c300*/  I2F.F16 R68, R68 ;  /* 0x0000004400447306 */ /* 0x000e220000200c00 */
[----:B------:R-:W-:-:S02]  /*c310*/  IADD3 R32, R32, -0x20, RZ ;  /* 0xffffffe020207810 */ /* 0x000fc40007ffe0ff */
[----:B------:R-:W-:-:S05]  /*c320*/  IADD3 R33, R33, -0x20, RZ ;  /* 0xffffffe021217810 */ /* 0x000fca0007ffe0ff */
[----:B------:R-:W1:Y:S01]  /*c330*/  I2F.F16 R54, R54 ;  /* 0x0000003600367306 */ /* 0x000e620000200c00 */
        /* <DEDUP_REMOVED lines=24> */
[----:B------:R-:W-:-:S07]  /*c4c0*/  @!P0 PRMT R92, R92, 0x7610, R2 ;  /* 0x000076105c5c8816 */ /* 0x000fce0000000002 */
[----:B------:R-:W0:Y:S01]  /*c4d0*/  I2F.F16 R41, R32 ;  /* 0x0000002000297306 */ /* 0x000e220000200c00 */
[----:B------:R-:W-:-:S07]  /*c4e0*/  @!P0 PRMT R91, R91, 0x7610, R3 ;  /* 0x000076105b5b8816 */ /* 0x000fce0000000003 */
[----:B------:R0:W1:Y:S01]  /*c4f0*/  I2F.F16 R71, R33 ;  /* 0x0000002100477306 */ /* 0x0000620000200c00 */
[----:B------:R-:W-:Y:S02]  /*c500*/  ISETP.NE.AND P2, PT, R99, RZ, PT ;  /* 0x000000ff6300720c */ /* 0x000fe40003f45270 */
[----:B------:R-:W-:Y:S01]  /*c510*/  ISETP.NE.AND P3, PT, R97, RZ, PT ;  /* 0x000000ff6100720c */ /* 0x000fe20003f65270 */
[----:B0-----:R-:W-:Y:S01]  /*c520*/  IMAD.WIDE R32, R0, 0x4, R58 ;  /* 0x0000000400207825 */ /* 0x001fe200078e023a */
[----:B------:R-:W-:-:S05]  /*c530*/  ISETP.NE.AND P4, PT, R95, RZ, PT ;  /* 0x000000ff5f00720c */ /* 0x000fca0003f85270 */
[----:B------:R-:W-:Y:S01]  /*c540*/  IMAD.WIDE R2, R0, 0x4, R32 ;  /* 0x0000000400027825 */ /* 0x000fe200078e0220 */
[----:B------:R-:W-:Y:S05]  /*c550*/  @!P1 BRA `(.L_x_1683) ;  /* 0x000004a000009947 */ /* 0x000fea0003800000 */
[----:B-1234-:R-:W0:Y:S01]  /*c560*/  LDS.128 R24, [UR4] ;  /* 0x00000004ff187984 */ /* 0x01ee220008000c00 */
[----:B------:R-:W-:Y:S02]  /*c570*/  PRMT R35, R56, 0x5410, R121 ;  /* 0x0000541038237816 */ /* 0x000fe40000000079 */
[----:B------:R-:W-:Y:S01]  /*c580*/  PRMT R59, R68, 0x5410, R87 ;  /* 0x00005410443b7816 */ /* 0x000fe20000000057 */
[----:B------:R-:W1:Y:S01]  /*c590*/  LDS.128 R28, [UR4+0x10] ;  /* 0x00001004ff1c7984 */ /* 0x000e620008000c00 */
[----:B------:R-:W-:Y:S02]  /*c5a0*/  PRMT R61, R54, 0x5410, R85 ;  /* 0x00005410363d7816 */ /* 0x000fe40000000055 */
[----:B------:R-:W-:Y:S02]  /*c5b0*/  PRMT R63, R8, 0x5410, R79 ;  /* 0x00005410083f7816 */ /* 0x000fe4000000004f */
[----:B------:R-:W-:Y:S01]  /*c5c0*/  PRMT R60, R23, 0x5410, R82 ;  /* 0x00005410173c7816 */ /* 0x000fe20000000052 */
[-C--:B0-----:R-:W-:Y:S01]  /*c5d0*/  HFMA2.MMA R34, R35, R24.reuse, RZ ;  /* 0x0000001823227235 */ /* 0x081fe200000000ff */
[-C--:B------:R-:W-:Y:S01]  /*c5e0*/  HFMA2 R35, R59, R24.reuse, RZ.H0_H0 ;  /* 0x000000183b237231 */ /* 0x080fe200000400ff */
[----:B------:R-:W-:Y:S01]  /*c5f0*/  PRMT R59, R55, 0x5410, R76 ;  /* 0x00005410373b7816 */ /* 0x000fe2000000004c */
[----:B------:R-:W-:Y:S01]  /*c600*/  HFMA2.MMA R58, R61, R24, RZ ;  /* 0x000000183d3a7235 */ /* 0x000fe200000000ff */
[----:B------:R-:W-:-:S02]  /*c610*/  HFMA2 R24, R63, R24, RZ.H0_H0 ;  /* 0x000000183f187231 */ /* 0x000fc400000400ff */
        /* <DEDUP_REMOVED lines=62> */
.L_x_1683:
[----:B-1234-:R-:W-:Y:S05]  /*ca00*/  @!P2 BRA `(.L_x_1684) ;  /* 0x000004a00000a947 */ /* 0x01efea0003800000 */
[----:B------:R-:W0:Y:S01]  /*ca10*/  LDS.128 R24, [UR4+0x80] ;  /* 0x00008004ff187984 */ /* 0x000e220008000c00 */
        /* <DEDUP_REMOVED lines=73> */
.L_x_1684:
[----:B------:R-:W-:Y:S05]  /*ceb0*/  @!P3 BRA `(.L_x_1685) ;  /* 0x000004a00000b947 */ /* 0x000fea0003800000 */
        /* <DEDUP_REMOVED lines=74> */
.L_x_1685:
        /* <DEDUP_REMOVED lines=75> */
.L_x_1686:
[----:B------:R0:W2:Y:S04]  /*d810*/  LDG.E.128.CONSTANT R24, [R2.64] ;  /* 0x0000000602187981 */ /* 0x0000a8000c1e9d00 */
[----:B------:R1:W3:Y:S01]  /*d820*/  LDG.E.128.CONSTANT R28, [R32.64] ;  /* 0x00000006201c7981 */ /* 0x0002e2000c1e9d00 */
[----:B-----5:R-:W-:Y:S01]  /*d830*/  LOP3.LUT R34, R4, 0x3f, RZ, 0xc0, !PT ;  /* 0x0000003f04227812 */ /* 0x020fe200078ec0ff */
[----:B------:R-:W-:Y:S01]  /*d840*/  @!P0 IMAD.IADD R93, R57, 0x1, R96 ;  /* 0x00000001395d8824 */ /* 0x000fe200078e0260 */
[----:B------:R-:W-:Y:S02]  /*d850*/  LOP3.LUT R35, R5, 0x3f, RZ, 0xc0, !PT ;  /* 0x0000003f05237812 */ /* 0x000fe400078ec0ff */
[----:B------:R-:W-:Y:S02]  /*d860*/  IADD3 R34, R34, -0x20, RZ ;  /* 0xffffffe022227810 */ /* 0x000fe40007ffe0ff */
[----:B0-----:R-:W-:-:S02]  /*d870*/  SHF.R.U32.HI R3, RZ, 0x6, R4 ;  /* 0x00000006ff037819 */ /* 0x001fc40000011604 */
[----:B------:R0:W4:Y:S01]  /*d880*/  I2F.F16 R65, R34 ;  /* 0x0000002200417306 */ /* 0x0001220000200c00 */
[----:B-1----:R-:W-:Y:S02]  /*d890*/  SHF.R.U32.HI R33, RZ, 0xc, R4 ;  /* 0x0000000cff217819 */ /* 0x002fe40000011604 */
[----:B------:R-:W-:Y:S02]  /*d8a0*/  LOP3.LUT R32, R3, 0x3f, RZ, 0xc0, !PT ;  /* 0x0000003f03207812 */ /* 0x000fe400078ec0ff */
[----:B------:R-:W-:Y:S02]  /*d8b0*/  LOP3.LUT R33, R33, 0x3f, RZ, 0xc0, !PT ;  /* 0x0000003f21217812 */ /* 0x000fe400078ec0ff */
[----:B------:R-:W-:Y:S02]  /*d8c0*/  IADD3 R32, R32, -0x20, RZ ;  /* 0xffffffe020207810 */ /* 0x000fe40007ffe0ff */
[----:B------:R-:W-:Y:S02]  /*d8d0*/  IADD3 R35, R35, -0x20, RZ ;  /* 0xffffffe023237810 */ /* 0x000fe40007ffe0ff */
[----:B------:R1:W2:Y:S01]  /*d8e0*/  I2F.F16 R62, R32 ;  /* 0x00000020003e7306 */ /* 0x0002a20000200c00 */
[----:B------:R-:W-:-:S02]  /*d8f0*/  IADD3 R33, R33, -0x20, RZ ;  /* 0xffffffe021217810 */ /* 0x000fc40007ffe0ff */
[----:B0-----:R-:W-:Y:S02]  /*d900*/  SHF.R.U32.HI R34, RZ, 0x12, R4 ;  /* 0x00000012ff227819 */ /* 0x001fe40000011604 */
[----:B------:R-:W-:Y:S02]  /*d910*/  LOP3.LUT R59, R7, 0x3f, RZ, 0xc0, !PT ;  /* 0x0000003f073b7812 */ /* 0x000fe400078ec0ff */
[----:B------:R-:W-:Y:S01]  /*d920*/  LOP3.LUT R34, R34, 0x3f, RZ, 0xc0, !PT ;  /* 0x0000003f22227812 */ /* 0x000fe200078ec0ff */
[----:B------:R0:W2:Y:S01]  /*d930*/  I2F.F16 R63, R35 ;  /* 0x00000023003f7306 */ /* 0x0000a20000200c00 */
[----:B-1----:R-:W-:Y:S02]  /*d940*/  SHF.R.U32.HI R32, RZ, 0xc, R5 ;  /* 0x0000000cff207819 */ /* 0x002fe40000011605 */
[----:B------:R-:W-:Y:S02]  /*d950*/  IADD3 R34, R34, -0x20, RZ ;  /* 0xffffffe022227810 */ /* 0x000fe40007ffe0ff */
[----:B------:R-:W-:-:S02]  /*d960*/  LOP3.LUT R32, R32, 0x3f, RZ, 0xc0, !PT ;  /* 0x0000003f20207812 */ /* 0x000fc400078ec0ff */
[----:B------:R-:W-:Y:S01]  /*d970*/  IADD3 R59, R59, -0x20, RZ ;  /* 0xffffffe03b3b7810 */ /* 0x000fe20007ffe0ff */
[----:B------:R1:W2:Y:S01]  /*d980*/  I2F.F16 R61, R33 ;  /* 0x00000021003d7306 */ /* 0x0002a20000200c00 */
[----:B0-----:R-:W-:Y:S02]  /*d990*/  SHF.R.U32.HI R35, RZ, 0x18, R4 ;  /* 0x00000018ff237819 */ /* 0x001fe40000011604 */
[----:B------:R-:W-:Y:S02]  /*d9a0*/  IADD3 R32, R32, -0x20, RZ ;  /* 0xffffffe020207810 */ /* 0x000fe40007ffe0ff */
[----:B------:R-:W-:Y:S02]  /*d9b0*/  LOP3.LUT R35, R35, 0x3f, RZ, 0xc0, !PT ;  /* 0x0000003f23237812 */ /* 0x000fe400078ec0ff */
[----:B------:R-:W-:Y:S01]  /*d9c0*/  PRMT R121, R56, 0x5410, R121 ;  /* 0x0000541038797816 */ /* 0x000fe20000000079 */
[----:B------:R0:W2:Y:S01]  /*d9d0*/  I2F.F16 R57, R32 ;  /* 0x0000002000397306 */ /* 0x0000a20000200c00 */
[----:B-1----:R-:W-:-:S02]  /*d9e0*/  SHF.R.U32.HI R33, RZ, 0x12, R5 ;  /* 0x00000012ff217819 */ /* 0x002fc40000011605 */
[----:B------:R-:W-:Y:S02]  /*d9f0*/  IADD3 R35, R35, -0x20, RZ ;  /* 0xffffffe023237810 */ /* 0x000fe40007ffe0ff */
[----:B------:R-:W-:Y:S02]  /*da00*/  LOP3.LUT R33, R33, 0x3f, RZ, 0xc0, !PT ;  /* 0x0000003f21217812 */ /* 0x000fe400078ec0ff */
[----:B------:R-:W-:Y:S01]  /*da10*/  PRMT R85, R54, 0x5410, R85 ;  /* 0x0000541036557816 */ /* 0x000fe20000000055 */
[----:B------:R1:W2:Y:S01]  /*da20*/  I2F.F16 R60, R34 ;  /* 0x00000022003c7306 */ /* 0x0002a20000200c00 */
[----:B------:R-:W-:Y:S02]  /*da30*/  IADD3 R33, R33, -0x20, RZ ;  /* 0xffffffe021217810 */ /* 0x000fe40007ffe0ff */
[----:B0-----:R-:W-:Y:S02]  /*da40*/  SHF.R.U32.HI R32, RZ, 0xc, R6 ;  /* 0x0000000cff207819 */ /* 0x001fe40000011606 */
[----:B------:R-:W-:-:S02]  /*da50*/  PRMT R120, R39, 0x5410, R120 ;  /* 0x0000541027787816 */ /* 0x000fc40000000078 */
[----:B------:R-:W-:Y:S01]  /*da60*/  LOP3.LUT R32, R32, 0x3f, RZ, 0xc0, !PT ;  /* 0x0000003f20207812 */ /* 0x000fe200078ec0ff */
[----:B------:R-:W0:Y:S01]  /*da70*/  I2F.F16 R3, R59 ;  /* 0x0000003b00037306 */ /* 0x000e220000200c00 */
[----:B-1----:R-:W-:Y:S02]  /*da80*/  SHF.R.U32.HI R34, RZ, 0x18, R5 ;  /* 0x00000018ff227819 */ /* 0x002fe40000011605 */
[----:B------:R-:W-:Y:S02]  /*da90*/  IADD3 R54, R32, -0x20, RZ ;  /* 0xffffffe020367810 */ /* 0x000fe40007ffe0ff */
[----:B------:R-:W-:Y:S02]  /*daa0*/  LOP3.LUT R34, R34, 0x3f, RZ, 0xc0, !PT ;  /* 0x0000003f22227812 */ /* 0x000fe400078ec0ff */
[----:B------:R-:W-:Y:S01]  /*dab0*/  SHF.R.U32.HI R32, RZ, 0x18, R6 ;  /* 0x00000018ff207819 */ /* 0x000fe20000011606 */
[----:B------:R1:W0:Y:S01]  /*dac0*/  I2F.F16 R59, R35 ;  /* 0x00000023003b7306 */ /* 0x0002220000200c00 */
[----:B------:R-:W-:-:S02]  /*dad0*/  IADD3 R34, R34, -0x20, RZ ;  /* 0xffffffe022227810 */ /* 0x000fc40007ffe0ff */
[----:B------:R-:W-:Y:S02]  /*dae0*/  PRMT R76, R55, 0x5410, R76 ;  /* 0x00005410374c7816 */ /* 0x000fe4000000004c */
[----:B------:R-:W-:Y:S02]  /*daf0*/  PRMT R82, R23, 0x5410, R82 ;  /* 0x0000541017527816 */ /* 0x000fe40000000052 */
[----:B------:R-:W-:Y:S01]  /*db00*/  PRMT R80, R49, 0x5410, R80 ;  /* 0x0000541031507816 */ /* 0x000fe20000000050 */
[----:B------:R0:W2:Y:S01]  /*db10*/  I2F.F16 R56, R33 ;  /* 0x0000002100387306 */ /* 0x0000a20000200c00 */
[----:B-1----:R-:W-:Y:S02]  /*db20*/  SHF.R.U32.HI R35, RZ, 0x6, R6 ;  /* 0x00000006ff237819 */ /* 0x002fe40000011606 */
[----:B------:R-:W-:Y:S02]  /*db30*/  PRMT R119, R119, 0x5410, R50 ;  /* 0x0000541077777816 */ /* 0x000fe40000000032 */
[----:B------:R-:W-:-:S02]  /*db40*/  LOP3.LUT R35, R35, 0x3f, RZ, 0xc0, !PT ;  /* 0x0000003f23237812 */ /* 0x000fc400078ec0ff */
[----:B------:R-:W-:Y:S01]  /*db50*/  SHF.R.U32.HI R39, RZ, 0x6, R7 ;  /* 0x00000006ff277819 */ /* 0x000fe20000011607 */
[----:B------:R1:W2:Y:S01]  /*db60*/  I2F.F16 R55, R34 ;  /* 0x0000002200377306 */ /* 0x0002a20000200c00 */
[----:B0-----:R-:W-:Y:S02]  /*db70*/  SHF.R.U32.HI R33, RZ, 0x12, R6 ;  /* 0x00000012ff217819 */ /* 0x001fe40000011606 */
[----:B------:R-:W-:Y:S02]  /*db80*/  IADD3 R23, R35, -0x20, RZ ;  /* 0xffffffe023177810 */ /* 0x000fe40007ffe0ff */
[----:B------:R-:W-:Y:S02]  /*db90*/  LOP3.LUT R33, R33, 0x3f, RZ, 0xc0, !PT ;  /* 0x0000003f21217812 */ /* 0x000fe400078ec0ff */
[----:B------:R-:W-:Y:S02]  /*dba0*/  LOP3.LUT R50, R32, 0x3f, RZ, 0xc0, !PT ;  /* 0x0000003f20327812 */ /* 0x000fe400078ec0ff */
[----:B------:R-:W-:Y:S01]  /*dbb0*/  IADD3 R49, R33, -0x20, RZ ;  /* 0xffffffe021317810 */ /* 0x000fe20007ffe0ff */
[----:B------:R-:W0:Y:S01]  /*dbc0*/  I2F.F16 R23, R23 ;  /* 0x0000001700177306 */ /* 0x000e220000200c00 */
[----:B-1----:R-:W1:Y:S01]  /*dbd0*/  LDS.128 R32, [UR4+0x200] ;  /* 0x00020004ff207984 */ /* 0x002e620008000c00 */
[----:B------:R-:W-:-:S02]  /*dbe0*/  LOP3.LUT R39, R39, 0x3f, RZ, 0xc0, !PT ;  /* 0x0000003f27277812 */ /* 0x000fc400078ec0ff */
[----:B------:R-:W-:Y:S02]  /*dbf0*/  PRMT R115, R115, 0x5410, R52 ;  /* 0x0000541073737816 */ /* 0x000fe40000000034 */
[----:B------:R-:W-:Y:S02]  /*dc00*/  PRMT R89, R89, 0x5410, R42 ;  /* 0x0000541059597816 */ /* 0x000fe4000000002a */
[----:B------:R-:W-:Y:S01]  /*dc10*/  IADD3 R52, R50, -0x20, RZ ;  /* 0xffffffe032347810 */ /* 0x000fe20007ffe0ff */
[----:B------:R-:W0:Y:S01]  /*dc20*/  I2F.F16 R49, R49 ;  /* 0x0000003100317306 */ /* 0x000e220000200c00 */
[----:B------:R-:W-:Y:S02]  /*dc30*/  SHF.R.U32.HI R42, RZ, 0x12, R7 ;  /* 0x00000012ff2a7819 */ /* 0x000fe40000011607 */
[----:B------:R-:W-:Y:S02]  /*dc40*/  PRMT R83, R83, 0x5410, R38 ;  /* 0x0000541053537816 */ /* 0x000fe40000000026 */
[----:B------:R-:W-:-:S02]  /*dc50*/  PRMT R118, R37, 0x5410, R118 ;  /* 0x0000541025767816 */ /* 0x000fc40000000076 */
[----:B------:R-:W-:Y:S02]  /*dc60*/  PRMT R107, R107, 0x5410, R36 ;  /* 0x000054106b6b7816 */ /* 0x000fe40000000024 */
[----:B------:R-:W-:Y:S02]  /*dc70*/  IADD3 R50, R39, -0x20, RZ ;  /* 0xffffffe027327810 */ /* 0x000fe40007ffe0ff */
[----:B------:R-:W-:Y:S01]  /*dc80*/  PRMT R111, R111, 0x5410, R48 ;  /* 0x000054106f6f7816 */ /* 0x000fe20000000030 */
[----:B------:R-:W0:Y:S01]  /*dc90*/  LDS.128 R36, [UR4+0x280] ;  /* 0x00028004ff247984 */ /* 0x000e220008000c00 */
[----:B------:R4:W0:Y:S01]  /*dca0*/  I2F.F16 R48, R52 ;  /* 0x0000003400307306 */ /* 0x0008220000200c00 */
[----:B------:R-:W-:Y:S02]  /*dcb0*/  PRMT R86, R43, 0x5410, R86 ;  /* 0x000054102b567816 */ /* 0x000fe40000000056 */
[----:B------:R-:W-:Y:S02]  /*dcc0*/  PRMT R114, R41, 0x5410, R114 ;  /* 0x0000541029727816 */ /* 0x000fe40000000072 */
[----:B------:R-:W-:-:S02]  /*dcd0*/  PRMT R113, R113, 0x5410, R40 ;  /* 0x0000541071717816 */ /* 0x000fc40000000028 */
[----:B------:R-:W-:Y:S01]  /*dce0*/  PRMT R79, R8, 0x5410, R79 ;  /* 0x00005410084f7816 */ /* 0x000fe2000000004f */
[----:B------:R-:W0:Y:S01]  /*dcf0*/  I2F.F16 R50, R50 ;  /* 0x0000003200327306 */ /* 0x000e220000200c00 */
[----:B----4-:R-:W-:Y:S02]  /*dd00*/  LOP3.LUT R52, R42, 0x3f, RZ, 0xc0, !PT ;  /* 0x0000003f2a347812 */ /* 0x010fe400078ec0ff */
[----:B------:R-:W4:Y:S01]  /*dd10*/  LDS.128 R40, [UR4+0x300] ;  /* 0x00030004ff287984 */ /* 0x000f220008000c00 */
[----:B------:R-:W-:Y:S02]  /*dd20*/  PRMT R87, R68, 0x5410, R87 ;  /* 0x0000541044577816 */ /* 0x000fe40000000057 */
[----:B------:R-:W-:Y:S02]  /*dd30*/  PRMT R110, R71, 0x5410, R110 ;  /* 0x00005410476e7816 */ /* 0x000fe4000000006e */
[----:B------:R1:W0:Y:S01]  /*dd40*/  I2F.F16 R8, R54 ;  /* 0x0000003600087306 */ /* 0x0002220000200c00 */
[----:B------:R-:W-:Y:S01]  /*dd50*/  PRMT R108, R69, 0x5410, R108 ;  /* 0x00005410456c7816 */ /* 0x000fe2000000006c */
[-C--:B-1----:R-:W-:Y:S01]  /*dd60*/  HFMA2.MMA R68, R121, R32.reuse, RZ ;  /* 0x0000002079447235 */ /* 0x082fe200000000ff */
[-C--:B------:R-:W-:Y:S01]  /*dd70*/  HFMA2 R69, R87, R32.reuse, RZ.H0_H0 ;  /* 0x0000002057457231 */ /* 0x080fe200000400ff */
[----:B------:R-:W-:Y:S01]  /*dd80*/  HFMA2.MMA R71, R85, R32, RZ ;  /* 0x0000002055477235 */ /* 0x000fe200000000ff */
[----:B------:R-:W-:Y:S01]  /*dd90*/  PRMT R64, R77, 0x5410, R64 ;  /* 0x000054104d407816 */ /* 0x000fe20000000040 */
[----:B------:R-:W-:Y:S01]  /*dda0*/  HFMA2 R32, R79, R32, RZ.H0_H0 ;  /* 0x000000204f207231 */ /* 0x000fe200000400ff */
[----:B------:R-:W-:Y:S01]  /*ddb0*/  PRMT R72, R72, 0x5410, R51 ;  /* 0x0000541048487816 */ /* 0x000fe20000000033 */
[----:B------:R-:W-:Y:S01]  /*ddc0*/  HFMA2 R69, R82, R33, R69 ;  /* 0x0000002152457231 */ /* 0x000fe20000000045 */
[----:B------:R-:W-:Y:S01]  /*ddd0*/  SHF.R.U32.HI R54, RZ, 0xc, R7 ;  /* 0x0000000cff367819 */ /* 0x000fe20000011607 */
[----:B------:R-:W-:Y:S01]  /*dde0*/  HFMA2.MMA R68, R76, R33, R68 ;  /* 0x000000214c447235 */ /* 0x000fe20000000044 */
[----:B------:R-:W-:Y:S01]  /*ddf0*/  PRMT R105, R105, 0x5410, R44 ;  /* 0x0000541069697816 */ /* 0x000fe2000000002c */
[----:B------:R-:W-:Y:S01]  /*de00*/  HFMA2 R69, R119, R34, R69 ;  /* 0x0000002277457231 */ /* 0x000fe20000000045 */
[----:B------:R-:W-:-:S02]  /*de10*/  LOP3.LUT R54, R54, 0x3f, RZ, 0xc0, !PT ;  /* 0x0000003f36367812 */ /* 0x000fc400078ec0ff */
[----:B------:R-:W-:Y:S01]  /*de20*/  PRMT R112, R73, 0x5410, R112 ;  /* 0x0000541049707816 */ /* 0x000fe20000000070 */
[----:B------:R-:W-:Y:S01]  /*de30*/  HFMA2 R73, R64, R33, R32 ;  /* 0x0000002140497231 */ /* 0x000fe20000000020 */
[----:B------:R-:W-:Y:S01]  /*de40*/  IADD3 R51, R54, -0x20, RZ ;  /* 0xffffffe036337810 */ /* 0x000fe20007ffe0ff */
[----:B------:R-:W-:Y:S01]  /*de50*/  HFMA2 R69, R120, R35, R69 ;  /* 0x0000002378457231 */ /* 0x000fe20000000045 */
[----:B------:R-:W-:Y:S01]  /*de60*/  SHF.R.U32.HI R54, RZ, 0x18, R7 ;  /* 0x00000018ff367819 */ /* 0x000fe20000011607 */
[----:B------:R-:W-:Y:S01]  /*de70*/  HFMA2 R73, R72, R34, R73 ;  /* 0x0000002248497231 */ /* 0x000fe20000000049 */
[----:B------:R-:W-:Y:S01]  /*de80*/  PRMT R70, R70, 0x5410, R75 ;  /* 0x0000541046467816 */ /* 0x000fe2000000004b */
[-C--:B0-----:R-:W-:Y:S01]  /*de90*/  HFMA2.MMA R75, R121, R36.reuse, RZ ;  /* 0x00000024794b7235 */ /* 0x081fe200000000ff */
[----:B------:R-:W-:Y:S01]  /*dea0*/  PRMT R74, R81, 0x5410, R74 ;  /* 0x00005410514a7816 */ /* 0x000fe2000000004a */
[----:B------:R-:W-:Y:S01]  /*deb0*/  HFMA2.MMA R78, R85, R36, RZ ;  /* 0x00000024554e7235 */ /* 0x000fe200000000ff */
[----:B------:R-:W-:Y:S01]  /*dec0*/  LOP3.LUT R54, R54, 0x3f, RZ, 0xc0, !PT ;  /* 0x0000003f36367812 */ /* 0x000fe200078ec0ff */
[-C--:B------:R-:W-:Y:S01]  /*ded0*/  HFMA2 R77, R87, R36.reuse, RZ.H0_H0 ;  /* 0x00000024574d7231 */ /* 0x080fe200000400ff */
[----:B------:R-:W-:Y:S01]  /*dee0*/  PRMT R109, R109, 0x5410, R46 ;  /* 0x000054106d6d7816 */ /* 0x000fe2000000002e */
[----:B------:R-:W-:Y:S01]  /*def0*/  HFMA2 R81, R79, R36, RZ.H0_H0 ;  /* 0x000000244f517231 */ /* 0x000fe200000400ff */
[----:B------:R-:W-:Y:S01]  /*df00*/  PRMT R88, R45, 0x5410, R88 ;  /* 0x000054102d587816 */ /* 0x000fe20000000058 */
[-C--:B------:R-:W-:Y:S01]  /*df10*/  HFMA2.MMA R75, R76, R37.reuse, R75 ;  /* 0x000000254c4b7235 */ /* 0x080fe2000000004b */
[----:B------:R-:W-:Y:S01]  /*df20*/  IADD3 R46, R54, -0x20, RZ ;  /* 0xffffffe0362e7810 */ /* 0x000fe20007ffe0ff */
[-C--:B------:R-:W-:Y:S01]  /*df30*/  HFMA2 R77, R82, R37.reuse, R77 ;  /* 0x00000025524d7231 */ /* 0x080fe2000000004d */
[----:B------:R-:W-:Y:S01]  /*df40*/  HFMA2.MMA R78, R74, R37, R78 ;  /* 0x000000254a4e7235 */ /* 0x000fe2000000004e */
[----:B----4-:R-:W-:Y:S01]  /*df50*/  HFMA2 R87, R87, R40, RZ.H0_H0 ;  /* 0x0000002857577231 */ /* 0x010fe200000400ff */
[-C--:B------:R-:W-:Y:S01]  /*df60*/  HFMA2.MMA R121, R121, R40.reuse, RZ ;  /* 0x0000002879797235 */ /* 0x080fe200000000ff */
[----:B------:R-:W-:Y:S01]  /*df70*/  HFMA2 R81, R64, R37, R81 ;  /* 0x0000002540517231 */ /* 0x000fe20000000051 */
[----:B------:R-:W-:Y:S01]  /*df80*/  HFMA2.MMA R37, R85, R40, RZ ;  /* 0x0000002855257235 */ /* 0x000fe200000000ff */
[----:B------:R-:W-:Y:S01]  /*df90*/  HFMA2 R82, R82, R41, R87 ;  /* 0x0000002952527231 */ /* 0x000fe20000000057 */
[----:B------:R-:W-:Y:S01]  /*dfa0*/  PRMT R106, R53, 0x5410, R106 ;  /* 0x00005410356a7816 */ /* 0x000fe2000000006a */
[----:B------:R-:W-:Y:S01]  /*dfb0*/  HFMA2.MMA R71, R74, R33, R71 ;  /* 0x000000214a477235 */ /* 0x000fe20000000047 */
[----:B------:R-:W0:Y:S01]  /*dfc0*/  I2F.F16 R53, R46 ;  /* 0x0000002e00357306 */ /* 0x000e220000200c00 */
[----:B------:R-:W-:Y:S01]  /*dfd0*/  PRMT R104, R47, 0x5410, R104 ;  /* 0x000054102f687816 */ /* 0x000fe20000000068 */
[----:B------:R-:W-:Y:S01]  /*dfe0*/  HFMA2.MMA R68, R70, R34, R68 ;  /* 0x0000002246447235 */ /* 0x000fe20000000044 */
[----:B------:R-:W-:Y:S01]  /*dff0*/  LOP3.LUT R58, R6, 0x3f, RZ, 0xc0, !PT ;  /* 0x0000003f063a7812 */ /* 0x000fe200078ec0ff */
[----:B------:R-:W-:Y:S01]  /*e000*/  HFMA2.MMA R85, R74, R41, R37 ;  /* 0x000000294a557235 */ /* 0x000fe20000000025 */
[----:B------:R-:W-:Y:S01]  /*e010*/  HFMA2 R73, R86, R35, R73 ;  /* 0x0000002356497231 */ /* 0x000fe20000000049 */
[----:B------:R-:W-:Y:S01]  /*e020*/  HFMA2.MMA R71, R83, R34, R71 ;  /* 0x0000002253477235 */ /* 0x000fe20000000047 */
[----:B------:R-:W-:Y:S01]  /*e030*/  IADD3 R58, R58, -0x20, RZ ;  /* 0xffffffe03a3a7810 */ /* 0x000fe20007ffe0ff */
[----:B------:R-:W-:Y:S01]  /*e040*/  HFMA2.MMA R75, R70, R38, R75 ;  /* 0x00000026464b7235 */ /* 0x000fe2000000004b */
[----:B------:R-:W-:Y:S01]  /*e050*/  PRMT R116, R67, 0x5410, R116 ;  /* 0x0000541043747816 */ /* 0x000fe20000000074 */
[CC--:B------:R-:W-:Y:S01]  /*e060*/  HFMA2 R77, R119.reuse, R38.reuse, R77 ;  /* 0x00000026774d7231 */ /* 0x0c0fe2000000004d */
[----:B------:R1:W4:Y:S01]  /*e070*/  I2F.F16 R2, R58 ;  /* 0x0000003a00027306 */ /* 0x0003220000200c00 */
[----:B------:R-:W-:Y:S01]  /*e080*/  HFMA2.MMA R71, R118, R35, R71 ;  /* 0x0000002376477235 */ /* 0x000fe20000000047 */
[----:B------:R-:W-:Y:S01]  /*e090*/  PRMT R117, R117, 0x5410, R66 ;  /* 0x0000541075757816 */ /* 0x000fe20000000042 */
[C---:B------:R-:W-:Y:S01]  /*e0a0*/  HFMA2.MMA R78, R83.reuse, R38, R78 ;  /* 0x00000026534e7235 */ /* 0x040fe2000000004e */
[----:B------:R-:W-:Y:S01]  /*e0b0*/  HFMA2 R81, R72, R38, R81 ;  /* 0x0000002648517231 */ /* 0x000fe20000000051 */
[----:B------:R-:W-:Y:S01]  /*e0c0*/  HFMA2.MMA R85, R83, R42, R85 ;  /* 0x0000002a53557235 */ /* 0x000fe20000000055 */
[----:B------:R-:W-:Y:S01]  /*e0d0*/  HFMA2 R82, R119, R42, R82 ;  /* 0x0000002a77527231 */ /* 0x000fe20000000052 */
[----:B------:R-:W-:Y:S01]  /*e0e0*/  IADD3 R52, R52, -0x20, RZ ;  /* 0xffffffe034347810 */ /* 0x000fe20007ffe0ff */
[----:B------:R-:W-:Y:S01]  /*e0f0*/  HFMA2 R77, R120, R39, R77 ;  /* 0x00000027784d7231 */ /* 0x000fe2000000004d */
[----:B-1----:R-:W-:Y:S01]  /*e100*/  SHF.R.U32.HI R58, RZ, 0x6, R5 ;  /* 0x00000006ff3a7819 */ /* 0x002fe20000011605 */
[----:B------:R-:W-:Y:S01]  /*e110*/  HFMA2.MMA R78, R118, R39, R78 ;  /* 0x00000027764e7235 */ /* 0x000fe2000000004e */
[----:B------:R-:W1:Y:S02]  /*e120*/  I2F.F16 R51, R51 ;  /* 0x0000003300337306 */ /* 0x000e640000200c00 */
[----:B------:R-:W-:-:S04]  /*e130*/  LOP3.LUT R58, R58, 0x3f, RZ, 0xc0, !PT ;  /* 0x0000003f3a3a7812 */ /* 0x000fc800078ec0ff */
[----:B------:R-:W-:Y:S02]  /*e140*/  IADD3 R58, R58, -0x20, RZ ;  /* 0xffffffe03a3a7810 */ /* 0x000fe40007ffe0ff */
[----:B------:R-:W0:Y:S08]  /*e150*/  I2F.F16 R52, R52 ;  /* 0x0000003400347306 */ /* 0x000e300000200c00 */
[----:B------:R-:W0:Y:S01]  /*e160*/  I2F.F16 R58, R58 ;  /* 0x0000003a003a7306 */ /* 0x000e220000200c00 */
[----:B--2---:R-:W-:-:S02]  /*e170*/  LEA.HI R44, R25, 0xffffffe0, RZ, 0x6 ;  /* 0xffffffe0192c7811 */ /* 0x004fc400078f30ff */
[----:B------:R-:W-:-:S05]  /*e180*/  LEA.HI R45, R27, 0xffffffe0, RZ, 0x6 ;  /* 0xffffffe01b2d7811 */ /* 0x000fca00078f30ff */
[----:B------:R2:W0:Y:S01]  /*e190*/  I2F.F16 R32, R44 ;  /* 0x0000002c00207306 */ /* 0x0004220000200c00 */
[--C-:B---3--:R-:W-:Y:S01]  /*e1a0*/  SHF.R.U32 R36, R4, 0x1e, R28.reuse ;  /* 0x0000001e04247819 */ /* 0x108fe2000000161c */
[----:B------:R-:W-:Y:S01]  /*e1b0*/  HFMA2 R4, R79, R40, RZ.H0_H0 ;  /* 0x000000284f047231 */ /* 0x000fe200000400ff */
[----:B------:R-:W-:Y:S01]  /*e1c0*/  SHF.R.U32 R5, R5, 0x1e, R29 ;  /* 0x0000001e05057819 */ /* 0x000fe2000000161d */
[----:B------:R-:W-:Y:S01]  /*e1d0*/  HFMA2.MMA R79, R76, R41, R121 ;  /* 0x000000294c4f7235 */ /* 0x000fe20000000079 */
[----:B------:R-:W-:Y:S01]  /*e1e0*/  LOP3.LUT R40, R36, 0x3f, RZ, 0xc0, !PT ;  /* 0x0000003f24287812 */ /* 0x000fe200078ec0ff */
[----:B------:R-:W-:Y:S01]  /*e1f0*/  HFMA2 R87, R64, R41, R4 ;  /* 0x0000002940577231 */ /* 0x000fe20000000004 */
[--C-:B------:R-:W-:Y:S01]  /*e200*/  SHF.R.U32.HI R4, RZ, 0xa, R28.reuse ;  /* 0x0000000aff047819 */ /* 0x100fe2000001161c */
[----:B------:R3:W0:Y:S01]  /*e210*/  I2F.F16 R36, R45 ;  /* 0x0000002d00247306 */ /* 0x0006220000200c00 */
[----:B--2---:R-:W-:Y:S01]  /*e220*/  SHF.R.U32.HI R44, RZ, 0x4, R28 ;  /* 0x00000004ff2c7819 */ /* 0x004fe2000001161c */
[----:B------:R-:W-:Y:S01]  /*e230*/  HFMA2.MMA R79, R70, R42, R79 ;  /* 0x0000002a464f7235 */ /* 0x000fe2000000004f */
[----:B------:R-:W-:Y:S01]  /*e240*/  LOP3.LUT R4, R4, 0x3f, RZ, 0xc0, !PT ;  /* 0x0000003f04047812 */ /* 0x000fe200078ec0ff */
[----:B------:R-:W-:Y:S01]  /*e250*/  HFMA2 R87, R72, R42, R87 ;  /* 0x0000002a48577231 */ /* 0x000fe20000000057 */
[----:B------:R-:W-:-:S02]  /*e260*/  LOP3.LUT R44, R44, 0x3f, RZ, 0xc0, !PT ;  /* 0x0000003f2c2c7812 */ /* 0x000fc400078ec0ff */
[----:B------:R-:W-:Y:S02]  /*e270*/  IADD3 R4, R4, -0x20, RZ ;  /* 0xffffffe004047810 */ /* 0x000fe40007ffe0ff */
[----:B------:R-:W-:Y:S02]  /*e280*/  IADD3 R64, R44, -0x20, RZ ;  /* 0xffffffe02c407810 */ /* 0x000fe40007ffe0ff */
[----:B---3--:R-:W2:Y:S01]  /*e290*/  LDS.128 R44, [UR4+0x210] ;  /* 0x00021004ff2c7984 */ /* 0x008ea20008000c00 */
[----:B------:R-:W-:Y:S01]  /*e2a0*/  LOP3.LUT R5, R5, 0x3f, RZ, 0xc0, !PT ;  /* 0x0000003f05057812 */ /* 0x000fe200078ec0ff */
[----:B------:R3:W0:Y:S01]  /*e2b0*/  I2F.F16 R41, R4 ;  /* 0x0000000400297306 */ /* 0x0006220000200c00 */
[----:B------:R-:W-:Y:S02]  /*e2c0*/  SHF.R.U32 R6, R6, 0x1e, R30 ;  /* 0x0000001e06067819 */ /* 0x000fe4000000161e */
[----:B------:R-:W-:Y:S02]  /*e2d0*/  SHF.R.U32 R7, R7, 0x1e, R31 ;  /* 0x0000001e07077819 */ /* 0x000fe4000000161f */
[----:B------:R-:W-:-:S02]  /*e2e0*/  LOP3.LUT R6, R6, 0x3f, RZ, 0xc0, !PT ;  /* 0x0000003f06067812 */ /* 0x000fc400078ec0ff */
[----:B------:R-:W-:Y:S01]  /*e2f0*/  LOP3.LUT R7, R7, 0x3f, RZ, 0xc0, !PT ;  /* 0x0000003f07077812 */ /* 0x000fe200078ec0ff */
[----:B------:R-:W0:Y:S01]  /*e300*/  I2F.F16 R64, R64 ;  /* 0x0000004000407306 */ /* 0x000e220000200c00 */
[----:B---3--:R-:W-:Y:S01]  /*e310*/  HFMA2.MMA R4, R80, R35, R68 ;  /* 0x0000002350047235 */ /* 0x008fe20000000044 */
[----:B------:R-:W-:Y:S02]  /*e320*/  IADD3 R68, R5, -0x20, RZ ;  /* 0xffffffe005447810 */ /* 0x000fe40007ffe0ff */
[----:B------:R-:W-:Y:S02]  /*e330*/  SHF.R.U32.HI R5, RZ, 0xa, R29 ;  /* 0x0000000aff057819 */ /* 0x000fe4000001161d */
[----:B------:R-:W-:Y:S02]  /*e340*/  IADD3 R6, R6, -0x20, RZ ;  /* 0xffffffe006067810 */ /* 0x000fe40007ffe0ff */
[----:B------:R-:W-:Y:S01]  /*e350*/  LOP3.LUT R35, R5, 0x3f, RZ, 0xc0, !PT ;  /* 0x0000003f05237812 */ /* 0x000fe200078ec0ff */
[----:B------:R-:W3:Y:S01]  /*e360*/  I2F.F16 R68, R68 ;  /* 0x0000004400447306 */ /* 0x000ee20000200c00 */
[----:B------:R-:W-:-:S02]  /*e370*/  IADD3 R84, R7, -0x20, RZ ;  /* 0xffffffe007547810 */ /* 0x000fc40007ffe0ff */
[--C-:B------:R-:W-:Y:S02]  /*e380*/  SHF.R.U32.HI R37, RZ, 0x10, R28.reuse ;  /* 0x00000010ff257819 */ /* 0x100fe4000001161c */
[----:B------:R-:W-:Y:S02]  /*e390*/  SHF.R.U32.HI R66, RZ, 0x16, R28 ;  /* 0x00000016ff427819 */ /* 0x000fe4000001161c */
[----:B------:R-:W-:Y:S01]  /*e3a0*/  SHF.R.U32 R28, R28, 0x1c, R24 ;  /* 0x0000001c1c1c7819 */ /* 0x000fe20000001618 */
[----:B------:R-:W0:Y:S01]  /*e3b0*/  I2F.F16 R72, R84 ;  /* 0x0000005400487306 */ /* 0x000e220000200c00 */
[----:B------:R-:W-:Y:S02]  /*e3c0*/  LEA.HI R54, R24, 0xffffffe0, RZ, 0x6 ;  /* 0xffffffe018367811 */ /* 0x000fe400078f30ff */
[----:B------:R-:W-:Y:S02]  /*e3d0*/  SHF.R.U32.HI R34, RZ, 0x4, R29 ;  /* 0x00000004ff227819 */ /* 0x000fe4000001161d */
[----:B------:R-:W-:-:S02]  /*e3e0*/  LEA.HI R33, R26, 0xffffffe0, RZ, 0x6 ;  /* 0xffffffe01a217811 */ /* 0x000fc400078f30ff */
[----:B------:R-:W-:Y:S01]  /*e3f0*/  LOP3.LUT R37, R37, 0x3f, RZ, 0xc0, !PT ;  /* 0x0000003f25257812 */ /* 0x000fe200078ec0ff */
[----:B------:R-:W0:Y:S01]  /*e400*/  I2F.F16 R54, R54 ;  /* 0x0000003600367306 */ /* 0x000e220000200c00 */
[----:B------:R-:W-:Y:S02]  /*e410*/  LOP3.LUT R66, R66, 0x3f, RZ, 0xc0, !PT ;  /* 0x0000003f42427812 */ /* 0x000fe400078ec0ff */
[----:B------:R-:W-:Y:S01]  /*e420*/  LOP3.LUT R34, R34, 0x3f, RZ, 0xc0, !PT ;  /* 0x0000003f22227812 */ /* 0x000fe200078ec0ff */
[-C--:B--2---:R-:W-:Y:S01]  /*e430*/  HFMA2.MMA R5, R107, R44.reuse, R71 ;  /* 0x0000002c6b057235 */ /* 0x084fe20000000047 */
[-C--:B------:R-:W-:Y:S01]  /*e440*/  HFMA2 R69, R111, R44.reuse, R69 ;  /* 0x0000002c6f457231 */ /* 0x080fe20000000045 */
[----:B------:R-:W-:Y:S01]  /*e450*/  HFMA2.MMA R4, R115, R44, R4 ;  /* 0x0000002c73047235 */ /* 0x000fe20000000004 */
[--C-:B------:R-:W-:Y:S01]  /*e460*/  SHF.R.U32.HI R71, RZ, 0x10, R29.reuse ;  /* 0x00000010ff477819 */ /* 0x100fe2000001161d */
[----:B------:R-:W-:Y:S01]  /*e470*/  HFMA2 R44, R89, R44, R73 ;  /* 0x0000002c592c7231 */ /* 0x000fe20000000049 */
[----:B------:R-:W-:Y:S01]  /*e480*/  IADD3 R40, R40, -0x20, RZ ;  /* 0xffffffe028287810 */ /* 0x000fe20007ffe0ff */
[-C--:B------:R-:W-:Y:S01]  /*e490*/  HFMA2.MMA R5, R106, R45.reuse, R5 ;  /* 0x0000002d6a057235 */ /* 0x080fe20000000005 */
[----:B------:R-:W-:Y:S01]  /*e4a0*/  LOP3.LUT R71, R71, 0x3f, RZ, 0xc0, !PT ;  /* 0x0000003f47477812 */ /* 0x000fe200078ec0ff */
[----:B------:R-:W-:Y:S01]  /*e4b0*/  HFMA2.MMA R67, R114, R45, R4 ;  /* 0x0000002d72437235 */ /* 0x000fe20000000004 */
[-C--:B------:R-:W-:Y:S01]  /*e4c0*/  HFMA2 R4, R110, R45.reuse, R69 ;  /* 0x0000002d6e047231 */ /* 0x080fe20000000045 */
[----:B------:R-:W-:Y:S01]  /*e4d0*/  SHF.R.U32.HI R69, RZ, 0x16, R29 ;  /* 0x00000016ff457819 */ /* 0x000fe2000001161d */
[----:B------:R-:W-:Y:S01]  /*e4e0*/  HFMA2 R45, R88, R45, R44 ;  /* 0x0000002d582d7231 */ /* 0x000fe2000000002c */
[-C--:B------:R-:W-:Y:S01]  /*e4f0*/  HFMA2.MMA R5, R105, R46.reuse, R5 ;  /* 0x0000002e69057235 */ /* 0x080fe20000000005 */
[-C--:B------:R-:W-:Y:S01]  /*e500*/  HFMA2 R4, R109, R46.reuse, R4 ;  /* 0x0000002e6d047231 */ /* 0x080fe20000000004 */
[----:B------:R-:W-:Y:S01]  /*e510*/  HFMA2.MMA R67, R113, R46, R67 ;  /* 0x0000002e71437235 */ /* 0x000fe20000000043 */
[----:B------:R-:W-:Y:S01]  /*e520*/  IADD3 R44, R71, -0x20, RZ ;  /* 0xffffffe0472c7810 */ /* 0x000fe20007ffe0ff */
[----:B------:R-:W-:Y:S01]  /*e530*/  HFMA2 R71, R117, R46, R45 ;  /* 0x0000002e75477231 */ /* 0x000fe2000000002d */
[----:B------:R-:W-:Y:S01]  /*e540*/  LOP3.LUT R69, R69, 0x3f, RZ, 0xc0, !PT ;  /* 0x0000003f45457812 */ /* 0x000fe200078ec0ff */
[-C--:B------:R-:W-:Y:S01]  /*e550*/  HFMA2.MMA R76, R104, R47.reuse, R5 ;  /* 0x0000002f684c7235 */ /* 0x080fe20000000005 */
[-C--:B------:R-:W-:Y:S01]  /*e560*/  HFMA2 R4, R108, R47.reuse, R4 ;  /* 0x0000002f6c047231 */ /* 0x080fe20000000004 */
[--C-:B------:R-:W-:Y:S01]  /*e570*/  SHF.R.U32.HI R5, RZ, 0xa, R30.reuse ;  /* 0x0000000aff057819 */ /* 0x100fe2000001161e */
[----:B------:R-:W-:Y:S01]  /*e580*/  HFMA2.MMA R67, R112, R47, R67 ;  /* 0x0000002f70437235 */ /* 0x000fe20000000043 */
[----:B------:R-:W-:Y:S01]  /*e590*/  IADD3 R69, R69, -0x20, RZ ;  /* 0xffffffe045457810 */ /* 0x000fe20007ffe0ff */
[----:B------:R-:W-:Y:S01]  /*e5a0*/  HADD2 R73, R4.H0_H0, R4.H1_H1 ;  /* 0x3000000404497230 */ /* 0x000fe20000000800 */
[----:B------:R-:W-:Y:S01]  /*e5b0*/  LOP3.LUT R5, R5, 0x3f, RZ, 0xc0, !PT ;  /* 0x0000003f05057812 */ /* 0x000fe200078ec0ff */
[----:B------:R-:W-:Y:S01]  /*e5c0*/  HFMA2 R71, R116, R47, R71 ;  /* 0x0000002f74477231 */ /* 0x000fe20000000047 */
[--C-:B------:R-:W-:Y:S01]  /*e5d0*/  SHF.R.U32.HI R4, RZ, 0x10, R30.reuse ;  /* 0x00000010ff047819 */ /* 0x100fe2000001161e */
[----:B------:R2:W0:Y:S01]  /*e5e0*/  I2F.F16 R47, R6 ;  /* 0x00000006002f7306 */ /* 0x0004220000200c00 */
[----:B------:R-:W-:Y:S01]  /*e5f0*/  IADD3 R5, R5, -0x20, RZ ;  /* 0xffffffe005057810 */ /* 0x000fe20007ffe0ff */
[----:B------:R-:W-:Y:S01]  /*e600*/  HADD2 R83, R71.H0_H0, R71.H1_H1 ;  /* 0x3000004747537230 */ /* 0x000fe20000000800 */
[----:B------:R-:W-:Y:S01]  /*e610*/  LOP3.LUT R4, R4, 0x3f, RZ, 0xc0, !PT ;  /* 0x0000003f04047812 */ /* 0x000fe200078ec0ff */
[----:B------:R-:W-:Y:S01]  /*e620*/  HADD2 R74, R67.H0_H0, R67.H1_H1 ;  /* 0x30000043434a7230 */ /* 0x000fe20000000800 */
[----:B------:R-:W-:Y:S01]  /*e630*/  SHF.R.U32 R29, R29, 0x1c, R25 ;  /* 0x0000001c1d1d7819 */ /* 0x000fe20000001619 */
[----:B------:R-:W-:Y:S01]  /*e640*/  HADD2 R76, R76.H0_H0, R76.H1_H1 ;  /* 0x3000004c4c4c7230 */ /* 0x000fe20000000800 */
[----:B------:R-:W-:Y:S01]  /*e650*/  IADD3 R4, R4, -0x20, RZ ;  /* 0xffffffe004047810 */ /* 0x000fe20007ffe0ff */
[----:B------:R-:W0:Y:S01]  /*e660*/  I2F.F16 R45, R69 ;  /* 0x00000045002d7306 */ /* 0x000e220000200c00 */
[----:B--2---:R-:W-:-:S02]  /*e670*/  SHF.R.U32.HI R6, RZ, 0x16, R30 ;  /* 0x00000016ff067819 */ /* 0x004fc4000001161e */
[----:B------:R-:W-:Y:S02]  /*e680*/  LOP3.LUT R90, R29, 0x3f, RZ, 0xc0, !PT ;  /* 0x0000003f1d5a7812 */ /* 0x000fe400078ec0ff */
[----:B------:R-:W-:Y:S02]  /*e690*/  LOP3.LUT R6, R6, 0x3f, RZ, 0xc0, !PT ;  /* 0x0000003f06067812 */ /* 0x000fe400078ec0ff */
[----:B------:R-:W-:Y:S01]  /*e6a0*/  SHF.R.U32.HI R46, RZ, 0x4, R30 ;  /* 0x00000004ff2e7819 */ /* 0x000fe2000001161e */
[----:B------:R2:W0:Y:S01]  /*e6b0*/  I2F.F16 R69, R5 ;  /* 0x0000000500457306 */ /* 0x0004220000200c00 */
[----:B------:R-:W-:Y:S02]  /*e6c0*/  IADD3 R38, R6, -0x20, RZ ;  /* 0xffffffe006267810 */ /* 0x000fe40007ffe0ff */
[----:B------:R-:W-:Y:S02]  /*e6d0*/  SHF.R.U32 R30, R30, 0x1c, R26 ;  /* 0x0000001c1e1e7819 */ /* 0x000fe4000000161a */
[----:B------:R-:W-:-:S02]  /*e6e0*/  LOP3.LUT R46, R46, 0x3f, RZ, 0xc0, !PT ;  /* 0x0000003f2e2e7812 */ /* 0x000fc400078ec0ff */
[----:B------:R-:W-:Y:S01]  /*e6f0*/  LOP3.LUT R30, R30, 0x3f, RZ, 0xc0, !PT ;  /* 0x0000003f1e1e7812 */ /* 0x000fe200078ec0ff */
[----:B------:R0:W1:Y:S01]  /*e700*/  I2F.F16 R67, R4 ;  /* 0x0000000400437306 */ /* 0x0000620000200c00 */
[----:B--2---:R-:W-:Y:S02]  /*e710*/  SHF.R.U32.HI R5, RZ, 0x4, R31 ;  /* 0x00000004ff057819 */ /* 0x004fe4000001161f */
[----:B------:R-:W-:Y:S02]  /*e720*/  IADD3 R37, R37, -0x20, RZ ;  /* 0xffffffe025257810 */ /* 0x000fe40007ffe0ff */
[----:B------:R-:W-:Y:S02]  /*e730*/  LOP3.LUT R42, R5, 0x3f, RZ, 0xc0, !PT ;  /* 0x0000003f052a7812 */ /* 0x000fe400078ec0ff */
[----:B------:R-:W-:Y:S01]  /*e740*/  IADD3 R66, R66, -0x20, RZ ;  /* 0xffffffe042427810 */ /* 0x000fe20007ffe0ff */
[----:B------:R2:W1:Y:S01]  /*e750*/  I2F.F16 R70, R38 ;  /* 0x0000002600467306 */ /* 0x0004620000200c00 */
[----:B0-----:R-:W0:Y:S01]  /*e760*/  LDS.128 R4, [UR4+0x290] ;  /* 0x00029004ff047984 */ /* 0x001e220008000c00 */
[----:B------:R-:W-:-:S02]  /*e770*/  IADD3 R71, R42, -0x20, RZ ;  /* 0xffffffe02a477810 */ /* 0x000fc40007ffe0ff */
[----:B------:R-:W-:Y:S02]  /*e780*/  IADD3 R34, R34, -0x20, RZ ;  /* 0xffffffe022227810 */ /* 0x000fe40007ffe0ff */
[----:B------:R-:W-:Y:S02]  /*e790*/  IADD3 R35, R35, -0x20, RZ ;  /* 0xffffffe023237810 */ /* 0x000fe40007ffe0ff */
[----:B------:R-:W-:Y:S01]  /*e7a0*/  IADD3 R46, R46, -0x20, RZ ;  /* 0xffffffe02e2e7810 */ /* 0x000fe20007ffe0ff */
[----:B------:R-:W0:Y:S01]  /*e7b0*/  I2F.F16 R33, R33 ;  /* 0x0000002100217306 */ /* 0x000e220000200c00 */
[----:B--2---:R-:W-:-:S04]  /*e7c0*/  SHF.R.U32.HI R38, RZ, 0xa, R31 ;  /* 0x0000000aff267819 */ /* 0x004fc8000001161f */
[----:B------:R-:W-:Y:S01]  /*e7d0*/  LOP3.LUT R42, R38, 0x3f, RZ, 0xc0, !PT ;  /* 0x0000003f262a7812 */ /* 0x000fe200078ec0ff */
[-CC-:B------:R-:W-:Y:S02]  /*e7e0*/  HFMA2 R38, R74.H0_H0, R92.reuse.H0_H0, R14.reuse.H0_H0 ;  /* 0x2000005c4a267231 */ /* 0x180fe4000004080e */
[----:B------:R-:W-:Y:S01]  /*e7f0*/  HFMA2 R14, R73.H0_H0, R92.H1_H1, R14.H1_H1 ;  /* 0x3000005c490e7231 */ /* 0x000fe2000006080e */
[----:B------:R-:W-:Y:S01]  /*e800*/  IADD3 R74, R42, -0x20, RZ ;  /* 0xffffffe02a4a7810 */ /* 0x000fe20007ffe0ff */
[-CC-:B------:R-:W-:Y:S01]  /*e810*/  HFMA2 R42, R76.H0_H0, R91.reuse.H0_H0, R13.reuse.H0_H0 ;  /* 0x2000005b4c2a7231 */ /* 0x180fe2000004080d */
[----:B------:R-:W-:Y:S01]  /*e820*/  SHF.R.U32.HI R73, RZ, 0x10, R31 ;  /* 0x00000010ff497819 */ /* 0x000fe2000001161f */
[----:B------:R-:W-:Y:S01]  /*e830*/  HFMA2 R13, R83.H0_H0, R91.H1_H1, R13.H1_H1 ;  /* 0x3000005b530d7231 */ /* 0x000fe2000006080d */
[----:B------:R-:W-:Y:S01]  /*e840*/  LOP3.LUT R83, R28, 0x3f, RZ, 0xc0, !PT ;  /* 0x0000003f1c537812 */ /* 0x000fe200078ec0ff */
[----:B------:R-:W-:Y:S01]  /*e850*/  HFMA2.MMA R28, R80, R39, R75 ;  /* 0x00000027501c7235 */ /* 0x000fe2000000004b */
[----:B------:R-:W-:Y:S01]  /*e860*/  HFMA2 R39, R86, R39, R81 ;  /* 0x0000002756277231 */ /* 0x000fe20000000051 */
[----:B------:R-:W-:Y:S01]  /*e870*/  SHF.R.U32.HI R81, RZ, 0x2, R24 ;  /* 0x00000002ff517819 */ /* 0x000fe20000011618 */
[----:B------:R-:W2:Y:S01]  /*e880*/  I2F.F16 R40, R40 ;  /* 0x0000002800287306 */ /* 0x000ea20000200c00 */
[----:B------:R-:W-:-:S02]  /*e890*/  IADD3 R75, R83, -0x20, RZ ;  /* 0xffffffe0534b7810 */ /* 0x000fc40007ffe0ff */
[----:B------:R-:W-:Y:S02]  /*e8a0*/  LOP3.LUT R84, R81, 0x3f, RZ, 0xc0, !PT ;  /* 0x0000003f51547812 */ /* 0x000fe400078ec0ff */
[----:B------:R-:W-:Y:S02]  /*e8b0*/  SHF.R.U32.HI R76, RZ, 0x16, R31 ;  /* 0x00000016ff4c7819 */ /* 0x000fe4000001161f */
[----:B------:R-:W-:Y:S01]  /*e8c0*/  SHF.R.U32 R31, R31, 0x1c, R27 ;  /* 0x0000001c1f1f7819 */ /* 0x000fe2000000161b */
[----:B------:R-:W1:Y:S01]  /*e8d0*/  I2F.F16 R37, R37 ;  /* 0x0000002500257306 */ /* 0x000e620000200c00 */
[----:B------:R-:W-:Y:S02]  /*e8e0*/  LOP3.LUT R73, R73, 0x3f, RZ, 0xc0, !PT ;  /* 0x0000003f49497812 */ /* 0x000fe400078ec0ff */
[----:B------:R-:W-:Y:S02]  /*e8f0*/  LOP3.LUT R76, R76, 0x3f, RZ, 0xc0, !PT ;  /* 0x0000003f4c4c7812 */ /* 0x000fe400078ec0ff */
[----:B------:R-:W-:Y:S01]  /*e900*/  LOP3.LUT R31, R31, 0x3f, RZ, 0xc0, !PT ;  /* 0x0000003f1f1f7812 */ /* 0x000fe200078ec0ff */
[-C--:B0-----:R-:W-:Y:S01]  /*e910*/  HFMA2.MMA R28, R115, R4.reuse, R28 ;  /* 0x00000004731c7235 */ /* 0x081fe2000000001c */
[-C--:B------:R-:W-:Y:S01]  /*e920*/  HFMA2 R77, R111, R4.reuse, R77 ;  /* 0x000000046f4d7231 */ /* 0x080fe2000000004d */
[----:B------:R-:W-:Y:S01]  /*e930*/  HFMA2.MMA R81, R107, R4, R78 ;  /* 0x000000046b517235 */ /* 0x000fe2000000004e */
[----:B------:R-:W-:Y:S01]  /*e940*/  HFMA2 R83, R89, R4, R39 ;  /* 0x0000000459537231 */ /* 0x000fe20000000027 */
[--C-:B------:R-:W-:Y:S01]  /*e950*/  SHF.R.U32.HI R4, RZ, 0x8, R24.reuse ;  /* 0x00000008ff047819 */ /* 0x100fe20000011618 */
[----:B------:R-:W0:Y:S01]  /*e960*/  I2F.F16 R66, R66 ;  /* 0x0000004200427306 */ /* 0x000e220000200c00 */
[----:B------:R-:W-:Y:S01]  /*e970*/  IADD3 R78, R84, -0x20, RZ ;  /* 0xffffffe0544e7810 */ /* 0x000fe20007ffe0ff */
[-C--:B------:R-:W-:Y:S01]  /*e980*/  HFMA2.MMA R39, R114, R5.reuse, R28 ;  /* 0x0000000572277235 */ /* 0x080fe2000000001c */
[----:B------:R-:W-:Y:S01]  /*e990*/  LOP3.LUT R84, R4, 0x3f, RZ, 0xc0, !PT ;  /* 0x0000003f04547812 */ /* 0x000fe200078ec0ff */
[-C--:B------:R-:W-:Y:S01]  /*e9a0*/  HFMA2 R4, R110, R5.reuse, R77 ;  /* 0x000000056e047231 */ /* 0x080fe2000000004d */
[----:B------:R-:W-:Y:S01]  /*e9b0*/  HFMA2.MMA R28, R106, R5, R81 ;  /* 0x000000056a1c7235 */ /* 0x000fe20000000051 */
[----:B------:R-:W-:Y:S01]  /*e9c0*/  HFMA2 R5, R88, R5, R83 ;  /* 0x0000000558057231 */ /* 0x000fe20000000053 */
[--C-:B------:R-:W-:Y:S01]  /*e9d0*/  SHF.R.U32.HI R77, RZ, 0xe, R24.reuse ;  /* 0x0000000eff4d7819 */ /* 0x100fe20000011618 */
[-C--:B------:R-:W-:Y:S01]  /*e9e0*/  HFMA2.MMA R29, R113, R6.reuse, R39 ;  /* 0x00000006711d7235 */ /* 0x080fe20000000027 */
[----:B------:R-:W-:Y:S01]  /*e9f0*/  SHF.R.U32.HI R24, RZ, 0x14, R24 ;  /* 0x00000014ff187819 */ /* 0x000fe20000011618 */
[-C--:B------:R-:W-:Y:S01]  /*ea00*/  HFMA2 R5, R117, R6.reuse, R5 ;  /* 0x0000000675057231 */ /* 0x080fe20000000005 */
[----:B------:R-:W-:Y:S01]  /*ea10*/  HFMA2.MMA R28, R105, R6, R28 ;  /* 0x00000006691c7235 */ /* 0x000fe2000000001c */
[----:B------:R-:W-:Y:S01]  /*ea20*/  HFMA2 R4, R109, R6, R4 ;  /* 0x000000066d047231 */ /* 0x000fe20000000004 */
[----:B------:R-:W-:Y:S01]  /*ea30*/  LOP3.LUT R24, R24, 0x3f, RZ, 0xc0, !PT ;  /* 0x0000003f18187812 */ /* 0x000fe200078ec0ff */
[-C--:B------:R-:W-:Y:S01]  /*ea40*/  HFMA2 R100, R116, R7.reuse, R5 ;  /* 0x0000000774647231 */ /* 0x080fe20000000005 */
[--C-:B------:R-:W-:Y:S01]  /*ea50*/  SHF.R.U32.HI R5, RZ, 0x8, R25.reuse ;  /* 0x00000008ff057819 */ /* 0x100fe20000011619 */
[-C--:B------:R-:W-:Y:S01]  /*ea60*/  HFMA2.MMA R29, R112, R7.reuse, R29 ;  /* 0x00000007701d7235 */ /* 0x080fe2000000001d */
[----:B------:R-:W-:Y:S01]  /*ea70*/  IADD3 R24, R24, -0x20, RZ ;  /* 0xffffffe018187810 */ /* 0x000fe20007ffe0ff */
[----:B------:R-:W-:Y:S01]  /*ea80*/  HFMA2.MMA R28, R104, R7, R28 ;  /* 0x00000007681c7235 */ /* 0x000fe2000000001c */
[----:B------:R-:W-:Y:S01]  /*ea90*/  LOP3.LUT R5, R5, 0x3f, RZ, 0xc0, !PT ;  /* 0x0000003f05057812 */ /* 0x000fe200078ec0ff */
[----:B------:R-:W-:Y:S01]  /*eaa0*/  HADD2 R100, R100.H0_H0, R100.H1_H1 ;  /* 0x3000006464647230 */ /* 0x000fe20000000800 */
[--C-:B------:R-:W-:Y:S01]  /*eab0*/  SHF.R.U32.HI R39, RZ, 0x2, R25.reuse ;  /* 0x00000002ff277819 */ /* 0x100fe20000011619 */
[----:B------:R0:W1:Y:S01]  /*eac0*/  I2F.F16 R83, R24 ;  /* 0x0000001800537306 */ /* 0x0000620000200c00 */
[----:B------:R-:W-:Y:S01]  /*ead0*/  IADD3 R6, R90, -0x20, RZ ;  /* 0xffffffe05a067810 */ /* 0x000fe20007ffe0ff */
[----:B------:R-:W-:Y:S01]  /*eae0*/  HFMA2 R90, R108, R7, R4 ;  /* 0x000000076c5a7231 */ /* 0x000fe20000000004 */
[----:B------:R-:W-:Y:S01]  /*eaf0*/  LOP3.LUT R77, R77, 0x3f, RZ, 0xc0, !PT ;  /* 0x0000003f4d4d7812 */ /* 0x000fe200078ec0ff */
[----:B------:R-:W-:Y:S01]  /*eb00*/  HADD2 R29, R29.H0_H0, R29.H1_H1 ;  /* 0x3000001d1d1d7230 */ /* 0x000fe20000000800 */
[----:B------:R-:W-:Y:S01]  /*eb10*/  LOP3.LUT R39, R39, 0x3f, RZ, 0xc0, !PT ;  /* 0x0000003f27277812 */ /* 0x000fe200078ec0ff */
[----:B------:R-:W-:Y:S01]  /*eb20*/  HADD2 R90, R90.H0_H0, R90.H1_H1 ;  /* 0x3000005a5a5a7230 */ /* 0x000fe20000000800 */
[----:B------:R-:W-:Y:S01]  /*eb30*/  SHF.R.U32.HI R7, RZ, 0xe, R25 ;  /* 0x0000000eff077819 */ /* 0x000fe20000011619 */
[----:B------:R-:W1:Y:S01]  /*eb40*/  I2F.F16 R34, R34 ;  /* 0x0000002200227306 */ /* 0x000e620000200c00 */
[----:B0-----:R-:W-:Y:S01]  /*eb50*/  HFMA2.MMA R24, R80, R43, R79 ;  /* 0x0000002b50187235 */ /* 0x001fe2000000004f */
[----:B------:R-:W-:-:S02]  /*eb60*/  IADD3 R79, R5, -0x20, RZ ;  /* 0xffffffe0054f7810 */ /* 0x000fc40007ffe0ff */
[----:B------:R-:W-:Y:S01]  /*eb70*/  SHF.R.U32.HI R5, RZ, 0x14, R25 ;  /* 0x00000014ff057819 */ /* 0x000fe20000011619 */
[-C--:B------:R-:W-:Y:S01]  /*eb80*/  HFMA2 R25, R120, R43.reuse, R82 ;  /* 0x0000002b78197231 */ /* 0x080fe20000000052 */
[----:B------:R-:W-:Y:S02]  /*eb90*/  IADD3 R77, R77, -0x20, RZ ;  /* 0xffffffe04d4d7810 */ /* 0x000fe40007ffe0ff */
[----:B------:R-:W-:Y:S01]  /*eba0*/  IADD3 R4, R39, -0x20, RZ ;  /* 0xffffffe027047810 */ /* 0x000fe20007ffe0ff */
[----:B------:R-:W-:Y:S01]  /*ebb0*/  HFMA2.MMA R39, R118, R43, R85 ;  /* 0x0000002b76277235 */ /* 0x000fe20000000055 */
[----:B------:R-:W-:Y:S01]  /*ebc0*/  LOP3.LUT R7, R7, 0x3f, RZ, 0xc0, !PT ;  /* 0x0000003f07077812 */ /* 0x000fe200078ec0ff */
[----:B------:R-:W-:Y:S01]  /*ebd0*/  HFMA2 R118, R86, R43, R87 ;  /* 0x0000002b56767231 */ /* 0x000fe20000000057 */
[----:B------:R-:W-:Y:S01]  /*ebe0*/  LOP3.LUT R5, R5, 0x3f, RZ, 0xc0, !PT ;  /* 0x0000003f05057812 */ /* 0x000fe200078ec0ff */
[----:B------:R-:W0:Y:S01]  /*ebf0*/  I2F.F16 R80, R4 ;  /* 0x0000000400507306 */ /* 0x000e220000200c00 */
[----:B------:R-:W-:-:S02]  /*ec00*/  IADD3 R81, R84, -0x20, RZ ;  /* 0xffffffe054517810 */ /* 0x000fc40007ffe0ff */
[----:B------:R-:W-:Y:S02]  /*ec10*/  IADD3 R119, R7, -0x20, RZ ;  /* 0xffffffe007777810 */ /* 0x000fe40007ffe0ff */
[----:B------:R-:W-:Y:S02]  /*ec20*/  IADD3 R85, R5, -0x20, RZ ;  /* 0xffffffe005557810 */ /* 0x000fe40007ffe0ff */
[----:B------:R-:W-:Y:S01]  /*ec30*/  IADD3 R86, R30, -0x20, RZ ;  /* 0xffffffe01e567810 */ /* 0x000fe20007ffe0ff */
[----:B------:R-:W0:Y:S01]  /*ec40*/  I2F.F16 R84, R77 ;  /* 0x0000004d00547306 */ /* 0x000e220000200c00 */
[----:B------:R-:W-:Y:S01]  /*ec50*/  HADD2 R30, R28.H0_H0, R28.H1_H1 ;  /* 0x3000001c1c1e7230 */ /* 0x000fe20000000800 */
[--C-:B------:R-:W-:Y:S02]  /*ec60*/  SHF.R.U32.HI R28, RZ, 0x8, R26.reuse ;  /* 0x00000008ff1c7819 */ /* 0x100fe4000001161a */
[--C-:B------:R-:W-:Y:S02]  /*ec70*/  SHF.R.U32.HI R43, RZ, 0x2, R26.reuse ;  /* 0x00000002ff2b7819 */ /* 0x100fe4000001161a */
[----:B------:R-:W-:Y:S01]  /*ec80*/  LOP3.LUT R87, R28, 0x3f, RZ, 0xc0, !PT ;  /* 0x0000003f1c577812 */ /* 0x000fe200078ec0ff */
[-CC-:B------:R-:W-:Y:S01]  /*ec90*/  HFMA2 R28, R29.H0_H0, R92.reuse.H0_H0, R12.reuse.H0_H0 ;  /* 0x2000005c1d1c7231 */ /* 0x180fe2000004080c */
[----:B------:R0:W1:Y:S01]  /*eca0*/  I2F.F16 R77, R6 ;  /* 0x00000006004d7306 */ /* 0x0000620000200c00 */
[--C-:B------:R-:W-:Y:S01]  /*ecb0*/  SHF.R.U32.HI R29, RZ, 0xe, R26.reuse ;  /* 0x0000000eff1d7819 */ /* 0x100fe2000001161a */
[----:B------:R-:W-:Y:S01]  /*ecc0*/  HFMA2 R12, R90.H0_H0, R92.H1_H1, R12.H1_H1 ;  /* 0x3000005c5a0c7231 */ /* 0x000fe2000006080c */
[----:B------:R-:W-:-:S02]  /*ecd0*/  SHF.R.U32.HI R26, RZ, 0x14, R26 ;  /* 0x00000014ff1a7819 */ /* 0x000fc4000001161a */
[----:B------:R-:W-:Y:S02]  /*ece0*/  LOP3.LUT R29, R29, 0x3f, RZ, 0xc0, !PT ;  /* 0x0000003f1d1d7812 */ /* 0x000fe400078ec0ff */
[----:B------:R-:W-:Y:S01]  /*ecf0*/  LOP3.LUT R43, R43, 0x3f, RZ, 0xc0, !PT ;  /* 0x0000003f2b2b7812 */ /* 0x000fe200078ec0ff */
[----:B------:R-:W1:Y:S01]  /*ed00*/  I2F.F16 R35, R35 ;  /* 0x0000002300237306 */ /* 0x000e620000200c00 */
[----:B0-----:R-:W0:Y:S01]  /*ed10*/  LDS.128 R4, [UR4+0x310] ;  /* 0x00031004ff047984 */ /* 0x001e220008000c00 */
[----:B------:R-:W-:Y:S01]  /*ed20*/  IADD3 R90, R29, -0x20, RZ ;  /* 0xffffffe01d5a7810 */ /* 0x000fe20007ffe0ff */
[-CC-:B------:R-:W-:Y:S01]  /*ed30*/  HFMA2 R29, R30.H0_H0, R91.reuse.H0_H0, R11.reuse.H0_H0 ;  /* 0x2000005b1e1d7231 */ /* 0x180fe2000004080b */
[----:B------:R-:W-:Y:S01]  /*ed40*/  LOP3.LUT R26, R26, 0x3f, RZ, 0xc0, !PT ;  /* 0x0000003f1a1a7812 */ /* 0x000fe200078ec0ff */
[----:B------:R-:W-:Y:S01]  /*ed50*/  HFMA2 R30, R100.H0_H0, R91.H1_H1, R11.H1_H1 ;  /* 0x3000005b641e7231 */ /* 0x000fe2000006080b */
[----:B------:R-:W-:Y:S02]  /*ed60*/  IADD3 R73, R73, -0x20, RZ ;  /* 0xffffffe049497810 */ /* 0x000fe40007ffe0ff */
[----:B------:R-:W-:Y:S01]  /*ed70*/  IADD3 R76, R76, -0x20, RZ ;  /* 0xffffffe04c4c7810 */ /* 0x000fe20007ffe0ff */
[----:B------:R-:W0:Y:S01]  /*ed80*/  I2F.F16 R44, R44 ;  /* 0x0000002c002c7306 */ /* 0x000e220000200c00 */
[----:B------:R-:W-:-:S02]  /*ed90*/  IADD3 R43, R43, -0x20, RZ ;  /* 0xffffffe02b2b7810 */ /* 0x000fc40007ffe0ff */
[----:B------:R-:W-:Y:S02]  /*eda0*/  IADD3 R87, R87, -0x20, RZ ;  /* 0xffffffe057577810 */ /* 0x000fe40007ffe0ff */
[----:B------:R-:W-:Y:S02]  /*edb0*/  IADD3 R11, R31, -0x20, RZ ;  /* 0xffffffe01f0b7810 */ /* 0x000fe40007ffe0ff */
[----:B------:R-:W-:Y:S01]  /*edc0*/  IADD3 R26, R26, -0x20, RZ ;  /* 0xffffffe01a1a7810 */ /* 0x000fe20007ffe0ff */
[----:B------:R-:W0:Y:S08]  /*edd0*/  I2F.F16 R46, R46 ;  /* 0x0000002e002e7306 */ /* 0x000e300000200c00 */
[----:B------:R-:W0:Y:S08]  /*ede0*/  I2F.F16 R71, R71 ;  /* 0x0000004700477306 */ /* 0x000e300000200c00 */
[----:B------:R-:W1:Y:S01]  /*edf0*/  I2F.F16 R74, R74 ;  /* 0x0000004a004a7306 */ /* 0x000e620000200c00 */
[-C--:B0-----:R-:W-:Y:S01]  /*ee00*/  HFMA2.MMA R24, R115, R4.reuse, R24 ;  /* 0x0000000473187235 */ /* 0x081fe20000000018 */
[-C--:B------:R-:W-:Y:S01]  /*ee10*/  HFMA2 R25, R111, R4.reuse, R25 ;  /* 0x000000046f197231 */ /* 0x080fe20000000019 */
[----:B------:R-:W-:Y:S01]  /*ee20*/  HFMA2.MMA R39, R107, R4, R39 ;  /* 0x000000046b277235 */ /* 0x000fe20000000027 */
[----:B------:R-:W-:Y:S01]  /*ee30*/  HFMA2 R118, R89, R4, R118 ;  /* 0x0000000459767231 */ /* 0x000fe20000000076 */
[--C-:B------:R-:W-:Y:S01]  /*ee40*/  SHF.R.U32.HI R111, RZ, 0x2, R27.reuse ;  /* 0x00000002ff6f7819 */ /* 0x100fe2000001161b */
[-C--:B------:R-:W-:Y:S01]  /*ee50*/  HFMA2 R25, R110, R5.reuse, R25 ;  /* 0x000000056e197231 */ /* 0x080fe20000000019 */
[-C--:B------:R-:W-:Y:S01]  /*ee60*/  HFMA2.MMA R24, R114, R5.reuse, R24 ;  /* 0x0000000572187235 */ /* 0x080fe20000000018 */
[----:B------:R-:W-:Y:S01]  /*ee70*/  HFMA2 R118, R88, R5, R118 ;  /* 0x0000000558767231 */ /* 0x000fe20000000076 */
[----:B------:R-:W-:Y:S01]  /*ee80*/  HFMA2.MMA R39, R106, R5, R39 ;  /* 0x000000056a277235 */ /* 0x000fe20000000027 */
[--C-:B------:R-:W-:Y:S01]  /*ee90*/  SHF.R.U32.HI R4, RZ, 0x8, R27.reuse ;  /* 0x00000008ff047819 */ /* 0x100fe2000001161b */
[-C--:B------:R-:W-:Y:S01]  /*eea0*/  HFMA2 R25, R109, R6.reuse, R25 ;  /* 0x000000066d197231 */ /* 0x080fe20000000019 */
[--C-:B------:R-:W-:Y:S01]  /*eeb0*/  SHF.R.U32.HI R5, RZ, 0xe, R27.reuse ;  /* 0x0000000eff057819 */ /* 0x100fe2000001161b */
[-C--:B------:R-:W-:Y:S01]  /*eec0*/  HFMA2.MMA R24, R113, R6.reuse, R24 ;  /* 0x0000000671187235 */ /* 0x080fe20000000018 */
[----:B------:R-:W-:Y:S01]  /*eed0*/  SHF.R.U32.HI R27, RZ, 0x14, R27 ;  /* 0x00000014ff1b7819 */ /* 0x000fe2000001161b */
        /* <DEDUP_REMOVED lines=8> */
[----:B------:R-:W0:Y:S01]  /*ef60*/  I2F.F16 R73, R73 ;  /* 0x0000004900497306 */ /* 0x000e220000200c00 */
[----:B------:R-:W-:Y:S01]  /*ef70*/  IADD3 R111, R111, -0x20, RZ ;  /* 0xffffffe06f6f7810 */ /* 0x000fe20007ffe0ff */
[-C--:B------:R-:W-:Y:S01]  /*ef80*/  HFMA2 R25, R108, R7.reuse, R25 ;  /* 0x000000076c197231 */ /* 0x080fe20000000019 */
[----:B------:R-:W-:Y:S01]  /*ef90*/  IADD3 R4, R4, -0x20, RZ ;  /* 0xffffffe004047810 */ /* 0x000fe20007ffe0ff */
[----:B------:R-:W-:Y:S01]  /*efa0*/  HFMA2 R89, R116, R7, R118 ;  /* 0x0000000774597231 */ /* 0x000fe20000000076 */
[----:B------:R-:W-:Y:S01]  /*efb0*/  IADD3 R6, R5, -0x20, RZ ;  /* 0xffffffe005067810 */ /* 0x000fe20007ffe0ff */
[----:B------:R-:W-:Y:S01]  /*efc0*/  HADD2 R5, R24.H0_H0, R24.H1_H1 ;  /* 0x3000001818057230 */ /* 0x000fe20000000800 */
[----:B------:R-:W-:Y:S01]  /*efd0*/  IADD3 R27, R27, -0x20, RZ ;  /* 0xffffffe01b1b7810 */ /* 0x000fe20007ffe0ff */
[----:B------:R-:W0:Y:S01]  /*efe0*/  I2F.F16 R76, R76 ;  /* 0x0000004c004c7306 */ /* 0x000e220000200c00 */
[----:B------:R-:W-:-:S02]  /*eff0*/  HADD2 R25, R25.H0_H0, R25.H1_H1 ;  /* 0x3000001919197230 */ /* 0x000fc40000000800 */
[----:B------:R-:W-:Y:S02]  /*f000*/  HADD2 R88, R39.H0_H0, R39.H1_H1 ;  /* 0x3000002727587230 */ /* 0x000fe40000000800 */
[----:B------:R-:W-:Y:S02]  /*f010*/  HADD2 R89, R89.H0_H0, R89.H1_H1 ;  /* 0x3000005959597230 */ /* 0x000fe40000000800 */
[-CC-:B------:R-:W-:Y:S01]  /*f020*/  HFMA2 R31, R5.H0_H0, R92.reuse.H0_H0, R10.reuse.H0_H0 ;  /* 0x2000005c051f7231 */ /* 0x180fe2000004080a */
[----:B------:R-:W0:Y:S01]  /*f030*/  I2F.F16 R75, R75 ;  /* 0x0000004b004b7306 */ /* 0x000e220000200c00 */
[----:B------:R-:W-:-:S07]  /*f040*/  HFMA2 R39, R25.H0_H0, R92.H1_H1, R10.H1_H1 ;  /* 0x3000005c19277231 */ /* 0x000fce000006080a */
[----:B------:R-:W0:Y:S08]  /*f050*/  I2F.F16 R78, R78 ;  /* 0x0000004e004e7306 */ /* 0x000e300000200c00 */
[----:B------:R-:W0:Y:S08]  /*f060*/  I2F.F16 R81, R81 ;  /* 0x0000005100517306 */ /* 0x000e300000200c00 */
[----:B------:R-:W0:Y:S08]  /*f070*/  I2F.F16 R79, R79 ;  /* 0x0000004f004f7306 */ /* 0x000e300000200c00 */
[----:B------:R0:W0:Y:S08]  /*f080*/  I2F.F16 R82, R119 ;  /* 0x0000007700527306 */ /* 0x0000300000200c00 */
[----:B------:R-:W0:Y:S08]  /*f090*/  I2F.F16 R85, R85 ;  /* 0x0000005500557306 */ /* 0x000e300000200c00 */
[----:B------:R-:W0:Y:S08]  /*f0a0*/  I2F.F16 R86, R86 ;  /* 0x0000005600567306 */ /* 0x000e300000200c00 */
[----:B------:R-:W0:Y:S08]  /*f0b0*/  I2F.F16 R43, R43 ;  /* 0x0000002b002b7306 */ /* 0x000e300000200c00 */
[----:B------:R-:W0:Y:S08]  /*f0c0*/  I2F.F16 R87, R87 ;  /* 0x0000005700577306 */ /* 0x000e300000200c00 */
[----:B------:R-:W0:Y:S08]  /*f0d0*/  I2F.F16 R90, R90 ;  /* 0x0000005a005a7306 */ /* 0x000e300000200c00 */
[----:B------:R0:W0:Y:S08]  /*f0e0*/  I2F.F16 R100, R26 ;  /* 0x0000001a00647306 */ /* 0x0000300000200c00 */
[----:B------:R-:W0:Y:S08]  /*f0f0*/  I2F.F16 R11, R11 ;  /* 0x0000000b000b7306 */ /* 0x000e300000200c00 */
[----:B------:R0:W0:Y:S08]  /*f100*/  I2F.F16 R106, R111 ;  /* 0x0000006f006a7306 */ /* 0x0000300000200c00 */
[----:B------:R0:W0:Y:S08]  /*f110*/  I2F.F16 R105, R4 ;  /* 0x0000000400697306 */ /* 0x0000300000200c00 */
[----:B------:R0:W0:Y:S08]  /*f120*/  I2F.F16 R104, R6 ;  /* 0x0000000600687306 */ /* 0x0000300000200c00 */
[----:B------:R0:W0:Y:S01]  /*f130*/  I2F.F16 R107, R27 ;  /* 0x0000001b006b7306 */ /* 0x0000220000200c00 */
[----:B------:R-:W-:Y:S05]  /*f140*/  @!P1 BRA `(.L_x_1687) ;  /* 0x000004a000009947 */ /* 0x000fea0003800000 */
[----:B01234-:R-:W0:Y:S01]  /*f150*/  LDS.128 R4, [UR4+0x20] ;  /* 0x00002004ff047984 */ /* 0x01fe220008000c00 */
[----:B------:R-:W-:-:S02]  /*f160*/  PRMT R109, R65, 0x5410, R62 ;  /* 0x00005410416d7816 */ /* 0x000fc4000000003e */
        /* <DEDUP_REMOVED lines=72> */
.L_x_1687:
        /* <DEDUP_REMOVED lines=75> */
.L_x_1688:
        /* <DEDUP_REMOVED lines=75> */
.L_x_1689:
        /* <DEDUP_REMOVED lines=10> */
[-C--:B0-----:R-:W-:Y:S01]  /*fff0*/  HFMA2 R10, R109, R4.reuse, RZ.H0_H0 ;  /* 0x000000046d0a7231 */ /* 0x081fe200000400ff */
[----:B------:R-:W-:Y:S01]  /*10000*/  PRMT R109, R57, 0x5410, R56 ;  /* 0x00005410396d7816 */ /* 0x000fe20000000038 */
[-C--:B------:R-:W-:Y:S02]  /*10010*/  HFMA2.MMA R108, R111, R4.reuse, RZ ;  /* 0x000000046f6c7235 */ /* 0x080fe400000000ff */
        /* <DEDUP_REMOVED lines=64> */
.L_x_1690:
        /* <DEDUP_REMOVED lines=16> */
[----:B------:R-:W-:Y:S02]  /*10520*/  PRMT R37, R37, 0x5410, R66 ;  /* 0x0000541025257816 */ /* 0x000fe40000000042 */
[----:B------:R-:W-:Y:S02]  /*10530*/  PRMT R56, R57, 0x5410, R56 ;  /* 0x0000541039387816 */ /* 0x000fe40000000038 */
[----:B------:R-:W-:Y:S02]  /*10540*/  PRMT R106, R11, 0x5410, R106 ;  /* 0x000054100b6a7816 */ /* 0x000fe4000000006a */
[----:B------:R-:W-:Y:S01]  /*10550*/  PRMT R47, R48, 0x5410, R47 ;  /* 0x00005410302f7816 */ /* 0x000fe2000000002f */
[----:B------:R-:W2:Y:S01]  /*10560*/  LDS.128 R8, [UR4+0x2a0] ;  /* 0x0002a004ff087984 */ /* 0x000ea20008000c00 */
[----:B------:R-:W-:Y:S02]  /*10570*/  PRMT R55, R55, 0x5410, R68 ;  /* 0x0000541037377816 */ /* 0x000fe40000000044 */
[----:B------:R-:W-:-:S02]  /*10580*/  PRMT R78, R75, 0x5410, R78 ;  /* 0x000054104b4e7816 */ /* 0x000fc4000000004e */
[----:B------:R-:W-:Y:S02]  /*10590*/  PRMT R53, R53, 0x5410, R72 ;  /* 0x0000541035357816 */ /* 0x000fe40000000048 */
        /* <DEDUP_REMOVED lines=13> */
[----:B------:R-:W-:Y:S01]  /*10670*/  PRMT R74, R71, 0x5410, R74 ;  /* 0x00005410474a7816 */ /* 0x000fe2000000004a */
[----:B------:R-:W-:Y:S01]  /*10680*/  HFMA2.MMA R41, R47, R6, R34 ;  /* 0x000000062f297235 */ /* 0x000fe20000000022 */
[----:B------:R-:W-:Y:S01]  /*10690*/  HFMA2 R6, R53, R6, R35 ;  /* 0x0000000635067231 */ /* 0x000fe20000000023 */
[----:B------:R-:W-:Y:S01]  /*106a0*/  PRMT R67, R67, 0x5410, R70 ;  /* 0x0000541043437816 */ /* 0x000fe20000000046 */
[-C--:B------:R-:W-:Y:S01]  /*106b0*/  HFMA2 R5, R0, R7.reuse, R5 ;  /* 0x0000000700057231 */ /* 0x080fe20000000005 */
[-C--:B------:R-:W-:Y:S01]  /*106c0*/  HFMA2.MMA R4, R64, R7.reuse, R4 ;  /* 0x0000000740047235 */ /* 0x080fe20000000004 */
[----:B------:R-:W-:Y:S01]  /*106d0*/  PRMT R80, R77, 0x5410, R80 ;  /* 0x000054104d507816 */ /* 0x000fe20000000050 */
[----:B------:R-:W-:Y:S01]  /*106e0*/  HFMA2.MMA R41, R46, R7, R41 ;  /* 0x000000072e297235 */ /* 0x000fe20000000029 */
[----:B------:R-:W-:Y:S01]  /*106f0*/  PRMT R73, R73, 0x5410, R76 ;  /* 0x0000541049497816 */ /* 0x000fe2000000004c */
[----:B------:R-:W-:Y:S01]  /*10700*/  HFMA2 R6, R74, R7, R6 ;  /* 0x000000074a067231 */ /* 0x000fe20000000006 */
[----:B------:R-:W-:Y:S01]  /*10710*/  PRMT R54, R83, 0x5410, R54 ;  /* 0x0000541053367816 */ /* 0x000fe20000000036 */
[-C--:B-1----:R-:W-:Y:S01]  /*10720*/  HFMA2.MMA R4, R37, R24.reuse, R4 ;  /* 0x0000001825047235 */ /* 0x082fe20000000004 */
[-C--:B------:R-:W-:Y:S01]  /*10730*/  HFMA2 R5, R45, R24.reuse, R5 ;  /* 0x000000182d057231 */ /* 0x080fe20000000005 */
[----:B------:R-:W-:Y:S01]  /*10740*/  PRMT R79, R79, 0x5410, R82 ;  /* 0x000054104f4f7816 */ /* 0x000fe20000000052 */
[----:B------:R-:W-:Y:S01]  /*10750*/  HFMA2 R6, R73, R24, R6 ;  /* 0x0000001849067231 */ /* 0x000fe20000000006 */
[----:B------:R-:W-:Y:S01]  /*10760*/  PRMT R86, R86, 0x5410, R43 ;  /* 0x0000541056567816 */ /* 0x000fe2000000002b */
[----:B------:R-:W-:Y:S01]  /*10770*/  HFMA2.MMA R43, R67, R24, R41 ;  /* 0x00000018432b7235 */ /* 0x000fe20000000029 */
[-C--:B------:R-:W-:Y:S01]  /*10780*/  HFMA2 R5, R80, R25.reuse, R5 ;  /* 0x0000001950057231 */ /* 0x080fe20000000005 */
[-C--:B------:R-:W-:Y:S01]  /*10790*/  HFMA2.MMA R4, R78, R25.reuse, R4 ;  /* 0x000000194e047235 */ /* 0x080fe20000000004 */
[----:B------:R-:W-:Y:S01]  /*107a0*/  PRMT R105, R105, 0x5410, R104 ;  /* 0x0000541069697816 */ /* 0x000fe20000000068 */
[----:B------:R-:W-:Y:S01]  /*107b0*/  HFMA2 R6, R106, R25, R6 ;  /* 0x000000196a067231 */ /* 0x000fe20000000006 */
[----:B------:R-:W-:Y:S01]  /*107c0*/  PRMT R87, R87, 0x5410, R90 ;  /* 0x0000541057577816 */ /* 0x000fe2000000005a */
[-C--:B------:R-:W-:Y:S01]  /*107d0*/  HFMA2 R5, R79, R26.reuse, R5 ;  /* 0x0000001a4f057231 */ /* 0x080fe20000000005 */
[----:B------:R-:W-:Y:S01]  /*107e0*/  HFMA2.MMA R43, R86, R25, R43 ;  /* 0x00000019562b7235 */ /* 0x000fe2000000002b */
[----:B------:R-:W-:Y:S01]  /*107f0*/  PRMT R36, R107, 0x5410, R36 ;  /* 0x000054106b247816 */ /* 0x000fe20000000024 */
[----:B------:R-:W-:Y:S01]  /*10800*/  HFMA2.MMA R4, R81, R26, R4 ;  /* 0x0000001a51047235 */ /* 0x000fe20000000004 */
[----:B------:R-:W-:Y:S01]  /*10810*/  HFMA2 R6, R105, R26, R6 ;  /* 0x0000001a69067231 */ /* 0x000fe20000000006 */
[----:B--2---:R-:W-:Y:S01]  /*10820*/  HFMA2.MMA R24, R65, R8, RZ ;  /* 0x0000000841187235 */ /* 0x004fe200000000ff */
[-C--:B------:R-:W-:Y:S01]  /*10830*/  HFMA2 R5, R40, R27.reuse, R5 ;  /* 0x0000001b28057231 */ /* 0x080fe20000000005 */
[----:B------:R-:W-:Y:S01]  /*10840*/  HFMA2.MMA R50, R87, R26, R43 ;  /* 0x0000001a57327235 */ /* 0x000fe2000000002b */
[----:B------:R-:W-:Y:S01]  /*10850*/  HFMA2 R48, R36, R27, R6 ;  /* 0x0000001b24307231 */ /* 0x000fe20000000006 */
[----:B------:R-:W-:Y:S01]  /*10860*/  HFMA2.MMA R4, R54, R27, R4 ;  /* 0x0000001b36047235 */ /* 0x000fe20000000004 */
[----:B------:R-:W-:Y:S01]  /*10870*/  HADD2 R43, R5.H0_H0, R5.H1_H1 ;  /* 0x30000005052b7230 */ /* 0x000fe20000000800 */
[----:B------:R-:W-:Y:S01]  /*10880*/  HFMA2.MMA R26, R23, R8, RZ ;  /* 0x00000008171a7235 */ /* 0x000fe200000000ff */
[----:B------:R-:W0:Y:S01]  /*10890*/  LDS.128 R32, [UR4+0x2b0] ;  /* 0x0002b004ff207984 */ /* 0x000e220008000c00 */
[-C--:B------:R-:W-:Y:S01]  /*108a0*/  HFMA2 R25, R63, R8.reuse, RZ.H0_H0 ;  /* 0x000000083f197231 */ /* 0x080fe200000400ff */
[----:B------:R-:W-:Y:S01]  /*108b0*/  HFMA2.MMA R24, R60, R9, R24 ;  /* 0x000000093c187235 */ /* 0x000fe20000000018 */
[----:B------:R-:W-:Y:S01]  /*108c0*/  HFMA2 R8, R3, R8, RZ.H0_H0 ;  /* 0x0000000803087231 */ /* 0x000fe200000400ff */
[----:B------:R-:W-:Y:S01]  /*108d0*/  HFMA2.MMA R44, R100, R27, R50 ;  /* 0x0000001b642c7235 */ /* 0x000fe20000000032 */
[-C--:B------:R-:W-:Y:S01]  /*108e0*/  HFMA2 R25, R56, R9.reuse, R25 ;  /* 0x0000000938197231 */ /* 0x080fe20000000019 */
[----:B------:R-:W-:Y:S01]  /*108f0*/  HFMA2.MMA R26, R2, R9, R26 ;  /* 0x00000009021a7235 */ /* 0x000fe2000000001a */
[----:B------:R-:W-:Y:S01]  /*10900*/  HADD2 R41, R4.H0_H0, R4.H1_H1 ;  /* 0x3000000404297230 */ /* 0x000fe20000000800 */
[----:B------:R-:W-:Y:S01]  /*10910*/  IADD3 R96, R96, 0x20, RZ ;  /* 0x0000002060607810 */ /* 0x000fe20007ffe0ff */
[----:B------:R-:W1:Y:S01]  /*10920*/  LDS.128 R4, [UR4+0x320] ;  /* 0x00032004ff047984 */ /* 0x000e620008000c00 */
[----:B------:R-:W-:Y:S01]  /*10930*/  HFMA2 R27, R52, R9, R8 ;  /* 0x00000009341b7231 */ /* 0x000fe20000000008 */
[-C--:B------:R-:W-:Y:S01]  /*10940*/  HFMA2.MMA R8, R59, R10.reuse, R24 ;  /* 0x0000000a3b087235 */ /* 0x080fe20000000018 */
[-C--:B------:R-:W-:Y:S01]  /*10950*/  HFMA2 R9, R55, R10.reuse, R25 ;  /* 0x0000000a37097231 */ /* 0x080fe20000000019 */
[----:B------:R-:W-:Y:S01]  /*10960*/  HFMA2.MMA R49, R47, R10, R26 ;  /* 0x0000000a2f317235 */ /* 0x000fe2000000001a */
[----:B------:R-:W-:Y:S01]  /*10970*/  HFMA2 R10, R53, R10, R27 ;  /* 0x0000000a350a7231 */ /* 0x000fe2000000001b */
[C---:B------:R-:W-:Y:S01]  /*10980*/  ISETP.GE.AND P0, PT, R96.reuse, c[0x0][0x1ac], PT ;  /* 0x00006b0060007a0c */ /* 0x040fe20003f06270 */
[----:B------:R-:W2:Y:S01]  /*10990*/  LDS.128 R24, [UR4+0x330] ;  /* 0x00033004ff187984 */ /* 0x000ea20008000c00 */
[-C--:B------:R-:W-:Y:S01]  /*109a0*/  HFMA2.MMA R8, R64, R11.reuse, R8 ;  /* 0x0000000b40087235 */ /* 0x080fe20000000008 */
[-C--:B------:R-:W-:Y:S01]  /*109b0*/  HFMA2 R9, R0, R11.reuse, R9 ;  /* 0x0000000b00097231 */ /* 0x080fe20000000009 */
[----:B------:R-:W-:Y:S01]  /*109c0*/  HFMA2.MMA R49, R46, R11, R49 ;  /* 0x0000000b2e317235 */ /* 0x000fe20000000031 */
[----:B------:R-:W-:Y:S01]  /*109d0*/  HFMA2 R10, R74, R11, R10 ;  /* 0x0000000b4a0a7231 */ /* 0x000fe2000000000a */
[----:B------:R-:W-:Y:S01]  /*109e0*/  ISETP.LT.AND P1, PT, R96, R101, PT ;  /* 0x000000656000720c */ /* 0x000fe20003f21270 */
[----:B------:R-:W-:Y:S01]  /*109f0*/  HADD2 R44, R44.H0_H0, R44.H1_H1 ;  /* 0x3000002c2c2c7230 */ /* 0x000fe20000000800 */
[----:B------:R-:W-:Y:S01]  /*10a00*/  PRMT R38, R38, 0x5410, R14 ;  /* 0x0000541026267816 */ /* 0x000fe2000000000e */
[----:B------:R-:W-:Y:S01]  /*10a10*/  HADD2 R48, R48.H0_H0, R48.H1_H1 ;  /* 0x3000003030307230 */ /* 0x000fe20000000800 */
[----:B------:R-:W-:Y:S01]  /*10a20*/  PRMT R28, R28, 0x5410, R12 ;  /* 0x000054101c1c7816 */ /* 0x000fe2000000000c */
[----:B------:R-:W-:Y:S01]  /*10a30*/  UIADD3 UR4, UR4, 0x40, URZ ;  /* 0x0000004004047890 */ /* 0x000fe2000fffe03f */
[----:B------:R-:W-:-:S02]  /*10a40*/  PRMT R29, R29, 0x5410, R30 ;  /* 0x000054101d1d7816 */ /* 0x000fc4000000001e */
[----:B------:R-:W-:Y:S02]  /*10a50*/  PRMT R31, R31, 0x5410, R39 ;  /* 0x000054101f1f7816 */ /* 0x000fe40000000027 */
[----:B------:R-:W-:Y:S02]  /*10a60*/  PRMT R41, R41, 0x5410, R43 ;  /* 0x0000541029297816 */ /* 0x000fe4000000002b */
[----:B------:R-:W-:Y:S02]  /*10a70*/  PRMT R42, R42, 0x5410, R13 ;  /* 0x000054102a2a7816 */ /* 0x000fe4000000000d */
[----:B------:R-:W-:Y:S02]  /*10a80*/  PRMT R88, R88, 0x5410, R89 ;  /* 0x0000541058587816 */ /* 0x000fe40000000059 */
[----:B------:R-:W-:Y:S01]  /*10a90*/  PRMT R44, R44, 0x5410, R48 ;  /* 0x000054102c2c7816 */ /* 0x000fe20000000030 */
[----:B------:R-:W-:Y:S01]  /*10aa0*/  HFMA2.MMA R14, R41, R92, R38 ;  /* 0x0000005c290e7235 */ /* 0x000fe20000000026 */
[----:B------:R-:W-:Y:S01]  /*10ab0*/  IADD3 R103, R103, UR8, RZ ;  /* 0x0000000867677c10 */ /* 0x000fe2000fffe0ff */
[-C--:B0-----:R-:W-:Y:S01]  /*10ac0*/  HFMA2.MMA R8, R37, R32.reuse, R8 ;  /* 0x0000002025087235 */ /* 0x081fe20000000008 */
[-C--:B------:R-:W-:Y:S01]  /*10ad0*/  HFMA2 R9, R45, R32.reuse, R9 ;  /* 0x000000202d097231 */ /* 0x080fe20000000009 */
[----:B------:R-:W-:Y:S01]  /*10ae0*/  HFMA2.MMA R49, R67, R32, R49 ;  /* 0x0000002043317235 */ /* 0x000fe20000000031 */
[----:B------:R-:W-:-:S02]  /*10af0*/  HFMA2 R10, R73, R32, R10 ;  /* 0x00000020490a7231 */ /* 0x000fc4000000000a */
[-C--:B------:R-:W-:Y:S01]  /*10b00*/  HFMA2 R9, R80, R33.reuse, R9 ;  /* 0x0000002150097231 */ /* 0x080fe20000000009 */
[-C--:B------:R-:W-:Y:S01]  /*10b10*/  HFMA2.MMA R8, R78, R33.reuse, R8 ;  /* 0x000000214e087235 */ /* 0x080fe20000000008 */
[----:B------:R-:W-:Y:S01]  /*10b20*/  HFMA2 R10, R106, R33, R10 ;  /* 0x000000216a0a7231 */ /* 0x000fe2000000000a */
[----:B------:R-:W-:Y:S01]  /*10b30*/  HFMA2.MMA R49, R86, R33, R49 ;  /* 0x0000002156317235 */ /* 0x000fe20000000031 */
[----:B-1----:R-:W-:Y:S01]  /*10b40*/  HFMA2 R63, R63, R4, RZ.H0_H0 ;  /* 0x000000043f3f7231 */ /* 0x002fe200000400ff */
[-C--:B------:R-:W-:Y:S01]  /*10b50*/  HFMA2.MMA R65, R65, R4.reuse, RZ ;  /* 0x0000000441417235 */ /* 0x080fe200000000ff */
[----:B------:R-:W-:Y:S01]  /*10b60*/  HFMA2 R9, R79, R34, R9 ;  /* 0x000000224f097231 */ /* 0x000fe20000000009 */
        /* <DEDUP_REMOVED lines=15> */
[----:B--2---:R-:W-:Y:S01]  /*10c60*/  HFMA2 R63, R45, R24, R63 ;  /* 0x000000182d3f7231 */ /* 0x004fe2000000003f */
[-C--:B------:R-:W-:Y:S01]  /*10c70*/  HFMA2.MMA R32, R64, R7.reuse, R32 ;  /* 0x0000000740207235 */ /* 0x080fe20000000020 */
[----:B------:R-:W-:Y:S01]  /*10c80*/  HFMA2 R34, R105, R34, R10 ;  /* 0x0000002269227231 */ /* 0x000fe2000000000a */
        /* <DEDUP_REMOVED lines=24> */
[----:B------:R-:W-:Y:S02]  /*10e10*/  HADD2 R63, R63.H0_H0, R63.H1_H1 ;  /* 0x3000003f3f3f7230 */ /* 0x000fe40000000800 */
[----:B------:R-:W-:Y:S01]  /*10e20*/  HADD2 R25, R53.H0_H0, R53.H1_H1 ;  /* 0x3000003535197230 */ /* 0x000fe20000000800 */
[----:B------:R-:W-:Y:S01]  /*10e30*/  PRMT R10, R10, 0x5410, R11 ;  /* 0x000054100a0a7816 */ /* 0x000fe2000000000b */
[----:B------:R-:W-:Y:S01]  /*10e40*/  HFMA2 R13, R44, R91, R42 ;  /* 0x0000005b2c0d7231 */ /* 0x000fe2000000002a */
[----:B------:R-:W-:Y:S01]  /*10e50*/  HFMA2.MMA R12, R8, R92, R28 ;  /* 0x0000005c080c7235 */ /* 0x000fe2000000001c */
[----:B------:R-:W-:-:S02]  /*10e60*/  HADD2 R32, R32.H0_H0, R32.H1_H1 ;  /* 0x3000002020207230 */ /* 0x000fc40000000800 */
[----:B------:R-:W-:Y:S02]  /*10e70*/  HADD2 R50, R50.H0_H0, R50.H1_H1 ;  /* 0x3000003232327230 */ /* 0x000fe40000000800 */
[----:B------:R-:W-:Y:S01]  /*10e80*/  HFMA2 R11, R10, R91, R29 ;  /* 0x0000005b0a0b7231 */ /* 0x000fe2000000001d */
[----:B------:R-:W-:Y:S02]  /*10e90*/  PRMT R32, R32, 0x5410, R63 ;  /* 0x0000541020207816 */ /* 0x000fe4000000003f */
[----:B------:R-:W-:-:S04]  /*10ea0*/  PRMT R50, R50, 0x5410, R25 ;  /* 0x0000541032327816 */ /* 0x000fc80000000019 */
[----:B------:R-:W-:Y:S01]  /*10eb0*/  HFMA2.MMA R10, R32, R92, R31 ;  /* 0x0000005c200a7235 */ /* 0x000fe2000000001f */
[----:B------:R-:W-:Y:S01]  /*10ec0*/  HFMA2 R9, R50, R91, R88 ;  /* 0x0000005b32097231 */ /* 0x000fe20000000058 */
[----:B------:R-:W-:Y:S05]  /*10ed0*/  @!P0 BRA P1, `(.L_x_1691) ;  /* 0xffffa57000008947 */ /* 0x000fea000083ffff */
.L_x_1682:
[----:B------:R-:W-:-:S04]  /*10ee0*/  ISETP.GE.AND P0, PT, R96, R101, PT ;  /* 0x000000656000720c */ /* 0x000fc80003f06270 */
[----:B------:R-:W-:-:S13]  /*10ef0*/  ISETP.GE.OR P0, PT, R96, c[0x0][0x1b0], P0 ;  /* 0x00006c0060007a0c */ /* 0x000fda0000706670 */
[----:B------:R-:W-:Y:S05]  /*10f00*/  @P0 BRA `(.L_x_1692) ;  /* 0x000033c000000947 */ /* 0x000fea0003800000 */
.L_x_1697:
[----:B------:R-:W-:Y:S01]  /*10f10*/  ISETP.NE.AND P0, PT, R96, R93, PT ;  /* 0x0000005d6000720c */ /* 0x000fe20003f05270 */
[----:B------:R-:W-:Y:S01]  /*10f20*/  IMAD.MOV.U32 R105, RZ, RZ, c[0x0][0x18c] ;  /* 0x00006300ff697624 */ /* 0x000fe200078e00ff */
[----:B------:R-:W2:Y:S11]  /*10f30*/  LDG.E.128.CONSTANT R4, [R102.64] ;  /* 0x0000000666047981 */ /* 0x000eb6000c1e9d00 */
[----:B------:R-:W-:-:S02]  /*10f40*/  @!P0 IADD3 R94, R94, 0x1, RZ ;  /* 0x000000015e5e8810 */ /* 0x000fc40007ffe0ff */
[----:B------:R-:W-:Y:S02]  /*10f50*/  @!P0 LEA R2, R96, 0x1, 0x1 ;  /* 0x0000000160028811 */ /* 0x000fe400078e08ff */
[----:B------:R-:W-:Y:S01]  /*10f60*/  @!P0 MOV R3, 0x2 ;  /* 0x0000000200038802 */ /* 0x000fe20000000f00 */
[----:B------:R-:W-:Y:S02]  /*10f70*/  @!P0 IMAD R46, R94, 0x8, R1 ;  /* 0x000000085e2e8824 */ /* 0x000fe400078e0201 */
[----:B------:R-:W-:-:S04]  /*10f80*/  IMAD.WIDE R40, R105, 0x4, R102 ;  /* 0x0000000469287825 */ /* 0x000fc800078e0266 */
[----:B------:R-:W3:Y:S01]  /*10f90*/  @!P0 LDL.64 R46, [R46] ;  /* 0x000000002e2e8983 */ /* 0x000ee20000100a00 */
[----:B------:R-:W-:-:S03]  /*10fa0*/  @!P0 IMAD.WIDE R2, R2, R3, c[0x0][0x198] ;  /* 0x0000660002028625 */ /* 0x000fc600078e0203 */
[----:B------:R0:W4:Y:S01]  /*10fb0*/  LDG.E.128.CONSTANT R24, [R40.64] ;  /* 0x0000000628187981 */ /* 0x000122000c1e9d00 */
[----:B------:R-:W-:-:S03]  /*10fc0*/  IMAD.WIDE R42, R105, 0x4, R40 ;  /* 0x00000004692a7825 */ /* 0x000fc600078e0228 */
[----:B------:R1:W5:Y:S03]  /*10fd0*/  @!P0 LDG.E.U16.CONSTANT R3, [R2.64] ;  /* 0x0000000602038981 */ /* 0x000366000c1e9500 */
[C---:B------:R-:W-:Y:S01]  /*10fe0*/  IMAD.WIDE R44, R105.reuse, 0x4, R42 ;  /* 0x00000004692c7825 */ /* 0x040fe200078e022a */
[----:B------:R0:W4:Y:S04]  /*10ff0*/  LDG.E.128.CONSTANT R28, [R42.64] ;  /* 0x000000062a1c7981 */ /* 0x000128000c1e9d00 */
[----:B------:R0:W4:Y:S01]  /*11000*/  LDG.E.128.CONSTANT R32, [R44.64] ;  /* 0x000000062c207981 */ /* 0x000122000c1e9d00 */
[----:B------:R-:W-:-:S05]  /*11010*/  IMAD.WIDE R106, R105, 0x4, R44 ;  /* 0x00000004696a7825 */ /* 0x000fca00078e022c */
[----:B------:R-:W4:Y:S01]  /*11020*/  LDG.E.128.CONSTANT R36, [R106.64] ;  /* 0x000000066a247981 */ /* 0x000f22000c1e9d00 */
[----:B------:R-:W-:Y:S01]  /*11030*/  IMAD.MOV.U32 R0, RZ, RZ, 0x2800 ;  /* 0x00002800ff007424 */ /* 0x000fe200078e00ff */
[----:B------:R-:W-:Y:S02]  /*11040*/  ISETP.NE.AND P1, PT, R99, RZ, PT ;  /* 0x000000ff6300720c */ /* 0x000fe40003f25270 */
[----:B------:R-:W-:Y:S02]  /*11050*/  ISETP.NE.AND P2, PT, R97, RZ, PT ;  /* 0x000000ff6100720c */ /* 0x000fe40003f45270 */
[----:B------:R-:W-:Y:S02]  /*11060*/  ISETP.NE.AND P3, PT, R95, RZ, PT ;  /* 0x000000ff5f00720c */ /* 0x000fe40003f65270 */
[----:B--2---:R-:W-:Y:S02]  /*11070*/  LOP3.LUT R56, R5, 0x1f001f, RZ, 0xc0, !PT ;  /* 0x001f001f05387812 */ /* 0x004fe400078ec0ff */
[----:B------:R-:W-:-:S02]  /*11080*/  SHF.R.U32.HI R54, RZ, 0xa, R5 ;  /* 0x0000000aff367819 */ /* 0x000fc40000011605 */
[----:B0-----:R-:W-:Y:S02]  /*11090*/  LOP3.LUT R45, R5, 0x3e003e0, RZ, 0xc0, !PT ;  /* 0x03e003e0052d7812 */ /* 0x001fe400078ec0ff */
[----:B------:R-:W-:Y:S02]  /*110a0*/  SHF.R.U32.HI R5, RZ, 0xf, R5 ;  /* 0x0000000fff057819 */ /* 0x000fe40000011605 */
[----:B------:R-:W-:Y:S02]  /*110b0*/  SHF.R.U32.HI R41, RZ, 0xf, R6 ;  /* 0x0000000fff297819 */ /* 0x000fe40000011606 */
[----:B------:R-:W-:Y:S02]  /*110c0*/  LOP3.LUT R78, R7, 0x1f001f, RZ, 0xc0, !PT ;  /* 0x001f001f074e7812 */ /* 0x000fe400078ec0ff */
[----:B------:R-:W-:Y:S02]  /*110d0*/  SHF.R.U32.HI R76, RZ, 0xa, R7 ;  /* 0x0000000aff4c7819 */ /* 0x000fe40000011607 */
[----:B------:R-:W-:-:S02]  /*110e0*/  LOP3.LUT R48, R4, 0x1f001f, RZ, 0xc0, !PT ;  /* 0x001f001f04307812 */ /* 0x000fc400078ec0ff */
[----:B---3--:R-:W-:Y:S02]  /*110f0*/  @!P0 PRMT R92, R46, 0x7610, R92 ;  /* 0x000076102e5c8816 */ /* 0x008fe4000000005c */
[----:B------:R-:W-:Y:S02]  /*11100*/  @!P0 PRMT R91, R47, 0x7610, R91 ;  /* 0x000076102f5b8816 */ /* 0x000fe4000000005b */
[----:B------:R-:W-:Y:S02]  /*11110*/  @!P0 PRMT R92, R92, 0x7610, R46 ;  /* 0x000076105c5c8816 */ /* 0x000fe4000000002e */
[----:B------:R-:W-:Y:S02]  /*11120*/  LOP3.LUT R46, R7, 0x3e003e0, RZ, 0xc0, !PT ;  /* 0x03e003e0072e7812 */ /* 0x000fe400078ec0ff */
[----:B------:R-:W-:Y:S02]  /*11130*/  @!P0 PRMT R91, R91, 0x7610, R47 ;  /* 0x000076105b5b8816 */ /* 0x000fe4000000002f */
[----:B------:R-:W-:-:S02]  /*11140*/  SHF.R.U32.HI R7, RZ, 0xf, R7 ;  /* 0x0000000fff077819 */ /* 0x000fc40000011607 */
[--C-:B------:R-:W-:Y:S02]  /*11150*/  SHF.R.U32.HI R47, RZ, 0xa, R4.reuse ;  /* 0x0000000aff2f7819 */ /* 0x100fe40000011604 */
[----:B------:R-:W-:Y:S02]  /*11160*/  LOP3.LUT R44, R4, 0x3e003e0, RZ, 0xc0, !PT ;  /* 0x03e003e0042c7812 */ /* 0x000fe400078ec0ff */
[----:B------:R-:W-:Y:S02]  /*11170*/  SHF.R.U32.HI R23, RZ, 0xf, R4 ;  /* 0x0000000fff177819 */ /* 0x000fe40000011604 */
[C---:B------:R-:W-:Y:S02]  /*11180*/  LOP3.LUT R58, R6.reuse, 0x1f001f, RZ, 0xc0, !PT ;  /* 0x001f001f063a7812 */ /* 0x040fe400078ec0ff */
[----:B------:R-:W-:Y:S02]  /*11190*/  SHF.R.U32.HI R65, RZ, 0xa, R6 ;  /* 0x0000000aff417819 */ /* 0x000fe40000011606 */
[----:B------:R-:W-:-:S02]  /*111a0*/  LOP3.LUT R8, R6, 0x3e003e0, RZ, 0xc0, !PT ;  /* 0x03e003e006087812 */ /* 0x000fc400078ec0ff */
[----:B----4-:R-:W-:Y:S02]  /*111b0*/  SHF.R.U32.HI R6, RZ, 0xe, R25 ;  /* 0x0000000eff067819 */ /* 0x010fe40000011619 */
[C---:B------:R-:W-:Y:S02]  /*111c0*/  LOP3.LUT R60, R26.reuse, 0x1f001f, RZ, 0xc0, !PT ;  /* 0x001f001f1a3c7812 */ /* 0x040fe400078ec0ff */
[--C-:B------:R-:W-:Y:S02]  /*111d0*/  SHF.R.U32.HI R64, RZ, 0xa, R26.reuse ;  /* 0x0000000aff407819 */ /* 0x100fe4000001161a */
[----:B------:R-:W-:Y:S02]  /*111e0*/  LOP3.LUT R4, R26, 0x3e003e0, RZ, 0xc0, !PT ;  /* 0x03e003e01a047812 */ /* 0x000fe400078ec0ff */
[----:B------:R-:W-:Y:S02]  /*111f0*/  LOP3.LUT R5, R5, 0x10001, RZ, 0xc0, !PT ;  /* 0x0001000105057812 */ /* 0x000fe400078ec0ff */
[----:B------:R-:W-:-:S02]  /*11200*/  SHF.R.U32.HI R26, RZ, 0xe, R26 ;  /* 0x0000000eff1a7819 */ /* 0x000fc4000001161a */
[----:B------:R-:W-:Y:S02]  /*11210*/  LOP3.LUT R41, R41, 0x10001, RZ, 0xc0, !PT ;  /* 0x0001000129297812 */ /* 0x000fe400078ec0ff */
[----:B------:R-:W-:Y:S02]  /*11220*/  SHF.R.U32.HI R42, RZ, 0xe, R27 ;  /* 0x0000000eff2a7819 */ /* 0x000fe4000001161b */
[----:B------:R-:W-:Y:S02]  /*11230*/  LOP3.LUT R7, R7, 0x10001, RZ, 0xc0, !PT ;  /* 0x0001000107077812 */ /* 0x000fe400078ec0ff */
[C---:B------:R-:W-:Y:S02]  /*11240*/  LOP3.LUT R40, R24.reuse, 0x1f001f, RZ, 0xc0, !PT ;  /* 0x001f001f18287812 */ /* 0x040fe400078ec0ff */
[----:B------:R-:W-:Y:S02]  /*11250*/  SHF.R.U32.HI R49, RZ, 0xa, R24 ;  /* 0x0000000aff317819 */ /* 0x000fe40000011618 */
[----:B-1----:R-:W-:-:S02]  /*11260*/  LOP3.LUT R2, R24, 0x3e003e0, RZ, 0xc0, !PT ;  /* 0x03e003e018027812 */ /* 0x002fc400078ec0ff */
[----:B------:R-:W-:Y:S02]  /*11270*/  SHF.R.U32.HI R24, RZ, 0xe, R24 ;  /* 0x0000000eff187819 */ /* 0x000fe40000011618 */
[----:B------:R-:W-:Y:S02]  /*11280*/  LOP3.LUT R23, R23, 0x10001, RZ, 0xc0, !PT ;  /* 0x0001000117177812 */ /* 0x000fe400078ec0ff */
[----:B------:R-:W-:Y:S02]  /*11290*/  LOP3.LUT R6, R5, 0x20002, R6, 0xf8, !PT ;  /* 0x0002000205067812 */ /* 0x000fe400078ef806 */
[----:B------:R-:W-:Y:S02]  /*112a0*/  LOP3.LUT R5, R41, 0x20002, R26, 0xf8, !PT ;  /* 0x0002000229057812 */ /* 0x000fe400078ef81a */
[----:B------:R-:W-:Y:S02]  /*112b0*/  LOP3.LUT R68, R30, 0x1f001f, RZ, 0xc0, !PT ;  /* 0x001f001f1e447812 */ /* 0x000fe400078ec0ff */
[----:B------:R-:W-:-:S02]  /*112c0*/  SHF.R.U32.HI R61, RZ, 0xa, R30 ;  /* 0x0000000aff3d7819 */ /* 0x000fc4000001161e */
[----:B------:R-:W-:Y:S02]  /*112d0*/  LOP3.LUT R62, R30, 0x3e003e0, RZ, 0xc0, !PT ;  /* 0x03e003e01e3e7812 */ /* 0x000fe400078ec0ff */
[C---:B------:R-:W-:Y:S02]  /*112e0*/  LOP3.LUT R79, R31.reuse, 0x1f001f, RZ, 0xc0, !PT ;  /* 0x001f001f1f4f7812 */ /* 0x040fe400078ec0ff */
[----:B------:R-:W-:Y:S02]  /*112f0*/  SHF.R.U32.HI R75, RZ, 0xa, R31 ;  /* 0x0000000aff4b7819 */ /* 0x000fe4000001161f */
[----:B------:R-:W-:Y:S02]  /*11300*/  LOP3.LUT R66, R31, 0x3e003e0, RZ, 0xc0, !PT ;  /* 0x03e003e01f427812 */ /* 0x000fe400078ec0ff */
[----:B------:R-:W-:Y:S02]  /*11310*/  LOP3.LUT R26, R7, 0x20002, R42, 0xf8, !PT ;  /* 0x00020002071a7812 */ /* 0x000fe400078ef82a */
[----:B------:R-:W-:-:S02]  /*11320*/  SHF.R.U32.HI R30, RZ, 0xd, R30 ;  /* 0x0000000dff1e7819 */ /* 0x000fc4000001161e */
[----:B------:R-:W-:Y:S02]  /*11330*/  SHF.R.U32.HI R31, RZ, 0xd, R31 ;  /* 0x0000000dff1f7819 */ /* 0x000fe4000001161f */
[C---:B------:R-:W-:Y:S02]  /*11340*/  LOP3.LUT R41, R28.reuse, 0x1f001f, RZ, 0xc0, !PT ;  /* 0x001f001f1c297812 */ /* 0x040fe400078ec0ff */
[----:B------:R-:W-:Y:S02]  /*11350*/  SHF.R.U32.HI R42, RZ, 0xa, R28 ;  /* 0x0000000aff2a7819 */ /* 0x000fe4000001161c */
[----:B------:R-:W-:Y:S02]  /*11360*/  LOP3.LUT R59, R28, 0x3e003e0, RZ, 0xc0, !PT ;  /* 0x03e003e01c3b7812 */ /* 0x000fe400078ec0ff */
[----:B------:R-:W-:Y:S02]  /*11370*/  LOP3.LUT R23, R23, 0x20002, R24, 0xf8, !PT ;  /* 0x0002000217177812 */ /* 0x000fe400078ef818 */
[----:B------:R-:W-:-:S02]  /*11380*/  SHF.R.U32.HI R28, RZ, 0xd, R28 ;  /* 0x0000000dff1c7819 */ /* 0x000fc4000001161c */
[C---:B------:R-:W-:Y:S02]  /*11390*/  LOP3.LUT R51, R29.reuse, 0x1f001f, RZ, 0xc0, !PT ;  /* 0x001f001f1d337812 */ /* 0x040fe400078ec0ff */
[----:B------:R-:W-:Y:S02]  /*113a0*/  SHF.R.U32.HI R52, RZ, 0xa, R29 ;  /* 0x0000000aff347819 */ /* 0x000fe4000001161d */
[----:B------:R-:W-:Y:S02]  /*113b0*/  LOP3.LUT R63, R29, 0x3e003e0, RZ, 0xc0, !PT ;  /* 0x03e003e01d3f7812 */ /* 0x000fe400078ec0ff */
[----:B------:R-:W-:Y:S02]  /*113c0*/  LOP3.LUT R30, R5, 0x40004, R30, 0xf8, !PT ;  /* 0x00040004051e7812 */ /* 0x000fe400078ef81e */
[----:B------:R-:W-:Y:S02]  /*113d0*/  LOP3.LUT R26, R26, 0x40004, R31, 0xf8, !PT ;  /* 0x000400041a1a7812 */ /* 0x000fe400078ef81f */
[----:B------:R-:W-:-:S02]  /*113e0*/  SHF.R.U32.HI R29, RZ, 0xd, R29 ;  /* 0x0000000dff1d7819 */ /* 0x000fc4000001161d */
[C---:B------:R-:W-:Y:S02]  /*113f0*/  LOP3.LUT R31, R32.reuse, 0x1f001f, RZ, 0xc0, !PT ;  /* 0x001f001f201f7812 */ /* 0x040fe400078ec0ff */
[--C-:B------:R-:W-:Y:S02]  /*11400*/  SHF.R.U32.HI R50, RZ, 0xa, R32.reuse ;  /* 0x0000000aff327819 */ /* 0x100fe40000011620 */
[----:B------:R-:W-:Y:S02]  /*11410*/  LOP3.LUT R67, R32, 0x3e003e0, RZ, 0xc0, !PT ;  /* 0x03e003e020437812 */ /* 0x000fe400078ec0ff */
[----:B------:R-:W-:Y:S02]  /*11420*/  SHF.R.U32.HI R5, RZ, 0xc, R32 ;  /* 0x0000000cff057819 */ /* 0x000fe40000011620 */
[----:B------:R-:W-:Y:S02]  /*11430*/  LOP3.LUT R28, R23, 0x40004, R28, 0xf8, !PT ;  /* 0x00040004171c7812 */ /* 0x000fe400078ef81c */
[----:B------:R-:W-:-:S02]  /*11440*/  LOP3.LUT R32, R33, 0x1f001f, RZ, 0xc0, !PT ;  /* 0x001f001f21207812 */ /* 0x000fc400078ec0ff */
[--C-:B------:R-:W-:Y:S02]  /*11450*/  SHF.R.U32.HI R57, RZ, 0xa, R33.reuse ;  /* 0x0000000aff397819 */ /* 0x100fe40000011621 */
[----:B------:R-:W-:Y:S02]  /*11460*/  LOP3.LUT R80, R33, 0x3e003e0, RZ, 0xc0, !PT ;  /* 0x03e003e021507812 */ /* 0x000fe400078ec0ff */
[----:B------:R-:W-:Y:S02]  /*11470*/  SHF.R.U32.HI R7, RZ, 0xc, R33 ;  /* 0x0000000cff077819 */ /* 0x000fe40000011621 */
[C---:B------:R-:W-:Y:S02]  /*11480*/  LOP3.LUT R33, R34.reuse, 0x1f001f, RZ, 0xc0, !PT ;  /* 0x001f001f22217812 */ /* 0x040fe400078ec0ff */
[----:B------:R-:W-:Y:S02]  /*11490*/  SHF.R.U32.HI R69, RZ, 0xa, R34 ;  /* 0x0000000aff457819 */ /* 0x000fe40000011622 */
[----:B------:R-:W-:-:S02]  /*114a0*/  LOP3.LUT R71, R34, 0x3e003e0, RZ, 0xc0, !PT ;  /* 0x03e003e022477812 */ /* 0x000fc400078ec0ff */
[----:B------:R-:W-:Y:S02]  /*114b0*/  SHF.R.U32.HI R23, RZ, 0xc, R34 ;  /* 0x0000000cff177819 */ /* 0x000fe40000011622 */
[C---:B------:R-:W-:Y:S02]  /*114c0*/  LOP3.LUT R34, R35.reuse, 0x1f001f, RZ, 0xc0, !PT ;  /* 0x001f001f23227812 */ /* 0x040fe400078ec0ff */
[----:B------:R-:W-:Y:S02]  /*114d0*/  SHF.R.U32.HI R100, RZ, 0xa, R35 ;  /* 0x0000000aff647819 */ /* 0x000fe40000011623 */
[----:B------:R-:W-:Y:S02]  /*114e0*/  LOP3.LUT R82, R35, 0x3e003e0, RZ, 0xc0, !PT ;  /* 0x03e003e023527812 */ /* 0x000fe400078ec0ff */
[----:B------:R-:W-:Y:S02]  /*114f0*/  LOP3.LUT R24, R6, 0x40004, R29, 0xf8, !PT ;  /* 0x0004000406187812 */ /* 0x000fe400078ef81d */
[----:B------:R-:W-:-:S02]  /*11500*/  SHF.R.U32.HI R35, RZ, 0xc, R35 ;  /* 0x0000000cff237819 */ /* 0x000fc40000011623 */
[----:B-----5:R-:W-:Y:S02]  /*11510*/  @!P0 IADD3 R93, R3, R96, RZ ;  /* 0x00000060035d8210 */ /* 0x020fe40007ffe0ff */
[----:B------:R-:W-:Y:S02]  /*11520*/  LOP3.LUT R6, R28, 0x80008, R5, 0xf8, !PT ;  /* 0x000800081c067812 */ /* 0x000fe400078ef805 */
[----:B------:R-:W-:Y:S02]  /*11530*/  LOP3.LUT R70, R24, 0x80008, R7, 0xf8, !PT ;  /* 0x0008000818467812 */ /* 0x000fe400078ef807 */
[----:B------:R-:W-:Y:S02]  /*11540*/  LOP3.LUT R77, R30, 0x80008, R23, 0xf8, !PT ;  /* 0x000800081e4d7812 */ /* 0x000fe400078ef817 */
[----:B------:R-:W-:Y:S02]  /*11550*/  LOP3.LUT R84, R26, 0x80008, R35, 0xf8, !PT ;  /* 0x000800081a547812 */ /* 0x000fe400078ef823 */
[----:B------:R-:W-:-:S02]  /*11560*/  LOP3.LUT R53, R25, 0x1f001f, RZ, 0xc0, !PT ;  /* 0x001f001f19357812 */ /* 0x000fc400078ec0ff */
[----:B------:R-:W-:Y:S02]  /*11570*/  SHF.R.U32.HI R55, RZ, 0xa, R25 ;  /* 0x0000000aff377819 */ /* 0x000fe40000011619 */
[----:B------:R-:W-:Y:S02]  /*11580*/  LOP3.LUT R3, R25, 0x3e003e0, RZ, 0xc0, !PT ;  /* 0x03e003e019037812 */ /* 0x000fe400078ec0ff */
[C---:B------:R-:W-:Y:S02]  /*11590*/  LOP3.LUT R23, R36.reuse, 0x1f001f, RZ, 0xc0, !PT ;  /* 0x001f001f24177812 */ /* 0x040fe400078ec0ff */
[--C-:B------:R-:W-:Y:S02]  /*115a0*/  SHF.R.U32.HI R24, RZ, 0xa, R36.reuse ;  /* 0x0000000aff187819 */ /* 0x100fe40000011624 */
[----:B------:R-:W-:Y:S02]  /*115b0*/  LOP3.LUT R35, R36, 0x3e003e0, RZ, 0xc0, !PT ;  /* 0x03e003e024237812 */ /* 0x000fe400078ec0ff */
[----:B------:R-:W-:-:S02]  /*115c0*/  SHF.R.U32.HI R5, RZ, 0xb, R36 ;  /* 0x0000000bff057819 */ /* 0x000fc40000011624 */
        /* <DEDUP_REMOVED lines=8> */
[--C-:B------:R-:W-:Y:S02]  /*11650*/  SHF.R.U32.HI R28, RZ, 0xa, R38.reuse ;  /* 0x0000000aff1c7819 */ /* 0x100fe40000011626 */
[----:B------:R-:W-:Y:S02]  /*11660*/  LOP3.LUT R37, R38, 0x3e003e0, RZ, 0xc0, !PT ;  /* 0x03e003e026257812 */ /* 0x000fe400078ec0ff */
[----:B------:R-:W-:Y:S02]  /*11670*/  SHF.R.U32.HI R74, RZ, 0xb, R38 ;  /* 0x0000000bff4a7819 */ /* 0x000fe40000011626 */
[----:B------:R-:W-:-:S02]  /*11680*/  LOP3.LUT R47, R47, 0x1f001f, RZ, 0xc0, !PT ;  /* 0x001f001f2f2f7812 */ /* 0x000fc400078ec0ff */
[C---:B------:R-:W-:Y:S02]  /*11690*/  LOP3.LUT R38, R39.reuse, 0x3e003e0, RZ, 0xc0, !PT ;  /* 0x03e003e027267812 */ /* 0x040fe400078ec0ff */
[----:B------:R-:W-:Y:S02]  /*116a0*/  LOP3.LUT R29, R39, 0x1f001f, RZ, 0xc0, !PT ;  /* 0x001f001f271d7812 */ /* 0x000fe400078ec0ff */
[--C-:B------:R-:W-:Y:S02]  /*116b0*/  SHF.R.U32.HI R30, RZ, 0xa, R39.reuse ;  /* 0x0000000aff1e7819 */ /* 0x100fe40000011627 */
[----:B------:R-:W-:Y:S02]  /*116c0*/  LOP3.LUT R45, R45, 0x64006400, RZ, 0xfc, !PT ;  /* 0x640064002d2d7812 */ /* 0x000fe400078efcff */
[----:B------:R-:W-:Y:S02]  /*116d0*/  SHF.R.U32.HI R39, RZ, 0xb, R39 ;  /* 0x0000000bff277819 */ /* 0x000fe40000011627 */
[----:B------:R-:W-:Y:S01]  /*116e0*/  LOP3.LUT R47, R47, 0x64006400, RZ, 0xfc, !PT ;  /* 0x640064002f2f7812 */ /* 0x000fe200078efcff */
[----:B------:R-:W-:Y:S01]  /*116f0*/  HFMA2 R85, R45, R0.H0_H0, -48, -48 ;  /* 0xd200d2002d557431 */ /* 0x000fe20000040000 */
[----:B------:R-:W-:-:S02]  /*11700*/  LOP3.LUT R81, R8, 0x64006400, RZ, 0xfc, !PT ;  /* 0x6400640008517812 */ /* 0x000fc400078efcff */
[----:B------:R-:W-:Y:S02]  /*11710*/  LOP3.LUT R83, R43, 0x64006400, RZ, 0xfc, !PT ;  /* 0x640064002b537812 */ /* 0x000fe400078efcff */
[----:B------:R-:W-:Y:S02]  /*11720*/  LOP3.LUT R8, R84, 0x100010, R39, 0xf8, !PT ;  /* 0x0010001054087812 */ /* 0x000fe400078ef827 */
[----:B------:R-:W-:Y:S02]  /*11730*/  LOP3.LUT R3, R3, 0x64006400, RZ, 0xfc, !PT ;  /* 0x6400640003037812 */ /* 0x000fe400078efcff */
[----:B------:R-:W-:Y:S02]  /*11740*/  LOP3.LUT R52, R52, 0x1f001f, RZ, 0xc0, !PT ;  /* 0x001f001f34347812 */ /* 0x000fe400078ec0ff */
[----:B------:R-:W-:Y:S02]  /*11750*/  LOP3.LUT R39, R2, 0x64006400, RZ, 0xfc, !PT ;  /* 0x6400640002277812 */ /* 0x000fe400078efcff */
[----:B------:R-:W-:-:S02]  /*11760*/  LOP3.LUT R45, R4, 0x64006400, RZ, 0xfc, !PT ;  /* 0x64006400042d7812 */ /* 0x000fc400078efcff */
[----:B------:R-:W-:Y:S01]  /*11770*/  LOP3.LUT R59, R59, 0x64006400, RZ, 0xfc, !PT ;  /* 0x640064003b3b7812 */ /* 0x000fe200078efcff */
[----:B------:R-:W-:Y:S01]  /*11780*/  HADD2 R88, R47, -1040, -1040 ;  /* 0xe410e4102f587430 */ /* 0x000fe20000000000 */
[----:B------:R-:W-:Y:S02]  /*11790*/  LOP3.LUT R87, R66, 0x64006400, RZ, 0xfc, !PT ;  /* 0x6400640042577812 */ /* 0x000fe400078efcff */
[----:B------:R-:W-:Y:S02]  /*117a0*/  LOP3.LUT R5, R6, 0x100010, R5, 0xf8, !PT ;  /* 0x0010001006057812 */ /* 0x000fe400078ef805 */
[----:B------:R-:W-:Y:S01]  /*117b0*/  LOP3.LUT R43, R62, 0x64006400, RZ, 0xfc, !PT ;  /* 0x640064003e2b7812 */ /* 0x000fe200078efcff */
[-C--:B------:R-:W-:Y:S01]  /*117c0*/  HFMA2 R62, R83, R0.reuse.H0_H0, -48, -48 ;  /* 0xd200d200533e7431 */ /* 0x080fe20000040000 */
[----:B------:R-:W-:Y:S01]  /*117d0*/  LOP3.LUT R6, R70, 0x100010, R7, 0xf8, !PT ;  /* 0x0010001046067812 */ /* 0x000fe200078ef807 */
[----:B------:R-:W-:Y:S01]  /*117e0*/  HFMA2 R70, R3, R0.H0_H0, -48, -48 ;  /* 0xd200d20003467431 */ /* 0x000fe20000040000 */
[----:B------:R-:W-:-:S02]  /*117f0*/  LOP3.LUT R56, R56, 0x64006400, RZ, 0xfc, !PT ;  /* 0x6400640038387812 */ /* 0x000fc400078efcff */
[----:B------:R-:W-:Y:S02]  /*11800*/  LOP3.LUT R55, R55, 0x1f001f, RZ, 0xc0, !PT ;  /* 0x001f001f37377812 */ /* 0x000fe400078ec0ff */
[----:B------:R-:W-:Y:S01]  /*11810*/  LOP3.LUT R47, R52, 0x64006400, RZ, 0xfc, !PT ;  /* 0x64006400342f7812 */ /* 0x000fe200078efcff */
[-C--:B------:R-:W-:Y:S01]  /*11820*/  HFMA2 R66, R45, R0.reuse.H0_H0, -48, -48 ;  /* 0xd200d2002d427431 */ /* 0x080fe20000040000 */
[----:B------:R-:W-:Y:S01]  /*11830*/  LOP3.LUT R7, R77, 0x100010, R74, 0xf8, !PT ;  /* 0x001000104d077812 */ /* 0x000fe200078ef84a */
[-C--:B------:R-:W-:Y:S01]  /*11840*/  HFMA2 R74, R39, R0.reuse.H0_H0, -48, -48 ;  /* 0xd200d200274a7431 */ /* 0x080fe20000040000 */
[----:B------:R-:W-:Y:S02]  /*11850*/  LOP3.LUT R63, R63, 0x64006400, RZ, 0xfc, !PT ;  /* 0x640064003f3f7812 */ /* 0x000fe400078efcff */
[----:B------:R-:W-:Y:S01]  /*11860*/  LOP3.LUT R83, R71, 0x64006400, RZ, 0xfc, !PT ;  /* 0x6400640047537812 */ /* 0x000fe200078efcff */
[----:B------:R-:W-:Y:S01]  /*11870*/  HFMA2 R71, R59, R0.H0_H0, -48, -48 ;  /* 0xd200d2003b477431 */ /* 0x000fe20000040000 */
[----:B------:R-:W-:-:S02]  /*11880*/  ISETP.NE.AND P0, PT, R98, RZ, PT ;  /* 0x000000ff6200720c */ /* 0x000fc40003f05270 */
[----:B------:R-:W-:Y:S02]  /*11890*/  LOP3.LUT R54, R54, 0x1f001f, RZ, 0xc0, !PT ;  /* 0x001f001f36367812 */ /* 0x000fe400078ec0ff */
[----:B------:R-:W-:Y:S02]  /*118a0*/  LOP3.LUT R42, R42, 0x1f001f, RZ, 0xc0, !PT ;  /* 0x001f001f2a2a7812 */ /* 0x000fe400078ec0ff */
[----:B------:R-:W-:Y:S01]  /*118b0*/  LOP3.LUT R52, R33, 0x64006400, RZ, 0xfc, !PT ;  /* 0x6400640021347812 */ /* 0x000fe200078efcff */
[----:B------:R-:W-:Y:S01]  /*118c0*/  HFMA2 R59, R87, R0.H0_H0, -48, -48 ;  /* 0xd200d200573b7431 */ /* 0x000fe20000040000 */
        /* <DEDUP_REMOVED lines=11> */
[----:B------:R-:W-:Y:S01]  /*11980*/  HADD2 R86, R56, -1040, -1040 ;  /* 0xe410e41038567430 */ /* 0x000fe20000000000 */
[----:B------:R-:W-:Y:S02]  /*11990*/  LOP3.LUT R87, R38, 0x64006400, RZ, 0xfc, !PT ;  /* 0x6400640026577812 */ /* 0x000fe400078efcff */
[----:B------:R-:W-:Y:S02]  /*119a0*/  LOP3.LUT R58, R58, 0x64006400, RZ, 0xfc, !PT ;  /* 0x640064003a3a7812 */ /* 0x000fe400078efcff */
        /* <DEDUP_REMOVED lines=8> */
[----:B------:R-:W-:Y:S01]  /*11a30*/  LOP3.LUT R26, R26, 0x1f001f, RZ, 0xc0, !PT ;  /* 0x001f001f1a1a7812 */ /* 0x000fe200078ec0ff */
[-C--:B------:R-:W-:Y:S01]  /*11a40*/  HFMA2 R63, R43, R0.reuse.H0_H0, -48, -48 ;  /* 0xd200d2002b3f7431 */ /* 0x080fe20000040000 */
[----:B------:R-:W-:Y:S01]  /*11a50*/  LOP3.LUT R49, R49, 0x1f001f, RZ, 0xc0, !PT ;  /* 0x001f001f31317812 */ /* 0x000fe200078ec0ff */
[----:B------:R-:W-:Y:S01]  /*11a60*/  HFMA2 R46, R3, R0.H0_H0, -48, -48 ;  /* 0xd200d200032e7431 */ /* 0x000fe20000040000 */
[----:B------:R-:W-:Y:S01]  /*11a70*/  LOP3.LUT R64, R64, 0x1f001f, RZ, 0xc0, !PT ;  /* 0x001f001f40407812 */ /* 0x000fe200078ec0ff */
[----:B------:R-:W-:Y:S01]  /*11a80*/  HADD2 R83, R53, -1040, -1040 ;  /* 0xe410e41035537430 */ /* 0x000fe20000000000 */
        /* <DEDUP_REMOVED lines=19> */
[----:B------:R-:W-:Y:S02]  /*11bc0*/  LOP3.LUT R30, R30, 0x1f001f, RZ, 0xc0, !PT ;  /* 0x001f001f1e1e7812 */ /* 0x000fe400078ec0ff */
[----:B------:R-:W-:Y:S01]  /*11bd0*/  LOP3.LUT R24, R24, 0x64006400, RZ, 0xfc, !PT ;  /* 0x6400640018187812 */ /* 0x000fe200078efcff */
[----:B------:R-:W-:Y:S01]  /*11be0*/  HFMA2 R0, R87, R0.H0_H0, -48, -48 ;  /* 0xd200d20057007431 */ /* 0x000fe20000040000 */
        /* <DEDUP_REMOVED lines=147> */
.L_x_1693:
        /* <DEDUP_REMOVED lines=77> */
.L_x_1694:
        /* <DEDUP_REMOVED lines=77> */
.L_x_1695:
        /* <DEDUP_REMOVED lines=77> */
.L_x_1696:
[----:B------:R-:W0:Y:S01]  /*13390*/  LDS.128 R36, [UR4+0x200] ;  /* 0x00020004ff247984 */ /* 0x000e220008000c00 */
[----:B------:R-:W-:Y:S01]  /*133a0*/  IMAD.WIDE R102, R105, 0x4, R106 ;  /* 0x0000000469667825 */ /* 0x000fe200078e026a */
[----:B------:R-:W-:Y:S02]  /*133b0*/  MOV R108, R42 ;  /* 0x0000002a006c7202 */ /* 0x000fe40000000f00 */
[----:B------:R-:W1:Y:S01]  /*133c0*/  LDS.128 R32, [UR4+0x210] ;  /* 0x00021004ff207984 */ /* 0x000e620008000c00 */
[----:B------:R-:W-:Y:S01]  /*133d0*/  IMAD.MOV.U32 R105, RZ, RZ, R5 ;  /* 0x000000ffff697224 */ /* 0x000fe200078e0005 */
[----:B------:R-:W-:Y:S01]  /*133e0*/  IADD3 R96, R96, 0x20, RZ ;  /* 0x0000002060607810 */ /* 0x000fe20007ffe0ff */
[----:B------:R-:W-:Y:S02]  /*133f0*/  IMAD.MOV.U32 R109, RZ, RZ, R7 ;  /* 0x000000ffff6d7224 */ /* 0x000fe400078e0007 */
[----:B------:R-:W-:Y:S01]  /*13400*/  IMAD.MOV.U32 R107, RZ, RZ, R6 ;  /* 0x000000ffff6b7224 */ /* 0x000fe200078e0006 */
[C---:B------:R-:W-:Y:S01]  /*13410*/  ISETP.GE.AND P0, PT, R96.reuse, c[0x0][0x1b0], PT ;  /* 0x00006c0060007a0c */ /* 0x040fe20003f06270 */
[----:B------:R-:W-:Y:S01]  /*13420*/  IMAD.MOV.U32 R111, RZ, RZ, R27 ;  /* 0x000000ffff6f7224 */ /* 0x000fe200078e001b */
[----:B------:R-:W-:Y:S01]  /*13430*/  ISETP.LT.AND P1, PT, R96, R101, PT ;  /* 0x000000656000720c */ /* 0x000fe20003f21270 */
[----:B------:R-:W-:Y:S01]  /*13440*/  IMAD.MOV.U32 R106, RZ, RZ, R40 ;  /* 0x000000ffff6a7224 */ /* 0x000fe200078e0028 */
        /* <DEDUP_REMOVED lines=9> */
[-C--:B------:R-:W-:Y:S02]  /*134e0*/  HFMA2.MMA R36, R88, R38.reuse, R28 ;  /* 0x0000002658247235 */ /* 0x080fe4000000001c */
[----:B------:R-:W-:Y:S01]  /*134f0*/  HFMA2.MMA R104, R80, R38, R30 ;  /* 0x0000002650687235 */ /* 0x000fe2000000001e */
[----:B------:R-:W-:-:S02]  /*13500*/  HFMA2 R38, R76, R38, R37 ;  /* 0x000000264c267231 */ /* 0x000fc40000000025 */
[-C--:B------:R-:W-:Y:S01]  /*13510*/  HFMA2 R100, R83, R39.reuse, R100 ;  /* 0x0000002753647231 */ /* 0x080fe20000000064 */
        /* <DEDUP_REMOVED lines=10> */
[----:B------:R-:W-:Y:S01]  /*135c0*/  HFMA2 R100, R68, R34, R100 ;  /* 0x0000002244647231 */ /* 0x000fe20000000064 */
[-C--:B------:R-:W-:Y:S02]  /*135d0*/  HFMA2.MMA R36, R73, R33.reuse, R37 ;  /* 0x0000002149247235 */ /* 0x080fe40000000025 */
[----:B------:R-:W-:Y:S01]  /*135e0*/  HFMA2.MMA R104, R65, R33, R104 ;  /* 0x0000002141687235 */ /* 0x000fe20000000068 */
[----:B------:R-:W-:-:S03]  /*135f0*/  HFMA2 R100, R67, R35, R100 ;  /* 0x0000002343647231 */ /* 0x000fc60000000064 */
[-C--:B------:R-:W-:Y:S02]  /*13600*/  HFMA2.MMA R32, R72, R34.reuse, R36 ;  /* 0x0000002248207235 */ /* 0x080fe40000000024 */
[----:B------:R-:W-:Y:S01]  /*13610*/  HFMA2.MMA R104, R64, R34, R104 ;  /* 0x0000002240687235 */ /* 0x000fe20000000068 */
[----:B------:R-:W-:Y:S02]  /*13620*/  HFMA2 R34, R61, R34, R38 ;  /* 0x000000223d227231 */ /* 0x000fe40000000026 */
[----:B------:R-:W1:Y:S01]  /*13630*/  LDS.128 R36, [UR4+0x230] ;  /* 0x00023004ff247984 */ /* 0x000e620008000c00 */
[-C--:B------:R-:W-:Y:S01]  /*13640*/  HFMA2.MMA R32, R71, R35.reuse, R32 ;  /* 0x0000002347207235 */ /* 0x080fe20000000020 */
[----:B------:R-:W-:Y:S01]  /*13650*/  HFMA2 R34, R59, R35, R34 ;  /* 0x000000233b227231 */ /* 0x000fe20000000022 */
        /* <DEDUP_REMOVED lines=14> */
[----:B------:R-:W0:Y:S01]  /*13740*/  LDS.128 R32, [UR4+0x280] ;  /* 0x00028004ff207984 */ /* 0x000e220008000c00 */
[-C--:B------:R-:W-:Y:S01]  /*13750*/  HFMA2.MMA R28, R54, R31.reuse, R28 ;  /* 0x0000001f361c7235 */ /* 0x080fe2000000001c */
[----:B------:R-:W-:Y:S01]  /*13760*/  HFMA2 R30, R57, R31, R30 ;  /* 0x0000001f391e7231 */ /* 0x000fe2000000001e */
[----:B------:R-:W-:-:S04]  /*13770*/  HFMA2.MMA R104, R56, R31, R104 ;  /* 0x0000001f38687235 */ /* 0x000fc80000000068 */
[-C--:B-1----:R-:W-:Y:S01]  /*13780*/  HFMA2.MMA R28, R105, R36.reuse, R28 ;  /* 0x00000024691c7235 */ /* 0x082fe2000000001c */
[-C--:B------:R-:W-:Y:S01]  /*13790*/  HFMA2 R100, R107, R36.reuse, R100 ;  /* 0x000000246b647231 */ /* 0x080fe20000000064 */
[----:B------:R-:W-:Y:S01]  /*137a0*/  HFMA2.MMA R104, R109, R36, R104 ;  /* 0x000000246d687235 */ /* 0x000fe20000000068 */
[----:B------:R-:W-:Y:S01]  /*137b0*/  HFMA2 R30, R8, R36, R30 ;  /* 0x00000024081e7231 */ /* 0x000fe2000000001e */
[----:B------:R-:W-:Y:S01]  /*137c0*/  MOV R36, R4 ;  /* 0x0000000400247202 */ /* 0x000fe20000000f00 */
[-C--:B------:R-:W-:Y:S01]  /*137d0*/  HFMA2 R100, R3, R37.reuse, R100 ;  /* 0x0000002503647231 */ /* 0x080fe20000000064 */
[----:B------:R-:W1:Y:S01]  /*137e0*/  LDS.128 R4, [UR4+0x290] ;  /* 0x00029004ff047984 */ /* 0x000e620008000c00 */
[----:B------:R-:W-:Y:S01]  /*137f0*/  HFMA2 R31, R0, R37, R30 ;  /* 0x00000025001f7231 */ /* 0x000fe2000000001e */
[-C--:B------:R-:W-:Y:S02]  /*13800*/  HFMA2.MMA R104, R2, R37.reuse, R104 ;  /* 0x0000002502687235 */ /* 0x080fe40000000068 */
[----:B------:R-:W-:Y:S01]  /*13810*/  HFMA2.MMA R28, R36, R37, R28 ;  /* 0x00000025241c7235 */ /* 0x000fe2000000001c */
[----:B------:R-:W-:Y:S01]  /*13820*/  IMAD.MOV.U32 R37, RZ, RZ, R25 ;  /* 0x000000ffff257224 */ /* 0x000fe200078e0019 */
[----:B------:R-:W-:-:S02]  /*13830*/  HFMA2 R31, R41, R38, R31 ;  /* 0x00000026291f7231 */ /* 0x000fc4000000001f */
[-C--:B------:R-:W-:Y:S01]  /*13840*/  HFMA2.MMA R30, R111, R38.reuse, R104 ;  /* 0x000000266f1e7235 */ /* 0x080fe20000000068 */
[----:B------:R-:W-:Y:S01]  /*13850*/  IMAD.MOV.U32 R104, RZ, RZ, R26 ;  /* 0x000000ffff687224 */ /* 0x000fe200078e001a */
[----:B------:R-:W-:Y:S01]  /*13860*/  HFMA2 R29, R37, R38, R100 ;  /* 0x00000026251d7231 */ /* 0x000fe20000000064 */
[----:B------:R-:W-:Y:S01]  /*13870*/  HFMA2.MMA R28, R23, R38, R28 ;  /* 0x00000026171c7235 */ /* 0x000fe2000000001c */
[----:B------:R-:W-:Y:S01]  /*13880*/  MOV R100, R24 ;  /* 0x0000001800647202 */ /* 0x000fe20000000f00 */
[-C--:B------:R-:W-:Y:S01]  /*13890*/  HFMA2 R31, R108, R39.reuse, R31 ;  /* 0x000000276c1f7231 */ /* 0x080fe2000000001f */
[-C--:B------:R-:W-:Y:S01]  /*138a0*/  HFMA2.MMA R30, R106, R39.reuse, R30 ;  /* 0x000000276a1e7235 */ /* 0x080fe2000000001e */
[----:B------:R-:W-:Y:S01]  /*138b0*/  HFMA2 R29, R104, R39, R29 ;  /* 0x00000027681d7231 */ /* 0x000fe2000000001d */
[----:B------:R-:W2:Y:S01]  /*138c0*/  LDS.128 R24, [UR4+0x2a0] ;  /* 0x0002a004ff187984 */ /* 0x000ea20008000c00 */
[----:B------:R-:W-:Y:S01]  /*138d0*/  HADD2 R42, R31.H0_H0, R31.H1_H1 ;  /* 0x3000001f1f2a7230 */ /* 0x000fe20000000800 */
[----:B------:R-:W-:Y:S01]  /*138e0*/  HFMA2.MMA R28, R100, R39, R28 ;  /* 0x00000027641c7235 */ /* 0x000fe2000000001c */
[----:B------:R-:W-:-:S05]  /*138f0*/  HADD2 R39, R29.H0_H0, R29.H1_H1 ;  /* 0x3000001d1d277230 */ /* 0x000fca0000000800 */
[----:B------:R-:W-:Y:S01]  /*13900*/  HADD2 R40, R30.H0_H0, R30.H1_H1 ;  /* 0x3000001e1e287230 */ /* 0x000fe20000000800 */
[----:B0-----:R-:W-:-:S03]  /*13910*/  HFMA2.MMA R30, R82, R32, RZ ;  /* 0x00000020521e7235 */ /* 0x001fc600000000ff */
[----:B------:R-:W-:Y:S01]  /*13920*/  HADD2 R38, R28.H0_H0, R28.H1_H1 ;  /* 0x3000001c1c267230 */ /* 0x000fe20000000800 */
[----:B------:R-:W-:Y:S01]  /*13930*/  HFMA2.MMA R28, R90, R32, RZ ;  /* 0x000000205a1c7235 */ /* 0x000fe200000000ff */
[-C--:B------:R-:W-:Y:S01]  /*13940*/  HFMA2 R29, R86, R32.reuse, RZ.H0_H0 ;  /* 0x00000020561d7231 */ /* 0x080fe200000400ff */
[----:B------:R-:W-:Y:S01]  /*13950*/  PRMT R40, R40, 0x5410, R42 ;  /* 0x0000541028287816 */ /* 0x000fe2000000002a */
[----:B------:R-:W-:Y:S01]  /*13960*/  HFMA2 R31, R78, R32, RZ.H0_H0 ;  /* 0x000000204e1f7231 */ /* 0x000fe200000400ff */
[-C--:B------:R-:W-:Y:S01]  /*13970*/  HFMA2.MMA R112, R81, R33.reuse, R30 ;  /* 0x0000002151707235 */ /* 0x080fe2000000001e */
[-C--:B------:R-:W-:Y:S01]  /*13980*/  HFMA2 R110, R85, R33.reuse, R29 ;  /* 0x00000021556e7231 */ /* 0x080fe2000000001d */
[----:B------:R-:W-:Y:S01]  /*13990*/  HFMA2.MMA R32, R89, R33, R28 ;  /* 0x0000002159207235 */ /* 0x000fe2000000001c */
[----:B------:R-:W-:Y:S01]  /*139a0*/  HFMA2 R33, R77, R33, R31 ;  /* 0x000000214d217231 */ /* 0x000fe2000000001f */
[----:B------:R-:W-:Y:S01]  /*139b0*/  PRMT R38, R38, 0x5410, R39 ;  /* 0x0000541026267816 */ /* 0x000fe20000000027 */
[-C--:B------:R-:W-:Y:S01]  /*139c0*/  HFMA2 R110, R84, R34.reuse, R110 ;  /* 0x00000022546e7231 */ /* 0x080fe2000000006e */
[-C--:B------:R-:W-:Y:S01]  /*139d0*/  HFMA2.MMA R112, R80, R34.reuse, R112 ;  /* 0x0000002250707235 */ /* 0x080fe20000000070 */
[----:B------:R-:W0:Y:S01]  /*139e0*/  LDS.128 R28, [UR4+0x2b0] ;  /* 0x0002b004ff1c7984 */ /* 0x000e220008000c00 */
[----:B------:R-:W-:Y:S01]  /*139f0*/  HFMA2.MMA R32, R88, R34, R32 ;  /* 0x0000002258207235 */ /* 0x000fe20000000020 */
[----:B------:R-:W-:Y:S01]  /*13a00*/  HFMA2 R34, R76, R34, R33 ;  /* 0x000000224c227231 */ /* 0x000fe20000000021 */
[----:B------:R-:W-:Y:S01]  /*13a10*/  HFMA2.MMA R14, R38, R92, R14 ;  /* 0x0000005c260e7235 */ /* 0x000fe2000000000e */
[-C--:B------:R-:W-:Y:S01]  /*13a20*/  HFMA2 R110, R83, R35.reuse, R110 ;  /* 0x00000023536e7231 */ /* 0x080fe2000000006e */
[-C--:B------:R-:W-:Y:S01]  /*13a30*/  HFMA2.MMA R33, R79, R35.reuse, R112 ;  /* 0x000000234f217235 */ /* 0x080fe20000000070 */
[----:B------:R-:W-:Y:S01]  /*13a40*/  HFMA2 R34, R75, R35, R34 ;  /* 0x000000234b227231 */ /* 0x000fe20000000022 */
[----:B------:R-:W-:Y:S01]  /*13a50*/  HFMA2.MMA R32, R87, R35, R32 ;  /* 0x0000002357207235 */ /* 0x000fe20000000020 */
[----:B-1----:R-:W-:-:S02]  /*13a60*/  HFMA2 R110, R70, R4, R110 ;  /* 0x00000004466e7231 */ /* 0x002fc4000000006e */
[----:B------:R-:W-:Y:S01]  /*13a70*/  HFMA2 R13, R40, R91, R13 ;  /* 0x0000005b280d7231 */ /* 0x000fe2000000000d */
        /* <DEDUP_REMOVED lines=12> */
[----:B--2---:R-:W-:Y:S01]  /*13b40*/  HFMA2 R5, R47, R24, R5 ;  /* 0x000000182f057231 */ /* 0x004fe20000000005 */
[----:B------:R-:W1:Y:S01]  /*13b50*/  LDS.128 R32, [UR4+0x300] ;  /* 0x00030004ff207984 */ /* 0x000e620008000c00 */
        /* <DEDUP_REMOVED lines=10> */
[----:B------:R-:W-:-:S03]  /*13c00*/  HFMA2 R25, R45, R26, R5 ;  /* 0x0000001a2d197231 */ /* 0x000fc60000000005 */
[-C--:B------:R-:W-:Y:S01]  /*13c10*/  HFMA2.MMA R110, R44, R26.reuse, R110 ;  /* 0x0000001a2c6e7235 */ /* 0x080fe2000000006e */
[-C--:B------:R-:W-:Y:S01]  /*13c20*/  HFMA2 R25, R55, R27.reuse, R25 ;  /* 0x0000001b37197231 */ /* 0x080fe20000000019 */
[----:B------:R-:W-:Y:S01]  /*13c30*/  HFMA2.MMA R24, R46, R26, R4 ;  /* 0x0000001a2e187235 */ /* 0x000fe20000000004 */
[----:B------:R-:W-:Y:S02]  /*13c40*/  HFMA2 R26, R43, R26, R6 ;  /* 0x0000001a2b1a7231 */ /* 0x000fe40000000006 */
[----:B0-----:R-:W-:Y:S01]  /*13c50*/  HFMA2 R25, R107, R28, R25 ;  /* 0x0000001c6b197231 */ /* 0x001fe20000000019 */
[----:B------:R-:W0:Y:S01]  /*13c60*/  LDS.128 R4, [UR4+0x310] ;  /* 0x00031004ff047984 */ /* 0x000e220008000c00 */
        /* <DEDUP_REMOVED lines=20> */
[----:B------:R-:W1:Y:S01]  /*13db0*/  LDS.128 R24, [UR4+0x320] ;  /* 0x00032004ff187984 */ /* 0x000e620008000c00 */
        /* <DEDUP_REMOVED lines=14> */
[----:B------:R-:W-:Y:S01]  /*13ea0*/  HADD2 R110, R28.H0_H0, R28.H1_H1 ;  /* 0x3000001c1c6e7230 */ /* 0x000fe20000000800 */
[-C--:B0-----:R-:W-:Y:S01]  /*13eb0*/  HFMA2.MMA R90, R74, R4.reuse, R90 ;  /* 0x000000044a5a7235 */ /* 0x081fe2000000005a */
[----:B------:R-:W-:Y:S01]  /*13ec0*/  HADD2 R112, R29.H0_H0, R29.H1_H1 ;  /* 0x3000001d1d707230 */ /* 0x000fe20000000800 */
[----:B------:R-:W-:Y:S01]  /*13ed0*/  HFMA2.MMA R33, R66, R4, R33 ;  /* 0x0000000442217235 */ /* 0x000fe20000000021 */
[----:B------:R-:W-:Y:S02]  /*13ee0*/  HADD2 R114, R30.H0_H0, R30.H1_H1 ;  /* 0x3000001e1e727230 */ /* 0x000fe40000000800 */
[-C--:B------:R-:W-:Y:S01]  /*13ef0*/  HFMA2 R86, R70, R4.reuse, R86 ;  /* 0x0000000446567231 */ /* 0x080fe20000000056 */
[-C--:B------:R-:W-:Y:S01]  /*13f00*/  HFMA2.MMA R90, R73, R5.reuse, R90 ;  /* 0x00000005495a7235 */ /* 0x080fe2000000005a */
[----:B------:R-:W0:Y:S01]  /*13f10*/  LDS.128 R28, [UR4+0x330] ;  /* 0x00033004ff1c7984 */ /* 0x000e220008000c00 */
[----:B------:R-:W-:Y:S01]  /*13f20*/  HFMA2 R4, R62, R4, R32 ;  /* 0x000000043e047231 */ /* 0x000fe20000000020 */
[----:B------:R-:W-:Y:S01]  /*13f30*/  HFMA2.MMA R32, R65, R5, R33 ;  /* 0x0000000541207235 */ /* 0x000fe20000000021 */
[-C--:B------:R-:W-:Y:S01]  /*13f40*/  HFMA2 R34, R69, R5.reuse, R86 ;  /* 0x0000000545227231 */ /* 0x080fe20000000056 */
[----:B------:R-:W-:Y:S01]  /*13f50*/  PRMT R110, R110, 0x5410, R112 ;  /* 0x000054106e6e7816 */ /* 0x000fe20000000070 */
[-C--:B------:R-:W-:Y:S01]  /*13f60*/  HFMA2.MMA R90, R72, R6.reuse, R90 ;  /* 0x00000006485a7235 */ /* 0x080fe2000000005a */
[----:B------:R-:W-:Y:S01]  /*13f70*/  HFMA2 R4, R60, R5, R4 ;  /* 0x000000053c047231 */ /* 0x000fe20000000004 */
[----:B------:R-:W-:Y:S01]  /*13f80*/  UIADD3 UR4, UR4, 0x40, URZ ;  /* 0x0000004004047890 */ /* 0x000fe2000fffe03f */
        /* <DEDUP_REMOVED lines=22> */
[----:B------:R-:W-:-:S03]  /*140f0*/  HADD2 R113, R113.H0_H0, R113.H1_H1 ;  /* 0x3000007171717230 */ /* 0x000fc60000000800 */
[-C--:B------:R-:W-:Y:S02]  /*14100*/  HFMA2.MMA R90, R54, R27.reuse, R90 ;  /* 0x0000001b365a7235 */ /* 0x080fe4000000005a */
[----:B------:R-:W-:Y:S01]  /*14110*/  HFMA2.MMA R32, R56, R27, R32 ;  /* 0x0000001b38207235 */ /* 0x000fe20000000020 */
[----:B------:R-:W-:Y:S01]  /*14120*/  PRMT R113, R113, 0x5410, R114 ;  /* 0x0000541071717816 */ /* 0x000fe20000000072 */
[-C--:B0-----:R-:W-:Y:S02]  /*14130*/  HFMA2 R34, R107, R28.reuse, R34 ;  /* 0x0000001c6b227231 */ /* 0x081fe40000000022 */
        /* <DEDUP_REMOVED lines=15> */
[-C--:B------:R-:W-:Y:S01]  /*14230*/  HFMA2.MMA R50, R100, R31.reuse, R50 ;  /* 0x0000001f64327235 */ /* 0x080fe20000000032 */
[----:B------:R-:W-:Y:S01]  /*14240*/  HFMA2 R11, R113, R91, R11 ;  /* 0x0000005b710b7231 */ /* 0x000fe2000000000b */
        /* <DEDUP_REMOVED lines=8> */
.L_x_1692:
[----:B------:R-:W-:-:S04]  /*142d0*/  ISETP.GE.AND P0, PT, R96, R101, PT ;  /* 0x000000656000720c */ /* 0x000fc80003f06270 */
[----:B------:R-:W-:-:S13]  /*142e0*/  ISETP.GE.OR P0, PT, R96, c[0x0][0x1b4], P0 ;  /* 0x00006d0060007a0c */ /* 0x000fda0000706670 */
[----:B------:R-:W-:Y:S05]  /*142f0*/  @P0 BRA `(.L_x_1698) ;  /* 0x0000984000000947 */ /* 0x000fea0003800000 */
[----:B------:R-:W-:Y:S02]  /*14300*/  UMOV UR5, UR4 ;  /* 0x0000000400057c82 */ /* 0x000fe40008000000 */
.L_x_1715:
[----:B------:R-:W-:Y:S01]  /*14310*/  ISETP.NE.AND P0, PT, R96, R93, PT ;  /* 0x0000005d6000720c */ /* 0x000fe20003f05270 */
[----:B------:R-:W2:Y:S01]  /*14320*/  LDG.E.128.CONSTANT R4, [R102.64] ;  /* 0x0000000666047981 */ /* 0x000ea2000c1e9d00 */
[----:B------:R-:W-:-:S03]  /*14330*/  MOV R3, c[0x0][0x18c] ;  /* 0x0000630000037a02 */ /* 0x000fc60000000f00 */
[----:B------:R-:W0:Y:S08]  /*14340*/  LDS.64 R42, [UR5+0x200] ;  /* 0x00020005ff2a7984 */ /* 0x000e300008000a00 */
[----:B------:R-:W-:-:S05]  /*14350*/  @!P0 IADD3 R94, R94, 0x1, RZ ;  /* 0x000000015e5e8810 */ /* 0x000fca0007ffe0ff */
[----:B------:R-:W-:-:S06]  /*14360*/  @!P0 IMAD R34, R94, 0x8, R1 ;  /* 0x000000085e228824 */ /* 0x000fcc00078e0201 */
[----:B------:R-:W3:Y:S01]  /*14370*/  @!P0 LDL.64 R34, [R34] ;  /* 0x0000000022228983 */ /* 0x000ee20000100a00 */
[----:B------:R-:W-:Y:S01]  /*14380*/  @!P0 LEA R28, R96, 0x1, 0x1 ;  /* 0x00000001601c8811 */ /* 0x000fe200078e08ff */
[----:B------:R-:W-:-:S04]  /*14390*/  @!P0 IMAD.MOV.U32 R29, RZ, RZ, 0x2 ;  /* 0x00000002ff1d8424 */ /* 0x000fc800078e00ff */
[----:B------:R-:W-:-:S04]  /*143a0*/  @!P0 IMAD.WIDE R28, R28, R29, c[0x0][0x198] ;  /* 0x000066001c1c8625 */ /* 0x000fc800078e021d */
[----:B------:R-:W-:Y:S01]  /*143b0*/  IMAD.WIDE R30, R3, 0x4, R102 ;  /* 0x00000004031e7825 */ /* 0x000fe200078e0266 */
[----:B------:R1:W4:Y:S04]  /*143c0*/  @!P0 LDG.E.U16.CONSTANT R33, [R28.64] ;  /* 0x000000061c218981 */ /* 0x000328000c1e9500 */
[----:B------:R1:W5:Y:S01]  /*143d0*/  LDG.E.128.CONSTANT R24, [R30.64] ;  /* 0x000000061e187981 */ /* 0x000362000c1e9d00 */
[----:B------:R-:W-:Y:S01]  /*143e0*/  IMAD.MOV.U32 R0, RZ, RZ, 0x2c00 ;  /* 0x00002c00ff007424 */ /* 0x000fe200078e00ff */
[--C-:B0-----:R-:W-:Y:S02]  /*143f0*/  HADD2.F32 R53, -RZ, R42.reuse.H0_H0 ;  /* 0x2000002aff357230 */ /* 0x101fe40000004100 */
[----:B------:R-:W-:Y:S02]  /*14400*/  HADD2.F32 R42, -RZ, R42.H1_H1 ;  /* 0x3000002aff2a7230 */ /* 0x000fe40000004100 */
[----:B------:R-:W-:-:S02]  /*14410*/  HADD2.F32 R54, -RZ, R43.H0_H0 ;  /* 0x2000002bff367230 */ /* 0x000fc40000004100 */
[----:B------:R-:W-:Y:S01]  /*14420*/  HADD2.F32 R55, -RZ, R43.H1_H1 ;  /* 0x3000002bff377230 */ /* 0x000fe20000004100 */
[----:B------:R-:W-:Y:S02]  /*14430*/  ISETP.NE.AND P1, PT, R98, RZ, PT ;  /* 0x000000ff6200720c */ /* 0x000fe40003f25270 */
[----:B------:R-:W-:Y:S02]  /*14440*/  ISETP.NE.AND P2, PT, R99, RZ, PT ;  /* 0x000000ff6300720c */ /* 0x000fe40003f45270 */
[----:B------:R-:W-:Y:S02]  /*14450*/  ISETP.NE.AND P3, PT, R97, RZ, PT ;  /* 0x000000ff6100720c */ /* 0x000fe40003f65270 */
[----:B------:R-:W-:Y:S02]  /*14460*/  ISETP.NE.AND P4, PT, R95, RZ, PT ;  /* 0x000000ff5f00720c */ /* 0x000fe40003f85270 */
[C---:B--2---:R-:W-:Y:S02]  /*14470*/  LOP3.LUT R23, R4.reuse, 0xf000f, RZ, 0xc0, !PT ;  /* 0x000f000f04177812 */ /* 0x044fe400078ec0ff */
[----:B-1----:R-:W-:-:S02]  /*14480*/  LOP3.LUT R28, R4, 0xf000f0, RZ, 0xc0, !PT ;  /* 0x00f000f0041c7812 */ /* 0x002fc400078ec0ff */
[----:B------:R-:W-:Y:S02]  /*14490*/  SHF.R.U32.HI R8, RZ, 0x8, R4 ;  /* 0x00000008ff087819 */ /* 0x000fe40000011604 */
[C---:B------:R-:W-:Y:S02]  /*144a0*/  LOP3.LUT R29, R5.reuse, 0xf000f, RZ, 0xc0, !PT ;  /* 0x000f000f051d7812 */ /* 0x040fe400078ec0ff */
[----:B------:R-:W-:Y:S02]  /*144b0*/  LOP3.LUT R32, R5, 0xf000f0, RZ, 0xc0, !PT ;  /* 0x00f000f005207812 */ /* 0x000fe400078ec0ff */
[----:B------:R-:W-:Y:S02]  /*144c0*/  SHF.R.U32.HI R2, RZ, 0x8, R5 ;  /* 0x00000008ff027819 */ /* 0x000fe40000011605 */
[----:B------:R-:W0:Y:S01]  /*144d0*/  LDS.64 R4, [UR5+0x208] ;  /* 0x00020805ff047984 */ /* 0x000e220008000a00 */
[----:B------:R-:W-:Y:S02]  /*144e0*/  LOP3.LUT R38, R7, 0xf000f, RZ, 0xc0, !PT ;  /* 0x000f000f07267812 */ /* 0x000fe400078ec0ff */
[----:B---3--:R-:W-:-:S04]  /*144f0*/  @!P0 PRMT R92, R34, 0x7610, R92 ;  /* 0x00007610225c8816 */ /* 0x008fc8000000005c */
[----:B------:R-:W-:Y:S02]  /*14500*/  @!P0 PRMT R92, R92, 0x7610, R34 ;  /* 0x000076105c5c8816 */ /* 0x000fe40000000022 */
[----:B------:R-:W-:Y:S02]  /*14510*/  LOP3.LUT R34, R6, 0xf000f, RZ, 0xc0, !PT ;  /* 0x000f000f06227812 */ /* 0x000fe400078ec0ff */
[----:B------:R-:W-:Y:S02]  /*14520*/  LOP3.LUT R23, R23, 0x64006400, RZ, 0xfc, !PT ;  /* 0x6400640017177812 */ /* 0x000fe400078efcff */
[----:B------:R-:W-:Y:S02]  /*14530*/  LOP3.LUT R69, R29, 0x64006400, RZ, 0xfc, !PT ;  /* 0x640064001d457812 */ /* 0x000fe400078efcff */
[----:B------:R-:W-:Y:S02]  /*14540*/  LOP3.LUT R34, R34, 0x64006400, RZ, 0xfc, !PT ;  /* 0x6400640022227812 */ /* 0x000fe400078efcff */
[----:B------:R-:W-:Y:S01]  /*14550*/  LOP3.LUT R38, R38, 0x64006400, RZ, 0xfc, !PT ;  /* 0x6400640026267812 */ /* 0x000fe200078efcff */
[----:B------:R-:W-:Y:S01]  /*14560*/  HADD2 R29, R23, -1032, -1032 ;  /* 0xe408e408171d7430 */ /* 0x000fe20000000000 */
[----:B------:R-:W-:Y:S01]  /*14570*/  @!P0 PRMT R91, R35, 0x7610, R91 ;  /* 0x00007610235b8816 */ /* 0x000fe2000000005b */
[----:B------:R-:W-:-:S02]  /*14580*/  HADD2 R69, R69, -1032, -1032 ;  /* 0xe408e40845457430 */ /* 0x000fc40000000000 */
[----:B------:R-:W-:Y:S01]  /*14590*/  HADD2 R71, R34, -1032, -1032 ;  /* 0xe408e40822477430 */ /* 0x000fe20000000000 */
[----:B------:R-:W-:Y:S01]  /*145a0*/  LOP3.LUT R36, R6, 0xf000f0, RZ, 0xc0, !PT ;  /* 0x00f000f006247812 */ /* 0x000fe200078ec0ff */
[----:B------:R-:W-:Y:S01]  /*145b0*/  HADD2 R73, R38, -1032, -1032 ;  /* 0xe408e40826497430 */ /* 0x000fe20000000000 */
[----:B------:R-:W-:Y:S01]  /*145c0*/  LOP3.LUT R40, R7, 0xf000f0, RZ, 0xc0, !PT ;  /* 0x00f000f007287812 */ /* 0x000fe200078ec0ff */
[----:B------:R-:W-:Y:S01]  /*145d0*/  HADD2.F32 R52, -RZ, R29.H0_H0 ;  /* 0x2000001dff347230 */ /* 0x000fe20000004100 */
[----:B------:R-:W-:Y:S01]  /*145e0*/  @!P0 PRMT R91, R91, 0x7610, R35 ;  /* 0x000076105b5b8816 */ /* 0x000fe20000000023 */
[----:B------:R-:W-:Y:S01]  /*145f0*/  HADD2.F32 R50, -RZ, R69.H0_H0 ;  /* 0x20000045ff327230 */ /* 0x000fe20000004100 */
[----:B------:R-:W-:Y:S01]  /*14600*/  LOP3.LUT R35, R28, 0x64006400, RZ, 0xfc, !PT ;  /* 0x640064001c237812 */ /* 0x000fe200078efcff */
[----:B------:R-:W-:Y:S01]  /*14610*/  HADD2.F32 R48, -RZ, R71.H0_H0 ;  /* 0x20000047ff307230 */ /* 0x000fe20000004100 */
[----:B------:R-:W-:Y:S01]  /*14620*/  LOP3.LUT R37, R32, 0x64006400, RZ, 0xfc, !PT ;  /* 0x6400640020257812 */ /* 0x000fe200078efcff */
[----:B------:R-:W-:Y:S01]  /*14630*/  HADD2.F32 R46, -RZ, R73.H0_H0 ;  /* 0x20000049ff2e7230 */ /* 0x000fe20000004100 */
[----:B------:R-:W-:-:S02]  /*14640*/  LOP3.LUT R39, R36, 0x64006400, RZ, 0xfc, !PT ;  /* 0x6400640024277812 */ /* 0x000fc400078efcff */
[----:B------:R-:W-:Y:S01]  /*14650*/  LOP3.LUT R41, R40, 0x64006400, RZ, 0xfc, !PT ;  /* 0x6400640028297812 */ /* 0x000fe200078efcff */
[----:B------:R-:W-:Y:S01]  /*14660*/  HADD2.F32 R51, -RZ, R29.H1_H1 ;  /* 0x3000001dff337230 */ /* 0x000fe20000004100 */
[-C--:B------:R-:W-:Y:S01]  /*14670*/  FFMA.FTZ R23, R52, R53.reuse, RZ ;  /* 0x0000003534177223 */ /* 0x080fe200000100ff */
[----:B------:R-:W-:Y:S01]  /*14680*/  HADD2.F32 R49, -RZ, R69.H1_H1 ;  /* 0x30000045ff317230 */ /* 0x000fe20000004100 */
[-C--:B------:R-:W-:Y:S01]  /*14690*/  FFMA.FTZ R28, R50, R53.reuse, RZ ;  /* 0x00000035321c7223 */ /* 0x080fe200000100ff */
[----:B------:R-:W-:Y:S01]  /*146a0*/  HADD2.F32 R47, -RZ, R71.H1_H1 ;  /* 0x30000047ff2f7230 */ /* 0x000fe20000004100 */
[-C--:B------:R-:W-:Y:S01]  /*146b0*/  FFMA.FTZ R32, R48, R53.reuse, RZ ;  /* 0x0000003530207223 */ /* 0x080fe200000100ff */
[----:B------:R-:W-:Y:S01]  /*146c0*/  HADD2.F32 R45, -RZ, R73.H1_H1 ;  /* 0x30000049ff2d7230 */ /* 0x000fe20000004100 */
[----:B------:R-:W-:Y:S01]  /*146d0*/  FFMA.FTZ R53, R46, R53, RZ ;  /* 0x000000352e357223 */ /* 0x000fe200000100ff */
[-C--:B------:R-:W-:Y:S02]  /*146e0*/  HFMA2 R36, R35, R0.reuse.H0_H0, -72, -72 ;  /* 0xd480d48023247431 */ /* 0x080fe40000040000 */
[----:B------:R-:W-:-:S02]  /*146f0*/  HFMA2 R70, R37, R0.H0_H0, -72, -72 ;  /* 0xd480d48025467431 */ /* 0x000fc40000040000 */
[-C--:B------:R-:W-:Y:S02]  /*14700*/  HFMA2 R72, R39, R0.reuse.H0_H0, -72, -72 ;  /* 0xd480d48027487431 */ /* 0x080fe40000040000 */
[----:B------:R-:W-:Y:S01]  /*14710*/  HFMA2 R74, R41, R0.H0_H0, -72, -72 ;  /* 0xd480d480294a7431 */ /* 0x000fe20000040000 */
[-C--:B------:R-:W-:Y:S01]  /*14720*/  FFMA.FTZ R23, R51, R42.reuse, R23 ;  /* 0x0000002a33177223 */ /* 0x080fe20000010017 */
[----:B------:R-:W-:Y:S01]  /*14730*/  HADD2.F32 R44, -RZ, R36.H0_H0 ;  /* 0x20000024ff2c7230 */ /* 0x000fe20000004100 */
[-C--:B------:R-:W-:Y:S01]  /*14740*/  FFMA.FTZ R28, R49, R42.reuse, R28 ;  /* 0x0000002a311c7223 */ /* 0x080fe2000001001c */
[----:B------:R-:W-:Y:S01]  /*14750*/  HADD2.F32 R43, -RZ, R70.H0_H0 ;  /* 0x20000046ff2b7230 */ /* 0x000fe20000004100 */
[-C--:B------:R-:W-:Y:S02]  /*14760*/  FFMA.FTZ R35, R47, R42.reuse, R32 ;  /* 0x0000002a2f237223 */ /* 0x080fe40000010020 */
        /* <DEDUP_REMOVED lines=11> */
[----:B------:R-:W-:Y:S01]  /*14820*/  SHF.R.U32.HI R6, RZ, 0x8, R6 ;  /* 0x00000008ff067819 */ /* 0x000fe20000011606 */
[-C--:B------:R-:W-:Y:S01]  /*14830*/  FFMA.FTZ R35, R40, R55.reuse, R23 ;  /* 0x0000003728237223 */ /* 0x080fe20000010017 */
[----:B------:R-:W-:Y:S01]  /*14840*/  SHF.R.U32.HI R7, RZ, 0x8, R7 ;  /* 0x00000008ff077819 */ /* 0x000fe20000011607 */
[----:B------:R-:W-:-:S02]  /*14850*/  FFMA.FTZ R54, R39, R55, R28 ;  /* 0x0000003727367223 */ /* 0x000fc4000001001c */
[-C--:B------:R-:W-:Y:S01]  /*14860*/  FFMA.FTZ R57, R38, R55.reuse, R32 ;  /* 0x0000003726397223 */ /* 0x080fe20000010020 */
[--C-:B0-----:R-:W-:Y:S01]  /*14870*/  HADD2.F32 R53, -RZ, R4.reuse.H1_H1 ;  /* 0x30000004ff357230 */ /* 0x101fe20000004100 */
[----:B------:R-:W-:Y:S01]  /*14880*/  FFMA.FTZ R55, R37, R55, R34 ;  /* 0x0000003725377223 */ /* 0x000fe20000010022 */
[----:B------:R-:W-:Y:S01]  /*14890*/  HADD2.F32 R34, -RZ, R4.H0_H0 ;  /* 0x20000004ff227230 */ /* 0x000fe20000004100 */
        /* <DEDUP_REMOVED lines=16> */
[--C-:B------:R-:W-:Y:S01]  /*149a0*/  HADD2.F32 R80, -RZ, R5.reuse.H0_H0 ;  /* 0x20000005ff507230 */ /* 0x100fe20000004100 */
[----:B------:R-:W-:Y:S01]  /*149b0*/  LOP3.LUT R85, R8, 0x64006400, RZ, 0xfc, !PT ;  /* 0x6400640008557812 */ /* 0x000fe200078efcff */
[----:B------:R-:W-:Y:S01]  /*149c0*/  HADD2.F32 R28, -RZ, R5.H1_H1 ;  /* 0x30000005ff1c7230 */ /* 0x000fe20000004100 */
[----:B------:R-:W-:Y:S01]  /*149d0*/  LOP3.LUT R5, R2, 0x64006400, RZ, 0xfc, !PT ;  /* 0x6400640002057812 */ /* 0x000fe200078efcff */
[----:B------:R-:W-:Y:S01]  /*149e0*/  HADD2.F32 R66, -RZ, R77.H0_H0 ;  /* 0x2000004dff427230 */ /* 0x000fe20000004100 */
[----:B------:R-:W-:Y:S01]  /*149f0*/  LOP3.LUT R23, R6, 0x64006400, RZ, 0xfc, !PT ;  /* 0x6400640006177812 */ /* 0x000fe200078efcff */
[----:B------:R-:W-:Y:S01]  /*14a00*/  HADD2.F32 R68, -RZ, R75.H0_H0 ;  /* 0x2000004bff447230 */ /* 0x000fe20000004100 */
[----:B------:R-:W-:Y:S01]  /*14a10*/  LOP3.LUT R83, R7, 0x64006400, RZ, 0xfc, !PT ;  /* 0x6400640007537812 */ /* 0x000fe200078efcff */
[----:B------:R-:W-:-:S02]  /*14a20*/  HADD2.F32 R67, -RZ, R76.H0_H0 ;  /* 0x2000004cff437230 */ /* 0x000fc40000004100 */
[----:B------:R-:W-:Y:S01]  /*14a30*/  HADD2.F32 R65, -RZ, R78.H0_H0 ;  /* 0x2000004eff417230 */ /* 0x000fe20000004100 */
[-C--:B------:R-:W-:Y:S01]  /*14a40*/  FFMA.FTZ R57, R66, R34.reuse, R57 ;  /* 0x0000002242397223 */ /* 0x080fe20000010039 */
[----:B------:R-:W-:Y:S01]  /*14a50*/  HADD2.F32 R62, -RZ, R77.H1_H1 ;  /* 0x3000004dff3e7230 */ /* 0x000fe20000004100 */
[-C--:B------:R-:W-:Y:S01]  /*14a60*/  FFMA.FTZ R35, R68, R34.reuse, R35 ;  /* 0x0000002244237223 */ /* 0x080fe20000010023 */
[-C--:B------:R-:W-:Y:S01]  /*14a70*/  HFMA2 R85, R85, R0.reuse.H0_H0, -72, -72 ;  /* 0xd480d48055557431 */ /* 0x080fe20000040000 */
[-C--:B------:R-:W-:Y:S01]  /*14a80*/  FFMA.FTZ R54, R67, R34.reuse, R54 ;  /* 0x0000002243367223 */ /* 0x080fe20000010036 */
[-C--:B------:R-:W-:Y:S01]  /*14a90*/  HFMA2 R84, R5, R0.reuse.H0_H0, -72, -72 ;  /* 0xd480d48005547431 */ /* 0x080fe20000040000 */
[----:B------:R-:W0:Y:S01]  /*14aa0*/  LDS.64 R6, [UR5+0x280] ;  /* 0x00028005ff067984 */ /* 0x000e220008000a00 */
[-C--:B------:R-:W-:Y:S02]  /*14ab0*/  HFMA2 R82, R23, R0.reuse.H0_H0, -72, -72 ;  /* 0xd480d48017527431 */ /* 0x080fe40000040000 */
[----:B------:R-:W-:Y:S01]  /*14ac0*/  HFMA2 R83, R83, R0.H0_H0, -72, -72 ;  /* 0xd480d48053537431 */ /* 0x000fe20000040000 */
[----:B------:R-:W-:Y:S01]  /*14ad0*/  FFMA.FTZ R34, R65, R34, R55 ;  /* 0x0000002241227223 */ /* 0x000fe20000010037 */
[----:B------:R-:W-:-:S02]  /*14ae0*/  HADD2.F32 R64, -RZ, R75.H1_H1 ;  /* 0x3000004bff407230 */ /* 0x000fc40000004100 */
        /* <DEDUP_REMOVED lines=21> */
[--C-:B------:R-:W-:Y:S01]  /*14c40*/  HADD2.F32 R23, -RZ, R92.reuse.H1_H1 ;  /* 0x3000005cff177230 */ /* 0x100fe20000004100 */
[-C--:B------:R-:W-:Y:S01]  /*14c50*/  FFMA.FTZ R79, R54, R28.reuse, R79 ;  /* 0x0000001c364f7223 */ /* 0x080fe2000001004f */
[----:B------:R-:W-:Y:S01]  /*14c60*/  HADD2.F32 R2, -RZ, R91.H1_H1 ;  /* 0x3000005bff027230 */ /* 0x000fe20000004100 */
[----:B------:R-:W-:Y:S01]  /*14c70*/  FFMA.FTZ R87, R53, R28, R34 ;  /* 0x0000001c35577223 */ /* 0x000fe20000010022 */
[----:B------:R-:W-:Y:S01]  /*14c80*/  HADD2.F32 R28, -RZ, R92.H0_H0 ;  /* 0x2000005cff1c7230 */ /* 0x000fe20000004100 */
[----:B------:R-:W-:Y:S01]  /*14c90*/  FMUL.FTZ R80, R79, R8 ;  /* 0x000000084f507220 */ /* 0x000fe20000410000 */
[----:B------:R-:W1:Y:S01]  /*14ca0*/  LDS.64 R4, [UR5+0x288] ;  /* 0x00028805ff047984 */ /* 0x000e620008000a00 */
[----:B------:R-:W-:-:S02]  /*14cb0*/  FMUL.FTZ R81, R32, R23 ;  /* 0x0000001720517220 */ /* 0x000fc40000410000 */
[----:B------:R-:W-:Y:S02]  /*14cc0*/  FMUL.FTZ R86, R35, R28 ;  /* 0x0000001c23567220 */ /* 0x000fe40000410000 */
[----:B------:R-:W-:Y:S01]  /*14cd0*/  FMUL.FTZ R79, R87, R2 ;  /* 0x00000002574f7220 */ /* 0x000fe20000410000 */
[----:B------:R-:W-:Y:S01]  /*14ce0*/  F2FP.PACK_AB R81, RZ, R81 ;  /* 0x00000051ff51723e */ /* 0x000fe200000000ff */
[----:B----4-:R-:W-:Y:S01]  /*14cf0*/  @!P0 IMAD.IADD R93, R33, 0x1, R96 ;  /* 0x00000001215d8824 */ /* 0x010fe200078e0260 */
[----:B------:R-:W-:Y:S02]  /*14d00*/  F2FP.PACK_AB R86, RZ, R86 ;  /* 0x00000056ff56723e */ /* 0x000fe400000000ff */
[----:B------:R-:W-:Y:S02]  /*14d10*/  F2FP.PACK_AB R80, RZ, R80 ;  /* 0x00000050ff50723e */ /* 0x000fe400000000ff */
[----:B------:R-:W-:Y:S01]  /*14d20*/  F2FP.PACK_AB R79, RZ, R79 ;  /* 0x0000004fff4f723e */ /* 0x000fe200000000ff */
[----:B------:R-:W-:Y:S05]  /*14d30*/  @!P1 BRA `(.L_x_1699) ;  /* 0x000005a000009947 */ /* 0x000fea0003800000 */
[----:B0-----:R-:W0:Y:S01]  /*14d40*/  LDS.64 R32, [UR5] ;  /* 0x00000005ff207984 */ /* 0x001e220008000a00 */
[----:B------:R-:W-:-:S02]  /*14d50*/  HADD2.F32 R103, -RZ, R69.H0_H0 ;  /* 0x20000045ff677230 */ /* 0x000fc40000004100 */
[----:B------:R-:W-:Y:S01]  /*14d60*/  HADD2.F32 R87, -RZ, R29.H0_H0 ;  /* 0x2000001dff577230 */ /* 0x000fe20000004100 */
[----:B------:R-:W2:Y:S01]  /*14d70*/  LDS.64 R34, [UR5+0x8] ;  /* 0x00000805ff227984 */ /* 0x000ea20008000a00 */
[----:B------:R-:W-:Y:S02]  /*14d80*/  HADD2.F32 R100, -RZ, R69.H1_H1 ;  /* 0x30000045ff647230 */ /* 0x000fe40000004100 */
[----:B------:R-:W-:Y:S02]  /*14d90*/  HADD2.F32 R88, -RZ, R29.H1_H1 ;  /* 0x3000001dff587230 */ /* 0x000fe40000004100 */
[----:B------:R-:W-:Y:S02]  /*14da0*/  HADD2.F32 R105, -RZ, R71.H0_H0 ;  /* 0x20000047ff697230 */ /* 0x000fe40000004100 */
[--C-:B------:R-:W-:Y:S02]  /*14db0*/  HADD2.F32 R107, -RZ, R73.reuse.H0_H0 ;  /* 0x20000049ff6b7230 */ /* 0x100fe40000004100 */
[----:B------:R-:W-:-:S02]  /*14dc0*/  HADD2.F32 R104, -RZ, R73.H1_H1 ;  /* 0x30000049ff687230 */ /* 0x000fc40000004100 */
[----:B------:R-:W-:Y:S02]  /*14dd0*/  HADD2.F32 R102, -RZ, R72.H0_H0 ;  /* 0x20000048ff667230 */ /* 0x000fe40000004100 */
[--C-:B0-----:R-:W-:Y:S02]  /*14de0*/  HADD2.F32 R90, -RZ, R32.reuse.H0_H0 ;  /* 0x20000020ff5a7230 */ /* 0x101fe40000004100 */
[----:B------:R-:W-:Y:S02]  /*14df0*/  HADD2.F32 R89, -RZ, R32.H1_H1 ;  /* 0x30000020ff597230 */ /* 0x000fe40000004100 */
[--C-:B------:R-:W-:Y:S01]  /*14e00*/  HADD2.F32 R32, -RZ, R33.reuse.H0_H0 ;  /* 0x20000021ff207230 */ /* 0x100fe20000004100 */
[C---:B------:R-:W-:Y:S01]  /*14e10*/  FFMA.FTZ R103, R90.reuse, R103, RZ ;  /* 0x000000675a677223 */ /* 0x040fe200000100ff */
[----:B------:R-:W-:Y:S01]  /*14e20*/  HADD2.F32 R33, -RZ, R33.H1_H1 ;  /* 0x30000021ff217230 */ /* 0x000fe20000004100 */
[----:B------:R-:W-:Y:S02]  /*14e30*/  FFMA.FTZ R87, R87, R90, RZ ;  /* 0x0000005a57577223 */ /* 0x000fe400000100ff */
[----:B------:R-:W-:Y:S01]  /*14e40*/  FFMA.FTZ R103, R89, R100, R103 ;  /* 0x0000006459677223 */ /* 0x000fe20000010067 */
[----:B------:R-:W-:Y:S01]  /*14e50*/  HADD2.F32 R100, -RZ, R71.H1_H1 ;  /* 0x30000047ff647230 */ /* 0x000fe20000004100 */
[----:B------:R-:W-:-:S02]  /*14e60*/  FFMA.FTZ R105, R90, R105, RZ ;  /* 0x000000695a697223 */ /* 0x000fc400000100ff */
[----:B------:R-:W-:Y:S01]  /*14e70*/  FFMA.FTZ R107, R90, R107, RZ ;  /* 0x0000006b5a6b7223 */ /* 0x000fe200000100ff */
        /* <DEDUP_REMOVED lines=34> */
[----:B------:R-:W-:Y:S01]  /*150a0*/  HADD2.F32 R34, -RZ, R85.H0_H0 ;  /* 0x20000055ff227230 */ /* 0x000fe20000004100 */
[----:B------:R-:W-:Y:S01]  /*150b0*/  FFMA.FTZ R103, R90, R103, R100 ;  /* 0x000000675a677223 */ /* 0x000fe20000010064 */
[----:B------:R-:W-:-:S02]  /*150c0*/  HADD2.F32 R88, -RZ, R84.H0_H0 ;  /* 0x20000054ff587230 */ /* 0x000fc40000004100 */
        /* <DEDUP_REMOVED lines=33> */
.L_x_1699:
[----:B0-----:R-:W-:Y:S05]  /*152e0*/  @!P2 BRA `(.L_x_1700) ;  /* 0x000005a00000a947 */ /* 0x001fea0003800000 */
[----:B------:R-:W0:Y:S01]  /*152f0*/  LDS.64 R32, [UR5+0x80] ;  /* 0x00008005ff207984 */ /* 0x000e220008000a00 */
[----:B------:R-:W-:Y:S02]  /*15300*/  HADD2.F32 R90, -RZ, R29.H0_H0 ;  /* 0x2000001dff5a7230 */ /* 0x000fe40000004100 */
[----:B------:R-:W-:Y:S01]  /*15310*/  HADD2.F32 R102, -RZ, R69.H0_H0 ;  /* 0x20000045ff667230 */ /* 0x000fe20000004100 */
[----:B------:R-:W2:Y:S01]  /*15320*/  LDS.64 R34, [UR5+0x88] ;  /* 0x00008805ff227984 */ /* 0x000ea20008000a00 */
[----:B------:R-:W-:Y:S02]  /*15330*/  HADD2.F32 R106, -RZ, R71.H0_H0 ;  /* 0x20000047ff6a7230 */ /* 0x000fe40000004100 */
[----:B------:R-:W-:Y:S02]  /*15340*/  HADD2.F32 R100, -RZ, R29.H1_H1 ;  /* 0x3000001dff647230 */ /* 0x000fe40000004100 */
[----:B------:R-:W-:-:S02]  /*15350*/  HADD2.F32 R108, -RZ, R73.H0_H0 ;  /* 0x20000049ff6c7230 */ /* 0x000fc40000004100 */
[----:B------:R-:W-:Y:S02]  /*15360*/  HADD2.F32 R104, -RZ, R69.H1_H1 ;  /* 0x30000045ff687230 */ /* 0x000fe40000004100 */
[--C-:B0-----:R-:W-:Y:S02]  /*15370*/  HADD2.F32 R87, -RZ, R32.reuse.H0_H0 ;  /* 0x20000020ff577230 */ /* 0x101fe40000004100 */
[----:B------:R-:W-:Y:S02]  /*15380*/  HADD2.F32 R88, -RZ, R32.H1_H1 ;  /* 0x30000020ff587230 */ /* 0x000fe40000004100 */
[----:B------:R-:W-:Y:S01]  /*15390*/  HADD2.F32 R32, -RZ, R33.H0_H0 ;  /* 0x20000021ff207230 */ /* 0x000fe20000004100 */
[-C--:B------:R-:W-:Y:S01]  /*153a0*/  FFMA.FTZ R89, R90, R87.reuse, RZ ;  /* 0x000000575a597223 */ /* 0x080fe200000100ff */
[----:B------:R-:W-:Y:S01]  /*153b0*/  HADD2.F32 R90, -RZ, R36.H0_H0 ;  /* 0x20000024ff5a7230 */ /* 0x000fe20000004100 */
[-C--:B------:R-:W-:Y:S01]  /*153c0*/  FFMA.FTZ R103, R102, R87.reuse, RZ ;  /* 0x0000005766677223 */ /* 0x080fe200000100ff */
[----:B------:R-:W-:Y:S01]  /*153d0*/  HADD2.F32 R102, -RZ, R71.H1_H1 ;  /* 0x30000047ff667230 */ /* 0x000fe20000004100 */
[-C--:B------:R-:W-:Y:S01]  /*153e0*/  FFMA.FTZ R105, R106, R87.reuse, RZ ;  /* 0x000000576a697223 */ /* 0x080fe200000100ff */
[----:B------:R-:W-:Y:S01]  /*153f0*/  HADD2.F32 R106, -RZ, R73.H1_H1 ;  /* 0x30000049ff6a7230 */ /* 0x000fe20000004100 */
[----:B------:R-:W-:Y:S01]  /*15400*/  FFMA.FTZ R87, R108, R87, RZ ;  /* 0x000000576c577223 */ /* 0x000fe200000100ff */
[----:B------:R-:W-:Y:S01]  /*15410*/  HADD2.F32 R33, -RZ, R33.H1_H1 ;  /* 0x30000021ff217230 */ /* 0x000fe20000004100 */
[-C--:B------:R-:W-:Y:S01]  /*15420*/  FFMA.FTZ R89, R100, R88.reuse, R89 ;  /* 0x0000005864597223 */ /* 0x080fe20000010059 */
        /* <DEDUP_REMOVED lines=43> */
[----:B------:R-:W-:Y:S01]  /*156e0*/  HADD2.F32 R100, -RZ, R82.H1_H1 ;  /* 0x30000052ff647230 */ /* 0x000fe20000004100 */
[----:B------:R-:W-:Y:S01]  /*156f0*/  FFMA.FTZ R90, R90, R32, R103 ;  /* 0x000000205a5a7223 */ /* 0x000fe20000010067 */
[----:B------:R-:W-:-:S02]  /*15700*/  HADD2.F32 R102, -RZ, R83.H0_H0 ;  /* 0x20000053ff667230 */ /* 0x000fc40000004100 */
        /* <DEDUP_REMOVED lines=24> */
.L_x_1700:
[----:B------:R-:W-:Y:S05]  /*15890*/  @!P3 BRA `(.L_x_1701) ;  /* 0x000005a00000b947 */ /* 0x000fea0003800000 */
        /* <DEDUP_REMOVED lines=90> */
.L_x_1701:
        /* <DEDUP_REMOVED lines=16> */
[-C--:B------:R-:W-:Y:S01]  /*15f40*/  FFMA.FTZ R29, R100, R88.reuse, R29 ;  /* 0x00000058641d7223 */ /* 0x080fe2000001001d */
[----:B------:R-:W-:Y:S01]  /*15f50*/  HADD2.F32 R100, -RZ, R71.H1_H1 ;  /* 0x30000047ff647230 */ /* 0x000fe20000004100 */
[-C--:B------:R-:W-:Y:S01]  /*15f60*/  FFMA.FTZ R89, R104, R87.reuse, RZ ;  /* 0x0000005768597223 */ /* 0x080fe200000100ff */
[----:B------:R-:W-:Y:S01]  /*15f70*/  HADD2.F32 R71, -RZ, R36.H0_H0 ;  /* 0x20000024ff477230 */ /* 0x000fe20000004100 */
[----:B------:R-:W-:Y:S01]  /*15f80*/  FFMA.FTZ R87, R106, R87, RZ ;  /* 0x000000576a577223 */ /* 0x000fe200000100ff */
        /* <DEDUP_REMOVED lines=14> */
[----:B--2---:R-:W-:Y:S01]  /*16070*/  HADD2.F32 R29, -RZ, R34.H0_H0 ;  /* 0x20000022ff1d7230 */ /* 0x004fe20000004100 */
[-C--:B------:R-:W-:Y:S01]  /*16080*/  FFMA.FTZ R88, R36, R33.reuse, R88 ;  /* 0x0000002124587223 */ /* 0x080fe20000010058 */
[----:B------:R-:W-:Y:S01]  /*16090*/  HADD2.F32 R69, -RZ, R76.H0_H0 ;  /* 0x2000004cff457230 */ /* 0x000fe20000004100 */
        /* <DEDUP_REMOVED lines=24> */
[----:B------:R-:W-:Y:S01]  /*16220*/  HADD2.F32 R33, -RZ, R83.H0_H0 ;  /* 0x20000053ff217230 */ /* 0x000fe20000004100 */
[-C--:B------:R-:W-:Y:S01]  /*16230*/  FFMA.FTZ R36, R70, R32.reuse, R69 ;  /* 0x0000002046247223 */ /* 0x080fe20000010045 */
[----:B------:R-:W-:Y:S02]  /*16240*/  HADD2.F32 R70, -RZ, R82.H0_H0 ;  /* 0x20000052ff467230 */ /* 0x000fe40000004100 */
        /* <DEDUP_REMOVED lines=26> */
.L_x_1702:
[--C-:B------:R-:W-:Y:S01]  /*163f0*/  HADD2.F32 R35, -RZ, R6.reuse.H0_H0 ;  /* 0x20000006ff237230 */ /* 0x100fe20000004100 */
[----:B------:R-:W0:Y:S01]  /*16400*/  LDS.64 R32, [UR5+0x300] ;  /* 0x00030005ff207984 */ /* 0x000e220008000a00 */
[----:B------:R-:W-:Y:S01]  /*16410*/  HADD2.F32 R6, -RZ, R6.H1_H1 ;  /* 0x30000006ff067230 */ /* 0x000fe20000004100 */
[----:B------:R-:W-:Y:S01]  /*16420*/  IMAD.WIDE R30, R3, 0x4, R30 ;  /* 0x00000004031e7825 */ /* 0x000fe200078e021e */
[--C-:B------:R-:W-:Y:S02]  /*16430*/  HADD2.F32 R34, -RZ, R7.reuse.H0_H0 ;  /* 0x20000007ff227230 */ /* 0x100fe40000004100 */
[----:B------:R-:W-:Y:S01]  /*16440*/  HADD2.F32 R69, -RZ, R7.H1_H1 ;  /* 0x30000007ff457230 */ /* 0x000fe20000004100 */
[-C--:B------:R-:W-:Y:S01]  /*16450*/  FFMA.FTZ R7, R52, R35.reuse, RZ ;  /* 0x0000002334077223 */ /* 0x080fe200000100ff */
[--C-:B------:R-:W-:Y:S01]  /*16460*/  HADD2 R29, R86.H0_H0, R14.reuse.H0_H0 ;  /* 0x2000000e561d7230 */ /* 0x100fe20000000800 */
[-C--:B------:R-:W-:Y:S01]  /*16470*/  FFMA.FTZ R70, R50, R35.reuse, RZ ;  /* 0x0000002332467223 */ /* 0x080fe200000100ff */
[----:B------:R-:W-:Y:S01]  /*16480*/  HADD2 R36, R81.H0_H0, R14.H1_H1 ;  /* 0x3000000e51247230 */ /* 0x000fe20000000800 */
[-C--:B------:R-:W-:Y:S01]  /*16490*/  FFMA.FTZ R71, R48, R35.reuse, RZ ;  /* 0x0000002330477223 */ /* 0x080fe200000100ff */
[--C-:B------:R-:W-:Y:S01]  /*164a0*/  HADD2 R14, R80.H0_H0, R13.reuse.H0_H0 ;  /* 0x2000000d500e7230 */ /* 0x100fe20000000800 */
[----:B------:R-:W-:Y:S01]  /*164b0*/  FFMA.FTZ R35, R46, R35, RZ ;  /* 0x000000232e237223 */ /* 0x000fe200000100ff */
[----:B------:R-:W-:Y:S01]  /*164c0*/  HADD2 R13, R79.H0_H0, R13.H1_H1 ;  /* 0x3000000d4f0d7230 */ /* 0x000fe20000000800 */
        /* <DEDUP_REMOVED lines=9> */
[-C--:B------:R-:W-:Y:S01]  /*16560*/  FFMA.FTZ R71, R39, R69.reuse, R70 ;  /* 0x0000004527477223 */ /* 0x080fe20000010046 */
[--C-:B-1----:R-:W-:Y:S01]  /*16570*/  HADD2.F32 R70, -RZ, R5.reuse.H0_H0 ;  /* 0x20000005ff467230 */ /* 0x102fe20000004100 */
[-C--:B------:R-:W-:Y:S01]  /*16580*/  FFMA.FTZ R73, R38, R69.reuse, R6 ;  /* 0x0000004526497223 */ /* 0x080fe20000010006 */
[--C-:B------:R-:W-:Y:S01]  /*16590*/  HADD2.F32 R6, -RZ, R4.reuse.H0_H0 ;  /* 0x20000004ff067230 */ /* 0x100fe20000004100 */
[----:B------:R-:W-:Y:S01]  /*165a0*/  FFMA.FTZ R69, R37, R69, R34 ;  /* 0x0000004525457223 */ /* 0x000fe20000010022 */
[----:B------:R-:W-:Y:S01]  /*165b0*/  HADD2.F32 R4, -RZ, R4.H1_H1 ;  /* 0x30000004ff047230 */ /* 0x000fe20000004100 */
[----:B------:R-:W1:Y:S01]  /*165c0*/  LDS.64 R34, [UR5+0x308] ;  /* 0x00030805ff227984 */ /* 0x000e620008000a00 */
[----:B------:R-:W-:Y:S01]  /*165d0*/  HADD2.F32 R5, -RZ, R5.H1_H1 ;  /* 0x30000005ff057230 */ /* 0x000fe20000004100 */
[-C--:B------:R-:W-:Y:S01]  /*165e0*/  FFMA.FTZ R7, R68, R6.reuse, R7 ;  /* 0x0000000644077223 */ /* 0x080fe20000010007 */
[--C-:B0-----:R-:W-:Y:S01]  /*165f0*/  HADD2.F32 R75, -RZ, R32.reuse.H0_H0 ;  /* 0x20000020ff4b7230 */ /* 0x101fe20000004100 */
        /* <DEDUP_REMOVED lines=16> */
[----:B------:R0:W2:Y:S01]  /*16700*/  LDG.E.128.CONSTANT R4, [R30.64] ;  /* 0x000000061e047981 */ /* 0x0000a2000c1e9d00 */
[-C--:B------:R-:W-:Y:S01]  /*16710*/  FFMA.FTZ R52, R52, R75.reuse, RZ ;  /* 0x0000004b34347223 */ /* 0x080fe200000100ff */
[--C-:B------:R-:W-:Y:S01]  /*16720*/  HADD2.F32 R72, -RZ, R33.reuse.H0_H0 ;  /* 0x20000021ff487230 */ /* 0x100fe20000004100 */
[-C--:B------:R-:W-:Y:S01]  /*16730*/  FFMA.FTZ R50, R50, R75.reuse, RZ ;  /* 0x0000004b32327223 */ /* 0x080fe200000100ff */
[----:B------:R-:W-:Y:S01]  /*16740*/  HADD2.F32 R33, -RZ, R33.H1_H1 ;  /* 0x30000021ff217230 */ /* 0x000fe20000004100 */
[-C--:B------:R-:W-:Y:S02]  /*16750*/  FFMA.FTZ R48, R48, R75.reuse, RZ ;  /* 0x0000004b30307223 */ /* 0x080fe400000100ff */
[----:B------:R-:W-:Y:S02]  /*16760*/  FFMA.FTZ R46, R46, R75, RZ ;  /* 0x0000004b2e2e7223 */ /* 0x000fe400000100ff */
[----:B------:R-:W-:-:S02]  /*16770*/  FFMA.FTZ R51, R51, R32, R52 ;  /* 0x0000002033337223 */ /* 0x000fc40000010034 */
[-C--:B------:R-:W-:Y:S02]  /*16780*/  FFMA.FTZ R50, R49, R32.reuse, R50 ;  /* 0x0000002031327223 */ /* 0x080fe40000010032 */
[-C--:B------:R-:W-:Y:S02]  /*16790*/  FFMA.FTZ R47, R47, R32.reuse, R48 ;  /* 0x000000202f2f7223 */ /* 0x080fe40000010030 */
[----:B------:R-:W-:Y:S01]  /*167a0*/  FFMA.FTZ R46, R45, R32, R46 ;  /* 0x000000202d2e7223 */ /* 0x000fe2000001002e */
[--C-:B-1----:R-:W-:Y:S01]  /*167b0*/  HADD2.F32 R32, -RZ, R34.reuse.H0_H0 ;  /* 0x20000022ff207230 */ /* 0x102fe20000004100 */
[-C--:B------:R-:W-:Y:S01]  /*167c0*/  FFMA.FTZ R51, R44, R72.reuse, R51 ;  /* 0x000000482c337223 */ /* 0x080fe20000010033 */
[----:B------:R-:W-:Y:S01]  /*167d0*/  HADD2.F32 R34, -RZ, R34.H1_H1 ;  /* 0x30000022ff227230 */ /* 0x000fe20000004100 */
[-C--:B------:R-:W-:Y:S01]  /*167e0*/  FFMA.FTZ R50, R43, R72.reuse, R50 ;  /* 0x000000482b327223 */ /* 0x080fe20000010032 */
[----:B-----5:R-:W-:Y:S01]  /*167f0*/  LOP3.LUT R43, R27, 0xf000f0, RZ, 0xc0, !PT ;  /* 0x00f000f01b2b7812 */ /* 0x020fe200078ec0ff */
        /* <DEDUP_REMOVED lines=9> */
[--C-:B------:R-:W-:Y:S01]  /*16890*/  HADD2.F32 R38, -RZ, R35.reuse.H0_H0 ;  /* 0x20000023ff267230 */ /* 0x100fe20000004100 */
[----:B------:R-:W-:Y:S01]  /*168a0*/  FFMA.FTZ R46, R37, R33, R46 ;  /* 0x00000021252e7223 */ /* 0x000fe2000001002e */
[----:B------:R-:W-:Y:S01]  /*168b0*/  HADD2.F32 R35, -RZ, R35.H1_H1 ;  /* 0x30000023ff237230 */ /* 0x000fe20000004100 */
[----:B------:R-:W-:-:S02]  /*168c0*/  FFMA.FTZ R51, R68, R32, R51 ;  /* 0x0000002044337223 */ /* 0x000fc40000010033 */
[-C--:B------:R-:W-:Y:S02]  /*168d0*/  FFMA.FTZ R50, R67, R32.reuse, R50 ;  /* 0x0000002043327223 */ /* 0x080fe40000010032 */
[-C--:B------:R-:W-:Y:S02]  /*168e0*/  FFMA.FTZ R47, R66, R32.reuse, R47 ;  /* 0x00000020422f7223 */ /* 0x080fe4000001002f */
[----:B------:R-:W-:Y:S02]  /*168f0*/  FFMA.FTZ R46, R65, R32, R46 ;  /* 0x00000020412e7223 */ /* 0x000fe4000001002e */
[-C--:B------:R-:W-:Y:S01]  /*16900*/  FFMA.FTZ R51, R64, R34.reuse, R51 ;  /* 0x0000002240337223 */ /* 0x080fe20000010033 */
[----:B------:R-:W1:Y:S01]  /*16910*/  LDS.64 R32, [UR5+0x210] ;  /* 0x00021005ff207984 */ /* 0x000e620008000a00 */
[-C--:B------:R-:W-:Y:S02]  /*16920*/  FFMA.FTZ R50, R63, R34.reuse, R50 ;  /* 0x000000223f327223 */ /* 0x080fe40000010032 */
[----:B------:R-:W-:-:S02]  /*16930*/  FFMA.FTZ R47, R62, R34, R47 ;  /* 0x000000223e2f7223 */ /* 0x000fc4000001002f */
[----:B------:R-:W-:Y:S01]  /*16940*/  FFMA.FTZ R46, R61, R34, R46 ;  /* 0x000000223d2e7223 */ /* 0x000fe2000001002e */
[----:B------:R-:W-:Y:S01]  /*16950*/  SHF.R.U32.HI R34, RZ, 0x8, R25 ;  /* 0x00000008ff227819 */ /* 0x000fe20000011619 */
        /* <DEDUP_REMOVED lines=22> */
[--C-:B------:R-:W-:Y:S01]  /*16ac0*/  HADD2 R37, R37.H0_H0, R11.reuse.H0_H0 ;  /* 0x2000000b25257230 */ /* 0x100fe20000000800 */
[----:B------:R-:W-:Y:S01]  /*16ad0*/  F2FP.PACK_AB R40, RZ, R71 ;  /* 0x00000047ff28723e */ /* 0x000fe200000000ff */
[----:B------:R-:W-:Y:S01]  /*16ae0*/  HADD2 R38, R38.H0_H0, R11.H1_H1 ;  /* 0x3000000b26267230 */ /* 0x000fe20000000800 */
[C---:B------:R-:W-:Y:S01]  /*16af0*/  LOP3.LUT R11, R24.reuse, 0xf000f0, RZ, 0xc0, !PT ;  /* 0x00f000f0180b7812 */ /* 0x040fe200078ec0ff */
[--C-:B------:R-:W-:Y:S01]  /*16b00*/  HADD2 R54, R51.H0_H0, R10.reuse.H0_H0 ;  /* 0x2000000a33367230 */ /* 0x100fe20000000800 */
[----:B------:R-:W-:Y:S01]  /*16b10*/  F2FP.PACK_AB R39, RZ, R70 ;  /* 0x00000046ff27723e */ /* 0x000fe200000000ff */
[----:B------:R-:W-:Y:S01]  /*16b20*/  HADD2 R67, R50.H0_H0, R10.H1_H1 ;  /* 0x3000000a32437230 */ /* 0x000fe20000000800 */
[----:B------:R-:W-:Y:S01]  /*16b30*/  LOP3.LUT R10, R24, 0xf000f, RZ, 0xc0, !PT ;  /* 0x000f000f180a7812 */ /* 0x000fe200078ec0ff */
[--C-:B------:R-:W-:Y:S01]  /*16b40*/  HADD2 R84, R35.H0_H0, R9.reuse.H1_H1 ;  /* 0x3000000923547230 */ /* 0x100fe20000000800 */
[----:B------:R-:W-:Y:S01]  /*16b50*/  SHF.R.U32.HI R35, RZ, 0x8, R24 ;  /* 0x00000008ff237819 */ /* 0x000fe20000011618 */
[----:B------:R-:W-:Y:S01]  /*16b60*/  HADD2 R55, R47.H0_H0, R9.H0_H0 ;  /* 0x200000092f377230 */ /* 0x000fe20000000800 */
[----:B------:R-:W-:Y:S01]  /*16b70*/  LOP3.LUT R24, R25, 0xf000f, RZ, 0xc0, !PT ;  /* 0x000f000f19187812 */ /* 0x000fe200078ec0ff */
[----:B------:R-:W-:Y:S01]  /*16b80*/  IMAD.WIDE R116, R3, 0x4, R30 ;  /* 0x0000000403747825 */ /* 0x000fe200078e021e */
[----:B------:R-:W-:Y:S01]  /*16b90*/  LOP3.LUT R25, R26, 0xf000f, RZ, 0xc0, !PT ;  /* 0x000f000f1a197812 */ /* 0x000fe200078ec0ff */
[--C-:B------:R-:W-:Y:S01]  /*16ba0*/  HADD2 R40, R40.H0_H0, R12.reuse.H0_H0 ;  /* 0x2000000c28287230 */ /* 0x100fe20000000800 */
[----:B------:R-:W-:Y:S01]  /*16bb0*/  SHF.R.U32.HI R9, RZ, 0x8, R26 ;  /* 0x00000008ff097819 */ /* 0x000fe2000001161a */
[----:B------:R-:W-:Y:S01]  /*16bc0*/  HADD2 R39, R39.H0_H0, R12.H1_H1 ;  /* 0x3000000c27277230 */ /* 0x000fe20000000800 */
[----:B------:R-:W-:Y:S01]  /*16bd0*/  LOP3.LUT R26, R27, 0xf000f, RZ, 0xc0, !PT ;  /* 0x000f000f1b1a7812 */ /* 0x000fe200078ec0ff */
[--C-:B-1----:R-:W-:Y:S01]  /*16be0*/  HADD2.F32 R45, -RZ, R32.reuse.H0_H0 ;  /* 0x20000020ff2d7230 */ /* 0x102fe20000004100 */
[----:B------:R-:W-:Y:S01]  /*16bf0*/  SHF.R.U32.HI R12, RZ, 0x8, R27 ;  /* 0x00000008ff0c7819 */ /* 0x000fe2000001161b */
[----:B------:R-:W-:Y:S01]  /*16c00*/  HADD2.F32 R44, -RZ, R32.H1_H1 ;  /* 0x30000020ff2c7230 */ /* 0x000fe20000004100 */
[----:B------:R-:W-:Y:S01]  /*16c10*/  LOP3.LUT R81, R24, 0x64006400, RZ, 0xfc, !PT ;  /* 0x6400640018517812 */ /* 0x000fe200078efcff */
[--C-:B------:R-:W-:Y:S01]  /*16c20*/  HADD2.F32 R48, -RZ, R33.reuse.H0_H0 ;  /* 0x20000021ff307230 */ /* 0x100fe20000004100 */
[----:B------:R-:W-:Y:S01]  /*16c30*/  LOP3.LUT R79, R25, 0x64006400, RZ, 0xfc, !PT ;  /* 0x64006400194f7812 */ /* 0x000fe200078efcff */
[----:B------:R-:W-:Y:S01]  /*16c40*/  HADD2.F32 R49, -RZ, R33.H1_H1 ;  /* 0x30000021ff317230 */ /* 0x000fe20000004100 */
[----:B------:R-:W-:-:S02]  /*16c50*/  LOP3.LUT R77, R26, 0x64006400, RZ, 0xfc, !PT ;  /* 0x640064001a4d7812 */ /* 0x000fc400078efcff */
[----:B------:R-:W-:Y:S01]  /*16c60*/  LOP3.LUT R10, R10, 0x64006400, RZ, 0xfc, !PT ;  /* 0x640064000a0a7812 */ /* 0x000fe200078efcff */
[----:B------:R1:W5:Y:S01]  /*16c70*/  LDG.E.128.CONSTANT R24, [R116.64] ;  /* 0x0000000674187981 */ /* 0x000362000c1e9d00 */
[----:B------:R-:W-:Y:S01]  /*16c80*/  HADD2 R81, R81, -1032, -1032 ;  /* 0xe408e40851517430 */ /* 0x000fe20000000000 */
[----:B------:R-:W-:Y:S02]  /*16c90*/  LOP3.LUT R11, R11, 0x64006400, RZ, 0xfc, !PT ;  /* 0x640064000b0b7812 */ /* 0x000fe400078efcff */
[----:B------:R-:W-:Y:S01]  /*16ca0*/  HADD2 R83, R10, -1032, -1032 ;  /* 0xe408e4080a537430 */ /* 0x000fe20000000000 */
[----:B------:R-:W3:Y:S01]  /*16cb0*/  LDS.64 R32, [UR5+0x218] ;  /* 0x00021805ff207984 */ /* 0x000ee20008000a00 */
[----:B------:R-:W-:Y:S01]  /*16cc0*/  HADD2.F32 R53, -RZ, R81.H0_H0 ;  /* 0x20000051ff357230 */ /* 0x000fe20000004100 */
[----:B0-----:R-:W-:Y:S02]  /*16cd0*/  LOP3.LUT R31, R42, 0x64006400, RZ, 0xfc, !PT ;  /* 0x640064002a1f7812 */ /* 0x001fe400078efcff */
[----:B------:R-:W-:-:S02]  /*16ce0*/  HADD2.F32 R56, -RZ, R83.H0_H0 ;  /* 0x20000053ff387230 */ /* 0x000fc40000004100 */
[-C--:B------:R-:W-:Y:S02]  /*16cf0*/  HFMA2 R82, R11, R0.reuse.H0_H0, -72, -72 ;  /* 0xd480d4800b527431 */ /* 0x080fe40000040000 */
[----:B------:R-:W-:Y:S01]  /*16d00*/  HFMA2 R80, R41, R0.H0_H0, -72, -72 ;  /* 0xd480d48029507431 */ /* 0x000fe20000040000 */
[-C--:B------:R-:W-:Y:S01]  /*16d10*/  FFMA.FTZ R10, R56, R45.reuse, RZ ;  /* 0x0000002d380a7223 */ /* 0x080fe200000100ff */
[----:B------:R-:W-:Y:S01]  /*16d20*/  HADD2.F32 R61, -RZ, R83.H1_H1 ;  /* 0x30000053ff3d7230 */ /* 0x000fe20000004100 */
[----:B------:R-:W-:Y:S01]  /*16d30*/  FFMA.FTZ R11, R53, R45, RZ ;  /* 0x0000002d350b7223 */ /* 0x000fe200000100ff */
[----:B------:R-:W-:Y:S02]  /*16d40*/  HADD2.F32 R60, -RZ, R81.H1_H1 ;  /* 0x30000051ff3c7230 */ /* 0x000fe40000004100 */
[----:B------:R-:W-:Y:S01]  /*16d50*/  HADD2 R79, R79, -1032, -1032 ;  /* 0xe408e4084f4f7430 */ /* 0x000fe20000000000 */
[-C--:B------:R-:W-:Y:S01]  /*16d60*/  FFMA.FTZ R10, R61, R44.reuse, R10 ;  /* 0x0000002c3d0a7223 */ /* 0x080fe2000001000a */
[----:B------:R-:W-:Y:S01]  /*16d70*/  HADD2 R77, R77, -1032, -1032 ;  /* 0xe408e4084d4d7430 */ /* 0x000fe20000000000 */
[----:B------:R-:W-:Y:S01]  /*16d80*/  FFMA.FTZ R11, R60, R44, R11 ;  /* 0x0000002c3c0b7223 */ /* 0x000fe2000001000b */
[----:B------:R-:W-:-:S02]  /*16d90*/  HADD2.F32 R57, -RZ, R82.H0_H0 ;  /* 0x20000052ff397230 */ /* 0x000fc40000004100 */
[----:B------:R-:W-:Y:S02]  /*16da0*/  HADD2.F32 R41, -RZ, R80.H0_H0 ;  /* 0x20000050ff297230 */ /* 0x000fe40000004100 */
[----:B------:R-:W-:Y:S01]  /*16db0*/  HADD2.F32 R52, -RZ, R79.H0_H0 ;  /* 0x2000004fff347230 */ /* 0x000fe20000004100 */
[-C--:B------:R-:W-:Y:S01]  /*16dc0*/  FFMA.FTZ R10, R57, R48.reuse, R10 ;  /* 0x00000030390a7223 */ /* 0x080fe2000001000a */
[----:B------:R-:W-:Y:S01]  /*16dd0*/  HADD2.F32 R62, -RZ, R77.H0_H0 ;  /* 0x2000004dff3e7230 */ /* 0x000fe20000004100 */
[----:B------:R-:W-:Y:S01]  /*16de0*/  FFMA.FTZ R11, R41, R48, R11 ;  /* 0x00000030290b7223 */ /* 0x000fe2000001000b */
[----:B------:R-:W-:Y:S02]  /*16df0*/  HADD2.F32 R47, -RZ, R82.H1_H1 ;  /* 0x30000052ff2f7230 */ /* 0x000fe40000004100 */
[----:B------:R-:W-:Y:S02]  /*16e00*/  HADD2.F32 R46, -RZ, R80.H1_H1 ;  /* 0x30000050ff2e7230 */ /* 0x000fe40000004100 */
[-C--:B------:R-:W-:Y:S01]  /*16e10*/  HFMA2 R78, R31, R0.reuse.H0_H0, -72, -72 ;  /* 0xd480d4801f4e7431 */ /* 0x080fe20000040000 */
[-C--:B------:R-:W-:Y:S01]  /*16e20*/  FFMA.FTZ R30, R52, R45.reuse, RZ ;  /* 0x0000002d341e7223 */ /* 0x080fe200000100ff */
[----:B------:R-:W-:Y:S01]  /*16e30*/  HADD2.F32 R59, -RZ, R79.H1_H1 ;  /* 0x3000004fff3b7230 */ /* 0x000fe20000004100 */
[----:B------:R-:W-:Y:S01]  /*16e40*/  FFMA.FTZ R45, R62, R45, RZ ;  /* 0x0000002d3e2d7223 */ /* 0x000fe200000100ff */
[----:B------:R-:W-:Y:S01]  /*16e50*/  HFMA2 R76, R43, R0.H0_H0, -72, -72 ;  /* 0xd480d4802b4c7431 */ /* 0x000fe20000040000 */
[-C--:B------:R-:W-:Y:S01]  /*16e60*/  FFMA.FTZ R64, R47, R49.reuse, R10 ;  /* 0x000000312f407223 */ /* 0x080fe2000001000a */
[----:B------:R-:W-:Y:S01]  /*16e70*/  HADD2.F32 R58, -RZ, R77.H1_H1 ;  /* 0x3000004dff3a7230 */ /* 0x000fe20000004100 */
[----:B------:R-:W-:Y:S01]  /*16e80*/  FFMA.FTZ R65, R46, R49, R11 ;  /* 0x000000312e417223 */ /* 0x000fe2000001000b */
[----:B------:R-:W-:Y:S01]  /*16e90*/  HADD2.F32 R42, -RZ, R78.H0_H0 ;  /* 0x2000004eff2a7230 */ /* 0x000fe20000004100 */
[----:B------:R-:W0:Y:S01]  /*16ea0*/  LDS.64 R10, [UR5+0x290] ;  /* 0x00029005ff0a7984 */ /* 0x000e220008000a00 */
[-C--:B------:R-:W-:Y:S01]  /*16eb0*/  FFMA.FTZ R31, R59, R44.reuse, R30 ;  /* 0x0000002c3b1f7223 */ /* 0x080fe2000001001e */
[----:B------:R-:W-:Y:S01]  /*16ec0*/  HADD2.F32 R43, -RZ, R76.H0_H0 ;  /* 0x2000004cff2b7230 */ /* 0x000fe20000004100 */
[----:B------:R-:W-:Y:S01]  /*16ed0*/  FFMA.FTZ R50, R58, R44, R45 ;  /* 0x0000002c3a327223 */ /* 0x000fe2000001002d */
[----:B------:R-:W-:Y:S01]  /*16ee0*/  HADD2.F32 R45, -RZ, R78.H1_H1 ;  /* 0x3000004eff2d7230 */ /* 0x000fe20000004100 */
[-C--:B------:R-:W-:Y:S01]  /*16ef0*/  FFMA.FTZ R30, R42, R48.reuse, R31 ;  /* 0x000000302a1e7223 */ /* 0x080fe2000001001f */
[----:B------:R-:W-:Y:S01]  /*16f00*/  HADD2.F32 R44, -RZ, R76.H1_H1 ;  /* 0x3000004cff2c7230 */ /* 0x000fe20000004100 */
[----:B------:R-:W-:-:S02]  /*16f10*/  FFMA.FTZ R50, R43, R48, R50 ;  /* 0x000000302b327223 */ /* 0x000fc40000010032 */
[-C--:B------:R-:W-:Y:S01]  /*16f20*/  FFMA.FTZ R66, R45, R49.reuse, R30 ;  /* 0x000000312d427223 */ /* 0x080fe2000001001e */
[----:B------:R-:W-:Y:S01]  /*16f30*/  LOP3.LUT R30, R35, 0xf000f, RZ, 0xc0, !PT ;  /* 0x000f000f231e7812 */ /* 0x000fe200078ec0ff */
[----:B------:R-:W-:Y:S01]  /*16f40*/  FFMA.FTZ R68, R44, R49, R50 ;  /* 0x000000312c447223 */ /* 0x000fe20000010032 */
[----:B------:R-:W-:Y:S02]  /*16f50*/  LOP3.LUT R48, R9, 0xf000f, RZ, 0xc0, !PT ;  /* 0x000f000f09307812 */ /* 0x000fe400078ec0ff */
[----:B------:R-:W-:Y:S02]  /*16f60*/  LOP3.LUT R49, R12, 0xf000f, RZ, 0xc0, !PT ;  /* 0x000f000f0c317812 */ /* 0x000fe400078ec0ff */
[----:B------:R-:W-:Y:S02]  /*16f70*/  LOP3.LUT R30, R30, 0x64006400, RZ, 0xfc, !PT ;  /* 0x640064001e1e7812 */ /* 0x000fe400078efcff */
[----:B------:R-:W-:Y:S02]  /*16f80*/  LOP3.LUT R31, R34, 0xf000f, RZ, 0xc0, !PT ;  /* 0x000f000f221f7812 */ /* 0x000fe400078ec0ff */
[----:B------:R-:W-:-:S02]  /*16f90*/  LOP3.LUT R48, R48, 0x64006400, RZ, 0xfc, !PT ;  /* 0x6400640030307812 */ /* 0x000fc400078efcff */
[----:B------:R-:W-:Y:S01]  /*16fa0*/  LOP3.LUT R49, R49, 0x64006400, RZ, 0xfc, !PT ;  /* 0x6400640031317812 */ /* 0x000fe200078efcff */
[----:B------:R-:W-:Y:S01]  /*16fb0*/  HADD2 R75, R30, -1032, -1032 ;  /* 0xe408e4081e4b7430 */ /* 0x000fe20000000000 */
[----:B------:R-:W-:Y:S01]  /*16fc0*/  LOP3.LUT R35, R35, 0xf000f0, RZ, 0xc0, !PT ;  /* 0x00f000f023237812 */ /* 0x000fe200078ec0ff */
[----:B------:R-:W-:Y:S01]  /*16fd0*/  HADD2 R73, R48, -1032, -1032 ;  /* 0xe408e40830497430 */ /* 0x000fe20000000000 */
[----:B------:R-:W-:Y:S02]  /*16fe0*/  LOP3.LUT R31, R31, 0x64006400, RZ, 0xfc, !PT ;  /* 0x640064001f1f7812 */ /* 0x000fe400078efcff */
[----:B------:R-:W-:Y:S01]  /*16ff0*/  LOP3.LUT R30, R9, 0xf000f0, RZ, 0xc0, !PT ;  /* 0x00f000f0091e7812 */ /* 0x000fe200078ec0ff */
[----:B------:R-:W-:Y:S01]  /*17000*/  HADD2 R72, R49, -1032, -1032 ;  /* 0xe408e40831487430 */ /* 0x000fe20000000000 */
[----:B------:R-:W-:Y:S01]  /*17010*/  LOP3.LUT R35, R35, 0x64006400, RZ, 0xfc, !PT ;  /* 0x6400640023237812 */ /* 0x000fe200078efcff */
[--C-:B---3--:R-:W-:Y:S01]  /*17020*/  HADD2.F32 R63, -RZ, R32.reuse.H0_H0 ;  /* 0x20000020ff3f7230 */ /* 0x108fe20000004100 */
[----:B------:R-:W-:Y:S01]  /*17030*/  LOP3.LUT R34, R34, 0xf000f0, RZ, 0xc0, !PT ;  /* 0x00f000f022227812 */ /* 0x000fe200078ec0ff */
[----:B------:R-:W-:Y:S01]  /*17040*/  HADD2 R74, R31, -1032, -1032 ;  /* 0xe408e4081f4a7430 */ /* 0x000fe20000000000 */
[----:B------:R-:W-:Y:S01]  /*17050*/  LOP3.LUT R12, R12, 0xf000f0, RZ, 0xc0, !PT ;  /* 0x00f000f00c0c7812 */ /* 0x000fe200078ec0ff */
[----:B------:R-:W-:Y:S01]  /*17060*/  HADD2.F32 R51, -RZ, R75.H0_H0 ;  /* 0x2000004bff337230 */ /* 0x000fe20000004100 */
[----:B------:R-:W-:Y:S01]  /*17070*/  LOP3.LUT R69, R30, 0x64006400, RZ, 0xfc, !PT ;  /* 0x640064001e457812 */ /* 0x000fe200078efcff */
[----:B------:R-:W-:-:S02]  /*17080*/  HADD2.F32 R89, -RZ, R32.H1_H1 ;  /* 0x30000020ff597230 */ /* 0x000fc40000004100 */
[----:B------:R-:W-:Y:S01]  /*17090*/  HADD2.F32 R49, -RZ, R73.H0_H0 ;  /* 0x20000049ff317230 */ /* 0x000fe20000004100 */
[----:B------:R-:W-:Y:S01]  /*170a0*/  LOP3.LUT R9, R34, 0x64006400, RZ, 0xfc, !PT ;  /* 0x6400640022097812 */ /* 0x000fe200078efcff */
[--C-:B------:R-:W-:Y:S01]  /*170b0*/  HADD2.F32 R90, -RZ, R33.reuse.H0_H0 ;  /* 0x20000021ff5a7230 */ /* 0x100fe20000004100 */
[----:B------:R-:W3:Y:S01]  /*170c0*/  LDS.64 R30, [UR5+0x298] ;  /* 0x00029805ff1e7984 */ /* 0x000ee20008000a00 */
[----:B------:R-:W-:Y:S02]  /*170d0*/  HADD2.F32 R48, -RZ, R72.H0_H0 ;  /* 0x20000048ff307230 */ /* 0x000fe40000004100 */
[----:B------:R-:W-:Y:S01]  /*170e0*/  HADD2.F32 R32, -RZ, R33.H1_H1 ;  /* 0x30000021ff207230 */ /* 0x000fe20000004100 */
[----:B------:R-:W-:Y:S01]  /*170f0*/  LOP3.LUT R33, R12, 0x64006400, RZ, 0xfc, !PT ;  /* 0x640064000c217812 */ /* 0x000fe200078efcff */
[-C--:B------:R-:W-:Y:S01]  /*17100*/  HFMA2 R71, R35, R0.reuse.H0_H0, -72, -72 ;  /* 0xd480d48023477431 */ /* 0x080fe20000040000 */
[----:B------:R-:W-:Y:S01]  /*17110*/  FFMA.FTZ R100, R51, R63, R64 ;  /* 0x0000003f33647223 */ /* 0x000fe20000010040 */
[----:B------:R-:W-:-:S02]  /*17120*/  HFMA2 R69, R69, R0.H0_H0, -72, -72 ;  /* 0xd480d48045457431 */ /* 0x000fc40000040000 */
[----:B------:R-:W-:Y:S01]  /*17130*/  HADD2.F32 R88, -RZ, R75.H1_H1 ;  /* 0x3000004bff587230 */ /* 0x000fe20000004100 */
[-C--:B------:R-:W-:Y:S01]  /*17140*/  FFMA.FTZ R103, R49, R63.reuse, R66 ;  /* 0x0000003f31677223 */ /* 0x080fe20000010042 */
[--C-:B------:R-:W-:Y:S02]  /*17150*/  HADD2.F32 R50, -RZ, R74.reuse.H0_H0 ;  /* 0x2000004aff327230 */ /* 0x100fe40000004100 */
[----:B------:R-:W-:Y:S01]  /*17160*/  HADD2.F32 R86, -RZ, R73.H1_H1 ;  /* 0x30000049ff567230 */ /* 0x000fe20000004100 */
[----:B------:R-:W-:Y:S01]  /*17170*/  FFMA.FTZ R104, R48, R63, R68 ;  /* 0x0000003f30687223 */ /* 0x000fe20000010044 */
[-C--:B------:R-:W-:Y:S01]  /*17180*/  HFMA2 R70, R9, R0.reuse.H0_H0, -72, -72 ;  /* 0xd480d48009467431 */ /* 0x080fe20000040000 */
[----:B------:R-:W-:Y:S01]  /*17190*/  FFMA.FTZ R9, R88, R89, R100 ;  /* 0x0000005958097223 */ /* 0x000fe20000010064 */
[----:B------:R-:W-:Y:S02]  /*171a0*/  HFMA2 R68, R33, R0.H0_H0, -72, -72 ;  /* 0xd480d48021447431 */ /* 0x000fe40000040000 */
[----:B------:R-:W-:Y:S01]  /*171b0*/  HADD2.F32 R66, -RZ, R71.H0_H0 ;  /* 0x20000047ff427230 */ /* 0x000fe20000004100 */
[----:B------:R-:W-:Y:S01]  /*171c0*/  FFMA.FTZ R102, R50, R63, R65 ;  /* 0x0000003f32667223 */ /* 0x000fe20000010041 */
[----:B------:R-:W-:Y:S01]  /*171d0*/  HADD2.F32 R87, -RZ, R74.H1_H1 ;  /* 0x3000004aff577230 */ /* 0x000fe20000004100 */
[----:B------:R-:W-:Y:S01]  /*171e0*/  FFMA.FTZ R103, R86, R89, R103 ;  /* 0x0000005956677223 */ /* 0x000fe20000010067 */
[----:B------:R-:W-:-:S02]  /*171f0*/  HADD2.F32 R85, -RZ, R72.H1_H1 ;  /* 0x30000048ff557230 */ /* 0x000fc40000004100 */
[----:B------:R-:W-:Y:S01]  /*17200*/  HADD2.F32 R64, -RZ, R69.H0_H0 ;  /* 0x20000045ff407230 */ /* 0x000fe20000004100 */
[-C--:B------:R-:W-:Y:S01]  /*17210*/  FFMA.FTZ R9, R66, R90.reuse, R9 ;  /* 0x0000005a42097223 */ /* 0x080fe20000010009 */
[----:B------:R-:W-:Y:S01]  /*17220*/  HADD2.F32 R113, -RZ, R71.H1_H1 ;  /* 0x30000047ff717230 */ /* 0x000fe20000004100 */
[-C--:B------:R-:W-:Y:S01]  /*17230*/  FFMA.FTZ R102, R87, R89.reuse, R102 ;  /* 0x0000005957667223 */ /* 0x080fe20000010066 */
[----:B------:R-:W-:Y:S01]  /*17240*/  HADD2.F32 R65, -RZ, R70.H0_H0 ;  /* 0x20000046ff417230 */ /* 0x000fe20000004100 */
[----:B------:R-:W-:Y:S01]  /*17250*/  FFMA.FTZ R104, R85, R89, R104 ;  /* 0x0000005955687223 */ /* 0x000fe20000010068 */
[----:B------:R-:W-:Y:S01]  /*17260*/  HADD2.F32 R63, -RZ, R68.H0_H0 ;  /* 0x20000044ff3f7230 */ /* 0x000fe20000004100 */
[----:B------:R-:W-:Y:S01]  /*17270*/  FFMA.FTZ R34, R64, R90, R103 ;  /* 0x0000005a40227223 */ /* 0x000fe20000010067 */
[----:B------:R-:W-:Y:S02]  /*17280*/  HADD2.F32 R107, -RZ, R69.H1_H1 ;  /* 0x30000045ff6b7230 */ /* 0x000fe40000004100 */
[----:B0-----:R-:W-:Y:S01]  /*17290*/  HADD2.F32 R35, -RZ, R10.H0_H0 ;  /* 0x2000000aff237230 */ /* 0x001fe20000004100 */
[----:B------:R-:W-:-:S02]  /*172a0*/  FFMA.FTZ R33, R113, R32, R9 ;  /* 0x0000002071217223 */ /* 0x000fc40000010009 */
[-C--:B------:R-:W-:Y:S02]  /*172b0*/  FFMA.FTZ R12, R65, R90.reuse, R102 ;  /* 0x0000005a410c7223 */ /* 0x080fe40000010066 */
[----:B------:R-:W-:Y:S01]  /*172c0*/  FFMA.FTZ R104, R63, R90, R104 ;  /* 0x0000005a3f687223 */ /* 0x000fe20000010068 */
[--C-:B------:R-:W-:Y:S01]  /*172d0*/  HADD2.F32 R90, -RZ, R11.reuse.H1_H1 ;  /* 0x3000000bff5a7230 */ /* 0x100fe20000004100 */
[----:B------:R-:W-:Y:S01]  /*172e0*/  FFMA.FTZ R9, R107, R32, R34 ;  /* 0x000000206b097223 */ /* 0x000fe20000010022 */
[----:B------:R-:W-:Y:S01]  /*172f0*/  HADD2.F32 R34, -RZ, R11.H0_H0 ;  /* 0x2000000bff227230 */ /* 0x000fe20000004100 */
[-C--:B------:R-:W-:Y:S01]  /*17300*/  FFMA.FTZ R11, R56, R35.reuse, RZ ;  /* 0x00000023380b7223 */ /* 0x080fe200000100ff */
[----:B------:R-:W-:Y:S01]  /*17310*/  HADD2.F32 R10, -RZ, R10.H1_H1 ;  /* 0x3000000aff0a7230 */ /* 0x000fe20000004100 */
[-C--:B------:R-:W-:Y:S02]  /*17320*/  FFMA.FTZ R109, R53, R35.reuse, RZ ;  /* 0x00000023356d7223 */ /* 0x080fe400000100ff */
[----:B------:R-:W-:-:S02]  /*17330*/  FFMA.FTZ R100, R52, R35, RZ ;  /* 0x0000002334647223 */ /* 0x000fc400000100ff */
[----:B------:R-:W-:Y:S01]  /*17340*/  FFMA.FTZ R35, R62, R35, RZ ;  /* 0x000000233e237223 */ /* 0x000fe200000100ff */
[----:B------:R-:W-:Y:S02]  /*17350*/  HADD2.F32 R103, -RZ, R70.H1_H1 ;  /* 0x30000046ff677230 */ /* 0x000fe40000004100 */
[----:B------:R-:W-:Y:S01]  /*17360*/  HADD2.F32 R89, -RZ, R68.H1_H1 ;  /* 0x30000044ff597230 */ /* 0x000fe20000004100 */
[----:B------:R-:W-:Y:S02]  /*17370*/  FFMA.FTZ R35, R58, R10, R35 ;  /* 0x0000000a3a237223 */ /* 0x000fe40000010023 */
[-C--:B------:R-:W-:Y:S02]  /*17380*/  FFMA.FTZ R12, R103, R32.reuse, R12 ;  /* 0x00000020670c7223 */ /* 0x080fe4000001000c */
[----:B------:R-:W-:Y:S02]  /*17390*/  FFMA.FTZ R105, R89, R32, R104 ;  /* 0x0000002059697223 */ /* 0x000fe40000010068 */
[----:B------:R-:W-:-:S02]  /*173a0*/  FFMA.FTZ R32, R61, R10, R11 ;  /* 0x0000000a3d207223 */ /* 0x000fc4000001000b */
[----:B------:R-:W-:Y:S02]  /*173b0*/  FFMA.FTZ R35, R43, R34, R35 ;  /* 0x000000222b237223 */ /* 0x000fe40000010023 */
[-C--:B------:R-:W-:Y:S02]  /*173c0*/  FFMA.FTZ R109, R60, R10.reuse, R109 ;  /* 0x0000000a3c6d7223 */ /* 0x080fe4000001006d */
[----:B------:R-:W-:Y:S02]  /*173d0*/  FFMA.FTZ R11, R59, R10, R100 ;  /* 0x0000000a3b0b7223 */ /* 0x000fe40000010064 */
[-C--:B------:R-:W-:Y:S02]  /*173e0*/  FFMA.FTZ R32, R57, R34.reuse, R32 ;  /* 0x0000002239207223 */ /* 0x080fe40000010020 */
[-C--:B------:R-:W-:Y:S02]  /*173f0*/  FFMA.FTZ R109, R41, R34.reuse, R109 ;  /* 0x00000022296d7223 */ /* 0x080fe4000001006d */
[----:B------:R-:W-:-:S02]  /*17400*/  FFMA.FTZ R11, R42, R34, R11 ;  /* 0x000000222a0b7223 */ /* 0x000fc4000001000b */
[-C--:B------:R-:W-:Y:S02]  /*17410*/  FFMA.FTZ R102, R44, R90.reuse, R35 ;  /* 0x0000005a2c667223 */ /* 0x080fe40000010023 */
[----:B------:R-:W0:Y:S01]  /*17420*/  LDS.64 R34, [UR5+0x310] ;  /* 0x00031005ff227984 */ /* 0x000e220008000a00 */
[-C--:B------:R-:W-:Y:S01]  /*17430*/  FFMA.FTZ R100, R45, R90.reuse, R11 ;  /* 0x0000005a2d647223 */ /* 0x080fe2000001000b */
[--C-:B---3--:R-:W-:Y:S01]  /*17440*/  HADD2.F32 R11, -RZ, R30.reuse.H0_H0 ;  /* 0x2000001eff0b7230 */ /* 0x108fe20000004100 */
[-C--:B------:R-:W-:Y:S01]  /*17450*/  FFMA.FTZ R32, R47, R90.reuse, R32 ;  /* 0x0000005a2f207223 */ /* 0x080fe20000010020 */
[----:B------:R-:W-:Y:S01]  /*17460*/  HADD2.F32 R30, -RZ, R30.H1_H1 ;  /* 0x3000001eff1e7230 */ /* 0x000fe20000004100 */
[----:B------:R-:W-:Y:S01]  /*17470*/  FFMA.FTZ R109, R46, R90, R109 ;  /* 0x0000005a2e6d7223 */ /* 0x000fe2000001006d */
[--C-:B------:R-:W-:Y:S02]  /*17480*/  HADD2.F32 R90, -RZ, R31.reuse.H0_H0 ;  /* 0x2000001fff5a7230 */ /* 0x100fe40000004100 */
[----:B------:R-:W-:Y:S01]  /*17490*/  HADD2.F32 R10, -RZ, R31.H1_H1 ;  /* 0x3000001fff0a7230 */ /* 0x000fe20000004100 */
[----:B------:R-:W-:-:S04]  /*174a0*/  FFMA.FTZ R31, R51, R11, R32 ;  /* 0x0000000b331f7223 */ /* 0x000fc80000010020 */
[----:B------:R-:W-:Y:S02]  /*174b0*/  FFMA.FTZ R31, R88, R30, R31 ;  /* 0x0000001e581f7223 */ /* 0x000fe4000001001f */
[----:B------:R-:W-:Y:S02]  /*174c0*/  FMUL.FTZ R33, R33, R28 ;  /* 0x0000001c21217220 */ /* 0x000fe40000410000 */
[----:B------:R-:W-:Y:S02]  /*174d0*/  FFMA.FTZ R31, R66, R90, R31 ;  /* 0x0000005a421f7223 */ /* 0x000fe4000001001f */
[-C--:B------:R-:W-:Y:S02]  /*174e0*/  FFMA.FTZ R109, R50, R11.reuse, R109 ;  /* 0x0000000b326d7223 */ /* 0x080fe4000001006d */
[-C--:B------:R-:W-:Y:S02]  /*174f0*/  FFMA.FTZ R111, R49, R11.reuse, R100 ;  /* 0x0000000b316f7223 */ /* 0x080fe40000010064 */
[----:B------:R-:W-:Y:S01]  /*17500*/  FFMA.FTZ R102, R48, R11, R102 ;  /* 0x0000000b30667223 */ /* 0x000fe20000010066 */
[----:B------:R-:W-:Y:S01]  /*17510*/  F2FP.PACK_AB R11, RZ, R33 ;  /* 0x00000021ff0b723e */ /* 0x000fe200000000ff */
[----:B------:R-:W-:Y:S01]  /*17520*/  FFMA.FTZ R31, R113, R10, R31 ;  /* 0x0000000a711f7223 */ /* 0x000fe2000001001f */
[----:B------:R-:W3:Y:S01]  /*17530*/  LDS.64 R32, [UR5+0x318] ;  /* 0x00031805ff207984 */ /* 0x000ee20008000a00 */
[----:B------:R-:W-:-:S02]  /*17540*/  FFMA.FTZ R109, R87, R30, R109 ;  /* 0x0000001e576d7223 */ /* 0x000fc4000001006d */
[-C--:B------:R-:W-:Y:S02]  /*17550*/  FFMA.FTZ R111, R86, R30.reuse, R111 ;  /* 0x0000001e566f7223 */ /* 0x080fe4000001006f */
[----:B------:R-:W-:Y:S02]  /*17560*/  FMUL.FTZ R12, R12, R23 ;  /* 0x000000170c0c7220 */ /* 0x000fe40000410000 */
[----:B------:R-:W-:Y:S02]  /*17570*/  FFMA.FTZ R102, R85, R30, R102 ;  /* 0x0000001e55667223 */ /* 0x000fe40000010066 */
[----:B------:R-:W-:Y:S02]  /*17580*/  FMUL.FTZ R105, R105, R2 ;  /* 0x0000000269697220 */ /* 0x000fe40000410000 */
[----:B------:R-:W-:Y:S01]  /*17590*/  FMUL.FTZ R31, R31, R28 ;  /* 0x0000001c1f1f7220 */ /* 0x000fe20000410000 */
[----:B------:R-:W-:Y:S01]  /*175a0*/  F2FP.PACK_AB R12, RZ, R12 ;  /* 0x0000000cff0c723e */ /* 0x000fe200000000ff */
[----:B------:R-:W-:-:S02]  /*175b0*/  FFMA.FTZ R109, R65, R90, R109 ;  /* 0x0000005a416d7223 */ /* 0x000fc4000001006d */
[-C--:B------:R-:W-:Y:S01]  /*175c0*/  FFMA.FTZ R111, R64, R90.reuse, R111 ;  /* 0x0000005a406f7223 */ /* 0x080fe2000001006f */
[----:B------:R-:W-:Y:S01]  /*175d0*/  F2FP.PACK_AB R105, RZ, R105 ;  /* 0x00000069ff69723e */ /* 0x000fe200000000ff */
[----:B------:R-:W-:Y:S01]  /*175e0*/  FFMA.FTZ R102, R63, R90, R102 ;  /* 0x0000005a3f667223 */ /* 0x000fe20000010066 */
[----:B------:R-:W-:Y:S01]  /*175f0*/  F2FP.PACK_AB R31, RZ, R31 ;  /* 0x0000001fff1f723e */ /* 0x000fe200000000ff */
[-C--:B------:R-:W-:Y:S02]  /*17600*/  FFMA.FTZ R90, R103, R10.reuse, R109 ;  /* 0x0000000a675a7223 */ /* 0x080fe4000001006d */
[-C--:B------:R-:W-:Y:S02]  /*17610*/  FFMA.FTZ R111, R107, R10.reuse, R111 ;  /* 0x0000000a6b6f7223 */ /* 0x080fe4000001006f */
[----:B------:R-:W-:Y:S01]  /*17620*/  FFMA.FTZ R109, R89, R10, R102 ;  /* 0x0000000a596d7223 */ /* 0x000fe20000010066 */
[----:B------:R-:W-:Y:S01]  /*17630*/  HADD2 R10, R12.H0_H0, R36.H0_H0 ;  /* 0x200000240c0a7230 */ /* 0x000fe20000000800 */
[-C--:B------:R-:W-:Y:S01]  /*17640*/  FMUL.FTZ R9, R9, R8.reuse ;  /* 0x0000000809097220 */ /* 0x080fe20000410000 */
[----:B------:R-:W-:Y:S01]  /*17650*/  HADD2 R12, R105.H0_H0, R13.H0_H0 ;  /* 0x2000000d690c7230 */ /* 0x000fe20000000800 */
[----:B------:R-:W-:Y:S01]  /*17660*/  FMUL.FTZ R111, R111, R8 ;  /* 0x000000086f6f7220 */ /* 0x000fe20000410000 */
[----:B------:R-:W-:-:S02]  /*17670*/  HADD2 R13, R31.H0_H0, R40.H0_H0 ;  /* 0x200000281f0d7230 */ /* 0x000fc40000000800 */
[--C-:B0-----:R-:W-:Y:S01]  /*17680*/  HADD2.F32 R31, -RZ, R34.reuse.H0_H0 ;  /* 0x20000022ff1f7230 */ /* 0x101fe20000004100 */
[----:B------:R-:W-:Y:S01]  /*17690*/  F2FP.PACK_AB R30, RZ, R9 ;  /* 0x00000009ff1e723e */ /* 0x000fe200000000ff */
[----:B------:R-:W-:Y:S01]  /*176a0*/  HADD2 R9, R11.H0_H0, R29.H0_H0 ;  /* 0x2000001d0b097230 */ /* 0x000fe20000000800 */
[----:B------:R-:W-:Y:S01]  /*176b0*/  F2FP.PACK_AB R29, RZ, R111 ;  /* 0x0000006fff1d723e */ /* 0x000fe200000000ff */
[----:B------:R-:W-:Y:S01]  /*176c0*/  HADD2.F32 R34, -RZ, R34.H1_H1 ;  /* 0x30000022ff227230 */ /* 0x000fe20000004100 */
[-C--:B------:R-:W-:Y:S02]  /*176d0*/  FFMA.FTZ R56, R56, R31.reuse, RZ ;  /* 0x0000001f38387223 */ /* 0x080fe400000100ff */
[-C--:B------:R-:W-:Y:S02]  /*176e0*/  FFMA.FTZ R53, R53, R31.reuse, RZ ;  /* 0x0000001f35357223 */ /* 0x080fe400000100ff */
[-C--:B------:R-:W-:Y:S02]  /*176f0*/  FFMA.FTZ R52, R52, R31.reuse, RZ ;  /* 0x0000001f34347223 */ /* 0x080fe400000100ff */
[----:B------:R-:W-:Y:S01]  /*17700*/  FFMA.FTZ R31, R62, R31, RZ ;  /* 0x0000001f3e1f7223 */ /* 0x000fe200000100ff */
[----:B------:R-:W-:Y:S01]  /*17710*/  HADD2 R29, R29.H0_H0, R37.H0_H0 ;  /* 0x200000251d1d7230 */ /* 0x000fe20000000800 */
[-C--:B------:R-:W-:Y:S01]  /*17720*/  FFMA.FTZ R56, R61, R34.reuse, R56 ;  /* 0x000000223d387223 */ /* 0x080fe20000010038 */
[--C-:B------:R-:W-:Y:S01]  /*17730*/  HADD2.F32 R36, -RZ, R35.reuse.H0_H0 ;  /* 0x20000023ff247230 */ /* 0x100fe20000004100 */
[-C--:B------:R-:W-:Y:S01]  /*17740*/  FFMA.FTZ R53, R60, R34.reuse, R53 ;  /* 0x000000223c357223 */ /* 0x080fe20000010035 */
[----:B------:R-:W-:Y:S01]  /*17750*/  HADD2.F32 R37, -RZ, R35.H1_H1 ;  /* 0x30000023ff257230 */ /* 0x000fe20000004100 */
[----:B------:R-:W-:-:S02]  /*17760*/  FFMA.FTZ R59, R59, R34, R52 ;  /* 0x000000223b3b7223 */ /* 0x000fc40000010034 */
[----:B------:R-:W-:Y:S02]  /*17770*/  FFMA.FTZ R31, R58, R34, R31 ;  /* 0x000000223a1f7223 */ /* 0x000fe4000001001f */
[----:B------:R-:W0:Y:S01]  /*17780*/  LDS.64 R34, [UR5+0x220] ;  /* 0x00022005ff227984 */ /* 0x000e220008000a00 */
[-C--:B------:R-:W-:Y:S02]  /*17790*/  FFMA.FTZ R56, R57, R36.reuse, R56 ;  /* 0x0000002439387223 */ /* 0x080fe40000010038 */
[-C--:B------:R-:W-:Y:S02]  /*177a0*/  FFMA.FTZ R53, R41, R36.reuse, R53 ;  /* 0x0000002429357223 */ /* 0x080fe40000010035 */
[-C--:B------:R-:W-:Y:S02]  /*177b0*/  FFMA.FTZ R42, R42, R36.reuse, R59 ;  /* 0x000000242a2a7223 */ /* 0x080fe4000001003b */
[----:B------:R-:W-:Y:S01]  /*177c0*/  FFMA.FTZ R36, R43, R36, R31 ;  /* 0x000000242b247223 */ /* 0x000fe2000001001f */
[----:B---3--:R-:W-:Y:S01]  /*177d0*/  HADD2.F32 R31, -RZ, R32.H0_H0 ;  /* 0x20000020ff1f7230 */ /* 0x008fe20000004100 */
[----:B------:R-:W-:-:S02]  /*177e0*/  FFMA.FTZ R56, R47, R37, R56 ;  /* 0x000000252f387223 */ /* 0x000fc40000010038 */
[-C--:B------:R-:W-:Y:S02]  /*177f0*/  FFMA.FTZ R53, R46, R37.reuse, R53 ;  /* 0x000000252e357223 */ /* 0x080fe40000010035 */
[-C--:B------:R-:W-:Y:S02]  /*17800*/  FFMA.FTZ R42, R45, R37.reuse, R42 ;  /* 0x000000252d2a7223 */ /* 0x080fe4000001002a */
[----:B------:R-:W-:Y:S02]  /*17810*/  FMUL.FTZ R109, R109, R2 ;  /* 0x000000026d6d7220 */ /* 0x000fe40000410000 */
[----:B------:R-:W-:Y:S01]  /*17820*/  FFMA.FTZ R37, R44, R37, R36 ;  /* 0x000000252c257223 */ /* 0x000fe20000010024 */
[----:B------:R-:W-:Y:S01]  /*17830*/  HADD2.F32 R32, -RZ, R32.H1_H1 ;  /* 0x30000020ff207230 */ /* 0x000fe20000004100 */
[-C--:B------:R-:W-:Y:S01]  /*17840*/  FFMA.FTZ R51, R51, R31.reuse, R56 ;  /* 0x0000001f33337223 */ /* 0x080fe20000010038 */
[----:B------:R-:W-:Y:S01]  /*17850*/  HADD2 R11, R30.H0_H0, R14.H0_H0 ;  /* 0x2000000e1e0b7230 */ /* 0x000fe20000000800 */
[----:B------:R-:W-:Y:S01]  /*17860*/  FFMA.FTZ R53, R50, R31, R53 ;  /* 0x0000001f32357223 */ /* 0x000fe20000010035 */
[----:B------:R-:W-:Y:S01]  /*17870*/  F2FP.PACK_AB R30, RZ, R109 ;  /* 0x0000006dff1e723e */ /* 0x000fe200000000ff */
[----:B------:R-:W-:-:S02]  /*17880*/  FFMA.FTZ R49, R49, R31, R42 ;  /* 0x0000001f31317223 */ /* 0x000fc4000001002a */
[----:B------:R-:W-:Y:S01]  /*17890*/  FFMA.FTZ R37, R48, R31, R37 ;  /* 0x0000001f30257223 */ /* 0x000fe20000010025 */
[--C-:B------:R-:W-:Y:S01]  /*178a0*/  HADD2.F32 R36, -RZ, R33.reuse.H0_H0 ;  /* 0x20000021ff247230 */ /* 0x100fe20000004100 */
[----:B------:R-:W-:Y:S02]  /*178b0*/  FMUL.FTZ R90, R90, R23 ;  /* 0x000000175a5a7220 */ /* 0x000fe40000410000 */
[-C--:B------:R-:W-:Y:S02]  /*178c0*/  FFMA.FTZ R51, R88, R32.reuse, R51 ;  /* 0x0000002058337223 */ /* 0x080fe40000010033 */
[-C--:B------:R-:W-:Y:S02]  /*178d0*/  FFMA.FTZ R53, R87, R32.reuse, R53 ;  /* 0x0000002057357223 */ /* 0x080fe40000010035 */
[-C--:B------:R-:W-:Y:S02]  /*178e0*/  FFMA.FTZ R49, R86, R32.reuse, R49 ;  /* 0x0000002056317223 */ /* 0x080fe40000010031 */
[----:B------:R-:W-:Y:S01]  /*178f0*/  FFMA.FTZ R37, R85, R32, R37 ;  /* 0x0000002055257223 */ /* 0x000fe20000010025 */
[----:B------:R-:W-:Y:S01]  /*17900*/  HADD2 R30, R30.H0_H0, R38.H0_H0 ;  /* 0x200000261e1e7230 */ /* 0x000fe20000000800 */
[----:B------:R-:W-:Y:S01]  /*17910*/  F2FP.PACK_AB R14, RZ, R90 ;  /* 0x0000005aff0e723e */ /* 0x000fe200000000ff */
[----:B------:R-:W-:Y:S01]  /*17920*/  HADD2.F32 R38, -RZ, R33.H1_H1 ;  /* 0x30000021ff267230 */ /* 0x000fe20000004100 */
[----:B------:R-:W-:-:S02]  /*17930*/  FFMA.FTZ R51, R66, R36, R51 ;  /* 0x0000002442337223 */ /* 0x000fc40000010033 */
[-C--:B------:R-:W-:Y:S02]  /*17940*/  FFMA.FTZ R53, R65, R36.reuse, R53 ;  /* 0x0000002441357223 */ /* 0x080fe40000010035 */
[-C--:B------:R-:W-:Y:S02]  /*17950*/  FFMA.FTZ R49, R64, R36.reuse, R49 ;  /* 0x0000002440317223 */ /* 0x080fe40000010031 */
[----:B------:R-:W-:Y:S01]  /*17960*/  FFMA.FTZ R37, R63, R36, R37 ;  /* 0x000000243f257223 */ /* 0x000fe20000010025 */
[----:B--2---:R-:W-:Y:S01]  /*17970*/  LOP3.LUT R31, R4, 0xf000f, RZ, 0xc0, !PT ;  /* 0x000f000f041f7812 */ /* 0x004fe200078ec0ff */
[-C--:B------:R-:W-:Y:S01]  /*17980*/  FFMA.FTZ R113, R113, R38.reuse, R51 ;  /* 0x0000002671717223 */ /* 0x080fe20000010033 */
[----:B------:R-:W-:Y:S01]  /*17990*/  LOP3.LUT R33, R5, 0xf000f, RZ, 0xc0, !PT ;  /* 0x000f000f05217812 */ /* 0x000fe200078ec0ff */
[-C--:B------:R-:W-:Y:S01]  /*179a0*/  FFMA.FTZ R102, R103, R38.reuse, R53 ;  /* 0x0000002667667223 */ /* 0x080fe20000010035 */
[----:B------:R-:W-:Y:S01]  /*179b0*/  HADD2 R14, R14.H0_H0, R39.H0_H0 ;  /* 0x200000270e0e7230 */ /* 0x000fe20000000800 */
[----:B------:R-:W-:-:S02]  /*179c0*/  FFMA.FTZ R107, R107, R38, R49 ;  /* 0x000000266b6b7223 */ /* 0x000fc40000010031 */
[----:B------:R-:W-:Y:S01]  /*179d0*/  FFMA.FTZ R87, R89, R38, R37 ;  /* 0x0000002659577223 */ /* 0x000fe20000010025 */
[C---:B------:R-:W-:Y:S02]  /*179e0*/  LOP3.LUT R37, R6.reuse, 0xf000f, RZ, 0xc0, !PT ;  /* 0x000f000f06257812 */ /* 0x040fe400078ec0ff */
[----:B------:R-:W-:Y:S02]  /*179f0*/  SHF.R.U32.HI R52, RZ, 0x8, R4 ;  /* 0x00000008ff347819 */ /* 0x000fe40000011604 */
[C---:B------:R-:W-:Y:S01]  /*17a00*/  LOP3.LUT R40, R7.reuse, 0xf000f0, RZ, 0xc0, !PT ;  /* 0x00f000f007287812 */ /* 0x040fe200078ec0ff */
[--C-:B0-----:R-:W-:Y:S01]  /*17a10*/  HADD2.F32 R57, -RZ, R35.reuse.H0_H0 ;  /* 0x20000023ff397230 */ /* 0x101fe20000004100 */
[----:B------:R-:W-:Y:S01]  /*17a20*/  LOP3.LUT R38, R6, 0xf000f0, RZ, 0xc0, !PT ;  /* 0x00f000f006267812 */ /* 0x000fe200078ec0ff */
[----:B------:R-:W-:Y:S01]  /*17a30*/  HADD2.F32 R59, -RZ, R35.H1_H1 ;  /* 0x30000023ff3b7230 */ /* 0x000fe20000004100 */
[----:B------:R-:W-:Y:S01]  /*17a40*/  LOP3.LUT R39, R7, 0xf000f, RZ, 0xc0, !PT ;  /* 0x000f000f07277812 */ /* 0x000fe200078ec0ff */
[----:B------:R-:W0:Y:S01]  /*17a50*/  LDS.64 R50, [UR5+0x228] ;  /* 0x00022805ff327984 */ /* 0x000e220008000a00 */
        /* <DEDUP_REMOVED lines=8> */
[----:B------:R-:W-:Y:S01]  /*17ae0*/  SHF.R.U32.HI R53, RZ, 0x8, R5 ;  /* 0x00000008ff357819 */ /* 0x000fe20000011605 */
[----:B------:R-:W-:Y:S01]  /*17af0*/  HADD2 R4, R4, -1032, -1032 ;  /* 0xe408e40804047430 */ /* 0x000fe20000000000 */
[----:B------:R-:W-:Y:S01]  /*17b00*/  LOP3.LUT R5, R32, 0x64006400, RZ, 0xfc, !PT ;  /* 0x6400640020057812 */ /* 0x000fe200078efcff */
[----:B------:R-:W-:Y:S01]  /*17b10*/  HADD2 R6, R6, -1032, -1032 ;  /* 0xe408e40806067430 */ /* 0x000fe20000000000 */
[----:B------:R-:W-:Y:S01]  /*17b20*/  LOP3.LUT R35, R40, 0x64006400, RZ, 0xfc, !PT ;  /* 0x6400640028237812 */ /* 0x000fe200078efcff */
[----:B------:R-:W-:Y:S02]  /*17b30*/  HADD2 R31, R31, -1032, -1032 ;  /* 0xe408e4081f1f7430 */ /* 0x000fe40000000000 */
[----:B------:R-:W-:Y:S02]  /*17b40*/  HFMA2 R32, R33, R0.H0_H0, -72, -72 ;  /* 0xd480d48021207431 */ /* 0x000fe40000040000 */
[----:B------:R-:W-:Y:S01]  /*17b50*/  HADD2 R33, R39, -1032, -1032 ;  /* 0xe408e40827217430 */ /* 0x000fe20000000000 */
[----:B------:R-:W-:Y:S01]  /*17b60*/  SHF.R.U32.HI R88, RZ, 0x8, R7 ;  /* 0x00000008ff587819 */ /* 0x000fe20000011607 */
[--C-:B------:R-:W-:Y:S01]  /*17b70*/  HADD2.F32 R48, -RZ, R34.reuse.H0_H0 ;  /* 0x20000022ff307230 */ /* 0x100fe20000004100 */
[----:B------:R-:W-:Y:S01]  /*17b80*/  LOP3.LUT R7, R36, 0x64006400, RZ, 0xfc, !PT ;  /* 0x6400640024077812 */ /* 0x000fe200078efcff */
[----:B------:R-:W-:-:S02]  /*17b90*/  HADD2.F32 R47, -RZ, R34.H1_H1 ;  /* 0x30000022ff2f7230 */ /* 0x000fc40000004100 */
[-C--:B------:R-:W-:Y:S02]  /*17ba0*/  HFMA2 R34, R35, R0.reuse.H0_H0, -72, -72 ;  /* 0xd480d48023227431 */ /* 0x080fe40000040000 */
[----:B------:R-:W-:Y:S02]  /*17bb0*/  HADD2.F32 R35, -RZ, R4.H0_H0 ;  /* 0x20000004ff237230 */ /* 0x000fe40000004100 */
[----:B------:R-:W-:Y:S02]  /*17bc0*/  HADD2.F32 R37, -RZ, R6.H0_H0 ;  /* 0x20000006ff257230 */ /* 0x000fe40000004100 */
[----:B------:R-:W-:Y:S02]  /*17bd0*/  HADD2.F32 R39, -RZ, R31.H0_H0 ;  /* 0x2000001fff277230 */ /* 0x000fe40000004100 */
[----:B------:R-:W-:Y:S01]  /*17be0*/  HADD2.F32 R41, -RZ, R33.H0_H0 ;  /* 0x20000021ff297230 */ /* 0x000fe20000004100 */
[-C--:B------:R-:W-:Y:S01]  /*17bf0*/  FFMA.FTZ R49, R35, R48.reuse, RZ ;  /* 0x0000003023317223 */ /* 0x080fe200000100ff */
[-C--:B------:R-:W-:Y:S01]  /*17c00*/  HFMA2 R5, R5, R0.reuse.H0_H0, -72, -72 ;  /* 0xd480d48005057431 */ /* 0x080fe20000040000 */
[-C--:B------:R-:W-:Y:S01]  /*17c10*/  FFMA.FTZ R56, R37, R48.reuse, RZ ;  /* 0x0000003025387223 */ /* 0x080fe200000100ff */
[----:B------:R-:W-:Y:S01]  /*17c20*/  HFMA2 R7, R7, R0.H0_H0, -72, -72 ;  /* 0xd480d48007077431 */ /* 0x000fe20000040000 */
[----:B------:R-:W-:Y:S01]  /*17c30*/  FFMA.FTZ R58, R39, R48, RZ ;  /* 0x00000030273a7223 */ /* 0x000fe200000100ff */
[----:B------:R-:W-:-:S02]  /*17c40*/  HADD2.F32 R36, -RZ, R4.H1_H1 ;  /* 0x30000004ff247230 */ /* 0x000fc40000004100 */
[----:B------:R-:W-:Y:S02]  /*17c50*/  HADD2.F32 R38, -RZ, R6.H1_H1 ;  /* 0x30000006ff267230 */ /* 0x000fe40000004100 */
        /* <DEDUP_REMOVED lines=12> */
[-C--:B------:R-:W-:Y:S01]  /*17d20*/  FFMA.FTZ R61, R44, R57.reuse, R56 ;  /* 0x000000392c3d7223 */ /* 0x080fe20000010038 */
[----:B------:R-:W-:Y:S01]  /*17d30*/  HADD2.F32 R56, -RZ, R7.H1_H1 ;  /* 0x30000007ff387230 */ /* 0x000fe20000004100 */
[-C--:B------:R-:W-:Y:S01]  /*17d40*/  FFMA.FTZ R62, R45, R57.reuse, R58 ;  /* 0x000000392d3e7223 */ /* 0x080fe2000001003a */
[----:B------:R-:W-:Y:S01]  /*17d50*/  HADD2.F32 R58, -RZ, R34.H1_H1 ;  /* 0x30000022ff3a7230 */ /* 0x000fe20000004100 */
[----:B------:R-:W-:Y:S01]  /*17d60*/  FFMA.FTZ R63, R46, R57, R47 ;  /* 0x000000392e3f7223 */ /* 0x000fe2000001002f */
[----:B------:R-:W-:Y:S02]  /*17d70*/  HADD2.F32 R47, -RZ, R5.H1_H1 ;  /* 0x30000005ff2f7230 */ /* 0x000fe40000004100 */
[----:B0-----:R-:W-:Y:S01]  /*17d80*/  HADD2.F32 R89, -RZ, R50.H0_H0 ;  /* 0x20000032ff597230 */ /* 0x001fe20000004100 */
[----:B------:R-:W-:Y:S01]  /*17d90*/  LOP3.LUT R111, R52, 0xf000f0, RZ, 0xc0, !PT ;  /* 0x00f000f0346f7812 */ /* 0x000fe200078ec0ff */
[----:B------:R-:W-:Y:S01]  /*17da0*/  HADD2.F32 R57, -RZ, R32.H1_H1 ;  /* 0x30000020ff397230 */ /* 0x000fe20000004100 */
        /* <DEDUP_REMOVED lines=17> */
[----:B------:R-:W-:Y:S02]  /*17ec0*/  HADD2.F32 R63, -RZ, R59.H0_H0 ;  /* 0x2000003bff3f7230 */ /* 0x000fe40000004100 */
[----:B------:R-:W-:Y:S02]  /*17ed0*/  HADD2.F32 R64, -RZ, R60.H0_H0 ;  /* 0x2000003cff407230 */ /* 0x000fe40000004100 */
[----:B------:R-:W-:Y:S02]  /*17ee0*/  HADD2.F32 R65, -RZ, R61.H0_H0 ;  /* 0x2000003dff417230 */ /* 0x000fe40000004100 */
[----:B------:R-:W-:Y:S01]  /*17ef0*/  HADD2.F32 R66, -RZ, R62.H0_H0 ;  /* 0x2000003eff427230 */ /* 0x000fe20000004100 */
[-C--:B------:R-:W-:Y:S01]  /*17f00*/  FFMA.FTZ R115, R63, R89.reuse, R90 ;  /* 0x000000593f737223 */ /* 0x080fe2000001005a */
[----:B------:R-:W-:Y:S01]  /*17f10*/  LOP3.LUT R109, R53, 0xf000f0, RZ, 0xc0, !PT ;  /* 0x00f000f0356d7812 */ /* 0x000fe200078ec0ff */
[-C--:B------:R-:W-:Y:S01]  /*17f20*/  FFMA.FTZ R118, R64, R89.reuse, R118 ;  /* 0x0000005940767223 */ /* 0x080fe20000010076 */
[----:B------:R-:W-:Y:S01]  /*17f30*/  LOP3.LUT R103, R88, 0xf000f0, RZ, 0xc0, !PT ;  /* 0x00f000f058677812 */ /* 0x000fe200078ec0ff */
[----:B------:R-:W-:-:S02]  /*17f40*/  FFMA.FTZ R114, R65, R89, R114 ;  /* 0x0000005941727223 */ /* 0x000fc40000010072 */
[----:B------:R-:W-:Y:S01]  /*17f50*/  FFMA.FTZ R110, R66, R89, R110 ;  /* 0x00000059426e7223 */ /* 0x000fe2000001006e */
[----:B------:R-:W-:Y:S01]  /*17f60*/  LOP3.LUT R89, R86, 0xf000f0, RZ, 0xc0, !PT ;  /* 0x00f000f056597812 */ /* 0x000fe200078ec0ff */
[----:B------:R-:W-:Y:S01]  /*17f70*/  HADD2.F32 R85, -RZ, R50.H1_H1 ;  /* 0x30000032ff557230 */ /* 0x000fe20000004100 */
[----:B------:R-:W-:Y:S01]  /*17f80*/  LOP3.LUT R111, R111, 0x64006400, RZ, 0xfc, !PT ;  /* 0x640064006f6f7812 */ /* 0x000fe200078efcff */
[--C-:B------:R-:W-:Y:S01]  /*17f90*/  HADD2.F32 R106, -RZ, R51.reuse.H0_H0 ;  /* 0x20000033ff6a7230 */ /* 0x100fe20000004100 */
[----:B------:R-:W-:Y:S01]  /*17fa0*/  LOP3.LUT R109, R109, 0x64006400, RZ, 0xfc, !PT ;  /* 0x640064006d6d7812 */ /* 0x000fe200078efcff */
[----:B------:R-:W-:Y:S01]  /*17fb0*/  HADD2.F32 R105, -RZ, R51.H1_H1 ;  /* 0x30000033ff697230 */ /* 0x000fe20000004100 */
[----:B------:R-:W-:Y:S02]  /*17fc0*/  LOP3.LUT R89, R89, 0x64006400, RZ, 0xfc, !PT ;  /* 0x6400640059597812 */ /* 0x000fe400078efcff */
[----:B------:R-:W-:Y:S01]  /*17fd0*/  LOP3.LUT R103, R103, 0x64006400, RZ, 0xfc, !PT ;  /* 0x6400640067677812 */ /* 0x000fe200078efcff */
[----:B------:R-:W-:Y:S05]  /*17fe0*/  @!P1 BRA `(.L_x_1703) ;  /* 0x0000056000009947 */ /* 0x000fea0003800000 */
[----:B-1----:R-:W1:Y:S01]  /*17ff0*/  LDS.64 R50, [UR5+0x10] ;  /* 0x00001005ff327984 */ /* 0x002e620008000a00 */
[----:B------:R-:W-:-:S02]  /*18000*/  HADD2.F32 R88, -RZ, R83.H0_H0 ;  /* 0x20000053ff587230 */ /* 0x000fc40000004100 */
[----:B------:R-:W-:Y:S01]  /*18010*/  HADD2.F32 R90, -RZ, R81.H0_H0 ;  /* 0x20000051ff5a7230 */ /* 0x000fe20000004100 */
[----:B------:R-:W2:Y:S01]  /*18020*/  LDS.64 R52, [UR5+0x18] ;  /* 0x00001805ff347984 */ /* 0x000ea20008000a00 */
[----:B------:R-:W-:Y:S02]  /*18030*/  HADD2.F32 R100, -RZ, R79.H0_H0 ;  /* 0x2000004fff647230 */ /* 0x000fe40000004100 */
[----:B------:R-:W-:Y:S02]  /*18040*/  HADD2.F32 R104, -RZ, R77.H0_H0 ;  /* 0x2000004dff687230 */ /* 0x000fe40000004100 */
[----:B------:R-:W-:Y:S02]  /*18050*/  HADD2.F32 R125, -RZ, R83.H1_H1 ;  /* 0x30000053ff7d7230 */ /* 0x000fe40000004100 */
[----:B------:R-:W-:Y:S02]  /*18060*/  HADD2.F32 R108, -RZ, R76.H1_H1 ;  /* 0x3000004cff6c7230 */ /* 0x000fe40000004100 */
[----:B-1----:R-:W-:-:S02]  /*18070*/  HADD2.F32 R119, -RZ, R50.H0_H0 ;  /* 0x20000032ff777230 */ /* 0x002fc40000004100 */
[----:B------:R-:W-:Y:S02]  /*18080*/  HADD2.F32 R86, -RZ, R50.H1_H1 ;  /* 0x30000032ff567230 */ /* 0x000fe40000004100 */
[--C-:B------:R-:W-:Y:S01]  /*18090*/  HADD2.F32 R50, -RZ, R51.reuse.H0_H0 ;  /* 0x20000033ff327230 */ /* 0x100fe20000004100 */
[----:B------:R-:W-:Y:S01]  /*180a0*/  FFMA.FTZ R88, R88, R119, RZ ;  /* 0x0000007758587223 */ /* 0x000fe200000100ff */
[----:B------:R-:W-:Y:S01]  /*180b0*/  HADD2.F32 R51, -RZ, R51.H1_H1 ;  /* 0x30000033ff337230 */ /* 0x000fe20000004100 */
[C---:B------:R-:W-:Y:S01]  /*180c0*/  FFMA.FTZ R123, R119.reuse, R90, RZ ;  /* 0x0000005a777b7223 */ /* 0x040fe200000100ff */
[----:B------:R-:W-:Y:S01]  /*180d0*/  HADD2.F32 R90, -RZ, R77.H1_H1 ;  /* 0x3000004dff5a7230 */ /* 0x000fe20000004100 */
[C---:B------:R-:W-:Y:S01]  /*180e0*/  FFMA.FTZ R121, R119.reuse, R100, RZ ;  /* 0x0000006477797223 */ /* 0x040fe200000100ff */
[----:B------:R-:W-:Y:S01]  /*180f0*/  HADD2.F32 R100, -RZ, R81.H1_H1 ;  /* 0x30000051ff647230 */ /* 0x000fe20000004100 */
[----:B------:R-:W-:Y:S01]  /*18100*/  FFMA.FTZ R119, R119, R104, RZ ;  /* 0x0000006877777223 */ /* 0x000fe200000100ff */
[----:B------:R-:W-:Y:S01]  /*18110*/  HADD2.F32 R104, -RZ, R79.H1_H1 ;  /* 0x3000004fff687230 */ /* 0x000fe20000004100 */
        /* <DEDUP_REMOVED lines=15> */
[----:B--2---:R-:W-:Y:S01]  /*18210*/  HADD2.F32 R50, -RZ, R52.H0_H0 ;  /* 0x20000034ff327230 */ /* 0x004fe20000004100 */
        /* <DEDUP_REMOVED lines=51> */
.L_x_1703:
[----:B-1----:R-:W-:Y:S05]  /*18550*/  @!P2 BRA `(.L_x_1704) ;  /* 0x000005600000a947 */ /* 0x002fea0003800000 */
[----:B------:R-:W1:Y:S01]  /*18560*/  LDS.64 R50, [UR5+0x90] ;  /* 0x00009005ff327984 */ /* 0x000e620008000a00 */
[----:B------:R-:W-:Y:S02]  /*18570*/  HADD2.F32 R88, -RZ, R83.H0_H0 ;  /* 0x20000053ff587230 */ /* 0x000fe40000004100 */
[----:B------:R-:W-:Y:S01]  /*18580*/  HADD2.F32 R100, -RZ, R81.H0_H0 ;  /* 0x20000051ff647230 */ /* 0x000fe20000004100 */
[----:B------:R-:W2:Y:S01]  /*18590*/  LDS.64 R52, [UR5+0x98] ;  /* 0x00009805ff347984 */ /* 0x000ea20008000a00 */
[----:B------:R-:W-:Y:S02]  /*185a0*/  HADD2.F32 R104, -RZ, R79.H0_H0 ;  /* 0x2000004fff687230 */ /* 0x000fe40000004100 */
[----:B------:R-:W-:Y:S02]  /*185b0*/  HADD2.F32 R90, -RZ, R83.H1_H1 ;  /* 0x30000053ff5a7230 */ /* 0x000fe40000004100 */
[----:B------:R-:W-:-:S02]  /*185c0*/  HADD2.F32 R108, -RZ, R77.H0_H0 ;  /* 0x2000004dff6c7230 */ /* 0x000fc40000004100 */
[--C-:B-1----:R-:W-:Y:S02]  /*185d0*/  HADD2.F32 R119, -RZ, R50.reuse.H0_H0 ;  /* 0x20000032ff777230 */ /* 0x102fe40000004100 */
        /* <DEDUP_REMOVED lines=8> */
[-C--:B------:R-:W-:Y:S01]  /*18660*/  FFMA.FTZ R125, R90, R86.reuse, R125 ;  /* 0x000000565a7d7223 */ /* 0x080fe2000001007d */
[----:B------:R-:W-:Y:S01]  /*18670*/  HADD2.F32 R90, -RZ, R77.H1_H1 ;  /* 0x3000004dff5a7230 */ /* 0x000fe20000004100 */
[----:B------:R-:W-:Y:S01]  /*18680*/  FFMA.FTZ R119, R108, R119, RZ ;  /* 0x000000776c777223 */ /* 0x000fe200000100ff */
[----:B------:R-:W-:Y:S01]  /*18690*/  HADD2.F32 R51, -RZ, R51.H1_H1 ;  /* 0x30000033ff337230 */ /* 0x000fe20000004100 */
[----:B------:R-:W-:Y:S01]  /*186a0*/  FFMA.FTZ R123, R100, R86, R123 ;  /* 0x00000056647b7223 */ /* 0x000fe2000001007b */
[----:B------:R-:W-:Y:S01]  /*186b0*/  HADD2.F32 R108, -RZ, R76.H1_H1 ;  /* 0x3000004cff6c7230 */ /* 0x000fe20000004100 */
        /* <DEDUP_REMOVED lines=13> */
[----:B------:R-:W-:Y:S01]  /*18790*/  HADD2.F32 R119, -RZ, R78.H1_H1 ;  /* 0x3000004eff777230 */ /* 0x000fe20000004100 */
[----:B------:R-:W-:Y:S01]  /*187a0*/  FFMA.FTZ R88, R104, R51, R88 ;  /* 0x0000003368587223 */ /* 0x000fe20000010058 */
[----:B--2---:R-:W-:-:S02]  /*187b0*/  HADD2.F32 R50, -RZ, R52.H0_H0 ;  /* 0x20000034ff327230 */ /* 0x004fc40000004100 */
[----:B------:R-:W-:Y:S01]  /*187c0*/  HADD2.F32 R121, -RZ, R74.H0_H0 ;  /* 0x2000004aff797230 */ /* 0x000fe20000004100 */
[-C--:B------:R-:W-:Y:S01]  /*187d0*/  FFMA.FTZ R119, R119, R51.reuse, R86 ;  /* 0x0000003377777223 */ /* 0x080fe20000010056 */
[----:B------:R-:W-:Y:S01]  /*187e0*/  HADD2.F32 R86, -RZ, R75.H1_H1 ;  /* 0x3000004bff567230 */ /* 0x000fe20000004100 */
        /* <DEDUP_REMOVED lines=45> */
.L_x_1704:
[----:B------:R-:W-:Y:S05]  /*18ac0*/  @!P3 BRA `(.L_x_1705) ;  /* 0x000005600000b947 */ /* 0x000fea0003800000 */
        /* <DEDUP_REMOVED lines=86> */
.L_x_1705:
[-C--:B------:R-:W-:Y:S01]  /*19030*/  HFMA2 R90, R109, R0.reuse.H0_H0, -72, -72 ;  /* 0xd480d4806d5a7431 */ /* 0x080fe20000040000 */
[----:B------:R-:W-:Y:S01]  /*19040*/  FMUL.FTZ R113, R113, R28 ;  /* 0x0000001c71717220 */ /* 0x000fe20000410000 */
[----:B------:R-:W-:Y:S01]  /*19050*/  HADD2.F32 R112, -RZ, R59.H1_H1 ;  /* 0x3000003bff707230 */ /* 0x000fe20000004100 */
[----:B------:R-:W-:Y:S01]  /*19060*/  FMUL.FTZ R102, R102, R23 ;  /* 0x0000001766667220 */ /* 0x000fe20000410000 */
[----:B------:R-:W-:Y:S01]  /*19070*/  HADD2.F32 R109, -RZ, R60.H1_H1 ;  /* 0x3000003cff6d7230 */ /* 0x000fe20000004100 */
[----:B------:R-:W-:Y:S01]  /*19080*/  FMUL.FTZ R107, R107, R8 ;  /* 0x000000086b6b7220 */ /* 0x000fe20000410000 */
[-C--:B------:R-:W-:Y:S01]  /*19090*/  HFMA2 R100, R111, R0.reuse.H0_H0, -72, -72 ;  /* 0xd480d4806f647431 */ /* 0x080fe20000040000 */
[-C--:B------:R-:W-:Y:S01]  /*190a0*/  FFMA.FTZ R53, R112, R85.reuse, R115 ;  /* 0x0000005570357223 */ /* 0x080fe20000010073 */
[-C--:B------:R-:W-:Y:S01]  /*190b0*/  HFMA2 R89, R89, R0.reuse.H0_H0, -72, -72 ;  /* 0xd480d48059597431 */ /* 0x080fe20000040000 */
[-C--:B------:R-:W-:Y:S01]  /*190c0*/  FFMA.FTZ R115, R109, R85.reuse, R118 ;  /* 0x000000556d737223 */ /* 0x080fe20000010076 */
[----:B------:R-:W-:Y:S01]  /*190d0*/  HADD2.F32 R104, -RZ, R61.H1_H1 ;  /* 0x3000003dff687230 */ /* 0x000fe20000004100 */
[----:B------:R-:W-:Y:S01]  /*190e0*/  F2FP.PACK_AB R102, RZ, R102 ;  /* 0x00000066ff66723e */ /* 0x000fe200000000ff */
[----:B------:R-:W-:Y:S01]  /*190f0*/  HADD2.F32 R86, -RZ, R62.H1_H1 ;  /* 0x3000003eff567230 */ /* 0x000fe20000004100 */
[----:B------:R-:W1:Y:S01]  /*19100*/  LDS.64 R50, [UR5+0x2a8] ;  /* 0x0002a805ff327984 */ /* 0x000e620008000a00 */
[----:B------:R-:W-:Y:S01]  /*19110*/  HFMA2 R88, R103, R0.H0_H0, -72, -72 ;  /* 0xd480d48067587431 */ /* 0x000fe20000040000 */
[-C--:B------:R-:W-:Y:S01]  /*19120*/  FFMA.FTZ R52, R104, R85.reuse, R114 ;  /* 0x0000005568347223 */ /* 0x080fe20000010072 */
[----:B------:R-:W-:Y:S01]  /*19130*/  HADD2.F32 R108, -RZ, R90.H0_H0 ;  /* 0x2000005aff6c7230 */ /* 0x000fe20000004100 */
[----:B------:R-:W-:Y:S01]  /*19140*/  FFMA.FTZ R110, R86, R85, R110 ;  /* 0x00000055566e7223 */ /* 0x000fe2000001006e */
[----:B------:R-:W-:-:S02]  /*19150*/  HADD2.F32 R111, -RZ, R100.H0_H0 ;  /* 0x20000064ff6f7230 */ /* 0x000fc40000004100 */
[----:B------:R-:W-:Y:S01]  /*19160*/  HADD2.F32 R103, -RZ, R89.H0_H0 ;  /* 0x20000059ff677230 */ /* 0x000fe20000004100 */
[----:B------:R-:W-:Y:S01]  /*19170*/  FFMA.FTZ R114, R108, R106, R115 ;  /* 0x0000006a6c727223 */ /* 0x000fe20000010073 */
[----:B------:R-:W-:Y:S01]  /*19180*/  HADD2.F32 R85, -RZ, R88.H0_H0 ;  /* 0x20000058ff557230 */ /* 0x000fe20000004100 */
[----:B------:R-:W-:Y:S01]  /*19190*/  FMUL.FTZ R115, R87, R2 ;  /* 0x0000000257737220 */ /* 0x000fe20000410000 */
[----:B------:R-:W-:Y:S01]  /*191a0*/  F2FP.PACK_AB R87, RZ, R113 ;  /* 0x00000071ff57723e */ /* 0x000fe200000000ff */
[-C--:B------:R-:W-:Y:S01]  /*191b0*/  FFMA.FTZ R53, R111, R106.reuse, R53 ;  /* 0x0000006a6f357223 */ /* 0x080fe20000010035 */
[----:B------:R-:W-:Y:S01]  /*191c0*/  F2FP.PACK_AB R113, RZ, R107 ;  /* 0x0000006bff71723e */ /* 0x000fe200000000ff */
[-C--:B------:R-:W-:Y:S01]  /*191d0*/  FFMA.FTZ R52, R103, R106.reuse, R52 ;  /* 0x0000006a67347223 */ /* 0x080fe20000010034 */
[----:B------:R-:W-:Y:S01]  /*191e0*/  HADD2.F32 R107, -RZ, R90.H1_H1 ;  /* 0x3000005aff6b7230 */ /* 0x000fe20000004100 */
[----:B------:R-:W-:Y:S01]  /*191f0*/  FFMA.FTZ R106, R85, R106, R110 ;  /* 0x0000006a556a7223 */ /* 0x000fe2000001006e */
[----:B------:R-:W-:Y:S01]  /*19200*/  HADD2.F32 R110, -RZ, R100.H1_H1 ;  /* 0x30000064ff6e7230 */ /* 0x000fe20000004100 */
[----:B------:R-:W-:Y:S01]  /*19210*/  F2FP.PACK_AB R115, RZ, R115 ;  /* 0x00000073ff73723e */ /* 0x000fe200000000ff */
[----:B------:R-:W-:Y:S01]  /*19220*/  HADD2 R87, R87.H0_H0, R54.H0_H0 ;  /* 0x2000003657577230 */ /* 0x000fe20000000800 */
[-C--:B------:R-:W-:Y:S01]  /*19230*/  FFMA.FTZ R54, R107, R105.reuse, R114 ;  /* 0x000000696b367223 */ /* 0x080fe20000010072 */
[----:B------:R-:W-:Y:S01]  /*19240*/  HADD2 R67, R102.H0_H0, R67.H0_H0 ;  /* 0x2000004366437230 */ /* 0x000fe20000000800 */
[----:B------:R-:W-:Y:S01]  /*19250*/  FFMA.FTZ R53, R110, R105, R53 ;  /* 0x000000696e357223 */ /* 0x000fe20000010035 */
[----:B------:R-:W-:Y:S01]  /*19260*/  HADD2 R102, R113.H0_H0, R55.H0_H0 ;  /* 0x2000003771667230 */ /* 0x000fe20000000800 */
[----:B------:R-:W-:Y:S01]  /*19270*/  FMUL.FTZ R54, R54, R23 ;  /* 0x0000001736367220 */ /* 0x000fe20000410000 */
[----:B------:R-:W-:Y:S01]  /*19280*/  HADD2.F32 R114, -RZ, R89.H1_H1 ;  /* 0x30000059ff727230 */ /* 0x000fe20000004100 */
[----:B------:R-:W-:Y:S01]  /*19290*/  FMUL.FTZ R53, R53, R28 ;  /* 0x0000001c35357220 */ /* 0x000fe20000410000 */
[----:B------:R-:W-:-:S02]  /*192a0*/  HADD2.F32 R113, -RZ, R88.H1_H1 ;  /* 0x30000058ff717230 */ /* 0x000fc40000004100 */
[----:B------:R-:W-:Y:S01]  /*192b0*/  HADD2 R84, R115.H0_H0, R84.H0_H0 ;  /* 0x2000005473547230 */ /* 0x000fe20000000800 */
[-C--:B------:R-:W-:Y:S02]  /*192c0*/  FFMA.FTZ R55, R114, R105.reuse, R52 ;  /* 0x0000006972377223 */ /* 0x080fe40000010034 */
[----:B------:R-:W-:Y:S01]  /*192d0*/  FFMA.FTZ R115, R113, R105, R106 ;  /* 0x0000006971737223 */ /* 0x000fe2000001006a */
[----:B------:R-:W-:Y:S01]  /*192e0*/  F2FP.PACK_AB R105, RZ, R53 ;  /* 0x00000035ff69723e */ /* 0x000fe200000000ff */
[----:B------:R-:W-:Y:S01]  /*192f0*/  FMUL.FTZ R118, R55, R8 ;  /* 0x0000000837767220 */ /* 0x000fe20000410000 */
[----:B------:R-:W-:Y:S01]  /*19300*/  F2FP.PACK_AB R106, RZ, R54 ;  /* 0x00000036ff6a723e */ /* 0x000fe200000000ff */
[----:B------:R-:W-:Y:S01]  /*19310*/  FMUL.FTZ R115, R115, R2 ;  /* 0x0000000273737220 */ /* 0x000fe20000410000 */
[----:B------:R-:W-:Y:S05]  /*19320*/  @!P4 BRA `(.L_x_1706) ;  /* 0x000005600000c947 */ /* 0x000fea0003800000 */
[----:B------:R-:W2:Y:S01]  /*19330*/  LDS.64 R52, [UR5+0x190] ;  /* 0x00019005ff347984 */ /* 0x000ea20008000a00 */
[----:B------:R-:W-:Y:S02]  /*19340*/  HADD2.F32 R120, -RZ, R83.H0_H0 ;  /* 0x20000053ff787230 */ /* 0x000fe40000004100 */
[----:B------:R-:W-:Y:S01]  /*19350*/  HADD2.F32 R119, -RZ, R81.H0_H0 ;  /* 0x20000051ff777230 */ /* 0x000fe20000004100 */
[----:B------:R-:W3:Y:S01]  /*19360*/  LDS.64 R54, [UR5+0x198] ;  /* 0x00019805ff367984 */ /* 0x000ee20008000a00 */
[----:B------:R-:W-:-:S02]  /*19370*/  HADD2.F32 R121, -RZ, R79.H0_H0 ;  /* 0x2000004fff797230 */ /* 0x000fc40000004100 */
[----:B------:R-:W-:Y:S02]  /*19380*/  HADD2.F32 R122, -RZ, R77.H0_H0 ;  /* 0x2000004dff7a7230 */ /* 0x000fe40000004100 */
[----:B------:R-:W-:Y:S02]  /*19390*/  HADD2.F32 R83, -RZ, R83.H1_H1 ;  /* 0x30000053ff537230 */ /* 0x000fe40000004100 */
[----:B------:R-:W-:Y:S02]  /*193a0*/  HADD2.F32 R81, -RZ, R81.H1_H1 ;  /* 0x30000051ff517230 */ /* 0x000fe40000004100 */
[----:B------:R-:W-:Y:S02]  /*193b0*/  HADD2.F32 R79, -RZ, R79.H1_H1 ;  /* 0x3000004fff4f7230 */ /* 0x000fe40000004100 */
[----:B------:R-:W-:Y:S02]  /*193c0*/  HADD2.F32 R77, -RZ, R77.H1_H1 ;  /* 0x3000004dff4d7230 */ /* 0x000fe40000004100 */
[----:B------:R-:W-:-:S02]  /*193d0*/  HADD2.F32 R124, -RZ, R80.H0_H0 ;  /* 0x20000050ff7c7230 */ /* 0x000fc40000004100 */
[----:B------:R-:W-:Y:S02]  /*193e0*/  HADD2.F32 R80, -RZ, R80.H1_H1 ;  /* 0x30000050ff507230 */ /* 0x000fe40000004100 */
[--C-:B--2---:R-:W-:Y:S02]  /*193f0*/  HADD2.F32 R123, -RZ, R52.reuse.H0_H0 ;  /* 0x20000034ff7b7230 */ /* 0x104fe40000004100 */
[----:B------:R-:W-:-:S03]  /*19400*/  HADD2.F32 R52, -RZ, R52.H1_H1 ;  /* 0x30000034ff347230 */ /* 0x000fc60000004100 */
[-C--:B------:R-:W-:Y:S02]  /*19410*/  FFMA.FTZ R120, R120, R123.reuse, RZ ;  /* 0x0000007b78787223 */ /* 0x080fe400000100ff */
[-C--:B------:R-:W-:Y:S02]  /*19420*/  FFMA.FTZ R119, R119, R123.reuse, RZ ;  /* 0x0000007b77777223 */ /* 0x080fe400000100ff */
[-C--:B------:R-:W-:Y:S02]  /*19430*/  FFMA.FTZ R121, R121, R123.reuse, RZ ;  /* 0x0000007b79797223 */ /* 0x080fe400000100ff */
[----:B------:R-:W-:Y:S02]  /*19440*/  FFMA.FTZ R122, R122, R123, RZ ;  /* 0x0000007b7a7a7223 */ /* 0x000fe400000100ff */
[-C--:B------:R-:W-:Y:S01]  /*19450*/  FFMA.FTZ R83, R83, R52.reuse, R120 ;  /* 0x0000003453537223 */ /* 0x080fe20000010078 */
[----:B------:R-:W-:Y:S01]  /*19460*/  HADD2.F32 R120, -RZ, R82.H0_H0 ;  /* 0x20000052ff787230 */ /* 0x000fe20000004100 */
[----:B------:R-:W-:-:S02]  /*19470*/  FFMA.FTZ R81, R81, R52, R119 ;  /* 0x0000003451517223 */ /* 0x000fc40000010077 */
[-C--:B------:R-:W-:Y:S01]  /*19480*/  FFMA.FTZ R121, R79, R52.reuse, R121 ;  /* 0x000000344f797223 */ /* 0x080fe20000010079 */
[----:B------:R-:W-:Y:S01]  /*19490*/  HADD2.F32 R79, -RZ, R82.H1_H1 ;  /* 0x30000052ff4f7230 */ /* 0x000fe20000004100 */
[----:B------:R-:W-:Y:S01]  /*194a0*/  FFMA.FTZ R122, R77, R52, R122 ;  /* 0x000000344d7a7223 */ /* 0x000fe2000001007a */
[--C-:B------:R-:W-:Y:S02]  /*194b0*/  HADD2.F32 R52, -RZ, R53.reuse.H0_H0 ;  /* 0x20000035ff347230 */ /* 0x100fe40000004100 */
[----:B------:R-:W-:Y:S02]  /*194c0*/  HADD2.F32 R77, -RZ, R78.H0_H0 ;  /* 0x2000004eff4d7230 */ /* 0x000fe40000004100 */
[----:B------:R-:W-:Y:S01]  /*194d0*/  HADD2.F32 R53, -RZ, R53.H1_H1 ;  /* 0x30000035ff357230 */ /* 0x000fe20000004100 */
[-C--:B------:R-:W-:Y:S01]  /*194e0*/  FFMA.FTZ R124, R124, R52.reuse, R81 ;  /* 0x000000347c7c7223 */ /* 0x080fe20000010051 */
[----:B------:R-:W-:Y:S01]  /*194f0*/  HADD2.F32 R81, -RZ, R76.H0_H0 ;  /* 0x2000004cff517230 */ /* 0x000fe20000004100 */
[----:B------:R-:W-:-:S02]  /*19500*/  FFMA.FTZ R120, R120, R52, R83 ;  /* 0x0000003478787223 */ /* 0x000fc40000010053 */
[-C--:B------:R-:W-:Y:S01]  /*19510*/  FFMA.FTZ R82, R77, R52.reuse, R121 ;  /* 0x000000344d527223 */ /* 0x080fe20000010079 */
[----:B------:R-:W-:Y:S01]  /*19520*/  HADD2.F32 R77, -RZ, R78.H1_H1 ;  /* 0x3000004eff4d7230 */ /* 0x000fe20000004100 */
[----:B------:R-:W-:Y:S01]  /*19530*/  FFMA.FTZ R122, R81, R52, R122 ;  /* 0x00000034517a7223 */ /* 0x000fe2000001007a */
[----:B------:R-:W-:Y:S01]  /*19540*/  HADD2.F32 R52, -RZ, R76.H1_H1 ;  /* 0x3000004cff347230 */ /* 0x000fe20000004100 */
[-C--:B------:R-:W-:Y:S01]  /*19550*/  FFMA.FTZ R79, R79, R53.reuse, R120 ;  /* 0x000000354f4f7223 */ /* 0x080fe20000010078 */
[--C-:B------:R-:W-:Y:S01]  /*19560*/  HADD2.F32 R78, -RZ, R75.reuse.H0_H0 ;  /* 0x2000004bff4e7230 */ /* 0x100fe20000004100 */
[-C--:B------:R-:W-:Y:S01]  /*19570*/  FFMA.FTZ R124, R80, R53.reuse, R124 ;  /* 0x00000035507c7223 */ /* 0x080fe2000001007c */
[----:B---3--:R-:W-:Y:S01]  /*19580*/  HADD2.F32 R76, -RZ, R54.H0_H0 ;  /* 0x20000036ff4c7230 */ /* 0x008fe20000004100 */
[-C--:B------:R-:W-:Y:S01]  /*19590*/  FFMA.FTZ R77, R77, R53.reuse, R82 ;  /* 0x000000354d4d7223 */ /* 0x080fe20000010052 */
[----:B------:R-:W-:Y:S01]  /*195a0*/  HADD2.F32 R81, -RZ, R74.H0_H0 ;  /* 0x2000004aff517230 */ /* 0x000fe20000004100 */
[----:B------:R-:W-:Y:S01]  /*195b0*/  FFMA.FTZ R53, R52, R53, R122 ;  /* 0x0000003534357223 */ /* 0x000fe2000001007a */
[----:B------:R-:W-:Y:S01]  /*195c0*/  HADD2.F32 R54, -RZ, R54.H1_H1 ;  /* 0x30000036ff367230 */ /* 0x000fe20000004100 */
[-C--:B------:R-:W-:Y:S01]  /*195d0*/  FFMA.FTZ R79, R78, R76.reuse, R79 ;  /* 0x0000004c4e4f7223 */ /* 0x080fe2000001004f */
[----:B------:R-:W-:Y:S01]  /*195e0*/  HADD2.F32 R78, -RZ, R75.H1_H1 ;  /* 0x3000004bff4e7230 */ /* 0x000fe20000004100 */
[----:B------:R-:W-:Y:S01]  /*195f0*/  FFMA.FTZ R75, R81, R76, R124 ;  /* 0x0000004c514b7223 */ /* 0x000fe2000001007c */
[----:B------:R-:W-:-:S02]  /*19600*/  HADD2.F32 R74, -RZ, R74.H1_H1 ;  /* 0x3000004aff4a7230 */ /* 0x000fc40000004100 */
[--C-:B------:R-:W-:Y:S01]  /*19610*/  HADD2.F32 R80, -RZ, R73.reuse.H0_H0 ;  /* 0x20000049ff507230 */ /* 0x100fe20000004100 */
[-C--:B------:R-:W-:Y:S01]  /*19620*/  FFMA.FTZ R79, R78, R54.reuse, R79 ;  /* 0x000000364e4f7223 */ /* 0x080fe2000001004f */
[--C-:B------:R-:W-:Y:S01]  /*19630*/  HADD2.F32 R82, -RZ, R72.reuse.H0_H0 ;  /* 0x20000048ff527230 */ /* 0x100fe20000004100 */
[----:B------:R-:W-:Y:S01]  /*19640*/  FFMA.FTZ R75, R74, R54, R75 ;  /* 0x000000364a4b7223 */ /* 0x000fe2000001004b */
[----:B------:R-:W-:Y:S01]  /*19650*/  HADD2.F32 R74, -RZ, R73.H1_H1 ;  /* 0x30000049ff4a7230 */ /* 0x000fe20000004100 */
[-C--:B------:R-:W-:Y:S01]  /*19660*/  FFMA.FTZ R77, R80, R76.reuse, R77 ;  /* 0x0000004c504d7223 */ /* 0x080fe2000001004d */
[----:B------:R-:W-:Y:S01]  /*19670*/  HADD2.F32 R78, -RZ, R72.H1_H1 ;  /* 0x30000048ff4e7230 */ /* 0x000fe20000004100 */
[----:B------:R-:W-:Y:S01]  /*19680*/  FFMA.FTZ R53, R82, R76, R53 ;  /* 0x0000004c52357223 */ /* 0x000fe20000010035 */
        /* <DEDUP_REMOVED lines=32> */
.L_x_1706:
[----:B------:R-:W-:Y:S05]  /*19890*/  @!P1 BRA `(.L_x_1707) ;  /* 0x0000056000009947 */ /* 0x000fea0003800000 */
[----:B------:R-:W2:Y:S01]  /*198a0*/  LDS.64 R52, [UR5+0x20] ;  /* 0x00002005ff347984 */ /* 0x000ea20008000a00 */
[----:B------:R-:W-:Y:S02]  /*198b0*/  HADD2.F32 R68, -RZ, R4.H0_H0 ;  /* 0x20000004ff447230 */ /* 0x000fe40000004100 */
[----:B------:R-:W-:Y:S01]  /*198c0*/  HADD2.F32 R72, -RZ, R6.H0_H0 ;  /* 0x20000006ff487230 */ /* 0x000fe20000004100 */
[----:B------:R-:W3:Y:S01]  /*198d0*/  LDS.64 R54, [UR5+0x28] ;  /* 0x00002805ff367984 */ /* 0x000ee20008000a00 */
[----:B------:R-:W-:Y:S02]  /*198e0*/  HADD2.F32 R74, -RZ, R31.H0_H0 ;  /* 0x2000001fff4a7230 */ /* 0x000fe40000004100 */
[----:B------:R-:W-:Y:S02]  /*198f0*/  HADD2.F32 R76, -RZ, R33.H0_H0 ;  /* 0x20000021ff4c7230 */ /* 0x000fe40000004100 */
[----:B------:R-:W-:-:S02]  /*19900*/  HADD2.F32 R69, -RZ, R4.H1_H1 ;  /* 0x30000004ff457230 */ /* 0x000fc40000004100 */
[----:B------:R-:W-:Y:S02]  /*19910*/  HADD2.F32 R73, -RZ, R6.H1_H1 ;  /* 0x30000006ff497230 */ /* 0x000fe40000004100 */
[----:B------:R-:W-:Y:S02]  /*19920*/  HADD2.F32 R75, -RZ, R31.H1_H1 ;  /* 0x3000001fff4b7230 */ /* 0x000fe40000004100 */
[----:B------:R-:W-:Y:S02]  /*19930*/  HADD2.F32 R77, -RZ, R33.H1_H1 ;  /* 0x30000021ff4d7230 */ /* 0x000fe40000004100 */
[--C-:B--2---:R-:W-:Y:S02]  /*19940*/  HADD2.F32 R71, -RZ, R52.reuse.H0_H0 ;  /* 0x20000034ff477230 */ /* 0x104fe40000004100 */
[----:B------:R-:W-:Y:S02]  /*19950*/  HADD2.F32 R70, -RZ, R52.H1_H1 ;  /* 0x30000034ff467230 */ /* 0x000fe40000004100 */
[--C-:B------:R-:W-:Y:S01]  /*19960*/  HADD2.F32 R52, -RZ, R53.reuse.H0_H0 ;  /* 0x20000035ff347230 */ /* 0x100fe20000004100 */
[----:B------:R-:W-:Y:S01]  /*19970*/  FFMA.FTZ R68, R68, R71, RZ ;  /* 0x0000004744447223 */ /* 0x000fe200000100ff */
[----:B------:R-:W-:Y:S01]  /*19980*/  HADD2.F32 R53, -RZ, R53.H1_H1 ;  /* 0x30000035ff357230 */ /* 0x000fe20000004100 */
[----:B------:R-:W-:-:S02]  /*19990*/  FFMA.FTZ R72, R71, R72, RZ ;  /* 0x0000004847487223 */ /* 0x000fc400000100ff */
[C---:B------:R-:W-:Y:S02]  /*199a0*/  FFMA.FTZ R74, R71.reuse, R74, RZ ;  /* 0x0000004a474a7223 */ /* 0x040fe400000100ff */
[----:B------:R-:W-:Y:S01]  /*199b0*/  FFMA.FTZ R76, R71, R76, RZ ;  /* 0x0000004c474c7223 */ /* 0x000fe200000100ff */
[----:B------:R-:W-:Y:S01]  /*199c0*/  HADD2.F32 R71, -RZ, R7.H0_H0 ;  /* 0x20000007ff477230 */ /* 0x000fe20000004100 */
[----:B------:R-:W-:Y:S01]  /*199d0*/  FFMA.FTZ R69, R69, R70, R68 ;  /* 0x0000004645457223 */ /* 0x000fe20000010044 */
[--C-:B------:R-:W-:Y:S01]  /*199e0*/  HADD2.F32 R68, -RZ, R5.reuse.H0_H0 ;  /* 0x20000005ff447230 */ /* 0x100fe20000004100 */
[C---:B------:R-:W-:Y:S01]  /*199f0*/  FFMA.FTZ R73, R70.reuse, R73, R72 ;  /* 0x0000004946497223 */ /* 0x040fe20000010048 */
[----:B------:R-:W-:Y:S01]  /*19a00*/  HADD2.F32 R72, -RZ, R32.H1_H1 ;  /* 0x30000020ff487230 */ /* 0x000fe20000004100 */
[C---:B------:R-:W-:Y:S01]  /*19a10*/  FFMA.FTZ R75, R70.reuse, R75, R74 ;  /* 0x0000004b464b7223 */ /* 0x040fe2000001004a */
[----:B------:R-:W-:Y:S01]  /*19a20*/  HADD2.F32 R74, -RZ, R62.H0_H0 ;  /* 0x2000003eff4a7230 */ /* 0x000fe20000004100 */
[----:B------:R-:W-:Y:S01]  /*19a30*/  FFMA.FTZ R77, R70, R77, R76 ;  /* 0x0000004d464d7223 */ /* 0x000fe2000001004c */
[----:B------:R-:W-:Y:S01]  /*19a40*/  HADD2.F32 R70, -RZ, R32.H0_H0 ;  /* 0x20000020ff467230 */ /* 0x000fe20000004100 */
[----:B------:R-:W-:Y:S01]  /*19a50*/  FFMA.FTZ R69, R68, R52, R69 ;  /* 0x0000003444457223 */ /* 0x000fe20000010045 */
[----:B------:R-:W-:Y:S01]  /*19a60*/  HADD2.F32 R68, -RZ, R5.H1_H1 ;  /* 0x30000005ff447230 */ /* 0x000fe20000004100 */
[C---:B------:R-:W-:Y:S01]  /*19a70*/  FFMA.FTZ R71, R52.reuse, R71, R73 ;  /* 0x0000004734477223 */ /* 0x040fe20000010049 */
[--C-:B------:R-:W-:Y:S01]  /*19a80*/  HADD2.F32 R73, -RZ, R34.reuse.H0_H0 ;  /* 0x20000022ff497230 */ /* 0x100fe20000004100 */
[----:B------:R-:W-:Y:S01]  /*19a90*/  FFMA.FTZ R75, R52, R70, R75 ;  /* 0x00000046344b7223 */ /* 0x000fe2000001004b */
[----:B------:R-:W-:Y:S01]  /*19aa0*/  HADD2.F32 R70, -RZ, R7.H1_H1 ;  /* 0x30000007ff467230 */ /* 0x000fe20000004100 */
[----:B------:R-:W-:Y:S01]  /*19ab0*/  FFMA.FTZ R68, R68, R53, R69 ;  /* 0x0000003544447223 */ /* 0x000fe20000010045 */
[----:B------:R-:W-:Y:S01]  /*19ac0*/  HADD2.F32 R69, -RZ, R59.H0_H0 ;  /* 0x2000003bff457230 */ /* 0x000fe20000004100 */
[----:B------:R-:W-:Y:S01]  /*19ad0*/  FFMA.FTZ R73, R52, R73, R77 ;  /* 0x0000004934497223 */ /* 0x000fe2000001004d */
[----:B------:R-:W-:Y:S01]  /*19ae0*/  HADD2.F32 R52, -RZ, R34.H1_H1 ;  /* 0x30000022ff347230 */ /* 0x000fe20000004100 */
[C---:B------:R-:W-:Y:S01]  /*19af0*/  FFMA.FTZ R71, R53.reuse, R70, R71 ;  /* 0x0000004635477223 */ /* 0x040fe20000010047 */
[--C-:B---3--:R-:W-:Y:S01]  /*19b00*/  HADD2.F32 R70, -RZ, R54.reuse.H0_H0 ;  /* 0x20000036ff467230 */ /* 0x108fe20000004100 */
[C---:B------:R-:W-:Y:S01]  /*19b10*/  FFMA.FTZ R75, R53.reuse, R72, R75 ;  /* 0x00000048354b7223 */ /* 0x040fe2000001004b */
[----:B------:R-:W-:Y:S01]  /*19b20*/  HADD2.F32 R54, -RZ, R54.H1_H1 ;  /* 0x30000036ff367230 */ /* 0x000fe20000004100 */
[----:B------:R-:W-:Y:S01]  /*19b30*/  FFMA.FTZ R77, R53, R52, R73 ;  /* 0x00000034354d7223 */ /* 0x000fe20000010049 */
[----:B------:R-:W-:Y:S01]  /*19b40*/  HADD2.F32 R72, -RZ, R61.H0_H0 ;  /* 0x2000003dff487230 */ /* 0x000fe20000004100 */
[----:B------:R-:W-:Y:S01]  /*19b50*/  FFMA.FTZ R68, R69, R70, R68 ;  /* 0x0000004645447223 */ /* 0x000fe20000010044 */
[--C-:B------:R-:W-:Y:S01]  /*19b60*/  HADD2.F32 R69, -RZ, R60.reuse.H0_H0 ;  /* 0x2000003cff457230 */ /* 0x100fe20000004100 */
        /* <DEDUP_REMOVED lines=41> */
.L_x_1707:
[----:B------:R-:W-:Y:S05]  /*19e00*/  @!P2 BRA `(.L_x_1708) ;  /* 0x000005600000a947 */ /* 0x000fea0003800000 */
[----:B------:R-:W2:Y:S01]  /*19e10*/  LDS.64 R52, [UR5+0xa0] ;  /* 0x0000a005ff347984 */ /* 0x000ea20008000a00 */
[----:B------:R-:W-:Y:S02]  /*19e20*/  HADD2.F32 R71, -RZ, R4.H0_H0 ;  /* 0x20000004ff477230 */ /* 0x000fe40000004100 */
[----:B------:R-:W-:Y:S01]  /*19e30*/  HADD2.F32 R75, -RZ, R6.H0_H0 ;  /* 0x20000006ff4b7230 */ /* 0x000fe20000004100 */
[----:B------:R-:W3:Y:S01]  /*19e40*/  LDS.64 R54, [UR5+0xa8] ;  /* 0x0000a805ff367984 */ /* 0x000ee20008000a00 */
[----:B------:R-:W-:Y:S02]  /*19e50*/  HADD2.F32 R77, -RZ, R31.H0_H0 ;  /* 0x2000001fff4d7230 */ /* 0x000fe40000004100 */
[----:B------:R-:W-:Y:S02]  /*19e60*/  HADD2.F32 R73, -RZ, R4.H1_H1 ;  /* 0x30000004ff497230 */ /* 0x000fe40000004100 */
[----:B------:R-:W-:-:S02]  /*19e70*/  HADD2.F32 R79, -RZ, R33.H0_H0 ;  /* 0x20000021ff4f7230 */ /* 0x000fc40000004100 */
[----:B------:R-:W-:Y:S02]  /*19e80*/  HADD2.F32 R76, -RZ, R6.H1_H1 ;  /* 0x30000006ff4c7230 */ /* 0x000fe40000004100 */
[--C-:B--2---:R-:W-:Y:S02]  /*19e90*/  HADD2.F32 R68, -RZ, R52.reuse.H0_H0 ;  /* 0x20000034ff447230 */ /* 0x104fe40000004100 */
        /* <DEDUP_REMOVED lines=28> */
[--C-:B---3--:R-:W-:Y:S01]  /*1a060*/  HADD2.F32 R69, -RZ, R54.reuse.H0_H0 ;  /* 0x20000036ff457230 */ /* 0x108fe20000004100 */
[-C--:B------:R-:W-:Y:S01]  /*1a070*/  FFMA.FTZ R70, R73, R53.reuse, R70 ;  /* 0x0000003549467223 */ /* 0x080fe20000010046 */
[----:B------:R-:W-:Y:S01]  /*1a080*/  HADD2.F32 R73, -RZ, R61.H0_H0 ;  /* 0x2000003dff497230 */ /* 0x000fe20000004100 */
[----:B------:R-:W-:Y:S01]  /*1a090*/  FFMA.FTZ R74, R75, R53, R52 ;  /* 0x000000354b4a7223 */ /* 0x000fe20000010034 */
[----:B------:R-:W-:Y:S01]  /*1a0a0*/  HADD2.F32 R54, -RZ, R54.H1_H1 ;  /* 0x30000036ff367230 */ /* 0x000fe20000004100 */
[-C--:B------:R-:W-:Y:S01]  /*1a0b0*/  FFMA.FTZ R53, R71, R69.reuse, R68 ;  /* 0x0000004547357223 */ /* 0x080fe20000010044 */
[--C-:B------:R-:W-:Y:S01]  /*1a0c0*/  HADD2.F32 R71, -RZ, R60.reuse.H0_H0 ;  /* 0x2000003cff477230 */ /* 0x100fe20000004100 */
[----:B------:R-:W-:Y:S01]  /*1a0d0*/  FFMA.FTZ R73, R73, R69, R72 ;  /* 0x0000004549497223 */ /* 0x000fe20000010048 */
[----:B------:R-:W-:-:S02]  /*1a0e0*/  HADD2.F32 R75, -RZ, R60.H1_H1 ;  /* 0x3000003cff4b7230 */ /* 0x000fc40000004100 */
[----:B------:R-:W-:Y:S01]  /*1a0f0*/  HADD2.F32 R68, -RZ, R59.H1_H1 ;  /* 0x3000003bff447230 */ /* 0x000fe20000004100 */
[-C--:B------:R-:W-:Y:S01]  /*1a100*/  FFMA.FTZ R71, R71, R69.reuse, R70 ;  /* 0x0000004547477223 */ /* 0x080fe20000010046 */
[--C-:B------:R-:W-:Y:S02]  /*1a110*/  HADD2.F32 R76, -RZ, R62.reuse.H0_H0 ;  /* 0x2000003eff4c7230 */ /* 0x100fe40000004100 */
[----:B------:R-:W-:Y:S01]  /*1a120*/  HADD2.F32 R72, -RZ, R61.H1_H1 ;  /* 0x3000003dff487230 */ /* 0x000fe20000004100 */
        /* <DEDUP_REMOVED lines=36> */
.L_x_1708:
        /* <DEDUP_REMOVED lines=87> */
.L_x_1709:
[----:B------:R-:W-:Y:S05]  /*1a8e0*/  @!P4 BRA `(.L_x_1710) ;  /* 0x000005600000c947 */ /* 0x000fea0003800000 */
[----:B------:R-:W2:Y:S01]  /*1a8f0*/  LDS.64 R52, [UR5+0x1a0] ;  /* 0x0001a005ff347984 */ /* 0x000ea20008000a00 */
[----:B------:R-:W-:Y:S02]  /*1a900*/  HADD2.F32 R71, -RZ, R4.H0_H0 ;  /* 0x20000004ff477230 */ /* 0x000fe40000004100 */
[----:B------:R-:W-:Y:S01]  /*1a910*/  HADD2.F32 R73, -RZ, R6.H0_H0 ;  /* 0x20000006ff497230 */ /* 0x000fe20000004100 */
[----:B------:R-:W3:Y:S01]  /*1a920*/  LDS.64 R54, [UR5+0x1a8] ;  /* 0x0001a805ff367984 */ /* 0x000ee20008000a00 */
[----:B------:R-:W-:Y:S02]  /*1a930*/  HADD2.F32 R72, -RZ, R4.H1_H1 ;  /* 0x30000004ff487230 */ /* 0x000fe40000004100 */
[----:B------:R-:W-:Y:S02]  /*1a940*/  HADD2.F32 R75, -RZ, R31.H0_H0 ;  /* 0x2000001fff4b7230 */ /* 0x000fe40000004100 */
        /* <DEDUP_REMOVED lines=9> */
[-C--:B------:R-:W-:Y:S01]  /*1a9e0*/  FFMA.FTZ R71, R72, R69.reuse, R4 ;  /* 0x0000004548477223 */ /* 0x080fe20000010004 */
[----:B------:R-:W-:Y:S01]  /*1a9f0*/  HADD2.F32 R72, -RZ, R31.H1_H1 ;  /* 0x3000001fff487230 */ /* 0x000fe20000004100 */
[-C--:B------:R-:W-:Y:S01]  /*1aa00*/  FFMA.FTZ R70, R75, R68.reuse, RZ ;  /* 0x000000444b467223 */ /* 0x080fe200000100ff */
[--C-:B------:R-:W-:Y:S01]  /*1aa10*/  HADD2.F32 R4, -RZ, R5.reuse.H0_H0 ;  /* 0x20000005ff047230 */ /* 0x100fe20000004100 */
[----:B------:R-:W-:Y:S01]  /*1aa20*/  FFMA.FTZ R68, R77, R68, RZ ;  /* 0x000000444d447223 */ /* 0x000fe200000100ff */
[----:B------:R-:W-:Y:S01]  /*1aa30*/  HADD2.F32 R5, -RZ, R5.H1_H1 ;  /* 0x30000005ff057230 */ /* 0x000fe20000004100 */
[-C--:B------:R-:W-:Y:S01]  /*1aa40*/  FFMA.FTZ R31, R74, R69.reuse, R6 ;  /* 0x000000454a1f7223 */ /* 0x080fe20000010006 */
[--C-:B------:R-:W-:Y:S01]  /*1aa50*/  HADD2.F32 R6, -RZ, R7.reuse.H0_H0 ;  /* 0x20000007ff067230 */ /* 0x100fe20000004100 */
        /* <DEDUP_REMOVED lines=13> */
[--C-:B---3--:R-:W-:Y:S01]  /*1ab30*/  HADD2.F32 R6, -RZ, R54.reuse.H0_H0 ;  /* 0x20000036ff067230 */ /* 0x108fe20000004100 */
[-C--:B------:R-:W-:Y:S01]  /*1ab40*/  FFMA.FTZ R5, R5, R53.reuse, R4 ;  /* 0x0000003505057223 */ /* 0x080fe20000010004 */
[--C-:B------:R-:W-:Y:S01]  /*1ab50*/  HADD2.F32 R33, -RZ, R61.reuse.H0_H0 ;  /* 0x2000003dff217230 */ /* 0x100fe20000004100 */
[-C--:B------:R-:W-:Y:S01]  /*1ab60*/  FFMA.FTZ R31, R31, R53.reuse, R68 ;  /* 0x000000351f1f7223 */ /* 0x080fe20000010044 */
[----:B------:R-:W-:Y:S01]  /*1ab70*/  HADD2.F32 R54, -RZ, R54.H1_H1 ;  /* 0x30000036ff367230 */ /* 0x000fe20000004100 */
[----:B------:R-:W-:Y:S01]  /*1ab80*/  FFMA.FTZ R53, R34, R53, R52 ;  /* 0x0000003522357223 */ /* 0x000fe20000010034 */
[----:B------:R-:W-:Y:S01]  /*1ab90*/  HADD2.F32 R34, -RZ, R62.H0_H0 ;  /* 0x2000003eff227230 */ /* 0x000fe20000004100 */
[-C--:B------:R-:W-:Y:S01]  /*1aba0*/  FFMA.FTZ R5, R32, R6.reuse, R5 ;  /* 0x0000000620057223 */ /* 0x080fe20000010005 */
        /* <DEDUP_REMOVED lines=16> */
[----:B------:R-:W-:Y:S01]  /*1acb0*/  FFMA.FTZ R6, R6, R4, R5 ;  /* 0x0000000406067223 */ /* 0x000fe20000010005 */
[----:B------:R-:W-:Y:S01]  /*1acc0*/  HADD2.F32 R31, -RZ, R88.H0_H0 ;  /* 0x20000058ff1f7230 */ /* 0x000fe20000004100 */
[----:B------:R-:W-:Y:S01]  /*1acd0*/  FFMA.FTZ R53, R62, R54, R53 ;  /* 0x000000363e357223 */ /* 0x000fe20000010035 */
[----:B------:R-:W-:Y:S01]  /*1ace0*/  HADD2.F32 R55, -RZ, R55.H1_H1 ;  /* 0x30000037ff377230 */ /* 0x000fe20000004100 */
[-C--:B------:R-:W-:Y:S01]  /*1acf0*/  FFMA.FTZ R32, R32, R4.reuse, R7 ;  /* 0x0000000420207223 */ /* 0x080fe20000010007 */
[----:B------:R-:W-:Y:S01]  /*1ad00*/  HADD2.F32 R5, -RZ, R100.H1_H1 ;  /* 0x30000064ff057230 */ /* 0x000fe20000004100 */
[----:B------:R-:W-:Y:S01]  /*1ad10*/  FFMA.FTZ R4, R31, R4, R53 ;  /* 0x000000041f047223 */ /* 0x000fe20000010035 */
[----:B------:R-:W-:-:S02]  /*1ad20*/  HADD2.F32 R90, -RZ, R90.H1_H1 ;  /* 0x3000005aff5a7230 */ /* 0x000fc40000004100 */
[----:B------:R-:W-:Y:S01]  /*1ad30*/  HADD2.F32 R7, -RZ, R89.H1_H1 ;  /* 0x30000059ff077230 */ /* 0x000fe20000004100 */
[-C--:B------:R-:W-:Y:S01]  /*1ad40*/  FFMA.FTZ R5, R5, R55.reuse, R6 ;  /* 0x0000003705057223 */ /* 0x080fe20000010006 */
[----:B------:R-:W-:Y:S01]  /*1ad50*/  HADD2.F32 R88, -RZ, R88.H1_H1 ;  /* 0x30000058ff587230 */ /* 0x000fe20000004100 */
[-C--:B------:R-:W-:Y:S02]  /*1ad60*/  FFMA.FTZ R32, R90, R55.reuse, R32 ;  /* 0x000000375a207223 */ /* 0x080fe40000010020 */
[-C--:B------:R-:W-:Y:S02]  /*1ad70*/  FFMA.FTZ R7, R7, R55.reuse, R34 ;  /* 0x0000003707077223 */ /* 0x080fe40000010022 */
        /* <DEDUP_REMOVED lines=13> */
.L_x_1710:
[----:B------:R-:W-:Y:S01]  /*1ae50*/  F2FP.PACK_AB R6, RZ, R115 ;  /* 0x00000073ff06723e */ /* 0x000fe200000000ff */
[----:B------:R-:W2:Y:S01]  /*1ae60*/  LDS.64 R4, [UR5+0x320] ;  /* 0x00032005ff047984 */ /* 0x000ea20008000a00 */
[--C-:B0-----:R-:W-:Y:S01]  /*1ae70*/  HADD2.F32 R32, -RZ, R48.reuse.H0_H0 ;  /* 0x20000030ff207230 */ /* 0x101fe20000004100 */
[----:B------:R-:W-:Y:S01]  /*1ae80*/  F2FP.PACK_AB R118, RZ, R118 ;  /* 0x00000076ff76723e */ /* 0x000fe200000000ff */
[----:B------:R-:W-:Y:S01]  /*1ae90*/  HADD2.F32 R7, -RZ, R48.H1_H1 ;  /* 0x30000030ff077230 */ /* 0x000fe20000004100 */
[----:B------:R-:W-:Y:S01]  /*1aea0*/  UIADD3 UR4, UR5, 0x40, URZ ;  /* 0x0000004005047890 */ /* 0x000fe2000fffe03f */
[----:B------:R-:W-:Y:S01]  /*1aeb0*/  HADD2 R12, R6.H0_H0, R12.H0_H0 ;  /* 0x2000000c060c7230 */ /* 0x000fe20000000800 */
[-C--:B------:R-:W-:Y:S01]  /*1aec0*/  FFMA.FTZ R6, R35, R32.reuse, RZ ;  /* 0x0000002023067223 */ /* 0x080fe200000100ff */
[--C-:B------:R-:W-:Y:S01]  /*1aed0*/  HADD2.F32 R31, -RZ, R49.reuse.H0_H0 ;  /* 0x20000031ff1f7230 */ /* 0x100fe20000004100 */
[-C--:B------:R-:W-:Y:S01]  /*1aee0*/  FFMA.FTZ R33, R37, R32.reuse, RZ ;  /* 0x0000002025217223 */ /* 0x080fe200000100ff */
[----:B------:R-:W-:Y:S01]  /*1aef0*/  HADD2.F32 R49, -RZ, R49.H1_H1 ;  /* 0x30000031ff317230 */ /* 0x000fe20000004100 */
[-C--:B------:R-:W-:Y:S01]  /*1af00*/  FFMA.FTZ R34, R39, R32.reuse, RZ ;  /* 0x0000002027227223 */ /* 0x080fe200000100ff */
[----:B------:R-:W-:Y:S01]  /*1af10*/  HADD2 R9, R105.H0_H0, R9.H0_H0 ;  /* 0x2000000969097230 */ /* 0x000fe20000000800 */
[----:B------:R-:W-:Y:S01]  /*1af20*/  FFMA.FTZ R32, R41, R32, RZ ;  /* 0x0000002029207223 */ /* 0x000fe200000100ff */
[----:B------:R-:W-:Y:S01]  /*1af30*/  HADD2 R10, R106.H0_H0, R10.H0_H0 ;  /* 0x2000000a6a0a7230 */ /* 0x000fe20000000800 */
[-C--:B------:R-:W-:Y:S01]  /*1af40*/  FFMA.FTZ R6, R36, R7.reuse, R6 ;  /* 0x0000000724067223 */ /* 0x080fe20000010006 */
[----:B------:R-:W-:Y:S01]  /*1af50*/  HADD2 R11, R118.H0_H0, R11.H0_H0 ;  /* 0x2000000b760b7230 */ /* 0x000fe20000000800 */
[----:B------:R-:W-:-:S02]  /*1af60*/  FFMA.FTZ R33, R38, R7, R33 ;  /* 0x0000000726217223 */ /* 0x000fc40000010021 */
[-C--:B------:R-:W-:Y:S02]  /*1af70*/  FFMA.FTZ R34, R40, R7.reuse, R34 ;  /* 0x0000000728227223 */ /* 0x080fe40000010022 */
[----:B------:R-:W-:Y:S02]  /*1af80*/  FFMA.FTZ R7, R42, R7, R32 ;  /* 0x000000072a077223 */ /* 0x000fe40000010020 */
[-C--:B------:R-:W-:Y:S02]  /*1af90*/  FFMA.FTZ R32, R43, R31.reuse, R6 ;  /* 0x0000001f2b207223 */ /* 0x080fe40000010006 */
[-C--:B------:R-:W-:Y:S02]  /*1afa0*/  FFMA.FTZ R53, R46, R31.reuse, R7 ;  /* 0x0000001f2e357223 */ /* 0x080fe40000010007 */
[----:B------:R-:W0:Y:S01]  /*1afb0*/  LDS.64 R6, [UR5+0x328] ;  /* 0x00032805ff067984 */ /* 0x000e220008000a00 */
[-C--:B------:R-:W-:Y:S02]  /*1afc0*/  FFMA.FTZ R33, R44, R31.reuse, R33 ;  /* 0x0000001f2c217223 */ /* 0x080fe40000010021 */
[----:B------:R-:W-:Y:S01]  /*1afd0*/  FFMA.FTZ R34, R45, R31, R34 ;  /* 0x0000001f2d227223 */ /* 0x000fe20000010022 */
[----:B-1----:R-:W-:Y:S01]  /*1afe0*/  HADD2.F32 R31, -RZ, R50.H0_H0 ;  /* 0x20000032ff1f7230 */ /* 0x002fe20000004100 */
[----:B------:R-:W-:-:S02]  /*1aff0*/  FFMA.FTZ R32, R47, R49, R32 ;  /* 0x000000312f207223 */ /* 0x000fc40000010020 */
[-C--:B------:R-:W-:Y:S01]  /*1b000*/  FFMA.FTZ R48, R56, R49.reuse, R33 ;  /* 0x0000003138307223 */ /* 0x080fe20000010021 */
[----:B------:R-:W-:Y:S01]  /*1b010*/  HADD2.F32 R33, -RZ, R50.H1_H1 ;  /* 0x30000032ff217230 */ /* 0x000fe20000004100 */
[-C--:B------:R-:W-:Y:S01]  /*1b020*/  FFMA.FTZ R52, R57, R49.reuse, R34 ;  /* 0x0000003139347223 */ /* 0x080fe20000010022 */
[--C-:B------:R-:W-:Y:S01]  /*1b030*/  HADD2.F32 R34, -RZ, R51.reuse.H0_H0 ;  /* 0x20000033ff227230 */ /* 0x100fe20000004100 */
[----:B------:R-:W-:Y:S01]  /*1b040*/  FFMA.FTZ R53, R58, R49, R53 ;  /* 0x000000313a357223 */ /* 0x000fe20000010035 */
[----:B------:R-:W-:Y:S01]  /*1b050*/  HADD2.F32 R51, -RZ, R51.H1_H1 ;  /* 0x30000033ff337230 */ /* 0x000fe20000004100 */
[-C--:B------:R-:W-:Y:S01]  /*1b060*/  FFMA.FTZ R32, R63, R31.reuse, R32 ;  /* 0x0000001f3f207223 */ /* 0x080fe20000010020 */
[--C-:B--2---:R-:W-:Y:S01]  /*1b070*/  HADD2.F32 R50, -RZ, R4.reuse.H0_H0 ;  /* 0x20000004ff327230 */ /* 0x104fe20000004100 */
        /* <DEDUP_REMOVED lines=8> */
[----:B------:R-:W-:-:S02]  /*1b100*/  FFMA.FTZ R37, R37, R50, RZ ;  /* 0x0000003225257223 */ /* 0x000fc400000100ff */
[-C--:B------:R-:W-:Y:S02]  /*1b110*/  FFMA.FTZ R32, R111, R34.reuse, R32 ;  /* 0x000000226f207223 */ /* 0x080fe40000010020 */
[-C--:B------:R-:W-:Y:S02]  /*1b120*/  FFMA.FTZ R48, R108, R34.reuse, R31 ;  /* 0x000000226c307223 */ /* 0x080fe4000001001f */
[----:B------:R-:W-:Y:S02]  /*1b130*/  FFMA.FTZ R52, R103, R34, R52 ;  /* 0x0000002267347223 */ /* 0x000fe40000010034 */
[-C--:B------:R-:W-:Y:S02]  /*1b140*/  FFMA.FTZ R35, R35, R50.reuse, RZ ;  /* 0x0000003223237223 */ /* 0x080fe400000100ff */
[-C--:B------:R-:W-:Y:S01]  /*1b150*/  FFMA.FTZ R39, R39, R50.reuse, RZ ;  /* 0x0000003227277223 */ /* 0x080fe200000100ff */
[----:B0-----:R-:W-:Y:S01]  /*1b160*/  HADD2.F32 R4, -RZ, R7.H0_H0 ;  /* 0x20000007ff047230 */ /* 0x001fe20000004100 */
[----:B------:R-:W-:-:S02]  /*1b170*/  FFMA.FTZ R41, R41, R50, RZ ;  /* 0x0000003229297223 */ /* 0x000fc400000100ff */
[----:B------:R-:W-:Y:S01]  /*1b180*/  FFMA.FTZ R34, R85, R34, R53 ;  /* 0x0000002255227223 */ /* 0x000fe20000010035 */
[--C-:B------:R-:W-:Y:S01]  /*1b190*/  HADD2.F32 R53, -RZ, R5.reuse.H0_H0 ;  /* 0x20000005ff357230 */ /* 0x100fe20000004100 */
[-C--:B------:R-:W-:Y:S01]  /*1b1a0*/  FFMA.FTZ R37, R38, R49.reuse, R37 ;  /* 0x0000003126257223 */ /* 0x080fe20000010025 */
[----:B------:R-:W-:Y:S01]  /*1b1b0*/  HADD2.F32 R5, -RZ, R5.H1_H1 ;  /* 0x30000005ff057230 */ /* 0x000fe20000004100 */
[-C--:B------:R-:W-:Y:S01]  /*1b1c0*/  FFMA.FTZ R36, R36, R49.reuse, R35 ;  /* 0x0000003124247223 */ /* 0x080fe20000010023 */
[----:B------:R-:W-:Y:S01]  /*1b1d0*/  HADD2.F32 R35, -RZ, R6.H0_H0 ;  /* 0x20000006ff237230 */ /* 0x000fe20000004100 */
[-C--:B------:R-:W-:Y:S01]  /*1b1e0*/  FFMA.FTZ R40, R40, R49.reuse, R39 ;  /* 0x0000003128287223 */ /* 0x080fe20000010027 */
[----:B-----5:R-:W-:Y:S01]  /*1b1f0*/  SHF.R.U32.HI R38, RZ, 0x8, R26 ;  /* 0x00000008ff267819 */ /* 0x020fe2000001161a */
[----:B------:R-:W-:Y:S02]  /*1b200*/  FFMA.FTZ R41, R42, R49, R41 ;  /* 0x000000312a297223 */ /* 0x000fe40000010029 */
[----:B------:R-:W-:-:S02]  /*1b210*/  FFMA.FTZ R37, R44, R53, R37 ;  /* 0x000000352c257223 */ /* 0x000fc40000010025 */
[-C--:B------:R-:W-:Y:S01]  /*1b220*/  FFMA.FTZ R36, R43, R53.reuse, R36 ;  /* 0x000000352b247223 */ /* 0x080fe20000010024 */
[----:B------:R-:W-:Y:S01]  /*1b230*/  SHF.R.U32.HI R43, RZ, 0x8, R27 ;  /* 0x00000008ff2b7819 */ /* 0x000fe2000001161b */
[-C--:B------:R-:W-:Y:S02]  /*1b240*/  FFMA.FTZ R40, R45, R53.reuse, R40 ;  /* 0x000000352d287223 */ /* 0x080fe40000010028 */
[----:B------:R-:W-:Y:S02]  /*1b250*/  FFMA.FTZ R41, R46, R53, R41 ;  /* 0x000000352e297223 */ /* 0x000fe40000010029 */
[-C--:B------:R-:W-:Y:S02]  /*1b260*/  FFMA.FTZ R37, R56, R5.reuse, R37 ;  /* 0x0000000538257223 */ /* 0x080fe40000010025 */
[-C--:B------:R-:W-:Y:S02]  /*1b270*/  FFMA.FTZ R36, R47, R5.reuse, R36 ;  /* 0x000000052f247223 */ /* 0x080fe40000010024 */
[----:B------:R-:W-:-:S02]  /*1b280*/  FFMA.FTZ R40, R57, R5, R40 ;  /* 0x0000000539287223 */ /* 0x000fc40000010028 */
[----:B------:R-:W-:Y:S01]  /*1b290*/  FFMA.FTZ R41, R58, R5, R41 ;  /* 0x000000053a297223 */ /* 0x000fe20000010029 */
[----:B------:R-:W-:Y:S01]  /*1b2a0*/  HADD2.F32 R5, -RZ, R6.H1_H1 ;  /* 0x30000006ff057230 */ /* 0x000fe20000004100 */
        /* <DEDUP_REMOVED lines=9> */
[----:B------:R-:W-:Y:S01]  /*1b340*/  LOP3.LUT R35, R35, 0x64006400, RZ, 0xfc, !PT ;  /* 0x6400640023237812 */ /* 0x000fe200078efcff */
[----:B------:R-:W-:Y:S02]  /*1b350*/  FMUL.FTZ R31, R31, R28 ;  /* 0x0000001c1f1f7220 */ /* 0x000fe40000410000 */
[-C--:B------:R-:W-:Y:S02]  /*1b360*/  FFMA.FTZ R36, R112, R5.reuse, R36 ;  /* 0x0000000570247223 */ /* 0x080fe40000010024 */
[----:B------:R-:W-:Y:S01]  /*1b370*/  FFMA.FTZ R40, R104, R5, R40 ;  /* 0x0000000568287223 */ /* 0x000fe20000010028 */
[----:B------:R-:W-:Y:S01]  /*1b380*/  F2FP.PACK_AB R31, RZ, R31 ;  /* 0x0000001fff1f723e */ /* 0x000fe200000000ff */
[----:B------:R-:W-:Y:S01]  /*1b390*/  FFMA.FTZ R41, R86, R5, R41 ;  /* 0x0000000556297223 */ /* 0x000fe20000010029 */
[----:B------:R-:W-:Y:S01]  /*1b3a0*/  LOP3.LUT R5, R24, 0xf000f0, RZ, 0xc0, !PT ;  /* 0x00f000f018057812 */ /* 0x000fe200078ec0ff */
[----:B------:R-:W-:-:S02]  /*1b3b0*/  FMUL.FTZ R48, R48, R23 ;  /* 0x0000001730307220 */ /* 0x000fc40000410000 */
[-C--:B------:R-:W-:Y:S01]  /*1b3c0*/  FFMA.FTZ R109, R108, R4.reuse, R109 ;  /* 0x000000046c6d7223 */ /* 0x080fe2000001006d */
[----:B------:R-:W-:Y:S01]  /*1b3d0*/  HADD2 R31, R31.H0_H0, R13.H0_H0 ;  /* 0x2000000d1f1f7230 */ /* 0x000fe20000000800 */
[----:B------:R-:W-:Y:S01]  /*1b3e0*/  FFMA.FTZ R111, R111, R4, R36 ;  /* 0x000000046f6f7223 */ /* 0x000fe20000010024 */
[----:B------:R-:W-:Y:S01]  /*1b3f0*/  F2FP.PACK_AB R7, RZ, R48 ;  /* 0x00000030ff07723e */ /* 0x000fe200000000ff */
[-C--:B------:R-:W-:Y:S01]  /*1b400*/  FFMA.FTZ R103, R103, R4.reuse, R40 ;  /* 0x0000000467677223 */ /* 0x080fe20000010028 */
[----:B------:R-:W-:Y:S01]  /*1b410*/  LOP3.LUT R13, R27, 0xf000f0, RZ, 0xc0, !PT ;  /* 0x00f000f01b0d7812 */ /* 0x000fe200078ec0ff */
[----:B------:R-:W-:Y:S01]  /*1b420*/  FFMA.FTZ R41, R85, R4, R41 ;  /* 0x0000000455297223 */ /* 0x000fe20000010029 */
[----:B------:R-:W-:Y:S01]  /*1b430*/  LOP3.LUT R4, R24, 0xf000f, RZ, 0xc0, !PT ;  /* 0x000f000f18047812 */ /* 0x000fe200078ec0ff */
[-C--:B------:R-:W-:Y:S01]  /*1b440*/  FFMA.FTZ R33, R114, R51.reuse, R52 ;  /* 0x0000003372217223 */ /* 0x080fe20000010034 */
[----:B------:R-:W-:Y:S01]  /*1b450*/  SHF.R.U32.HI R24, RZ, 0x8, R24 ;  /* 0x00000008ff187819 */ /* 0x000fe20000011618 */
[----:B------:R-:W-:Y:S01]  /*1b460*/  FFMA.FTZ R51, R113, R51, R34 ;  /* 0x0000003371337223 */ /* 0x000fe20000010022 */
[----:B------:R-:W-:Y:S01]  /*1b470*/  HADD2 R32, R7.H0_H0, R14.H0_H0 ;  /* 0x2000000e07207230 */ /* 0x000fe20000000800 */
        /* <DEDUP_REMOVED lines=8> */
[----:B------:R-:W-:Y:S01]  /*1b500*/  FMUL.FTZ R33, R33, R8 ;  /* 0x0000000821217220 */ /* 0x000fe20000410000 */
[----:B------:R-:W-:Y:S01]  /*1b510*/  SHF.R.U32.HI R25, RZ, 0x8, R25 ;  /* 0x00000008ff197819 */ /* 0x000fe20000011619 */
[-C--:B------:R-:W-:Y:S01]  /*1b520*/  FMUL.FTZ R51, R51, R2.reuse ;  /* 0x0000000233337220 */ /* 0x080fe20000410000 */
[----:B------:R-:W-:Y:S01]  /*1b530*/  LOP3.LUT R27, R6, 0x64006400, RZ, 0xfc, !PT ;  /* 0x64006400061b7812 */ /* 0x000fe200078efcff */
[----:B------:R-:W-:Y:S01]  /*1b540*/  FMUL.FTZ R34, R34, R23 ;  /* 0x0000001722227220 */ /* 0x000fe20000410000 */
[----:B------:R-:W-:Y:S01]  /*1b550*/  LOP3.LUT R6, R24, 0xf000f0, RZ, 0xc0, !PT ;  /* 0x00f000f018067812 */ /* 0x000fe200078ec0ff */
[----:B------:R-:W-:Y:S01]  /*1b560*/  FMUL.FTZ R42, R41, R2 ;  /* 0x00000002292a7220 */ /* 0x000fe20000410000 */
[----:B------:R-:W-:Y:S01]  /*1b570*/  LOP3.LUT R41, R13, 0x64006400, RZ, 0xfc, !PT ;  /* 0x640064000d297812 */ /* 0x000fe200078efcff */
[----:B------:R-:W-:Y:S01]  /*1b580*/  FMUL.FTZ R111, R111, R28 ;  /* 0x0000001c6f6f7220 */ /* 0x000fe20000410000 */
[----:B------:R-:W-:Y:S01]  /*1b590*/  F2FP.PACK_AB R33, RZ, R33 ;  /* 0x00000021ff21723e */ /* 0x000fe200000000ff */
[----:B------:R-:W-:Y:S01]  /*1b5a0*/  HFMA2 R27, R27, R0.H0_H0, -72, -72 ;  /* 0xd480d4801b1b7431 */ /* 0x000fe20000040000 */
[----:B------:R-:W-:-:S02]  /*1b5b0*/  LOP3.LUT R13, R25, 0xf000f0, RZ, 0xc0, !PT ;  /* 0x00f000f0190d7812 */ /* 0x000fc400078ec0ff */
[----:B------:R-:W-:Y:S01]  /*1b5c0*/  F2FP.PACK_AB R51, RZ, R51 ;  /* 0x00000033ff33723e */ /* 0x000fe200000000ff */
[----:B------:R-:W-:Y:S01]  /*1b5d0*/  HADD2 R29, R33.H0_H0, R29.H0_H0 ;  /* 0x2000001d211d7230 */ /* 0x000fe20000000800 */
[----:B------:R-:W-:Y:S02]  /*1b5e0*/  F2FP.PACK_AB R34, RZ, R34 ;  /* 0x00000022ff22723e */ /* 0x000fe400000000ff */
[----:B------:R-:W-:Y:S01]  /*1b5f0*/  LOP3.LUT R5, R5, 0x64006400, RZ, 0xfc, !PT ;  /* 0x6400640005057812 */ /* 0x000fe200078efcff */
[----:B------:R-:W-:Y:S01]  /*1b600*/  HADD2 R30, R51.H0_H0, R30.H0_H0 ;  /* 0x2000001e331e7230 */ /* 0x000fe20000000800 */
[----:B------:R-:W-:Y:S01]  /*1b610*/  LOP3.LUT R37, R7, 0x64006400, RZ, 0xfc, !PT ;  /* 0x6400640007257812 */ /* 0x000fe200078efcff */
[----:B------:R-:W-:Y:S01]  /*1b620*/  HADD2 R67, R34.H0_H0, R67.H0_H0 ;  /* 0x2000004322437230 */ /* 0x000fe20000000800 */
[----:B------:R-:W-:Y:S01]  /*1b630*/  LOP3.LUT R14, R38, 0xf000f0, RZ, 0xc0, !PT ;  /* 0x00f000f0260e7812 */ /* 0x000fe200078ec0ff */
[----:B------:R-:W-:Y:S01]  /*1b640*/  HFMA2 R33, R5, R0.H0_H0, -72, -72 ;  /* 0xd480d48005217431 */ /* 0x000fe20000040000 */
[----:B------:R-:W-:Y:S01]  /*1b650*/  LOP3.LUT R26, R43, 0xf000f0, RZ, 0xc0, !PT ;  /* 0x00f000f02b1a7812 */ /* 0x000fe200078ec0ff */
[----:B------:R-:W-:Y:S01]  /*1b660*/  FMUL.FTZ R51, R103, R8 ;  /* 0x0000000867337220 */ /* 0x000fe20000410000 */
[----:B------:R-:W-:-:S02]  /*1b670*/  LOP3.LUT R7, R6, 0x64006400, RZ, 0xfc, !PT ;  /* 0x6400640006077812 */ /* 0x000fc400078efcff */
[----:B------:R-:W-:Y:S02]  /*1b680*/  LOP3.LUT R24, R24, 0xf000f, RZ, 0xc0, !PT ;  /* 0x000f000f18187812 */ /* 0x000fe400078ec0ff */
[----:B------:R-:W-:Y:S01]  /*1b690*/  LOP3.LUT R25, R25, 0xf000f, RZ, 0xc0, !PT ;  /* 0x000f000f19197812 */ /* 0x000fe200078ec0ff */
[-C--:B------:R-:W-:Y:S01]  /*1b6a0*/  HFMA2 R6, R7, R0.reuse.H0_H0, -72, -72 ;  /* 0xd480d48007067431 */ /* 0x080fe20000040000 */
[----:B------:R-:W-:Y:S02]  /*1b6b0*/  LOP3.LUT R38, R38, 0xf000f, RZ, 0xc0, !PT ;  /* 0x000f000f26267812 */ /* 0x000fe400078ec0ff */
        /* <DEDUP_REMOVED lines=10> */
[----:B------:R-:W-:Y:S01]  /*1b760*/  LOP3.LUT R4, R4, 0x64006400, RZ, 0xfc, !PT ;  /* 0x6400640004047812 */ /* 0x000fe200078efcff */
[----:B------:R-:W-:Y:S01]  /*1b770*/  HADD2 R39, R36, -1032, -1032 ;  /* 0xe408e40824277430 */ /* 0x000fe20000000000 */
[----:B------:R-:W-:Y:S01]  /*1b780*/  LOP3.LUT R5, R40, 0x64006400, RZ, 0xfc, !PT ;  /* 0x6400640028057812 */ /* 0x000fe200078efcff */
[----:B------:R-:W-:Y:S01]  /*1b790*/  HADD2 R40, R35, -1032, -1032 ;  /* 0xe408e40823287430 */ /* 0x000fe20000000000 */
[----:B------:R-:W-:Y:S01]  /*1b7a0*/  LOP3.LUT R24, R24, 0x64006400, RZ, 0xfc, !PT ;  /* 0x6400640018187812 */ /* 0x000fe200078efcff */
[----:B------:R-:W-:Y:S01]  /*1b7b0*/  HADD2 R87, R111.H0_H0, R87.H0_H0 ;  /* 0x200000576f577230 */ /* 0x000fe20000000800 */
[----:B------:R-:W-:Y:S01]  /*1b7c0*/  LOP3.LUT R25, R25, 0x64006400, RZ, 0xfc, !PT ;  /* 0x6400640019197812 */ /* 0x000fe200078efcff */
[----:B------:R-:W-:Y:S01]  /*1b7d0*/  HFMA2 R0, R45, R0.H0_H0, -72, -72 ;  /* 0xd480d4802d007431 */ /* 0x000fe20000040000 */
[----:B------:R-:W-:Y:S01]  /*1b7e0*/  LOP3.LUT R37, R38, 0x64006400, RZ, 0xfc, !PT ;  /* 0x6400640026257812 */ /* 0x000fe200078efcff */
[----:B------:R-:W-:Y:S01]  /*1b7f0*/  HADD2 R41, R4, -1032, -1032 ;  /* 0xe408e40804297430 */ /* 0x000fe20000000000 */
[----:B------:R-:W-:Y:S01]  /*1b800*/  LOP3.LUT R34, R43, 0x64006400, RZ, 0xfc, !PT ;  /* 0x640064002b227812 */ /* 0x000fe200078efcff */
[----:B------:R-:W-:Y:S01]  /*1b810*/  HADD2 R38, R5, -1032, -1032 ;  /* 0xe408e40805267430 */ /* 0x000fe20000000000 */
[----:B------:R-:W-:Y:S01]  /*1b820*/  F2FP.PACK_AB R51, RZ, R51 ;  /* 0x00000033ff33723e */ /* 0x000fe200000000ff */
[----:B------:R-:W-:Y:S01]  /*1b830*/  HADD2 R35, R24, -1032, -1032 ;  /* 0xe408e40818237430 */ /* 0x000fe20000000000 */
[----:B------:R-:W-:Y:S01]  /*1b840*/  F2FP.PACK_AB R42, RZ, R42 ;  /* 0x0000002aff2a723e */ /* 0x000fe200000000ff */
[----:B------:R-:W-:-:S02]  /*1b850*/  HADD2 R36, R25, -1032, -1032 ;  /* 0xe408e40819247430 */ /* 0x000fc40000000000 */
[----:B------:R-:W-:Y:S02]  /*1b860*/  HADD2 R37, R37, -1032, -1032 ;  /* 0xe408e40825257430 */ /* 0x000fe40000000000 */
[----:B------:R-:W-:Y:S01]  /*1b870*/  HADD2 R34, R34, -1032, -1032 ;  /* 0xe408e40822227430 */ /* 0x000fe20000000000 */
[----:B------:R-:W-:Y:S05]  /*1b880*/  @!P1 BRA `(.L_x_1711) ;  /* 0x0000056000009947 */ /* 0x000fea0003800000 */
[----:B------:R-:W0:Y:S01]  /*1b890*/  LDS.64 R24, [UR5+0x30] ;  /* 0x00003005ff187984 */ /* 0x000e220008000a00 */
[----:B------:R-:W-:Y:S02]  /*1b8a0*/  HADD2.F32 R46, -RZ, R40.H0_H0 ;  /* 0x20000028ff2e7230 */ /* 0x000fe40000004100 */
[----:B------:R-:W-:Y:S01]  /*1b8b0*/  HADD2.F32 R48, -RZ, R39.H0_H0 ;  /* 0x20000027ff307230 */ /* 0x000fe20000004100 */
[----:B------:R-:W1:Y:S01]  /*1b8c0*/  LDS.64 R4, [UR5+0x38] ;  /* 0x00003805ff047984 */ /* 0x000e620008000a00 */
[----:B------:R-:W-:Y:S02]  /*1b8d0*/  HADD2.F32 R50, -RZ, R38.H0_H0 ;  /* 0x20000026ff327230 */ /* 0x000fe40000004100 */
[----:B------:R-:W-:-:S02]  /*1b8e0*/  HADD2.F32 R49, -RZ, R40.H1_H1 ;  /* 0x30000028ff317230 */ /* 0x000fc40000004100 */
[----:B------:R-:W-:Y:S02]  /*1b8f0*/  HADD2.F32 R53, -RZ, R39.H1_H1 ;  /* 0x30000027ff357230 */ /* 0x000fe40000004100 */
[----:B------:R-:W-:Y:S02]  /*1b900*/  HADD2.F32 R55, -RZ, R38.H1_H1 ;  /* 0x30000026ff377230 */ /* 0x000fe40000004100 */
[----:B------:R-:W-:Y:S02]  /*1b910*/  HADD2.F32 R52, -RZ, R14.H1_H1 ;  /* 0x3000000eff347230 */ /* 0x000fe40000004100 */
        /* <DEDUP_REMOVED lines=11> */
[----:B------:R-:W-:-:S02]  /*1b9d0*/  FFMA.FTZ R46, R44, R49, R46 ;  /* 0x000000312c2e7223 */ /* 0x000fc4000001002e */
[----:B------:R-:W-:Y:S01]  /*1b9e0*/  FFMA.FTZ R24, R25, R44, R24 ;  /* 0x0000002c19187223 */ /* 0x000fe20000010018 */
[--C-:B------:R-:W-:Y:S01]  /*1b9f0*/  HADD2.F32 R25, -RZ, R33.reuse.H0_H0 ;  /* 0x20000021ff197230 */ /* 0x100fe20000004100 */
[C---:B------:R-:W-:Y:S02]  /*1ba00*/  FFMA.FTZ R48, R44.reuse, R53, R48 ;  /* 0x000000352c307223 */ /* 0x040fe40000010030 */
        /* <DEDUP_REMOVED lines=13> */
[----:B-1----:R-:W-:Y:S01]  /*1bae0*/  HADD2.F32 R43, -RZ, R4.H0_H0 ;  /* 0x20000004ff2b7230 */ /* 0x002fe20000004100 */
[C---:B------:R-:W-:Y:S01]  /*1baf0*/  FFMA.FTZ R50, R47.reuse, R48, R49 ;  /* 0x000000302f327223 */ /* 0x040fe20000010031 */
[--C-:B------:R-:W-:Y:S01]  /*1bb00*/  HADD2.F32 R44, -RZ, R5.reuse.H0_H0 ;  /* 0x20000005ff2c7230 */ /* 0x100fe20000004100 */
[----:B------:R-:W-:Y:S01]  /*1bb10*/  FFMA.FTZ R52, R47, R52, R45 ;  /* 0x000000342f347223 */ /* 0x000fe2000001002d */
[----:B------:R-:W-:Y:S01]  /*1bb20*/  HADD2.F32 R47, -RZ, R5.H1_H1 ;  /* 0x30000005ff2f7230 */ /* 0x000fe20000004100 */
[----:B------:R-:W-:Y:S01]  /*1bb30*/  FFMA.FTZ R24, R25, R43, R24 ;  /* 0x0000002b19187223 */ /* 0x000fe20000010018 */
[----:B------:R-:W-:-:S02]  /*1bb40*/  HADD2.F32 R5, -RZ, R36.H0_H0 ;  /* 0x20000024ff057230 */ /* 0x000fc40000004100 */
[----:B------:R-:W-:Y:S02]  /*1bb50*/  HADD2.F32 R45, -RZ, R4.H1_H1 ;  /* 0x30000004ff2d7230 */ /* 0x000fe40000004100 */
[----:B------:R-:W-:Y:S01]  /*1bb60*/  HADD2.F32 R25, -RZ, R37.H0_H0 ;  /* 0x20000025ff197230 */ /* 0x000fe20000004100 */
[C---:B------:R-:W-:Y:S01]  /*1bb70*/  FFMA.FTZ R5, R43.reuse, R5, R46 ;  /* 0x000000052b057223 */ /* 0x040fe2000001002e */
[----:B------:R-:W-:Y:S02]  /*1bb80*/  HADD2.F32 R49, -RZ, R34.H0_H0 ;  /* 0x20000022ff317230 */ /* 0x000fe40000004100 */
        /* <DEDUP_REMOVED lines=38> */
.L_x_1711:
        /* <DEDUP_REMOVED lines=87> */
.L_x_1712:
        /* <DEDUP_REMOVED lines=87> */
.L_x_1713:
        /* <DEDUP_REMOVED lines=89> */
.L_x_1714:
[----:B------:R-:W0:Y:S01]  /*1ce60*/  LDS.64 R24, [UR5+0x230] ;  /* 0x00023005ff187984 */ /* 0x000e220008000a00 */
[----:B------:R-:W-:Y:S01]  /*1ce70*/  HADD2.F32 R43, -RZ, R41.H0_H0 ;  /* 0x20000029ff2b7230 */ /* 0x000fe20000004100 */
[----:B------:R-:W-:Y:S01]  /*1ce80*/  IMAD.WIDE R102, R3, 0x4, R116 ;  /* 0x0000000403667825 */ /* 0x000fe200078e0274 */
[----:B------:R-:W-:Y:S01]  /*1ce90*/  HADD2.F32 R44, -RZ, R40.H0_H0 ;  /* 0x20000028ff2c7230 */ /* 0x000fe20000004100 */
[----:B------:R-:W1:Y:S01]  /*1cea0*/  LDS.64 R4, [UR5+0x238] ;  /* 0x00023805ff047984 */ /* 0x000e620008000a00 */
[--C-:B------:R-:W-:Y:S01]  /*1ceb0*/  HADD2.F32 R45, -RZ, R39.reuse.H0_H0 ;  /* 0x20000027ff2d7230 */ /* 0x100fe20000004100 */
[----:B------:R-:W-:Y:S01]  /*1cec0*/  PRMT R9, R9, 0x5410, R10 ;  /* 0x0000541009097816 */ /* 0x000fe2000000000a */
[----:B------:R-:W-:Y:S01]  /*1ced0*/  HADD2.F32 R46, -RZ, R39.H1_H1 ;  /* 0x30000027ff2e7230 */ /* 0x000fe20000004100 */
        /* <DEDUP_REMOVED lines=10> */
[----:B------:R-:W-:-:S02]  /*1cf80*/  PRMT R87, R87, 0x5410, R67 ;  /* 0x0000541057577816 */ /* 0x000fc40000000043 */
[----:B------:R-:W-:Y:S02]  /*1cf90*/  PRMT R29, R29, 0x5410, R30 ;  /* 0x000054101d1d7816 */ /* 0x000fe4000000001e */
[----:B------:R-:W-:Y:S01]  /*1cfa0*/  PRMT R51, R51, 0x5410, R42 ;  /* 0x0000541033337816 */ /* 0x000fe2000000002a */
[--C-:B0-----:R-:W-:Y:S02]  /*1cfb0*/  HADD2.F32 R48, -RZ, R24.reuse.H0_H0 ;  /* 0x20000018ff307230 */ /* 0x101fe40000004100 */
[----:B------:R-:W-:Y:S02]  /*1cfc0*/  HADD2.F32 R47, -RZ, R24.H1_H1 ;  /* 0x30000018ff2f7230 */ /* 0x000fe40000004100 */
[--C-:B------:R-:W-:Y:S01]  /*1cfd0*/  HADD2.F32 R53, -RZ, R25.reuse.H0_H0 ;  /* 0x20000019ff357230 */ /* 0x100fe20000004100 */
        /* <DEDUP_REMOVED lines=28> */
[----:B------:R-:W-:Y:S01]  /*1d1a0*/  FFMA.FTZ R60, R52, R25, R55 ;  /* 0x00000019343c7223 */ /* 0x000fe20000010037 */
[----:B------:R-:W0:Y:S01]  /*1d1b0*/  LDS.64 R4, [UR5+0x2b0] ;  /* 0x0002b005ff047984 */ /* 0x000e220008000a00 */
[----:B------:R-:W-:-:S02]  /*1d1c0*/  HADD2.F32 R56, -RZ, R35.H0_H0 ;  /* 0x20000023ff387230 */ /* 0x000fc40000004100 */
[--C-:B------:R-:W-:Y:S01]  /*1d1d0*/  HADD2.F32 R55, -RZ, R36.reuse.H0_H0 ;  /* 0x20000024ff377230 */ /* 0x100fe20000004100 */
        /* <DEDUP_REMOVED lines=23> */
[----:B------:R-:W-:-:S02]  /*1d350*/  HADD2.F32 R61, -RZ, R6.H1_H1 ;  /* 0x30000006ff3d7230 */ /* 0x000fc40000004100 */
[----:B------:R-:W-:Y:S01]  /*1d360*/  HADD2.F32 R0, -RZ, R0.H1_H1 ;  /* 0x30000000ff007230 */ /* 0x000fe20000004100 */
[----:B------:R-:W1:Y:S02]  /*1d370*/  LDS.64 R6, [UR5+0x2b8] ;  /* 0x0002b805ff067984 */ /* 0x000e640008000a00 */
[-C--:B------:R-:W-:Y:S02]  /*1d380*/  FFMA.FTZ R13, R61, R64.reuse, R14 ;  /* 0x000000403d0d7223 */ /* 0x080fe4000001000e */
[-C--:B------:R-:W-:Y:S02]  /*1d390*/  FFMA.FTZ R14, R62, R64.reuse, R25 ;  /* 0x000000403e0e7223 */ /* 0x080fe40000010019 */
[-C--:B------:R-:W-:Y:S02]  /*1d3a0*/  FFMA.FTZ R25, R63, R64.reuse, R24 ;  /* 0x000000403f197223 */ /* 0x080fe40000010018 */
[----:B------:R-:W-:Y:S02]  /*1d3b0*/  FFMA.FTZ R65, R0, R64, R65 ;  /* 0x0000004000417223 */ /* 0x000fe40000010041 */
[----:B------:R-:W-:Y:S01]  /*1d3c0*/  FMUL.FTZ R25, R25, R8 ;  /* 0x0000000819197220 */ /* 0x000fe20000410000 */
[----:B0-----:R-:W-:Y:S01]  /*1d3d0*/  HADD2.F32 R10, -RZ, R4.H0_H0 ;  /* 0x20000004ff0a7230 */ /* 0x001fe20000004100 */
[----:B------:R-:W-:-:S02]  /*1d3e0*/  FMUL.FTZ R13, R13, R28 ;  /* 0x0000001c0d0d7220 */ /* 0x000fc40000410000 */
[----:B------:R-:W-:Y:S01]  /*1d3f0*/  FMUL.FTZ R14, R14, R23 ;  /* 0x000000170e0e7220 */ /* 0x000fe20000410000 */
[----:B------:R-:W-:Y:S01]  /*1d400*/  F2FP.PACK_AB R25, RZ, R25 ;  /* 0x00000019ff19723e */ /* 0x000fe200000000ff */
[----:B------:R-:W-:Y:S01]  /*1d410*/  FMUL.FTZ R65, R65, R2 ;  /* 0x0000000241417220 */ /* 0x000fe20000410000 */
[----:B------:R-:W-:Y:S01]  /*1d420*/  F2FP.PACK_AB R13, RZ, R13 ;  /* 0x0000000dff0d723e */ /* 0x000fe200000000ff */
[----:B------:R-:W-:Y:S01]  /*1d430*/  FFMA.FTZ R12, R45, R10, RZ ;  /* 0x0000000a2d0c7223 */ /* 0x000fe200000100ff */
[----:B------:R-:W-:Y:S02]  /*1d440*/  F2FP.PACK_AB R14, RZ, R14 ;  /* 0x0000000eff0e723e */ /* 0x000fe400000000ff */
[----:B------:R-:W-:Y:S02]  /*1d450*/  F2FP.PACK_AB R65, RZ, R65 ;  /* 0x00000041ff41723e */ /* 0x000fe400000000ff */
[----:B------:R-:W-:Y:S02]  /*1d460*/  PRMT R13, R13, 0x5410, R14 ;  /* 0x000054100d0d7816 */ /* 0x000fe4000000000e */
[----:B------:R-:W-:-:S02]  /*1d470*/  PRMT R3, R25, 0x5410, R65 ;  /* 0x0000541019037816 */ /* 0x000fc40000000041 */
[----:B------:R-:W0:Y:S02]  /*1d480*/  LDS.64 R24, [UR5+0x330] ;  /* 0x00033005ff187984 */ /* 0x000e240008000a00 */
[----:B------:R-:W-:Y:S01]  /*1d490*/  HFMA2.MMA R14, R13, 1, 1, R9 ;  /* 0x3c003c000d0e7835 */ /* 0x000fe20000000009 */
[--C-:B------:R-:W-:Y:S01]  /*1d4a0*/  HADD2.F32 R9, -RZ, R5.reuse.H0_H0 ;  /* 0x20000005ff097230 */ /* 0x100fe20000004100 */
[----:B------:R-:W-:Y:S01]  /*1d4b0*/  HFMA2.MMA R13, R3, 1, 1, R11 ;  /* 0x3c003c00030d7835 */ /* 0x000fe2000000000b */
[----:B------:R-:W-:Y:S01]  /*1d4c0*/  HADD2.F32 R3, -RZ, R4.H1_H1 ;  /* 0x30000004ff037230 */ /* 0x000fe20000004100 */
[-C--:B------:R-:W-:Y:S01]  /*1d4d0*/  FFMA.FTZ R4, R43, R10.reuse, RZ ;  /* 0x0000000a2b047223 */ /* 0x080fe200000100ff */
[----:B------:R-:W-:Y:S01]  /*1d4e0*/  HADD2.F32 R11, -RZ, R5.H1_H1 ;  /* 0x30000005ff0b7230 */ /* 0x000fe20000004100 */
[-C--:B------:R-:W-:Y:S02]  /*1d4f0*/  FFMA.FTZ R5, R44, R10.reuse, RZ ;  /* 0x0000000a2c057223 */ /* 0x080fe400000100ff */
[----:B------:R-:W-:-:S02]  /*1d500*/  FFMA.FTZ R10, R39, R10, RZ ;  /* 0x0000000a270a7223 */ /* 0x000fc400000100ff */
[-C--:B------:R-:W-:Y:S02]  /*1d510*/  FFMA.FTZ R4, R41, R3.reuse, R4 ;  /* 0x0000000329047223 */ /* 0x080fe40000010004 */
[-C--:B------:R-:W-:Y:S02]  /*1d520*/  FFMA.FTZ R5, R40, R3.reuse, R5 ;  /* 0x0000000328057223 */ /* 0x080fe40000010005 */
[-C--:B------:R-:W-:Y:S02]  /*1d530*/  FFMA.FTZ R12, R46, R3.reuse, R12 ;  /* 0x000000032e0c7223 */ /* 0x080fe4000001000c */
[----:B------:R-:W-:Y:S02]  /*1d540*/  FFMA.FTZ R3, R38, R3, R10 ;  /* 0x0000000326037223 */ /* 0x000fe4000001000a */
[-C--:B------:R-:W-:Y:S02]  /*1d550*/  FFMA.FTZ R10, R47, R9.reuse, R4 ;  /* 0x000000092f0a7223 */ /* 0x080fe40000010004 */
[----:B------:R-:W-:-:S02]  /*1d560*/  FFMA.FTZ R64, R48, R9, R5 ;  /* 0x0000000930407223 */ /* 0x000fc40000010005 */
[----:B------:R-:W2:Y:S01]  /*1d570*/  LDS.64 R4, [UR5+0x338] ;  /* 0x00033805ff047984 */ /* 0x000ea20008000a00 */
[-C--:B------:R-:W-:Y:S01]  /*1d580*/  FFMA.FTZ R65, R49, R9.reuse, R12 ;  /* 0x0000000931417223 */ /* 0x080fe2000001000c */
[--C-:B-1----:R-:W-:Y:S01]  /*1d590*/  HADD2.F32 R12, -RZ, R6.reuse.H0_H0 ;  /* 0x20000006ff0c7230 */ /* 0x102fe20000004100 */
[----:B------:R-:W-:Y:S01]  /*1d5a0*/  FFMA.FTZ R9, R50, R9, R3 ;  /* 0x0000000932097223 */ /* 0x000fe20000010003 */
[----:B------:R-:W-:Y:S01]  /*1d5b0*/  HADD2.F32 R6, -RZ, R6.H1_H1 ;  /* 0x30000006ff067230 */ /* 0x000fe20000004100 */
[-C--:B------:R-:W-:Y:S01]  /*1d5c0*/  FFMA.FTZ R3, R33, R11.reuse, R10 ;  /* 0x0000000b21037223 */ /* 0x080fe2000001000a */
[----:B------:R-:W-:Y:S01]  /*1d5d0*/  UMOV UR5, UR4 ;  /* 0x0000000400057c82 */ /* 0x000fe20008000000 */
[-C--:B------:R-:W-:Y:S02]  /*1d5e0*/  FFMA.FTZ R64, R27, R11.reuse, R64 ;  /* 0x0000000b1b407223 */ /* 0x080fe40000010040 */
[-C--:B------:R-:W-:Y:S02]  /*1d5f0*/  FFMA.FTZ R65, R26, R11.reuse, R65 ;  /* 0x0000000b1a417223 */ /* 0x080fe40000010041 */
[----:B------:R-:W-:Y:S01]  /*1d600*/  FFMA.FTZ R10, R52, R11, R9 ;  /* 0x0000000b340a7223 */ /* 0x000fe20000010009 */
[--C-:B------:R-:W-:Y:S01]  /*1d610*/  HADD2.F32 R9, -RZ, R7.reuse.H0_H0 ;  /* 0x20000007ff097230 */ /* 0x100fe20000004100 */
[-C--:B------:R-:W-:Y:S01]  /*1d620*/  FFMA.FTZ R3, R56, R12.reuse, R3 ;  /* 0x0000000c38037223 */ /* 0x080fe20000010003 */
[----:B------:R-:W-:Y:S01]  /*1d630*/  HADD2.F32 R7, -RZ, R7.H1_H1 ;  /* 0x30000007ff077230 */ /* 0x000fe20000004100 */
[-C--:B------:R-:W-:Y:S01]  /*1d640*/  FFMA.FTZ R11, R55, R12.reuse, R64 ;  /* 0x0000000c370b7223 */ /* 0x080fe20000010040 */
[----:B0-----:R-:W-:Y:S01]  /*1d650*/  HADD2.F32 R64, -RZ, R24.H0_H0 ;  /* 0x20000018ff407230 */ /* 0x001fe20000004100 */
        /* <DEDUP_REMOVED lines=11> */
[-C--:B------:R-:W-:Y:S01]  /*1d710*/  FFMA.FTZ R6, R62, R7.reuse, R11 ;  /* 0x000000073e067223 */ /* 0x080fe2000001000b */
[--C-:B------:R-:W-:Y:S01]  /*1d720*/  HADD2.F32 R11, -RZ, R25.reuse.H0_H0 ;  /* 0x20000019ff0b7230 */ /* 0x100fe20000004100 */
[-C--:B------:R-:W-:Y:S01]  /*1d730*/  FFMA.FTZ R9, R63, R7.reuse, R12 ;  /* 0x000000073f097223 */ /* 0x080fe2000001000c */
[----:B------:R-:W-:Y:S01]  /*1d740*/  HADD2.F32 R25, -RZ, R25.H1_H1 ;  /* 0x30000019ff197230 */ /* 0x000fe20000004100 */
[----:B------:R-:W-:Y:S01]  /*1d750*/  FFMA.FTZ R69, R0, R7, R69 ;  /* 0x0000000700457223 */ /* 0x000fe20000010045 */
[----:B------:R-:W-:Y:S01]  /*1d760*/  HADD2.F32 R7, -RZ, R24.H1_H1 ;  /* 0x30000018ff077230 */ /* 0x000fe20000004100 */
[----:B------:R-:W-:-:S02]  /*1d770*/  FFMA.FTZ R10, R43, R64, RZ ;  /* 0x000000402b0a7223 */ /* 0x000fc400000100ff */
[-C--:B------:R-:W-:Y:S02]  /*1d780*/  FFMA.FTZ R44, R44, R64.reuse, RZ ;  /* 0x000000402c2c7223 */ /* 0x080fe400000100ff */
[-C--:B------:R-:W-:Y:S02]  /*1d790*/  FFMA.FTZ R10, R41, R7.reuse, R10 ;  /* 0x00000007290a7223 */ /* 0x080fe4000001000a */
[-C--:B------:R-:W-:Y:S02]  /*1d7a0*/  FFMA.FTZ R45, R45, R64.reuse, RZ ;  /* 0x000000402d2d7223 */ /* 0x080fe400000100ff */
[----:B------:R-:W-:Y:S02]  /*1d7b0*/  FFMA.FTZ R39, R39, R64, RZ ;  /* 0x0000004027277223 */ /* 0x000fe400000100ff */
[----:B------:R-:W-:Y:S02]  /*1d7c0*/  FFMA.FTZ R44, R40, R7, R44 ;  /* 0x00000007282c7223 */ /* 0x000fe4000001002c */
[----:B------:R-:W-:-:S02]  /*1d7d0*/  FFMA.FTZ R10, R47, R11, R10 ;  /* 0x0000000b2f0a7223 */ /* 0x000fc4000001000a */
[-C--:B------:R-:W-:Y:S02]  /*1d7e0*/  FFMA.FTZ R46, R46, R7.reuse, R45 ;  /* 0x000000072e2e7223 */ /* 0x080fe4000001002d */
[----:B------:R-:W-:Y:S01]  /*1d7f0*/  FFMA.FTZ R39, R38, R7, R39 ;  /* 0x0000000726277223 */ /* 0x000fe20000010027 */
[--C-:B--2---:R-:W-:Y:S01]  /*1d800*/  HADD2.F32 R7, -RZ, R5.reuse.H0_H0 ;  /* 0x20000005ff077230 */ /* 0x104fe20000004100 */
[----:B------:R-:W-:Y:S01]  /*1d810*/  FFMA.FTZ R44, R48, R11, R44 ;  /* 0x0000000b302c7223 */ /* 0x000fe2000001002c */
[----:B------:R-:W-:Y:S01]  /*1d820*/  HADD2.F32 R5, -RZ, R5.H1_H1 ;  /* 0x30000005ff057230 */ /* 0x000fe20000004100 */
[----:B------:R-:W-:Y:S01]  /*1d830*/  FFMA.FTZ R33, R33, R25, R10 ;  /* 0x0000001921217223 */ /* 0x000fe2000001000a */
[--C-:B------:R-:W-:Y:S01]  /*1d840*/  HADD2.F32 R10, -RZ, R4.reuse.H0_H0 ;  /* 0x20000004ff0a7230 */ /* 0x100fe20000004100 */
[-C--:B------:R-:W-:Y:S01]  /*1d850*/  FFMA.FTZ R46, R49, R11.reuse, R46 ;  /* 0x0000000b312e7223 */ /* 0x080fe2000001002e */
        /* <DEDUP_REMOVED lines=21> */
[-C--:B------:R-:W-:Y:S02]  /*1d9b0*/  FMUL.FTZ R3, R3, R28.reuse ;  /* 0x0000001c03037220 */ /* 0x080fe40000410000 */
        /* <DEDUP_REMOVED lines=24> */
.L_x_1698:
[----:B------:R-:W-:-:S04]  /*1db40*/  ISETP.GE.AND P0, PT, R96, R101, PT ;  /* 0x000000656000720c */ /* 0x000fc80003f06270 */
[----:B------:R-:W-:-:S13]  /*1db50*/  ISETP.GE.OR P0, PT, R96, c[0x0][0x1b8], P0 ;  /* 0x00006e0060007a0c */ /* 0x000fda0000706670 */
[----:B------:R-:W-:Y:S05]  /*1db60*/  @P0 BRA `(.L_x_1716) ;  /* 0x0000321000000947 */ /* 0x000fea0003800000 */
.L_x_1721:
        /* <DEDUP_REMOVED lines=8> */
[----:B------:R-:W-:Y:S01]  /*1dbf0*/  @!P0 IMAD.WIDE R2, R2, R3, c[0x0][0x198] ;  /* 0x0000660002028625 */ /* 0x000fe200078e0203 */
[----:B------:R-:W3:Y:S03]  /*1dc00*/  @!P0 LDL.64 R34, [R34] ;  /* 0x0000000022228983 */ /* 0x000ee60000100a00 */
[----:B------:R-:W-:Y:S01]  /*1dc10*/  IMAD.WIDE R106, R105, 0x4, R32 ;  /* 0x00000004696a7825 */ /* 0x000fe200078e0220 */
[----:B------:R0:W4:Y:S04]  /*1dc20*/  LDG.E.128.CONSTANT R24, [R32.64] ;  /* 0x0000000620187981 */ /* 0x000128000c1e9d00 */
[----:B------:R1:W5:Y:S04]  /*1dc30*/  @!P0 LDG.E.U16.CONSTANT R3, [R2.64] ;  /* 0x0000000602038981 */ /* 0x000368000c1e9500 */
[----:B------:R-:W4:Y:S01]  /*1dc40*/  LDG.E.128.CONSTANT R28, [R106.64] ;  /* 0x000000066a1c7981 */ /* 0x000f22000c1e9d00 */
[----:B------:R-:W-:Y:S01]  /*1dc50*/  HFMA2.MMA R0, -RZ, RZ, 0, 0.125 ;  /* 0x00003000ff007435 */ /* 0x000fe200000001ff */
[----:B------:R-:W-:-:S09]  /*1dc60*/  IMAD.MOV.U32 R8, RZ, RZ, 0x2400 ;  /* 0x00002400ff087424 */ /* 0x000fd200078e00ff */
[----:B------:R-:W-:Y:S02]  /*1dc70*/  PRMT R0, R8, 0x5410, R0 ;  /* 0x0000541008007816 */ /* 0x000fe40000000000 */
[----:B------:R-:W-:Y:S02]  /*1dc80*/  ISETP.NE.AND P1, PT, R99, RZ, PT ;  /* 0x000000ff6300720c */ /* 0x000fe40003f25270 */
[----:B------:R-:W-:Y:S02]  /*1dc90*/  ISETP.NE.AND P2, PT, R97, RZ, PT ;  /* 0x000000ff6100720c */ /* 0x000fe40003f45270 */
[----:B------:R-:W-:Y:S02]  /*1dca0*/  ISETP.NE.AND P3, PT, R95, RZ, PT ;  /* 0x000000ff5f00720c */ /* 0x000fe40003f65270 */
[C---:B--2---:R-:W-:Y:S02]  /*1dcb0*/  LOP3.LUT R57, R4.reuse, 0x70007, RZ, 0xc0, !PT ;  /* 0x0007000704397812 */ /* 0x044fe400078ec0ff */
[----:B-1----:R-:W-:-:S02]  /*1dcc0*/  LOP3.LUT R2, R4, 0x380038, RZ, 0xc0, !PT ;  /* 0x0038003804027812 */ /* 0x002fc400078ec0ff */
[--C-:B------:R-:W-:Y:S02]  /*1dcd0*/  SHF.R.U32.HI R55, RZ, 0x6, R4.reuse ;  /* 0x00000006ff377819 */ /* 0x100fe40000011604 */
[----:B------:R-:W-:Y:S02]  /*1dce0*/  SHF.R.U32.HI R4, RZ, 0xf, R4 ;  /* 0x0000000fff047819 */ /* 0x000fe40000011604 */
[----:B------:R-:W-:Y:S02]  /*1dcf0*/  SHF.R.U32.HI R23, RZ, 0xf, R5 ;  /* 0x0000000fff177819 */ /* 0x000fe40000011605 */
[C---:B------:R-:W-:Y:S02]  /*1dd00*/  LOP3.LUT R67, R7.reuse, 0x70007, RZ, 0xc0, !PT ;  /* 0x0007000707437812 */ /* 0x040fe400078ec0ff */
[----:B------:R-:W-:Y:S02]  /*1dd10*/  LOP3.LUT R45, R7, 0x380038, RZ, 0xc0, !PT ;  /* 0x00380038072d7812 */ /* 0x000fe400078ec0ff */
[----:B------:R-:W-:-:S02]  /*1dd20*/  SHF.R.U32.HI R65, RZ, 0x6, R7 ;  /* 0x00000006ff417819 */ /* 0x000fc40000011607 */
[----:B0-----:R-:W-:Y:S02]  /*1dd30*/  SHF.R.U32.HI R33, RZ, 0xf, R7 ;  /* 0x0000000fff217819 */ /* 0x001fe40000011607 */
[----:B------:R-:W-:Y:S02]  /*1dd40*/  LOP3.LUT R61, R5, 0x70007, RZ, 0xc0, !PT ;  /* 0x00070007053d7812 */ /* 0x000fe400078ec0ff */
[----:B---3--:R-:W-:Y:S02]  /*1dd50*/  @!P0 PRMT R91, R35, 0x7610, R91 ;  /* 0x00007610235b8816 */ /* 0x008fe4000000005b */
[----:B------:R-:W-:Y:S02]  /*1dd60*/  LOP3.LUT R8, R5, 0x380038, RZ, 0xc0, !PT ;  /* 0x0038003805087812 */ /* 0x000fe400078ec0ff */
[----:B------:R-:W-:Y:S02]  /*1dd70*/  @!P0 PRMT R91, R91, 0x7610, R35 ;  /* 0x000076105b5b8816 */ /* 0x000fe40000000023 */
[----:B------:R-:W-:Y:S01]  /*1dd80*/  SHF.R.U32.HI R56, RZ, 0x6, R5 ;  /* 0x00000006ff387819 */ /* 0x000fe20000011605 */
[----:B-----5:R-:W-:Y:S01]  /*1dd90*/  @!P0 IMAD.IADD R93, R3, 0x1, R96 ;  /* 0x00000001035d8824 */ /* 0x020fe200078e0260 */
[----:B----4-:R-:W-:-:S02]  /*1dda0*/  LOP3.LUT R40, R24, 0x70007, RZ, 0xc0, !PT ;  /* 0x0007000718287812 */ /* 0x010fc400078ec0ff */
[----:B------:R-:W-:Y:S02]  /*1ddb0*/  LOP3.LUT R3, R24, 0x380038, RZ, 0xc0, !PT ;  /* 0x0038003818037812 */ /* 0x000fe400078ec0ff */
[--C-:B------:R-:W-:Y:S02]  /*1ddc0*/  SHF.R.U32.HI R35, RZ, 0x6, R24.reuse ;  /* 0x00000006ff237819 */ /* 0x100fe40000011618 */
[----:B------:R-:W-:Y:S02]  /*1ddd0*/  SHF.R.U32.HI R7, RZ, 0xe, R24 ;  /* 0x0000000eff077819 */ /* 0x000fe40000011618 */
[----:B------:R-:W-:Y:S02]  /*1dde0*/  LOP3.LUT R4, R4, 0x10001, RZ, 0xc0, !PT ;  /* 0x0001000104047812 */ /* 0x000fe400078ec0ff */
[----:B------:R-:W-:Y:S02]  /*1ddf0*/  LOP3.LUT R5, R6, 0x380038, RZ, 0xc0, !PT ;  /* 0x0038003806057812 */ /* 0x000fe400078ec0ff */
[----:B------:R-:W-:-:S02]  /*1de00*/  SHF.R.U32.HI R24, RZ, 0xe, R25 ;  /* 0x0000000eff187819 */ /* 0x000fc40000011619 */
[----:B------:R-:W-:Y:S02]  /*1de10*/  LOP3.LUT R23, R23, 0x10001, RZ, 0xc0, !PT ;  /* 0x0001000117177812 */ /* 0x000fe400078ec0ff */
[----:B------:R-:W-:Y:S02]  /*1de20*/  SHF.R.U32.HI R32, RZ, 0xf, R6 ;  /* 0x0000000fff207819 */ /* 0x000fe40000011606 */
[----:B------:R-:W-:Y:S02]  /*1de30*/  LOP3.LUT R50, R4, 0x20002, R7, 0xf8, !PT ;  /* 0x0002000204327812 */ /* 0x000fe400078ef807 */
[----:B------:R-:W-:Y:S02]  /*1de40*/  LOP3.LUT R7, R23, 0x20002, R24, 0xf8, !PT ;  /* 0x0002000217077812 */ /* 0x000fe400078ef818 */
[----:B------:R-:W-:Y:S02]  /*1de50*/  LOP3.LUT R81, R5, 0x64006400, RZ, 0xfc, !PT ;  /* 0x6400640005517812 */ /* 0x000fe400078efcff */
[----:B------:R-:W-:-:S02]  /*1de60*/  LOP3.LUT R63, R6, 0x70007, RZ, 0xc0, !PT ;  /* 0x00070007063f7812 */ /* 0x000fc400078ec0ff */
[----:B------:R-:W-:Y:S02]  /*1de70*/  SHF.R.U32.HI R60, RZ, 0x6, R6 ;  /* 0x00000006ff3c7819 */ /* 0x000fe40000011606 */
[----:B------:R-:W-:Y:S02]  /*1de80*/  SHF.R.U32.HI R24, RZ, 0xd, R29 ;  /* 0x0000000dff187819 */ /* 0x000fe4000001161d */
[----:B------:R-:W-:Y:S02]  /*1de90*/  LOP3.LUT R89, R2, 0x64006400, RZ, 0xfc, !PT ;  /* 0x6400640002597812 */ /* 0x000fe400078efcff */
[----:B------:R-:W-:Y:S02]  /*1dea0*/  LOP3.LUT R5, R56, 0x380038, RZ, 0xc0, !PT ;  /* 0x0038003838057812 */ /* 0x000fe400078ec0ff */
[C---:B------:R-:W-:Y:S02]  /*1deb0*/  LOP3.LUT R39, R25.reuse, 0x70007, RZ, 0xc0, !PT ;  /* 0x0007000719277812 */ /* 0x040fe400078ec0ff */
[----:B------:R-:W-:-:S02]  /*1dec0*/  LOP3.LUT R6, R25, 0x380038, RZ, 0xc0, !PT ;  /* 0x0038003819067812 */ /* 0x000fc400078ec0ff */
[----:B------:R-:W-:Y:S02]  /*1ded0*/  SHF.R.U32.HI R36, RZ, 0x6, R25 ;  /* 0x00000006ff247819 */ /* 0x000fe40000011619 */
[----:B------:R-:W-:Y:S02]  /*1dee0*/  LOP3.LUT R2, R55, 0x380038, RZ, 0xc0, !PT ;  /* 0x0038003837027812 */ /* 0x000fe400078ec0ff */
[C---:B------:R-:W-:Y:S02]  /*1def0*/  LOP3.LUT R42, R26.reuse, 0x70007, RZ, 0xc0, !PT ;  /* 0x000700071a2a7812 */ /* 0x040fe400078ec0ff */
[----:B------:R-:W-:Y:S02]  /*1df00*/  LOP3.LUT R43, R26, 0x380038, RZ, 0xc0, !PT ;  /* 0x003800381a2b7812 */ /* 0x000fe400078ec0ff */
[--C-:B------:R-:W-:Y:S02]  /*1df10*/  SHF.R.U32.HI R38, RZ, 0x6, R26.reuse ;  /* 0x00000006ff267819 */ /* 0x100fe4000001161a */
[----:B------:R-:W-:-:S02]  /*1df20*/  SHF.R.U32.HI R25, RZ, 0xe, R26 ;  /* 0x0000000eff197819 */ /* 0x000fc4000001161a */
[----:B------:R-:W-:Y:S02]  /*1df30*/  LOP3.LUT R32, R32, 0x10001, RZ, 0xc0, !PT ;  /* 0x0001000120207812 */ /* 0x000fe400078ec0ff */
[----:B------:R-:W-:Y:S02]  /*1df40*/  SHF.R.U32.HI R26, RZ, 0xe, R27 ;  /* 0x0000000eff1a7819 */ /* 0x000fe4000001161b */
[----:B------:R-:W-:Y:S02]  /*1df50*/  LOP3.LUT R33, R33, 0x10001, RZ, 0xc0, !PT ;  /* 0x0001000121217812 */ /* 0x000fe400078ec0ff */
[----:B------:R-:W-:Y:S02]  /*1df60*/  @!P0 PRMT R92, R34, 0x7610, R92 ;  /* 0x00007610225c8816 */ /* 0x000fe4000000005c */
[----:B------:R-:W-:Y:S02]  /*1df70*/  LOP3.LUT R24, R7, 0x40004, R24, 0xf8, !PT ;  /* 0x0004000407187812 */ /* 0x000fe400078ef818 */
[----:B------:R-:W-:-:S02]  /*1df80*/  LOP3.LUT R85, R8, 0x64006400, RZ, 0xfc, !PT ;  /* 0x6400640008557812 */ /* 0x000fc400078efcff */
[----:B------:R-:W-:Y:S02]  /*1df90*/  LOP3.LUT R5, R5, 0x64006400, RZ, 0xfc, !PT ;  /* 0x6400640005057812 */ /* 0x000fe400078efcff */
[----:B------:R-:W-:Y:S02]  /*1dfa0*/  LOP3.LUT R7, R60, 0x380038, RZ, 0xc0, !PT ;  /* 0x003800383c077812 */ /* 0x000fe400078ec0ff */
[----:B------:R-:W-:Y:S02]  /*1dfb0*/  LOP3.LUT R8, R65, 0x380038, RZ, 0xc0, !PT ;  /* 0x0038003841087812 */ /* 0x000fe400078ec0ff */
[----:B------:R-:W-:Y:S02]  /*1dfc0*/  LOP3.LUT R87, R2, 0x64006400, RZ, 0xfc, !PT ;  /* 0x6400640002577812 */ /* 0x000fe400078efcff */
[----:B------:R-:W-:Y:S02]  /*1dfd0*/  LOP3.LUT R49, R32, 0x20002, R25, 0xf8, !PT ;  /* 0x0002000220317812 */ /* 0x000fe400078ef819 */
[----:B------:R-:W-:-:S02]  /*1dfe0*/  LOP3.LUT R2, R35, 0x380038, RZ, 0xc0, !PT ;  /* 0x0038003823027812 */ /* 0x000fc400078ec0ff */
[----:B------:R-:W-:Y:S02]  /*1dff0*/  LOP3.LUT R51, R33, 0x20002, R26, 0xf8, !PT ;  /* 0x0002000221337812 */ /* 0x000fe400078ef81a */
[----:B------:R-:W-:Y:S01]  /*1e000*/  SHF.R.U32.HI R25, RZ, 0x6, R28 ;  /* 0x00000006ff197819 */ /* 0x000fe2000001161c */
[----:B------:R-:W-:Y:S01]  /*1e010*/  HFMA2 R83, R5, R0.H1_H1, -132, -132 ;  /* 0xd820d82005537431 */ /* 0x000fe20000060000 */
[----:B------:R-:W-:Y:S02]  /*1e020*/  @!P0 PRMT R92, R92, 0x7610, R34 ;  /* 0x000076105c5c8816 */ /* 0x000fe40000000022 */
        /* <DEDUP_REMOVED lines=8> */
[----:B------:R-:W-:-:S02]  /*1e0b0*/  SHF.R.U32.HI R23, RZ, 0xd, R28 ;  /* 0x0000000dff177819 */ /* 0x000fc4000001161c */
[C---:B------:R-:W-:Y:S02]  /*1e0c0*/  LOP3.LUT R29, R30.reuse, 0x70007, RZ, 0xc0, !PT ;  /* 0x000700071e1d7812 */ /* 0x040fe400078ec0ff */
[----:B------:R-:W-:Y:S02]  /*1e0d0*/  LOP3.LUT R46, R30, 0x380038, RZ, 0xc0, !PT ;  /* 0x003800381e2e7812 */ /* 0x000fe400078ec0ff */
[--C-:B------:R-:W-:Y:S02]  /*1e0e0*/  SHF.R.U32.HI R34, RZ, 0x6, R30.reuse ;  /* 0x00000006ff227819 */ /* 0x100fe4000001161e */
[----:B------:R-:W-:Y:S02]  /*1e0f0*/  SHF.R.U32.HI R26, RZ, 0xd, R30 ;  /* 0x0000000dff1a7819 */ /* 0x000fe4000001161e */
[----:B------:R-:W-:Y:S02]  /*1e100*/  LOP3.LUT R45, R45, 0x64006400, RZ, 0xfc, !PT ;  /* 0x640064002d2d7812 */ /* 0x000fe400078efcff */
[----:B------:R-:W-:-:S02]  /*1e110*/  LOP3.LUT R7, R7, 0x64006400, RZ, 0xfc, !PT ;  /* 0x6400640007077812 */ /* 0x000fc400078efcff */
[----:B------:R-:W-:Y:S02]  /*1e120*/  LOP3.LUT R75, R8, 0x64006400, RZ, 0xfc, !PT ;  /* 0x64006400084b7812 */ /* 0x000fe400078efcff */
[----:B------:R-:W-:Y:S02]  /*1e130*/  LOP3.LUT R3, R3, 0x64006400, RZ, 0xfc, !PT ;  /* 0x6400640003037812 */ /* 0x000fe400078efcff */
[C---:B------:R-:W-:Y:S02]  /*1e140*/  LOP3.LUT R37, R31.reuse, 0x70007, RZ, 0xc0, !PT ;  /* 0x000700071f257812 */ /* 0x040fe400078ec0ff */
[----:B------:R-:W-:Y:S02]  /*1e150*/  LOP3.LUT R48, R31, 0x380038, RZ, 0xc0, !PT ;  /* 0x003800381f307812 */ /* 0x000fe400078ec0ff */
[--C-:B------:R-:W-:Y:S02]  /*1e160*/  SHF.R.U32.HI R30, RZ, 0x6, R31.reuse ;  /* 0x00000006ff1e7819 */ /* 0x100fe4000001161f */
[----:B------:R-:W-:-:S02]  /*1e170*/  SHF.R.U32.HI R28, RZ, 0xd, R31 ;  /* 0x0000000dff1c7819 */ /* 0x000fc4000001161f */
[----:B------:R-:W-:Y:S02]  /*1e180*/  LOP3.LUT R8, R38, 0x380038, RZ, 0xc0, !PT ;  /* 0x0038003826087812 */ /* 0x000fe400078ec0ff */
[----:B------:R-:W-:Y:S02]  /*1e190*/  LOP3.LUT R5, R2, 0x64006400, RZ, 0xfc, !PT ;  /* 0x6400640002057812 */ /* 0x000fe400078efcff */
[----:B------:R-:W-:Y:S02]  /*1e1a0*/  LOP3.LUT R31, R6, 0x64006400, RZ, 0xfc, !PT ;  /* 0x64006400061f7812 */ /* 0x000fe400078efcff */
[----:B------:R-:W-:Y:S02]  /*1e1b0*/  LOP3.LUT R2, R25, 0x380038, RZ, 0xc0, !PT ;  /* 0x0038003819027812 */ /* 0x000fe400078ec0ff */
[----:B------:R-:W-:Y:S01]  /*1e1c0*/  LOP3.LUT R6, R36, 0x380038, RZ, 0xc0, !PT ;  /* 0x0038003824067812 */ /* 0x000fe200078ec0ff */
[-C--:B------:R-:W-:Y:S01]  /*1e1d0*/  HFMA2 R77, R45, R0.reuse.H1_H1, -132, -132 ;  /* 0xd820d8202d4d7431 */ /* 0x080fe20000060000 */
[----:B------:R-:W-:Y:S01]  /*1e1e0*/  LOP3.LUT R26, R49, 0x40004, R26, 0xf8, !PT ;  /* 0x00040004311a7812 */ /* 0x000fe200078ef81a */
        /* <DEDUP_REMOVED lines=12> */
[----:B------:R-:W-:Y:S02]  /*1e2b0*/  LOP3.LUT R28, R51, 0x40004, R28, 0xf8, !PT ;  /* 0x00040004331c7812 */ /* 0x000fe400078ef81c */
[----:B------:R-:W-:Y:S02]  /*1e2c0*/  LOP3.LUT R51, R46, 0x64006400, RZ, 0xfc, !PT ;  /* 0x640064002e337812 */ /* 0x000fe400078efcff */
[----:B------:R-:W-:Y:S01]  /*1e2d0*/  LOP3.LUT R73, R8, 0x64006400, RZ, 0xfc, !PT ;  /* 0x6400640008497812 */ /* 0x000fe200078efcff */
[----:B------:R-:W-:Y:S01]  /*1e2e0*/  HFMA2 R8, R3, R0.H1_H1, -132, -132 ;  /* 0xd820d82003087431 */ /* 0x000fe20000060000 */
[----:B------:R-:W-:Y:S02]  /*1e2f0*/  LOP3.LUT R23, R50, 0x40004, R23, 0xf8, !PT ;  /* 0x0004000432177812 */ /* 0x000fe400078ef817 */
[----:B------:R-:W-:-:S02]  /*1e300*/  LOP3.LUT R31, R4, 0x64006400, RZ, 0xfc, !PT ;  /* 0x64006400041f7812 */ /* 0x000fc400078efcff */
[----:B------:R-:W-:Y:S02]  /*1e310*/  LOP3.LUT R53, R6, 0x64006400, RZ, 0xfc, !PT ;  /* 0x6400640006357812 */ /* 0x000fe400078efcff */
[----:B------:R-:W-:Y:S02]  /*1e320*/  LOP3.LUT R50, R60, 0x1c001c0, RZ, 0xc0, !PT ;  /* 0x01c001c03c327812 */ /* 0x000fe400078ec0ff */
[----:B------:R-:W-:Y:S02]  /*1e330*/  LOP3.LUT R3, R2, 0x64006400, RZ, 0xfc, !PT ;  /* 0x6400640002037812 */ /* 0x000fe400078efcff */
[----:B------:R-:W-:Y:S01]  /*1e340*/  LOP3.LUT R4, R56, 0x1c001c0, RZ, 0xc0, !PT ;  /* 0x01c001c038047812 */ /* 0x000fe200078ec0ff */
[-C--:B------:R-:W-:Y:S01]  /*1e350*/  HFMA2 R46, R7, R0.reuse.H1_H1, -132, -132 ;  /* 0xd820d820072e7431 */ /* 0x080fe20000060000 */
[----:B------:R-:W-:Y:S01]  /*1e360*/  LOP3.LUT R71, R48, 0x64006400, RZ, 0xfc, !PT ;  /* 0x6400640030477812 */ /* 0x000fe200078efcff */
[----:B------:R-:W-:Y:S01]  /*1e370*/  HFMA2 R48, R51, R0.H1_H1, -132, -132 ;  /* 0xd820d82033307431 */ /* 0x000fe20000060000 */
[----:B------:R-:W-:-:S02]  /*1e380*/  LOP3.LUT R52, R65, 0x1c001c0, RZ, 0xc0, !PT ;  /* 0x01c001c041347812 */ /* 0x000fc400078ec0ff */
[----:B------:R-:W-:Y:S01]  /*1e390*/  LOP3.LUT R2, R35, 0x1c001c0, RZ, 0xc0, !PT ;  /* 0x01c001c023027812 */ /* 0x000fe200078ec0ff */
[-C--:B------:R-:W-:Y:S01]  /*1e3a0*/  HFMA2 R7, R31, R0.reuse.H1_H1, -132, -132 ;  /* 0xd820d8201f077431 */ /* 0x080fe20000060000 */
[----:B------:R-:W-:Y:S01]  /*1e3b0*/  LOP3.LUT R59, R47, 0x64006400, RZ, 0xfc, !PT ;  /* 0x640064002f3b7812 */ /* 0x000fe200078efcff */
[-C--:B------:R-:W-:Y:S01]  /*1e3c0*/  HFMA2 R6, R53, R0.reuse.H1_H1, -132, -132 ;  /* 0xd820d82035067431 */ /* 0x080fe20000060000 */
[----:B------:R-:W-:Y:S01]  /*1e3d0*/  LOP3.LUT R51, R50, 0x64006400, RZ, 0xfc, !PT ;  /* 0x6400640032337812 */ /* 0x000fe200078efcff */
[----:B------:R-:W-:Y:S01]  /*1e3e0*/  HFMA2 R74, R3, R0.H0_H0, -20, -20 ;  /* 0xcd00cd00034a7431 */ /* 0x000fe20000040000 */
[----:B------:R-:W-:Y:S02]  /*1e3f0*/  LOP3.LUT R47, R41, 0x380038, RZ, 0xc0, !PT ;  /* 0x00380038292f7812 */ /* 0x000fe400078ec0ff */
[----:B------:R-:W-:Y:S02]  /*1e400*/  LOP3.LUT R31, R4, 0x64006400, RZ, 0xfc, !PT ;  /* 0x64006400041f7812 */ /* 0x000fe400078efcff */
[----:B------:R-:W-:-:S02]  /*1e410*/  LOP3.LUT R53, R52, 0x64006400, RZ, 0xfc, !PT ;  /* 0x6400640034357812 */ /* 0x000fc400078efcff */
[----:B------:R-:W-:Y:S02]  /*1e420*/  LOP3.LUT R4, R36, 0x1c001c0, RZ, 0xc0, !PT ;  /* 0x01c001c024047812 */ /* 0x000fe400078ec0ff */
[----:B------:R-:W-:Y:S02]  /*1e430*/  LOP3.LUT R3, R2, 0x64006400, RZ, 0xfc, !PT ;  /* 0x6400640002037812 */ /* 0x000fe400078efcff */
[----:B------:R-:W-:Y:S01]  /*1e440*/  LOP3.LUT R2, R25, 0x1c001c0, RZ, 0xc0, !PT ;  /* 0x01c001c019027812 */ /* 0x000fe200078ec0ff */
[-C--:B------:R-:W-:Y:S01]  /*1e450*/  HFMA2 R66, R51, R0.reuse.H0_H0, -20, -20 ;  /* 0xcd00cd0033427431 */ /* 0x080fe20000040000 */
[----:B------:R-:W-:Y:S02]  /*1e460*/  LOP3.LUT R50, R38, 0x1c001c0, RZ, 0xc0, !PT ;  /* 0x01c001c026327812 */ /* 0x000fe400078ec0ff */
[----:B------:R-:W-:Y:S02]  /*1e470*/  LOP3.LUT R52, R41, 0x1c001c0, RZ, 0xc0, !PT ;  /* 0x01c001c029347812 */ /* 0x000fe400078ec0ff */
[----:B------:R-:W-:Y:S01]  /*1e480*/  ISETP.NE.AND P0, PT, R98, RZ, PT ;  /* 0x000000ff6200720c */ /* 0x000fe20003f05270 */
[-C--:B------:R-:W-:Y:S01]  /*1e490*/  HFMA2 R58, R5, R0.reuse.H1_H1, -132, -132 ;  /* 0xd820d820053a7431 */ /* 0x080fe20000060000 */
[----:B------:R-:W-:Y:S01]  /*1e4a0*/  LOP3.LUT R69, R47, 0x64006400, RZ, 0xfc, !PT ;  /* 0x640064002f457812 */ /* 0x000fe200078efcff */
[-C--:B------:R-:W-:Y:S01]  /*1e4b0*/  HFMA2 R70, R31, R0.reuse.H0_H0, -20, -20 ;  /* 0xcd00cd001f467431 */ /* 0x080fe20000040000 */
[----:B------:R-:W-:Y:S01]  /*1e4c0*/  LOP3.LUT R51, R4, 0x64006400, RZ, 0xfc, !PT ;  /* 0x6400640004337812 */ /* 0x000fe200078efcff */
[-C--:B------:R-:W-:Y:S01]  /*1e4d0*/  HFMA2 R5, R73, R0.reuse.H1_H1, -132, -132 ;  /* 0xd820d82049057431 */ /* 0x080fe20000060000 */
[----:B------:R-:W-:Y:S01]  /*1e4e0*/  LOP3.LUT R4, R32, 0x1c001c0, RZ, 0xc0, !PT ;  /* 0x01c001c020047812 */ /* 0x000fe200078ec0ff */
[----:B------:R-:W-:Y:S01]  /*1e4f0*/  HFMA2 R62, R53, R0.H0_H0, -20, -20 ;  /* 0xcd00cd00353e7431 */ /* 0x000fe20000040000 */
[----:B------:R-:W-:-:S02]  /*1e500*/  LOP3.LUT R31, R2, 0x64006400, RZ, 0xfc, !PT ;  /* 0x64006400021f7812 */ /* 0x000fc400078efcff */
[----:B------:R-:W-:Y:S01]  /*1e510*/  LOP3.LUT R60, R60, 0x70007, RZ, 0xc0, !PT ;  /* 0x000700073c3c7812 */ /* 0x000fe200078ec0ff */
[-C--:B------:R-:W-:Y:S01]  /*1e520*/  HFMA2 R64, R45, R0.reuse.H1_H1, -132, -132 ;  /* 0xd820d8202d407431 */ /* 0x080fe20000060000 */
[----:B------:R-:W-:Y:S02]  /*1e530*/  LOP3.LUT R53, R50, 0x64006400, RZ, 0xfc, !PT ;  /* 0x6400640032357812 */ /* 0x000fe400078efcff */
[----:B------:R-:W-:Y:S02]  /*1e540*/  LOP3.LUT R73, R52, 0x64006400, RZ, 0xfc, !PT ;  /* 0x6400640034497812 */ /* 0x000fe400078efcff */
[----:B------:R-:W-:Y:S01]  /*1e550*/  LOP3.LUT R65, R65, 0x70007, RZ, 0xc0, !PT ;  /* 0x0007000741417812 */ /* 0x000fe200078ec0ff */
[----:B------:R-:W-:Y:S01]  /*1e560*/  HFMA2 R45, R69, R0.H1_H1, -132, -132 ;  /* 0xd820d820452d7431 */ /* 0x000fe20000060000 */
[----:B------:R-:W-:Y:S02]  /*1e570*/  LOP3.LUT R50, R34, 0x1c001c0, RZ, 0xc0, !PT ;  /* 0x01c001c022327812 */ /* 0x000fe400078ec0ff */
[----:B------:R-:W-:-:S02]  /*1e580*/  LOP3.LUT R52, R30, 0x1c001c0, RZ, 0xc0, !PT ;  /* 0x01c001c01e347812 */ /* 0x000fc400078ec0ff */
[----:B------:R-:W-:Y:S02]  /*1e590*/  LOP3.LUT R55, R55, 0x70007, RZ, 0xc0, !PT ;  /* 0x0007000737377812 */ /* 0x000fe400078ec0ff */
        /* <DEDUP_REMOVED lines=47> */
[-C--:B------:R-:W-:Y:S02]  /*1e890*/  HFMA2 R53, R73, R0.reuse.H0_H0, -20, -20 ;  /* 0xcd00cd0049357431 */ /* 0x080fe40000040000 */
[----:B------:R-:W-:Y:S02]  /*1e8a0*/  HADD2 R86, R61, -1028, -1028 ;  /* 0xe404e4043d567430 */ /* 0x000fe40000000000 */
[----:B------:R-:W-:Y:S02]  /*1e8b0*/  HADD2 R76, R65, -1028, -1028 ;  /* 0xe404e404414c7430 */ /* 0x000fe40000000000 */
[----:B------:R-:W-:Y:S02]  /*1e8c0*/  HADD2 R60, R54, -1028, -1028 ;  /* 0xe404e404363c7430 */ /* 0x000fe40000000000 */
[----:B------:R-:W-:-:S02]  /*1e8d0*/  HFMA2 R89, R89, R0.H1_H1, -132, -132 ;  /* 0xd820d82059597431 */ /* 0x000fc40000060000 */
        /* <DEDUP_REMOVED lines=20> */
[----:B------:R-:W-:Y:S02]  /*1ea20*/  HFMA2 R0, R103, R0.H0_H0, -20, -20 ;  /* 0xcd00cd0067007431 */ /* 0x000fe40000040000 */
        /* <DEDUP_REMOVED lines=91> */
.L_x_1717:
        /* <DEDUP_REMOVED lines=77> */
.L_x_1718:
        /* <DEDUP_REMOVED lines=77> */
.L_x_1719:
        /* <DEDUP_REMOVED lines=77> */
.L_x_1720:
[----:B------:R-:W0:Y:S01]  /*1fe50*/  LDS.128 R36, [UR4+0x200] ;  /* 0x00020004ff247984 */ /* 0x000e220008000c00 */
[----:B------:R-:W-:Y:S01]  /*1fe60*/  IMAD.WIDE R102, R105, 0x4, R106 ;  /* 0x0000000469667825 */ /* 0x000fe200078e026a */
[----:B------:R-:W-:Y:S02]  /*1fe70*/  MOV R105, R27 ;  /* 0x0000001b00697202 */ /* 0x000fe40000000f00 */
[----:B------:R-:W1:Y:S01]  /*1fe80*/  LDS.128 R32, [UR4+0x210] ;  /* 0x00021004ff207984 */ /* 0x000e620008000c00 */
[----:B------:R-:W-:Y:S01]  /*1fe90*/  IMAD.MOV.U32 R112, RZ, RZ, R25 ;  /* 0x000000ffff707224 */ /* 0x000fe200078e0019 */
[----:B------:R-:W-:Y:S01]  /*1fea0*/  MOV R110, R24 ;  /* 0x00000018006e7202 */ /* 0x000fe20000000f00 */
[----:B------:R-:W-:Y:S01]  /*1feb0*/  IMAD.MOV.U32 R114, RZ, RZ, R26 ;  /* 0x000000ffff727224 */ /* 0x000fe200078e001a */
        /* <DEDUP_REMOVED lines=12> */
[-C--:B------:R-:W-:Y:S02]  /*1ff80*/  HFMA2.MMA R36, R88, R38.reuse, R28 ;  /* 0x0000002658247235 */ /* 0x080fe4000000001c */
[----:B------:R-:W-:Y:S01]  /*1ff90*/  HFMA2.MMA R104, R80, R38, R30 ;  /* 0x0000002650687235 */ /* 0x000fe2000000001e */
[----:B------:R-:W-:Y:S02]  /*1ffa0*/  HFMA2 R38, R76, R38, R37 ;  /* 0x000000264c267231 */ /* 0x000fe40000000025 */
[-C--:B------:R-:W-:Y:S01]  /*1ffb0*/  HFMA2 R100, R83, R39.reuse, R100 ;  /* 0x0000002753647231 */ /* 0x080fe20000000064 */
[----:B------:R-:W0:Y:S01]  /*1ffc0*/  LDS.128 R28, [UR4+0x220] ;  /* 0x00022004ff1c7984 */ /* 0x000e220008000c00 */
        /* <DEDUP_REMOVED lines=36> */
[----:B------:R-:W-:Y:S01]  /*20210*/  HFMA2.MMA R104, R48, R31, R104 ;  /* 0x0000001f30687235 */ /* 0x000fe20000000068 */
[----:B-1----:R-:W-:-:S03]  /*20220*/  HFMA2 R106, R40, R36, R100 ;  /* 0x00000024286a7231 */ /* 0x002fc60000000064 */
[-C--:B------:R-:W-:Y:S01]  /*20230*/  HFMA2.MMA R27, R105, R36.reuse, R28 ;  /* 0x00000024691b7235 */ /* 0x080fe2000000001c */
[----:B------:R-:W-:Y:S01]  /*20240*/  HFMA2 R108, R42, R36, R30 ;  /* 0x000000242a6c7231 */ /* 0x000fe2000000001e */
[----:B------:R-:W-:Y:S01]  /*20250*/  HFMA2.MMA R107, R41, R36, R104 ;  /* 0x00000024296b7235 */ /* 0x000fe20000000068 */
[----:B------:R-:W-:Y:S01]  /*20260*/  IMAD.MOV.U32 R100, RZ, RZ, R6 ;  /* 0x000000ffff647224 */ /* 0x000fe200078e0006 */
[----:B------:R-:W1:Y:S01]  /*20270*/  LDS.128 R28, [UR4+0x290] ;  /* 0x00029004ff1c7984 */ /* 0x000e620008000c00 */
[----:B------:R-:W-:Y:S01]  /*20280*/  IMAD.MOV.U32 R36, RZ, RZ, R7 ;  /* 0x000000ffff247224 */ /* 0x000fe200078e0007 */
[----:B------:R-:W-:Y:S01]  /*20290*/  MOV R104, R5 ;  /* 0x0000000500687202 */ /* 0x000fe20000000f00 */
[-C--:B------:R-:W-:Y:S02]  /*202a0*/  HFMA2.MMA R27, R8, R37.reuse, R27 ;  /* 0x00000025081b7235 */ /* 0x080fe4000000001b */
[----:B------:R-:W-:Y:S01]  /*202b0*/  HFMA2.MMA R107, R100, R37, R107 ;  /* 0x00000025646b7235 */ /* 0x000fe2000000006b */
[----:B------:R-:W-:-:S02]  /*202c0*/  HFMA2 R106, R36, R37, R106 ;  /* 0x00000025246a7231 */ /* 0x000fc4000000006a */
[----:B------:R-:W-:Y:S01]  /*202d0*/  HFMA2 R108, R104, R37, R108 ;  /* 0x00000025686c7231 */ /* 0x000fe2000000006c */
[----:B------:R-:W-:Y:S01]  /*202e0*/  IMAD.MOV.U32 R37, RZ, RZ, R4 ;  /* 0x000000ffff257224 */ /* 0x000fe200078e0004 */
[-C--:B------:R-:W-:Y:S01]  /*202f0*/  HFMA2 R106, R3, R38.reuse, R106 ;  /* 0x00000026036a7231 */ /* 0x080fe2000000006a */
[-C--:B------:R-:W-:Y:S01]  /*20300*/  HFMA2.MMA R107, R2, R38.reuse, R107 ;  /* 0x00000026026b7235 */ /* 0x080fe2000000006b */
[----:B------:R-:W-:Y:S01]  /*20310*/  HFMA2 R109, R0, R38, R108 ;  /* 0x00000026006d7231 */ /* 0x000fe2000000006c */
[----:B------:R-:W-:Y:S01]  /*20320*/  IMAD.MOV.U32 R108, RZ, RZ, R23 ;  /* 0x000000ffff6c7224 */ /* 0x000fe200078e0017 */
[----:B------:R-:W2:Y:S01]  /*20330*/  LDS.128 R4, [UR4+0x2a0] ;  /* 0x0002a004ff047984 */ /* 0x000ea20008000c00 */
[----:B------:R-:W-:Y:S01]  /*20340*/  HFMA2.MMA R27, R37, R38, R27 ;  /* 0x00000026251b7235 */ /* 0x000fe2000000001b */
[-C--:B------:R-:W-:Y:S01]  /*20350*/  HFMA2 R38, R110, R39.reuse, R106 ;  /* 0x000000276e267231 */ /* 0x080fe2000000006a */
[----:B------:R-:W-:Y:S01]  /*20360*/  HFMA2.MMA R107, R112, R39, R107 ;  /* 0x00000027706b7235 */ /* 0x000fe2000000006b */
[----:B------:R-:W-:-:S02]  /*20370*/  HFMA2 R106, R114, R39, R109 ;  /* 0x00000027726a7231 */ /* 0x000fc4000000006d */
[----:B------:R-:W-:Y:S01]  /*20380*/  HADD2 R38, R38.H0_H0, R38.H1_H1 ;  /* 0x3000002626267230 */ /* 0x000fe20000000800 */
[----:B------:R-:W-:Y:S01]  /*20390*/  HFMA2.MMA R23, R108, R39, R27 ;  /* 0x000000276c177235 */ /* 0x000fe2000000001b */
[----:B------:R-:W-:-:S05]  /*203a0*/  HADD2 R106, R106.H0_H0, R106.H1_H1 ;  /* 0x3000006a6a6a7230 */ /* 0x000fca0000000800 */
[----:B------:R-:W-:Y:S01]  /*203b0*/  HADD2 R39, R107.H0_H0, R107.H1_H1 ;  /* 0x3000006b6b277230 */ /* 0x000fe20000000800 */
[-C--:B0-----:R-:W-:Y:S01]  /*203c0*/  HFMA2.MMA R24, R90, R32.reuse, RZ ;  /* 0x000000205a187235 */ /* 0x081fe200000000ff */
[-C--:B------:R-:W-:Y:S01]  /*203d0*/  HFMA2 R25, R86, R32.reuse, RZ.H0_H0 ;  /* 0x0000002056197231 */ /* 0x080fe200000400ff */
[----:B------:R-:W-:Y:S01]  /*203e0*/  HFMA2.MMA R26, R82, R32, RZ ;  /* 0x00000020521a7235 */ /* 0x000fe200000000ff */
[----:B------:R-:W-:Y:S01]  /*203f0*/  HFMA2 R27, R78, R32, RZ.H0_H0 ;  /* 0x000000204e1b7231 */ /* 0x000fe200000400ff */
[----:B------:R-:W-:Y:S01]  /*20400*/  PRMT R39, R39, 0x5410, R106 ;  /* 0x0000541027277816 */ /* 0x000fe2000000006a */
[-C--:B------:R-:W-:Y:S01]  /*20410*/  HFMA2 R107, R85, R33.reuse, R25 ;  /* 0x00000021556b7231 */ /* 0x080fe20000000019 */
[-C--:B------:R-:W-:Y:S01]  /*20420*/  HFMA2.MMA R32, R89, R33.reuse, R24 ;  /* 0x0000002159207235 */ /* 0x080fe20000000018 */
[----:B------:R-:W-:Y:S01]  /*20430*/  HADD2 R23, R23.H0_H0, R23.H1_H1 ;  /* 0x3000001717177230 */ /* 0x000fe20000000800 */
[----:B------:R-:W-:Y:S01]  /*20440*/  HFMA2.MMA R109, R81, R33, R26 ;  /* 0x00000021516d7235 */ /* 0x000fe2000000001a */
[----:B------:R-:W-:-:S02]  /*20450*/  HFMA2 R33, R77, R33, R27 ;  /* 0x000000214d217231 */ /* 0x000fc4000000001b */
[-C--:B------:R-:W-:Y:S01]  /*20460*/  HFMA2 R107, R84, R34.reuse, R107 ;  /* 0x00000022546b7231 */ /* 0x080fe2000000006b */
[-C--:B------:R-:W-:Y:S01]  /*20470*/  HFMA2.MMA R32, R88, R34.reuse, R32 ;  /* 0x0000002258207235 */ /* 0x080fe20000000020 */
[----:B------:R-:W0:Y:S01]  /*20480*/  LDS.128 R24, [UR4+0x2b0] ;  /* 0x0002b004ff187984 */ /* 0x000e220008000c00 */
[----:B------:R-:W-:Y:S01]  /*20490*/  HFMA2.MMA R109, R80, R34, R109 ;  /* 0x00000022506d7235 */ /* 0x000fe2000000006d */
[----:B------:R-:W-:Y:S01]  /*204a0*/  HFMA2 R34, R76, R34, R33 ;  /* 0x000000224c227231 */ /* 0x000fe20000000021 */
[----:B------:R-:W-:Y:S01]  /*204b0*/  PRMT R23, R23, 0x5410, R38 ;  /* 0x0000541017177816 */ /* 0x000fe20000000026 */
[-C--:B------:R-:W-:Y:S01]  /*204c0*/  HFMA2 R107, R83, R35.reuse, R107 ;  /* 0x00000023536b7231 */ /* 0x080fe2000000006b */
[-C--:B------:R-:W-:Y:S01]  /*204d0*/  HFMA2.MMA R32, R87, R35.reuse, R32 ;  /* 0x0000002357207235 */ /* 0x080fe20000000020 */
[----:B------:R-:W-:Y:S01]  /*204e0*/  HFMA2 R34, R75, R35, R34 ;  /* 0x000000234b227231 */ /* 0x000fe20000000022 */
[----:B------:R-:W-:Y:S01]  /*204f0*/  HFMA2.MMA R33, R79, R35, R109 ;  /* 0x000000234f217235 */ /* 0x000fe2000000006d */
[----:B-1----:R-:W-:Y:S01]  /*20500*/  HFMA2 R107, R70, R28, R107 ;  /* 0x0000001c466b7231 */ /* 0x002fe2000000006b */
[----:B------:R-:W-:Y:S01]  /*20510*/  HFMA2.MMA R14, R23, R92, R14 ;  /* 0x0000005c170e7235 */ /* 0x000fe2000000000e */
[----:B------:R-:W-:Y:S01]  /*20520*/  HFMA2 R13, R39, R91, R13 ;  /* 0x0000005b270d7231 */ /* 0x000fe2000000000d */
[----:B------:R-:W-:-:S02]  /*20530*/  HFMA2.MMA R32, R74, R28, R32 ;  /* 0x0000001c4a207235 */ /* 0x000fc40000000020 */
[----:B------:R-:W-:Y:S01]  /*20540*/  HFMA2.MMA R33, R66, R28, R33 ;  /* 0x0000001c42217235 */ /* 0x000fe20000000021 */
[----:B------:R-:W-:Y:S02]  /*20550*/  HFMA2 R28, R62, R28, R34 ;  /* 0x0000001c3e1c7231 */ /* 0x000fe40000000022 */
[-C--:B------:R-:W-:Y:S01]  /*20560*/  HFMA2 R34, R69, R29.reuse, R107 ;  /* 0x0000001d45227231 */ /* 0x080fe2000000006b */
[-C--:B------:R-:W-:Y:S02]  /*20570*/  HFMA2.MMA R32, R73, R29.reuse, R32 ;  /* 0x0000001d49207235 */ /* 0x080fe40000000020 */
[----:B------:R-:W-:Y:S01]  /*20580*/  HFMA2.MMA R33, R65, R29, R33 ;  /* 0x0000001d41217235 */ /* 0x000fe20000000021 */
[----:B------:R-:W-:Y:S02]  /*20590*/  HFMA2 R29, R60, R29, R28 ;  /* 0x0000001d3c1d7231 */ /* 0x000fe4000000001c */
        /* <DEDUP_REMOVED lines=9> */
[-C--:B--2---:R-:W-:Y:S02]  /*20630*/  HFMA2 R107, R43, R4.reuse, R107 ;  /* 0x000000042b6b7231 */ /* 0x084fe4000000006b */
        /* <DEDUP_REMOVED lines=9> */
[-C--:B------:R-:W-:Y:S01]  /*206d0*/  HFMA2.MMA R4, R54, R6.reuse, R29 ;  /* 0x0000000636047235 */ /* 0x080fe2000000001d */
[----:B0-----:R-:W-:Y:S01]  /*206e0*/  HFMA2 R107, R40, R24, R107 ;  /* 0x00000018286b7231 */ /* 0x001fe2000000006b */
[----:B------:R-:W-:Y:S01]  /*206f0*/  HFMA2.MMA R5, R56, R6, R28 ;  /* 0x0000000638057235 */ /* 0x000fe2000000001c */
[----:B------:R-:W-:Y:S02]  /*20700*/  HFMA2 R6, R57, R6, R30 ;  /* 0x0000000639067231 */ /* 0x000fe4000000001e */
[----:B------:R-:W-:Y:S01]  /*20710*/  HFMA2 R107, R36, R25, R107 ;  /* 0x00000019246b7231 */ /* 0x000fe2000000006b */
[----:B------:R-:W0:Y:S01]  /*20720*/  LDS.128 R28, [UR4+0x310] ;  /* 0x00031004ff1c7984 */ /* 0x000e220008000c00 */
        /* <DEDUP_REMOVED lines=8> */
[----:B------:R-:W-:Y:S02]  /*207b0*/  HFMA2 R6, R104, R25, R6 ;  /* 0x0000001968067231 */ /* 0x000fe40000000006 */
[----:B------:R-:W-:Y:S01]  /*207c0*/  HADD2 R109, R109.H0_H0, R109.H1_H1 ;  /* 0x3000006d6d6d7230 */ /* 0x000fe20000000800 */
[-C--:B------:R-:W-:Y:S02]  /*207d0*/  HFMA2.MMA R4, R8, R25.reuse, R4 ;  /* 0x0000001908047235 */ /* 0x080fe40000000004 */
[----:B------:R-:W-:Y:S01]  /*207e0*/  HFMA2.MMA R5, R100, R25, R5 ;  /* 0x0000001964057235 */ /* 0x000fe20000000005 */
[----:B-1----:R-:W-:Y:S01]  /*207f0*/  HFMA2 R86, R86, R32, RZ.H0_H0 ;  /* 0x0000002056567231 */ /* 0x002fe200000400ff */
[----:B------:R-:W-:-:S02]  /*20800*/  HFMA2.MMA R90, R90, R32, RZ ;  /* 0x000000205a5a7235 */ /* 0x000fc400000000ff */
        /* <DEDUP_REMOVED lines=21> */
[----:B------:R-:W-:-:S02]  /*20960*/  HADD2 R107, R24.H0_H0, R24.H1_H1 ;  /* 0x30000018186b7230 */ /* 0x000fc40000000800 */
[----:B------:R-:W-:Y:S01]  /*20970*/  HADD2 R113, R26.H0_H0, R26.H1_H1 ;  /* 0x3000001a1a717230 */ /* 0x000fe20000000800 */
[-C--:B0-----:R-:W-:Y:S01]  /*20980*/  HFMA2.MMA R90, R74, R28.reuse, R90 ;  /* 0x0000001c4a5a7235 */ /* 0x081fe2000000005a */
[-C--:B------:R-:W-:Y:S01]  /*20990*/  HFMA2 R86, R70, R28.reuse, R86 ;  /* 0x0000001c46567231 */ /* 0x080fe20000000056 */
[----:B------:R-:W-:Y:S01]  /*209a0*/  HFMA2.MMA R33, R66, R28, R33 ;  /* 0x0000001c42217235 */ /* 0x000fe20000000021 */
[----:B------:R-:W-:Y:S01]  /*209b0*/  HADD2 R111, R25.H0_H0, R25.H1_H1 ;  /* 0x30000019196f7230 */ /* 0x000fe20000000800 */
[----:B------:R-:W-:Y:S01]  /*209c0*/  PRMT R107, R107, 0x5410, R109 ;  /* 0x000054106b6b7816 */ /* 0x000fe2000000006d */
[----:B------:R-:W0:Y:S01]  /*209d0*/  LDS.128 R24, [UR4+0x330] ;  /* 0x00033004ff187984 */ /* 0x000e220008000c00 */
        /* <DEDUP_REMOVED lines=15> */
[----:B------:R-:W-:Y:S01]  /*20ad0*/  HFMA2 R11, R111, R91, R11 ;  /* 0x0000005b6f0b7231 */ /* 0x000fe2000000000b */
[----:B------:R-:W-:Y:S01]  /*20ae0*/  HFMA2.MMA R12, R107, R92, R12 ;  /* 0x0000005c6b0c7235 */ /* 0x000fe2000000000c */
[----:B-1----:R-:W-:Y:S01]  /*20af0*/  HFMA2 R34, R43, R4, R34 ;  /* 0x000000042b227231 */ /* 0x002fe20000000022 */
[----:B------:R-:W-:-:S02]  /*20b00*/  HFMA2.MMA R29, R58, R4, R29 ;  /* 0x000000043a1d7235 */ /* 0x000fc4000000001d */
        /* <DEDUP_REMOVED lines=14> */
[-C--:B0-----:R-:W-:Y:S01]  /*20bf0*/  HFMA2 R34, R40, R24.reuse, R34 ;  /* 0x0000001828227231 */ /* 0x081fe20000000022 */
        /* <DEDUP_REMOVED lines=13> */
[----:B------:R-:W-:Y:S01]  /*20cd0*/  HADD2 R28, R57.H0_H0, R57.H1_H1 ;  /* 0x30000039391c7230 */ /* 0x000fe20000000800 */
[-C--:B------:R-:W-:Y:S02]  /*20ce0*/  HFMA2.MMA R54, R108, R27.reuse, R54 ;  /* 0x0000001b6c367235 */ /* 0x080fe40000000036 */
[----:B------:R-:W-:Y:S01]  /*20cf0*/  HFMA2.MMA R56, R112, R27, R56 ;  /* 0x0000001b70387235 */ /* 0x000fe20000000038 */
[----:B------:R-:W-:-:S07]  /*20d00*/  HADD2 R27, R55.H0_H0, R55.H1_H1 ;  /* 0x30000037371b7230 */ /* 0x000fce0000000800 */
[----:B------:R-:W-:Y:S02]  /*20d10*/  HADD2 R54, R54.H0_H0, R54.H1_H1 ;  /* 0x3000003636367230 */ /* 0x000fe40000000800 */
[----:B------:R-:W-:-:S03]  /*20d20*/  HADD2 R56, R56.H0_H0, R56.H1_H1 ;  /* 0x3000003838387230 */ /* 0x000fc60000000800 */
[----:B------:R-:W-:Y:S02]  /*20d30*/  PRMT R54, R54, 0x5410, R27 ;  /* 0x0000541036367816 */ /* 0x000fe4000000001b */
[----:B------:R-:W-:-:S04]  /*20d40*/  PRMT R56, R56, 0x5410, R28 ;  /* 0x0000541038387816 */ /* 0x000fc8000000001c */
[----:B------:R-:W-:Y:S01]  /*20d50*/  HFMA2.MMA R10, R54, R92, R10 ;  /* 0x0000005c360a7235 */ /* 0x000fe2000000000a */
[----:B------:R-:W-:Y:S01]  /*20d60*/  HFMA2 R9, R56, R91, R9 ;  /* 0x0000005b38097231 */ /* 0x000fe20000000009 */
[----:B------:R-:W-:Y:S05]  /*20d70*/  @!P0 BRA P1, `(.L_x_1721) ;  /* 0xffffcdf000008947 */ /* 0x000fea000083ffff */
.L_x_1716:
[----:B------:R-:W-:-:S04]  /*20d80*/  ISETP.GE.AND P0, PT, R96, R101, PT ;  /* 0x000000656000720c */ /* 0x000fc80003f06270 */
[----:B------:R-:W-:-:S13]  /*20d90*/  ISETP.GE.OR P0, PT, R96, c[0x0][0x1bc], P0 ;  /* 0x00006f0060007a0c */ /* 0x000fda0000706670 */
[----:B------:R-:W-:Y:S05]  /*20da0*/  @P0 BRA `(.L_x_1722) ;  /* 0x00001b4000000947 */ /* 0x000fea0003800000 */
[----:B------:R-:W-:-:S04]  /*20db0*/  MOV R23, c[0x0][0x18c] ;  /* 0x0000630000177a02 */ /* 0x000fc80000000f00 */
[----:B------:R-:W-:-:S04]  /*20dc0*/  SHF.R.S32.HI R0, RZ, 0x1f, R23 ;  /* 0x0000001fff007819 */ /* 0x000fc80000011417 */
[----:B------:R-:W-:Y:S02]  /*20dd0*/  SHF.L.U64.HI R3, R23, 0x2, R0 ;  /* 0x0000000217037819 */ /* 0x000fe40000010200 */
.L_x_1727:
[----:B------:R-:W-:Y:S01]  /*20de0*/  ISETP.NE.AND P0, PT, R96, R93, PT ;  /* 0x0000005d6000720c */ /* 0x000fe20003f05270 */
[----:B------:R-:W-:Y:S01]  /*20df0*/  IMAD.MOV.U32 R4, RZ, RZ, R102 ;  /* 0x000000ffff047224 */ /* 0x000fe200078e0066 */
[----:B------:R-:W-:-:S06]  /*20e00*/  MOV R5, R103 ;  /* 0x0000006700057202 */ /* 0x000fcc0000000f00 */
[----:B------:R-:W2:Y:S05]  /*20e10*/  LDG.E.128.CONSTANT R4, [R4.64] ;  /* 0x0000000604047981 */ /* 0x000eaa000c1e9d00 */
[----:B------:R-:W-:-:S05]  /*20e20*/  @!P0 IADD3 R94, R94, 0x1, RZ ;  /* 0x000000015e5e8810 */ /* 0x000fca0007ffe0ff */
[----:B------:R-:W-:-:S06]  /*20e30*/  @!P0 IMAD R26, R94, 0x8, R1 ;  /* 0x000000085e1a8824 */ /* 0x000fcc00078e0201 */
[----:B------:R-:W3:Y:S01]  /*20e40*/  @!P0 LDL.64 R26, [R26] ;  /* 0x000000001a1a8983 */ /* 0x000ee20000100a00 */
[----:B------:R-:W-:Y:S01]  /*20e50*/  HFMA2.MMA R0, -RZ, RZ, 0, 0.0625 ;  /* 0x00002c00ff007435 */ /* 0x000fe200000001ff */
[----:B------:R-:W-:Y:S01]  /*20e60*/  @!P0 LEA R24, R96, 0x1, 0x1 ;  /* 0x0000000160188811 */ /* 0x000fe200078e08ff */
[----:B------:R-:W-:Y:S02]  /*20e70*/  @!P0 IMAD.MOV.U32 R25, RZ, RZ, 0x2 ;  /* 0x00000002ff198424 */ /* 0x000fe400078e00ff */
[----:B------:R-:W-:Y:S02]  /*20e80*/  IMAD.MOV.U32 R35, RZ, RZ, 0x3400 ;  /* 0x00003400ff237424 */ /* 0x000fe400078e00ff */
[----:B------:R-:W-:-:S04]  /*20e90*/  @!P0 IMAD.WIDE R24, R24, R25, c[0x0][0x198] ;  /* 0x0000660018188625 */ /* 0x000fc800078e0219 */
[----:B------:R-:W-:Y:S01]  /*20ea0*/  PRMT R35, R0, 0x5410, R35 ;  /* 0x0000541000237816 */ /* 0x000fe20000000023 */
[----:B------:R0:W5:Y:S01]  /*20eb0*/  @!P0 LDG.E.U16.CONSTANT R29, [R24.64] ;  /* 0x00000006181d8981 */ /* 0x000162000c1e9500 */
[----:B------:R-:W-:Y:S01]  /*20ec0*/  IMAD.MOV.U32 R36, RZ, RZ, 0x2400 ;  /* 0x00002400ff247424 */ /* 0x000fe200078e00ff */
[----:B------:R-:W-:Y:S02]  /*20ed0*/  ISETP.NE.AND P1, PT, R98, RZ, PT ;  /* 0x000000ff6200720c */ /* 0x000fe40003f25270 */
[----:B------:R-:W-:Y:S02]  /*20ee0*/  ISETP.NE.AND P2, PT, R99, RZ, PT ;  /* 0x000000ff6300720c */ /* 0x000fe40003f45270 */
[----:B------:R-:W-:Y:S02]  /*20ef0*/  ISETP.NE.AND P3, PT, R97, RZ, PT ;  /* 0x000000ff6100720c */ /* 0x000fe40003f65270 */
[----:B------:R-:W-:Y:S02]  /*20f00*/  ISETP.NE.AND P4, PT, R95, RZ, PT ;  /* 0x000000ff5f00720c */ /* 0x000fe40003f85270 */
[----:B--2---:R-:W-:-:S02]  /*20f10*/  LOP3.LUT R0, R4, 0xc000c, RZ, 0xc0, !PT ;  /* 0x000c000c04007812 */ /* 0x004fc400078ec0ff */
[C---:B------:R-:W-:Y:S02]  /*20f20*/  LOP3.LUT R8, R5.reuse, 0xc000c, RZ, 0xc0, !PT ;  /* 0x000c000c05087812 */ /* 0x040fe400078ec0ff */
[----:B------:R-:W-:Y:S02]  /*20f30*/  LOP3.LUT R28, R5, 0xc000c0, RZ, 0xc0, !PT ;  /* 0x00c000c0051c7812 */ /* 0x000fe400078ec0ff */
[----:B------:R-:W-:Y:S02]  /*20f40*/  SHF.R.U32.HI R30, RZ, 0x8, R5 ;  /* 0x00000008ff1e7819 */ /* 0x000fe40000011605 */
[C---:B0-----:R-:W-:Y:S02]  /*20f50*/  LOP3.LUT R24, R4.reuse, 0x30003, RZ, 0xc0, !PT ;  /* 0x0003000304187812 */ /* 0x041fe400078ec0ff */
[----:B------:R-:W-:Y:S02]  /*20f60*/  LOP3.LUT R2, R4, 0x300030, RZ, 0xc0, !PT ;  /* 0x0030003004027812 */ /* 0x000fe400078ec0ff */
[----:B---3--:R-:W-:-:S02]  /*20f70*/  @!P0 PRMT R92, R26, 0x7610, R92 ;  /* 0x000076101a5c8816 */ /* 0x008fc4000000005c */
[----:B------:R-:W-:Y:S02]  /*20f80*/  @!P0 PRMT R91, R27, 0x7610, R91 ;  /* 0x000076101b5b8816 */ /* 0x000fe4000000005b */
[----:B------:R-:W-:Y:S02]  /*20f90*/  @!P0 PRMT R92, R92, 0x7610, R26 ;  /* 0x000076105c5c8816 */ /* 0x000fe4000000001a */
[----:B------:R-:W-:Y:S02]  /*20fa0*/  @!P0 PRMT R91, R91, 0x7610, R27 ;  /* 0x000076105b5b8816 */ /* 0x000fe4000000001b */
[C---:B------:R-:W-:Y:S02]  /*20fb0*/  LOP3.LUT R26, R5.reuse, 0x30003, RZ, 0xc0, !PT ;  /* 0x00030003051a7812 */ /* 0x040fe400078ec0ff */
[----:B------:R-:W-:Y:S02]  /*20fc0*/  LOP3.LUT R27, R5, 0x300030, RZ, 0xc0, !PT ;  /* 0x00300030051b7812 */ /* 0x000fe400078ec0ff */
[----:B------:R-:W-:-:S02]  /*20fd0*/  LOP3.LUT R25, R4, 0xc000c0, RZ, 0xc0, !PT ;  /* 0x00c000c004197812 */ /* 0x000fc400078ec0ff */
[----:B------:R-:W-:Y:S02]  /*20fe0*/  LOP3.LUT R5, R6, 0xc000c, RZ, 0xc0, !PT ;  /* 0x000c000c06057812 */ /* 0x000fe400078ec0ff */
[----:B------:R-:W-:Y:S02]  /*20ff0*/  SHF.R.U32.HI R4, RZ, 0x8, R4 ;  /* 0x00000008ff047819 */ /* 0x000fe40000011604 */
[----:B------:R-:W-:Y:S02]  /*21000*/  SHF.R.U32.HI R41, RZ, 0x8, R6 ;  /* 0x00000008ff297819 */ /* 0x000fe40000011606 */
[----:B------:R-:W-:Y:S02]  /*21010*/  LOP3.LUT R0, R0, 0x64006400, RZ, 0xfc, !PT ;  /* 0x6400640000007812 */ /* 0x000fe400078efcff */
[C---:B------:R-:W-:Y:S02]  /*21020*/  LOP3.LUT R31, R6.reuse, 0x30003, RZ, 0xc0, !PT ;  /* 0x00030003061f7812 */ /* 0x040fe400078ec0ff */
[----:B------:R-:W-:-:S02]  /*21030*/  LOP3.LUT R32, R6, 0x300030, RZ, 0xc0, !PT ;  /* 0x0030003006207812 */ /* 0x000fc400078ec0ff */
[----:B------:R-:W-:Y:S02]  /*21040*/  LOP3.LUT R33, R6, 0xc000c0, RZ, 0xc0, !PT ;  /* 0x00c000c006217812 */ /* 0x000fe400078ec0ff */
[----:B------:R-:W-:Y:S02]  /*21050*/  LOP3.LUT R6, R7, 0xc000c, RZ, 0xc0, !PT ;  /* 0x000c000c07067812 */ /* 0x000fe400078ec0ff */
[----:B------:R-:W-:Y:S02]  /*21060*/  LOP3.LUT R50, R5, 0x64006400, RZ, 0xfc, !PT ;  /* 0x6400640005327812 */ /* 0x000fe400078efcff */
[C---:B------:R-:W-:Y:S02]  /*21070*/  LOP3.LUT R42, R7.reuse, 0x30003, RZ, 0xc0, !PT ;  /* 0x00030003072a7812 */ /* 0x040fe400078ec0ff */
[C---:B------:R-:W-:Y:S02]  /*21080*/  LOP3.LUT R34, R7.reuse, 0x300030, RZ, 0xc0, !PT ;  /* 0x0030003007227812 */ /* 0x040fe400078ec0ff */
[----:B------:R-:W-:-:S02]  /*21090*/  LOP3.LUT R43, R7, 0xc000c0, RZ, 0xc0, !PT ;  /* 0x00c000c0072b7812 */ /* 0x000fc400078ec0ff */
[----:B------:R-:W-:Y:S02]  /*210a0*/  SHF.R.U32.HI R44, RZ, 0x8, R7 ;  /* 0x00000008ff2c7819 */ /* 0x000fe40000011607 */
        /* <DEDUP_REMOVED lines=14> */
[-C--:B------:R-:W-:Y:S01]  /*21190*/  HFMA2 R37, R5, R35.reuse.H1_H1, -258, -258 ;  /* 0xdc08dc0805257431 */ /* 0x080fe20000060023 */
[----:B------:R-:W-:Y:S01]  /*211a0*/  LOP3.LUT R5, R30, 0x300030, RZ, 0xc0, !PT ;  /* 0x003000301e057812 */ /* 0x000fe200078ec0ff */
[-C--:B------:R-:W-:Y:S01]  /*211b0*/  HFMA2 R39, R7, R35.reuse.H1_H1, -258, -258 ;  /* 0xdc08dc0807277431 */ /* 0x080fe20000060023 */
[----:B------:R-:W-:Y:S01]  /*211c0*/  LOP3.LUT R7, R41, 0x300030, RZ, 0xc0, !PT ;  /* 0x0030003029077812 */ /* 0x000fe200078ec0ff */
[-C--:B------:R-:W-:Y:S01]  /*211d0*/  HFMA2 R49, R32, R35.reuse.H0_H0, -66, -66 ;  /* 0xd420d42020317431 */ /* 0x080fe20000040023 */
[----:B------:R-:W-:Y:S01]  /*211e0*/  LOP3.LUT R2, R2, 0x64006400, RZ, 0xfc, !PT ;  /* 0x6400640002027812 */ /* 0x000fe200078efcff */
[-C--:B------:R-:W-:Y:S01]  /*211f0*/  HFMA2 R32, R0, R35.reuse.H0_H0, -66, -66 ;  /* 0xd420d42000207431 */ /* 0x080fe20000040023 */
[----:B------:R-:W-:Y:S01]  /*21200*/  LOP3.LUT R0, R4, 0xc000c0, RZ, 0xc0, !PT ;  /* 0x00c000c004007812 */ /* 0x000fe200078ec0ff */
[-C--:B------:R-:W-:Y:S01]  /*21210*/  HFMA2 R55, R8, R35.reuse.H1_H1, -258, -258 ;  /* 0xdc08dc0808377431 */ /* 0x080fe20000060023 */
[----:B------:R-:W-:Y:S01]  /*21220*/  LOP3.LUT R46, R34, 0x64006400, RZ, 0xfc, !PT ;  /* 0x64006400222e7812 */ /* 0x000fe200078efcff */
[----:B------:R-:W-:Y:S01]  /*21230*/  HFMA2 R40, R6, R35.H1_H1, -258, -258 ;  /* 0xdc08dc0806287431 */ /* 0x000fe20000060023 */
        /* <DEDUP_REMOVED lines=11> */
[----:B------:R-:W-:Y:S01]  /*212f0*/  LOP3.LUT R28, R41, 0xc000c0, RZ, 0xc0, !PT ;  /* 0x00c000c0291c7812 */ /* 0x000fe200078ec0ff */
[----:B------:R-:W-:Y:S01]  /*21300*/  HFMA2 R0, R5, R36.H0_H0, -18, -18 ;  /* 0xcc80cc8005007431 */ /* 0x000fe20000040024 */
        /* <DEDUP_REMOVED lines=15> */
[----:B------:R-:W-:Y:S01]  /*21400*/  LOP3.LUT R24, R24, 0x64006400, RZ, 0xfc, !PT ;  /* 0x6400640018187812 */ /* 0x000fe200078efcff */
[-C--:B------:R-:W-:Y:S01]  /*21410*/  HFMA2 R38, R38, R35.reuse.H1_H1, -258, -258 ;  /* 0xdc08dc0826267431 */ /* 0x080fe20000060023 */
[----:B------:R-:W-:Y:S01]  /*21420*/  LOP3.LUT R26, R26, 0x64006400, RZ, 0xfc, !PT ;  /* 0x640064001a1a7812 */ /* 0x000fe200078efcff */
[-C--:B------:R-:W-:Y:S01]  /*21430*/  HFMA2 R46, R46, R35.reuse.H0_H0, -66, -66 ;  /* 0xd420d4202e2e7431 */ /* 0x080fe20000040023 */
[----:B------:R-:W-:Y:S01]  /*21440*/  LOP3.LUT R31, R31, 0x64006400, RZ, 0xfc, !PT ;  /* 0x640064001f1f7812 */ /* 0x000fe200078efcff */
[----:B------:R-:W-:Y:S01]  /*21450*/  HFMA2 R35, R52, R35.H0_H0, -66, -66 ;  /* 0xd420d42034237431 */ /* 0x000fe20000040023 */
[----:B------:R-:W-:Y:S01]  /*21460*/  LOP3.LUT R4, R4, 0x64006400, RZ, 0xfc, !PT ;  /* 0x6400640004047812 */ /* 0x000fe200078efcff */
[----:B------:R-:W-:Y:S01]  /*21470*/  HFMA2 R47, R33, R36.H0_H0, -18, -18 ;  /* 0xcc80cc80212f7431 */ /* 0x000fe20000040024 */
        /* <DEDUP_REMOVED lines=8> */
[----:B------:R-:W-:Y:S02]  /*21500*/  HFMA2 R36, R57, R36.H0_H0, -18, -18 ;  /* 0xcc80cc8039247431 */ /* 0x000fe40000040024 */
        /* <DEDUP_REMOVED lines=51> */
.L_x_1723:
        /* <DEDUP_REMOVED lines=43> */
.L_x_1724:
        /* <DEDUP_REMOVED lines=43> */
.L_x_1725:
[----:B-----5:R-:W-:Y:S01]  /*21da0*/  @!P0 IMAD.IADD R93, R29, 0x1, R96 ;  /* 0x000000011d5d8824 */ /* 0x020fe200078e0260 */
        /* <DEDUP_REMOVED lines=43> */
.L_x_1726:
[----:B------:R-:W0:Y:S01]  /*22060*/  LDS.128 R24, [UR4+0x200] ;  /* 0x00020004ff187984 */ /* 0x000e220008000c00 */
[----:B------:R-:W-:Y:S02]  /*22070*/  LEA R102, P0, R23, R102, 0x2 ;  /* 0x0000006617667211 */ /* 0x000fe400078010ff */
[----:B------:R-:W-:Y:S01]  /*22080*/  IADD3 R96, R96, 0x10, RZ ;  /* 0x0000001060607810 */ /* 0x000fe20007ffe0ff */
[----:B------:R-:W1:Y:S01]  /*22090*/  LDS.128 R28, [UR4+0x210] ;  /* 0x00021004ff1c7984 */ /* 0x000e620008000c00 */
        /* <DEDUP_REMOVED lines=16> */
[-C--:B------:R-:W-:Y:S01]  /*221a0*/  HFMA2.MMA R24, R54, R27.reuse, R24 ;  /* 0x0000001b36187235 */ /* 0x080fe20000000018 */
[----:B------:R-:W0:Y:S01]  /*221b0*/  LDS.128 R4, [UR4+0x280] ;  /* 0x00028004ff047984 */ /* 0x000e220008000c00 */
[----:B------:R-:W-:Y:S01]  /*221c0*/  HFMA2.MMA R26, R47, R27, R61 ;  /* 0x0000001b2f1a7235 */ /* 0x000fe2000000003d */
[----:B------:R-:W-:Y:S02]  /*221d0*/  HFMA2 R27, R45, R27, R62 ;  /* 0x0000001b2d1b7231 */ /* 0x000fe4000000003e */
[-C--:B-1----:R-:W-:Y:S01]  /*221e0*/  HFMA2 R62, R41, R28.reuse, R25 ;  /* 0x0000001c293e7231 */ /* 0x082fe20000000019 */
[-C--:B------:R-:W-:Y:S01]  /*221f0*/  HFMA2.MMA R61, R42, R28.reuse, R24 ;  /* 0x0000001c2a3d7235 */ /* 0x080fe20000000018 */
[----:B------:R-:W-:Y:S01]  /*22200*/  HFMA2 R65, R43, R28, R27 ;  /* 0x0000001c2b417231 */ /* 0x000fe2000000001b */
[----:B------:R-:W-:Y:S01]  /*22210*/  HFMA2.MMA R63, R44, R28, R26 ;  /* 0x0000001c2c3f7235 */ /* 0x000fe2000000001a */
[-C--:B------:R-:W-:Y:S02]  /*22220*/  HFMA2 R62, R40, R29.reuse, R62 ;  /* 0x0000001d283e7231 */ /* 0x080fe4000000003e */
[----:B------:R-:W-:Y:S01]  /*22230*/  HFMA2 R65, R38, R29, R65 ;  /* 0x0000001d26417231 */ /* 0x000fe20000000041 */
[-C--:B------:R-:W-:Y:S01]  /*22240*/  HFMA2.MMA R28, R37, R29.reuse, R61 ;  /* 0x0000001d251c7235 */ /* 0x080fe2000000003d */
[----:B------:R-:W-:Y:S01]  /*22250*/  IMAD.MOV.U32 R61, RZ, RZ, R32 ;  /* 0x000000ffff3d7224 */ /* 0x000fe200078e0020 */
[----:B------:R-:W-:Y:S01]  /*22260*/  HFMA2.MMA R64, R39, R29, R63 ;  /* 0x0000001d27407235 */ /* 0x000fe2000000003f */
[----:B------:R-:W-:Y:S01]  /*22270*/  HFMA2 R29, R2, R30, R62 ;  /* 0x0000001e021d7231 */ /* 0x000fe2000000003e */
[----:B------:R-:W-:Y:S01]  /*22280*/  IMAD.MOV.U32 R63, RZ, RZ, R35 ;  /* 0x000000ffff3f7224 */ /* 0x000fe200078e0023 */
[----:B------:R-:W-:Y:S01]  /*22290*/  MOV R62, R34 ;  /* 0x00000022003e7202 */ /* 0x000fe20000000f00 */
[----:B------:R-:W1:Y:S01]  /*222a0*/  LDS.128 R24, [UR4+0x290] ;  /* 0x00029004ff187984 */ /* 0x000e620008000c00 */
[----:B------:R-:W-:-:S02]  /*222b0*/  HFMA2.MMA R28, R61, R30, R28 ;  /* 0x0000001e3d1c7235 */ /* 0x000fc4000000001c */
[----:B------:R-:W-:Y:S01]  /*222c0*/  HFMA2.MMA R32, R8, R30, R64 ;  /* 0x0000001e08207235 */ /* 0x000fe20000000040 */
[----:B------:R-:W-:Y:S01]  /*222d0*/  IMAD.MOV.U32 R64, RZ, RZ, R33 ;  /* 0x000000ffff407224 */ /* 0x000fe200078e0021 */
[----:B------:R-:W-:Y:S02]  /*222e0*/  HFMA2 R65, R63, R30, R65 ;  /* 0x0000001e3f417231 */ /* 0x000fe40000000041 */
[-C--:B------:R-:W-:Y:S01]  /*222f0*/  HFMA2.MMA R28, R0, R31.reuse, R28 ;  /* 0x0000001f001c7235 */ /* 0x080fe2000000001c */
[-C--:B------:R-:W-:Y:S02]  /*22300*/  HFMA2 R29, R62, R31.reuse, R29 ;  /* 0x0000001f3e1d7231 */ /* 0x080fe4000000001d */
[----:B------:R-:W-:Y:S01]  /*22310*/  HFMA2.MMA R32, R64, R31, R32 ;  /* 0x0000001f40207235 */ /* 0x000fe20000000020 */
[----:B------:R-:W-:Y:S02]  /*22320*/  HFMA2 R68, R36, R31, R65 ;  /* 0x0000001f24447231 */ /* 0x000fe40000000041 */
[----:B------:R-:W-:-:S02]  /*22330*/  HADD2 R66, R29.H0_H0, R29.H1_H1 ;  /* 0x3000001d1d427230 */ /* 0x000fc40000000800 */
[----:B------:R-:W-:Y:S02]  /*22340*/  HADD2 R68, R68.H0_H0, R68.H1_H1 ;  /* 0x3000004444447230 */ /* 0x000fe40000000800 */
[----:B------:R-:W-:Y:S02]  /*22350*/  HADD2 R65, R28.H0_H0, R28.H1_H1 ;  /* 0x3000001c1c417230 */ /* 0x000fe40000000800 */
[----:B------:R-:W2:Y:S01]  /*22360*/  LDS.128 R28, [UR4+0x300] ;  /* 0x00030004ff1c7984 */ /* 0x000ea20008000c00 */
        /* <DEDUP_REMOVED lines=18> */
[-C--:B-1----:R-:W-:Y:S01]  /*22490*/  HFMA2 R5, R41, R24.reuse, R5 ;  /* 0x0000001829057231 */ /* 0x082fe20000000005 */
[----:B------:R-:W0:Y:S01]  /*224a0*/  LDS.128 R32, [UR4+0x310] ;  /* 0x00031004ff207984 */ /* 0x000e220008000c00 */
[-C--:B------:R-:W-:Y:S01]  /*224b0*/  HFMA2.MMA R4, R54, R7.reuse, R4 ;  /* 0x0000000736047235 */ /* 0x080fe20000000004 */
[----:B------:R-:W-:Y:S01]  /*224c0*/  HFMA2 R6, R45, R7, R6 ;  /* 0x000000072d067231 */ /* 0x000fe20000000006 */
[----:B------:R-:W-:Y:S01]  /*224d0*/  HFMA2.MMA R69, R47, R7, R69 ;  /* 0x000000072f457235 */ /* 0x000fe20000000045 */
[-C--:B------:R-:W-:Y:S01]  /*224e0*/  HFMA2 R5, R40, R25.reuse, R5 ;  /* 0x0000001928057231 */ /* 0x080fe20000000005 */
[----:B------:R-:W-:Y:S01]  /*224f0*/  UIADD3 UR4, UR4, 0x20, URZ ;  /* 0x0000002004047890 */ /* 0x000fe2000fffe03f */
        /* <DEDUP_REMOVED lines=9> */
[----:B------:R-:W-:Y:S01]  /*22590*/  HADD2 R5, R5.H0_H0, R5.H1_H1 ;  /* 0x3000000505057230 */ /* 0x000fe20000000800 */
[-C--:B--2---:R-:W-:Y:S01]  /*225a0*/  HFMA2.MMA R60, R60, R28.reuse, RZ ;  /* 0x0000001c3c3c7235 */ /* 0x084fe200000000ff */
[----:B------:R-:W-:Y:S01]  /*225b0*/  HFMA2 R6, R36, R27, R6 ;  /* 0x0000001b24067231 */ /* 0x000fe20000000006 */
[----:B------:R-:W-:Y:S01]  /*225c0*/  HFMA2.MMA R25, R58, R28, RZ ;  /* 0x0000001c3a197235 */ /* 0x000fe200000000ff */
[-C--:B------:R-:W-:Y:S01]  /*225d0*/  HFMA2 R59, R59, R28.reuse, RZ.H0_H0 ;  /* 0x0000001c3b3b7231 */ /* 0x080fe200000400ff */
        /* <DEDUP_REMOVED lines=15> */
[----:B------:R-:W-:-:S03]  /*226d0*/  HADD2 R6, R6.H0_H0, R6.H1_H1 ;  /* 0x3000000606067230 */ /* 0x000fc60000000800 */
[-C--:B------:R-:W-:Y:S01]  /*226e0*/  HFMA2.MMA R27, R54, R31.reuse, R27 ;  /* 0x0000001f361b7235 */ /* 0x080fe2000000001b */
[-C--:B0-----:R-:W-:Y:S01]  /*226f0*/  HFMA2 R26, R41, R32.reuse, R26 ;  /* 0x00000020291a7231 */ /* 0x081fe2000000001a */
        /* <DEDUP_REMOVED lines=16> */
[----:B------:R-:W-:Y:S01]  /*22800*/  HADD2 R69, R69.H0_H0, R69.H1_H1 ;  /* 0x3000004545457230 */ /* 0x000fe20000000800 */
[----:B------:R-:W-:Y:S01]  /*22810*/  PRMT R4, R4, 0x5410, R5 ;  /* 0x0000541004047816 */ /* 0x000fe20000000005 */
[----:B------:R-:W-:Y:S01]  /*22820*/  HADD2 R24, R24.H0_H0, R24.H1_H1 ;  /* 0x3000001818187230 */ /* 0x000fe20000000800 */
[-C--:B------:R-:W-:Y:S02]  /*22830*/  HFMA2.MMA R27, R0, R35.reuse, R27 ;  /* 0x00000023001b7235 */ /* 0x080fe4000000001b */
[----:B------:R-:W-:Y:S01]  /*22840*/  HFMA2.MMA R32, R64, R35, R32 ;  /* 0x0000002340207235 */ /* 0x000fe20000000020 */
[----:B------:R-:W-:Y:S01]  /*22850*/  PRMT R69, R69, 0x5410, R6 ;  /* 0x0000541045457816 */ /* 0x000fe20000000006 */
[----:B------:R-:W-:-:S04]  /*22860*/  HFMA2.MMA R12, R4, R92, R12 ;  /* 0x0000005c040c7235 */ /* 0x000fc8000000000c */
        /* <DEDUP_REMOVED lines=8> */
.L_x_1722:
[----:B------:R-:W0:Y:S01]  /*228f0*/  S2R R0, SR_CTAID.X ;  /* 0x0000000000007919 */ /* 0x000e220000002500 */
[----:B------:R-:W-:Y:S01]  /*22900*/  IMAD.MOV.U32 R23, RZ, RZ, 0x2 ;  /* 0x00000002ff177424 */ /* 0x000fe200078e00ff */
[----:B------:R-:W-:Y:S02]  /*22910*/  HMUL2 R7, R22, R98.H0_H0 ;  /* 0x2000006216077232 */ /* 0x000fe40000000000 */
[----:B------:R-:W0:Y:S04]  /*22920*/  S2R R3, SR_TID.X ;  /* 0x0000000000037919 */ /* 0x000e280000002100 */
[----:B------:R-:W1:Y:S01]  /*22930*/  S2R R2, SR_CTAID.Y ;  /* 0x0000000000027919 */ /* 0x000e620000002600 */
[----:B0-----:R-:W-:-:S02]  /*22940*/  IMAD R0, R0, 0x40, R3 ;  /* 0x0000004000007824 */ /* 0x001fc400078e0203 */
[----:B-1----:R-:W-:-:S03]  /*22950*/  IMAD R3, R2, 0x7, RZ ;  /* 0x0000000702037824 */ /* 0x002fc600078e02ff */
        /* <DEDUP_REMOVED lines=10> */
.L_x_1731:
[----:B------:R-:W0:Y:S02]  /*22a00*/  LDS R2, [R0] ;  /* 0x0000000000027984 */ /* 0x000e240000000800 */
[----:B0-----:R-:W-:-:S06]  /*22a10*/  HADD2 R3, R2, R7 ;  /* 0x0000000702037230 */ /* 0x001fcc0000000000 */
[----:B------:R-:W0:Y:S02]  /*22a20*/  ATOMS.CAST.SPIN R3, [R0], R2, R3 ;  /* 0x000000020003738d */ /* 0x000e240001800003 */
[----:B0-----:R-:W-:-:S13]  /*22a30*/  ISETP.EQ.U32.AND P0, PT, R3, 0x1, PT ;  /* 0x000000010300780c */ /* 0x001fda0003f02070 */
[----:B------:R-:W-:Y:S05]  /*22a40*/  @!P0 BRA `(.L_x_1731) ;  /* 0xffffffb000008947 */ /* 0x000fea000383ffff */
[----:B------:R-:W-:Y:S05]  /*22a50*/  BRA `(.L_x_1729) ;  /* 0x0000003000007947 */ /* 0x000fea0003800000 */
.L_x_1730:
[----:B------:R-:W2:Y:S02]  /*22a60*/  LD.E R0, [R4.64] ;  /* 0x0000000604007980 */ /* 0x000ea4000c101900 */
[----:B--2---:R-:W-:-:S05]  /*22a70*/  IMAD.IADD R3, R7, 0x1, R0 ;  /* 0x0000000107037824 */ /* 0x004fca00078e0200 */
[----:B------:R0:W-:Y:S02]  /*22a80*/  ST.E [R4.64], R3 ;  /* 0x0000000304007985 */ /* 0x0001e4000c101906 */
.L_x_1729:
[----:B------:R-:W-:Y:S05]  /*22a90*/  BSYNC B0 ;  /* 0x0000000000007941 */ /* 0x000fea0003800000 */
.L_x_1728:
[----:B------:R-:W2:Y:S01]  /*22aa0*/  ATOM.E.ADD.F16x2.RN.STRONG.GPU P0, RZ, [R4.64+0x4], R21 ;  /* 0x0000041504ff798a */ /* 0x000ea2000810e9c6 */
[----:B------:R-:W-:Y:S01]  /*22ab0*/  IADD3 R2, P1, R4, 0x4, RZ ;  /* 0x0000000404027810 */ /* 0x000fe20007f3e0ff */
[----:B------:R-:W-:Y:S03]  /*22ac0*/  BSSY B0, `(.L_x_1732) ;  /* 0x0000010000007945 */ /* 0x000fe60003800000 */
[----:B0-----:R-:W-:Y:S01]  /*22ad0*/  IADD3.X R3, RZ, R5, RZ, P1, !PT ;  /* 0x00000005ff037210 */ /* 0x001fe20000ffe4ff */
[----:B--2---:R-:W-:Y:S05]  /*22ae0*/  @P0 BRA `(.L_x_1733) ;  /* 0x000000d000000947 */ /* 0x004fea0003800000 */
[----:B------:R-:W0:Y:S02]  /*22af0*/  QSPC.E.S P0, RZ, [R4+0x4] ;  /* 0x0000040004ff73aa */ /* 0x000e240000000500 */
[----:B0-----:R-:W-:Y:S05]  /*22b00*/  @!P0 BRA `(.L_x_1734) ;  /* 0x0000008000008947 */ /* 0x001fea0003800000 */
[----:B------:R-:W-:-:S04]  /*22b10*/  IADD3 R0, R4, 0x4, RZ ;  /* 0x0000000404007810 */ /* 0x000fc80007ffe0ff */
[----:B------:R-:W-:-:S05]  /*22b20*/  LOP3.LUT R0, R0, 0xffffff, RZ, 0xc0, !PT ;  /* 0x00ffffff00007812 */ /* 0x000fca00078ec0ff */
.L_x_1735:
[----:B------:R-:W0:Y:S02]  /*22b30*/  LDS R6, [R0] ;  /* 0x0000000000067984 */ /* 0x000e240000000800 */
[----:B0-----:R-:W-:-:S10]  /*22b40*/  HFMA2.MMA R7, R6, 1, 1, R21 ;  /* 0x3c003c0006077835 */ /* 0x001fd40000000015 */
[----:B------:R-:W0:Y:S02]  /*22b50*/  ATOMS.CAST.SPIN R7, [R0], R6, R7 ;  /* 0x000000060007738d */ /* 0x000e240001800007 */
[----:B0-----:R-:W-:-:S13]  /*22b60*/  ISETP.EQ.U32.AND P0, PT, R7, 0x1, PT ;  /* 0x000000010700780c */ /* 0x001fda0003f02070 */
[----:B------:R-:W-:Y:S05]  /*22b70*/  @!P0 BRA `(.L_x_1735) ;  /* 0xffffffb000008947 */ /* 0x000fea000383ffff */
[----:B------:R-:W-:Y:S05]  /*22b80*/  BRA `(.L_x_1733) ;  /* 0x0000003000007947 */ /* 0x000fea0003800000 */
.L_x_1734:
[----:B------:R-:W2:Y:S02]  /*22b90*/  LD.E R0, [R4.64+0x4] ;  /* 0x0000040604007980 */ /* 0x000ea4000c101900 */
[----:B--2---:R-:W-:-:S05]  /*22ba0*/  IMAD.IADD R7, R21, 0x1, R0 ;  /* 0x0000000115077824 */ /* 0x004fca00078e0200 */
[----:B------:R0:W-:Y:S02]  /*22bb0*/  ST.E [R4.64+0x4], R7 ;  /* 0x0000040704007985 */ /* 0x0001e4000c101906 */
.L_x_1733:
[----:B------:R-:W-:Y:S05]  /*22bc0*/  BSYNC B0 ;  /* 0x0000000000007941 */ /* 0x000fea0003800000 */
.L_x_1732:
        /* <DEDUP_REMOVED lines=9> */
.L_x_1739:
[----:B------:R-:W0:Y:S02]  /*22c60*/  LDS R6, [R0] ;  /* 0x0000000000067984 */ /* 0x000e240000000800 */
[----:B0-----:R-:W-:-:S06]  /*22c70*/  HADD2 R7, R6, R21 ;  /* 0x0000001506077230 */ /* 0x001fcc0000000000 */
[----:B------:R-:W0:Y:S02]  /*22c80*/  ATOMS.CAST.SPIN R7, [R0], R6, R7 ;  /* 0x000000060007738d */ /* 0x000e240001800007 */
[----:B0-----:R-:W-:-:S13]  /*22c90*/  ISETP.EQ.U32.AND P0, PT, R7, 0x1, PT ;  /* 0x000000010700780c */ /* 0x001fda0003f02070 */
[----:B------:R-:W-:Y:S05]  /*22ca0*/  @!P0 BRA `(.L_x_1739) ;  /* 0xffffffb000008947 */ /* 0x000fea000383ffff */
[----:B------:R-:W-:Y:S05]  /*22cb0*/  BRA `(.L_x_1737) ;  /* 0x0000003000007947 */ /* 0x000fea0003800000 */
.L_x_1738:
[----:B------:R-:W2:Y:S02]  /*22cc0*/  LD.E R0, [R4.64] ;  /* 0x0000000604007980 */ /* 0x000ea4000c101900 */
[----:B--2---:R-:W-:-:S05]  /*22cd0*/  IMAD.IADD R7, R21, 0x1, R0 ;  /* 0x0000000115077824 */ /* 0x004fca00078e0200 */
[----:B------:R0:W-:Y:S02]  /*22ce0*/  ST.E [R4.64], R7 ;  /* 0x0000000704007985 */ /* 0x0001e4000c101906 */
.L_x_1737:
[----:B------:R-:W-:Y:S05]  /*22cf0*/  BSYNC B0 ;  /* 0x0000000000007941 */ /* 0x000fea0003800000 */
.L_x_1736:
[----:B------:R-:W-:-:S05]  /*22d00*/  IMAD.WIDE R2, R23, c[0x0][0x18c], R2 ;  /* 0x0000630017027a25 */ /* 0x000fca00078e0202 */
[----:B------:R-:W2:Y:S01]  /*22d10*/  ATOM.E.ADD.F16x2.RN.STRONG.GPU P0, RZ, [R2.64], R19 ;  /* 0x0000001302ff798a */ /* 0x000ea2000810e9c6 */
[----:B------:R-:W-:Y:S01]  /*22d20*/  BSSY B0, `(.L_x_1740) ;  /* 0x000000e000007945 */ /* 0x000fe20003800000 */
[----:B--2---:R-:W-:Y:S05]  /*22d30*/  @P0 BRA `(.L_x_1741) ;  /* 0x000000c000000947 */ /* 0x004fea0003800000 */
[----:B------:R-:W1:Y:S02]  /*22d40*/  QSPC.E.S P0, RZ, [R2] ;  /* 0x0000000002ff73aa */ /* 0x000e640000000500 */
[----:B-1----:R-:W-:Y:S05]  /*22d50*/  @!P0 BRA `(.L_x_1742) ;  /* 0x0000007000008947 */ /* 0x002fea0003800000 */
[----:B------:R-:W-:-:S05]  /*22d60*/  LOP3.LUT R2, R2, 0xffffff, RZ, 0xc0, !PT ;  /* 0x00ffffff02027812 */ /* 0x000fca00078ec0ff */
.L_x_1743:
[----:B------:R-:W1:Y:S02]  /*22d70*/  LDS R6, [R2] ;  /* 0x0000000002067984 */ /* 0x000e640000000800 */
[----:B01----:R-:W-:-:S10]  /*22d80*/  HFMA2.MMA R7, R6, 1, 1, R19 ;  /* 0x3c003c0006077835 */ /* 0x003fd40000000013 */
[----:B------:R-:W0:Y:S02]  /*22d90*/  ATOMS.CAST.SPIN R7, [R2], R6, R7 ;  /* 0x000000060207738d */ /* 0x000e240001800007 */
[----:B0-----:R-:W-:-:S13]  /*22da0*/  ISETP.EQ.U32.AND P0, PT, R7, 0x1, PT ;  /* 0x000000010700780c */ /* 0x001fda0003f02070 */
[----:B------:R-:W-:Y:S05]  /*22db0*/  @!P0 BRA `(.L_x_1743) ;  /* 0xffffffb000008947 */ /* 0x000fea000383ffff */
[----:B------:R-:W-:Y:S05]  /*22dc0*/  BRA `(.L_x_1741) ;  /* 0x0000003000007947 */ /* 0x000fea0003800000 */
.L_x_1742:
[----:B------:R-:W2:Y:S02]  /*22dd0*/  LD.E R0, [R2.64] ;  /* 0x0000000602007980 */ /* 0x000ea4000c101900 */
[----:B0-2---:R-:W-:-:S05]  /*22de0*/  IADD3 R7, R19, R0, RZ ;  /* 0x0000000013077210 */ /* 0x005fca0007ffe0ff */
[----:B------:R0:W-:Y:S02]  /*22df0*/  ST.E [R2.64], R7 ;  /* 0x0000000702007985 */ /* 0x0001e4000c101906 */
.L_x_1741:
[----:B------:R-:W-:Y:S05]  /*22e00*/  BSYNC B0 ;  /* 0x0000000000007941 */ /* 0x000fea0003800000 */
.L_x_1740:
        /* <DEDUP_REMOVED lines=9> */
.L_x_1747:
[----:B------:R-:W0:Y:S02]  /*22ea0*/  LDS R2, [R0] ;  /* 0x0000000000027984 */ /* 0x000e240000000800 */
[----:B0-----:R-:W-:-:S06]  /*22eb0*/  HADD2 R3, R2, R19 ;  /* 0x0000001302037230 */ /* 0x001fcc0000000000 */
[----:B------:R-:W0:Y:S02]  /*22ec0*/  ATOMS.CAST.SPIN R3, [R0], R2, R3 ;  /* 0x000000020003738d */ /* 0x000e240001800003 */
[----:B0-----:R-:W-:-:S13]  /*22ed0*/  ISETP.EQ.U32.AND P0, PT, R3, 0x1, PT ;  /* 0x000000010300780c */ /* 0x001fda0003f02070 */
[----:B------:R-:W-:Y:S05]  /*22ee0*/  @!P0 BRA `(.L_x_1747) ;  /* 0xffffffb000008947 */ /* 0x000fea000383ffff */
[----:B------:R-:W-:Y:S05]  /*22ef0*/  BRA `(.L_x_1745) ;  /* 0x0000003000007947 */ /* 0x000fea0003800000 */
.L_x_1746:
[----:B------:R-:W2:Y:S02]  /*22f00*/  LD.E R0, [R6.64] ;  /* 0x0000000606007980 */ /* 0x000ea4000c101900 */
[----:B--2---:R-:W-:-:S05]  /*22f10*/  IMAD.IADD R3, R19, 0x1, R0 ;  /* 0x0000000113037824 */ /* 0x004fca00078e0200 */
[----:B------:R0:W-:Y:S02]  /*22f20*/  ST.E [R6.64], R3 ;  /* 0x0000000306007985 */ /* 0x0001e4000c101906 */
.L_x_1745:
[----:B------:R-:W-:Y:S05]  /*22f30*/  BSYNC B0 ;  /* 0x0000000000007941 */ /* 0x000fea0003800000 */
.L_x_1744:
[----:B------:R-:W-:-:S04]  /*22f40*/  IMAD.MOV.U32 R21, RZ, RZ, c[0x0][0x18c] ;  /* 0x00006300ff157624 */ /* 0x000fc800078e00ff */
[----:B0-----:R-:W-:-:S05]  /*22f50*/  IMAD.WIDE R2, R23, R21, c[0x2][0x0] ;  /* 0x0080000017027625 */ /* 0x001fca00078e0215 */
[----:B------:R-:W-:-:S04]  /*22f60*/  IADD3 R4, P0, R4, R2, RZ ;  /* 0x0000000204047210 */ /* 0x000fc80007f1e0ff */
[----:B------:R-:W-:-:S08]  /*22f70*/  IADD3.X R5, R5, R3, RZ, P0, !PT ;  /* 0x0000000305057210 */ /* 0x000fd000007fe4ff */
[----:B------:R-:W2:Y:S01]  /*22f80*/  ATOM.E.ADD.F16x2.RN.STRONG.GPU P0, RZ, [R4.64], R17 ;  /* 0x0000001104ff798a */ /* 0x000ea2000810e9c6 */
[----:B------:R-:W-:Y:S01]  /*22f90*/  BSSY B0, `(.L_x_1748) ;  /* 0x000000e000007945 */ /* 0x000fe20003800000 */
[----:B--2---:R-:W-:Y:S05]  /*22fa0*/  @P0 BRA `(.L_x_1749) ;  /* 0x000000c000000947 */ /* 0x004fea0003800000 */
[----:B------:R-:W0:Y:S02]  /*22fb0*/  QSPC.E.S P0, RZ, [R4] ;  /* 0x0000000004ff73aa */ /* 0x000e240000000500 */
[----:B0-----:R-:W-:Y:S05]  /*22fc0*/  @!P0 BRA `(.L_x_1750) ;  /* 0x0000007000008947 */ /* 0x001fea0003800000 */
[----:B------:R-:W-:-:S05]  /*22fd0*/  LOP3.LUT R4, R4, 0xffffff, RZ, 0xc0, !PT ;  /* 0x00ffffff04047812 */ /* 0x000fca00078ec0ff */
.L_x_1751:
[----:B------:R-:W0:Y:S02]  /*22fe0*/  LDS R18, [R4] ;  /* 0x0000000004127984 */ /* 0x000e240000000800 */
[----:B0-----:R-:W-:-:S10]  /*22ff0*/  HFMA2.MMA R19, R18, 1, 1, R17 ;  /* 0x3c003c0012137835 */ /* 0x001fd40000000011 */
[----:B------:R-:W0:Y:S02]  /*23000*/  ATOMS.CAST.SPIN R19, [R4], R18, R19 ;  /* 0x000000120413738d */ /* 0x000e240001800013 */
[----:B0-----:R-:W-:-:S13]  /*23010*/  ISETP.EQ.U32.AND P0, PT, R19, 0x1, PT ;  /* 0x000000011300780c */ /* 0x001fda0003f02070 */
[----:B------:R-:W-:Y:S05]  /*23020*/  @!P0 BRA `(.L_x_1751) ;  /* 0xffffffb000008947 */ /* 0x000fea000383ffff */
[----:B------:R-:W-:Y:S05]  /*23030*/  BRA `(.L_x_1749) ;  /* 0x0000003000007947 */ /* 0x000fea0003800000 */
.L_x_1750:
[----:B------:R-:W2:Y:S02]  /*23040*/  LD.E R0, [R4.64] ;  /* 0x0000000604007980 */ /* 0x000ea4000c101900 */
[----:B--2---:R-:W-:-:S05]  /*23050*/  IMAD.IADD R17, R17, 0x1, R0 ;  /* 0x0000000111117824 */ /* 0x004fca00078e0200 */
[----:B------:R0:W-:Y:S02]  /*23060*/  ST.E [R4.64], R17 ;  /* 0x0000001104007985 */ /* 0x0001e4000c101906 */
.L_x_1749:
[----:B------:R-:W-:Y:S05]  /*23070*/  BSYNC B0 ;  /* 0x0000000000007941 */ /* 0x000fea0003800000 */
.L_x_1748:
[----:B0-----:R-:W-:Y:S01]  /*23080*/  IMAD.WIDE R4, R21, 0x2, R6 ;  /* 0x0000000215047825 */ /* 0x001fe200078e0206 */
        /* <DEDUP_REMOVED lines=8> */
.L_x_1755:
[----:B------:R-:W0:Y:S02]  /*23110*/  LDS R16, [R0] ;  /* 0x0000000000107984 */ /* 0x000e240000000800 */
[----:B0-----:R-:W-:-:S06]  /*23120*/  HADD2 R17, R16, R19 ;  /* 0x0000001310117230 */ /* 0x001fcc0000000000 */
[----:B------:R-:W0:Y:S02]  /*23130*/  ATOMS.CAST.SPIN R17, [R0], R16, R17 ;  /* 0x000000100011738d */ /* 0x000e240001800011 */
[----:B0-----:R-:W-:-:S13]  /*23140*/  ISETP.EQ.U32.AND P0, PT, R17, 0x1, PT ;  /* 0x000000011100780c */ /* 0x001fda0003f02070 */
[----:B------:R-:W-:Y:S05]  /*23150*/  @!P0 BRA `(.L_x_1755) ;  /* 0xffffffb000008947 */ /* 0x000fea000383ffff */
[----:B------:R-:W-:Y:S05]  /*23160*/  BRA `(.L_x_1753) ;  /* 0x0000003000007947 */ /* 0x000fea0003800000 */
.L_x_1754:
[----:B------:R-:W2:Y:S02]  /*23170*/  LD.E R0, [R4.64] ;  /* 0x0000000604007980 */ /* 0x000ea4000c101900 */
[----:B--2---:R-:W-:-:S05]  /*23180*/  IMAD.IADD R15, R19, 0x1, R0 ;  /* 0x00000001130f7824 */ /* 0x004fca00078e0200 */
[----:B------:R0:W-:Y:S02]  /*23190*/  ST.E [R4.64], R15 ;  /* 0x0000000f04007985 */ /* 0x0001e4000c101906 */
.L_x_1753:
[----:B------:R-:W-:Y:S05]  /*231a0*/  BSYNC B0 ;  /* 0x0000000000007941 */ /* 0x000fea0003800000 */
.L_x_1752:
        /* <DEDUP_REMOVED lines=8> */
.L_x_1759:
[----:B------:R-:W1:Y:S02]  /*23230*/  LDS R16, [R6] ;  /* 0x0000000006107984 */ /* 0x000e640000000800 */
[----:B-1----:R-:W-:-:S10]  /*23240*/  HFMA2.MMA R17, R16, 1, 1, R95 ;  /* 0x3c003c0010117835 */ /* 0x002fd4000000005f */
[----:B------:R-:W1:Y:S02]  /*23250*/  ATOMS.CAST.SPIN R17, [R6], R16, R17 ;  /* 0x000000100611738d */ /* 0x000e640001800011 */
[----:B-1----:R-:W-:-:S13]  /*23260*/  ISETP.EQ.U32.AND P0, PT, R17, 0x1, PT ;  /* 0x000000011100780c */ /* 0x002fda0003f02070 */
[----:B------:R-:W-:Y:S05]  /*23270*/  @!P0 BRA `(.L_x_1759) ;  /* 0xffffffb000008947 */ /* 0x000fea000383ffff */
[----:B------:R-:W-:Y:S05]  /*23280*/  BRA `(.L_x_1757) ;  /* 0x0000003000007947 */ /* 0x000fea0003800000 */
.L_x_1758:
[----:B------:R-:W2:Y:S02]  /*23290*/  LD.E R0, [R6.64] ;  /* 0x0000000606007980 */ /* 0x000ea4000c101900 */
[----:B0-2---:R-:W-:-:S05]  /*232a0*/  IMAD.IADD R15, R95, 0x1, R0 ;  /* 0x000000015f0f7824 */ /* 0x005fca00078e0200 */
[----:B------:R0:W-:Y:S02]  /*232b0*/  ST.E [R6.64], R15 ;  /* 0x0000000f06007985 */ /* 0x0001e4000c101906 */
.L_x_1757:
[----:B------:R-:W-:Y:S05]  /*232c0*/  BSYNC B0 ;  /* 0x0000000000007941 */ /* 0x000fea0003800000 */
.L_x_1756:
[----:B0-----:R-:W-:Y:S01]  /*232d0*/  IMAD.WIDE R6, R21, 0x2, R4 ;  /* 0x0000000215067825 */ /* 0x001fe200078e0204 */
        /* <DEDUP_REMOVED lines=8> */
.L_x_1763:
[----:B------:R-:W0:Y:S02]  /*23360*/  LDS R14, [R0] ;  /* 0x00000000000e7984 */ /* 0x000e240000000800 */
[----:B0-----:R-:W-:-:S06]  /*23370*/  HADD2 R15, R14, R17 ;  /* 0x000000110e0f7230 */ /* 0x001fcc0000000000 */
[----:B------:R-:W0:Y:S02]  /*23380*/  ATOMS.CAST.SPIN R15, [R0], R14, R15 ;  /* 0x0000000e000f738d */ /* 0x000e24000180000f */
[----:B0-----:R-:W-:-:S13]  /*23390*/  ISETP.EQ.U32.AND P0, PT, R15, 0x1, PT ;  /* 0x000000010f00780c */ /* 0x001fda0003f02070 */
[----:B------:R-:W-:Y:S05]  /*233a0*/  @!P0 BRA `(.L_x_1763) ;  /* 0xffffffb000008947 */ /* 0x000fea000383ffff */
[----:B------:R-:W-:Y:S05]  /*233b0*/  BRA `(.L_x_1761) ;  /* 0x0000003000007947 */ /* 0x000fea0003800000 */
.L_x_1762:
[----:B------:R-:W2:Y:S02]  /*233c0*/  LD.E R0, [R6.64] ;  /* 0x0000000606007980 */ /* 0x000ea4000c101900 */
[----:B--2---:R-:W-:-:S05]  /*233d0*/  IMAD.IADD R13, R17, 0x1, R0 ;  /* 0x00000001110d7824 */ /* 0x004fca00078e0200 */
[----:B------:R0:W-:Y:S02]  /*233e0*/  ST.E [R6.64], R13 ;  /* 0x0000000d06007985 */ /* 0x0001e4000c101906 */
.L_x_1761:
[----:B------:R-:W-:Y:S05]  /*233f0*/  BSYNC B0 ;  /* 0x0000000000007941 */ /* 0x000fea0003800000 */
.L_x_1760:
        /* <DEDUP_REMOVED lines=8> */
.L_x_1767:
[----:B------:R-:W1:Y:S02]  /*23480*/  LDS R14, [R4] ;  /* 0x00000000040e7984 */ /* 0x000e640000000800 */
[----:B-1----:R-:W-:-:S10]  /*23490*/  HFMA2.MMA R15, R14, 1, 1, R19 ;  /* 0x3c003c000e0f7835 */ /* 0x002fd40000000013 */
[----:B------:R-:W1:Y:S02]  /*234a0*/  ATOMS.CAST.SPIN R15, [R4], R14, R15 ;  /* 0x0000000e040f738d */ /* 0x000e64000180000f */
[----:B-1----:R-:W-:-:S13]  /*234b0*/  ISETP.EQ.U32.AND P0, PT, R15, 0x1, PT ;  /* 0x000000010f00780c */ /* 0x002fda0003f02070 */
[----:B------:R-:W-:Y:S05]  /*234c0*/  @!P0 BRA `(.L_x_1767) ;  /* 0xffffffb000008947 */ /* 0x000fea000383ffff */
[----:B------:R-:W-:Y:S05]  /*234d0*/  BRA `(.L_x_1765) ;  /* 0x0000003000007947 */ /* 0x000fea0003800000 */
.L_x_1766:
[----:B------:R-:W2:Y:S02]  /*234e0*/  LD.E R0, [R4.64] ;  /* 0x0000000604007980 */ /* 0x000ea4000c101900 */
[----:B0-2---:R-:W-:-:S05]  /*234f0*/  IMAD.IADD R13, R19, 0x1, R0 ;  /* 0x00000001130d7824 */ /* 0x005fca00078e0200 */
[----:B------:R0:W-:Y:S02]  /*23500*/  ST.E [R4.64], R13 ;  /* 0x0000000d04007985 */ /* 0x0001e4000c101906 */
.L_x_1765:
[----:B------:R-:W-:Y:S05]  /*23510*/  BSYNC B0 ;  /* 0x0000000000007941 */ /* 0x000fea0003800000 */
.L_x_1764:
        /* <DEDUP_REMOVED lines=9> */
.L_x_1771:
[----:B------:R-:W0:Y:S02]  /*235b0*/  LDS R12, [R0] ;  /* 0x00000000000c7984 */ /* 0x000e240000000800 */
[----:B0-----:R-:W-:-:S06]  /*235c0*/  HADD2 R13, R12, R15 ;  /* 0x0000000f0c0d7230 */ /* 0x001fcc0000000000 */
[----:B------:R-:W0:Y:S02]  /*235d0*/  ATOMS.CAST.SPIN R13, [R0], R12, R13 ;  /* 0x0000000c000d738d */ /* 0x000e24000180000d */
[----:B0-----:R-:W-:-:S13]  /*235e0*/  ISETP.EQ.U32.AND P0, PT, R13, 0x1, PT ;  /* 0x000000010d00780c */ /* 0x001fda0003f02070 */
[----:B------:R-:W-:Y:S05]  /*235f0*/  @!P0 BRA `(.L_x_1771) ;  /* 0xffffffb000008947 */ /* 0x000fea000383ffff */
[----:B------:R-:W-:Y:S05]  /*23600*/  BRA `(.L_x_1769) ;  /* 0x0000003000007947 */ /* 0x000fea0003800000 */
.L_x_1770:
[----:B------:R-:W2:Y:S02]  /*23610*/  LD.E R0, [R4.64] ;  /* 0x0000000604007980 */ /* 0x000ea4000c101900 */
[----:B--2---:R-:W-:-:S05]  /*23620*/  IMAD.IADD R11, R15, 0x1, R0 ;  /* 0x000000010f0b7824 */ /* 0x004fca00078e0200 */
[----:B------:R0:W-:Y:S02]  /*23630*/  ST.E [R4.64], R11 ;  /* 0x0000000b04007985 */ /* 0x0001e4000c101906 */
.L_x_1769:
[----:B------:R-:W-:Y:S05]  /*23640*/  BSYNC B0 ;  /* 0x0000000000007941 */ /* 0x000fea0003800000 */
.L_x_1768:
        /* <DEDUP_REMOVED lines=8> */
.L_x_1775:
[----:B------:R-:W1:Y:S02]  /*236d0*/  LDS R12, [R6] ;  /* 0x00000000060c7984 */ /* 0x000e640000000800 */
[----:B-1----:R-:W-:-:S10]  /*236e0*/  HFMA2.MMA R13, R12, 1, 1, R17 ;  /* 0x3c003c000c0d7835 */ /* 0x002fd40000000011 */
[----:B------:R-:W1:Y:S02]  /*236f0*/  ATOMS.CAST.SPIN R13, [R6], R12, R13 ;  /* 0x0000000c060d738d */ /* 0x000e64000180000d */
[----:B-1----:R-:W-:-:S13]  /*23700*/  ISETP.EQ.U32.AND P0, PT, R13, 0x1, PT ;  /* 0x000000010d00780c */ /* 0x002fda0003f02070 */
[----:B------:R-:W-:Y:S05]  /*23710*/  @!P0 BRA `(.L_x_1775) ;  /* 0xffffffb000008947 */ /* 0x000fea000383ffff */
[----:B------:R-:W-:Y:S05]  /*23720*/  BRA `(.L_x_1773) ;  /* 0x0000003000007947 */ /* 0x000fea0003800000 */
.L_x_1774:
[----:B------:R-:W2:Y:S02]  /*23730*/  LD.E R0, [R6.64] ;  /* 0x0000000606007980 */ /* 0x000ea4000c101900 */
[----:B0-2---:R-:W-:-:S05]  /*23740*/  IMAD.IADD R11, R17, 0x1, R0 ;  /* 0x00000001110b7824 */ /* 0x005fca00078e0200 */
[----:B------:R0:W-:Y:S02]  /*23750*/  ST.E [R6.64], R11 ;  /* 0x0000000b06007985 */ /* 0x0001e4000c101906 */
.L_x_1773:
[----:B------:R-:W-:Y:S05]  /*23760*/  BSYNC B0 ;  /* 0x0000000000007941 */ /* 0x000fea0003800000 */
.L_x_1772:
        /* <DEDUP_REMOVED lines=9> */
.L_x_1779:
[----:B------:R-:W0:Y:S02]  /*23800*/  LDS R8, [R6] ;  /* 0x0000000006087984 */ /* 0x000e240000000800 */
[----:B0-----:R-:W-:-:S06]  /*23810*/  HADD2 R9, R8, R11 ;  /* 0x0000000b08097230 */ /* 0x001fcc0000000000 */
[----:B------:R-:W0:Y:S02]  /*23820*/  ATOMS.CAST.SPIN R9, [R6], R8, R9 ;  /* 0x000000080609738d */ /* 0x000e240001800009 */
[----:B0-----:R-:W-:-:S13]  /*23830*/  ISETP.EQ.U32.AND P0, PT, R9, 0x1, PT ;  /* 0x000000010900780c */ /* 0x001fda0003f02070 */
[----:B------:R-:W-:Y:S05]  /*23840*/  @!P0 BRA `(.L_x_1779) ;  /* 0xffffffb000008947 */ /* 0x000fea000383ffff */
[----:B------:R-:W-:Y:S05]  /*23850*/  BRA `(.L_x_1777) ;  /* 0x0000003000007947 */ /* 0x000fea0003800000 */
.L_x_1778:
[----:B------:R-:W2:Y:S02]  /*23860*/  LD.E R0, [R6.64] ;  /* 0x0000000606007980 */ /* 0x000ea4000c101900 */
[----:B--2---:R-:W-:-:S05]  /*23870*/  IMAD.IADD R9, R11, 0x1, R0 ;  /* 0x000000010b097824 */ /* 0x004fca00078e0200 */
[----:B------:R0:W-:Y:S02]  /*23880*/  ST.E [R6.64], R9 ;  /* 0x0000000906007985 */ /* 0x0001e4000c101906 */
.L_x_1777:
[----:B------:R-:W-:Y:S05]  /*23890*/  BSYNC B0 ;  /* 0x0000000000007941 */ /* 0x000fea0003800000 */
.L_x_1776:
[----:B------:R-:W-:-:S04]  /*238a0*/  IADD3 R2, P0, R2, R4, RZ ;  /* 0x0000000402027210 */ /* 0x000fc80007f1e0ff */
[----:B------:R-:W-:-:S08]  /*238b0*/  IADD3.X R3, R3, R5, RZ, P0, !PT ;  /* 0x0000000503037210 */ /* 0x000fd000007fe4ff */
[----:B------:R-:W2:Y:S02]  /*238c0*/  ATOM.E.ADD.F16x2.RN.STRONG.GPU P0, RZ, [R2.64], R13 ;  /* 0x0000000d02ff798a */ /* 0x000ea4000810e9c6 */
[----:B--2---:R-:W-:Y:S05]  /*238d0*/  @P0 EXIT ;  /* 0x000000000000094d */ /* 0x004fea0003800000 */
[----:B------:R-:W1:Y:S02]  /*238e0*/  QSPC.E.S P0, RZ, [R2] ;  /* 0x0000000002ff73aa */ /* 0x000e640000000500 */
[----:B-1----:R-:W-:Y:S05]  /*238f0*/  @!P0 BRA `(.L_x_1780) ;  /* 0x0000007000008947 */ /* 0x002fea0003800000 */
[----:B------:R-:W-:-:S05]  /*23900*/  LOP3.LUT R2, R2, 0xffffff, RZ, 0xc0, !PT ;  /* 0x00ffffff02027812 */ /* 0x000fca00078ec0ff */
.L_x_1781:
[----:B------:R-:W1:Y:S02]  /*23910*/  LDS R4, [R2] ;  /* 0x0000000002047984 */ /* 0x000e640000000800 */
[----:B-1----:R-:W-:-:S10]  /*23920*/  HFMA2.MMA R5, R4, 1, 1, R13 ;  /* 0x3c003c0004057835 */ /* 0x002fd4000000000d */
[----:B------:R-:W1:Y:S02]  /*23930*/  ATOMS.CAST.SPIN R5, [R2], R4, R5 ;  /* 0x000000040205738d */ /* 0x000e640001800005 */
[----:B-1----:R-:W-:-:S13]  /*23940*/  ISETP.EQ.U32.AND P0, PT, R5, 0x1, PT ;  /* 0x000000010500780c */ /* 0x002fda0003f02070 */
[----:B------:R-:W-:Y:S05]  /*23950*/  @!P0 BRA `(.L_x_1781) ;  /* 0xffffffb000008947 */ /* 0x000fea000383ffff */
[----:B------:R-:W-:Y:S05]  /*23960*/  EXIT ;  /* 0x000000000000794d */ /* 0x000fea0003800000 */
.L_x_1780:
[----:B------:R-:W2:Y:S02]  /*23970*/  LD.E R0, [R2.64] ;  /* 0x0000000602007980 */ /* 0x000ea4000c101900 */
[----:B--2---:R-:W-:-:S05]  /*23980*/  IMAD.IADD R5, R13, 0x1, R0 ;  /* 0x000000010d057824 */ /* 0x004fca00078e0200 */
[----:B------:R-:W-:Y:S01]  /*23990*/  ST.E [R2.64], R5 ;  /* 0x0000000502007985 */ /* 0x000fe2000c101906 */
[----:B------:R-:W-:Y:S05]  /*239a0*/  EXIT ;  /* 0x000000000000794d */ /* 0x000fea0003800000 */
.L_x_1782:
        /* <DEDUP_REMOVED lines=13> */
.L_x_3857:


//--------------------- .text._Z23gemm_half_q_half_kernelILi6ELb1ELb1EEvPK6__halfPKjS4_S2_PS0_iiiiPKtS7_iiiiiibS2_i --------------------------
	.section	.text._Z23gemm_half_q_half_kernelILi6ELb1ELb1EEvPK6__halfPKjS4_S2_PS0_iiiiPKtS7_iiiiiibS2_i,"ax",@progbits
	.sectioninfo	@"SHI_REGISTERS=128"
	.align	128
        .global         _Z23gemm_half_q_half_kernelILi6ELb1ELb1EEvPK6__halfPKjS4_S2_PS0_iiiiPKtS7_iiiiiibS2_i
        .type           _Z23gemm_half_q_half_kernelILi6ELb1ELb1EEvPK6__halfPKjS4_S2_PS0_iiiiPKtS7_iiiiiibS2_i,@function
        .size           _Z23gemm_half_q_half_kernelILi6ELb1ELb1EEvPK6__halfPKjS4_S2_PS0_iiiiPKtS7_iiiiiibS2_i,(.L_x_3858 - _Z23gemm_half_q_half_kernelILi6ELb1ELb1EEvPK6__halfPKjS4_S2_PS0_iiiiPKtS7_iiiiiibS2_i)
        .other          _Z23gemm_half_q_half_kernelILi6ELb1ELb1EEvPK6__halfPKjS4_S2_PS0_iiiiPKtS7_iiiiiibS2_i,@"STO_CUDA_ENTRY STV_DEFAULT"
_Z23gemm_half_q_half_kernelILi6ELb1ELb1EEvPK6__halfPKjS4_S2_PS0_iiiiPKtS7_iiiiiibS2_i:
.text._Z23gemm_half_q_half_kernelILi6ELb1ELb1EEvPK6__halfPKjS4_S2_PS0_iiiiPKtS7_iiiiiibS2_i:
[----:B------:R-:W-:Y:S02]  /*0000*/  IMAD.MOV.U32 R1, RZ, RZ, c[0x0][0x28] ;  /* 0x00000a00ff017624 */ /* 0x000fe400078e00ff */
[----:B------:R-:W-:Y:S01]  /*0010*/  IMAD.MOV.U32 R13, RZ, RZ, c[0x0][0x1d0] ;  /* 0x00007400ff0d7624 */ /* 0x000fe200078e00ff */
[----:B------:R-:W-:Y:S01]  /*0020*/  ULDC.64 UR6, c[0x0][0x118] ;  /* 0x0000460000067ab9 */ /* 0x000fe20000000a00 */
[----:B------:R-:W-:Y:S01]  /*0030*/  IMAD.MOV.U32 R0, RZ, RZ, 0x2 ;  /* 0x00000002ff007424 */ /* 0x000fe200078e00ff */
[----:B------:R-:W-:Y:S01]  /*0040*/  IADD3 R1, R1, -0x10, RZ ;  /* 0xfffffff001017810 */ /* 0x000fe20007ffe0ff */
[----:B------:R-:W-:Y:S02]  /*0050*/  IMAD.MOV.U32 R4, RZ, RZ, c[0x0][0x1c8] ;  /* 0x00007200ff047624 */ /* 0x000fe400078e00ff */
[----:B------:R-:W-:-:S04]  /*0060*/  IMAD.WIDE R2, R13, R0, c[0x0][0x1c8] ;  /* 0x000072000d027625 */ /* 0x000fc800078e0200 */
[----:B------:R-:W-:Y:S01]  /*0070*/  IMAD.MOV.U32 R5, RZ, RZ, c[0x0][0x1cc] ;  /* 0x00007300ff057624 */ /* 0x000fe200078e00ff */
[----:B------:R-:W2:Y:S01]  /*0080*/  LDG.E.U16 R97, [R2.64] ;  /* 0x0000000602617981 */ /* 0x000ea2000c1e1500 */
        /* <DEDUP_REMOVED lines=8> */
[----:B------:R-:W4:Y:S01]  /*0110*/  LDG.E.U16 R13, [R12.64] ;  /* 0x000000060c0d7981 */ /* 0x000f22000c1e1500 */
[----:B--2---:R-:W-:-:S04]  /*0120*/  LOP3.LUT R14, R95, R97, R96, 0xfe, !PT ;  /* 0x000000615f0e7212 */ /* 0x004fc800078efe60 */
[----:B---3--:R-:W-:-:S04]  /*0130*/  LOP3.LUT R14, R10, R93, R14, 0xfe, !PT ;  /* 0x0000005d0a0e7212 */ /* 0x008fc800078efe0e */
[----:B----4-:R-:W-:-:S04]  /*0140*/  LOP3.LUT R14, R13, R14, RZ, 0xfc, !PT ;  /* 0x0000000e0d0e7212 */ /* 0x010fc800078efcff */
        /* <DEDUP_REMOVED lines=42> */
[----:B------:R0:W-:Y:S02]  /*03f0*/  STS.U16 [R17+0x280], R2 ;  /* 0x0002800211007388 */ /* 0x0001e40000000400 */
.L_x_1784:
[----:B------:R-:W-:Y:S05]  /*0400*/  BSYNC B0 ;  /* 0x0000000000007941 */ /* 0x000fea0003800000 */
.L_x_1783:
        /* <DEDUP_REMOVED lines=20> */
.L_x_1785:
[----:B------:R-:W-:Y:S01]  /*0550*/  BAR.SYNC.DEFER_BLOCKING 0x0 ;  /* 0x0000000000007b1d */ /* 0x000fe20000010000 */
[----:B0-----:R-:W-:-:S05]  /*0560*/  IMAD.WIDE R6, R17, R0, c[0x0][0x198] ;  /* 0x0000660011067625 */ /* 0x001fca00078e0200 */
[----:B------:R-:W-:Y:S05]  /*0570*/  @P0 BRA `(.L_x_1786) ;  /* 0x0000033000000947 */ /* 0x000fea0003800000 */
[----:B------:R0:W5:Y:S01]  /*0580*/  LDG.E.U16.CONSTANT R5, [R6.64] ;  /* 0x0000000606057981 */ /* 0x000162000c1e9500 */
[----:B------:R-:W-:Y:S01]  /*0590*/  SHF.R.S32.HI R3, RZ, 0x1f, R4 ;  /* 0x0000001fff037819 */ /* 0x000fe20000011404 */
[----:B------:R-:W-:Y:S02]  /*05a0*/  IMAD.SHL.U32 R2, R4, 0x4, RZ ;  /* 0x0000000404027824 */ /* 0x000fe400078e00ff */
[----:B------:R-:W-:Y:S01]  /*05b0*/  IMAD.MOV.U32 R14, RZ, RZ, RZ ;  /* 0x000000ffff0e7224 */ /* 0x000fe200078e00ff */
[----:B------:R-:W-:Y:S01]  /*05c0*/  LEA.HI R3, R3, R4, RZ, 0x3 ;  /* 0x0000000403037211 */ /* 0x000fe200078f18ff */
[----:B------:R-:W-:Y:S01]  /*05d0*/  IMAD.MOV.U32 R16, RZ, RZ, R94 ;  /* 0x000000ffff107224 */ /* 0x000fe200078e005e */
[----:B------:R-:W-:Y:S02]  /*05e0*/  LOP3.LUT R12, R2, 0x10, RZ, 0xc0, !PT ;  /* 0x00000010020c7812 */ /* 0x000fe400078ec0ff */
[----:B------:R-:W-:Y:S02]  /*05f0*/  SHF.R.S32.HI R13, RZ, 0x3, R3 ;  /* 0x00000003ff0d7819 */ /* 0x000fe40000011403 */
.L_x_1787:
[----:B-----5:R-:W-:-:S04]  /*0600*/  IMAD.IADD R9, R5, 0x1, R14 ;  /* 0x0000000105097824 */ /* 0x020fc800078e020e */
[----:B-1----:R-:W-:-:S05]  /*0610*/  IMAD R2, R9, c[0x0][0x18c], RZ ;  /* 0x0000630009027a24 */ /* 0x002fca00078e02ff */
[----:B------:R-:W-:-:S04]  /*0620*/  SHF.R.S32.HI R3, RZ, 0x1f, R2 ;  /* 0x0000001fff037819 */ /* 0x000fc80000011402 */
[----:B------:R-:W-:Y:S01]  /*0630*/  LEA.HI R2, R3, R2, RZ, 0x3 ;  /* 0x0000000203027211 */ /* 0x000fe200078f18ff */
[----:B------:R-:W-:-:S03]  /*0640*/  IMAD.MOV.U32 R3, RZ, RZ, 0x4 ;  /* 0x00000004ff037424 */ /* 0x000fc600078e00ff */
        /* <DEDUP_REMOVED lines=38> */
.L_x_1786:
[----:B------:R-:W2:Y:S04]  /*08b0*/  LDL.64 R88, [R1] ;  /* 0x0000000001587983 */ /* 0x000ea80000100a00 */
[----:B------:R3:W4:Y:S01]  /*08c0*/  LDG.E.U16.CONSTANT R91, [R6.64+0x2] ;  /* 0x00000206065b7981 */ /* 0x000722000c1e9500 */
[C---:B------:R-:W-:Y:S01]  /*08d0*/  ISETP.GT.AND P1, PT, R94.reuse, c[0x0][0x1a8], PT ;  /* 0x00006a005e007a0c */ /* 0x040fe20003f24270 */
[----:B------:R-:W-:Y:S01]  /*08e0*/  UMOV UR4, URZ ;  /* 0x0000003f00047c82 */ /* 0x000fe20008000000 */
[C---:B------:R-:W-:Y:S01]  /*08f0*/  ISETP.GT.AND P2, PT, R94.reuse, c[0x0][0x1ac], PT ;  /* 0x00006b005e007a0c */ /* 0x040fe20003f44270 */
[----:B------:R-:W-:Y:S01]  /*0900*/  IMAD.MOV.U32 R92, RZ, RZ, RZ ;  /* 0x000000ffff5c7224 */ /* 0x000fe200078e00ff */
        /* <DEDUP_REMOVED lines=28> */
[----:B------:R-:W-:Y:S01]  /*0ad0*/  @P4 LEA.HI R9, R9, R0, RZ, 0x5 ;  /* 0x0000000009094211 */ /* 0x000fe200078f28ff */
[----:B------:R-:W-:Y:S01]  /*0ae0*/  IMAD.MOV.U32 R0, RZ, RZ, RZ ;  /* 0x000000ffff007224 */ /* 0x000fe200078e00ff */
[----:B------:R-:W-:Y:S01]  /*0af0*/  @P3 SHF.R.S32.HI R6, RZ, 0x5, R6 ;  /* 0x00000005ff063819 */ /* 0x000fe20000011406 */
[----:B------:R-:W-:Y:S01]  /*0b00*/  @P2 IMAD R0, R5, 0x5, RZ ;  /* 0x0000000505002824 */ /* 0x000fe200078e02ff */
[----:B------:R-:W-:Y:S01]  /*0b10*/  @P5 LEA.HI R11, R11, R8, RZ, 0x5 ;  /* 0x000000080b0b5211 */ /* 0x000fe200078f28ff */
[----:B------:R-:W-:Y:S01]  /*0b20*/  @P1 IMAD R2, R3, 0x6, RZ ;  /* 0x0000000603021824 */ /* 0x000fe200078e02ff */
[----:B------:R-:W-:Y:S01]  /*0b30*/  SHF.R.S32.HI R5, RZ, 0x5, R10 ;  /* 0x00000005ff057819 */ /* 0x000fe2000001140a */
[----:B------:R-:W-:Y:S01]  /*0b40*/  @P3 IMAD.SHL.U32 R7, R6, 0x4, RZ ;  /* 0x0000000406073824 */ /* 0x000fe200078e00ff */
[----:B------:R-:W-:Y:S01]  /*0b50*/  @P4 SHF.R.S32.HI R9, RZ, 0x5, R9 ;  /* 0x00000005ff094819 */ /* 0x000fe20000011409 */
[----:B------:R-:W-:Y:S01]  /*0b60*/  IMAD.MOV.U32 R3, RZ, RZ, RZ ;  /* 0x000000ffff037224 */ /* 0x000fe200078e00ff */
[----:B------:R-:W-:Y:S01]  /*0b70*/  @P5 SHF.R.S32.HI R11, RZ, 0x5, R11 ;  /* 0x00000005ff0b5819 */ /* 0x000fe2000001140b */
[----:B------:R-:W-:Y:S01]  /*0b80*/  IMAD R2, R5, 0x8, R2 ;  /* 0x0000000805027824 */ /* 0x000fe200078e0202 */
[----:B------:R-:W-:Y:S01]  /*0b90*/  ISETP.GE.OR P0, PT, R94, c[0x0][0x1a8], P0 ;  /* 0x00006a005e007a0c */ /* 0x000fe20000706670 */
[----:B------:R-:W-:Y:S01]  /*0ba0*/  IMAD.MOV.U32 R6, RZ, RZ, RZ ;  /* 0x000000ffff067224 */ /* 0x000fe200078e00ff */
[----:B------:R-:W-:Y:S01]  /*0bb0*/  PRMT R20, RZ, 0x5410, RZ ;  /* 0x00005410ff147816 */ /* 0x000fe200000000ff */
[----:B------:R-:W-:Y:S01]  /*0bc0*/  @P4 IMAD R3, R9, 0x3, RZ ;  /* 0x0000000309034824 */ /* 0x000fe200078e02ff */
[----:B------:R-:W-:Y:S01]  /*0bd0*/  IADD3 R0, R7, R2, R0 ;  /* 0x0000000207007210 */ /* 0x000fe20007ffe000 */
[----:B------:R-:W-:Y:S01]  /*0be0*/  @P5 IMAD.SHL.U32 R6, R11, 0x2, RZ ;  /* 0x000000020b065824 */ /* 0x000fe200078e00ff */
[----:B------:R-:W-:-:S02]  /*0bf0*/  PRMT R19, RZ, 0x5410, RZ ;  /* 0x00005410ff137816 */ /* 0x000fc400000000ff */
[----:B------:R-:W-:Y:S02]  /*0c00*/  PRMT R18, RZ, 0x5410, RZ ;  /* 0x00005410ff127816 */ /* 0x000fe400000000ff */
[----:B------:R-:W-:Y:S02]  /*0c10*/  IADD3 R0, R6, R0, R3 ;  /* 0x0000000006007210 */ /* 0x000fe40007ffe003 */
[----:B------:R-:W-:Y:S02]  /*0c20*/  PRMT R17, RZ, 0x5410, RZ ;  /* 0x00005410ff117816 */ /* 0x000fe400000000ff */
[----:B------:R-:W-:Y:S01]  /*0c30*/  PRMT R16, RZ, 0x5410, RZ ;  /* 0x00005410ff107816 */ /* 0x000fe200000000ff */
[----:B------:R-:W-:Y:S01]  /*0c40*/  IMAD R5, R0, c[0x0][0x18c], RZ ;  /* 0x0000630000057a24 */ /* 0x000fe200078e02ff */
[----:B------:R-:W-:Y:S02]  /*0c50*/  SHF.R.S32.HI R0, RZ, 0x1f, R4 ;  /* 0x0000001fff007819 */ /* 0x000fe40000011404 */
[----:B------:R-:W-:-:S02]  /*0c60*/  PRMT R15, RZ, 0x5410, RZ ;  /* 0x00005410ff0f7816 */ /* 0x000fc400000000ff */
[----:B------:R-:W-:Y:S02]  /*0c70*/  SHF.R.S32.HI R61, RZ, 0x1f, R5 ;  /* 0x0000001fff3d7819 */ /* 0x000fe40000011405 */
[----:B------:R-:W-:Y:S02]  /*0c80*/  IADD3 R2, P1, R4, R5, RZ ;  /* 0x0000000504027210 */ /* 0x000fe40007f3e0ff */
[----:B------:R-:W-:Y:S02]  /*0c90*/  PRMT R14, RZ, 0x5410, RZ ;  /* 0x00005410ff0e7816 */ /* 0x000fe400000000ff */
[----:B------:R-:W-:Y:S01]  /*0ca0*/  PRMT R13, RZ, 0x5410, RZ ;  /* 0x00005410ff0d7816 */ /* 0x000fe200000000ff */
[----:B------:R-:W-:Y:S01]  /*0cb0*/  IMAD.X R3, R61, 0x1, R0, P1 ;  /* 0x000000013d037824 */ /* 0x000fe200008e0600 */
[----:B------:R-:W-:Y:S02]  /*0cc0*/  LEA R100, P1, R2, c[0x0][0x168], 0x2 ;  /* 0x00005a0002647a11 */ /* 0x000fe400078210ff */
[----:B------:R-:W-:-:S02]  /*0cd0*/  PRMT R12, RZ, 0x5410, RZ ;  /* 0x00005410ff0c7816 */ /* 0x000fc400000000ff */
[----:B------:R-:W-:Y:S02]  /*0ce0*/  LEA.HI.X R101, R2, c[0x0][0x16c], R3, 0x2, P1 ;  /* 0x00005b0002657a11 */ /* 0x000fe400008f1403 */
[----:B------:R-:W-:Y:S02]  /*0cf0*/  PRMT R11, RZ, 0x5410, RZ ;  /* 0x00005410ff0b7816 */ /* 0x000fe400000000ff */
[----:B------:R-:W-:Y:S02]  /*0d00*/  PRMT R10, RZ, 0x5410, RZ ;  /* 0x00005410ff0a7816 */ /* 0x000fe400000000ff */
        /* <DEDUP_REMOVED lines=8> */
[----:B------:R-:W-:-:S02]  /*0d90*/  PRMT R20, RZ, 0x7610, R20 ;  /* 0x00007610ff147816 */ /* 0x000fc40000000014 */
[----:B------:R-:W-:Y:S02]  /*0da0*/  LEA R60, P2, R4, c[0x0][0x168], 0x2 ;  /* 0x00005a00043c7a11 */ /* 0x000fe400078410ff */
[----:B------:R-:W-:Y:S01]  /*0db0*/  IADD3.X R61, R0, UR4, R61, P0, P1 ;  /* 0x00000004003d7c10 */ /* 0x000fe200087e243d */
[----:B------:R-:W-:-:S03]  /*0dc0*/  UMOV UR4, URZ ;  /* 0x0000003f00047c82 */ /* 0x000fc60008000000 */
[----:B------:R-:W-:Y:S02]  /*0dd0*/  LEA.HI.X R61, R4, c[0x0][0x16c], R61, 0x2, P2 ;  /* 0x00005b00043d7a11 */ /* 0x000fe400010f143d */
.L_x_1805:
[----:B------:R0:W2:Y:S04]  /*0de0*/  LDG.E.128.CONSTANT R44, [R100.64] ;  /* 0x00000006642c7981 */ /* 0x0000a8000c1e9d00 */
[----:B------:R1:W3:Y:S01]  /*0df0*/  LDG.E.128.CONSTANT R48, [R60.64] ;  /* 0x000000063c307981 */ /* 0x0002e2000c1e9d00 */
[----:B------:R-:W-:-:S04]  /*0e00*/  IMAD.MOV.U32 R3, RZ, RZ, c[0x0][0x18c] ;  /* 0x00006300ff037624 */ /* 0x000fc800078e00ff */
[----:B------:R-:W-:-:S04]  /*0e10*/  IMAD.WIDE R30, R3, 0x8, R60 ;  /* 0x00000008031e7825 */ /* 0x000fc800078e023c */
[----:B------:R-:W-:Y:S01]  /*0e20*/  IMAD.WIDE R28, R3, 0x8, R100 ;  /* 0x00000008031c7825 */ /* 0x000fe200078e0264 */
[----:B------:R4:W3:Y:S01]  /*0e30*/  LDG.E.128.CONSTANT R24, [R30.64] ;  /* 0x000000061e187981 */ /* 0x0008e2000c1e9d00 */
[----:B------:R-:W-:-:S03]  /*0e40*/  ISETP.NE.AND P0, PT, R94, R91, PT ;  /* 0x0000005b5e00720c */ /* 0x000fc60003f05270 */
[----:B------:R0:W3:Y:S10]  /*0e50*/  LDG.E.128.CONSTANT R4, [R28.64] ;  /* 0x000000061c047981 */ /* 0x0000f4000c1e9d00 */
[----:B------:R-:W-:Y:S01]  /*0e60*/  @!P0 IADD3 R92, R92, 0x1, RZ ;  /* 0x000000015c5c8810 */ /* 0x000fe20007ffe0ff */
[----:B------:R-:W-:-:S02]  /*0e70*/  @!P0 IMAD.SHL.U32 R22, R94, 0x2, RZ ;  /* 0x000000025e168824 */ /* 0x000fc400078e00ff */
[----:B------:R-:W-:Y:S02]  /*0e80*/  @!P0 IMAD.MOV.U32 R23, RZ, RZ, 0x2 ;  /* 0x00000002ff178424 */ /* 0x000fe400078e00ff */
[----:B------:R-:W-:Y:S02]  /*0e90*/  @!P0 IMAD R62, R92, 0x8, R1 ;  /* 0x000000085c3e8824 */ /* 0x000fe400078e0201 */
[----:B------:R-:W-:-:S04]  /*0ea0*/  @!P0 IMAD.WIDE R22, R22, R23, c[0x0][0x198] ;  /* 0x0000660016168625 */ /* 0x000fc800078e0217 */
[----:B------:R-:W3:Y:S04]  /*0eb0*/  @!P0 LDL.64 R62, [R62] ;  /* 0x000000003e3e8983 */ /* 0x000ee80000100a00 */
[----:B------:R1:W3:Y:S01]  /*0ec0*/  @!P0 LDG.E.U16.CONSTANT R103, [R22.64+0x2] ;  /* 0x0000020616678981 */ /* 0x0002e2000c1e9500 */
[----:B0-----:R-:W-:-:S04]  /*0ed0*/  IMAD.WIDE R28, R3, 0x8, R28 ;  /* 0x00000008031c7825 */ /* 0x001fc800078e021c */
[----:B------:R-:W-:-:S04]  /*0ee0*/  IMAD.WIDE R32, R3, 0x8, R30 ;  /* 0x0000000803207825 */ /* 0x000fc800078e021e */
[C---:B------:R-:W-:Y:S02]  /*0ef0*/  IMAD.WIDE R100, R3.reuse, 0x8, R28 ;  /* 0x0000000803647825 */ /* 0x040fe400078e021c */
[----:B----4-:R-:W5:Y:S02]  /*0f00*/  LDG.E.128.CONSTANT R28, [R28.64] ;  /* 0x000000061c1c7981 */ /* 0x010f64000c1e9d00 */
[----:B-1----:R-:W-:Y:S02]  /*0f10*/  IMAD.WIDE R60, R3, 0x8, R32 ;  /* 0x00000008033c7825 */ /* 0x002fe400078e0220 */
[----:B------:R-:W5:Y:S04]  /*0f20*/  LDG.E.128.CONSTANT R32, [R32.64] ;  /* 0x0000000620207981 */ /* 0x000f68000c1e9d00 */
[----:B------:R0:W5:Y:S04]  /*0f30*/  LDG.E.128.CONSTANT R36, [R100.64] ;  /* 0x0000000664247981 */ /* 0x000168000c1e9d00 */
[----:B------:R0:W5:Y:S01]  /*0f40*/  LDG.E.128.CONSTANT R40, [R60.64] ;  /* 0x000000063c287981 */ /* 0x000162000c1e9d00 */
[----:B------:R-:W-:-:S02]  /*0f50*/  ISETP.NE.AND P1, PT, R97, RZ, PT ;  /* 0x000000ff6100720c */ /* 0x000fc40003f25270 */
[----:B------:R-:W-:Y:S02]  /*0f60*/  ISETP.NE.AND P2, PT, R95, RZ, PT ;  /* 0x000000ff5f00720c */ /* 0x000fe40003f45270 */
[----:B------:R-:W-:Y:S02]  /*0f70*/  ISETP.NE.AND P3, PT, R93, RZ, PT ;  /* 0x000000ff5d00720c */ /* 0x000fe40003f65270 */
[C---:B--2---:R-:W-:Y:S02]  /*0f80*/  LEA.HI R52, R45.reuse, 0xffffff80, RZ, 0x8 ;  /* 0xffffff802d347811 */ /* 0x044fe400078f40ff */
[----:B------:R-:W-:Y:S02]  /*0f90*/  LOP3.LUT R2, R45, 0xff, RZ, 0xc0, !PT ;  /* 0x000000ff2d027812 */ /* 0x000fe400078ec0ff */
[--C-:B------:R-:W-:Y:S02]  /*0fa0*/  SHF.R.U32.HI R59, RZ, 0x8, R45.reuse ;  /* 0x00000008ff3b7819 */ /* 0x100fe4000001162d */
[----:B------:R-:W-:-:S04]  /*0fb0*/  SHF.R.U32.HI R45, RZ, 0x10, R45 ;  /* 0x00000010ff2d7819 */ /* 0x000fc8000001162d */
[----:B------:R-:W-:-:S04]  /*0fc0*/  LOP3.LUT R45, R45, 0xff, RZ, 0xc0, !PT ;  /* 0x000000ff2d2d7812 */ /* 0x000fc800078ec0ff */
[----:B------:R-:W-:-:S04]  /*0fd0*/  IADD3 R45, R45, -0x80, RZ ;  /* 0xffffff802d2d7810 */ /* 0x000fc80007ffe0ff */
[----:B------:R1:W2:Y:S01]  /*0fe0*/  I2F.F16 R72, R45 ;  /* 0x0000002d00487306 */ /* 0x0002a20000200c00 */
[----:B------:R-:W-:Y:S02]  /*0ff0*/  IADD3 R2, R2, -0x80, RZ ;  /* 0xffffff8002027810 */ /* 0x000fe40007ffe0ff */
[----:B------:R-:W-:Y:S02]  /*1000*/  LOP3.LUT R0, R44, 0xff, RZ, 0xc0, !PT ;  /* 0x000000ff2c007812 */ /* 0x000fe400078ec0ff */
[----:B---3--:R-:W-:Y:S02]  /*1010*/  LEA.HI R64, R50, 0xffffff80, RZ, 0x8 ;  /* 0xffffff8032407811 */ /* 0x008fe400078f40ff */
[----:B-1----:R-:W-:Y:S01]  /*1020*/  LOP3.LUT R45, R48, 0xff, RZ, 0xc0, !PT ;  /* 0x000000ff302d7812 */ /* 0x002fe200078ec0ff */
[----:B------:R-:W1:Y:S03]  /*1030*/  I2F.F16 R56, R2 ;  /* 0x0000000200387306 */ /* 0x000e660000200c00 */
[----:B------:R-:W-:-:S02]  /*1040*/  IADD3 R45, R45, -0x80, RZ ;  /* 0xffffff802d2d7810 */ /* 0x000fc40007ffe0ff */
[----:B------:R-:W-:Y:S02]  /*1050*/  IADD3 R0, R0, -0x80, RZ ;  /* 0xffffff8000007810 */ /* 0x000fe40007ffe0ff */
[C---:B------:R-:W-:Y:S01]  /*1060*/  LEA.HI R23, R46.reuse, 0xffffff80, RZ, 0x8 ;  /* 0xffffff802e177811 */ /* 0x040fe200078f40ff */
[----:B------:R3:W4:Y:S01]  /*1070*/  I2F.F16 R2, R64 ;  /* 0x0000004000027306 */ /* 0x0007220000200c00 */
[----:B------:R-:W-:-:S07]  /*1080*/  LOP3.LUT R8, R46, 0xff, RZ, 0xc0, !PT ;  /* 0x000000ff2e087812 */ /* 0x000fce00078ec0ff */
[----:B------:R0:W1:Y:S01]  /*1090*/  I2F.F16 R71, R45 ;  /* 0x0000002d00477306 */ /* 0x0000620000200c00 */
[--C-:B---3--:R-:W-:Y:S02]  /*10a0*/  SHF.R.U32.HI R64, RZ, 0x8, R46.reuse ;  /* 0x00000008ff407819 */ /* 0x108fe4000001162e */
[----:B------:R-:W-:Y:S02]  /*10b0*/  SHF.R.U32.HI R46, RZ, 0x10, R46 ;  /* 0x00000010ff2e7819 */ /* 0x000fe4000001162e */
[----:B------:R-:W-:Y:S02]  /*10c0*/  IADD3 R55, R8, -0x80, RZ ;  /* 0xffffff8008377810 */ /* 0x000fe40007ffe0ff */
[----:B0-----:R-:W-:Y:S01]  /*10d0*/  SHF.R.U32.HI R45, RZ, 0x8, R48 ;  /* 0x00000008ff2d7819 */ /* 0x001fe20000011630 */
[----:B------:R0:W3:Y:S01]  /*10e0*/  I2F.F16 R57, R0 ;  /* 0x0000000000397306 */ /* 0x0000e20000200c00 */
[----:B------:R-:W-:Y:S02]  /*10f0*/  LOP3.LUT R8, R47, 0xff, RZ, 0xc0, !PT ;  /* 0x000000ff2f087812 */ /* 0x000fe400078ec0ff */
[----:B------:R-:W-:-:S02]  /*1100*/  LOP3.LUT R74, R45, 0xff, RZ, 0xc0, !PT ;  /* 0x000000ff2d4a7812 */ /* 0x000fc400078ec0ff */
[----:B------:R-:W-:Y:S02]  /*1110*/  LEA.HI R21, R48, 0xffffff80, RZ, 0x8 ;  /* 0xffffff8030157811 */ /* 0x000fe400078f40ff */
[----:B------:R-:W-:Y:S02]  /*1120*/  LOP3.LUT R46, R46, 0xff, RZ, 0xc0, !PT ;  /* 0x000000ff2e2e7812 */ /* 0x000fe400078ec0ff */
[----:B0-----:R-:W-:Y:S02]  /*1130*/  SHF.R.U32.HI R0, RZ, 0x8, R44 ;  /* 0x00000008ff007819 */ /* 0x001fe4000001162c */
[----:B------:R-:W-:Y:S02]  /*1140*/  LEA.HI R65, R51, 0xffffff80, RZ, 0x8 ;  /* 0xffffff8033417811 */ /* 0x000fe400078f40ff */
[----:B------:R-:W-:Y:S02]  /*1150*/  SHF.R.U32.HI R48, RZ, 0x10, R48 ;  /* 0x00000010ff307819 */ /* 0x000fe40000011630 */
[----:B------:R-:W-:-:S02]  /*1160*/  IADD3 R75, R74, -0x80, RZ ;  /* 0xffffff804a4b7810 */ /* 0x000fc40007ffe0ff */
[----:B------:R-:W-:Y:S02]  /*1170*/  IADD3 R54, R8, -0x80, RZ ;  /* 0xffffff8008367810 */ /* 0x000fe40007ffe0ff */
[----:B------:R-:W-:Y:S02]  /*1180*/  LOP3.LUT R58, R0, 0xff, RZ, 0xc0, !PT ;  /* 0x000000ff003a7812 */ /* 0x000fe400078ec0ff */
[----:B------:R-:W-:Y:S01]  /*1190*/  IADD3 R76, R46, -0x80, RZ ;  /* 0xffffff802e4c7810 */ /* 0x000fe20007ffe0ff */
[----:B------:R0:W1:Y:S01]  /*11a0*/  I2F.F16 R0, R65 ;  /* 0x0000004100007306 */ /* 0x0000620000200c00 */
[----:B------:R-:W-:Y:S02]  /*11b0*/  SHF.R.U32.HI R74, RZ, 0x8, R49 ;  /* 0x00000008ff4a7819 */ /* 0x000fe40000011631 */
[C---:B------:R-:W-:Y:S02]  /*11c0*/  LEA.HI R8, R49.reuse, 0xffffff80, RZ, 0x8 ;  /* 0xffffff8031087811 */ /* 0x040fe400078f40ff */
[----:B------:R-:W-:-:S02]  /*11d0*/  LOP3.LUT R46, R49, 0xff, RZ, 0xc0, !PT ;  /* 0x000000ff312e7812 */ /* 0x000fc400078ec0ff */
[----:B------:R-:W-:Y:S02]  /*11e0*/  LOP3.LUT R48, R48, 0xff, RZ, 0xc0, !PT ;  /* 0x000000ff30307812 */ /* 0x000fe400078ec0ff */
[----:B------:R-:W-:Y:S02]  /*11f0*/  LEA.HI R22, R47, 0xffffff80, RZ, 0x8 ;  /* 0xffffff802f167811 */ /* 0x000fe400078f40ff */
[----:B0-----:R-:W-:Y:S02]  /*1200*/  SHF.R.U32.HI R65, RZ, 0x8, R47 ;  /* 0x00000008ff417819 */ /* 0x001fe4000001162f */
[----:B------:R-:W-:Y:S02]  /*1210*/  SHF.R.U32.HI R49, RZ, 0x10, R49 ;  /* 0x00000010ff317819 */ /* 0x000fe40000011631 */
[----:B------:R-:W-:Y:S02]  /*1220*/  SHF.R.U32.HI R47, RZ, 0x10, R47 ;  /* 0x00000010ff2f7819 */ /* 0x000fe4000001162f */
[----:B------:R-:W-:-:S02]  /*1230*/  LOP3.LUT R78, R74, 0xff, RZ, 0xc0, !PT ;  /* 0x000000ff4a4e7812 */ /* 0x000fc400078ec0ff */
[----:B------:R-:W-:Y:S02]  /*1240*/  IADD3 R48, R48, -0x80, RZ ;  /* 0xffffff8030307810 */ /* 0x000fe40007ffe0ff */
[----:B------:R-:W-:Y:S02]  /*1250*/  LOP3.LUT R49, R49, 0xff, RZ, 0xc0, !PT ;  /* 0x000000ff31317812 */ /* 0x000fe400078ec0ff */
[----:B------:R-:W-:Y:S01]  /*1260*/  LOP3.LUT R47, R47, 0xff, RZ, 0xc0, !PT ;  /* 0x000000ff2f2f7812 */ /* 0x000fe200078ec0ff */
[----:B------:R0:W1:Y:S01]  /*1270*/  I2F.F16 R74, R48 ;  /* 0x00000030004a7306 */ /* 0x0000620000200c00 */
[----:B------:R-:W-:Y:S02]  /*1280*/  IADD3 R79, R78, -0x80, RZ ;  /* 0xffffff804e4f7810 */ /* 0x000fe40007ffe0ff */
[----:B------:R-:W-:Y:S02]  /*1290*/  LEA.HI R82, R27, 0xffffff80, RZ, 0x8 ;  /* 0xffffff801b527811 */ /* 0x000fe400078f40ff */
[----:B------:R-:W-:-:S02]  /*12a0*/  SHF.R.U32.HI R78, RZ, 0x8, R50 ;  /* 0x00000008ff4e7819 */ /* 0x000fc40000011632 */
[----:B------:R-:W-:Y:S02]  /*12b0*/  IADD3 R49, R49, -0x80, RZ ;  /* 0xffffff8031317810 */ /* 0x000fe40007ffe0ff */
[----:B0-----:R-:W-:Y:S02]  /*12c0*/  LOP3.LUT R48, R4, 0xff, RZ, 0xc0, !PT ;  /* 0x000000ff04307812 */ /* 0x001fe400078ec0ff */
[----:B------:R-:W-:Y:S01]  /*12d0*/  IADD3 R80, R47, -0x80, RZ ;  /* 0xffffff802f507810 */ /* 0x000fe20007ffe0ff */
[----:B------:R0:W1:Y:S01]  /*12e0*/  I2F.F16 R45, R82 ;  /* 0x00000052002d7306 */ /* 0x0000620000200c00 */
[----:B------:R-:W-:Y:S02]  /*12f0*/  LOP3.LUT R47, R50, 0xff, RZ, 0xc0, !PT ;  /* 0x000000ff322f7812 */ /* 0x000fe400078ec0ff */
[----:B------:R-:W-:Y:S02]  /*1300*/  SHF.R.U32.HI R50, RZ, 0x10, R50 ;  /* 0x00000010ff327819 */ /* 0x000fe40000011632 */
[----:B------:R-:W-:-:S02]  /*1310*/  IADD3 R88, R48, -0x80, RZ ;  /* 0xffffff8030587810 */ /* 0x000fc40007ffe0ff */
[----:B------:R-:W-:Y:S02]  /*1320*/  LOP3.LUT R84, R5, 0xff, RZ, 0xc0, !PT ;  /* 0x000000ff05547812 */ /* 0x000fe400078ec0ff */
[----:B0-----:R-:W-:Y:S02]  /*1330*/  LOP3.LUT R82, R78, 0xff, RZ, 0xc0, !PT ;  /* 0x000000ff4e527812 */ /* 0x001fe400078ec0ff */
[----:B------:R0:W1:Y:S01]  /*1340*/  I2F.F16 R78, R49 ;  /* 0x00000031004e7306 */ /* 0x0000620000200c00 */
[----:B------:R-:W-:Y:S02]  /*1350*/  LOP3.LUT R50, R50, 0xff, RZ, 0xc0, !PT ;  /* 0x000000ff32327812 */ /* 0x000fe400078ec0ff */
[----:B------:R-:W-:Y:S02]  /*1360*/  IADD3 R87, R84, -0x80, RZ ;  /* 0xffffff8054577810 */ /* 0x000fe40007ffe0ff */
[----:B------:R-:W-:Y:S01]  /*1370*/  LOP3.LUT R84, R6, 0xff, RZ, 0xc0, !PT ;  /* 0x000000ff06547812 */ /* 0x000fe200078ec0ff */
[----:B0-----:R-:W0:Y:S01]  /*1380*/  LDS.64 R48, [UR4+0x200] ;  /* 0x00020004ff307984 */ /* 0x001e220008000a00 */
[----:B------:R-:W-:-:S02]  /*1390*/  IADD3 R50, R50, -0x80, RZ ;  /* 0xffffff8032327810 */ /* 0x000fc40007ffe0ff */
[----:B------:R-:W-:Y:S02]  /*13a0*/  LOP3.LUT R59, R59, 0xff, RZ, 0xc0, !PT ;  /* 0x000000ff3b3b7812 */ /* 0x000fe400078ec0ff */
[----:B------:R-:W-:Y:S02]  /*13b0*/  IADD3 R83, R82, -0x80, RZ ;  /* 0xffffff8052537810 */ /* 0x000fe40007ffe0ff */
[----:B------:R-:W-:Y:S01]  /*13c0*/  IADD3 R86, R84, -0x80, RZ ;  /* 0xffffff8054567810 */ /* 0x000fe20007ffe0ff */
[----:B------:R1:W0:Y:S01]  /*13d0*/  I2F.F16 R82, R50 ;  /* 0x0000003200527306 */ /* 0x0002220000200c00 */
[----:B------:R-:W-:Y:S02]  /*13e0*/  LOP3.LUT R84, R7, 0xff, RZ, 0xc0, !PT ;  /* 0x000000ff07547812 */ /* 0x000fe400078ec0ff */
[----:B------:R-:W-:Y:S02]  /*13f0*/  IADD3 R59, R59, -0x80, RZ ;  /* 0xffffff803b3b7810 */ /* 0x000fe40007ffe0ff */
[----:B------:R-:W-:-:S02]  /*1400*/  LEA.HI R53, R44, 0xffffff80, RZ, 0x8 ;  /* 0xffffff802c357811 */ /* 0x000fc400078f40ff */
[----:B-1----:R-:W-:Y:S01]  /*1410*/  LOP3.LUT R50, R24, 0xff, RZ, 0xc0, !PT ;  /* 0x000000ff18327812 */ /* 0x002fe200078ec0ff */
[----:B------:R1:W0:Y:S01]  /*1420*/  I2F.F16 R73, R59 ;  /* 0x0000003b00497306 */ /* 0x0002220000200c00 */
[----:B------:R-:W-:Y:S02]  /*1430*/  LOP3.LUT R64, R64, 0xff, RZ, 0xc0, !PT ;  /* 0x000000ff40407812 */ /* 0x000fe400078ec0ff */
[----:B------:R-:W-:Y:S02]  /*1440*/  LOP3.LUT R65, R65, 0xff, RZ, 0xc0, !PT ;  /* 0x000000ff41417812 */ /* 0x000fe400078ec0ff */
[----:B------:R-:W-:Y:S02]  /*1450*/  IADD3 R85, R84, -0x80, RZ ;  /* 0xffffff8054557810 */ /* 0x000fe40007ffe0ff */
[----:B------:R-:W-:Y:S02]  /*1460*/  SHF.R.U32.HI R44, RZ, 0x10, R44 ;  /* 0x00000010ff2c7819 */ /* 0x000fe4000001162c */
[----:B------:R-:W-:-:S02]  /*1470*/  IADD3 R84, R50, -0x80, RZ ;  /* 0xffffff8032547810 */ /* 0x000fc40007ffe0ff */
[----:B-1----:R-:W-:Y:S02]  /*1480*/  LOP3.LUT R59, R51, 0xff, RZ, 0xc0, !PT ;  /* 0x000000ff333b7812 */ /* 0x002fe400078ec0ff */
[--C-:B------:R-:W-:Y:S02]  /*1490*/  SHF.R.U32.HI R50, RZ, 0x8, R51.reuse ;  /* 0x00000008ff327819 */ /* 0x100fe40000011633 */
[----:B------:R-:W-:Y:S02]  /*14a0*/  SHF.R.U32.HI R51, RZ, 0x10, R51 ;  /* 0x00000010ff337819 */ /* 0x000fe40000011633 */
[----:B------:R-:W-:Y:S02]  /*14b0*/  IADD3 R64, R64, -0x80, RZ ;  /* 0xffffff8040407810 */ /* 0x000fe40007ffe0ff */
[----:B------:R-:W-:Y:S02]  /*14c0*/  IADD3 R65, R65, -0x80, RZ ;  /* 0xffffff8041417810 */ /* 0x000fe40007ffe0ff */
[----:B------:R-:W-:-:S02]  /*14d0*/  IADD3 R46, R46, -0x80, RZ ;  /* 0xffffff802e2e7810 */ /* 0x000fc40007ffe0ff */
[----:B------:R-:W-:Y:S02]  /*14e0*/  IADD3 R47, R47, -0x80, RZ ;  /* 0xffffff802f2f7810 */ /* 0x000fe40007ffe0ff */
[----:B------:R-:W-:Y:S02]  /*14f0*/  LOP3.LUT R44, R44, 0xff, RZ, 0xc0, !PT ;  /* 0x000000ff2c2c7812 */ /* 0x000fe400078ec0ff */
[----:B------:R-:W-:Y:S01]  /*1500*/  LOP3.LUT R98, R25, 0xff, RZ, 0xc0, !PT ;  /* 0x000000ff19627812 */ /* 0x000fe200078ec0ff */
[----:B------:R-:W1:Y:S01]  /*1510*/  I2F.F16 R77, R64 ;  /* 0x00000040004d7306 */ /* 0x000e620000200c00 */
[----:B------:R-:W-:Y:S02]  /*1520*/  @!P0 PRMT R90, R62, 0x7610, R90 ;  /* 0x000076103e5a8816 */ /* 0x000fe4000000005a */
[----:B------:R-:W-:Y:S02]  /*1530*/  LOP3.LUT R50, R50, 0xff, RZ, 0xc0, !PT ;  /* 0x000000ff32327812 */ /* 0x000fe400078ec0ff */
[----:B------:R-:W-:-:S02]  /*1540*/  @!P0 PRMT R89, R63, 0x7610, R89 ;  /* 0x000076103f598816 */ /* 0x000fc40000000059 */
[----:B------:R-:W-:Y:S01]  /*1550*/  LOP3.LUT R51, R51, 0xff, RZ, 0xc0, !PT ;  /* 0x000000ff33337812 */ /* 0x000fe200078ec0ff */
[----:B------:R0:W1:Y:S01]  /*1560*/  I2F.F16 R81, R65 ;  /* 0x0000004100517306 */ /* 0x0000620000200c00 */
[----:B------:R-:W-:Y:S02]  /*1570*/  IADD3 R68, R59, -0x80, RZ ;  /* 0xffffff803b447810 */ /* 0x000fe40007ffe0ff */
[----:B------:R-:W-:Y:S02]  /*1580*/  IADD3 R58, R58, -0x80, RZ ;  /* 0xffffff803a3a7810 */ /* 0x000fe40007ffe0ff */
[----:B------:R-:W-:Y:S02]  /*1590*/  IADD3 R44, R44, -0x80, RZ ;  /* 0xffffff802c2c7810 */ /* 0x000fe40007ffe0ff */
[----:B------:R-:W-:Y:S01]  /*15a0*/  LEA.HI R67, R4, 0xffffff80, RZ, 0x8 ;  /* 0xffffff8004437811 */ /* 0x000fe200078f40ff */
[----:B------:R1:W2:Y:S01]  /*15b0*/  I2F.F16 R70, R46 ;  /* 0x0000002e00467306 */ /* 0x0002a20000200c00 */
[----:B------:R-:W-:-:S02]  /*15c0*/  LEA.HI R66, R5, 0xffffff80, RZ, 0x8 ;  /* 0xffffff8005427811 */ /* 0x000fc400078f40ff */
[----:B0-----:R-:W-:Y:S02]  /*15d0*/  LEA.HI R65, R6, 0xffffff80, RZ, 0x8 ;  /* 0xffffff8006417811 */ /* 0x001fe400078f40ff */
[----:B------:R-:W-:Y:S02]  /*15e0*/  LEA.HI R64, R7, 0xffffff80, RZ, 0x8 ;  /* 0xffffff8007407811 */ /* 0x000fe400078f40ff */
[----:B------:R-:W-:Y:S01]  /*15f0*/  LEA.HI R59, R24, 0xffffff80, RZ, 0x8 ;  /* 0xffffff80183b7811 */ /* 0x000fe200078f40ff */
[----:B------:R0:W2:Y:S01]  /*1600*/  I2F.F16 R69, R47 ;  /* 0x0000002f00457306 */ /* 0x0000a20000200c00 */
[----:B-1----:R-:W-:Y:S02]  /*1610*/  LEA.HI R46, R26, 0xffffff80, RZ, 0x8 ;  /* 0xffffff801a2e7811 */ /* 0x002fe400078f40ff */
[----:B------:R-:W-:Y:S01]  /*1620*/  IADD3 R98, R98, -0x80, RZ ;  /* 0xffffff8062627810 */ /* 0x000fe20007ffe0ff */
[----:B------:R-:W-:Y:S01]  /*1630*/  @!P0 IMAD.IADD R91, R103, 0x1, R94 ;  /* 0x00000001675b8824 */ /* 0x000fe200078e025e */
[----:B------:R-:W-:-:S02]  /*1640*/  @!P0 PRMT R90, R90, 0x7610, R62 ;  /* 0x000076105a5a8816 */ /* 0x000fc4000000003e */
[----:B------:R-:W-:Y:S02]  /*1650*/  @!P0 PRMT R89, R89, 0x7610, R63 ;  /* 0x0000761059598816 */ /* 0x000fe4000000003f */
[----:B0-----:R-:W-:Y:S02]  /*1660*/  LEA.HI R47, R25, 0xffffff80, RZ, 0x8 ;  /* 0xffffff80192f7811 */ /* 0x001fe400078f40ff */
[----:B------:R-:W-:Y:S02]  /*1670*/  IADD3 R50, R50, -0x80, RZ ;  /* 0xffffff8032327810 */ /* 0x000fe40007ffe0ff */
[----:B------:R-:W-:Y:S02]  /*1680*/  IADD3 R51, R51, -0x80, RZ ;  /* 0xffffff8033337810 */ /* 0x000fe40007ffe0ff */
[----:B------:R-:W-:Y:S01]  /*1690*/  ISETP.NE.AND P0, PT, R96, RZ, PT ;  /* 0x000000ff6000720c */ /* 0x000fe20003f05270 */
[----:B------:R-:W0:Y:S08]  /*16a0*/  I2F.F16 R53, R53 ;  /* 0x0000003500357306 */ /* 0x000e300000200c00 */
[----:B------:R-:W1:Y:S08]  /*16b0*/  I2F.F16 R52, R52 ;  /* 0x0000003400347306 */ /* 0x000e700000200c00 */
        /* <DEDUP_REMOVED lines=28> */
[----:B------:R0:W0:Y:S01]  /*1880*/  I2F.F16 R103, R51 ;  /* 0x0000003300677306 */ /* 0x0000220000200c00 */
[----:B------:R-:W-:Y:S01]  /*1890*/  LOP3.LUT R108, R26, 0xff, RZ, 0xc0, !PT ;  /* 0x000000ff1a6c7812 */ /* 0x000fe200078ec0ff */
[----:B------:R-:W-:-:S02]  /*18a0*/  HADD2.F32 R106, -RZ, R48.H0_H0 ;  /* 0x20000030ff6a7230 */ /* 0x000fc40000004100 */
[----:B------:R-:W-:Y:S01]  /*18b0*/  HADD2.F32 R105, -RZ, R48.H1_H1 ;  /* 0x30000030ff697230 */ /* 0x000fe20000004100 */
[----:B------:R-:W-:Y:S01]  /*18c0*/  IADD3 R108, R108, -0x80, RZ ;  /* 0xffffff806c6c7810 */ /* 0x000fe20007ffe0ff */
[----:B------:R-:W-:Y:S01]  /*18d0*/  HADD2.F32 R104, -RZ, R49.H0_H0 ;  /* 0x20000031ff687230 */ /* 0x000fe20000004100 */
[----:B------:R-:W-:Y:S05]  /*18e0*/  @!P0 BRA `(.L_x_1789) ;  /* 0x000005a000008947 */ /* 0x000fea0003800000 */
[----:B01234-:R-:W0:Y:S01]  /*18f0*/  LDS.64 R50, [UR4] ;  /* 0x00000004ff327984 */ /* 0x01fe220008000a00 */
        /* <DEDUP_REMOVED lines=9> */
[----:B------:R-:W-:-:S03]  /*1990*/  HADD2.F32 R50, -RZ, R50.H1_H1 ;  /* 0x30000032ff327230 */ /* 0x000fc60000004100 */
[----:B------:R-:W-:Y:S02]  /*19a0*/  FFMA.FTZ R48, R48, R109, RZ ;  /* 0x0000006d30307223 */ /* 0x000fe400000100ff */
[C---:B------:R-:W-:Y:S02]  /*19b0*/  FFMA.FTZ R110, R109.reuse, R110, RZ ;  /* 0x0000006e6d6e7223 */ /* 0x040fe400000100ff */
        /* <DEDUP_REMOVED lines=19> */
[----:B-1----:R-:W-:Y:S01]  /*1af0*/  HADD2.F32 R48, -RZ, R62.H0_H0 ;  /* 0x2000003eff307230 */ /* 0x002fe20000004100 */
[----:B------:R-:W-:Y:S01]  /*1b00*/  FFMA.FTZ R107, R50, R51, R107 ;  /* 0x00000033326b7223 */ /* 0x000fe2000001006b */
        /* <DEDUP_REMOVED lines=56> */
.L_x_1789:
        /* <DEDUP_REMOVED lines=11> */
[----:B------:R-:W-:-:S03]  /*1f40*/  HADD2.F32 R50, -RZ, R50.H1_H1 ;  /* 0x30000032ff327230 */ /* 0x000fc60000004100 */
        /* <DEDUP_REMOVED lines=26> */
[----:B------:R-:W-:Y:S01]  /*20f0*/  FFMA.FTZ R111, R111, R51, R112 ;  /* 0x000000336f6f7223 */ /* 0x000fe20000010070 */
[----:B-1----:R-:W-:-:S02]  /*2100*/  HADD2.F32 R48, -RZ, R62.H0_H0 ;  /* 0x2000003eff307230 */ /* 0x002fc40000004100 */
        /* <DEDUP_REMOVED lines=15> */
[--C-:B------:R-:W-:Y:S01]  /*2200*/  HADD2.F32 R48, -RZ, R63.reuse.H0_H0 ;  /* 0x2000003fff307230 */ /* 0x100fe20000004100 */
[-C--:B------:R-:W-:Y:S01]  /*2210*/  FFMA.FTZ R111, R112, R62.reuse, R111 ;  /* 0x0000003e706f7223 */ /* 0x080fe2000001006f */
[----:B------:R-:W-:Y:S01]  /*2220*/  HADD2.F32 R110, -RZ, R78.H0_H0 ;  /* 0x2000004eff6e7230 */ /* 0x000fe20000004100 */
[----:B------:R-:W-:Y:S01]  /*2230*/  FFMA.FTZ R51, R113, R62, R51 ;  /* 0x0000003e71337223 */ /* 0x000fe20000010033 */
[----:B------:R-:W-:Y:S02]  /*2240*/  HADD2.F32 R50, -RZ, R74.H0_H0 ;  /* 0x2000004aff327230 */ /* 0x000fe40000004100 */
        /* <DEDUP_REMOVED lines=31> */
.L_x_1790:
        /* <DEDUP_REMOVED lines=91> */
.L_x_1791:
        /* <DEDUP_REMOVED lines=91> */
.L_x_1792:
[----:B------:R-:W-:Y:S01]  /*2fa0*/  HADD2.F32 R63, -RZ, R49.H1_H1 ;  /* 0x30000031ff3f7230 */ /* 0x000fe20000004100 */
[----:B0-----:R-:W-:Y:S01]  /*2fb0*/  LOP3.LUT R50, R27, 0xff, RZ, 0xc0, !PT ;  /* 0x000000ff1b327812 */ /* 0x001fe200078ec0ff */
[----:B------:R-:W0:Y:S01]  /*2fc0*/  LDS.64 R48, [UR4+0x280] ;  /* 0x00028004ff307984 */ /* 0x000e220008000a00 */
[----:B------:R-:W-:Y:S01]  /*2fd0*/  HADD2.F32 R57, -RZ, R57.H0_H0 ;  /* 0x20000039ff397230 */ /* 0x000fe20000004100 */
[----:B------:R1:W2:Y:S01]  /*2fe0*/  I2F.F16 R62, R108 ;  /* 0x0000006c003e7306 */ /* 0x0002a20000200c00 */
[----:B------:R-:W-:Y:S01]  /*2ff0*/  HADD2.F32 R107, -RZ, R56.H0_H0 ;  /* 0x20000038ff6b7230 */ /* 0x000fe20000004100 */
[----:B------:R-:W-:Y:S01]  /*3000*/  IADD3 R113, R50, -0x80, RZ ;  /* 0xffffff8032717810 */ /* 0x000fe20007ffe0ff */
        /* <DEDUP_REMOVED lines=15> */
[----:B-1----:R-:W-:Y:S01]  /*3100*/  FFMA.FTZ R108, R114, R105, R73 ;  /* 0x00000069726c7223 */ /* 0x002fe20000010049 */
[----:B------:R1:W3:Y:S01]  /*3110*/  I2F.F16 R54, R113 ;  /* 0x0000007100367306 */ /* 0x0002e20000200c00 */
[-C--:B------:R-:W-:Y:S01]  /*3120*/  FFMA.FTZ R58, R77, R104.reuse, R50 ;  /* 0x000000684d3a7223 */ /* 0x080fe20000010032 */
[----:B------:R-:W-:Y:S01]  /*3130*/  HADD2.F32 R105, -RZ, R76.H0_H0 ;  /* 0x2000004cff697230 */ /* 0x000fe20000004100 */
[-C--:B------:R-:W-:Y:S01]  /*3140*/  FFMA.FTZ R73, R81, R104.reuse, R51 ;  /* 0x0000006851497223 */ /* 0x080fe20000010033 */
[----:B------:R-:W-:Y:S01]  /*3150*/  HADD2.F32 R76, -RZ, R53.H0_H0 ;  /* 0x20000035ff4c7230 */ /* 0x000fe20000004100 */
[----:B------:R-:W4:Y:S01]  /*3160*/  LDS.64 R50, [UR4+0x208] ;  /* 0x00020804ff327984 */ /* 0x000f220008000a00 */
[----:B------:R-:W-:Y:S01]  /*3170*/  HADD2.F32 R72, -RZ, R52.H0_H0 ;  /* 0x20000034ff487230 */ /* 0x000fe20000004100 */
[-C--:B------:R-:W-:Y:S01]  /*3180*/  FFMA.FTZ R106, R105, R104.reuse, R106 ;  /* 0x00000068696a7223 */ /* 0x080fe2000001006a */
[----:B------:R-:W-:Y:S01]  /*3190*/  HADD2.F32 R75, -RZ, R75.H0_H0 ;  /* 0x2000004bff4b7230 */ /* 0x000fe20000004100 */
[-C--:B------:R-:W-:Y:S01]  /*31a0*/  FFMA.FTZ R58, R76, R63.reuse, R58 ;  /* 0x0000003f4c3a7223 */ /* 0x080fe2000001003a */
[----:B-1----:R-:W-:Y:S01]  /*31b0*/  HADD2.F32 R113, -RZ, R80.H0_H0 ;  /* 0x20000050ff717230 */ /* 0x002fe20000004100 */
[-C--:B------:R-:W-:Y:S01]  /*31c0*/  FFMA.FTZ R73, R72, R63.reuse, R73 ;  /* 0x0000003f48497223 */ /* 0x080fe20000010049 */
[----:B------:R-:W-:Y:S01]  /*31d0*/  HADD2.F32 R80, -RZ, R23.H0_H0 ;  /* 0x20000017ff507230 */ /* 0x000fe20000004100 */
[----:B-----5:R-:W-:Y:S01]  /*31e0*/  LEA.HI R117, R30, 0xffffff80, RZ, 0x8 ;  /* 0xffffff801e757811 */ /* 0x020fe200078f40ff */
[----:B------:R-:W-:Y:S01]  /*31f0*/  HADD2.F32 R102, -RZ, R102.H0_H0 ;  /* 0x20000066ff667230 */ /* 0x000fe20000004100 */
[----:B------:R-:W-:Y:S01]  /*3200*/  FFMA.FTZ R115, R113, R104, R108 ;  /* 0x0000006871737223 */ /* 0x000fe2000001006c */
[----:B------:R-:W-:Y:S01]  /*3210*/  HADD2.F32 R104, -RZ, R22.H0_H0 ;  /* 0x20000016ff687230 */ /* 0x000fe20000004100 */
[-C--:B------:R-:W-:Y:S01]  /*3220*/  FFMA.FTZ R108, R80, R63.reuse, R106 ;  /* 0x0000003f506c7223 */ /* 0x080fe2000001006a */
[----:B------:R-:W-:Y:S01]  /*3230*/  LEA.HI R106, R34, 0xffffff80, RZ, 0x8 ;  /* 0xffffff80226a7811 */ /* 0x000fe200078f40ff */
[--C-:B0-----:R-:W-:Y:S01]  /*3240*/  HADD2.F32 R52, -RZ, R48.reuse.H0_H0 ;  /* 0x20000030ff347230 */ /* 0x101fe20000004100 */
[----:B------:R0:W1:Y:S01]  /*3250*/  I2F.F16 R23, R117 ;  /* 0x0000007500177306 */ /* 0x0000620000200c00 */
[----:B------:R-:W-:Y:S01]  /*3260*/  FFMA.FTZ R63, R104, R63, R115 ;  /* 0x0000003f683f7223 */ /* 0x000fe20000010073 */
[----:B------:R-:W-:Y:S01]  /*3270*/  HADD2.F32 R115, -RZ, R48.H1_H1 ;  /* 0x30000030ff737230 */ /* 0x000fe20000004100 */
[----:B------:R-:W-:Y:S01]  /*3280*/  LEA.HI R55, R28, 0xffffff80, RZ, 0x8 ;  /* 0xffffff801c377811 */ /* 0x000fe200078f40ff */
[-C--:B------:R-:W-:Y:S01]  /*3290*/  FFMA.FTZ R57, R57, R52.reuse, RZ ;  /* 0x0000003439397223 */ /* 0x080fe200000100ff */
[----:B------:R-:W-:Y:S01]  /*32a0*/  HADD2.F32 R82, -RZ, R82.H0_H0 ;  /* 0x20000052ff527230 */ /* 0x000fe20000004100 */
[-C--:B------:R-:W-:Y:S01]  /*32b0*/  FFMA.FTZ R107, R107, R52.reuse, RZ ;  /* 0x000000346b6b7223 */ /* 0x080fe200000100ff */
[----:B------:R-:W-:Y:S01]  /*32c0*/  HADD2.F32 R103, -RZ, R103.H0_H0 ;  /* 0x20000067ff677230 */ /* 0x000fe20000004100 */
[-C--:B------:R-:W-:Y:S01]  /*32d0*/  FFMA.FTZ R109, R109, R52.reuse, RZ ;  /* 0x000000346d6d7223 */ /* 0x080fe200000100ff */
[----:B0-----:R-:W-:Y:S01]  /*32e0*/  HADD2.F32 R117, -RZ, R0.H0_H0 ;  /* 0x20000000ff757230 */ /* 0x001fe20000004100 */
[----:B------:R-:W-:Y:S01]  /*32f0*/  FFMA.FTZ R111, R111, R52, RZ ;  /* 0x000000346f6f7223 */ /* 0x000fe200000100ff */
[--C-:B------:R-:W-:Y:S01]  /*3300*/  HADD2.F32 R52, -RZ, R49.reuse.H0_H0 ;  /* 0x20000031ff347230 */ /* 0x100fe20000004100 */
[-C--:B------:R-:W-:Y:S01]  /*3310*/  FFMA.FTZ R56, R56, R115.reuse, R57 ;  /* 0x0000007338387223 */ /* 0x080fe20000010039 */
[----:B------:R-:W-:Y:S01]  /*3320*/  HADD2.F32 R49, -RZ, R49.H1_H1 ;  /* 0x30000031ff317230 */ /* 0x000fe20000004100 */
[-C--:B------:R-:W-:Y:S01]  /*3330*/  FFMA.FTZ R107, R110, R115.reuse, R107 ;  /* 0x000000736e6b7223 */ /* 0x080fe2000001006b */
[----:B------:R-:W-:Y:S01]  /*3340*/  HADD2.F32 R110, -RZ, R83.H0_H0 ;  /* 0x20000053ff6e7230 */ /* 0x000fe20000004100 */
[-C--:B------:R-:W-:Y:S01]  /*3350*/  FFMA.FTZ R56, R77, R52.reuse, R56 ;  /* 0x000000344d387223 */ /* 0x080fe20000010038 */
[----:B------:R-:W-:Y:S01]  /*3360*/  LEA.HI R22, R31, 0xffffff80, RZ, 0x8 ;  /* 0xffffff801f167811 */ /* 0x000fe200078f40ff */
[-C--:B------:R-:W-:Y:S01]  /*3370*/  FFMA.FTZ R109, R112, R115.reuse, R109 ;  /* 0x00000073706d7223 */ /* 0x080fe2000001006d */
[----:B------:R-:W-:Y:S01]  /*3380*/  LEA.HI R48, R32, 0xffffff80, RZ, 0x8 ;  /* 0xffffff8020307811 */ /* 0x000fe200078f40ff */
[----:B------:R-:W-:Y:S01]  /*3390*/  FFMA.FTZ R111, R114, R115, R111 ;  /* 0x00000073726f7223 */ /* 0x000fe2000001006f */
[----:B------:R-:W-:Y:S01]  /*33a0*/  HADD2.F32 R115, -RZ, R2.H0_H0 ;  /* 0x20000002ff737230 */ /* 0x000fe20000004100 */
[-C--:B------:R-:W-:Y:S01]  /*33b0*/  FFMA.FTZ R77, R81, R52.reuse, R107 ;  /* 0x00000034514d7223 */ /* 0x080fe2000001006b */
[----:B------:R-:W-:Y:S01]  /*33c0*/  HADD2.F32 R107, -RZ, R69.H0_H0 ;  /* 0x20000045ff6b7230 */ /* 0x000fe20000004100 */
[-C--:B------:R-:W-:Y:S01]  /*33d0*/  FFMA.FTZ R76, R76, R49.reuse, R56 ;  /* 0x000000314c4c7223 */ /* 0x080fe20000010038 */
[--C-:B------:R-:W-:Y:S01]  /*33e0*/  SHF.R.U32.HI R56, RZ, 0x8, R4.reuse ;  /* 0x00000008ff387819 */ /* 0x100fe20000011604 */
[-C--:B------:R-:W-:Y:S01]  /*33f0*/  FFMA.FTZ R109, R105, R52.reuse, R109 ;  /* 0x00000034696d7223 */ /* 0x080fe2000001006d */
[----:B------:R-:W-:Y:S01]  /*3400*/  SHF.R.U32.HI R4, RZ, 0x10, R4 ;  /* 0x00000010ff047819 */ /* 0x000fe20000011604 */
[----:B------:R-:W-:Y:S01]  /*3410*/  FFMA.FTZ R81, R113, R52, R111 ;  /* 0x0000003471517223 */ /* 0x000fe2000001006f */
[----:B------:R-:W-:Y:S01]  /*3420*/  LEA.HI R105, R35, 0xffffff80, RZ, 0x8 ;  /* 0xffffff8023697811 */ /* 0x000fe200078f40ff */
[-C--:B------:R-:W-:Y:S01]  /*3430*/  FFMA.FTZ R77, R72, R49.reuse, R77 ;  /* 0x00000031484d7223 */ /* 0x080fe2000001004d */
[--C-:B----4-:R-:W-:Y:S01]  /*3440*/  HADD2.F32 R111, -RZ, R51.reuse.H0_H0 ;  /* 0x20000033ff6f7230 */ /* 0x110fe20000004100 */
[-C--:B------:R-:W-:Y:S01]  /*3450*/  FFMA.FTZ R80, R80, R49.reuse, R109 ;  /* 0x0000003150507223 */ /* 0x080fe2000001006d */
[----:B------:R-:W-:Y:S01]  /*3460*/  HADD2.F32 R72, -RZ, R51.H1_H1 ;  /* 0x30000033ff487230 */ /* 0x000fe20000004100 */
[----:B------:R-:W-:Y:S01]  /*3470*/  FFMA.FTZ R81, R104, R49, R81 ;  /* 0x0000003168517223 */ /* 0x000fe20000010051 */
[--C-:B------:R-:W-:Y:S01]  /*3480*/  SHF.R.U32.HI R51, RZ, 0x8, R5.reuse ;  /* 0x00000008ff337819 */ /* 0x100fe20000011605 */
[----:B------:R0:W4:Y:S01]  /*3490*/  I2F.F16 R52, R106 ;  /* 0x0000006a00347306 */ /* 0x0001220000200c00 */
[----:B------:R-:W-:Y:S01]  /*34a0*/  LOP3.LUT R4, R4, 0xff, RZ, 0xc0, !PT ;  /* 0x000000ff04047812 */ /* 0x000fe200078ec0ff */
[----:B------:R-:W-:Y:S01]  /*34b0*/  HADD2.F32 R57, -RZ, R50.H0_H0 ;  /* 0x20000032ff397230 */ /* 0x000fe20000004100 */
[----:B------:R-:W-:Y:S01]  /*34c0*/  SHF.R.U32.HI R5, RZ, 0x10, R5 ;  /* 0x00000010ff057819 */ /* 0x000fe20000011605 */
[----:B------:R-:W-:Y:S01]  /*34d0*/  HADD2.F32 R104, -RZ, R70.H0_H0 ;  /* 0x20000046ff687230 */ /* 0x000fe20000004100 */
[----:B------:R-:W-:Y:S01]  /*34e0*/  LOP3.LUT R56, R56, 0xff, RZ, 0xc0, !PT ;  /* 0x000000ff38387812 */ /* 0x000fe200078ec0ff */
[----:B------:R-:W-:Y:S01]  /*34f0*/  HADD2.F32 R109, -RZ, R50.H1_H1 ;  /* 0x30000032ff6d7230 */ /* 0x000fe20000004100 */
[----:B------:R-:W-:Y:S01]  /*3500*/  IADD3 R4, R4, -0x80, RZ ;  /* 0xffffff8004047810 */ /* 0x000fe20007ffe0ff */
[----:B------:R1:W2:Y:S01]  /*3510*/  I2F.F16 R49, R105 ;  /* 0x0000006900317306 */ /* 0x0002a20000200c00 */
[----:B0-----:R-:W-:Y:S01]  /*3520*/  HADD2.F32 R106, -RZ, R68.H0_H0 ;  /* 0x20000044ff6a7230 */ /* 0x001fe20000004100 */
[----:B------:R-:W-:Y:S01]  /*3530*/  LOP3.LUT R5, R5, 0xff, RZ, 0xc0, !PT ;  /* 0x000000ff05057812 */ /* 0x000fe200078ec0ff */
[-C--:B------:R-:W-:Y:S01]  /*3540*/  FFMA.FTZ R73, R104, R57.reuse, R73 ;  /* 0x0000003968497223 */ /* 0x080fe20000010049 */
[----:B------:R-:W-:Y:S01]  /*3550*/  IADD3 R50, R56, -0x80, RZ ;  /* 0xffffff8038327810 */ /* 0x000fe20007ffe0ff */
[-C--:B------:R-:W-:Y:S01]  /*3560*/  FFMA.FTZ R108, R107, R57.reuse, R108 ;  /* 0x000000396b6c7223 */ /* 0x080fe2000001006c */
[----:B------:R-:W-:Y:S01]  /*3570*/  IADD3 R5, R5, -0x80, RZ ;  /* 0xffffff8005057810 */ /* 0x000fe20007ffe0ff */
[----:B------:R-:W-:Y:S01]  /*3580*/  FFMA.FTZ R63, R106, R57, R63 ;  /* 0x000000396a3f7223 */ /* 0x000fe2000001003f */
[----:B------:R0:W2:Y:S01]  /*3590*/  I2F.F16 R56, R4 ;  /* 0x0000000400387306 */ /* 0x0000a20000200c00 */
[----:B-1----:R-:W-:Y:S01]  /*35a0*/  HADD2.F32 R105, -RZ, R71.H0_H0 ;  /* 0x20000047ff697230 */ /* 0x002fe20000004100 */
[-C--:B------:R-:W-:Y:S01]  /*35b0*/  FFMA.FTZ R69, R110, R109.reuse, R108 ;  /* 0x0000006d6e457223 */ /* 0x080fe2000001006c */
[----:B------:R-:W-:Y:S01]  /*35c0*/  HADD2.F32 R108, -RZ, R74.H0_H0 ;  /* 0x2000004aff6c7230 */ /* 0x000fe20000004100 */
[----:B------:R-:W-:Y:S01]  /*35d0*/  SHF.R.U32.HI R113, RZ, 0x10, R6 ;  /* 0x00000010ff717819 */ /* 0x000fe20000011606 */
[----:B------:R-:W-:Y:S01]  /*35e0*/  FFMA.FTZ R70, R102, R109, R63 ;  /* 0x0000006d66467223 */ /* 0x000fe2000001003f */
[----:B------:R-:W-:Y:S01]  /*35f0*/  HADD2.F32 R2, -RZ, R90.H0_H0 ;  /* 0x2000005aff027230 */ /* 0x000fe20000004100 */
[----:B------:R-:W-:Y:S01]  /*3600*/  FFMA.FTZ R58, R105, R57, R58 ;  /* 0x00000039693a7223 */ /* 0x000fe2000001003a */
[----:B------:R-:W-:Y:S01]  /*3610*/  SHF.R.U32.HI R57, RZ, 0x8, R6 ;  /* 0x00000008ff397819 */ /* 0x000fe20000011606 */
[----:B------:R-:W-:Y:S01]  /*3620*/  HADD2.F32 R6, -RZ, R79.H0_H0 ;  /* 0x2000004fff067230 */ /* 0x000fe20000004100 */
[----:B0-----:R-:W-:Y:S01]  /*3630*/  SHF.R.U32.HI R4, RZ, 0x8, R7 ;  /* 0x00000008ff047819 */ /* 0x001fe20000011607 */
[----:B------:R-:W-:Y:S01]  /*3640*/  FFMA.FTZ R71, R75, R109, R58 ;  /* 0x0000006d4b477223 */ /* 0x000fe2000001003a */
[----:B------:R-:W-:Y:S01]  /*3650*/  LOP3.LUT R112, R57, 0xff, RZ, 0xc0, !PT ;  /* 0x000000ff39707812 */ /* 0x000fe200078ec0ff */
[----:B------:R-:W-:Y:S01]  /*3660*/  FFMA.FTZ R69, R82, R111, R69 ;  /* 0x0000006f52457223 */ /* 0x000fe20000010045 */
[----:B------:R0:W1:Y:S01]  /*3670*/  I2F.F16 R57, R5 ;  /* 0x0000000500397306 */ /* 0x0000620000200c00 */
[----:B------:R-:W-:Y:S01]  /*3680*/  LOP3.LUT R74, R4, 0xff, RZ, 0xc0, !PT ;  /* 0x000000ff044a7812 */ /* 0x000fe200078ec0ff */
[----:B------:R-:W-:Y:S01]  /*3690*/  FFMA.FTZ R68, R6, R109, R73 ;  /* 0x0000006d06447223 */ /* 0x000fe20000010049 */
[----:B------:R-:W-:Y:S01]  /*36a0*/  LOP3.LUT R113, R113, 0xff, RZ, 0xc0, !PT ;  /* 0x000000ff71717812 */ /* 0x000fe200078ec0ff */
[----:B------:R-:W-:Y:S01]  /*36b0*/  HADD2.F32 R109, -RZ, R78.H0_H0 ;  /* 0x2000004eff6d7230 */ /* 0x000fe20000004100 */
[----:B------:R-:W-:Y:S01]  /*36c0*/  SHF.R.U32.HI R7, RZ, 0x10, R7 ;  /* 0x00000010ff077819 */ /* 0x000fe20000011607 */
[-C--:B------:R-:W-:Y:S01]  /*36d0*/  FFMA.FTZ R71, R108, R111.reuse, R71 ;  /* 0x0000006f6c477223 */ /* 0x080fe20000010047 */
[----:B------:R-:W-:Y:S01]  /*36e0*/  IADD3 R63, R113, -0x80, RZ ;  /* 0xffffff80713f7810 */ /* 0x000fe20007ffe0ff */
[----:B------:R-:W-:Y:S01]  /*36f0*/  HADD2.F32 R113, -RZ, R21.H0_H0 ;  /* 0x20000015ff717230 */ /* 0x000fe20000004100 */
[----:B0-----:R-:W0:Y:S01]  /*3700*/  LDS.64 R4, [UR4+0x288] ;  /* 0x00028804ff047984 */ /* 0x001e220008000a00 */
[----:B------:R-:W-:Y:S01]  /*3710*/  LOP3.LUT R7, R7, 0xff, RZ, 0xc0, !PT ;  /* 0x000000ff07077812 */ /* 0x000fe200078ec0ff */
[-C--:B------:R-:W-:Y:S01]  /*3720*/  FFMA.FTZ R68, R109, R111.reuse, R68 ;  /* 0x0000006f6d447223 */ /* 0x080fe20000010044 */
[----:B------:R-:W-:Y:S01]  /*3730*/  SHF.R.U32.HI R73, RZ, 0x8, R24 ;  /* 0x00000008ff497819 */ /* 0x000fe20000011618 */
[----:B------:R-:W-:Y:S01]  /*3740*/  FFMA.FTZ R70, R103, R111, R70 ;  /* 0x0000006f67467223 */ /* 0x000fe20000010046 */
[----:B------:R-:W-:Y:S01]  /*3750*/  IADD3 R78, R7, -0x80, RZ ;  /* 0xffffff80074e7810 */ /* 0x000fe20007ffe0ff */
[-C--:B------:R-:W-:Y:S01]  /*3760*/  FFMA.FTZ R7, R113, R72.reuse, R71 ;  /* 0x0000004871077223 */ /* 0x080fe20000010047 */
[----:B------:R-:W-:Y:S01]  /*3770*/  HADD2.F32 R111, -RZ, R8.H0_H0 ;  /* 0x20000008ff6f7230 */ /* 0x000fe20000004100 */
[----:B------:R-:W-:Y:S01]  /*3780*/  LOP3.LUT R73, R73, 0xff, RZ, 0xc0, !PT ;  /* 0x000000ff49497812 */ /* 0x000fe200078ec0ff */
[----:B------:R-:W-:Y:S01]  /*3790*/  FFMA.FTZ R79, R115, R72, R69 ;  /* 0x00000048734f7223 */ /* 0x000fe20000010045 */
[----:B------:R-:W-:Y:S01]  /*37a0*/  SHF.R.U32.HI R24, RZ, 0x10, R24 ;  /* 0x00000010ff187819 */ /* 0x000fe20000011618 */
[----:B------:R-:W-:Y:S01]  /*37b0*/  FMUL.FTZ R7, R7, R2 ;  /* 0x0000000207077220 */ /* 0x000fe20000410000 */
[----:B------:R-:W-:Y:S01]  /*37c0*/  IADD3 R8, R73, -0x80, RZ ;  /* 0xffffff8049087810 */ /* 0x000fe20007ffe0ff */
[-C--:B------:R-:W-:Y:S01]  /*37d0*/  FFMA.FTZ R73, R111, R72.reuse, R68 ;  /* 0x000000486f497223 */ /* 0x080fe20000010044 */
[----:B------:R-:W-:Y:S01]  /*37e0*/  LOP3.LUT R0, R24, 0xff, RZ, 0xc0, !PT ;  /* 0x000000ff18007812 */ /* 0x000fe200078ec0ff */
[----:B------:R-:W-:Y:S01]  /*37f0*/  FFMA.FTZ R83, R117, R72, R70 ;  /* 0x0000004875537223 */ /* 0x000fe20000010046 */
[--C-:B------:R-:W-:Y:S01]  /*3800*/  SHF.R.U32.HI R72, RZ, 0x8, R25.reuse ;  /* 0x00000008ff487819 */ /* 0x100fe20000011619 */
[----:B------:R1:W0:Y:S01]  /*3810*/  I2F.F16 R70, R8 ;  /* 0x0000000800467306 */ /* 0x0002220000200c00 */
[----:B------:R-:W-:Y:S01]  /*3820*/  F2FP.PACK_AB R7, RZ, R7 ;  /* 0x00000007ff07723e */ /* 0x000fe200000000ff */
[----:B------:R-:W-:Y:S01]  /*3830*/  HADD2.F32 R68, -RZ, R90.H1_H1 ;  /* 0x3000005aff447230 */ /* 0x000fe20000004100 */
[----:B------:R-:W-:Y:S01]  /*3840*/  SHF.R.U32.HI R25, RZ, 0x10, R25 ;  /* 0x00000010ff197819 */ /* 0x000fe20000011619 */
[--C-:B------:R-:W-:Y:S01]  /*3850*/  HADD2.F32 R24, -RZ, R89.reuse.H0_H0 ;  /* 0x20000059ff187230 */ /* 0x100fe20000004100 */
[----:B------:R-:W-:Y:S01]  /*3860*/  IADD3 R69, R0, -0x80, RZ ;  /* 0xffffff8000457810 */ /* 0x000fe20007ffe0ff */
[----:B------:R-:W-:Y:S01]  /*3870*/  HADD2.F32 R0, -RZ, R89.H1_H1 ;  /* 0x30000059ff007230 */ /* 0x000fe20000004100 */
[----:B------:R-:W-:Y:S01]  /*3880*/  FMUL.FTZ R73, R73, R68 ;  /* 0x0000004449497220 */ /* 0x000fe20000410000 */
[----:B------:R2:W3:Y:S01]  /*3890*/  I2F.F16 R71, R78 ;  /* 0x0000004e00477306 */ /* 0x0004e20000200c00 */
[----:B-1----:R-:W-:Y:S01]  /*38a0*/  LOP3.LUT R8, R25, 0xff, RZ, 0xc0, !PT ;  /* 0x000000ff19087812 */ /* 0x002fe200078ec0ff */
[--C-:B------:R-:W-:Y:S01]  /*38b0*/  HADD2 R25, R7.H0_H0, R12.reuse.H0_H0 ;  /* 0x2000000c07197230 */ /* 0x100fe20000000800 */
[--C-:B------:R-:W-:Y:S01]  /*38c0*/  SHF.R.U32.HI R7, RZ, 0x8, R26.reuse ;  /* 0x00000008ff077819 */ /* 0x100fe2000001161a */
[----:B------:R-:W-:Y:S01]  /*38d0*/  FMUL.FTZ R79, R79, R24 ;  /* 0x000000184f4f7220 */ /* 0x000fe20000410000 */
[----:B------:R-:W-:Y:S01]  /*38e0*/  IADD3 R74, R74, -0x80, RZ ;  /* 0xffffff804a4a7810 */ /* 0x000fe20007ffe0ff */
[----:B------:R-:W-:Y:S01]  /*38f0*/  FMUL.FTZ R83, R83, R0 ;  /* 0x0000000053537220 */ /* 0x000fe20000410000 */
[----:B------:R-:W-:Y:S01]  /*3900*/  F2FP.PACK_AB R73, RZ, R73 ;  /* 0x00000049ff49723e */ /* 0x000fe200000000ff */
[----:B------:R-:W-:Y:S01]  /*3910*/  UIADD3 UR4, UR4, 0x40, URZ ;  /* 0x0000004004047890 */ /* 0x000fe2000fffe03f */
[----:B--2---:R-:W-:Y:S01]  /*3920*/  IADD3 R78, R8, -0x80, RZ ;  /* 0xffffff80084e7810 */ /* 0x004fe20007ffe0ff */
[----:B------:R1:W2:Y:S01]  /*3930*/  I2F.F16 R21, R74 ;  /* 0x0000004a00157306 */ /* 0x0002a20000200c00 */
[----:B------:R-:W-:Y:S01]  /*3940*/  LOP3.LUT R8, R7, 0xff, RZ, 0xc0, !PT ;  /* 0x000000ff07087812 */ /* 0x000fe200078ec0ff */
[----:B------:R-:W-:Y:S01]  /*3950*/  HADD2 R73, R73.H0_H0, R12.H1_H1 ;  /* 0x3000000c49497230 */ /* 0x000fe20000000800 */
[----:B------:R-:W-:Y:S01]  /*3960*/  F2FP.PACK_AB R79, RZ, R79 ;  /* 0x0000004fff4f723e */ /* 0x000fe200000000ff */
[--C-:B0-----:R-:W-:Y:S01]  /*3970*/  HADD2.F32 R7, -RZ, R4.reuse.H0_H0 ;  /* 0x20000004ff077230 */ /* 0x101fe20000004100 */
[----:B------:R-:W-:Y:S01]  /*3980*/  SHF.R.U32.HI R26, RZ, 0x10, R26 ;  /* 0x00000010ff1a7819 */ /* 0x000fe2000001161a */
[----:B------:R-:W-:Y:S01]  /*3990*/  HADD2.F32 R119, -RZ, R4.H1_H1 ;  /* 0x30000004ff777230 */ /* 0x000fe20000004100 */
[----:B------:R-:W-:Y:S01]  /*39a0*/  LOP3.LUT R51, R51, 0xff, RZ, 0xc0, !PT ;  /* 0x000000ff33337812 */ /* 0x000fe200078ec0ff */
[----:B------:R-:W-:Y:S01]  /*39b0*/  HADD2 R12, R79.H0_H0, R11.H0_H0 ;  /* 0x2000000b4f0c7230 */ /* 0x000fe20000000800 */
[----:B-1----:R-:W-:Y:S01]  /*39c0*/  F2FP.PACK_AB R74, RZ, R83 ;  /* 0x00000053ff4a723e */ /* 0x002fe200000000ff */
[-C--:B------:R-:W-:Y:S01]  /*39d0*/  FFMA.FTZ R76, R105, R7.reuse, R76 ;  /* 0x00000007694c7223 */ /* 0x080fe2000001004c */
[----:B------:R-:W-:Y:S01]  /*39e0*/  IADD3 R83, R8, -0x80, RZ ;  /* 0xffffff8008537810 */ /* 0x000fe20007ffe0ff */
[-C--:B------:R-:W-:Y:S01]  /*39f0*/  FFMA.FTZ R77, R104, R7.reuse, R77 ;  /* 0x00000007684d7223 */ /* 0x080fe2000001004d */
[----:B------:R-:W-:Y:S01]  /*3a00*/  HADD2.F32 R8, -RZ, R5.H0_H0 ;  /* 0x20000005ff087230 */ /* 0x000fe20000004100 */
[-C--:B------:R-:W-:Y:S01]  /*3a10*/  FFMA.FTZ R80, R107, R7.reuse, R80 ;  /* 0x000000076b507223 */ /* 0x080fe20000010050 */
[----:B------:R-:W-:Y:S01]  /*3a20*/  HADD2 R74, R74.H0_H0, R11.H1_H1 ;  /* 0x3000000b4a4a7230 */ /* 0x000fe20000000800 */
[----:B------:R-:W-:Y:S01]  /*3a30*/  FFMA.FTZ R81, R106, R7, R81 ;  /* 0x000000076a517223 */ /* 0x000fe20000010051 */
[----:B------:R-:W-:Y:S01]  /*3a40*/  LOP3.LUT R7, R28, 0xff, RZ, 0xc0, !PT ;  /* 0x000000ff1c077812 */ /* 0x000fe200078ec0ff */
[----:B------:R0:W1:Y:S01]  /*3a50*/  I2F.F16 R11, R78 ;  /* 0x0000004e000b7306 */ /* 0x0000620000200c00 */
[-C--:B------:R-:W-:Y:S01]  /*3a60*/  FFMA.FTZ R77, R6, R119.reuse, R77 ;  /* 0x00000077064d7223 */ /* 0x080fe2000001004d */
[----:B------:R-:W-:Y:S01]  /*3a70*/  HADD2.F32 R4, -RZ, R5.H1_H1 ;  /* 0x30000005ff047230 */ /* 0x000fe20000004100 */
[-C--:B------:R-:W-:Y:S01]  /*3a80*/  FFMA.FTZ R75, R75, R119.reuse, R76 ;  /* 0x000000774b4b7223 */ /* 0x080fe2000001004c */
[----:B------:R-:W-:Y:S01]  /*3a90*/  LOP3.LUT R26, R26, 0xff, RZ, 0xc0, !PT ;  /* 0x000000ff1a1a7812 */ /* 0x000fe200078ec0ff */
[-C--:B------:R-:W-:Y:S01]  /*3aa0*/  FFMA.FTZ R5, R110, R119.reuse, R80 ;  /* 0x000000776e057223 */ /* 0x080fe20000010050 */
[----:B------:R-:W-:Y:S01]  /*3ab0*/  LOP3.LUT R76, R29, 0xff, RZ, 0xc0, !PT ;  /* 0x000000ff1d4c7812 */ /* 0x000fe200078ec0ff */
[----:B------:R-:W-:Y:S01]  /*3ac0*/  FFMA.FTZ R81, R102, R119, R81 ;  /* 0x0000007766517223 */ /* 0x000fe20000010051 */
[----:B------:R-:W-:Y:S01]  /*3ad0*/  SHF.R.U32.HI R80, RZ, 0x8, R27 ;  /* 0x00000008ff507819 */ /* 0x000fe2000001161b */
[-C--:B------:R-:W-:Y:S01]  /*3ae0*/  FFMA.FTZ R75, R108, R8.reuse, R75 ;  /* 0x000000086c4b7223 */ /* 0x080fe2000001004b */
[----:B0-----:R-:W-:Y:S01]  /*3af0*/  IADD3 R78, R7, -0x80, RZ ;  /* 0xffffff80074e7810 */ /* 0x001fe20007ffe0ff */
[-C--:B------:R-:W-:Y:S01]  /*3b00*/  FFMA.FTZ R109, R109, R8.reuse, R77 ;  /* 0x000000086d6d7223 */ /* 0x080fe2000001004d */
[----:B------:R-:W0:Y:S01]  /*3b10*/  LDS.64 R6, [UR4+0x1d0] ;  /* 0x0001d004ff067984 */ /* 0x000e220008000a00 */
[-C--:B------:R-:W-:Y:S01]  /*3b20*/  FFMA.FTZ R5, R82, R8.reuse, R5 ;  /* 0x0000000852057223 */ /* 0x080fe20000010005 */
[----:B------:R-:W-:Y:S01]  /*3b30*/  SHF.R.U32.HI R27, RZ, 0x10, R27 ;  /* 0x00000010ff1b7819 */ /* 0x000fe2000001161b */
[----:B------:R-:W-:Y:S01]  /*3b40*/  FFMA.FTZ R81, R103, R8, R81 ;  /* 0x0000000867517223 */ /* 0x000fe20000010051 */
[----:B------:R-:W-:Y:S01]  /*3b50*/  LOP3.LUT R8, R30, 0xff, RZ, 0xc0, !PT ;  /* 0x000000ff1e087812 */ /* 0x000fe200078ec0ff */
[-C--:B------:R-:W-:Y:S01]  /*3b60*/  FFMA.FTZ R75, R113, R4.reuse, R75 ;  /* 0x00000004714b7223 */ /* 0x080fe2000001004b */
[----:B------:R-:W-:Y:S01]  /*3b70*/  IADD3 R26, R26, -0x80, RZ ;  /* 0xffffff801a1a7810 */ /* 0x000fe20007ffe0ff */
[----:B------:R-:W-:Y:S01]  /*3b80*/  FFMA.FTZ R109, R111, R4, R109 ;  /* 0x000000046f6d7223 */ /* 0x000fe2000001006d */
[----:B------:R-:W-:Y:S01]  /*3b90*/  IADD3 R77, R76, -0x80, RZ ;  /* 0xffffff804c4d7810 */ /* 0x000fe20007ffe0ff */
[----:B------:R-:W-:Y:S01]  /*3ba0*/  FMUL.FTZ R75, R75, R2 ;  /* 0x000000024b4b7220 */ /* 0x000fe20000410000 */
[----:B------:R-:W-:Y:S01]  /*3bb0*/  IADD3 R76, R8, -0x80, RZ ;  /* 0xffffff80084c7810 */ /* 0x000fe20007ffe0ff */
[----:B------:R1:W0:Y:S01]  /*3bc0*/  I2F.F16 R79, R26 ;  /* 0x0000001a004f7306 */ /* 0x0002220000200c00 */
[----:B------:R-:W-:Y:S01]  /*3bd0*/  LOP3.LUT R72, R72, 0xff, RZ, 0xc0, !PT ;  /* 0x000000ff48487812 */ /* 0x000fe200078ec0ff */
[-C--:B------:R-:W-:Y:S01]  /*3be0*/  FFMA.FTZ R115, R115, R4.reuse, R5 ;  /* 0x0000000473737223 */ /* 0x080fe20000010005 */
[----:B------:R-:W-:Y:S01]  /*3bf0*/  LOP3.LUT R8, R31, 0xff, RZ, 0xc0, !PT ;  /* 0x000000ff1f087812 */ /* 0x000fe200078ec0ff */
[----:B------:R-:W-:Y:S01]  /*3c00*/  FFMA.FTZ R81, R117, R4, R81 ;  /* 0x0000000475517223 */ /* 0x000fe20000010051 */
[----:B------:R-:W-:Y:S01]  /*3c10*/  LOP3.LUT R102, R80, 0xff, RZ, 0xc0, !PT ;  /* 0x000000ff50667812 */ /* 0x000fe200078ec0ff */
[----:B------:R-:W-:Y:S01]  /*3c20*/  FMUL.FTZ R109, R109, R68 ;  /* 0x000000446d6d7220 */ /* 0x000fe20000410000 */
[----:B------:R-:W-:Y:S01]  /*3c30*/  LOP3.LUT R27, R27, 0xff, RZ, 0xc0, !PT ;  /* 0x000000ff1b1b7812 */ /* 0x000fe200078ec0ff */
[----:B------:R-:W0:Y:S01]  /*3c40*/  I2F.F16 R55, R55 ;  /* 0x0000003700377306 */ /* 0x000e220000200c00 */
[----:B-1----:R-:W-:Y:S01]  /*3c50*/  F2FP.PACK_AB R26, RZ, R75 ;  /* 0x0000004bff1a723e */ /* 0x002fe200000000ff */
[----:B------:R-:W-:Y:S01]  /*3c60*/  FMUL.FTZ R115, R115, R24 ;  /* 0x0000001873737220 */ /* 0x000fe20000410000 */
[----:B------:R-:W-:Y:S01]  /*3c70*/  LEA.HI R53, R33, 0xffffff80, RZ, 0x8 ;  /* 0xffffff8021357811 */ /* 0x000fe200078f40ff */
[----:B------:R-:W1:Y:S01]  /*3c80*/  LDS.64 R4, [UR4+0x1d8] ;  /* 0x0001d804ff047984 */ /* 0x000e620008000a00 */
[----:B------:R-:W-:Y:S01]  /*3c90*/  IADD3 R51, R51, -0x80, RZ ;  /* 0xffffff8033337810 */ /* 0x000fe20007ffe0ff */
[----:B------:R-:W-:Y:S01]  /*3ca0*/  HADD2 R26, R26.H0_H0, R10.H0_H0 ;  /* 0x2000000a1a1a7230 */ /* 0x000fe20000000800 */
[----:B------:R-:W-:Y:S01]  /*3cb0*/  IADD3 R58, R112, -0x80, RZ ;  /* 0xffffff80703a7810 */ /* 0x000fe20007ffe0ff */
[----:B------:R-:W1:Y:S01]  /*3cc0*/  I2F.F16 R22, R22 ;  /* 0x0000001600167306 */ /* 0x000e620000200c00 */
[----:B------:R-:W-:-:S02]  /*3cd0*/  IADD3 R72, R72, -0x80, RZ ;  /* 0xffffff8048487810 */ /* 0x000fc40007ffe0ff */
[----:B------:R-:W-:Y:S01]  /*3ce0*/  IADD3 R75, R8, -0x80, RZ ;  /* 0xffffff80084b7810 */ /* 0x000fe20007ffe0ff */
[----:B------:R-:W-:Y:S01]  /*3cf0*/  FMUL.FTZ R8, R81, R0 ;  /* 0x0000000051087220 */ /* 0x000fe20000410000 */
[----:B------:R-:W-:Y:S02]  /*3d00*/  IADD3 R105, R102, -0x80, RZ ;  /* 0xffffff8066697810 */ /* 0x000fe40007ffe0ff */
[----:B------:R-:W-:Y:S01]  /*3d10*/  IADD3 R27, R27, -0x80, RZ ;  /* 0xffffff801b1b7810 */ /* 0x000fe20007ffe0ff */
[----:B------:R-:W1:Y:S01]  /*3d20*/  I2F.F16 R48, R48 ;  /* 0x0000003000307306 */ /* 0x000e620000200c00 */
[----:B------:R-:W-:Y:S02]  /*3d30*/  LEA.HI R116, R29, 0xffffff80, RZ, 0x8 ;  /* 0xffffff801d747811 */ /* 0x000fe400078f40ff */
[----:B------:R-:W-:Y:S02]  /*3d40*/  LOP3.LUT R82, R32, 0xff, RZ, 0xc0, !PT ;  /* 0x000000ff20527812 */ /* 0x000fe400078ec0ff */
[----:B------:R-:W-:Y:S01]  /*3d50*/  F2FP.PACK_AB R81, RZ, R109 ;  /* 0x0000006dff51723e */ /* 0x000fe200000000ff */
[----:B0-----:R-:W-:Y:S01]  /*3d60*/  HADD2.F32 R102, -RZ, R6.H0_H0 ;  /* 0x20000006ff667230 */ /* 0x001fe20000004100 */
[----:B------:R-:W-:Y:S01]  /*3d70*/  IADD3 R106, R82, -0x80, RZ ;  /* 0xffffff80526a7810 */ /* 0x000fe20007ffe0ff */
[----:B------:R-:W0:Y:S01]  /*3d80*/  I2F.F16 R44, R116 ;  /* 0x00000074002c7306 */ /* 0x000e220000200c00 */
[----:B------:R-:W-:Y:S01]  /*3d90*/  F2FP.PACK_AB R115, RZ, R115 ;  /* 0x00000073ff73723e */ /* 0x000fe200000000ff */
[----:B------:R-:W-:Y:S01]  /*3da0*/  HADD2 R81, R81.H0_H0, R10.H1_H1 ;  /* 0x3000000a51517230 */ /* 0x000fe20000000800 */
[----:B------:R-:W-:Y:S01]  /*3db0*/  F2FP.PACK_AB R8, RZ, R8 ;  /* 0x00000008ff08723e */ /* 0x000fe200000000ff */
[----:B------:R-:W-:Y:S01]  /*3dc0*/  HADD2.F32 R104, -RZ, R6.H1_H1 ;  /* 0x30000006ff687230 */ /* 0x000fe20000004100 */
[----:B------:R-:W-:Y:S01]  /*3dd0*/  LOP3.LUT R107, R33, 0xff, RZ, 0xc0, !PT ;  /* 0x000000ff216b7812 */ /* 0x000fe200078ec0ff */
[----:B------:R-:W-:-:S02]  /*3de0*/  HADD2 R10, R115.H0_H0, R9.H0_H0 ;  /* 0x20000009730a7230 */ /* 0x000fc40000000800 */
[----:B------:R-:W0:Y:S01]  /*3df0*/  I2F.F16 R53, R53 ;  /* 0x0000003500357306 */ /* 0x000e220000200c00 */
[----:B------:R-:W-:Y:S01]  /*3e00*/  HADD2 R82, R8.H0_H0, R9.H1_H1 ;  /* 0x3000000908527230 */ /* 0x000fe20000000800 */
[----:B------:R-:W-:Y:S01]  /*3e10*/  IADD3 R107, R107, -0x80, RZ ;  /* 0xffffff806b6b7810 */ /* 0x000fe20007ffe0ff */
[--C-:B------:R-:W-:Y:S02]  /*3e20*/  HADD2.F32 R103, -RZ, R7.reuse.H0_H0 ;  /* 0x20000007ff677230 */ /* 0x100fe40000004100 */
[----:B------:R-:W-:-:S03]  /*3e30*/  HADD2.F32 R108, -RZ, R7.H1_H1 ;  /* 0x30000007ff6c7230 */ /* 0x000fc60000004100 */
        /* <DEDUP_REMOVED lines=13> */
[----:B------:R0:W1:Y:S02]  /*3f10*/  I2F.F16 R80, R106 ;  /* 0x0000006a00507306 */ /* 0x0000640000200c00 */
[----:B0-----:R-:W-:-:S04]  /*3f20*/  LOP3.LUT R106, R34, 0xff, RZ, 0xc0, !PT ;  /* 0x000000ff226a7812 */ /* 0x001fc800078ec0ff */
[----:B------:R-:W-:Y:S01]  /*3f30*/  IADD3 R106, R106, -0x80, RZ ;  /* 0xffffff806a6a7810 */ /* 0x000fe20007ffe0ff */
[----:B------:R-:W-:Y:S05]  /*3f40*/  @!P0 BRA `(.L_x_1793) ;  /* 0x0000056000008947 */ /* 0x000fea0003800000 */
[----:B--234-:R-:W0:Y:S01]  /*3f50*/  LDS.64 R6, [UR4+-0x30] ;  /* 0xffffd004ff067984 */ /* 0x01ce220008000a00 */
[----:B------:R-:W-:Y:S02]  /*3f60*/  HADD2.F32 R110, -RZ, R88.H0_H0 ;  /* 0x20000058ff6e7230 */ /* 0x000fe40000004100 */
[----:B------:R-:W-:Y:S01]  /*3f70*/  HADD2.F32 R114, -RZ, R87.H0_H0 ;  /* 0x20000057ff727230 */ /* 0x000fe20000004100 */
[----:B------:R-:W2:Y:S01]  /*3f80*/  LDS.64 R8, [UR4+-0x28] ;  /* 0xffffd804ff087984 */ /* 0x000ea20008000a00 */
[----:B------:R-:W-:Y:S02]  /*3f90*/  HADD2.F32 R116, -RZ, R86.H0_H0 ;  /* 0x20000056ff747230 */ /* 0x000fe40000004100 */
[----:B------:R-:W-:Y:S02]  /*3fa0*/  HADD2.F32 R118, -RZ, R85.H0_H0 ;  /* 0x20000055ff767230 */ /* 0x000fe40000004100 */
[----:B------:R-:W-:-:S02]  /*3fb0*/  HADD2.F32 R112, -RZ, R50.H0_H0 ;  /* 0x20000032ff707230 */ /* 0x000fc40000004100 */
[--C-:B0-----:R-:W-:Y:S02]  /*3fc0*/  HADD2.F32 R111, -RZ, R6.reuse.H0_H0 ;  /* 0x20000006ff6f7230 */ /* 0x101fe40000004100 */
[----:B------:R-:W-:Y:S02]  /*3fd0*/  HADD2.F32 R109, -RZ, R6.H1_H1 ;  /* 0x30000006ff6d7230 */ /* 0x000fe40000004100 */
[--C-:B------:R-:W-:Y:S01]  /*3fe0*/  HADD2.F32 R6, -RZ, R7.reuse.H0_H0 ;  /* 0x20000007ff067230 */ /* 0x100fe20000004100 */
[----:B------:R-:W-:Y:S01]  /*3ff0*/  FFMA.FTZ R110, R110, R111, RZ ;  /* 0x0000006f6e6e7223 */ /* 0x000fe200000100ff */
[----:B------:R-:W-:Y:S01]  /*4000*/  HADD2.F32 R7, -RZ, R7.H1_H1 ;  /* 0x30000007ff077230 */ /* 0x000fe20000004100 */
[C---:B------:R-:W-:Y:S01]  /*4010*/  FFMA.FTZ R113, R111.reuse, R114, RZ ;  /* 0x000000726f717223 */ /* 0x040fe200000100ff */
[----:B------:R-:W-:Y:S01]  /*4020*/  HADD2.F32 R114, -RZ, R21.H0_H0 ;  /* 0x20000015ff727230 */ /* 0x000fe20000004100 */
[C---:B------:R-:W-:Y:S02]  /*4030*/  FFMA.FTZ R116, R111.reuse, R116, RZ ;  /* 0x000000746f747223 */ /* 0x040fe400000100ff */
[----:B------:R-:W-:-:S02]  /*4040*/  FFMA.FTZ R118, R111, R118, RZ ;  /* 0x000000766f767223 */ /* 0x000fc400000100ff */
[----:B------:R-:W-:Y:S01]  /*4050*/  FFMA.FTZ R111, R112, R109, R110 ;  /* 0x0000006d706f7223 */ /* 0x000fe2000001006e */
[----:B------:R-:W-:Y:S01]  /*4060*/  HADD2.F32 R110, -RZ, R51.H0_H0 ;  /* 0x20000033ff6e7230 */ /* 0x000fe20000004100 */
[C---:B------:R-:W-:Y:S01]  /*4070*/  FFMA.FTZ R117, R109.reuse, R114, R118 ;  /* 0x000000726d757223 */ /* 0x040fe20000010076 */
[----:B------:R-:W-:Y:S02]  /*4080*/  HADD2.F32 R112, -RZ, R58.H0_H0 ;  /* 0x2000003aff707230 */ /* 0x000fe40000004100 */
[----:B------:R-:W-:Y:S01]  /*4090*/  HADD2.F32 R114, -RZ, R67.H0_H0 ;  /* 0x20000043ff727230 */ /* 0x000fe20000004100 */
[C---:B------:R-:W-:Y:S01]  /*40a0*/  FFMA.FTZ R113, R109.reuse, R110, R113 ;  /* 0x0000006e6d717223 */ /* 0x040fe20000010071 */
[----:B------:R-:W-:Y:S01]  /*40b0*/  HADD2.F32 R110, -RZ, R57.H0_H0 ;  /* 0x20000039ff6e7230 */ /* 0x000fe20000004100 */
[----:B------:R-:W-:Y:S01]  /*40c0*/  FFMA.FTZ R115, R109, R112, R116 ;  /* 0x000000706d737223 */ /* 0x000fe20000010074 */
[----:B------:R-:W-:Y:S02]  /*40d0*/  HADD2.F32 R109, -RZ, R56.H0_H0 ;  /* 0x20000038ff6d7230 */ /* 0x000fe40000004100 */
        /* <DEDUP_REMOVED lines=10> */
[----:B--2---:R-:W-:-:S02]  /*4180*/  HADD2.F32 R6, -RZ, R8.H0_H0 ;  /* 0x20000008ff067230 */ /* 0x004fc40000004100 */
        /* <DEDUP_REMOVED lines=50> */
.L_x_1793:
[----:B--234-:R-:W-:Y:S05]  /*44b0*/  @!P1 BRA `(.L_x_1794) ;  /* 0x0000056000009947 */ /* 0x01cfea0003800000 */
        /* <DEDUP_REMOVED lines=8> */
[--C-:B0-----:R-:W-:Y:S02]  /*4540*/  HADD2.F32 R110, -RZ, R6.reuse.H0_H0 ;  /* 0x20000006ff6e7230 */ /* 0x101fe40000004100 */
[----:B------:R-:W-:-:S03]  /*4550*/  HADD2.F32 R109, -RZ, R6.H1_H1 ;  /* 0x30000006ff6d7230 */ /* 0x000fc60000004100 */
[-C--:B------:R-:W-:Y:S02]  /*4560*/  FFMA.FTZ R6, R111, R110.reuse, RZ ;  /* 0x0000006e6f067223 */ /* 0x080fe400000100ff */
[-C--:B------:R-:W-:Y:S01]  /*4570*/  FFMA.FTZ R112, R115, R110.reuse, RZ ;  /* 0x0000006e73707223 */ /* 0x080fe200000100ff */
[----:B------:R-:W-:Y:S01]  /*4580*/  HADD2.F32 R115, -RZ, R58.H0_H0 ;  /* 0x2000003aff737230 */ /* 0x000fe20000004100 */
[-C--:B------:R-:W-:Y:S01]  /*4590*/  FFMA.FTZ R114, R117, R110.reuse, RZ ;  /* 0x0000006e75727223 */ /* 0x080fe200000100ff */
[----:B------:R-:W-:Y:S01]  /*45a0*/  HADD2.F32 R117, -RZ, R67.H0_H0 ;  /* 0x20000043ff757230 */ /* 0x000fe20000004100 */
[-C--:B------:R-:W-:Y:S01]  /*45b0*/  FFMA.FTZ R111, R113, R109.reuse, R6 ;  /* 0x0000006d716f7223 */ /* 0x080fe20000010006 */
[----:B------:R-:W-:Y:S01]  /*45c0*/  HADD2.F32 R113, -RZ, R51.H0_H0 ;  /* 0x20000033ff717230 */ /* 0x000fe20000004100 */
[----:B------:R-:W-:Y:S01]  /*45d0*/  FFMA.FTZ R110, R119, R110, RZ ;  /* 0x0000006e776e7223 */ /* 0x000fe200000100ff */
[--C-:B------:R-:W-:Y:S01]  /*45e0*/  HADD2.F32 R6, -RZ, R7.reuse.H0_H0 ;  /* 0x20000007ff067230 */ /* 0x100fe20000004100 */
        /* <DEDUP_REMOVED lines=12> */
[----:B------:R-:W-:Y:S01]  /*46b0*/  HADD2.F32 R115, -RZ, R66.H0_H0 ;  /* 0x20000042ff737230 */ /* 0x000fe20000004100 */
        /* <DEDUP_REMOVED lines=54> */
.L_x_1794:
        /* <DEDUP_REMOVED lines=87> */
.L_x_1795:
        /* <DEDUP_REMOVED lines=87> */
.L_x_1796:
[----:B------:R-:W-:Y:S01]  /*5500*/  HADD2.F32 R7, -RZ, R88.H0_H0 ;  /* 0x20000058ff077230 */ /* 0x000fe20000004100 */
[----:B------:R-:W-:Y:S01]  /*5510*/  LEA.HI R110, R36, 0xffffff80, RZ, 0x8 ;  /* 0xffffff80246e7811 */ /* 0x000fe200078f40ff */
        /* <DEDUP_REMOVED lines=29> */
[----:B------:R-:W-:Y:S01]  /*56f0*/  IADD3 R57, R104, -0x80, RZ ;  /* 0xffffff8068397810 */ /* 0x000fe20007ffe0ff */
        /* <DEDUP_REMOVED lines=9> */
[----:B------:R0:W1:Y:S01]  /*5790*/  I2F.F16 R58, R110 ;  /* 0x0000006e003a7306 */ /* 0x0000620000200c00 */
[----:B------:R-:W-:Y:S01]  /*57a0*/  HADD2.F32 R103, -RZ, R4.H1_H1 ;  /* 0x30000004ff677230 */ /* 0x000fe20000004100 */
[-C--:B------:R-:W-:Y:S01]  /*57b0*/  FFMA.FTZ R108, R84, R117.reuse, R115 ;  /* 0x00000075546c7223 */ /* 0x080fe20000010073 */
[----:B------:R-:W-:Y:S01]  /*57c0*/  HADD2.F32 R70, -RZ, R70.H0_H0 ;  /* 0x20000046ff467230 */ /* 0x000fe20000004100 */
[-C--:B------:R-:W-:Y:S01]  /*57d0*/  FFMA.FTZ R104, R86, R117.reuse, R104 ;  /* 0x0000007556687223 */ /* 0x080fe20000010068 */
[----:B------:R-:W-:Y:S01]  /*57e0*/  HADD2.F32 R72, -RZ, R72.H0_H0 ;  /* 0x20000048ff487230 */ /* 0x000fe20000004100 */
[----:B------:R-:W-:Y:S01]  /*57f0*/  FFMA.FTZ R4, R88, R117, R112 ;  /* 0x0000007558047223 */ /* 0x000fe20000010070 */
[----:B------:R-:W-:Y:S01]  /*5800*/  HADD2.F32 R105, -RZ, R105.H0_H0 ;  /* 0x20000069ff697230 */ /* 0x000fe20000004100 */
[----:B------:R-:W-:Y:S01]  /*5810*/  FFMA.FTZ R108, R70, R103, R108 ;  /* 0x00000067466c7223 */ /* 0x000fe2000001006c */
[----:B------:R-:W-:Y:S01]  /*5820*/  HADD2.F32 R66, -RZ, R5.H0_H0 ;  /* 0x20000005ff427230 */ /* 0x000fe20000004100 */
[----:B0-----:R-:W-:Y:S01]  /*5830*/  FFMA.FTZ R110, R98, R117, R102 ;  /* 0x00000075626e7223 */ /* 0x001fe20000010066 */
        /* <DEDUP_REMOVED lines=19> */
[----:B------:R-:W-:Y:S01]  /*5970*/  FMUL.FTZ R46, R47, R2 ;  /* 0x000000022f2e7220 */ /* 0x000fe20000410000 */
[----:B------:R-:W-:Y:S01]  /*5980*/  LEA.HI R114, R42, 0xffffff80, RZ, 0x8 ;  /* 0xffffff802a727811 */ /* 0x000fe200078f40ff */
[-C--:B------:R-:W-:Y:S01]  /*5990*/  FFMA.FTZ R45, R108, R113.reuse, R59 ;  /* 0x000000716c2d7223 */ /* 0x080fe2000001003b */
[----:B------:R0:W2:Y:S01]  /*59a0*/  I2F.F16 R11, R116 ;  /* 0x00000074000b7306 */ /* 0x0000a20000200c00 */
[----:B------:R-:W-:Y:S01]  /*59b0*/  FFMA.FTZ R117, R104, R66, R117 ;  /* 0x0000004268757223 */ /* 0x000fe20000010075 */
[----:B------:R-:W-:Y:S01]  /*59c0*/  F2FP.PACK_AB R46, RZ, R46 ;  /* 0x0000002eff2e723e */ /* 0x000fe200000000ff */
[----:B------:R-:W-:Y:S01]  /*59d0*/  FMUL.FTZ R45, R45, R68 ;  /* 0x000000442d2d7220 */ /* 0x000fe20000410000 */
[--C-:B------:R-:W-:Y:S01]  /*59e0*/  SHF.R.U32.HI R66, RZ, 0x8, R28.reuse ;  /* 0x00000008ff427819 */ /* 0x100fe2000001161c */
[----:B------:R-:W-:Y:S01]  /*59f0*/  FFMA.FTZ R115, R112, R113, R115 ;  /* 0x0000007170737223 */ /* 0x000fe20000010073 */
[----:B------:R-:W-:Y:S01]  /*5a00*/  LEA.HI R54, R38, 0xffffff80, RZ, 0x8 ;  /* 0xffffff8026367811 */ /* 0x000fe200078f40ff */
[----:B------:R-:W-:Y:S01]  /*5a10*/  HADD2 R25, R46.H0_H0, R25.H0_H0 ;  /* 0x200000192e197230 */ /* 0x000fe20000000800 */
[----:B------:R-:W-:Y:S01]  /*5a20*/  F2FP.PACK_AB R47, RZ, R45 ;  /* 0x0000002dff2f723e */ /* 0x000fe200000000ff */
[----:B------:R-:W-:Y:S01]  /*5a30*/  FMUL.FTZ R115, R115, R24 ;  /* 0x0000001873737220 */ /* 0x000fe20000410000 */
[----:B------:R-:W-:Y:S01]  /*5a40*/  LOP3.LUT R66, R66, 0xff, RZ, 0xc0, !PT ;  /* 0x000000ff42427812 */ /* 0x000fe200078ec0ff */
[----:B------:R-:W-:Y:S01]  /*5a50*/  FFMA.FTZ R117, R110, R113, R117 ;  /* 0x000000716e757223 */ /* 0x000fe20000010075 */
[----:B------:R-:W-:Y:S01]  /*5a60*/  SHF.R.U32.HI R46, RZ, 0x10, R28 ;  /* 0x00000010ff2e7819 */ /* 0x000fe2000001161c */
[----:B------:R-:W-:Y:S01]  /*5a70*/  HADD2 R73, R47.H0_H0, R73.H0_H0 ;  /* 0x200000492f497230 */ /* 0x000fe20000000800 */
[----:B------:R-:W-:Y:S01]  /*5a80*/  IADD3 R118, R66, -0x80, RZ ;  /* 0xffffff8042767810 */ /* 0x000fe20007ffe0ff */
[----:B------:R3:W4:Y:S01]  /*5a90*/  I2F.F16 R59, R114 ;  /* 0x00000072003b7306 */ /* 0x0007220000200c00 */
[----:B------:R-:W-:Y:S01]  /*5aa0*/  LOP3.LUT R66, R46, 0xff, RZ, 0xc0, !PT ;  /* 0x000000ff2e427812 */ /* 0x000fe200078ec0ff */
[----:B------:R-:W-:Y:S01]  /*5ab0*/  FMUL.FTZ R117, R117, R0 ;  /* 0x0000000075757220 */ /* 0x000fe20000410000 */
[----:B------:R-:W5:Y:S01]  /*5ac0*/  LDS.64 R46, [UR4+0x258] ;  /* 0x00025804ff2e7984 */ /* 0x000f620008000a00 */
[----:B------:R-:W-:-:S02]  /*5ad0*/  LEA.HI R113, R43, 0xffffff80, RZ, 0x8 ;  /* 0xffffff802b717811 */ /* 0x000fc400078f40ff */
[----:B------:R-:W-:Y:S02]  /*5ae0*/  F2FP.PACK_AB R115, RZ, R115 ;  /* 0x00000073ff73723e */ /* 0x000fe400000000ff */
[----:B------:R1:W2:Y:S01]  /*5af0*/  I2F.F16 R45, R113 ;  /* 0x00000071002d7306 */ /* 0x0002a20000200c00 */
[----:B------:R-:W-:Y:S01]  /*5b00*/  F2FP.PACK_AB R117, RZ, R117 ;  /* 0x00000075ff75723e */ /* 0x000fe200000000ff */
[----:B0-----:R-:W-:Y:S01]  /*5b10*/  HADD2.F32 R116, -RZ, R4.H0_H0 ;  /* 0x20000004ff747230 */ /* 0x001fe20000004100 */
[----:B------:R-:W-:Y:S01]  /*5b20*/  LEA.HI R62, R39, 0xffffff80, RZ, 0x8 ;  /* 0xffffff80273e7811 */ /* 0x000fe200078f40ff */
[----:B------:R-:W-:Y:S01]  /*5b30*/  HADD2 R28, R115.H0_H0, R12.H0_H0 ;  /* 0x2000000c731c7230 */ /* 0x000fe20000000800 */
[----:B------:R-:W-:Y:S01]  /*5b40*/  LEA.HI R27, R41, 0xffffff80, RZ, 0x8 ;  /* 0xffffff80291b7811 */ /* 0x000fe200078f40ff */
[----:B---3--:R-:W-:Y:S01]  /*5b50*/  HADD2.F32 R114, -RZ, R4.H1_H1 ;  /* 0x30000004ff727230 */ /* 0x008fe20000004100 */
[-C--:B------:R-:W-:Y:S01]  /*5b60*/  FFMA.FTZ R7, R7, R116.reuse, RZ ;  /* 0x0000007407077223 */ /* 0x080fe200000100ff */
[--C-:B------:R-:W-:Y:S01]  /*5b70*/  HADD2.F32 R4, -RZ, R5.reuse.H1_H1 ;  /* 0x30000005ff047230 */ /* 0x100fe20000004100 */
[----:B-1----:R-:W-:Y:S01]  /*5b80*/  SHF.R.U32.HI R113, RZ, 0x8, R29 ;  /* 0x00000008ff717819 */ /* 0x002fe2000001161d */
[-C--:B------:R-:W-:Y:S01]  /*5b90*/  FFMA.FTZ R87, R87, R116.reuse, RZ ;  /* 0x0000007457577223 */ /* 0x080fe200000100ff */
[----:B------:R-:W-:Y:S01]  /*5ba0*/  HADD2 R74, R117.H0_H0, R74.H0_H0 ;  /* 0x2000004a754a7230 */ /* 0x000fe20000000800 */
[-C--:B------:R-:W-:Y:S01]  /*5bb0*/  FFMA.FTZ R9, R9, R116.reuse, RZ ;  /* 0x0000007409097223 */ /* 0x080fe200000100ff */
[----:B------:R-:W-:Y:S01]  /*5bc0*/  LOP3.LUT R115, R113, 0xff, RZ, 0xc0, !PT ;  /* 0x000000ff71737812 */ /* 0x000fe200078ec0ff */
[----:B------:R-:W-:Y:S01]  /*5bd0*/  HADD2.F32 R113, -RZ, R5.H0_H0 ;  /* 0x20000005ff717230 */ /* 0x000fe20000004100 */
[--C-:B------:R-:W-:Y:S01]  /*5be0*/  SHF.R.U32.HI R5, RZ, 0x8, R30.reuse ;  /* 0x00000008ff057819 */ /* 0x100fe2000001161e */
[----:B------:R-:W-:Y:S01]  /*5bf0*/  FFMA.FTZ R85, R85, R116, RZ ;  /* 0x0000007455557223 */ /* 0x000fe200000100ff */
[----:B------:R-:W-:Y:S01]  /*5c00*/  SHF.R.U32.HI R30, RZ, 0x10, R30 ;  /* 0x00000010ff1e7819 */ /* 0x000fe2000001161e */
        /* <DEDUP_REMOVED lines=8> */
[-C--:B------:R-:W-:Y:S01]  /*5c90*/  FFMA.FTZ R7, R56, R113.reuse, R7 ;  /* 0x0000007138077223 */ /* 0x080fe20000010007 */
[----:B------:R5:W0:Y:S01]  /*5ca0*/  I2F.F16 R21, R5 ;  /* 0x0000000500157306 */ /* 0x000a220000200c00 */
[-C--:B------:R-:W-:Y:S01]  /*5cb0*/  FFMA.FTZ R87, R6, R113.reuse, R87 ;  /* 0x0000007106577223 */ /* 0x080fe20000010057 */
[----:B------:R-:W-:Y:S01]  /*5cc0*/  SHF.R.U32.HI R6, RZ, 0x8, R31 ;  /* 0x00000008ff067819 */ /* 0x000fe2000001161f */
[-C--:B------:R-:W-:Y:S01]  /*5cd0*/  FFMA.FTZ R9, R8, R113.reuse, R9 ;  /* 0x0000007108097223 */ /* 0x080fe20000010009 */
[----:B------:R-:W-:Y:S01]  /*5ce0*/  SHF.R.U32.HI R56, RZ, 0x8, R35 ;  /* 0x00000008ff387819 */ /* 0x000fe20000011623 */
[----:B------:R-:W-:Y:S01]  /*5cf0*/  FFMA.FTZ R85, R50, R113, R85 ;  /* 0x0000007132557223 */ /* 0x000fe20000010055 */
[----:B------:R-:W-:Y:S01]  /*5d00*/  LOP3.LUT R6, R6, 0xff, RZ, 0xc0, !PT ;  /* 0x000000ff06067812 */ /* 0x000fe200078ec0ff */
[-C--:B------:R-:W-:Y:S01]  /*5d10*/  FFMA.FTZ R7, R67, R4.reuse, R7 ;  /* 0x0000000443077223 */ /* 0x080fe20000010007 */
[----:B------:R-:W-:Y:S01]  /*5d20*/  SHF.R.U32.HI R50, RZ, 0x8, R33 ;  /* 0x00000008ff327819 */ /* 0x000fe20000011621 */
[-C--:B------:R-:W-:Y:S01]  /*5d30*/  FFMA.FTZ R87, R63, R4.reuse, R87 ;  /* 0x000000043f577223 */ /* 0x080fe20000010057 */
[--C-:B-----5:R-:W-:Y:S01]  /*5d40*/  HADD2.F32 R5, -RZ, R46.reuse.H0_H0 ;  /* 0x2000002eff057230 */ /* 0x120fe20000004100 */
[-C--:B------:R-:W-:Y:S01]  /*5d50*/  FFMA.FTZ R65, R65, R4.reuse, R9 ;  /* 0x0000000441417223 */ /* 0x080fe20000010009 */
[----:B------:R-:W-:Y:S01]  /*5d60*/  HADD2.F32 R63, -RZ, R46.H1_H1 ;  /* 0x3000002eff3f7230 */ /* 0x000fe20000004100 */
[----:B------:R-:W-:Y:S01]  /*5d70*/  FFMA.FTZ R85, R71, R4, R85 ;  /* 0x0000000447557223 */ /* 0x000fe20000010055 */
[----:B------:R-:W-:Y:S01]  /*5d80*/  SHF.R.U32.HI R4, RZ, 0x10, R31 ;  /* 0x00000010ff047819 */ /* 0x000fe2000001161f */
[-C--:B------:R-:W-:Y:S01]  /*5d90*/  FFMA.FTZ R7, R84, R5.reuse, R7 ;  /* 0x0000000554077223 */ /* 0x080fe20000010007 */
[----:B------:R-:W-:Y:S01]  /*5da0*/  IADD3 R31, R6, -0x80, RZ ;  /* 0xffffff80061f7810 */ /* 0x000fe20007ffe0ff */
[-C--:B------:R-:W-:Y:S01]  /*5db0*/  FFMA.FTZ R87, R98, R5.reuse, R87 ;  /* 0x0000000562577223 */ /* 0x080fe20000010057 */
[----:B------:R-:W-:Y:S01]  /*5dc0*/  LOP3.LUT R8, R4, 0xff, RZ, 0xc0, !PT ;  /* 0x000000ff04087812 */ /* 0x000fe200078ec0ff */
[-C--:B------:R-:W-:Y:S01]  /*5dd0*/  FFMA.FTZ R65, R86, R5.reuse, R65 ;  /* 0x0000000556417223 */ /* 0x080fe20000010041 */
[--C-:B------:R-:W-:Y:S01]  /*5de0*/  SHF.R.U32.HI R4, RZ, 0x8, R32.reuse ;  /* 0x00000008ff047819 */ /* 0x100fe20000011620 */
[----:B------:R-:W-:Y:S01]  /*5df0*/  FFMA.FTZ R88, R88, R5, R85 ;  /* 0x0000000558587223 */ /* 0x000fe20000010055 */
[----:B------:R-:W-:Y:S01]  /*5e00*/  SHF.R.U32.HI R5, RZ, 0x10, R32 ;  /* 0x00000010ff057819 */ /* 0x000fe20000011620 */
[--C-:B------:R-:W-:Y:S01]  /*5e10*/  HADD2.F32 R6, -RZ, R47.reuse.H0_H0 ;  /* 0x2000002fff067230 */ /* 0x100fe20000004100 */
[----:B------:R-:W-:Y:S01]  /*5e20*/  IADD3 R8, R8, -0x80, RZ ;  /* 0xffffff8008087810 */ /* 0x000fe20007ffe0ff */
[-C--:B------:R-:W-:Y:S01]  /*5e30*/  FFMA.FTZ R7, R70, R63.reuse, R7 ;  /* 0x0000003f46077223 */ /* 0x080fe20000010007 */
[----:B------:R-:W-:Y:S01]  /*5e40*/  LOP3.LUT R4, R4, 0xff, RZ, 0xc0, !PT ;  /* 0x000000ff04047812 */ /* 0x000fe200078ec0ff */
[----:B------:R-:W-:Y:S01]  /*5e50*/  HADD2.F32 R9, -RZ, R47.H1_H1 ;  /* 0x3000002fff097230 */ /* 0x000fe20000004100 */
[----:B------:R-:W-:Y:S01]  /*5e60*/  LOP3.LUT R5, R5, 0xff, RZ, 0xc0, !PT ;  /* 0x000000ff05057812 */ /* 0x000fe200078ec0ff */
[----:B------:R1:W3:Y:S01]  /*5e70*/  I2F.F16 R46, R8 ;  /* 0x00000008002e7306 */ /* 0x0002e20000200c00 */
[----:B------:R-:W-:Y:S01]  /*5e80*/  IADD3 R32, R4, -0x80, RZ ;  /* 0xffffff8004207810 */ /* 0x000fe20007ffe0ff */
[-C--:B------:R-:W-:Y:S01]  /*5e90*/  FFMA.FTZ R87, R72, R63.reuse, R87 ;  /* 0x0000003f48577223 */ /* 0x080fe20000010057 */
[----:B------:R-:W-:Y:S01]  /*5ea0*/  IADD3 R47, R5, -0x80, RZ ;  /* 0xffffff80052f7810 */ /* 0x000fe20007ffe0ff */
[-C--:B------:R-:W-:Y:S01]  /*5eb0*/  FFMA.FTZ R65, R102, R63.reuse, R65 ;  /* 0x0000003f66417223 */ /* 0x080fe20000010041 */
[----:B------:R-:W5:Y:S01]  /*5ec0*/  LDS.64 R4, [UR4+0x1e0] ;  /* 0x0001e004ff047984 */ /* 0x000f620008000a00 */
[----:B------:R-:W-:Y:S01]  /*5ed0*/  FFMA.FTZ R63, R105, R63, R88 ;  /* 0x0000003f693f7223 */ /* 0x000fe20000010058 */
[----:B------:R-:W-:Y:S01]  /*5ee0*/  LOP3.LUT R50, R50, 0xff, RZ, 0xc0, !PT ;  /* 0x000000ff32327812 */ /* 0x000fe200078ec0ff */
[-C--:B------:R-:W-:Y:S01]  /*5ef0*/  FFMA.FTZ R87, R69, R6.reuse, R87 ;  /* 0x0000000645577223 */ /* 0x080fe20000010057 */
[----:B------:R-:W-:Y:S01]  /*5f00*/  LOP3.LUT R67, R56, 0xff, RZ, 0xc0, !PT ;  /* 0x000000ff38437812 */ /* 0x000fe200078ec0ff */
[-C--:B-1----:R-:W-:Y:S01]  /*5f10*/  FFMA.FTZ R8, R103, R6.reuse, R7 ;  /* 0x0000000667087223 */ /* 0x082fe20000010007 */
[----:B------:R-:W-:Y:S01]  /*5f20*/  SHF.R.U32.HI R7, RZ, 0x10, R33 ;  /* 0x00000010ff077819 */ /* 0x000fe20000011621 */
[-C--:B------:R-:W-:Y:S01]  /*5f30*/  FFMA.FTZ R65, R79, R6.reuse, R65 ;  /* 0x000000064f417223 */ /* 0x080fe20000010041 */
[----:B------:R-:W-:Y:S01]  /*5f40*/  LOP3.LUT R117, R117, 0xff, RZ, 0xc0, !PT ;  /* 0x000000ff75757812 */ /* 0x000fe200078ec0ff */
[-C--:B------:R-:W-:Y:S01]  /*5f50*/  FFMA.FTZ R83, R83, R9.reuse, R8 ;  /* 0x0000000953537223 */ /* 0x080fe20000010008 */
[--C-:B------:R-:W-:Y:S01]  /*5f60*/  SHF.R.U32.HI R8, RZ, 0x8, R34.reuse ;  /* 0x00000008ff087819 */ /* 0x100fe20000011622 */
[----:B------:R-:W-:Y:S01]  /*5f70*/  FFMA.FTZ R63, R104, R6, R63 ;  /* 0x00000006683f7223 */ /* 0x000fe2000001003f */
[----:B------:R-:W-:Y:S01]  /*5f80*/  SHF.R.U32.HI R34, RZ, 0x10, R34 ;  /* 0x00000010ff227819 */ /* 0x000fe20000011622 */
[-C--:B------:R-:W-:Y:S01]  /*5f90*/  FFMA.FTZ R87, R108, R9.reuse, R87 ;  /* 0x000000096c577223 */ /* 0x080fe20000010057 */
[----:B------:R-:W-:Y:S01]  /*5fa0*/  LOP3.LUT R8, R8, 0xff, RZ, 0xc0, !PT ;  /* 0x000000ff08087812 */ /* 0x000fe200078ec0ff */
[-C--:B------:R-:W-:Y:S01]  /*5fb0*/  FFMA.FTZ R65, R112, R9.reuse, R65 ;  /* 0x0000000970417223 */ /* 0x080fe20000010041 */
[----:B------:R-:W-:Y:S01]  /*5fc0*/  LOP3.LUT R7, R7, 0xff, RZ, 0xc0, !PT ;  /* 0x000000ff07077812 */ /* 0x000fe200078ec0ff */
[----:B------:R-:W-:Y:S01]  /*5fd0*/  FFMA.FTZ R63, R110, R9, R63 ;  /* 0x000000096e3f7223 */ /* 0x000fe2000001003f */
[----:B------:R-:W-:Y:S01]  /*5fe0*/  IADD3 R8, R8, -0x80, RZ ;  /* 0xffffff8008087810 */ /* 0x000fe20007ffe0ff */
[----:B------:R-:W-:Y:S01]  /*5ff0*/  FMUL.FTZ R83, R83, R2 ;  /* 0x0000000253537220 */ /* 0x000fe20000410000 */
[----:B------:R-:W-:Y:S01]  /*6000*/  LOP3.LUT R9, R34, 0xff, RZ, 0xc0, !PT ;  /* 0x000000ff22097812 */ /* 0x000fe200078ec0ff */
[----:B------:R-:W-:Y:S01]  /*6010*/  FMUL.FTZ R63, R63, R0 ;  /* 0x000000003f3f7220 */ /* 0x000fe20000410000 */
[----:B------:R1:W0:Y:S01]  /*6020*/  I2F.F16 R34, R8 ;  /* 0x0000000800227306 */ /* 0x0002220000200c00 */
[----:B------:R-:W-:Y:S01]  /*6030*/  IADD3 R33, R50, -0x80, RZ ;  /* 0xffffff8032217810 */ /* 0x000fe20007ffe0ff */
[----:B------:R-:W-:Y:S01]  /*6040*/  FMUL.FTZ R87, R87, R68 ;  /* 0x0000004457577220 */ /* 0x000fe20000410000 */
[----:B------:R-:W-:Y:S01]  /*6050*/  IADD3 R66, R66, -0x80, RZ ;  /* 0xffffff8042427810 */ /* 0x000fe20007ffe0ff */
[----:B------:R-:W-:Y:S01]  /*6060*/  FMUL.FTZ R65, R65, R24 ;  /* 0x0000001841417220 */ /* 0x000fe20000410000 */
[----:B------:R-:W-:-:S02]  /*6070*/  IADD3 R29, R115, -0x80, RZ ;  /* 0xffffff80731d7810 */ /* 0x000fc40007ffe0ff */
[----:B------:R-:W-:Y:S01]  /*6080*/  IADD3 R30, R30, -0x80, RZ ;  /* 0xffffff801e1e7810 */ /* 0x000fe20007ffe0ff */
[----:B------:R-:W0:Y:S01]  /*6090*/  I2F.F16 R107, R107 ;  /* 0x0000006b006b7306 */ /* 0x000e220000200c00 */
[----:B-1----:R-:W-:Y:S02]  /*60a0*/  SHF.R.U32.HI R8, RZ, 0x10, R35 ;  /* 0x00000010ff087819 */ /* 0x002fe40000011623 */
[----:B------:R-:W-:Y:S02]  /*60b0*/  IADD3 R50, R7, -0x80, RZ ;  /* 0xffffff8007327810 */ /* 0x000fe40007ffe0ff */
[----:B------:R-:W-:Y:S01]  /*60c0*/  LOP3.LUT R8, R8, 0xff, RZ, 0xc0, !PT ;  /* 0x000000ff08087812 */ /* 0x000fe200078ec0ff */
[----:B------:R-:W1:Y:S01]  /*60d0*/  LDS.64 R6, [UR4+0x1e8] ;  /* 0x0001e804ff067984 */ /* 0x000e620008000a00 */
[----:B------:R-:W-:Y:S01]  /*60e0*/  F2FP.PACK_AB R63, RZ, R63 ;  /* 0x0000003fff3f723e */ /* 0x000fe200000000ff */
[----:B------:R-:W0:Y:S01]  /*60f0*/  I2F.F16 R106, R106 ;  /* 0x0000006a006a7306 */ /* 0x000e220000200c00 */
[----:B------:R-:W-:Y:S01]  /*6100*/  IADD3 R35, R67, -0x80, RZ ;  /* 0xffffff8043237810 */ /* 0x000fe20007ffe0ff */
[----:B-----5:R-:W-:Y:S01]  /*6110*/  HADD2.F32 R69, -RZ, R4.H0_H0 ;  /* 0x20000004ff457230 */ /* 0x020fe20000004100 */
[----:B------:R-:W-:Y:S01]  /*6120*/  IADD3 R117, R117, -0x80, RZ ;  /* 0xffffff8075757810 */ /* 0x000fe20007ffe0ff */
[----:B------:R-:W-:Y:S01]  /*6130*/  HADD2 R82, R63.H0_H0, R82.H0_H0 ;  /* 0x200000523f527230 */ /* 0x000fe20000000800 */
[----:B------:R-:W-:Y:S01]  /*6140*/  IADD3 R9, R9, -0x80, RZ ;  /* 0xffffff8009097810 */ /* 0x000fe20007ffe0ff */
[----:B------:R-:W-:Y:S01]  /*6150*/  HADD2.F32 R72, -RZ, R4.H1_H1 ;  /* 0x30000004ff487230 */ /* 0x000fe20000004100 */
[----:B------:R-:W-:Y:S01]  /*6160*/  IADD3 R8, R8, -0x80, RZ ;  /* 0xffffff8008087810 */ /* 0x000fe20007ffe0ff */
[----:B------:R-:W0:Y:S01]  /*6170*/  I2F.F16 R57, R57 ;  /* 0x0000003900397306 */ /* 0x000e220000200c00 */
[----:B------:R-:W-:Y:S01]  /*6180*/  F2FP.PACK_AB R83, RZ, R83 ;  /* 0x00000053ff53723e */ /* 0x000fe200000000ff */
[--C-:B------:R-:W-:Y:S01]  /*6190*/  HADD2.F32 R71, -RZ, R5.reuse.H0_H0 ;  /* 0x20000005ff477230 */ /* 0x100fe20000004100 */
[----:B------:R-:W-:Y:S01]  /*61a0*/  F2FP.PACK_AB R87, RZ, R87 ;  /* 0x00000057ff57723e */ /* 0x000fe200000000ff */
[----:B------:R-:W-:Y:S01]  /*61b0*/  HADD2.F32 R70, -RZ, R5.H1_H1 ;  /* 0x30000005ff467230 */ /* 0x000fe20000004100 */
[----:B------:R-:W-:Y:S01]  /*61c0*/  F2FP.PACK_AB R65, RZ, R65 ;  /* 0x00000041ff41723e */ /* 0x000fe200000000ff */
[----:B------:R-:W-:Y:S01]  /*61d0*/  HADD2 R26, R83.H0_H0, R26.H0_H0 ;  /* 0x2000001a531a7230 */ /* 0x000fe20000000800 */
[----:B------:R-:W-:Y:S01]  /*61e0*/  LOP3.LUT R83, R36, 0xff, RZ, 0xc0, !PT ;  /* 0x000000ff24537812 */ /* 0x000fe200078ec0ff */
[----:B------:R-:W0:Y:S01]  /*61f0*/  I2F.F16 R64, R64 ;  /* 0x0000004000407306 */ /* 0x000e220000200c00 */
[----:B------:R-:W-:Y:S01]  /*6200*/  HADD2 R81, R87.H0_H0, R81.H0_H0 ;  /* 0x2000005157517230 */ /* 0x000fe20000000800 */
[----:B------:R-:W-:Y:S01]  /*6210*/  LOP3.LUT R79, R37, 0xff, RZ, 0xc0, !PT ;  /* 0x000000ff254f7812 */ /* 0x000fe200078ec0ff */
[----:B------:R-:W-:Y:S01]  /*6220*/  HADD2 R10, R65.H0_H0, R10.H0_H0 ;  /* 0x2000000a410a7230 */ /* 0x000fe20000000800 */
[----:B------:R-:W-:-:S04]  /*6230*/  IADD3 R83, R83, -0x80, RZ ;  /* 0xffffff8053537810 */ /* 0x000fc80007ffe0ff */
[----:B------:R-:W0:Y:S08]  /*6240*/  I2F.F16 R54, R54 ;  /* 0x0000003600367306 */ /* 0x000e300000200c00 */
[----:B------:R-:W0:Y:S08]  /*6250*/  I2F.F16 R62, R62 ;  /* 0x0000003e003e7306 */ /* 0x000e300000200c00 */
[----:B------:R-:W0:Y:S08]  /*6260*/  I2F.F16 R27, R27 ;  /* 0x0000001b001b7306 */ /* 0x000e300000200c00 */
[----:B------:R0:W0:Y:S08]  /*6270*/  I2F.F16 R12, R118 ;  /* 0x00000076000c7306 */ /* 0x0000300000200c00 */
        /* <DEDUP_REMOVED lines=13> */
[----:B-1234-:R-:W1:Y:S01]  /*6350*/  LDS.64 R4, [UR4+-0x20] ;  /* 0xffffe004ff047984 */ /* 0x01ee620008000a00 */
[----:B------:R-:W-:-:S02]  /*6360*/  HADD2.F32 R65, -RZ, R78.H0_H0 ;  /* 0x2000004eff417230 */ /* 0x000fc40000004100 */
[----:B------:R-:W-:Y:S01]  /*6370*/  HADD2.F32 R85, -RZ, R77.H0_H0 ;  /* 0x2000004dff557230 */ /* 0x000fe20000004100 */
[----:B0-----:R-:W0:Y:S01]  /*6380*/  LDS.64 R8, [UR4+-0x18] ;  /* 0xffffe804ff087984 */ /* 0x001e220008000a00 */
[----:B------:R-:W-:Y:S02]  /*6390*/  HADD2.F32 R67, -RZ, R12.H0_H0 ;  /* 0x2000000cff437230 */ /* 0x000fe40000004100 */
[----:B------:R-:W-:Y:S02]  /*63a0*/  HADD2.F32 R103, -RZ, R76.H0_H0 ;  /* 0x2000004cff677230 */ /* 0x000fe40000004100 */
[----:B------:R-:W-:Y:S02]  /*63b0*/  HADD2.F32 R105, -RZ, R75.H0_H0 ;  /* 0x2000004bff697230 */ /* 0x000fe40000004100 */
[----:B------:R-:W-:Y:S02]  /*63c0*/  HADD2.F32 R87, -RZ, R29.H0_H0 ;  /* 0x2000001dff577230 */ /* 0x000fe40000004100 */
[----:B------:R-:W-:-:S02]  /*63d0*/  HADD2.F32 R102, -RZ, R57.H0_H0 ;  /* 0x20000039ff667230 */ /* 0x000fc40000004100 */
[--C-:B-1----:R-:W-:Y:S02]  /*63e0*/  HADD2.F32 R84, -RZ, R4.reuse.H0_H0 ;  /* 0x20000004ff547230 */ /* 0x102fe40000004100 */
        /* <DEDUP_REMOVED lines=20> */
[----:B------:R-:W-:-:S02]  /*6530*/  HADD2.F32 R86, -RZ, R30.H0_H0 ;  /* 0x2000001eff567230 */ /* 0x000fc40000004100 */
[----:B------:R-:W-:Y:S01]  /*6540*/  HADD2.F32 R87, -RZ, R106.H0_H0 ;  /* 0x2000006aff577230 */ /* 0x000fe20000004100 */
[----:B------:R-:W-:Y:S01]  /*6550*/  FFMA.FTZ R105, R4, R67, R105 ;  /* 0x0000004304697223 */ /* 0x000fe20000010069 */
[----:B0-----:R-:W-:Y:S01]  /*6560*/  HADD2.F32 R67, -RZ, R8.H0_H0 ;  /* 0x20000008ff437230 */ /* 0x001fe20000004100 */
[----:B------:R-:W-:Y:S01]  /*6570*/  FFMA.FTZ R65, R84, R5, R65 ;  /* 0x0000000554417223 */ /* 0x000fe20000010041 */
        /* <DEDUP_REMOVED lines=51> */
.L_x_1797:
[----:B-1234-:R-:W-:Y:S05]  /*68b0*/  @!P1 BRA `(.L_x_1798) ;  /* 0x0000056000009947 */ /* 0x01efea0003800000 */
[----:B------:R-:W1:Y:S01]  /*68c0*/  LDS.64 R4, [UR4+0x60] ;  /* 0x00006004ff047984 */ /* 0x000e620008000a00 */
[----:B------:R-:W-:Y:S02]  /*68d0*/  HADD2.F32 R84, -RZ, R78.H0_H0 ;  /* 0x2000004eff547230 */ /* 0x000fe40000004100 */
[----:B------:R-:W-:Y:S01]  /*68e0*/  HADD2.F32 R86, -RZ, R77.H0_H0 ;  /* 0x2000004dff567230 */ /* 0x000fe20000004100 */
[----:B0-----:R-:W0:Y:S01]  /*68f0*/  LDS.64 R8, [UR4+0x68] ;  /* 0x00006804ff087984 */ /* 0x001e220008000a00 */
        /* <DEDUP_REMOVED lines=13> */
[----:B------:R-:W-:Y:S02]  /*69d0*/  FFMA.FTZ R98, R98, R65, RZ ;  /* 0x0000004162627223 */ /* 0x000fe400000100ff */
        /* <DEDUP_REMOVED lines=49> */
[----:B------:R-:W-:Y:S02]  /*6cf0*/  HADD2.F32 R67, -RZ, R53.H0_H0 ;  /* 0x20000035ff437230 */ /* 0x000fe40000004100 */
        /* <DEDUP_REMOVED lines=18> */
.L_x_1798:
[----:B------:R-:W-:Y:S05]  /*6e20*/  @!P2 BRA `(.L_x_1799) ;  /* 0x000005600000a947 */ /* 0x000fea0003800000 */
        /* <DEDUP_REMOVED lines=86> */
.L_x_1799:
        /* <DEDUP_REMOVED lines=87> */
.L_x_1800:
[----:B------:R-:W-:Y:S01]  /*7900*/  HADD2.F32 R78, -RZ, R78.H0_H0 ;  /* 0x2000004eff4e7230 */ /* 0x000fe20000004100 */
[----:B------:R-:W-:Y:S01]  /*7910*/  LOP3.LUT R85, R39, 0xff, RZ, 0xc0, !PT ;  /* 0x000000ff27557812 */ /* 0x000fe200078ec0ff */
[----:B------:R-:W-:Y:S01]  /*7920*/  HADD2.F32 R77, -RZ, R77.H0_H0 ;  /* 0x2000004dff4d7230 */ /* 0x000fe20000004100 */
[----:B0-----:R0:W1:Y:S01]  /*7930*/  I2F.F16 R8, R83 ;  /* 0x0000005300087306 */ /* 0x0010620000200c00 */
        /* <DEDUP_REMOVED lines=22> */
[----:B------:R-:W-:Y:S01]  /*7aa0*/  IADD3 R9, R79, -0x80, RZ ;  /* 0xffffff804f097810 */ /* 0x000fe20007ffe0ff */
[----:B------:R-:W-:Y:S01]  /*7ab0*/  FFMA.FTZ R72, R46, R71, R72 ;  /* 0x000000472e487223 */ /* 0x000fe20000010048 */
[----:B------:R-:W-:Y:S01]  /*7ac0*/  HADD2.F32 R71, -RZ, R44.H0_H0 ;  /* 0x2000002cff477230 */ /* 0x000fe20000004100 */
[----:B------:R-:W-:Y:S01]  /*7ad0*/  LOP3.LUT R5, R38, 0xff, RZ, 0xc0, !PT ;  /* 0x000000ff26057812 */ /* 0x000fe200078ec0ff */
[----:B------:R-:W-:Y:S01]  /*7ae0*/  HADD2.F32 R55, -RZ, R55.H0_H0 ;  /* 0x20000037ff377230 */ /* 0x000fe20000004100 */
[----:B------:R-:W-:Y:S01]  /*7af0*/  LOP3.LUT R44, R41, 0xff, RZ, 0xc0, !PT ;  /* 0x000000ff292c7812 */ /* 0x000fe200078ec0ff */
[----:B------:R-:W-:Y:S01]  /*7b00*/  HADD2.F32 R79, -RZ, R22.H0_H0 ;  /* 0x20000016ff4f7230 */ /* 0x000fe20000004100 */
[-C--:B------:R-:W-:Y:S01]  /*7b10*/  FFMA.FTZ R23, R71, R70.reuse, R21 ;  /* 0x0000004647177223 */ /* 0x080fe20000010015 */
[----:B------:R-:W-:Y:S01]  /*7b20*/  IADD3 R21, R85, -0x80, RZ ;  /* 0xffffff8055157810 */ /* 0x000fe20007ffe0ff */
[--C-:B------:R-:W-:Y:S01]  /*7b30*/  HADD2.F32 R30, -RZ, R6.reuse.H0_H0 ;  /* 0x20000006ff1e7230 */ /* 0x100fe20000004100 */
[----:B------:R-:W-:Y:S01]  /*7b40*/  IADD3 R12, R5, -0x80, RZ ;  /* 0xffffff80050c7810 */ /* 0x000fe20007ffe0ff */
[----:B------:R-:W-:Y:S01]  /*7b50*/  HADD2.F32 R85, -RZ, R6.H1_H1 ;  /* 0x30000006ff557230 */ /* 0x000fe20000004100 */
[----:B------:R-:W-:Y:S01]  /*7b60*/  LOP3.LUT R6, R40, 0xff, RZ, 0xc0, !PT ;  /* 0x000000ff28067812 */ /* 0x000fe200078ec0ff */
[----:B------:R-:W-:Y:S01]  /*7b70*/  HADD2.F32 R107, -RZ, R107.H0_H0 ;  /* 0x2000006bff6b7230 */ /* 0x000fe20000004100 */
[-C--:B------:R-:W-:Y:S01]  /*7b80*/  FFMA.FTZ R5, R55, R70.reuse, R4 ;  /* 0x0000004637057223 */ /* 0x080fe20000010004 */
[----:B------:R-:W-:Y:S01]  /*7b90*/  HADD2.F32 R80, -RZ, R80.H0_H0 ;  /* 0x20000050ff507230 */ /* 0x000fe20000004100 */
[-C--:B------:R-:W-:Y:S01]  /*7ba0*/  FFMA.FTZ R87, R83, R70.reuse, R84 ;  /* 0x0000004653577223 */ /* 0x080fe20000010054 */
[----:B------:R-:W-:Y:S01]  /*7bb0*/  IADD3 R22, R6, -0x80, RZ ;  /* 0xffffff8006167810 */ /* 0x000fe20007ffe0ff */
[----:B------:R-:W-:Y:S01]  /*7bc0*/  FFMA.FTZ R72, R79, R70, R72 ;  /* 0x000000464f487223 */ /* 0x000fe20000010048 */
[----:B------:R-:W-:Y:S01]  /*7bd0*/  HADD2.F32 R106, -RZ, R106.H0_H0 ;  /* 0x2000006aff6a7230 */ /* 0x000fe20000004100 */
[-C--:B------:R-:W-:Y:S01]  /*7be0*/  FFMA.FTZ R6, R107, R30.reuse, R23 ;  /* 0x0000001e6b067223 */ /* 0x080fe20000010017 */
[----:B------:R-:W-:Y:S01]  /*7bf0*/  HADD2.F32 R70, -RZ, R33.H0_H0 ;  /* 0x20000021ff467230 */ /* 0x000fe20000004100 */
[----:B------:R-:W-:Y:S01]  /*7c00*/  IADD3 R23, R44, -0x80, RZ ;  /* 0xffffff802c177810 */ /* 0x000fe20007ffe0ff */
        /* <DEDUP_REMOVED lines=9> */
[----:B------:R-:W-:Y:S01]  /*7ca0*/  SHF.R.U32.HI R32, RZ, 0x8, R36 ;  /* 0x00000008ff207819 */ /* 0x000fe20000011624 */
[----:B------:R-:W-:Y:S01]  /*7cb0*/  HADD2.F32 R47, -RZ, R47.H0_H0 ;  /* 0x2000002fff2f7230 */ /* 0x000fe20000004100 */
[-C--:B------:R-:W-:Y:S01]  /*7cc0*/  FFMA.FTZ R5, R44, R85.reuse, R5 ;  /* 0x000000552c057223 */ /* 0x080fe20000010005 */
[----:B------:R-:W-:Y:S01]  /*7cd0*/  HADD2.F32 R72, -RZ, R35.H0_H0 ;  /* 0x20000023ff487230 */ /* 0x000fe20000004100 */
[----:B------:R-:W-:Y:S01]  /*7ce0*/  LOP3.LUT R34, R43, 0xff, RZ, 0xc0, !PT ;  /* 0x000000ff2b227812 */ /* 0x000fe200078ec0ff */
[-C--:B------:R-:W-:Y:S01]  /*7cf0*/  FFMA.FTZ R35, R50, R4.reuse, R33 ;  /* 0x0000000432237223 */ /* 0x080fe20000010021 */
[----:B------:R-:W-:Y:S01]  /*7d00*/  HADD2.F32 R7, -RZ, R7.H1_H1 ;  /* 0x30000007ff077230 */ /* 0x000fe20000004100 */
[----:B------:R-:W-:Y:S01]  /*7d10*/  LOP3.LUT R33, R32, 0xff, RZ, 0xc0, !PT ;  /* 0x000000ff20217812 */ /* 0x000fe200078ec0ff */
[----:B------:R-:W-:Y:S01]  /*7d20*/  HADD2.F32 R48, -RZ, R48.H0_H0 ;  /* 0x20000030ff307230 */ /* 0x000fe20000004100 */
[----:B------:R-:W-:Y:S01]  /*7d30*/  LOP3.LUT R86, R42, 0xff, RZ, 0xc0, !PT ;  /* 0x000000ff2a567812 */ /* 0x000fe200078ec0ff */
[-C--:B------:R-:W-:Y:S01]  /*7d40*/  FFMA.FTZ R87, R84, R85.reuse, R87 ;  /* 0x0000005554577223 */ /* 0x080fe20000010057 */
[----:B------:R-:W-:Y:S01]  /*7d50*/  HADD2.F32 R56, -RZ, R56.H0_H0 ;  /* 0x20000038ff387230 */ /* 0x000fe20000004100 */
[-C--:B------:R-:W-:Y:S01]  /*7d60*/  FFMA.FTZ R6, R47, R4.reuse, R5 ;  /* 0x000000042f067223 */ /* 0x080fe20000010005 */
[----:B------:R-:W-:Y:S01]  /*7d70*/  HADD2.F32 R63, -RZ, R63.H0_H0 ;  /* 0x2000003fff3f7230 */ /* 0x000fe20000004100 */
[----:B------:R-:W-:Y:S01]  /*7d80*/  FFMA.FTZ R85, R72, R85, R30 ;  /* 0x0000005548557223 */ /* 0x000fe2000001001e */
[----:B------:R-:W-:Y:S01]  /*7d90*/  IADD3 R98, R34, -0x80, RZ ;  /* 0xffffff8022627810 */ /* 0x000fe20007ffe0ff */
[----:B------:R-:W-:Y:S01]  /*7da0*/  HADD2.F32 R88, -RZ, R49.H0_H0 ;  /* 0x20000031ff587230 */ /* 0x000fe20000004100 */
[----:B------:R-:W-:Y:S01]  /*7db0*/  IADD3 R34, R33, -0x80, RZ ;  /* 0xffffff8021227810 */ /* 0x000fe20007ffe0ff */
[-C--:B------:R-:W-:Y:S01]  /*7dc0*/  FFMA.FTZ R33, R48, R7.reuse, R6 ;  /* 0x0000000730217223 */ /* 0x080fe20000010006 */
[----:B------:R-:W-:Y:S01]  /*7dd0*/  IADD3 R30, R86, -0x80, RZ ;  /* 0xffffff80561e7810 */ /* 0x000fe20007ffe0ff */
[-C--:B------:R-:W-:Y:S01]  /*7de0*/  FFMA.FTZ R87, R56, R4.reuse, R87 ;  /* 0x0000000438577223 */ /* 0x080fe20000010057 */
[----:B------:R-:W-:Y:S01]  /*7df0*/  HADD2.F32 R86, -RZ, R53.H0_H0 ;  /* 0x20000035ff567230 */ /* 0x000fe20000004100 */
[----:B------:R-:W-:Y:S01]  /*7e00*/  FFMA.FTZ R85, R63, R4, R85 ;  /* 0x000000043f557223 */ /* 0x000fe20000010055 */
[----:B------:R-:W-:Y:S01]  /*7e10*/  HADD2.F32 R52, -RZ, R52.H0_H0 ;  /* 0x20000034ff347230 */ /* 0x000fe20000004100 */
[----:B------:R-:W0:Y:S01]  /*7e20*/  LDS.64 R4, [UR4+0x260] ;  /* 0x00026004ff047984 */ /* 0x000e220008000a00 */
[----:B------:R-:W-:Y:S01]  /*7e30*/  FMUL.FTZ R33, R33, R2 ;  /* 0x0000000221217220 */ /* 0x000fe20000410000 */
[----:B------:R-:W-:Y:S01]  /*7e40*/  SHF.R.U32.HI R53, RZ, 0x10, R37 ;  /* 0x00000010ff357819 */ /* 0x000fe20000011625 */
[-C--:B------:R-:W-:Y:S01]  /*7e50*/  FFMA.FTZ R85, R88, R7.reuse, R85 ;  /* 0x0000000758557223 */ /* 0x080fe20000010055 */
[----:B------:R-:W-:Y:S01]  /*7e60*/  SHF.R.U32.HI R36, RZ, 0x10, R36 ;  /* 0x00000010ff247819 */ /* 0x000fe20000011624 */
[----:B------:R-:W-:Y:S01]  /*7e70*/  FFMA.FTZ R35, R86, R7, R35 ;  /* 0x0000000756237223 */ /* 0x000fe20000010023 */
[----:B------:R-:W-:Y:S01]  /*7e80*/  F2FP.PACK_AB R6, RZ, R33 ;  /* 0x00000021ff06723e */ /* 0x000fe200000000ff */
[----:B------:R-:W-:Y:S01]  /*7e90*/  FFMA.FTZ R87, R52, R7, R87 ;  /* 0x0000000734577223 */ /* 0x000fe20000010057 */
[----:B------:R-:W-:Y:S01]  /*7ea0*/  SHF.R.U32.HI R7, RZ, 0x8, R37 ;  /* 0x00000008ff077819 */ /* 0x000fe20000011625 */
[----:B------:R-:W-:Y:S01]  /*7eb0*/  FMUL.FTZ R85, R85, R0 ;  /* 0x0000000055557220 */ /* 0x000fe20000410000 */
[----:B------:R-:W-:Y:S01]  /*7ec0*/  LOP3.LUT R36, R36, 0xff, RZ, 0xc0, !PT ;  /* 0x000000ff24247812 */ /* 0x000fe200078ec0ff */
[----:B------:R-:W-:Y:S01]  /*7ed0*/  FMUL.FTZ R35, R35, R68 ;  /* 0x0000004423237220 */ /* 0x000fe20000410000 */
[----:B------:R-:W-:Y:S01]  /*7ee0*/  LOP3.LUT R49, R7, 0xff, RZ, 0xc0, !PT ;  /* 0x000000ff07317812 */ /* 0x000fe200078ec0ff */
[----:B------:R-:W-:Y:S01]  /*7ef0*/  HADD2 R25, R6.H0_H0, R25.H0_H0 ;  /* 0x2000001906197230 */ /* 0x000fe20000000800 */
[----:B------:R-:W-:Y:S01]  /*7f00*/  F2FP.PACK_AB R37, RZ, R85 ;  /* 0x00000055ff25723e */ /* 0x000fe200000000ff */
[----:B------:R-:W2:Y:S01]  /*7f10*/  I2F.F16 R32, R98 ;  /* 0x0000006200207306 */ /* 0x000ea20000200c00 */
[----:B------:R-:W-:Y:S01]  /*7f20*/  F2FP.PACK_AB R7, RZ, R35 ;  /* 0x00000023ff07723e */ /* 0x000fe200000000ff */
[----:B------:R-:W-:Y:S01]  /*7f30*/  FMUL.FTZ R87, R87, R24 ;  /* 0x0000001857577220 */ /* 0x000fe20000410000 */
[----:B------:R-:W-:Y:S01]  /*7f40*/  SHF.R.U32.HI R6, RZ, 0x8, R38 ;  /* 0x00000008ff067819 */ /* 0x000fe20000011626 */
[----:B------:R-:W-:Y:S01]  /*7f50*/  HADD2 R74, R37.H0_H0, R74.H0_H0 ;  /* 0x2000004a254a7230 */ /* 0x000fe20000000800 */
[----:B------:R-:W-:Y:S01]  /*7f60*/  IADD3 R36, R36, -0x80, RZ ;  /* 0xffffff8024247810 */ /* 0x000fe20007ffe0ff */
[----:B------:R-:W-:Y:S01]  /*7f70*/  HADD2 R73, R7.H0_H0, R73.H0_H0 ;  /* 0x2000004907497230 */ /* 0x000fe20000000800 */
[----:B------:R-:W-:Y:S01]  /*7f80*/  LOP3.LUT R37, R6, 0xff, RZ, 0xc0, !PT ;  /* 0x000000ff06257812 */ /* 0x000fe200078ec0ff */
[----:B------:R-:W3:Y:S01]  /*7f90*/  I2F.F16 R9, R9 ;  /* 0x0000000900097306 */ /* 0x000ee20000200c00 */
[----:B------:R-:W4:Y:S01]  /*7fa0*/  LDS.64 R6, [UR4+0x268] ;  /* 0x00026804ff067984 */ /* 0x000f220008000a00 */
[----:B------:R-:W-:-:S02]  /*7fb0*/  LOP3.LUT R53, R53, 0xff, RZ, 0xc0, !PT ;  /* 0x000000ff35357812 */ /* 0x000fc400078ec0ff */
[----:B------:R-:W-:Y:S02]  /*7fc0*/  IADD3 R35, R49, -0x80, RZ ;  /* 0xffffff8031237810 */ /* 0x000fe40007ffe0ff */
[--C-:B------:R-:W-:Y:S02]  /*7fd0*/  SHF.R.U32.HI R85, RZ, 0x8, R39.reuse ;  /* 0x00000008ff557819 */ /* 0x100fe40000011627 */
[----:B------:R5:W1:Y:S01]  /*7fe0*/  I2F.F16 R33, R36 ;  /* 0x0000002400217306 */ /* 0x000a620000200c00 */
[----:B------:R-:W-:Y:S02]  /*7ff0*/  SHF.R.U32.HI R39, RZ, 0x10, R39 ;  /* 0x00000010ff277819 */ /* 0x000fe40000011627 */
[----:B------:R-:W-:Y:S02]  /*8000*/  SHF.R.U32.HI R38, RZ, 0x10, R38 ;  /* 0x00000010ff267819 */ /* 0x000fe40000011626 */
[----:B------:R-:W-:Y:S02]  /*8010*/  LOP3.LUT R39, R39, 0xff, RZ, 0xc0, !PT ;  /* 0x000000ff27277812 */ /* 0x000fe400078ec0ff */
[----:B------:R-:W-:Y:S01]  /*8020*/  LOP3.LUT R38, R38, 0xff, RZ, 0xc0, !PT ;  /* 0x000000ff26267812 */ /* 0x000fe200078ec0ff */
[----:B------:R-:W1:Y:S01]  /*8030*/  I2F.F16 R12, R12 ;  /* 0x0000000c000c7306 */ /* 0x000e620000200c00 */
[----:B-----5:R-:W-:Y:S01]  /*8040*/  IADD3 R36, R53, -0x80, RZ ;  /* 0xffffff8035247810 */ /* 0x020fe20007ffe0ff */
[--C-:B0-----:R-:W-:Y:S01]  /*8050*/  HADD2.F32 R53, -RZ, R4.reuse.H0_H0 ;  /* 0x20000004ff357230 */ /* 0x101fe20000004100 */
[----:B------:R-:W-:Y:S01]  /*8060*/  LOP3.LUT R85, R85, 0xff, RZ, 0xc0, !PT ;  /* 0x000000ff55557812 */ /* 0x000fe200078ec0ff */
[----:B------:R-:W-:Y:S01]  /*8070*/  HADD2.F32 R98, -RZ, R4.H1_H1 ;  /* 0x30000004ff627230 */ /* 0x000fe20000004100 */
[----:B------:R-:W-:Y:S01]  /*8080*/  IADD3 R37, R37, -0x80, RZ ;  /* 0xffffff8025257810 */ /* 0x000fe20007ffe0ff */
[--C-:B------:R-:W-:Y:S01]  /*8090*/  HADD2.F32 R49, -RZ, R5.reuse.H0_H0 ;  /* 0x20000005ff317230 */ /* 0x100fe20000004100 */
[-C--:B------:R-:W-:Y:S01]  /*80a0*/  FFMA.FTZ R78, R78, R53.reuse, RZ ;  /* 0x000000354e4e7223 */ /* 0x080fe200000100ff */
[----:B------:R-:W-:Y:S01]  /*80b0*/  HADD2.F32 R4, -RZ, R5.H1_H1 ;  /* 0x30000005ff047230 */ /* 0x000fe20000004100 */
[-C--:B------:R-:W-:Y:S01]  /*80c0*/  FFMA.FTZ R77, R77, R53.reuse, RZ ;  /* 0x000000354d4d7223 */ /* 0x080fe200000100ff */
[----:B------:R-:W-:Y:S01]  /*80d0*/  IADD3 R38, R38, -0x80, RZ ;  /* 0xffffff8026267810 */ /* 0x000fe20007ffe0ff */
[-C--:B------:R-:W-:Y:S01]  /*80e0*/  FFMA.FTZ R5, R76, R53.reuse, RZ ;  /* 0x000000354c057223 */ /* 0x080fe200000100ff */
[----:B------:R-:W-:Y:S01]  /*80f0*/  IADD3 R85, R85, -0x80, RZ ;  /* 0xffffff8055557810 */ /* 0x000fe20007ffe0ff */
[----:B------:R-:W-:Y:S01]  /*8100*/  FFMA.FTZ R53, R75, R53, RZ ;  /* 0x000000354b357223 */ /* 0x000fe200000100ff */
[----:B------:R-:W0:Y:S01]  /*8110*/  I2F.F16 R21, R21 ;  /* 0x0000001500157306 */ /* 0x000e220000200c00 */
[-C--:B------:R-:W-:Y:S01]  /*8120*/  FFMA.FTZ R78, R65, R98.reuse, R78 ;  /* 0x00000062414e7223 */ /* 0x080fe2000001004e */
[----:B------:R-:W-:Y:S01]  /*8130*/  F2FP.PACK_AB R87, RZ, R87 ;  /* 0x00000057ff57723e */ /* 0x000fe200000000ff */
[----:B------:R-:W-:-:S02]  /*8140*/  FFMA.FTZ R76, R29, R98, R77 ;  /* 0x000000621d4c7223 */ /* 0x000fc4000001004d */
[-C--:B------:R-:W-:Y:S01]  /*8150*/  FFMA.FTZ R102, R67, R98.reuse, R5 ;  /* 0x0000006243667223 */ /* 0x080fe20000010005 */
[----:B------:R-:W-:Y:S01]  /*8160*/  SHF.R.U32.HI R5, RZ, 0x8, R40 ;  /* 0x00000008ff057819 */ /* 0x000fe20000011628 */
        /* <DEDUP_REMOVED lines=9> */
[--C-:B----4-:R-:W-:Y:S01]  /*8200*/  HADD2.F32 R5, -RZ, R6.reuse.H1_H1 ;  /* 0x30000006ff057230 */ /* 0x110fe20000004100 */
[-C--:B------:R-:W-:Y:S01]  /*8210*/  FFMA.FTZ R55, R55, R4.reuse, R78 ;  /* 0x0000000437377223 */ /* 0x080fe2000001004e */
[----:B------:R-:W-:Y:S01]  /*8220*/  SHF.R.U32.HI R46, RZ, 0x8, R41 ;  /* 0x00000008ff2e7819 */ /* 0x000fe20000011629 */
[-C--:B------:R-:W-:Y:S01]  /*8230*/  FFMA.FTZ R76, R71, R4.reuse, R76 ;  /* 0x00000004474c7223 */ /* 0x080fe2000001004c */
[--C-:B------:R-:W-:Y:S01]  /*8240*/  HADD2.F32 R49, -RZ, R7.reuse.H0_H0 ;  /* 0x20000007ff317230 */ /* 0x100fe20000004100 */
[-C--:B------:R-:W-:Y:S01]  /*8250*/  FFMA.FTZ R83, R83, R4.reuse, R102 ;  /* 0x0000000453537223 */ /* 0x080fe20000010066 */
[----:B------:R-:W-:Y:S01]  /*8260*/  LOP3.LUT R46, R46, 0xff, RZ, 0xc0, !PT ;  /* 0x000000ff2e2e7812 */ /* 0x000fe200078ec0ff */
[----:B------:R-:W-:Y:S01]  /*8270*/  FFMA.FTZ R53, R79, R4, R53 ;  /* 0x000000044f357223 */ /* 0x000fe20000010035 */
[----:B------:R-:W-:Y:S01]  /*8280*/  HADD2.F32 R4, -RZ, R6.H0_H0 ;  /* 0x20000006ff047230 */ /* 0x000fe20000004100 */
[----:B------:R-:W-:Y:S01]  /*8290*/  SHF.R.U32.HI R6, RZ, 0x10, R41 ;  /* 0x00000010ff067819 */ /* 0x000fe20000011629 */
[----:B------:R-:W-:Y:S01]  /*82a0*/  HADD2.F32 R7, -RZ, R7.H1_H1 ;  /* 0x30000007ff077230 */ /* 0x000fe20000004100 */
[----:B------:R-:W-:Y:S01]  /*82b0*/  IADD3 R41, R46, -0x80, RZ ;  /* 0xffffff802e297810 */ /* 0x000fe20007ffe0ff */
[----:B------:R-:W4:Y:S01]  /*82c0*/  I2F.F16 R22, R22 ;  /* 0x0000001600167306 */ /* 0x000f220000200c00 */
        /* <DEDUP_REMOVED lines=8> */
[-C--:B------:R-:W-:Y:S01]  /*8350*/  FFMA.FTZ R4, R44, R5.reuse, R55 ;  /* 0x000000052c047223 */ /* 0x080fe20000010037 */
[----:B------:R-:W-:Y:S01]  /*8360*/  SHF.R.U32.HI R44, RZ, 0x8, R42 ;  /* 0x00000008ff2c7819 */ /* 0x000fe2000001162a */
[-C--:B------:R-:W-:Y:S01]  /*8370*/  FFMA.FTZ R76, R70, R5.reuse, R76 ;  /* 0x00000005464c7223 */ /* 0x080fe2000001004c */
[----:B------:R-:W0:Y:S01]  /*8380*/  I2F.F16 R23, R23 ;  /* 0x0000001700177306 */ /* 0x000e220000200c00 */
[-C--:B------:R-:W-:Y:S01]  /*8390*/  FFMA.FTZ R83, R84, R5.reuse, R83 ;  /* 0x0000000554537223 */ /* 0x080fe20000010053 */
[----:B------:R-:W-:Y:S01]  /*83a0*/  LOP3.LUT R46, R44, 0xff, RZ, 0xc0, !PT ;  /* 0x000000ff2c2e7812 */ /* 0x000fe200078ec0ff */
[----:B------:R-:W-:Y:S01]  /*83b0*/  FFMA.FTZ R72, R72, R5, R53 ;  /* 0x0000000548487223 */ /* 0x000fe20000010035 */
[----:B------:R-:W-:Y:S01]  /*83c0*/  SHF.R.U32.HI R5, RZ, 0x10, R42 ;  /* 0x00000010ff057819 */ /* 0x000fe2000001162a */
[-C--:B------:R-:W-:Y:S01]  /*83d0*/  FFMA.FTZ R76, R50, R49.reuse, R76 ;  /* 0x00000031324c7223 */ /* 0x080fe2000001004c */
[----:B------:R-:W-:Y:S01]  /*83e0*/  IADD3 R42, R46, -0x80, RZ ;  /* 0xffffff802e2a7810 */ /* 0x000fe20007ffe0ff */
[----:B------:R-:W-:Y:S01]  /*83f0*/  FFMA.FTZ R4, R47, R49, R4 ;  /* 0x000000312f047223 */ /* 0x000fe20000010004 */
[----:B------:R-:W-:Y:S01]  /*8400*/  LOP3.LUT R46, R5, 0xff, RZ, 0xc0, !PT ;  /* 0x000000ff052e7812 */ /* 0x000fe200078ec0ff */
[-C--:B------:R-:W-:Y:S01]  /*8410*/  FFMA.FTZ R47, R86, R7.reuse, R76 ;  /* 0x00000007562f7223 */ /* 0x080fe2000001004c */
[----:B------:R5:W0:Y:S01]  /*8420*/  I2F.F16 R44, R6 ;  /* 0x00000006002c7306 */ /* 0x000a220000200c00 */
[----:B------:R-:W-:Y:S01]  /*8430*/  FFMA.FTZ R5, R48, R7, R4 ;  /* 0x0000000730057223 */ /* 0x000fe20000010004 */
[----:B------:R-:W-:Y:S01]  /*8440*/  IADD3 R4, R46, -0x80, RZ ;  /* 0xffffff802e047810 */ /* 0x000fe20007ffe0ff */
[----:B------:R-:W-:Y:S01]  /*8450*/  FMUL.FTZ R47, R47, R68 ;  /* 0x000000442f2f7220 */ /* 0x000fe20000410000 */
[----:B------:R-:W-:Y:S01]  /*8460*/  SHF.R.U32.HI R46, RZ, 0x10, R43 ;  /* 0x00000010ff2e7819 */ /* 0x000fe2000001162b */
[-C--:B------:R-:W-:Y:S01]  /*8470*/  FFMA.FTZ R83, R56, R49.reuse, R83 ;  /* 0x0000003138537223 */ /* 0x080fe20000010053 */
[----:B------:R-:W-:Y:S01]  /*8480*/  HADD2 R28, R87.H0_H0, R28.H0_H0 ;  /* 0x2000001c571c7230 */ /* 0x000fe20000000800 */
[----:B------:R-:W-:Y:S01]  /*8490*/  FFMA.FTZ R72, R63, R49, R72 ;  /* 0x000000313f487223 */ /* 0x000fe20000010048 */
[----:B------:R-:W-:Y:S01]  /*84a0*/  LOP3.LUT R50, R46, 0xff, RZ, 0xc0, !PT ;  /* 0x000000ff2e327812 */ /* 0x000fe200078ec0ff */
[----:B------:R-:W0:Y:S01]  /*84b0*/  I2F.F16 R30, R30 ;  /* 0x0000001e001e7306 */ /* 0x000e220000200c00 */
[----:B-----5:R-:W-:Y:S01]  /*84c0*/  SHF.R.U32.HI R6, RZ, 0x8, R43 ;  /* 0x00000008ff067819 */ /* 0x020fe2000001162b */
[----:B------:R-:W-:Y:S01]  /*84d0*/  FFMA.FTZ R83, R52, R7, R83 ;  /* 0x0000000734537223 */ /* 0x000fe20000010053 */
[----:B------:R-:W-:Y:S01]  /*84e0*/  F2FP.PACK_AB R47, RZ, R47 ;  /* 0x0000002fff2f723e */ /* 0x000fe200000000ff */
[----:B------:R-:W-:Y:S01]  /*84f0*/  FMUL.FTZ R5, R5, R2 ;  /* 0x0000000205057220 */ /* 0x000fe20000410000 */
[----:B------:R-:W-:Y:S01]  /*8500*/  LOP3.LUT R6, R6, 0xff, RZ, 0xc0, !PT ;  /* 0x000000ff06067812 */ /* 0x000fe200078ec0ff */
[----:B------:R-:W-:Y:S01]  /*8510*/  FFMA.FTZ R7, R88, R7, R72 ;  /* 0x0000000758077223 */ /* 0x000fe20000010048 */
[----:B------:R-:W-:Y:S01]  /*8520*/  IADD3 R50, R50, -0x80, RZ ;  /* 0xffffff8032327810 */ /* 0x000fe20007ffe0ff */
[----:B------:R-:W-:Y:S01]  /*8530*/  HADD2 R81, R47.H0_H0, R81.H0_H0 ;  /* 0x200000512f517230 */ /* 0x000fe20000000800 */
[----:B------:R-:W-:Y:S01]  /*8540*/  IADD3 R6, R6, -0x80, RZ ;  /* 0xffffff8006067810 */ /* 0x000fe20007ffe0ff */
[----:B------:R-:W0:Y:S01]  /*8550*/  I2F.F16 R34, R34 ;  /* 0x0000002200227306 */ /* 0x000e220000200c00 */
[----:B------:R-:W-:Y:S01]  /*8560*/  FMUL.FTZ R48, R83, R24 ;  /* 0x0000001853307220 */ /* 0x000fe20000410000 */
[----:B------:R-:W-:Y:S01]  /*8570*/  F2FP.PACK_AB R5, RZ, R5 ;  /* 0x00000005ff05723e */ /* 0x000fe200000000ff */
[----:B------:R-:W-:-:S03]  /*8580*/  FMUL.FTZ R49, R7, R0 ;  /* 0x0000000007317220 */ /* 0x000fc60000410000 */
[----:B------:R-:W-:Y:S01]  /*8590*/  F2FP.PACK_AB R48, RZ, R48 ;  /* 0x00000030ff30723e */ /* 0x000fe200000000ff */
[----:B------:R-:W-:Y:S01]  /*85a0*/  HADD2 R26, R5.H0_H0, R26.H0_H0 ;  /* 0x2000001a051a7230 */ /* 0x000fe20000000800 */
[----:B------:R-:W0:Y:S01]  /*85b0*/  I2F.F16 R35, R35 ;  /* 0x0000002300237306 */ /* 0x000e220000200c00 */
[----:B------:R-:W-:-:S07]  /*85c0*/  F2FP.PACK_AB R49, RZ, R49 ;  /* 0x00000031ff31723e */ /* 0x000fce00000000ff */
        /* <DEDUP_REMOVED lines=10> */
[----:B------:R0:W0:Y:S08]  /*8670*/  I2F.F16 R46, R6 ;  /* 0x00000006002e7306 */ /* 0x0000300000200c00 */
        /* <DEDUP_REMOVED lines=10> */
[----:B------:R-:W-:-:S02]  /*8720*/  HADD2.F32 R65, -RZ, R32.H0_H0 ;  /* 0x20000020ff417230 */ /* 0x000fc40000004100 */
        /* <DEDUP_REMOVED lines=77> */
.L_x_1801:
        /* <DEDUP_REMOVED lines=24> */
[----:B------:R-:W-:-:S02]  /*8d80*/  FFMA.FTZ R55, R65, R4, R55 ;  /* 0x0000000441377223 */ /* 0x000fc40000010037 */
        /* <DEDUP_REMOVED lines=62> */
.L_x_1802:
        /* <DEDUP_REMOVED lines=87> */
.L_x_1803:
        /* <DEDUP_REMOVED lines=12> */
[----:B------:R-:W-:Y:S02]  /*97a0*/  HADD2.F32 R66, -RZ, R62.H0_H0 ;  /* 0x2000003eff427230 */ /* 0x000fe40000004100 */
[--C-:B0-----:R-:W-:Y:S02]  /*97b0*/  HADD2.F32 R50, -RZ, R5.reuse.H0_H0 ;  /* 0x20000005ff327230 */ /* 0x101fe40000004100 */
[----:B------:R-:W-:-:S02]  /*97c0*/  HADD2.F32 R51, -RZ, R5.H1_H1 ;  /* 0x30000005ff337230 */ /* 0x000fc40000004100 */
[----:B------:R-:W-:Y:S02]  /*97d0*/  HADD2.F32 R10, -RZ, R4.H0_H0 ;  /* 0x20000004ff0a7230 */ /* 0x000fe40000004100 */
        /* <DEDUP_REMOVED lines=73> */
.L_x_1804:
[----:B0-----:R-:W0:Y:S01]  /*9c70*/  LDS.64 R4, [UR4+0x1f0] ;  /* 0x0001f004ff047984 */ /* 0x001e220008000a00 */
[C---:B------:R-:W-:Y:S01]  /*9c80*/  IMAD.WIDE R60, R3.reuse, 0x8, R60 ;  /* 0x00000008033c7825 */ /* 0x040fe200078e023c */
[----:B------:R-:W-:Y:S01]  /*9c90*/  HADD2.F32 R8, -RZ, R8.H0_H0 ;  /* 0x20000008ff087230 */ /* 0x000fe20000004100 */
[----:B------:R-:W-:Y:S01]  /*9ca0*/  IADD3 R94, R94, 0x20, RZ ;  /* 0x000000205e5e7810 */ /* 0x000fe20007ffe0ff */
[----:B------:R-:W1:Y:S01]  /*9cb0*/  LDS.64 R6, [UR4+0x1f8] ;  /* 0x0001f804ff067984 */ /* 0x000e620008000a00 */
        /* <DEDUP_REMOVED lines=21> */
[----:B------:R-:W-:Y:S02]  /*9e10*/  HADD2.F32 R62, -RZ, R62.H0_H0 ;  /* 0x2000003eff3e7230 */ /* 0x000fe40000004100 */
[----:B------:R-:W-:Y:S02]  /*9e20*/  HADD2.F32 R22, -RZ, R22.H0_H0 ;  /* 0x20000016ff167230 */ /* 0x000fe40000004100 */
[----:B------:R-:W-:Y:S02]  /*9e30*/  HADD2.F32 R23, -RZ, R23.H0_H0 ;  /* 0x20000017ff177230 */ /* 0x000fe40000004100 */
[----:B0-----:R-:W-:Y:S02]  /*9e40*/  HADD2.F32 R3, -RZ, R4.H0_H0 ;  /* 0x20000004ff037230 */ /* 0x001fe40000004100 */
[----:B------:R-:W-:-:S02]  /*9e50*/  HADD2.F32 R51, -RZ, R5.H0_H0 ;  /* 0x20000005ff337230 */ /* 0x000fc40000004100 */
[----:B------:R-:W-:Y:S01]  /*9e60*/  HADD2.F32 R53, -RZ, R5.H1_H1 ;  /* 0x30000005ff357230 */ /* 0x000fe20000004100 */
        /* <DEDUP_REMOVED lines=16> */
[----:B------:R-:W0:Y:S01]  /*9f70*/  LDS.64 R4, [UR4+0x270] ;  /* 0x00027004ff047984 */ /* 0x000e220008000a00 */
        /* <DEDUP_REMOVED lines=9> */
[--C-:B-1----:R-:W-:Y:S01]  /*a010*/  HADD2.F32 R10, -RZ, R6.reuse.H1_H1 ;  /* 0x30000006ff0a7230 */ /* 0x102fe20000004100 */
[-C--:B------:R-:W-:Y:S01]  /*a020*/  FFMA.FTZ R56, R64, R53.reuse, R50 ;  /* 0x0000003540387223 */ /* 0x080fe20000010032 */
[--C-:B------:R-:W-:Y:S01]  /*a030*/  HADD2.F32 R50, -RZ, R7.reuse.H0_H0 ;  /* 0x20000007ff327230 */ /* 0x100fe20000004100 */
[-C--:B------:R-:W-:Y:S01]  /*a040*/  FFMA.FTZ R55, R54, R53.reuse, R52 ;  /* 0x0000003536377223 */ /* 0x080fe20000010034 */
[----:B------:R-:W-:Y:S01]  /*a050*/  HADD2.F32 R52, -RZ, R7.H1_H1 ;  /* 0x30000007ff347230 */ /* 0x000fe20000004100 */
[----:B------:R-:W-:Y:S01]  /*a060*/  FFMA.FTZ R53, R62, R53, R51 ;  /* 0x000000353e357223 */ /* 0x000fe20000010033 */
[----:B------:R-:W-:-:S02]  /*a070*/  HADD2.F32 R51, -RZ, R6.H0_H0 ;  /* 0x20000006ff337230 */ /* 0x000fc40000004100 */
[----:B------:R-:W1:Y:S01]  /*a080*/  LDS.64 R6, [UR4+0x278] ;  /* 0x00027804ff067984 */ /* 0x000e620008000a00 */
[----:B------:R-:W-:Y:S02]  /*a090*/  HADD2.F32 R45, -RZ, R45.H0_H0 ;  /* 0x2000002dff2d7230 */ /* 0x000fe40000004100 */
[-C--:B------:R-:W-:Y:S02]  /*a0a0*/  FFMA.FTZ R3, R22, R51.reuse, R3 ;  /* 0x0000003316037223 */ /* 0x080fe40000010003 */
[-C--:B------:R-:W-:Y:S02]  /*a0b0*/  FFMA.FTZ R56, R23, R51.reuse, R56 ;  /* 0x0000003317387223 */ /* 0x080fe40000010038 */
[-C--:B------:R-:W-:Y:S02]  /*a0c0*/  FFMA.FTZ R55, R30, R51.reuse, R55 ;  /* 0x000000331e377223 */ /* 0x080fe40000010037 */
[----:B------:R-:W-:Y:S02]  /*a0d0*/  FFMA.FTZ R53, R32, R51, R53 ;  /* 0x0000003320357223 */ /* 0x000fe40000010035 */
[----:B------:R-:W-:-:S02]  /*a0e0*/  FFMA.FTZ R3, R39, R10, R3 ;  /* 0x0000000a27037223 */ /* 0x000fc40000010003 */
[-C--:B------:R-:W-:Y:S01]  /*a0f0*/  FFMA.FTZ R51, R41, R10.reuse, R56 ;  /* 0x0000000a29337223 */ /* 0x080fe20000010038 */
[----:B------:R-:W-:Y:S01]  /*a100*/  HADD2.F32 R56, -RZ, R27.H0_H0 ;  /* 0x2000001bff387230 */ /* 0x000fe20000004100 */
[-C--:B------:R-:W-:Y:S02]  /*a110*/  FFMA.FTZ R55, R42, R10.reuse, R55 ;  /* 0x0000000a2a377223 */ /* 0x080fe40000010037 */
[----:B------:R-:W-:Y:S02]  /*a120*/  FFMA.FTZ R53, R46, R10, R53 ;  /* 0x0000000a2e357223 */ /* 0x000fe40000010035 */
[-C--:B------:R-:W-:Y:S02]  /*a130*/  FFMA.FTZ R3, R40, R50.reuse, R3 ;  /* 0x0000003228037223 */ /* 0x080fe40000010003 */
[-C--:B------:R-:W-:Y:S01]  /*a140*/  FFMA.FTZ R51, R44, R50.reuse, R51 ;  /* 0x000000322c337223 */ /* 0x080fe20000010033 */
[--C-:B0-----:R-:W-:Y:S01]  /*a150*/  HADD2.F32 R10, -RZ, R4.reuse.H0_H0 ;  /* 0x20000004ff0a7230 */ /* 0x101fe20000004100 */
[-C--:B------:R-:W-:Y:S01]  /*a160*/  FFMA.FTZ R55, R43, R50.reuse, R55 ;  /* 0x000000322b377223 */ /* 0x080fe20000010037 */
[----:B------:R-:W-:Y:S01]  /*a170*/  HADD2.F32 R4, -RZ, R4.H1_H1 ;  /* 0x30000004ff047230 */ /* 0x000fe20000004100 */
[----:B------:R-:W-:Y:S01]  /*a180*/  FFMA.FTZ R53, R47, R50, R53 ;  /* 0x000000322f357223 */ /* 0x000fe20000010035 */
[----:B------:R-:W-:Y:S01]  /*a190*/  HADD2.F32 R50, -RZ, R11.H0_H0 ;  /* 0x2000000bff327230 */ /* 0x000fe20000004100 */
[-C--:B------:R-:W-:Y:S01]  /*a1a0*/  FFMA.FTZ R9, R9, R10.reuse, RZ ;  /* 0x0000000a09097223 */ /* 0x080fe200000100ff */
[--C-:B------:R-:W-:Y:S01]  /*a1b0*/  HADD2.F32 R11, -RZ, R5.reuse.H0_H0 ;  /* 0x20000005ff0b7230 */ /* 0x100fe20000004100 */
[-C--:B------:R-:W-:Y:S01]  /*a1c0*/  FFMA.FTZ R12, R12, R10.reuse, RZ ;  /* 0x0000000a0c0c7223 */ /* 0x080fe200000100ff */
[----:B------:R-:W-:Y:S01]  /*a1d0*/  HADD2.F32 R27, -RZ, R5.H1_H1 ;  /* 0x30000005ff1b7230 */ /* 0x000fe20000004100 */
[----:B------:R-:W-:-:S02]  /*a1e0*/  FFMA.FTZ R5, R8, R10, RZ ;  /* 0x0000000a08057223 */ /* 0x000fc400000100ff */
[----:B------:R-:W-:Y:S02]  /*a1f0*/  FFMA.FTZ R9, R35, R4, R9 ;  /* 0x0000000423097223 */ /* 0x000fe40000010009 */
[----:B------:R-:W-:Y:S02]  /*a200*/  FFMA.FTZ R10, R21, R10, RZ ;  /* 0x0000000a150a7223 */ /* 0x000fe400000100ff */
        /* <DEDUP_REMOVED lines=8> */
[----:B------:R-:W-:Y:S01]  /*a290*/  FFMA.FTZ R64, R64, R27, R9 ;  /* 0x0000001b40407223 */ /* 0x000fe20000010009 */
[--C-:B------:R-:W-:Y:S01]  /*a2a0*/  HADD2.F32 R9, -RZ, R6.reuse.H0_H0 ;  /* 0x20000006ff097230 */ /* 0x100fe20000004100 */
[----:B------:R-:W-:Y:S01]  /*a2b0*/  FFMA.FTZ R10, R31, R11, R10 ;  /* 0x0000000b1f0a7223 */ /* 0x000fe2000001000a */
[----:B------:R-:W-:Y:S01]  /*a2c0*/  HADD2.F32 R6, -RZ, R6.H1_H1 ;  /* 0x30000006ff067230 */ /* 0x000fe20000004100 */
        /* <DEDUP_REMOVED lines=18> */
[-C--:B------:R-:W-:Y:S02]  /*a3f0*/  FFMA.FTZ R9, R56, R7.reuse, R44 ;  /* 0x0000000738097223 */ /* 0x080fe4000001002c */
[C---:B------:R-:W-:Y:S02]  /*a400*/  FFMA.FTZ R11, R59.reuse, R7, R6 ;  /* 0x000000073b0b7223 */ /* 0x040fe40000010006 */
[-C--:B------:R-:W-:Y:S02]  /*a410*/  FFMA.FTZ R55, R59, R52.reuse, R55 ;  /* 0x000000343b377223 */ /* 0x080fe40000010037 */
        /* <DEDUP_REMOVED lines=8> */
[-C--:B------:R-:W-:Y:S01]  /*a4a0*/  FMUL.FTZ R55, R55, R24.reuse ;  /* 0x0000001837377220 */ /* 0x080fe20000410000 */
[----:B------:R-:W-:Y:S01]  /*a4b0*/  F2FP.PACK_AB R51, RZ, R51 ;  /* 0x00000033ff33723e */ /* 0x000fe200000000ff */
[----:B------:R-:W-:Y:S01]  /*a4c0*/  FMUL.FTZ R11, R11, R24 ;  /* 0x000000180b0b7220 */ /* 0x000fe20000410000 */
[----:B------:R-:W-:Y:S01]  /*a4d0*/  F2FP.PACK_AB R9, RZ, R9 ;  /* 0x00000009ff09723e */ /* 0x000fe200000000ff */
[-C--:B------:R-:W-:Y:S01]  /*a4e0*/  FMUL.FTZ R53, R53, R0.reuse ;  /* 0x0000000035357220 */ /* 0x080fe20000410000 */
        /* <DEDUP_REMOVED lines=14> */
.L_x_1788:
[----:B------:R-:W-:-:S04]  /*a5d0*/  ISETP.GE.AND P0, PT, R94, R99, PT ;  /* 0x000000635e00720c */ /* 0x000fc80003f06270 */
[----:B------:R-:W-:-:S13]  /*a5e0*/  ISETP.GE.OR P0, PT, R94, c[0x0][0x1ac], P0 ;  /* 0x00006b005e007a0c */ /* 0x000fda0000706670 */
[----:B------:R-:W-:Y:S05]  /*a5f0*/  @P0 BRA `(.L_x_1806) ;  /* 0x0000558000000947 */ /* 0x000fea0003800000 */
[----:B------:R-:W-:Y:S02]  /*a600*/  ULDC UR5, c[0x0][0x18c] ;  /* 0x0000630000057ab9 */ /* 0x000fe40000000800 */
[----:B------:R-:W-:Y:S02]  /*a610*/  USHF.R.S32.HI UR5, URZ, 0x1f, UR5 ;  /* 0x0000001f3f057899 */ /* 0x000fe40008011405 */
.L_x_1815:
[----:B------:R-:W-:Y:S02]  /*a620*/  IMAD.MOV.U32 R110, RZ, RZ, R100 ;  /* 0x000000ffff6e7224 */ /* 0x000fe400078e0064 */
[----:B------:R-:W-:-:S05]  /*a630*/  IMAD.MOV.U32 R111, RZ, RZ, R101 ;  /* 0x000000ffff6f7224 */ /* 0x000fca00078e0065 */
[----:B------:R-:W2:Y:S01]  /*a640*/  LDG.E.128.CONSTANT R28, [R110.64] ;  /* 0x000000066e1c7981 */ /* 0x000ea2000c1e9d00 */
[----:B------:R-:W-:-:S04]  /*a650*/  IMAD.MOV.U32 R0, RZ, RZ, c[0x0][0x18c] ;  /* 0x00006300ff007624 */ /* 0x000fc800078e00ff */
[----:B------:R-:W-:-:S06]  /*a660*/  IMAD.WIDE R36, R0, 0x4, R110 ;  /* 0x0000000400247825 */ /* 0x000fcc00078e026e */
[----:B------:R-:W-:Y:S02]  /*a670*/  IMAD.WIDE R32, R0, 0x4, R36 ;  /* 0x0000000400207825 */ /* 0x000fe400078e0224 */
[----:B------:R-:W3:Y:S04]  /*a680*/  LDG.E.128.CONSTANT R36, [R36.64] ;  /* 0x0000000624247981 */ /* 0x000ee8000c1e9d00 */
[----:B------:R-:W4:Y:S01]  /*a690*/  LDG.E.128.CONSTANT R32, [R32.64] ;  /* 0x0000000620207981 */ /* 0x000f22000c1e9d00 */
[----:B------:R-:W-:Y:S01]  /*a6a0*/  ISETP.NE.AND P0, PT, R94, R91, PT ;  /* 0x0000005b5e00720c */ /* 0x000fe20003f05270 */
[----:B------:R-:W-:-:S12]  /*a6b0*/  UIMAD UR8, UR5, 0xc, URZ ;  /* 0x0000000c050878a4 */ /* 0x000fd8000f8e023f */
[----:B------:R-:W-:Y:S02]  /*a6c0*/  @!P0 IADD3 R92, R92, 0x1, RZ ;  /* 0x000000015c5c8810 */ /* 0x000fe40007ffe0ff */
[----:B--2---:R-:W-:Y:S02]  /*a6d0*/  LOP3.LUT R2, R28, 0x3f, RZ, 0xc0, !PT ;  /* 0x0000003f1c027812 */ /* 0x004fe400078ec0ff */
[----:B------:R-:W-:Y:S02]  /*a6e0*/  LOP3.LUT R3, R29, 0x3f, RZ, 0xc0, !PT ;  /* 0x0000003f1d037812 */ /* 0x000fe400078ec0ff */
[----:B------:R-:W-:Y:S02]  /*a6f0*/  IADD3 R2, R2, -0x20, RZ ;  /* 0xffffffe002027810 */ /* 0x000fe40007ffe0ff */
[----:B------:R-:W-:Y:S02]  /*a700*/  IADD3 R119, R3, -0x20, RZ ;  /* 0xffffffe003777810 */ /* 0x000fe40007ffe0ff */
[----:B------:R-:W-:-:S02]  /*a710*/  LOP3.LUT R3, R30, 0x3f, RZ, 0xc0, !PT ;  /* 0x0000003f1e037812 */ /* 0x000fc400078ec0ff */
[----:B------:R-:W-:Y:S01]  /*a720*/  LOP3.LUT R4, R31, 0x3f, RZ, 0xc0, !PT ;  /* 0x0000003f1f047812 */ /* 0x000fe200078ec0ff */
[----:B------:R0:W1:Y:S01]  /*a730*/  I2F.F16 R121, R2 ;  /* 0x0000000200797306 */ /* 0x0000620000200c00 */
[----:B------:R-:W-:Y:S02]  /*a740*/  IADD3 R117, R3, -0x20, RZ ;  /* 0xffffffe003757810 */ /* 0x000fe40007ffe0ff */
[----:B------:R-:W-:Y:S02]  /*a750*/  IADD3 R113, R4, -0x20, RZ ;  /* 0xffffffe004717810 */ /* 0x000fe40007ffe0ff */
[--C-:B------:R-:W-:Y:S02]  /*a760*/  SHF.R.U32.HI R3, RZ, 0x6, R28.reuse ;  /* 0x00000006ff037819 */ /* 0x100fe4000001161c */
[--C-:B------:R-:W-:Y:S02]  /*a770*/  SHF.R.U32.HI R4, RZ, 0x12, R28.reuse ;  /* 0x00000012ff047819 */ /* 0x100fe4000001161c */
[----:B0-----:R-:W-:-:S02]  /*a780*/  SHF.R.U32.HI R2, RZ, 0xc, R28 ;  /* 0x0000000cff027819 */ /* 0x001fc4000001161c */
[----:B------:R-:W-:Y:S02]  /*a790*/  LOP3.LUT R3, R3, 0x3f, RZ, 0xc0, !PT ;  /* 0x0000003f03037812 */ /* 0x000fe400078ec0ff */
[----:B------:R-:W-:Y:S02]  /*a7a0*/  LOP3.LUT R2, R2, 0x3f, RZ, 0xc0, !PT ;  /* 0x0000003f02027812 */ /* 0x000fe400078ec0ff */
[----:B------:R-:W-:Y:S02]  /*a7b0*/  LOP3.LUT R4, R4, 0x3f, RZ, 0xc0, !PT ;  /* 0x0000003f04047812 */ /* 0x000fe400078ec0ff */
[----:B------:R-:W-:Y:S02]  /*a7c0*/  SHF.R.U32.HI R5, RZ, 0x18, R28 ;  /* 0x00000018ff057819 */ /* 0x000fe4000001161c */
[----:B------:R-:W-:Y:S02]  /*a7d0*/  IADD3 R2, R2, -0x20, RZ ;  /* 0xffffffe002027810 */ /* 0x000fe40007ffe0ff */
[----:B------:R-:W-:-:S02]  /*a7e0*/  IADD3 R3, R3, -0x20, RZ ;  /* 0xffffffe003037810 */ /* 0x000fc40007ffe0ff */
[----:B------:R-:W-:Y:S02]  /*a7f0*/  IADD3 R4, R4, -0x20, RZ ;  /* 0xffffffe004047810 */ /* 0x000fe40007ffe0ff */
[----:B------:R-:W-:Y:S01]  /*a800*/  LOP3.LUT R5, R5, 0x3f, RZ, 0xc0, !PT ;  /* 0x0000003f05057812 */ /* 0x000fe200078ec0ff */
[----:B------:R0:W2:Y:S01]  /*a810*/  I2F.F16 R114, R2 ;  /* 0x0000000200727306 */ /* 0x0000a20000200c00 */
[----:B------:R-:W-:Y:S02]  /*a820*/  SHF.R.U32.HI R6, RZ, 0x6, R29 ;  /* 0x00000006ff067819 */ /* 0x000fe4000001161d */
[----:B------:R-:W-:-:S05]  /*a830*/  IADD3 R5, R5, -0x20, RZ ;  /* 0xffffffe005057810 */ /* 0x000fca0007ffe0ff */
[----:B------:R1:W2:Y:S01]  /*a840*/  I2F.F16 R60, R3 ;  /* 0x00000003003c7306 */ /* 0x0002a20000200c00 */
[----:B0-----:R-:W-:Y:S02]  /*a850*/  SHF.R.U32.HI R2, RZ, 0x12, R29 ;  /* 0x00000012ff027819 */ /* 0x001fe4000001161d */
[----:B------:R-:W-:-:S05]  /*a860*/  LOP3.LUT R6, R6, 0x3f, RZ, 0xc0, !PT ;  /* 0x0000003f06067812 */ /* 0x000fca00078ec0ff */
[----:B------:R0:W2:Y:S01]  /*a870*/  I2F.F16 R21, R4 ;  /* 0x0000000400157306 */ /* 0x0000a20000200c00 */
[--C-:B-1----:R-:W-:Y:S02]  /*a880*/  SHF.R.U32.HI R3, RZ, 0xc, R29.reuse ;  /* 0x0000000cff037819 */ /* 0x102fe4000001161d */
[----:B------:R-:W-:Y:S02]  /*a890*/  LOP3.LUT R2, R2, 0x3f, RZ, 0xc0, !PT ;  /* 0x0000003f02027812 */ /* 0x000fe400078ec0ff */
[----:B------:R-:W-:Y:S02]  /*a8a0*/  LOP3.LUT R3, R3, 0x3f, RZ, 0xc0, !PT ;  /* 0x0000003f03037812 */ /* 0x000fe400078ec0ff */
[----:B0-----:R-:W-:Y:S01]  /*a8b0*/  SHF.R.U32.HI R4, RZ, 0x18, R29 ;  /* 0x00000018ff047819 */ /* 0x001fe2000001161d */
[----:B------:R0:W1:Y:S03]  /*a8c0*/  I2F.F16 R61, R5 ;  /* 0x00000005003d7306 */ /* 0x0000660000200c00 */
[----:B------:R-:W-:-:S02]  /*a8d0*/  LOP3.LUT R4, R4, 0x3f, RZ, 0xc0, !PT ;  /* 0x0000003f04047812 */ /* 0x000fc400078ec0ff */
[----:B------:R-:W-:Y:S02]  /*a8e0*/  IADD3 R6, R6, -0x20, RZ ;  /* 0xffffffe006067810 */ /* 0x000fe40007ffe0ff */
[----:B0-----:R-:W-:Y:S02]  /*a8f0*/  SHF.R.U32.HI R5, RZ, 0x6, R30 ;  /* 0x00000006ff057819 */ /* 0x001fe4000001161e */
[----:B------:R-:W-:Y:S02]  /*a900*/  IADD3 R2, R2, -0x20, RZ ;  /* 0xffffffe002027810 */ /* 0x000fe40007ffe0ff */
[----:B------:R-:W-:Y:S02]  /*a910*/  IADD3 R3, R3, -0x20, RZ ;  /* 0xffffffe003037810 */ /* 0x000fe40007ffe0ff */
[----:B------:R-:W-:Y:S02]  /*a920*/  IADD3 R4, R4, -0x20, RZ ;  /* 0xffffffe004047810 */ /* 0x000fe40007ffe0ff */
[----:B------:R-:W-:Y:S01]  /*a930*/  LOP3.LUT R5, R5, 0x3f, RZ, 0xc0, !PT ;  /* 0x0000003f05057812 */ /* 0x000fe200078ec0ff */
[----:B------:R0:W1:Y:S03]  /*a940*/  I2F.F16 R8, R6 ;  /* 0x0000000600087306 */ /* 0x0000660000200c00 */
[----:B------:R-:W-:-:S05]  /*a950*/  IADD3 R44, R5, -0x20, RZ ;  /* 0xffffffe0052c7810 */ /* 0x000fca0007ffe0ff */
[----:B------:R1:W2:Y:S01]  /*a960*/  I2F.F16 R23, R2 ;  /* 0x0000000200177306 */ /* 0x0002a20000200c00 */
[----:B0-----:R-:W-:-:S07]  /*a970*/  SHF.R.U32.HI R6, RZ, 0xc, R30 ;  /* 0x0000000cff067819 */ /* 0x001fce000001161e */
[----:B------:R0:W2:Y:S01]  /*a980*/  I2F.F16 R46, R3 ;  /* 0x00000003002e7306 */ /* 0x0000a20000200c00 */
[----:B-1----:R-:W-:Y:S02]  /*a990*/  SHF.R.U32.HI R2, RZ, 0x18, R30 ;  /* 0x00000018ff027819 */ /* 0x002fe4000001161e */
[----:B------:R-:W-:-:S05]  /*a9a0*/  LOP3.LUT R6, R6, 0x3f, RZ, 0xc0, !PT ;  /* 0x0000003f06067812 */ /* 0x000fca00078ec0ff */
[----:B------:R1:W2:Y:S01]  /*a9b0*/  I2F.F16 R69, R4 ;  /* 0x0000000400457306 */ /* 0x0002a20000200c00 */
[----:B0-----:R-:W-:Y:S02]  /*a9c0*/  SHF.R.U32.HI R3, RZ, 0x12, R30 ;  /* 0x00000012ff037819 */ /* 0x001fe4000001161e */
[----:B------:R-:W-:Y:S02]  /*a9d0*/  LOP3.LUT R2, R2, 0x3f, RZ, 0xc0, !PT ;  /* 0x0000003f02027812 */ /* 0x000fe400078ec0ff */
[----:B------:R-:W-:Y:S01]  /*a9e0*/  LOP3.LUT R3, R3, 0x3f, RZ, 0xc0, !PT ;  /* 0x0000003f03037812 */ /* 0x000fe200078ec0ff */
[----:B-1----:R-:W-:Y:S01]  /*a9f0*/  IMAD.WIDE.U32 R4, R0, 0xc, R110 ;  /* 0x0000000c00047825 */ /* 0x002fe200078e006e */
[----:B------:R-:W-:Y:S02]  /*aa00*/  IADD3 R6, R6, -0x20, RZ ;  /* 0xffffffe006067810 */ /* 0x000fe40007ffe0ff */
[----:B------:R-:W-:Y:S02]  /*aa10*/  SHF.R.U32.HI R7, RZ, 0x6, R31 ;  /* 0x00000006ff077819 */ /* 0x000fe4000001161f */
[----:B------:R-:W-:-:S02]  /*aa20*/  IADD3 R5, R5, UR8, RZ ;  /* 0x0000000805057c10 */ /* 0x000fc4000fffe0ff */
[----:B------:R-:W-:Y:S01]  /*aa30*/  IADD3 R68, R2, -0x20, RZ ;  /* 0xffffffe002447810 */ /* 0x000fe20007ffe0ff */
[----:B------:R-:W-:Y:S01]  /*aa40*/  @!P0 IMAD R2, R92, 0x8, R1 ;  /* 0x000000085c028824 */ /* 0x000fe200078e0201 */
[----:B------:R-:W-:Y:S01]  /*aa50*/  IADD3 R3, R3, -0x20, RZ ;  /* 0xffffffe003037810 */ /* 0x000fe20007ffe0ff */
[----:B------:R-:W-:Y:S01]  /*aa60*/  IMAD.WIDE R54, R0, 0x4, R4 ;  /* 0x0000000400367825 */ /* 0x000fe200078e0204 */
[----:B------:R0:W1:Y:S01]  /*aa70*/  I2F.F16 R45, R6 ;  /* 0x00000006002d7306 */ /* 0x0000620000200c00 */
[----:B------:R-:W-:-:S04]  /*aa80*/  LOP3.LUT R7, R7, 0x3f, RZ, 0xc0, !PT ;  /* 0x0000003f07077812 */ /* 0x000fc800078ec0ff */
[----:B------:R-:W-:-:S03]  /*aa90*/  IADD3 R108, R7, -0x20, RZ ;  /* 0xffffffe0076c7810 */ /* 0x000fc60007ffe0ff */
[----:B------:R1:W2:Y:S01]  /*aaa0*/  I2F.F16 R22, R3 ;  /* 0x0000000300167306 */ /* 0x0002a20000200c00 */
[----:B0-----:R-:W-:Y:S01]  /*aab0*/  SHF.R.U32.HI R6, RZ, 0xc, R31 ;  /* 0x0000000cff067819 */ /* 0x001fe2000001161f */
[----:B------:R-:W-:Y:S01]  /*aac0*/  IMAD.WIDE R24, R0, 0x4, R54 ;  /* 0x0000000400187825 */ /* 0x000fe200078e0236 */
[--C-:B------:R-:W-:Y:S02]  /*aad0*/  SHF.R.U32.HI R7, RZ, 0x12, R31.reuse ;  /* 0x00000012ff077819 */ /* 0x100fe4000001161f */
[----:B------:R-:W-:Y:S01]  /*aae0*/  LOP3.LUT R6, R6, 0x3f, RZ, 0xc0, !PT ;  /* 0x0000003f06067812 */ /* 0x000fe200078ec0ff */
[----:B-1----:R-:W2:Y:S03]  /*aaf0*/  @!P0 LDL.64 R2, [R2] ;  /* 0x0000000002028983 */ /* 0x002ea60000100a00 */
[----:B------:R-:W-:Y:S02]  /*ab00*/  IADD3 R106, R6, -0x20, RZ ;  /* 0xffffffe0066a7810 */ /* 0x000fe40007ffe0ff */
[----:B------:R-:W-:Y:S01]  /*ab10*/  LOP3.LUT R42, R7, 0x3f, RZ, 0xc0, !PT ;  /* 0x0000003f072a7812 */ /* 0x000fe200078ec0ff */
[----:B------:R-:W5:Y:S04]  /*ab20*/  LDG.E.128.CONSTANT R24, [R24.64] ;  /* 0x0000000618187981 */ /* 0x000f68000c1e9d00 */
[----:B------:R-:W5:Y:S01]  /*ab30*/  LDG.E.128.CONSTANT R4, [R4.64] ;  /* 0x0000000604047981 */ /* 0x000f62000c1e9d00 */
[----:B------:R-:W-:-:S02]  /*ab40*/  SHF.R.U32.HI R43, RZ, 0x18, R31 ;  /* 0x00000018ff2b7819 */ /* 0x000fc4000001161f */
[----:B---3--:R-:W-:Y:S02]  /*ab50*/  SHF.R.U32 R28, R28, 0x1e, R36 ;  /* 0x0000001e1c1c7819 */ /* 0x008fe40000001624 */
[----:B------:R-:W-:Y:S02]  /*ab60*/  LOP3.LUT R43, R43, 0x3f, RZ, 0xc0, !PT ;  /* 0x0000003f2b2b7812 */ /* 0x000fe400078ec0ff */
[----:B------:R-:W-:Y:S02]  /*ab70*/  LOP3.LUT R28, R28, 0x3f, RZ, 0xc0, !PT ;  /* 0x0000003f1c1c7812 */ /* 0x000fe400078ec0ff */
[----:B------:R-:W-:Y:S02]  /*ab80*/  IADD3 R43, R43, -0x20, RZ ;  /* 0xffffffe02b2b7810 */ /* 0x000fe40007ffe0ff */
[----:B------:R-:W-:Y:S02]  /*ab90*/  SHF.R.U32 R29, R29, 0x1e, R37 ;  /* 0x0000001e1d1d7819 */ /* 0x000fe40000001625 */
[----:B------:R0:W1:Y:S01]  /*aba0*/  I2F.F16 R67, R43 ;  /* 0x0000002b00437306 */ /* 0x0000620000200c00 */
[----:B------:R-:W-:-:S02]  /*abb0*/  IADD3 R28, R28, -0x20, RZ ;  /* 0xffffffe01c1c7810 */ /* 0x000fc40007ffe0ff */
[----:B------:R-:W-:Y:S02]  /*abc0*/  LOP3.LUT R29, R29, 0x3f, RZ, 0xc0, !PT ;  /* 0x0000003f1d1d7812 */ /* 0x000fe400078ec0ff */
[----:B0-----:R-:W-:-:S03]  /*abd0*/  SHF.R.U32.HI R43, RZ, 0x4, R36 ;  /* 0x00000004ff2b7819 */ /* 0x001fc60000011624 */
[----:B------:R0:W3:Y:S01]  /*abe0*/  I2F.F16 R112, R28 ;  /* 0x0000001c00707306 */ /* 0x0000e20000200c00 */
[----:B------:R-:W-:Y:S02]  /*abf0*/  IADD3 R29, R29, -0x20, RZ ;  /* 0xffffffe01d1d7810 */ /* 0x000fe40007ffe0ff */
[----:B------:R-:W-:Y:S02]  /*ac00*/  LOP3.LUT R43, R43, 0x3f, RZ, 0xc0, !PT ;  /* 0x0000003f2b2b7812 */ /* 0x000fe400078ec0ff */
[----:B0-----:R-:W-:-:S03]  /*ac10*/  SHF.R.U32.HI R28, RZ, 0x4, R37 ;  /* 0x00000004ff1c7819 */ /* 0x001fc60000011625 */
[----:B------:R0:W1:Y:S01]  /*ac20*/  I2F.F16 R82, R29 ;  /* 0x0000001d00527306 */ /* 0x0000620000200c00 */
        /* <DEDUP_REMOVED lines=10> */
[--C-:B------:R-:W-:Y:S02]  /*acd0*/  SHF.R.U32 R30, R30, 0x1e, R38.reuse ;  /* 0x0000001e1e1e7819 */ /* 0x100fe40000001626 */
[----:B0-----:R-:W-:Y:S01]  /*ace0*/  SHF.R.U32.HI R28, RZ, 0x4, R38 ;  /* 0x00000004ff1c7819 */ /* 0x001fe20000011626 */
[----:B------:R0:W1:Y:S01]  /*acf0*/  I2F.F16 R98, R29 ;  /* 0x0000001d00627306 */ /* 0x0000620000200c00 */
[----:B------:R-:W-:Y:S02]  /*ad00*/  IADD3 R43, R43, -0x20, RZ ;  /* 0xffffffe02b2b7810 */ /* 0x000fe40007ffe0ff */
[----:B------:R-:W-:-:S02]  /*ad10*/  LOP3.LUT R30, R30, 0x3f, RZ, 0xc0, !PT ;  /* 0x0000003f1e1e7812 */ /* 0x000fc400078ec0ff */
[----:B------:R-:W-:Y:S02]  /*ad20*/  LOP3.LUT R28, R28, 0x3f, RZ, 0xc0, !PT ;  /* 0x0000003f1c1c7812 */ /* 0x000fe400078ec0ff */
[----:B0-----:R-:W-:Y:S01]  /*ad30*/  SHF.R.U32.HI R29, RZ, 0xa, R39 ;  /* 0x0000000aff1d7819 */ /* 0x001fe20000011627 */
[----:B------:R0:W1:Y:S01]  /*ad40*/  I2F.F16 R80, R43 ;  /* 0x0000002b00507306 */ /* 0x0000620000200c00 */
[----:B------:R-:W-:Y:S02]  /*ad50*/  IADD3 R30, R30, -0x20, RZ ;  /* 0xffffffe01e1e7810 */ /* 0x000fe40007ffe0ff */
[----:B------:R-:W-:Y:S02]  /*ad60*/  IADD3 R28, R28, -0x20, RZ ;  /* 0xffffffe01c1c7810 */ /* 0x000fe40007ffe0ff */
[----:B------:R-:W-:Y:S02]  /*ad70*/  LOP3.LUT R29, R29, 0x3f, RZ, 0xc0, !PT ;  /* 0x0000003f1d1d7812 */ /* 0x000fe400078ec0ff */
[----:B0-----:R-:W-:Y:S01]  /*ad80*/  SHF.R.U32.HI R43, RZ, 0x10, R38 ;  /* 0x00000010ff2b7819 */ /* 0x001fe20000011626 */
[----:B------:R0:W1:Y:S01]  /*ad90*/  I2F.F16 R103, R30 ;  /* 0x0000001e00677306 */ /* 0x0000620000200c00 */
[----:B------:R-:W-:-:S02]  /*ada0*/  IADD3 R65, R29, -0x20, RZ ;  /* 0xffffffe01d417810 */ /* 0x000fc40007ffe0ff */
[----:B------:R-:W-:Y:S02]  /*adb0*/  LOP3.LUT R43, R43, 0x3f, RZ, 0xc0, !PT ;  /* 0x0000003f2b2b7812 */ /* 0x000fe400078ec0ff */
[----:B------:R-:W-:-:S03]  /*adc0*/  SHF.R.U32.HI R29, RZ, 0x16, R39 ;  /* 0x00000016ff1d7819 */ /* 0x000fc60000011627 */
[----:B------:R1:W2:Y:S01]  /*add0*/  I2F.F16 R101, R28 ;  /* 0x0000001c00657306 */ /* 0x0002a20000200c00 */
[--C-:B0-----:R-:W-:Y:S02]  /*ade0*/  SHF.R.U32.HI R30, RZ, 0x10, R39.reuse ;  /* 0x00000010ff1e7819 */ /* 0x101fe40000011627 */
[----:B------:R-:W-:Y:S02]  /*adf0*/  IADD3 R43, R43, -0x20, RZ ;  /* 0xffffffe02b2b7810 */ /* 0x000fe40007ffe0ff */
[----:B------:R-:W-:Y:S02]  /*ae00*/  LOP3.LUT R30, R30, 0x3f, RZ, 0xc0, !PT ;  /* 0x0000003f1e1e7812 */ /* 0x000fe400078ec0ff */
[----:B-1----:R-:W-:Y:S02]  /*ae10*/  SHF.R.U32.HI R28, RZ, 0x4, R39 ;  /* 0x00000004ff1c7819 */ /* 0x002fe40000011627 */
[----:B------:R-:W-:Y:S02]  /*ae20*/  LOP3.LUT R29, R29, 0x3f, RZ, 0xc0, !PT ;  /* 0x0000003f1d1d7812 */ /* 0x000fe400078ec0ff */
[----:B------:R-:W-:Y:S01]  /*ae30*/  LOP3.LUT R28, R28, 0x3f, RZ, 0xc0, !PT ;  /* 0x0000003f1c1c7812 */ /* 0x000fe200078ec0ff */
[----:B------:R0:W1:Y:S01]  /*ae40*/  I2F.F16 R88, R43 ;  /* 0x0000002b00587306 */ /* 0x0000620000200c00 */
[----:B------:R-:W-:-:S02]  /*ae50*/  SHF.R.U32.HI R48, RZ, 0xa, R36 ;  /* 0x0000000aff307819 */ /* 0x000fc40000011624 */
[--C-:B------:R-:W-:Y:S02]  /*ae60*/  SHF.R.U32.HI R49, RZ, 0x10, R36.reuse ;  /* 0x00000010ff317819 */ /* 0x100fe40000011624 */
[----:B------:R-:W-:Y:S02]  /*ae70*/  SHF.R.U32.HI R51, RZ, 0x16, R36 ;  /* 0x00000016ff337819 */ /* 0x000fe40000011624 */
[----:B------:R-:W-:Y:S02]  /*ae80*/  IADD3 R28, R28, -0x20, RZ ;  /* 0xffffffe01c1c7810 */ /* 0x000fe40007ffe0ff */
[----:B------:R-:W-:Y:S02]  /*ae90*/  IADD3 R63, R30, -0x20, RZ ;  /* 0xffffffe01e3f7810 */ /* 0x000fe40007ffe0ff */
[----:B0-----:R-:W-:Y:S02]  /*aea0*/  IADD3 R43, R29, -0x20, RZ ;  /* 0xffffffe01d2b7810 */ /* 0x001fe40007ffe0ff */
[----:B----4-:R-:W-:-:S02]  /*aeb0*/  SHF.R.U32 R36, R36, 0x1c, R32 ;  /* 0x0000001c24247819 */ /* 0x010fc40000001620 */
[--C-:B------:R-:W-:Y:S02]  /*aec0*/  SHF.R.U32.HI R29, RZ, 0x2, R32.reuse ;  /* 0x00000002ff1d7819 */ /* 0x100fe40000011620 */
[----:B------:R-:W-:Y:S01]  /*aed0*/  SHF.R.U32.HI R30, RZ, 0x8, R32 ;  /* 0x00000008ff1e7819 */ /* 0x000fe20000011620 */
[----:B------:R0:W4:Y:S01]  /*aee0*/  I2F.F16 R66, R28 ;  /* 0x0000001c00427306 */ /* 0x0001220000200c00 */
[----:B------:R-:W-:Y:S02]  /*aef0*/  LOP3.LUT R29, R29, 0x3f, RZ, 0xc0, !PT ;  /* 0x0000003f1d1d7812 */ /* 0x000fe400078ec0ff */
[----:B------:R-:W-:Y:S02]  /*af00*/  LOP3.LUT R30, R30, 0x3f, RZ, 0xc0, !PT ;  /* 0x0000003f1e1e7812 */ /* 0x000fe400078ec0ff */
[----:B------:R-:W-:Y:S02]  /*af10*/  LOP3.LUT R51, R51, 0x3f, RZ, 0xc0, !PT ;  /* 0x0000003f33337812 */ /* 0x000fe400078ec0ff */
[----:B0-----:R-:W-:-:S02]  /*af20*/  LOP3.LUT R28, R36, 0x3f, RZ, 0xc0, !PT ;  /* 0x0000003f241c7812 */ /* 0x001fc400078ec0ff */
[----:B------:R-:W-:Y:S02]  /*af30*/  IADD3 R29, R29, -0x20, RZ ;  /* 0xffffffe01d1d7810 */ /* 0x000fe40007ffe0ff */
[----:B------:R-:W-:Y:S02]  /*af40*/  IADD3 R28, R28, -0x20, RZ ;  /* 0xffffffe01c1c7810 */ /* 0x000fe40007ffe0ff */
[----:B------:R-:W-:Y:S02]  /*af50*/  IADD3 R30, R30, -0x20, RZ ;  /* 0xffffffe01e1e7810 */ /* 0x000fe40007ffe0ff */
[----:B------:R-:W-:Y:S01]  /*af60*/  IADD3 R51, R51, -0x20, RZ ;  /* 0xffffffe033337810 */ /* 0x000fe20007ffe0ff */
[----:B------:R0:W1:Y:S01]  /*af70*/  I2F.F16 R79, R28 ;  /* 0x0000001c004f7306 */ /* 0x0000620000200c00 */
[----:B------:R-:W-:-:S07]  /*af80*/  SHF.R.U32.HI R52, RZ, 0x10, R37 ;  /* 0x00000010ff347819 */ /* 0x000fce0000011625 */
        /* <DEDUP_REMOVED lines=8> */
[----:B------:R-:W-:Y:S02]  /*b010*/  LOP3.LUT R30, R30, 0x3f, RZ, 0xc0, !PT ;  /* 0x0000003f1e1e7812 */ /* 0x000fe400078ec0ff */
[----:B-1----:R-:W-:Y:S02]  /*b020*/  SHF.R.U32.HI R51, RZ, 0x16, R37 ;  /* 0x00000016ff337819 */ /* 0x002fe40000011625 */
[----:B------:R-:W-:Y:S02]  /*b030*/  SHF.R.U32 R37, R37, 0x1c, R33 ;  /* 0x0000001c25257819 */ /* 0x000fe40000001621 */
[----:B------:R-:W-:-:S02]  /*b040*/  IADD3 R28, R28, -0x20, RZ ;  /* 0xffffffe01c1c7810 */ /* 0x000fc40007ffe0ff */
[----:B------:R-:W-:Y:S02]  /*b050*/  LOP3.LUT R37, R37, 0x3f, RZ, 0xc0, !PT ;  /* 0x0000003f25257812 */ /* 0x000fe400078ec0ff */
[----:B------:R-:W-:Y:S02]  /*b060*/  IADD3 R29, R29, -0x20, RZ ;  /* 0xffffffe01d1d7810 */ /* 0x000fe40007ffe0ff */
[----:B------:R-:W-:Y:S01]  /*b070*/  IADD3 R30, R30, -0x20, RZ ;  /* 0xffffffe01e1e7810 */ /* 0x000fe20007ffe0ff */
[----:B------:R-:W0:Y:S01]  /*b080*/  I2F.F16 R36, R43 ;  /* 0x0000002b00247306 */ /* 0x000e220000200c00 */
[----:B------:R-:W-:Y:S02]  /*b090*/  IADD3 R100, R37, -0x20, RZ ;  /* 0xffffffe025647810 */ /* 0x000fe40007ffe0ff */
[----:B------:R-:W-:Y:S01]  /*b0a0*/  SHF.R.U32 R31, R31, 0x1e, R39 ;  /* 0x0000001e1f1f7819 */ /* 0x000fe20000001627 */
[----:B------:R-:W-:Y:S01]  /*b0b0*/  @!P0 IMAD.MOV.U32 R41, RZ, RZ, 0x2 ;  /* 0x00000002ff298424 */ /* 0x000fe200078e00ff */
[----:B------:R-:W-:-:S03]  /*b0c0*/  @!P0 LEA R40, R94, 0x1, 0x1 ;  /* 0x000000015e288811 */ /* 0x000fc600078e08ff */
[----:B------:R1:W0:Y:S01]  /*b0d0*/  I2F.F16 R37, R28 ;  /* 0x0000001c00257306 */ /* 0x0002220000200c00 */
[----:B------:R-:W-:Y:S02]  /*b0e0*/  LOP3.LUT R51, R51, 0x3f, RZ, 0xc0, !PT ;  /* 0x0000003f33337812 */ /* 0x000fe400078ec0ff */
[----:B------:R-:W-:-:S05]  /*b0f0*/  LOP3.LUT R31, R31, 0x3f, RZ, 0xc0, !PT ;  /* 0x0000003f1f1f7812 */ /* 0x000fca00078ec0ff */
[----:B------:R0:W2:Y:S01]  /*b100*/  I2F.F16 R43, R29 ;  /* 0x0000001d002b7306 */ /* 0x0000a20000200c00 */
[----:B-1----:R-:W-:-:S07]  /*b110*/  SHF.R.U32.HI R28, RZ, 0x2, R34 ;  /* 0x00000002ff1c7819 */ /* 0x002fce0000011622 */
[----:B------:R1:W2:Y:S01]  /*b120*/  I2F.F16 R64, R30 ;  /* 0x0000001e00407306 */ /* 0x0002a20000200c00 */
[--C-:B0-----:R-:W-:Y:S02]  /*b130*/  SHF.R.U32.HI R29, RZ, 0x8, R34.reuse ;  /* 0x00000008ff1d7819 */ /* 0x101fe40000011622 */
[----:B------:R-:W-:Y:S02]  /*b140*/  LOP3.LUT R28, R28, 0x3f, RZ, 0xc0, !PT ;  /* 0x0000003f1c1c7812 */ /* 0x000fe400078ec0ff */
[----:B------:R-:W-:Y:S02]  /*b150*/  LOP3.LUT R29, R29, 0x3f, RZ, 0xc0, !PT ;  /* 0x0000003f1d1d7812 */ /* 0x000fe400078ec0ff */
[----:B-1----:R-:W-:Y:S01]  /*b160*/  SHF.R.U32.HI R30, RZ, 0xe, R34 ;  /* 0x0000000eff1e7819 */ /* 0x002fe20000011622 */
[----:B------:R-:W-:-:S03]  /*b170*/  @!P0 IMAD.WIDE R40, R40, R41, c[0x0][0x198] ;  /* 0x0000660028288625 */ /* 0x000fc600078e0229 */
[----:B------:R-:W-:Y:S02]  /*b180*/  LOP3.LUT R30, R30, 0x3f, RZ, 0xc0, !PT ;  /* 0x0000003f1e1e7812 */ /* 0x000fe400078ec0ff */
[----:B------:R-:W-:Y:S01]  /*b190*/  IADD3 R51, R51, -0x20, RZ ;  /* 0xffffffe033337810 */ /* 0x000fe20007ffe0ff */
[----:B------:R0:W5:Y:S01]  /*b1a0*/  @!P0 LDG.E.U16.CONSTANT R59, [R40.64] ;  /* 0x00000006283b8981 */ /* 0x000162000c1e9500 */
[----:B------:R-:W-:Y:S02]  /*b1b0*/  IADD3 R31, R31, -0x20, RZ ;  /* 0xffffffe01f1f7810 */ /* 0x000fe40007ffe0ff */
[----:B------:R-:W-:Y:S02]  /*b1c0*/  IADD3 R28, R28, -0x20, RZ ;  /* 0xffffffe01c1c7810 */ /* 0x000fe40007ffe0ff */
[----:B------:R-:W-:Y:S02]  /*b1d0*/  IADD3 R29, R29, -0x20, RZ ;  /* 0xffffffe01d1d7810 */ /* 0x000fe40007ffe0ff */
[----:B------:R-:W-:Y:S01]  /*b1e0*/  IADD3 R30, R30, -0x20, RZ ;  /* 0xffffffe01e1e7810 */ /* 0x000fe20007ffe0ff */
[----:B------:R1:W2:Y:S01]  /*b1f0*/  I2F.F16 R105, R51 ;  /* 0x0000003300697306 */ /* 0x0002a20000200c00 */
[----:B------:R-:W-:-:S02]  /*b200*/  IADD3 R47, R42, -0x20, RZ ;  /* 0xffffffe02a2f7810 */ /* 0x000fc40007ffe0ff */
[----:B------:R-:W-:Y:S02]  /*b210*/  LEA.HI R42, R32, 0xffffffe0, RZ, 0x6 ;  /* 0xffffffe0202a7811 */ /* 0x000fe400078f30ff */
[----:B0-----:R-:W-:Y:S02]  /*b220*/  LEA.HI R40, R33, 0xffffffe0, RZ, 0x6 ;  /* 0xffffffe021287811 */ /* 0x001fe400078f30ff */
[----:B------:R-:W-:Y:S01]  /*b230*/  LEA.HI R41, R34, 0xffffffe0, RZ, 0x6 ;  /* 0xffffffe022297811 */ /* 0x000fe200078f30ff */
[----:B------:R0:W2:Y:S01]  /*b240*/  I2F.F16 R104, R31 ;  /* 0x0000001f00687306 */ /* 0x0000a20000200c00 */
[----:B-1----:R-:W-:Y:S02]  /*b250*/  SHF.R.U32.HI R51, RZ, 0x16, R38 ;  /* 0x00000016ff337819 */ /* 0x002fe40000011626 */
[----:B------:R-:W-:Y:S02]  /*b260*/  LEA.HI R50, R35, 0xffffffe0, RZ, 0x6 ;  /* 0xffffffe023327811 */ /* 0x000fe400078f30ff */
[----:B------:R-:W-:-:S02]  /*b270*/  SHF.R.U32 R38, R38, 0x1c, R34 ;  /* 0x0000001c26267819 */ /* 0x000fc40000001622 */
[----:B------:R-:W-:Y:S01]  /*b280*/  SHF.R.U32 R39, R39, 0x1c, R35 ;  /* 0x0000001c27277819 */ /* 0x000fe20000001623 */
[----:B------:R1:W2:Y:S01]  /*b290*/  I2F.F16 R77, R28 ;  /* 0x0000001c004d7306 */ /* 0x0002a20000200c00 */
[--C-:B0-----:R-:W-:Y:S02]  /*b2a0*/  SHF.R.U32.HI R31, RZ, 0xe, R32.reuse ;  /* 0x0000000eff1f7819 */ /* 0x101fe40000011620 */
[----:B------:R-:W-:Y:S02]  /*b2b0*/  SHF.R.U32.HI R32, RZ, 0x14, R32 ;  /* 0x00000014ff207819 */ /* 0x000fe40000011620 */
[----:B------:R-:W-:-:S03]  /*b2c0*/  SHF.R.U32.HI R33, RZ, 0x14, R33 ;  /* 0x00000014ff217819 */ /* 0x000fc60000011621 */
[----:B------:R0:W2:Y:S01]  /*b2d0*/  I2F.F16 R74, R29 ;  /* 0x0000001d004a7306 */ /* 0x0000a20000200c00 */
[----:B-1----:R-:W-:Y:S02]  /*b2e0*/  SHF.R.U32.HI R28, RZ, 0x2, R35 ;  /* 0x00000002ff1c7819 */ /* 0x002fe40000011623 */
[----:B------:R-:W-:-:S05]  /*b2f0*/  SHF.R.U32.HI R34, RZ, 0x14, R34 ;  /* 0x00000014ff227819 */ /* 0x000fca0000011622 */
[----:B------:R1:W2:Y:S01]  /*b300*/  I2F.F16 R81, R30 ;  /* 0x0000001e00517306 */ /* 0x0002a20000200c00 */
[--C-:B0-----:R-:W-:Y:S02]  /*b310*/  SHF.R.U32.HI R29, RZ, 0x8, R35.reuse ;  /* 0x00000008ff1d7819 */ /* 0x101fe40000011623 */
[----:B------:R-:W-:Y:S02]  /*b320*/  LOP3.LUT R48, R48, 0x3f, RZ, 0xc0, !PT ;  /* 0x0000003f30307812 */ /* 0x000fe400078ec0ff */
[----:B------:R-:W-:Y:S02]  /*b330*/  LOP3.LUT R49, R49, 0x3f, RZ, 0xc0, !PT ;  /* 0x0000003f31317812 */ /* 0x000fe400078ec0ff */
[--C-:B-1----:R-:W-:Y:S02]  /*b340*/  SHF.R.U32.HI R30, RZ, 0xe, R35.reuse ;  /* 0x0000000eff1e7819 */ /* 0x102fe40000011623 */
        /* <DEDUP_REMOVED lines=44> */
[----:B------:R-:W0:Y:S08]  /*b610*/  I2F.F16 R65, R65 ;  /* 0x0000004100417306 */ /* 0x000e300000200c00 */
[----:B------:R-:W0:Y:S08]  /*b620*/  I2F.F16 R63, R63 ;  /* 0x0000003f003f7306 */ /* 0x000e300000200c00 */
[----:B------:R0:W0:Y:S08]  /*b630*/  I2F.F16 R85, R31 ;  /* 0x0000001f00557306 */ /* 0x0000300000200c00 */
[----:B------:R0:W0:Y:S08]  /*b640*/  I2F.F16 R107, R32 ;  /* 0x00000020006b7306 */ /* 0x0000300000200c00 */
        /* <DEDUP_REMOVED lines=9> */
[----:B--2---:R-:W-:-:S02]  /*b6e0*/  @!P0 PRMT R90, R2, 0x7610, R90 ;  /* 0x00007610025a8816 */ /* 0x004fc4000000005a */
[----:B------:R-:W-:Y:S02]  /*b6f0*/  @!P0 PRMT R89, R3, 0x7610, R89 ;  /* 0x0000761003598816 */ /* 0x000fe40000000059 */
[----:B------:R-:W-:Y:S02]  /*b700*/  ISETP.NE.AND P2, PT, R97, RZ, PT ;  /* 0x000000ff6100720c */ /* 0x000fe40003f45270 */
[----:B------:R-:W-:Y:S02]  /*b710*/  ISETP.NE.AND P3, PT, R95, RZ, PT ;  /* 0x000000ff5f00720c */ /* 0x000fe40003f65270 */
[----:B------:R-:W-:Y:S02]  /*b720*/  ISETP.NE.AND P4, PT, R93, RZ, PT ;  /* 0x000000ff5d00720c */ /* 0x000fe40003f85270 */
[----:B------:R-:W-:Y:S02]  /*b730*/  @!P0 PRMT R90, R90, 0x7610, R2 ;  /* 0x000076105a5a8816 */ /* 0x000fe40000000002 */
[----:B------:R-:W-:Y:S01]  /*b740*/  @!P0 PRMT R89, R89, 0x7610, R3 ;  /* 0x0000761059598816 */ /* 0x000fe20000000003 */
[----:B------:R-:W-:Y:S05]  /*b750*/  @!P1 BRA `(.L_x_1807) ;  /* 0x000004a000009947 */ /* 0x000fea0003800000 */
[----:B01-34-:R-:W0:Y:S01]  /*b760*/  LDS.128 R28, [UR4] ;  /* 0x00000004ff1c7984 */ /* 0x01be220008000c00 */
[----:B------:R-:W-:-:S02]  /*b770*/  PRMT R3, R121, 0x5410, R60 ;  /* 0x0000541079037816 */ /* 0x000fc4000000003c */
        /* <DEDUP_REMOVED lines=72> */
.L_x_1807:
[----:B-1-34-:R-:W-:Y:S05]  /*bc00*/  @!P2 BRA `(.L_x_1808) ;  /* 0x000004a00000a947 */ /* 0x01afea0003800000 */
[----:B0-----:R-:W0:Y:S01]  /*bc10*/  LDS.128 R28, [UR4+0x80] ;  /* 0x00008004ff1c7984 */ /* 0x001e220008000c00 */
        /* <DEDUP_REMOVED lines=73> */
.L_x_1808:
        /* <DEDUP_REMOVED lines=75> */
.L_x_1809:
        /* <DEDUP_REMOVED lines=75> */
.L_x_1810:
[----:B0-----:R0:W2:Y:S01]  /*ca10*/  LDG.E.128.CONSTANT R28, [R54.64] ;  /* 0x00000006361c7981 */ /* 0x0010a2000c1e9d00 */
[----:B-----5:R-:W-:Y:S01]  /*ca20*/  LOP3.LUT R32, R7, 0x3f, RZ, 0xc0, !PT ;  /* 0x0000003f07207812 */ /* 0x020fe200078ec0ff */
[----:B------:R-:W-:Y:S01]  /*ca30*/  @!P0 IMAD.IADD R91, R59, 0x1, R94 ;  /* 0x000000013b5b8824 */ /* 0x000fe200078e025e */
[--C-:B------:R-:W-:Y:S02]  /*ca40*/  SHF.R.U32.HI R3, RZ, 0x6, R4.reuse ;  /* 0x00000006ff037819 */ /* 0x100fe40000011604 */
[----:B------:R-:W-:Y:S02]  /*ca50*/  IADD3 R38, R32, -0x20, RZ ;  /* 0xffffffe020267810 */ /* 0x000fe40007ffe0ff */
[----:B------:R-:W-:Y:S02]  /*ca60*/  LOP3.LUT R32, R3, 0x3f, RZ, 0xc0, !PT ;  /* 0x0000003f03207812 */ /* 0x000fe400078ec0ff */
[----:B------:R-:W-:Y:S01]  /*ca70*/  SHF.R.U32.HI R33, RZ, 0xc, R4 ;  /* 0x0000000cff217819 */ /* 0x000fe20000011604 */
[----:B------:R-:W1:Y:S01]  /*ca80*/  I2F.F16 R3, R38 ;  /* 0x0000002600037306 */ /* 0x000e620000200c00 */
[----:B------:R-:W-:-:S02]  /*ca90*/  IADD3 R32, R32, -0x20, RZ ;  /* 0xffffffe020207810 */ /* 0x000fc40007ffe0ff */
[----:B------:R-:W-:Y:S02]  /*caa0*/  LOP3.LUT R33, R33, 0x3f, RZ, 0xc0, !PT ;  /* 0x0000003f21217812 */ /* 0x000fe400078ec0ff */
[--C-:B------:R-:W-:Y:S02]  /*cab0*/  SHF.R.U32.HI R34, RZ, 0x12, R4.reuse ;  /* 0x00000012ff227819 */ /* 0x100fe40000011604 */
[----:B------:R-:W-:Y:S01]  /*cac0*/  IADD3 R33, R33, -0x20, RZ ;  /* 0xffffffe021217810 */ /* 0x000fe20007ffe0ff */
[----:B0-----:R0:W3:Y:S01]  /*cad0*/  I2F.F16 R54, R32 ;  /* 0x0000002000367306 */ /* 0x0010e20000200c00 */
[----:B------:R-:W-:Y:S02]  /*cae0*/  LOP3.LUT R34, R34, 0x3f, RZ, 0xc0, !PT ;  /* 0x0000003f22227812 */ /* 0x000fe400078ec0ff */
[----:B------:R-:W-:Y:S02]  /*caf0*/  SHF.R.U32.HI R35, RZ, 0x18, R4 ;  /* 0x00000018ff237819 */ /* 0x000fe40000011604 */
[----:B------:R-:W-:-:S02]  /*cb00*/  IADD3 R34, R34, -0x20, RZ ;  /* 0xffffffe022227810 */ /* 0x000fc40007ffe0ff */
[----:B------:R-:W-:Y:S01]  /*cb10*/  LOP3.LUT R35, R35, 0x3f, RZ, 0xc0, !PT ;  /* 0x0000003f23237812 */ /* 0x000fe200078ec0ff */
[----:B------:R4:W1:Y:S01]  /*cb20*/  I2F.F16 R53, R33 ;  /* 0x0000002100357306 */ /* 0x0008620000200c00 */
[--C-:B0-----:R-:W-:Y:S02]  /*cb30*/  SHF.R.U32.HI R32, RZ, 0xc, R5.reuse ;  /* 0x0000000cff207819 */ /* 0x101fe40000011605 */
[--C-:B------:R-:W-:Y:S02]  /*cb40*/  SHF.R.U32.HI R38, RZ, 0x6, R5.reuse ;  /* 0x00000006ff267819 */ /* 0x100fe40000011605 */
[----:B------:R-:W-:Y:S02]  /*cb50*/  LOP3.LUT R32, R32, 0x3f, RZ, 0xc0, !PT ;  /* 0x0000003f20207812 */ /* 0x000fe400078ec0ff */
[----:B------:R-:W-:Y:S01]  /*cb60*/  IADD3 R35, R35, -0x20, RZ ;  /* 0xffffffe023237810 */ /* 0x000fe20007ffe0ff */
[----:B------:R0:W1:Y:S01]  /*cb70*/  I2F.F16 R56, R34 ;  /* 0x0000002200387306 */ /* 0x0000620000200c00 */
[----:B----4-:R-:W-:-:S02]  /*cb80*/  SHF.R.U32.HI R33, RZ, 0x12, R5 ;  /* 0x00000012ff217819 */ /* 0x010fc40000011605 */
[----:B------:R-:W-:Y:S02]  /*cb90*/  IADD3 R32, R32, -0x20, RZ ;  /* 0xffffffe020207810 */ /* 0x000fe40007ffe0ff */
[----:B------:R-:W-:Y:S02]  /*cba0*/  LOP3.LUT R33, R33, 0x3f, RZ, 0xc0, !PT ;  /* 0x0000003f21217812 */ /* 0x000fe400078ec0ff */
[----:B------:R-:W-:Y:S01]  /*cbb0*/  PRMT R119, R119, 0x5410, R8 ;  /* 0x0000541077777816 */ /* 0x000fe20000000008 */
[----:B------:R4:W1:Y:S01]  /*cbc0*/  I2F.F16 R58, R32 ;  /* 0x00000020003a7306 */ /* 0x0008620000200c00 */
[----:B------:R-:W-:Y:S02]  /*cbd0*/  IADD3 R33, R33, -0x20, RZ ;  /* 0xffffffe021217810 */ /* 0x000fe40007ffe0ff */
[----:B0-----:R-:W-:Y:S02]  /*cbe0*/  SHF.R.U32.HI R34, RZ, 0x18, R5 ;  /* 0x00000018ff227819 */ /* 0x001fe40000011605 */
[----:B------:R-:W-:-:S02]  /*cbf0*/  LOP3.LUT R38, R38, 0x3f, RZ, 0xc0, !PT ;  /* 0x0000003f26267812 */ /* 0x000fc400078ec0ff */
[----:B------:R-:W-:Y:S01]  /*cc00*/  LOP3.LUT R34, R34, 0x3f, RZ, 0xc0, !PT ;  /* 0x0000003f22227812 */ /* 0x000fe200078ec0ff */
[----:B------:R0:W1:Y:S01]  /*cc10*/  I2F.F16 R59, R33 ;  /* 0x00000021003b7306 */ /* 0x0000620000200c00 */
[--C-:B----4-:R-:W-:Y:S02]  /*cc20*/  SHF.R.U32.HI R32, RZ, 0xc, R6.reuse ;  /* 0x0000000cff207819 */ /* 0x110fe40000011606 */
[----:B------:R-:W-:Y:S02]  /*cc30*/  PRMT R116, R46, 0x5410, R23 ;  /* 0x000054102e747816 */ /* 0x000fe40000000017 */
[----:B------:R-:W-:Y:S02]  /*cc40*/  LOP3.LUT R32, R32, 0x3f, RZ, 0xc0, !PT ;  /* 0x0000003f20207812 */ /* 0x000fe400078ec0ff */
[----:B------:R-:W-:Y:S01]  /*cc50*/  IADD3 R38, R38, -0x20, RZ ;  /* 0xffffffe026267810 */ /* 0x000fe20007ffe0ff */
[----:B------:R4:W1:Y:S01]  /*cc60*/  I2F.F16 R55, R35 ;  /* 0x0000002300377306 */ /* 0x0008620000200c00 */
[----:B0-----:R-:W-:-:S02]  /*cc70*/  SHF.R.U32.HI R33, RZ, 0x12, R6 ;  /* 0x00000012ff217819 */ /* 0x001fc40000011606 */
[----:B------:R-:W-:Y:S02]  /*cc80*/  IADD3 R8, R32, -0x20, RZ ;  /* 0xffffffe020087810 */ /* 0x000fe40007ffe0ff */
[----:B------:R-:W-:Y:S02]  /*cc90*/  LOP3.LUT R33, R33, 0x3f, RZ, 0xc0, !PT ;  /* 0x0000003f21217812 */ /* 0x000fe400078ec0ff */
[--C-:B------:R-:W-:Y:S01]  /*cca0*/  SHF.R.U32.HI R32, RZ, 0x18, R6.reuse ;  /* 0x00000018ff207819 */ /* 0x100fe20000011606 */
[----:B------:R0:W0:Y:S01]  /*ccb0*/  I2F.F16 R57, R38 ;  /* 0x0000002600397306 */ /* 0x0000220000200c00 */
[----:B----4-:R-:W-:Y:S02]  /*ccc0*/  SHF.R.U32.HI R35, RZ, 0x6, R6 ;  /* 0x00000006ff237819 */ /* 0x010fe40000011606 */
[----:B------:R-:W-:Y:S02]  /*ccd0*/  IADD3 R23, R33, -0x20, RZ ;  /* 0xffffffe021177810 */ /* 0x000fe40007ffe0ff */
[----:B------:R-:W-:-:S02]  /*cce0*/  IADD3 R34, R34, -0x20, RZ ;  /* 0xffffffe022227810 */ /* 0x000fc40007ffe0ff */
[----:B------:R-:W-:Y:S01]  /*ccf0*/  LOP3.LUT R35, R35, 0x3f, RZ, 0xc0, !PT ;  /* 0x0000003f23237812 */ /* 0x000fe200078ec0ff */
[----:B------:R-:W4:Y:S01]  /*cd00*/  I2F.F16 R8, R8 ;  /* 0x0000000800087306 */ /* 0x000f220000200c00 */
[----:B------:R-:W-:Y:S02]  /*cd10*/  LOP3.LUT R32, R32, 0x3f, RZ, 0xc0, !PT ;  /* 0x0000003f20207812 */ /* 0x000fe400078ec0ff */
[----:B------:R-:W-:Y:S02]  /*cd20*/  SHF.R.U32.HI R33, RZ, 0x6, R7 ;  /* 0x00000006ff217819 */ /* 0x000fe40000011607 */
[----:B------:R-:W-:Y:S02]  /*cd30*/  PRMT R121, R121, 0x5410, R60 ;  /* 0x0000541079797816 */ /* 0x000fe4000000003c */
[----:B------:R-:W-:Y:S01]  /*cd40*/  PRMT R114, R114, 0x5410, R21 ;  /* 0x0000541072727816 */ /* 0x000fe20000000015 */
[----:B------:R1:W2:Y:S01]  /*cd50*/  I2F.F16 R60, R34 ;  /* 0x00000022003c7306 */ /* 0x0002a20000200c00 */
[----:B------:R-:W-:-:S02]  /*cd60*/  IADD3 R21, R35, -0x20, RZ ;  /* 0xffffffe023157810 */ /* 0x000fc40007ffe0ff */
[----:B------:R-:W-:Y:S02]  /*cd70*/  IADD3 R32, R32, -0x20, RZ ;  /* 0xffffffe020207810 */ /* 0x000fe40007ffe0ff */
[----:B------:R-:W-:Y:S02]  /*cd80*/  LOP3.LUT R33, R33, 0x3f, RZ, 0xc0, !PT ;  /* 0x0000003f21217812 */ /* 0x000fe400078ec0ff */
[--C-:B0-----:R-:W-:Y:S01]  /*cd90*/  SHF.R.U32.HI R38, RZ, 0x18, R7.reuse ;  /* 0x00000018ff267819 */ /* 0x101fe20000011607 */
[----:B------:R-:W0:Y:S01]  /*cda0*/  I2F.F16 R21, R21 ;  /* 0x0000001500157306 */ /* 0x000e220000200c00 */
[--C-:B-1----:R-:W-:Y:S02]  /*cdb0*/  SHF.R.U32.HI R34, RZ, 0xc, R7.reuse ;  /* 0x0000000cff227819 */ /* 0x102fe40000011607 */
[----:B------:R-:W-:Y:S02]  /*cdc0*/  SHF.R.U32.HI R35, RZ, 0x12, R7 ;  /* 0x00000012ff237819 */ /* 0x000fe40000011607 */
[----:B------:R-:W-:-:S02]  /*cdd0*/  PRMT R118, R45, 0x5410, R22 ;  /* 0x000054102d767816 */ /* 0x000fc40000000016 */
[----:B------:R-:W-:Y:S01]  /*cde0*/  IADD3 R33, R33, -0x20, RZ ;  /* 0xffffffe021217810 */ /* 0x000fe20007ffe0ff */
[----:B------:R2:W1:Y:S01]  /*cdf0*/  I2F.F16 R22, R32 ;  /* 0x0000002000167306 */ /* 0x0004620000200c00 */
[----:B------:R-:W-:Y:S02]  /*ce00*/  LOP3.LUT R38, R38, 0x3f, RZ, 0xc0, !PT ;  /* 0x0000003f26267812 */ /* 0x000fe400078ec0ff */
[----:B------:R-:W-:Y:S02]  /*ce10*/  LOP3.LUT R34, R34, 0x3f, RZ, 0xc0, !PT ;  /* 0x0000003f22227812 */ /* 0x000fe400078ec0ff */
[----:B------:R-:W-:Y:S02]  /*ce20*/  LOP3.LUT R35, R35, 0x3f, RZ, 0xc0, !PT ;  /* 0x0000003f23237812 */ /* 0x000fe400078ec0ff */
[----:B------:R-:W-:Y:S01]  /*ce30*/  PRMT R117, R117, 0x5410, R44 ;  /* 0x0000541075757816 */ /* 0x000fe2000000002c */
[----:B------:R-:W0:Y:S01]  /*ce40*/  I2F.F16 R23, R23 ;  /* 0x0000001700177306 */ /* 0x000e220000200c00 */
[----:B------:R-:W-:-:S02]  /*ce50*/  IADD3 R38, R38, -0x20, RZ ;  /* 0xffffffe026267810 */ /* 0x000fc40007ffe0ff */
[----:B------:R-:W-:Y:S02]  /*ce60*/  IADD3 R34, R34, -0x20, RZ ;  /* 0xffffffe022227810 */ /* 0x000fe40007ffe0ff */
[----:B------:R-:W-:Y:S02]  /*ce70*/  IADD3 R35, R35, -0x20, RZ ;  /* 0xffffffe023237810 */ /* 0x000fe40007ffe0ff */
[----:B------:R-:W-:Y:S01]  /*ce80*/  PRMT R113, R113, 0x5410, R108 ;  /* 0x0000541071717816 */ /* 0x000fe2000000006c */
[----:B------:R0:W0:Y:S01]  /*ce90*/  I2F.F16 R44, R33 ;  /* 0x00000021002c7306 */ /* 0x0000220000200c00 */
[----:B------:R-:W-:Y:S02]  /*cea0*/  PRMT R108, R106, 0x5410, R47 ;  /* 0x000054106a6c7816 */ /* 0x000fe4000000002f */
[----:B------:R-:W-:Y:S02]  /*ceb0*/  PRMT R80, R83, 0x5410, R80 ;  /* 0x0000541053507816 */ /* 0x000fe40000000050 */
[----:B------:R-:W-:-:S02]  /*cec0*/  PRMT R83, R63, 0x5410, R36 ;  /* 0x000054103f537816 */ /* 0x000fc40000000024 */
[----:B------:R-:W-:Y:S01]  /*ced0*/  PRMT R125, R69, 0x5410, R82 ;  /* 0x00005410457d7816 */ /* 0x000fe20000000052 */
[----:B------:R0:W0:Y:S01]  /*cee0*/  I2F.F16 R47, R38 ;  /* 0x00000026002f7306 */ /* 0x0000220000200c00 */
[----:B------:R-:W-:Y:S02]  /*cef0*/  PRMT R103, R68, 0x5410, R103 ;  /* 0x0000541044677816 */ /* 0x000fe40000000067 */
[----:B------:R-:W-:Y:S02]  /*cf00*/  PRMT R98, R101, 0x5410, R98 ;  /* 0x0000541065627816 */ /* 0x000fe40000000062 */
[----:B------:R-:W-:Y:S02]  /*cf10*/  LOP3.LUT R2, R4, 0x3f, RZ, 0xc0, !PT ;  /* 0x0000003f04027812 */ /* 0x000fe400078ec0ff */
[----:B------:R-:W-:Y:S01]  /*cf20*/  PRMT R101, R67, 0x5410, R104 ;  /* 0x0000541043657816 */ /* 0x000fe20000000068 */
[----:B------:R-:W0:Y:S01]  /*cf30*/  I2F.F16 R45, R34 ;  /* 0x00000022002d7306 */ /* 0x000e220000200c00 */
[----:B------:R-:W-:-:S02]  /*cf40*/  PRMT R68, R66, 0x5410, R65 ;  /* 0x0000541042447816 */ /* 0x000fc40000000041 */
[----:B------:R-:W-:Y:S02]  /*cf50*/  PRMT R82, R107, 0x5410, R42 ;  /* 0x000054106b527816 */ /* 0x000fe4000000002a */
[----:B------:R-:W-:Y:S02]  /*cf60*/  PRMT R100, R100, 0x5410, R37 ;  /* 0x0000541064647816 */ /* 0x000fe40000000025 */
[----:B------:R-:W-:Y:S01]  /*cf70*/  PRMT R105, R78, 0x5410, R105 ;  /* 0x000054104e697816 */ /* 0x000fe20000000069 */
[----:B------:R0:W0:Y:S01]  /*cf80*/  I2F.F16 R46, R35 ;  /* 0x00000023002e7306 */ /* 0x0000220000200c00 */
[----:B------:R-:W-:Y:S02]  /*cf90*/  PRMT R115, R88, 0x5410, R115 ;  /* 0x0000541058737816 */ /* 0x000fe40000000073 */
[----:B------:R-:W-:Y:S02]  /*cfa0*/  IADD3 R51, R2, -0x20, RZ ;  /* 0xffffffe002337810 */ /* 0x000fe40007ffe0ff */
[----:B------:R-:W-:-:S02]  /*cfb0*/  PRMT R88, R75, 0x5410, R40 ;  /* 0x000054104b587816 */ /* 0x000fc40000000028 */
[----:B------:R-:W-:Y:S02]  /*cfc0*/  LOP3.LUT R2, R5, 0x3f, RZ, 0xc0, !PT ;  /* 0x0000003f05027812 */ /* 0x000fe400078ec0ff */
[----:B------:R-:W-:Y:S01]  /*cfd0*/  PRMT R123, R61, 0x5410, R112 ;  /* 0x000054103d7b7816 */ /* 0x000fe20000000070 */
[----:B------:R-:W0:Y:S01]  /*cfe0*/  I2F.F16 R51, R51 ;  /* 0x0000003300337306 */ /* 0x000e220000200c00 */
[----:B------:R-:W-:Y:S02]  /*cff0*/  PRMT R112, R86, 0x5410, R41 ;  /* 0x0000541056707816 */ /* 0x000fe40000000029 */
[----:B------:R-:W-:Y:S02]  /*d000*/  PRMT R106, R109, 0x5410, R48 ;  /* 0x000054106d6a7816 */ /* 0x000fe40000000030 */
[----:B------:R-:W-:Y:S02]  /*d010*/  PRMT R107, R43, 0x5410, R64 ;  /* 0x000054102b6b7816 */ /* 0x000fe40000000040 */
[----:B------:R-:W-:-:S02]  /*d020*/  PRMT R109, R49, 0x5410, R102 ;  /* 0x00005410316d7816 */ /* 0x000fc40000000066 */
[----:B------:R-:W-:Y:S02]  /*d030*/  PRMT R85, R70, 0x5410, R85 ;  /* 0x0000541046557816 */ /* 0x000fe40000000055 */
[----:B------:R-:W-:Y:S02]  /*d040*/  PRMT R102, R72, 0x5410, R77 ;  /* 0x0000541048667816 */ /* 0x000fe4000000004d */
[----:B------:R-:W-:Y:S02]  /*d050*/  IADD3 R52, R2, -0x20, RZ ;  /* 0xffffffe002347810 */ /* 0x000fe40007ffe0ff */
[----:B------:R-:W-:Y:S02]  /*d060*/  LOP3.LUT R2, R6, 0x3f, RZ, 0xc0, !PT ;  /* 0x0000003f06027812 */ /* 0x000fe400078ec0ff */
[----:B------:R-:W-:Y:S02]  /*d070*/  PRMT R76, R79, 0x5410, R76 ;  /* 0x000054104f4c7816 */ /* 0x000fe4000000004c */
[----:B------:R-:W-:Y:S01]  /*d080*/  PRMT R122, R73, 0x5410, R50 ;  /* 0x00005410497a7816 */ /* 0x000fe20000000032 */
[----:B------:R-:W0:Y:S01]  /*d090*/  I2F.F16 R52, R52 ;  /* 0x0000003400347306 */ /* 0x000e220000200c00 */
[----:B------:R-:W-:-:S02]  /*d0a0*/  PRMT R104, R74, 0x5410, R81 ;  /* 0x000054104a687816 */ /* 0x000fc40000000051 */
[----:B------:R-:W-:Y:S02]  /*d0b0*/  PRMT R120, R87, 0x5410, R84 ;  /* 0x0000541057787816 */ /* 0x000fe40000000054 */
[----:B------:R-:W-:Y:S02]  /*d0c0*/  LEA.HI R61, R24, 0xffffffe0, RZ, 0x6 ;  /* 0xffffffe0183d7811 */ /* 0x000fe400078f30ff */
[----:B------:R-:W-:Y:S02]  /*d0d0*/  LEA.HI R48, R25, 0xffffffe0, RZ, 0x6 ;  /* 0xffffffe019307811 */ /* 0x000fe400078f30ff */
[----:B------:R-:W-:Y:S02]  /*d0e0*/  LEA.HI R49, R26, 0xffffffe0, RZ, 0x6 ;  /* 0xffffffe01a317811 */ /* 0x000fe400078f30ff */
[----:B------:R-:W-:Y:S01]  /*d0f0*/  LEA.HI R69, R27, 0xffffffe0, RZ, 0x6 ;  /* 0xffffffe01b457811 */ /* 0x000fe200078f30ff */
[----:B------:R-:W0:Y:S01]  /*d100*/  I2F.F16 R61, R61 ;  /* 0x0000003d003d7306 */ /* 0x000e220000200c00 */
[----:B------:R-:W-:-:S07]  /*d110*/  IADD3 R2, R2, -0x20, RZ ;  /* 0xffffffe002027810 */ /* 0x000fce0007ffe0ff */
[----:B------:R-:W0:Y:S08]  /*d120*/  I2F.F16 R2, R2 ;  /* 0x0000000200027306 */ /* 0x000e300000200c00 */
[----:B------:R-:W0:Y:S08]  /*d130*/  I2F.F16 R48, R48 ;  /* 0x0000003000307306 */ /* 0x000e300000200c00 */
[----:B------:R-:W0:Y:S08]  /*d140*/  I2F.F16 R49, R49 ;  /* 0x0000003100317306 */ /* 0x000e300000200c00 */
[----:B------:R-:W0:Y:S01]  /*d150*/  I2F.F16 R69, R69 ;  /* 0x0000004500457306 */ /* 0x000e220000200c00 */
[----:B--2---:R-:W-:-:S02]  /*d160*/  SHF.R.U32.HI R32, RZ, 0x4, R28 ;  /* 0x00000004ff207819 */ /* 0x004fc4000001161c */
[--C-:B0-----:R-:W-:Y:S02]  /*d170*/  SHF.R.U32.HI R33, RZ, 0xa, R28.reuse ;  /* 0x0000000aff217819 */ /* 0x101fe4000001161c */
[----:B------:R-:W-:Y:S02]  /*d180*/  LOP3.LUT R32, R32, 0x3f, RZ, 0xc0, !PT ;  /* 0x0000003f20207812 */ /* 0x000fe400078ec0ff */
[----:B------:R-:W-:Y:S02]  /*d190*/  LOP3.LUT R39, R33, 0x3f, RZ, 0xc0, !PT ;  /* 0x0000003f21277812 */ /* 0x000fe400078ec0ff */
[----:B------:R-:W-:Y:S02]  /*d1a0*/  IADD3 R38, R32, -0x20, RZ ;  /* 0xffffffe020267810 */ /* 0x000fe40007ffe0ff */
[--C-:B------:R-:W-:Y:S01]  /*d1b0*/  SHF.R.U32.HI R36, RZ, 0x16, R28.reuse ;  /* 0x00000016ff247819 */ /* 0x100fe2000001161c */
[----:B------:R-:W0:Y:S01]  /*d1c0*/  LDS.128 R32, [UR4+0x200] ;  /* 0x00020004ff207984 */ /* 0x000e220008000c00 */
[----:B------:R-:W-:Y:S01]  /*d1d0*/  SHF.R.U32 R4, R4, 0x1e, R28 ;  /* 0x0000001e04047819 */ /* 0x000fe2000000161c */
[----:B------:R2:W0:Y:S01]  /*d1e0*/  I2F.F16 R67, R38 ;  /* 0x0000002600437306 */ /* 0x0004220000200c00 */
[----:B------:R-:W-:-:S02]  /*d1f0*/  IADD3 R66, R39, -0x20, RZ ;  /* 0xffffffe027427810 */ /* 0x000fc40007ffe0ff */
[----:B------:R-:W-:Y:S02]  /*d200*/  LOP3.LUT R42, R36, 0x3f, RZ, 0xc0, !PT ;  /* 0x0000003f242a7812 */ /* 0x000fe400078ec0ff */
[----:B------:R-:W-:Y:S02]  /*d210*/  LOP3.LUT R4, R4, 0x3f, RZ, 0xc0, !PT ;  /* 0x0000003f04047812 */ /* 0x000fe400078ec0ff */
[--C-:B------:R-:W-:Y:S01]  /*d220*/  SHF.R.U32.HI R40, RZ, 0x4, R29.reuse ;  /* 0x00000004ff287819 */ /* 0x100fe2000001161d */
[----:B------:R-:W0:Y:S01]  /*d230*/  I2F.F16 R66, R66 ;  /* 0x0000004200427306 */ /* 0x000e220000200c00 */
[----:B--2---:R-:W2:Y:S01]  /*d240*/  LDS.128 R36, [UR4+0x280] ;  /* 0x00028004ff247984 */ /* 0x004ea20008000c00 */
[----:B------:R-:W-:Y:S02]  /*d250*/  IADD3 R4, R4, -0x20, RZ ;  /* 0xffffffe004047810 */ /* 0x000fe40007ffe0ff */
[----:B------:R-:W-:Y:S02]  /*d260*/  SHF.R.U32 R5, R5, 0x1e, R29 ;  /* 0x0000001e05057819 */ /* 0x000fe4000000161d */
[----:B------:R-:W-:-:S02]  /*d270*/  LOP3.LUT R40, R40, 0x3f, RZ, 0xc0, !PT ;  /* 0x0000003f28287812 */ /* 0x000fc400078ec0ff */
[----:B------:R1:W0:Y:S01]  /*d280*/  I2F.F16 R78, R4 ;  /* 0x00000004004e7306 */ /* 0x0002220000200c00 */
[----:B------:R-:W-:Y:S02]  /*d290*/  LOP3.LUT R5, R5, 0x3f, RZ, 0xc0, !PT ;  /* 0x0000003f05057812 */ /* 0x000fe400078ec0ff */
[----:B------:R-:W-:Y:S02]  /*d2a0*/  IADD3 R40, R40, -0x20, RZ ;  /* 0xffffffe028287810 */ /* 0x000fe40007ffe0ff */
[----:B------:R-:W-:Y:S02]  /*d2b0*/  IADD3 R42, R42, -0x20, RZ ;  /* 0xffffffe02a2a7810 */ /* 0x000fe40007ffe0ff */
[----:B------:R-:W-:Y:S01]  /*d2c0*/  IADD3 R75, R5, -0x20, RZ ;  /* 0xffffffe0054b7810 */ /* 0x000fe20007ffe0ff */
[----:B------:R3:W2:Y:S01]  /*d2d0*/  I2F.F16 R65, R40 ;  /* 0x0000002800417306 */ /* 0x0006a20000200c00 */
[----:B-1----:R-:W-:Y:S02]  /*d2e0*/  SHF.R.U32.HI R4, RZ, 0x10, R28 ;  /* 0x00000010ff047819 */ /* 0x002fe4000001161c */
[----:B------:R-:W-:-:S02]  /*d2f0*/  SHF.R.U32.HI R5, RZ, 0x10, R29 ;  /* 0x00000010ff057819 */ /* 0x000fc4000001161d */
[----:B------:R-:W-:Y:S02]  /*d300*/  LOP3.LUT R4, R4, 0x3f, RZ, 0xc0, !PT ;  /* 0x0000003f04047812 */ /* 0x000fe400078ec0ff */
[--C-:B------:R-:W-:Y:S01]  /*d310*/  SHF.R.U32 R6, R6, 0x1e, R30.reuse ;  /* 0x0000001e06067819 */ /* 0x100fe2000000161e */
[----:B------:R1:W2:Y:S01]  /*d320*/  I2F.F16 R64, R42 ;  /* 0x0000002a00407306 */ /* 0x0002a20000200c00 */
[----:B------:R-:W-:Y:S02]  /*d330*/  IADD3 R4, R4, -0x20, RZ ;  /* 0xffffffe004047810 */ /* 0x000fe40007ffe0ff */
[--C-:B---3--:R-:W-:Y:S02]  /*d340*/  SHF.R.U32.HI R40, RZ, 0x16, R29.reuse ;  /* 0x00000016ff287819 */ /* 0x108fe4000001161d */
[----:B------:R-:W-:Y:S01]  /*d350*/  LOP3.LUT R6, R6, 0x3f, RZ, 0xc0, !PT ;  /* 0x0000003f06067812 */ /* 0x000fe200078ec0ff */
[----:B0-----:R-:W-:Y:S01]  /*d360*/  HFMA2.MMA R70, R117, R32, RZ ;  /* 0x0000002075467235 */ /* 0x001fe200000000ff */
[-C--:B------:R-:W-:Y:S01]  /*d370*/  HFMA2 R72, R113, R32.reuse, RZ.H0_H0 ;  /* 0x0000002071487231 */ /* 0x080fe200000400ff */
[----:B------:R0:W3:Y:S01]  /*d380*/  I2F.F16 R63, R4 ;  /* 0x00000004003f7306 */ /* 0x0000e20000200c00 */
[----:B-1----:R-:W-:Y:S01]  /*d390*/  LOP3.LUT R42, R5, 0x3f, RZ, 0xc0, !PT ;  /* 0x0000003f052a7812 */ /* 0x002fe200078ec0ff */
[C---:B------:R-:W-:Y:S01]  /*d3a0*/  HFMA2 R5, R119.reuse, R32, RZ.H0_H0 ;  /* 0x0000002077057231 */ /* 0x040fe200000400ff */
[----:B------:R-:W-:Y:S01]  /*d3b0*/  LOP3.LUT R40, R40, 0x3f, RZ, 0xc0, !PT ;  /* 0x0000003f28287812 */ /* 0x000fe200078ec0ff */
[----:B------:R-:W-:Y:S01]  /*d3c0*/  HFMA2.MMA R70, R118, R33, R70 ;  /* 0x0000002176467235 */ /* 0x000fe20000000046 */
[-C--:B------:R-:W-:Y:S01]  /*d3d0*/  HFMA2 R72, R108, R33.reuse, R72 ;  /* 0x000000216c487231 */ /* 0x080fe20000000048 */
[----:B------:R-:W-:Y:S01]  /*d3e0*/  IADD3 R6, R6, -0x20, RZ ;  /* 0xffffffe006067810 */ /* 0x000fe20007ffe0ff */
[C---:B------:R-:W-:Y:S01]  /*d3f0*/  HFMA2 R5, R116.reuse, R33, R5 ;  /* 0x0000002174057231 */ /* 0x040fe20000000005 */
[----:B------:R-:W-:Y:S01]  /*d400*/  IADD3 R40, R40, -0x20, RZ ;  /* 0xffffffe028287810 */ /* 0x000fe20007ffe0ff */
[----:B--2---:R-:W-:Y:S01]  /*d410*/  HFMA2.MMA R117, R117, R36, RZ ;  /* 0x0000002475757235 */ /* 0x004fe200000000ff */
[----:B0-----:R-:W-:Y:S01]  /*d420*/  SHF.R.U32.HI R4, RZ, 0xa, R29 ;  /* 0x0000000aff047819 */ /* 0x001fe2000001161d */
[-C--:B------:R-:W-:Y:S01]  /*d430*/  HFMA2 R119, R119, R36.reuse, RZ.H0_H0 ;  /* 0x0000002477777231 */ /* 0x080fe200000400ff */
[----:B------:R-:W-:Y:S01]  /*d440*/  HFMA2.MMA R70, R103, R34, R70 ;  /* 0x0000002267467235 */ /* 0x000fe20000000046 */
[----:B------:R-:W-:Y:S01]  /*d450*/  HFMA2 R113, R113, R36, RZ.H0_H0 ;  /* 0x0000002471717231 */ /* 0x000fe200000400ff */
[----:B------:R-:W-:Y:S01]  /*d460*/  LOP3.LUT R41, R4, 0x3f, RZ, 0xc0, !PT ;  /* 0x0000003f04297812 */ /* 0x000fe200078ec0ff */
[C---:B------:R-:W-:Y:S01]  /*d470*/  HFMA2.MMA R4, R121.reuse, R32, RZ ;  /* 0x0000002079047235 */ /* 0x040fe200000000ff */
[-C--:B------:R-:W-:Y:S01]  /*d480*/  HFMA2 R116, R116, R37.reuse, R119 ;  /* 0x0000002574747231 */ /* 0x080fe20000000077 */
[----:B------:R-:W-:Y:S01]  /*d490*/  HFMA2.MMA R121, R121, R36, RZ ;  /* 0x0000002479797235 */ /* 0x000fe200000000ff */
[----:B------:R-:W-:Y:S01]  /*d4a0*/  IADD3 R41, R41, -0x20, RZ ;  /* 0xffffffe029297810 */ /* 0x000fe20007ffe0ff */
[----:B------:R-:W-:Y:S01]  /*d4b0*/  HFMA2.MMA R118, R118, R37, R117 ;  /* 0x0000002576767235 */ /* 0x000fe20000000075 */
[----:B------:R-:W-:Y:S01]  /*d4c0*/  HFMA2 R108, R108, R37, R113 ;  /* 0x000000256c6c7231 */ /* 0x000fe20000000071 */
[C---:B------:R-:W-:Y:S01]  /*d4d0*/  HFMA2.MMA R4, R114.reuse, R33, R4 ;  /* 0x0000002172047235 */ /* 0x040fe20000000004 */
[----:B------:R0:W1:Y:S01]  /*d4e0*/  I2F.F16 R32, R41 ;  /* 0x0000002900207306 */ /* 0x0000620000200c00 */
[----:B------:R-:W-:Y:S01]  /*d4f0*/  HFMA2.MMA R114, R114, R37, R121 ;  /* 0x0000002572727235 */ /* 0x000fe20000000079 */
[----:B------:R-:W-:Y:S01]  /*d500*/  IADD3 R33, R42, -0x20, RZ ;  /* 0xffffffe02a217810 */ /* 0x000fe20007ffe0ff */
[-C--:B------:R-:W-:Y:S01]  /*d510*/  HFMA2 R5, R125, R34.reuse, R5 ;  /* 0x000000227d057231 */ /* 0x080fe20000000005 */
[----:B------:R-:W-:Y:S01]  /*d520*/  PRMT R113, R62, 0x5410, R71 ;  /* 0x000054103e717816 */ /* 0x000fe20000000047 */
[----:B------:R-:W-:Y:S01]  /*d530*/  HFMA2.MMA R4, R123, R34, R4 ;  /* 0x000000227b047235 */ /* 0x000fe20000000004 */
[--C-:B------:R-:W-:Y:S01]  /*d540*/  SHF.R.U32.HI R71, RZ, 0x10, R30.reuse ;  /* 0x00000010ff477819 */ /* 0x100fe2000001161e */
[-C--:B------:R-:W-:Y:S01]  /*d550*/  HFMA2.MMA R70, R98, R35.reuse, R70 ;  /* 0x0000002362467235 */ /* 0x080fe20000000046 */
[----:B------:R2:W1:Y:S01]  /*d560*/  I2F.F16 R36, R40 ;  /* 0x0000002800247306 */ /* 0x0004620000200c00 */
[--C-:B0-----:R-:W-:Y:S01]  /*d570*/  SHF.R.U32.HI R41, RZ, 0x4, R30.reuse ;  /* 0x00000004ff297819 */ /* 0x101fe2000001161e */
[----:B------:R-:W-:Y:S01]  /*d580*/  HFMA2 R34, R101, R34, R72 ;  /* 0x0000002265227231 */ /* 0x000fe20000000048 */
[----:B------:R-:W-:Y:S01]  /*d590*/  HFMA2.MMA R4, R106, R35, R4 ;  /* 0x000000236a047235 */ /* 0x000fe20000000004 */
[--C-:B------:R-:W-:Y:S01]  /*d5a0*/  SHF.R.U32 R7, R7, 0x1e, R31.reuse ;  /* 0x0000001e07077819 */ /* 0x100fe2000000161f */
[-C--:B------:R-:W-:Y:S01]  /*d5b0*/  HFMA2 R5, R80, R35.reuse, R5 ;  /* 0x0000002350057231 */ /* 0x080fe20000000005 */
[----:B------:R-:W-:Y:S01]  /*d5c0*/  LOP3.LUT R41, R41, 0x3f, RZ, 0xc0, !PT ;  /* 0x0000003f29297812 */ /* 0x000fe200078ec0ff */
[----:B------:R-:W-:Y:S01]  /*d5d0*/  HFMA2 R35, R68, R35, R34 ;  /* 0x0000002344237231 */ /* 0x000fe20000000022 */
[----:B------:R0:W1:Y:S01]  /*d5e0*/  I2F.F16 R77, R6 ;  /* 0x00000006004d7306 */ /* 0x0000620000200c00 */
[----:B------:R-:W-:Y:S01]  /*d5f0*/  LOP3.LUT R71, R71, 0x3f, RZ, 0xc0, !PT ;  /* 0x0000003f47477812 */ /* 0x000fe200078ec0ff */
[-C--:B------:R-:W-:Y:S01]  /*d600*/  HFMA2.MMA R114, R123, R38.reuse, R114 ;  /* 0x000000267b727235 */ /* 0x080fe20000000072 */
[----:B------:R-:W-:Y:S01]  /*d610*/  IADD3 R37, R41, -0x20, RZ ;  /* 0xffffffe029257810 */ /* 0x000fe20007ffe0ff */
[----:B------:R-:W-:Y:S01]  /*d620*/  HFMA2.MMA R118, R103, R38, R118 ;  /* 0x0000002667767235 */ /* 0x000fe20000000076 */
[----:B--2---:R-:W2:Y:S01]  /*d630*/  LDS.128 R40, [UR4+0x210] ;  /* 0x00021004ff287984 */ /* 0x004ea20008000c00 */
[----:B------:R-:W-:Y:S01]  /*d640*/  LOP3.LUT R7, R7, 0x3f, RZ, 0xc0, !PT ;  /* 0x0000003f07077812 */ /* 0x000fe200078ec0ff */
[-C--:B------:R-:W-:Y:S01]  /*d650*/  HFMA2 R116, R125, R38.reuse, R116 ;  /* 0x000000267d747231 */ /* 0x080fe20000000074 */
[----:B------:R-:W-:Y:S01]  /*d660*/  SHF.R.U32.HI R72, RZ, 0x4, R31 ;  /* 0x00000004ff487819 */ /* 0x000fe2000001161f */
[-C--:B------:R-:W-:Y:S01]  /*d670*/  HFMA2.MMA R114, R106, R39.reuse, R114 ;  /* 0x000000276a727235 */ /* 0x080fe20000000072 */
[----:B0-----:R-:W-:Y:S01]  /*d680*/  SHF.R.U32.HI R6, RZ, 0x16, R30 ;  /* 0x00000016ff067819 */ /* 0x001fe2000001161e */
[----:B------:R-:W-:Y:S01]  /*d690*/  HFMA2 R108, R101, R38, R108 ;  /* 0x00000026656c7231 */ /* 0x000fe2000000006c */
[----:B------:R-:W-:Y:S01]  /*d6a0*/  IADD3 R50, R71, -0x20, RZ ;  /* 0xffffffe047327810 */ /* 0x000fe20007ffe0ff */
[----:B------:R-:W-:Y:S01]  /*d6b0*/  HFMA2.MMA R118, R98, R39, R118 ;  /* 0x0000002762767235 */ /* 0x000fe20000000076 */
[----:B------:R-:W-:Y:S01]  /*d6c0*/  LOP3.LUT R6, R6, 0x3f, RZ, 0xc0, !PT ;  /* 0x0000003f06067812 */ /* 0x000fe200078ec0ff */
[-C--:B------:R-:W-:Y:S01]  /*d6d0*/  HFMA2 R116, R80, R39.reuse, R116 ;  /* 0x0000002750747231 */ /* 0x080fe20000000074 */
[----:B------:R-:W-:Y:S01]  /*d6e0*/  IADD3 R34, R7, -0x20, RZ ;  /* 0xffffffe007227810 */ /* 0x000fe20007ffe0ff */
[----:B------:R-:W-:Y:S01]  /*d6f0*/  HFMA2 R108, R68, R39, R108 ;  /* 0x00000027446c7231 */ /* 0x000fe2000000006c */
[----:B------:R-:W-:Y:S01]  /*d700*/  IADD3 R6, R6, -0x20, RZ ;  /* 0xffffffe006067810 */ /* 0x000fe20007ffe0ff */
[----:B------:R-:W0:Y:S01]  /*d710*/  I2F.F16 R75, R75 ;  /* 0x0000004b004b7306 */ /* 0x000e220000200c00 */
[----:B------:R-:W-:-:S02]  /*d720*/  LOP3.LUT R72, R72, 0x3f, RZ, 0xc0, !PT ;  /* 0x0000003f48487812 */ /* 0x000fc400078ec0ff */
[----:B------:R-:W-:Y:S02]  /*d730*/  SHF.R.U32.HI R7, RZ, 0xa, R31 ;  /* 0x0000000aff077819 */ /* 0x000fe4000001161f */
[----:B------:R-:W-:Y:S02]  /*d740*/  IADD3 R72, R72, -0x20, RZ ;  /* 0xffffffe048487810 */ /* 0x000fe40007ffe0ff */
[----:B------:R-:W-:Y:S01]  /*d750*/  LOP3.LUT R73, R7, 0x3f, RZ, 0xc0, !PT ;  /* 0x0000003f07497812 */ /* 0x000fe200078ec0ff */
[----:B------:R0:W0:Y:S01]  /*d760*/  I2F.F16 R71, R6 ;  /* 0x0000000600477306 */ /* 0x0000220000200c00 */
[----:B------:R-:W-:Y:S02]  /*d770*/  SHF.R.U32 R28, R28, 0x1c, R24 ;  /* 0x0000001c1c1c7819 */ /* 0x000fe40000001618 */
[----:B------:R-:W-:Y:S02]  /*d780*/  SHF.R.U32 R29, R29, 0x1c, R25 ;  /* 0x0000001c1d1d7819 */ /* 0x000fe40000001619 */
[----:B------:R-:W-:-:S02]  /*d790*/  SHF.R.U32.HI R74, RZ, 0xa, R30 ;  /* 0x0000000aff4a7819 */ /* 0x000fc4000001161e */
[----:B------:R-:W-:Y:S01]  /*d7a0*/  IADD3 R73, R73, -0x20, RZ ;  /* 0xffffffe049497810 */ /* 0x000fe20007ffe0ff */
[----:B------:R-:W0:Y:S01]  /*d7b0*/  I2F.F16 R33, R33 ;  /* 0x0000002100217306 */ /* 0x000e220000200c00 */
[----:B------:R-:W-:Y:S02]  /*d7c0*/  LOP3.LUT R74, R74, 0x3f, RZ, 0xc0, !PT ;  /* 0x0000003f4a4a7812 */ /* 0x000fe400078ec0ff */
[--C-:B------:R-:W-:Y:S02]  /*d7d0*/  SHF.R.U32.HI R101, RZ, 0x8, R26.reuse ;  /* 0x00000008ff657819 */ /* 0x100fe4000001161a */
[----:B------:R-:W-:Y:S02]  /*d7e0*/  IADD3 R62, R74, -0x20, RZ ;  /* 0xffffffe04a3e7810 */ /* 0x000fe40007ffe0ff */
[--C-:B------:R-:W-:Y:S01]  /*d7f0*/  SHF.R.U32.HI R80, RZ, 0xe, R26.reuse ;  /* 0x0000000eff507819 */ /* 0x100fe2000001161a */
[----:B------:R-:W1:Y:S01]  /*d800*/  I2F.F16 R37, R37 ;  /* 0x0000002500257306 */ /* 0x000e620000200c00 */
[----:B------:R-:W-:Y:S01]  /*d810*/  SHF.R.U32 R30, R30, 0x1c, R26 ;  /* 0x0000001c1e1e7819 */ /* 0x000fe2000000161a */
[-C--:B--2---:R-:W-:Y:S01]  /*d820*/  HFMA2.MMA R4, R109, R40.reuse, R4 ;  /* 0x000000286d047235 */ /* 0x084fe20000000004 */
[-C--:B------:R-:W-:Y:S01]  /*d830*/  HFMA2 R5, R105, R40.reuse, R5 ;  /* 0x0000002869057231 */ /* 0x080fe20000000005 */
[----:B------:R-:W-:Y:S01]  /*d840*/  HFMA2.MMA R70, R115, R40, R70 ;  /* 0x0000002873467235 */ /* 0x000fe20000000046 */
[----:B------:R-:W-:Y:S01]  /*d850*/  HFMA2 R7, R83, R40, R35 ;  /* 0x0000002853077231 */ /* 0x000fe20000000023 */
[----:B------:R-:W-:-:S02]  /*d860*/  SHF.R.U32.HI R40, RZ, 0x10, R31 ;  /* 0x00000010ff287819 */ /* 0x000fc4000001161f */
[-C--:B0-----:R-:W-:Y:S01]  /*d870*/  HFMA2.MMA R6, R76, R41.reuse, R4 ;  /* 0x000000294c067235 */ /* 0x081fe20000000004 */
[-C--:B------:R-:W-:Y:S01]  /*d880*/  HFMA2 R4, R100, R41.reuse, R5 ;  /* 0x0000002964047231 */ /* 0x080fe20000000005 */
[----:B------:R-:W-:Y:S01]  /*d890*/  HFMA2.MMA R5, R102, R41, R70 ;  /* 0x0000002966057235 */ /* 0x000fe20000000046 */
[----:B------:R0:W2:Y:S01]  /*d8a0*/  I2F.F16 R35, R72 ;  /* 0x0000004800237306 */ /* 0x0000a20000200c00 */
[----:B------:R-:W-:Y:S01]  /*d8b0*/  HFMA2 R7, R120, R41, R7 ;  /* 0x0000002978077231 */ /* 0x000fe20000000007 */
[----:B------:R-:W-:Y:S01]  /*d8c0*/  SHF.R.U32.HI R41, RZ, 0x16, R31 ;  /* 0x00000016ff297819 */ /* 0x000fe2000001161f */
[-C--:B------:R-:W-:Y:S01]  /*d8d0*/  HFMA2.MMA R6, R85, R42.reuse, R6 ;  /* 0x0000002a55067235 */ /* 0x080fe20000000006 */
[-C--:B------:R-:W-:Y:S01]  /*d8e0*/  HFMA2 R4, R107, R42.reuse, R4 ;  /* 0x0000002a6b047231 */ /* 0x080fe20000000004 */
[----:B------:R-:W-:Y:S01]  /*d8f0*/  SHF.R.U32 R31, R31, 0x1c, R27 ;  /* 0x0000001c1f1f7819 */ /* 0x000fe2000000161b */
[----:B------:R-:W-:Y:S01]  /*d900*/  HFMA2 R7, R113, R42, R7 ;  /* 0x0000002a71077231 */ /* 0x000fe20000000007 */
[----:B------:R-:W-:Y:S01]  /*d910*/  LOP3.LUT R40, R40, 0x3f, RZ, 0xc0, !PT ;  /* 0x0000003f28287812 */ /* 0x000fe200078ec0ff */
[----:B------:R-:W1:Y:S01]  /*d920*/  I2F.F16 R70, R73 ;  /* 0x0000004900467306 */ /* 0x000e620000200c00 */
[----:B0-----:R-:W-:Y:S01]  /*d930*/  LOP3.LUT R72, R28, 0x3f, RZ, 0xc0, !PT ;  /* 0x0000003f1c487812 */ /* 0x001fe200078ec0ff */
[----:B------:R-:W-:Y:S01]  /*d940*/  HFMA2.MMA R28, R104, R42, R5 ;  /* 0x0000002a681c7235 */ /* 0x000fe20000000005 */
[----:B------:R-:W-:Y:S01]  /*d950*/  SHF.R.U32.HI R5, RZ, 0x2, R24 ;  /* 0x00000002ff057819 */ /* 0x000fe20000011618 */
[----:B------:R-:W-:Y:S01]  /*d960*/  HFMA2.MMA R6, R82, R43, R6 ;  /* 0x0000002b52067235 */ /* 0x000fe20000000006 */
[----:B------:R-:W-:-:S02]  /*d970*/  LOP3.LUT R41, R41, 0x3f, RZ, 0xc0, !PT ;  /* 0x0000003f29297812 */ /* 0x000fc400078ec0ff */
[----:B------:R-:W-:Y:S01]  /*d980*/  LOP3.LUT R42, R5, 0x3f, RZ, 0xc0, !PT ;  /* 0x0000003f052a7812 */ /* 0x000fe200078ec0ff */
[-C--:B------:R-:W-:Y:S01]  /*d990*/  HFMA2 R5, R88, R43.reuse, R4 ;  /* 0x0000002b58057231 */ /* 0x080fe20000000004 */
[----:B------:R-:W-:Y:S01]  /*d9a0*/  HFMA2.MMA R4, R112, R43, R28 ;  /* 0x0000002b70047235 */ /* 0x000fe2000000001c */
[--C-:B------:R-:W-:Y:S01]  /*d9b0*/  SHF.R.U32.HI R28, RZ, 0xe, R24.reuse ;  /* 0x0000000eff1c7819 */ /* 0x100fe20000011618 */
[----:B------:R-:W-:Y:S01]  /*d9c0*/  HFMA2 R43, R122, R43, R7 ;  /* 0x0000002b7a2b7231 */ /* 0x000fe20000000007 */
[----:B------:R-:W-:Y:S01]  /*d9d0*/  IADD3 R42, R42, -0x20, RZ ;  /* 0xffffffe02a2a7810 */ /* 0x000fe20007ffe0ff */
[----:B------:R-:W-:Y:S01]  /*d9e0*/  HADD2 R5, R5.H0_H0, R5.H1_H1 ;  /* 0x3000000505057230 */ /* 0x000fe20000000800 */
[----:B------:R-:W-:Y:S01]  /*d9f0*/  LOP3.LUT R28, R28, 0x3f, RZ, 0xc0, !PT ;  /* 0x0000003f1c1c7812 */ /* 0x000fe200078ec0ff */
[----:B------:R-:W-:Y:S01]  /*da00*/  HADD2 R6, R6.H0_H0, R6.H1_H1 ;  /* 0x3000000606067230 */ /* 0x000fe20000000800 */
[----:B------:R0:W1:Y:S01]  /*da10*/  I2F.F16 R79, R42 ;  /* 0x0000002a004f7306 */ /* 0x0000620000200c00 */
[----:B------:R-:W-:-:S02]  /*da20*/  SHF.R.U32.HI R7, RZ, 0x8, R24 ;  /* 0x00000008ff077819 */ /* 0x000fc40000011618 */
[----:B------:R-:W-:Y:S02]  /*da30*/  IADD3 R28, R28, -0x20, RZ ;  /* 0xffffffe01c1c7810 */ /* 0x000fe40007ffe0ff */
[----:B------:R-:W-:Y:S02]  /*da40*/  SHF.R.U32.HI R24, RZ, 0x14, R24 ;  /* 0x00000014ff187819 */ /* 0x000fe40000011618 */
[----:B------:R-:W-:Y:S01]  /*da50*/  LOP3.LUT R7, R7, 0x3f, RZ, 0xc0, !PT ;  /* 0x0000003f07077812 */ /* 0x000fe200078ec0ff */
[----:B------:R1:W2:Y:S01]  /*da60*/  I2F.F16 R81, R28 ;  /* 0x0000001c00517306 */ /* 0x0002a20000200c00 */
[----:B0-----:R-:W-:Y:S01]  /*da70*/  LOP3.LUT R42, R29, 0x3f, RZ, 0xc0, !PT ;  /* 0x0000003f1d2a7812 */ /* 0x001fe200078ec0ff */
[----:B------:R-:W-:Y:S01]  /*da80*/  HADD2 R29, R4.H0_H0, R4.H1_H1 ;  /* 0x30000004041d7230 */ /* 0x000fe20000000800 */
[--C-:B------:R-:W-:Y:S02]  /*da90*/  SHF.R.U32.HI R4, RZ, 0x2, R25.reuse ;  /* 0x00000002ff047819 */ /* 0x100fe40000011619 */
[----:B------:R-:W-:Y:S01]  /*daa0*/  LOP3.LUT R24, R24, 0x3f, RZ, 0xc0, !PT ;  /* 0x0000003f18187812 */ /* 0x000fe200078ec0ff */
[----:B------:R-:W-:Y:S01]  /*dab0*/  HFMA2 R29, R29.H0_H0, R89.H0_H0, R11.H0_H0 ;  /* 0x200000591d1d7231 */ /* 0x000fe2000004080b */
[----:B------:R-:W-:Y:S01]  /*dac0*/  LOP3.LUT R4, R4, 0x3f, RZ, 0xc0, !PT ;  /* 0x0000003f04047812 */ /* 0x000fe200078ec0ff */
[----:B------:R-:W0:Y:S01]  /*dad0*/  I2F.F16 R62, R62 ;  /* 0x0000003e003e7306 */ /* 0x000e220000200c00 */
[-CC-:B-1----:R-:W-:Y:S01]  /*dae0*/  HFMA2 R28, R6.H0_H0, R90.reuse.H0_H0, R12.reuse.H0_H0 ;  /* 0x2000005a061c7231 */ /* 0x182fe2000004080c */
[--C-:B------:R-:W-:Y:S01]  /*daf0*/  SHF.R.U32.HI R6, RZ, 0xe, R25.reuse ;  /* 0x0000000eff067819 */ /* 0x100fe20000011619 */
[----:B------:R-:W-:Y:S01]  /*db00*/  HFMA2 R12, R5.H0_H0, R90.H1_H1, R12.H1_H1 ;  /* 0x3000005a050c7231 */ /* 0x000fe2000006080c */
[----:B------:R-:W-:-:S02]  /*db10*/  SHF.R.U32.HI R5, RZ, 0x8, R25 ;  /* 0x00000008ff057819 */ /* 0x000fc40000011619 */
[----:B------:R-:W-:Y:S02]  /*db20*/  IADD3 R7, R7, -0x20, RZ ;  /* 0xffffffe007077810 */ /* 0x000fe40007ffe0ff */
[----:B------:R-:W-:Y:S01]  /*db30*/  IADD3 R4, R4, -0x20, RZ ;  /* 0xffffffe004047810 */ /* 0x000fe20007ffe0ff */
[----:B------:R-:W1:Y:S01]  /*db40*/  I2F.F16 R50, R50 ;  /* 0x0000003200327306 */ /* 0x000e620000200c00 */
[----:B------:R-:W-:Y:S02]  /*db50*/  LOP3.LUT R5, R5, 0x3f, RZ, 0xc0, !PT ;  /* 0x0000003f05057812 */ /* 0x000fe400078ec0ff */
[----:B------:R-:W-:Y:S02]  /*db60*/  LOP3.LUT R6, R6, 0x3f, RZ, 0xc0, !PT ;  /* 0x0000003f06067812 */ /* 0x000fe400078ec0ff */
[----:B------:R-:W-:Y:S01]  /*db70*/  IADD3 R84, R24, -0x20, RZ ;  /* 0xffffffe018547810 */ /* 0x000fe20007ffe0ff */
[----:B------:R-:W-:Y:S01]  /*db80*/  HADD2 R24, R43.H0_H0, R43.H1_H1 ;  /* 0x3000002b2b187230 */ /* 0x000fe20000000800 */
[----:B------:R-:W-:Y:S01]  /*db90*/  IADD3 R73, R5, -0x20, RZ ;  /* 0xffffffe005497810 */ /* 0x000fe20007ffe0ff */
[----:B------:R-:W0:Y:S01]  /*dba0*/  I2F.F16 R74, R7 ;  /* 0x00000007004a7306 */ /* 0x000e220000200c00 */
[----:B------:R-:W-:Y:S01]  /*dbb0*/  IADD3 R86, R6, -0x20, RZ ;  /* 0xffffffe006567810 */ /* 0x000fe20007ffe0ff */
[----:B------:R-:W-:Y:S01]  /*dbc0*/  HFMA2 R11, R24.H0_H0, R89.H1_H1, R11.H1_H1 ;  /* 0x30000059180b7231 */ /* 0x000fe2000006080b */
[----:B------:R-:W-:-:S02]  /*dbd0*/  SHF.R.U32.HI R25, RZ, 0x14, R25 ;  /* 0x00000014ff197819 */ /* 0x000fc40000011619 */
[--C-:B------:R-:W-:Y:S02]  /*dbe0*/  SHF.R.U32.HI R24, RZ, 0x2, R26.reuse ;  /* 0x00000002ff187819 */ /* 0x100fe4000001161a */
[----:B------:R-:W-:Y:S01]  /*dbf0*/  LOP3.LUT R25, R25, 0x3f, RZ, 0xc0, !PT ;  /* 0x0000003f19197812 */ /* 0x000fe200078ec0ff */
[----:B------:R0:W1:Y:S01]  /*dc00*/  I2F.F16 R43, R4 ;  /* 0x00000004002b7306 */ /* 0x0000620000200c00 */
[----:B------:R-:W-:Y:S02]  /*dc10*/  LOP3.LUT R24, R24, 0x3f, RZ, 0xc0, !PT ;  /* 0x0000003f18187812 */ /* 0x000fe400078ec0ff */
[----:B------:R-:W-:Y:S02]  /*dc20*/  IADD3 R25, R25, -0x20, RZ ;  /* 0xffffffe019197810 */ /* 0x000fe40007ffe0ff */
[----:B------:R-:W-:Y:S02]  /*dc30*/  IADD3 R24, R24, -0x20, RZ ;  /* 0xffffffe018187810 */ /* 0x000fe40007ffe0ff */
[----:B------:R-:W-:Y:S01]  /*dc40*/  SHF.R.U32.HI R26, RZ, 0x14, R26 ;  /* 0x00000014ff1a7819 */ /* 0x000fe2000001161a */
[----:B------:R1:W2:Y:S01]  /*dc50*/  I2F.F16 R87, R25 ;  /* 0x0000001900577306 */ /* 0x0002a20000200c00 */
[----:B0-----:R-:W0:Y:S01]  /*dc60*/  LDS.128 R4, [UR4+0x290] ;  /* 0x00029004ff047984 */ /* 0x001e220008000c00 */
[----:B------:R-:W-:-:S02]  /*dc70*/  LOP3.LUT R103, R80, 0x3f, RZ, 0xc0, !PT ;  /* 0x0000003f50677812 */ /* 0x000fc400078ec0ff */
[----:B------:R-:W-:Y:S02]  /*dc80*/  LOP3.LUT R31, R31, 0x3f, RZ, 0xc0, !PT ;  /* 0x0000003f1f1f7812 */ /* 0x000fe400078ec0ff */
[----:B------:R-:W-:Y:S02]  /*dc90*/  LOP3.LUT R26, R26, 0x3f, RZ, 0xc0, !PT ;  /* 0x0000003f1a1a7812 */ /* 0x000fe400078ec0ff */
[----:B------:R-:W-:Y:S01]  /*dca0*/  IADD3 R40, R40, -0x20, RZ ;  /* 0xffffffe028287810 */ /* 0x000fe20007ffe0ff */
[----:B------:R-:W0:Y:S01]  /*dcb0*/  I2F.F16 R34, R34 ;  /* 0x0000002200227306 */ /* 0x000e220000200c00 */
[----:B-1----:R-:W-:Y:S02]  /*dcc0*/  LOP3.LUT R25, R101, 0x3f, RZ, 0xc0, !PT ;  /* 0x0000003f65197812 */ /* 0x002fe400078ec0ff */
[----:B------:R-:W-:Y:S02]  /*dcd0*/  IADD3 R41, R41, -0x20, RZ ;  /* 0xffffffe029297810 */ /* 0x000fe40007ffe0ff */
[----:B------:R-:W-:-:S02]  /*dce0*/  IADD3 R72, R72, -0x20, RZ ;  /* 0xffffffe048487810 */ /* 0x000fc40007ffe0ff */
[----:B------:R-:W-:Y:S01]  /*dcf0*/  IADD3 R42, R42, -0x20, RZ ;  /* 0xffffffe02a2a7810 */ /* 0x000fe20007ffe0ff */
[----:B------:R1:W0:Y:S01]  /*dd00*/  I2F.F16 R101, R24 ;  /* 0x0000001800657306 */ /* 0x0002220000200c00 */
[----:B------:R-:W-:Y:S02]  /*dd10*/  IADD3 R103, R103, -0x20, RZ ;  /* 0xffffffe067677810 */ /* 0x000fe40007ffe0ff */
[----:B------:R-:W-:Y:S02]  /*dd20*/  IADD3 R31, R31, -0x20, RZ ;  /* 0xffffffe01f1f7810 */ /* 0x000fe40007ffe0ff */
[----:B------:R-:W-:Y:S02]  /*dd30*/  IADD3 R25, R25, -0x20, RZ ;  /* 0xffffffe019197810 */ /* 0x000fe40007ffe0ff */
[----:B------:R-:W-:Y:S01]  /*dd40*/  IADD3 R26, R26, -0x20, RZ ;  /* 0xffffffe01a1a7810 */ /* 0x000fe20007ffe0ff */
[----:B------:R-:W0:Y:S01]  /*dd50*/  I2F.F16 R40, R40 ;  /* 0x0000002800287306 */ /* 0x000e220000200c00 */
[----:B-1----:R-:W-:-:S02]  /*dd60*/  SHF.R.U32.HI R24, RZ, 0x2, R27 ;  /* 0x00000002ff187819 */ /* 0x002fc4000001161b */
[----:B------:R-:W-:Y:S02]  /*dd70*/  LOP3.LUT R30, R30, 0x3f, RZ, 0xc0, !PT ;  /* 0x0000003f1e1e7812 */ /* 0x000fe400078ec0ff */
[----:B------:R-:W-:Y:S02]  /*dd80*/  LOP3.LUT R24, R24, 0x3f, RZ, 0xc0, !PT ;  /* 0x0000003f18187812 */ /* 0x000fe400078ec0ff */
[----:B------:R-:W-:Y:S01]  /*dd90*/  IADD3 R30, R30, -0x20, RZ ;  /* 0xffffffe01e1e7810 */ /* 0x000fe20007ffe0ff */
[----:B------:R-:W1:Y:S01]  /*dda0*/  I2F.F16 R41, R41 ;  /* 0x0000002900297306 */ /* 0x000e620000200c00 */
[----:B------:R-:W-:Y:S01]  /*ddb0*/  IADD3 R24, R24, -0x20, RZ ;  /* 0xffffffe018187810 */ /* 0x000fe20007ffe0ff */
        /* <DEDUP_REMOVED lines=11> */
[----:B------:R-:W-:Y:S01]  /*de70*/  SHF.R.U32.HI R27, RZ, 0x14, R27 ;  /* 0x00000014ff1b7819 */ /* 0x000fe2000001161b */
[-C--:B------:R-:W-:Y:S01]  /*de80*/  HFMA2.MMA R114, R85, R6.reuse, R114 ;  /* 0x0000000655727235 */ /* 0x080fe20000000072 */
[----:B------:R-:W-:Y:S01]  /*de90*/  LOP3.LUT R5, R5, 0x3f, RZ, 0xc0, !PT ;  /* 0x0000003f05057812 */ /* 0x000fe200078ec0ff */
[----:B------:R-:W-:Y:S01]  /*dea0*/  HFMA2.MMA R118, R104, R6, R118 ;  /* 0x0000000668767235 */ /* 0x000fe20000000076 */
[----:B------:R-:W-:Y:S01]  /*deb0*/  LOP3.LUT R4, R4, 0x3f, RZ, 0xc0, !PT ;  /* 0x0000003f04047812 */ /* 0x000fe200078ec0ff */
[----:B------:R-:W-:Y:S01]  /*dec0*/  HFMA2 R116, R88, R7, R116 ;  /* 0x0000000758747231 */ /* 0x000fe20000000074 */
[----:B------:R-:W-:Y:S01]  /*ded0*/  LOP3.LUT R27, R27, 0x3f, RZ, 0xc0, !PT ;  /* 0x0000003f1b1b7812 */ /* 0x000fe200078ec0ff */
[-C--:B------:R-:W-:Y:S01]  /*dee0*/  HFMA2.MMA R114, R82, R7.reuse, R114 ;  /* 0x0000000752727235 */ /* 0x080fe20000000072 */
[----:B------:R-:W-:Y:S01]  /*def0*/  IADD3 R82, R5, -0x20, RZ ;  /* 0xffffffe005527810 */ /* 0x000fe20007ffe0ff */
[----:B------:R-:W0:Y:S01]  /*df00*/  I2F.F16 R72, R72 ;  /* 0x0000004800487306 */ /* 0x000e220000200c00 */
[----:B------:R-:W-:Y:S01]  /*df10*/  IADD3 R4, R4, -0x20, RZ ;  /* 0xffffffe004047810 */ /* 0x000fe20007ffe0ff */
[----:B------:R-:W-:Y:S01]  /*df20*/  HFMA2.MMA R83, R112, R7, R118 ;  /* 0x0000000770537235 */ /* 0x000fe20000000076 */
[----:B------:R-:W-:Y:S01]  /*df30*/  IADD3 R27, R27, -0x20, RZ ;  /* 0xffffffe01b1b7810 */ /* 0x000fe20007ffe0ff */
[----:B------:R-:W-:-:S02]  /*df40*/  HFMA2 R108, R113, R6, R108 ;  /* 0x00000006716c7231 */ /* 0x000fc4000000006c */
[----:B------:R-:W-:Y:S02]  /*df50*/  HADD2 R116, R116.H0_H0, R116.H1_H1 ;  /* 0x3000007474747230 */ /* 0x000fe40000000800 */
[----:B------:R-:W0:Y:S01]  /*df60*/  I2F.F16 R84, R84 ;  /* 0x0000005400547306 */ /* 0x000e220000200c00 */
[----:B------:R-:W-:Y:S02]  /*df70*/  HADD2 R5, R114.H0_H0, R114.H1_H1 ;  /* 0x3000007272057230 */ /* 0x000fe40000000800 */
[----:B------:R-:W-:Y:S02]  /*df80*/  HFMA2 R85, R122, R7, R108 ;  /* 0x000000077a557231 */ /* 0x000fe4000000006c */
[----:B------:R-:W-:Y:S02]  /*df90*/  HADD2 R83, R83.H0_H0, R83.H1_H1 ;  /* 0x3000005353537230 */ /* 0x000fe40000000800 */
[----:B------:R-:W-:Y:S01]  /*dfa0*/  HADD2 R85, R85.H0_H0, R85.H1_H1 ;  /* 0x3000005555557230 */ /* 0x000fe20000000800 */
        /* <DEDUP_REMOVED lines=12> */
[----:B0-----:R-:W-:-:S02]  /*e070*/  HFMA2 R30, R5.H0_H0, R90.H0_H0, R10.H0_H0 ;  /* 0x2000005a051e7231 */ /* 0x001fc4000004080a */
[----:B------:R-:W-:Y:S01]  /*e080*/  HFMA2 R10, R116.H0_H0, R90.H1_H1, R10.H1_H1 ;  /* 0x3000005a740a7231 */ /* 0x000fe2000006080a */
[----:B------:R-:W-:Y:S05]  /*e090*/  @!P1 BRA `(.L_x_1811) ;  /* 0x000004a000009947 */ /* 0x000fea0003800000 */
[----:B--234-:R-:W0:Y:S01]  /*e0a0*/  LDS.128 R4, [UR4+0x20] ;  /* 0x00002004ff047984 */ /* 0x01ce220008000c00 */
[----:B------:R-:W-:Y:S02]  /*e0b0*/  PRMT R105, R51, 0x5410, R54 ;  /* 0x0000541033697816 */ /* 0x000fe40000000036 */
[----:B------:R-:W-:Y:S01]  /*e0c0*/  PRMT R107, R52, 0x5410, R57 ;  /* 0x00005410346b7816 */ /* 0x000fe20000000039 */
[----:B------:R-:W2:Y:S01]  /*e0d0*/  LDS.128 R24, [UR4+0x30] ;  /* 0x00003004ff187984 */ /* 0x000ea20008000c00 */
[----:B------:R-:W-:Y:S02]  /*e0e0*/  PRMT R109, R2, 0x5410, R21 ;  /* 0x00005410026d7816 */ /* 0x000fe40000000015 */
[----:B------:R-:W-:Y:S01]  /*e0f0*/  PRMT R113, R3, 0x5410, R44 ;  /* 0x0000541003717816 */ /* 0x000fe2000000002c */
[-C--:B0-----:R-:W-:Y:S01]  /*e100*/  HFMA2.MMA R98, R105, R4.reuse, RZ ;  /* 0x0000000469627235 */ /* 0x081fe200000000ff */
[----:B------:R-:W-:Y:S01]  /*e110*/  PRMT R105, R53, 0x5410, R56 ;  /* 0x0000541035697816 */ /* 0x000fe20000000038 */
[-C--:B------:R-:W-:Y:S01]  /*e120*/  HFMA2 R100, R107, R4.reuse, RZ.H0_H0 ;  /* 0x000000046b647231 */ /* 0x080fe200000400ff */
[----:B------:R-:W-:Y:S01]  /*e130*/  HFMA2.MMA R102, R109, R4, RZ ;  /* 0x000000046d667235 */ /* 0x000fe200000000ff */
[----:B------:R-:W-:-:S03]  /*e140*/  HFMA2 R4, R113, R4, RZ.H0_H0 ;  /* 0x0000000471047231 */ /* 0x000fc600000400ff */
[----:B------:R-:W-:Y:S01]  /*e150*/  HFMA2.MMA R98, R105, R5, R98 ;  /* 0x0000000569627235 */ /* 0x000fe20000000062 */
[----:B------:R-:W-:-:S05]  /*e160*/  PRMT R105, R58, 0x5410, R59 ;  /* 0x000054103a697816 */ /* 0x000fca000000003b */
[----:B------:R-:W-:Y:S01]  /*e170*/  HFMA2 R100, R105, R5, R100 ;  /* 0x0000000569647231 */ /* 0x000fe20000000064 */
[----:B------:R-:W-:-:S06]  /*e180*/  PRMT R105, R8, 0x5410, R23 ;  /* 0x0000541008697816 */ /* 0x000fcc0000000017 */
        /* <DEDUP_REMOVED lines=20> */
[----:B--2---:R-:W-:Y:S01]  /*e2d0*/  HFMA2.MMA R98, R5, R24, R98 ;  /* 0x0000001805627235 */ /* 0x004fe20000000062 */
[----:B------:R-:W-:-:S05]  /*e2e0*/  PRMT R5, R33, 0x5410, R36 ;  /* 0x0000541021057816 */ /* 0x000fca0000000024 */
[----:B------:R-:W-:Y:S01]  /*e2f0*/  HFMA2 R100, R5, R24, R100 ;  /* 0x0000001805647231 */ /* 0x000fe20000000064 */
[----:B------:R-:W-:-:S06]  /*e300*/  PRMT R5, R50, 0x5410, R71 ;  /* 0x0000541032057816 */ /* 0x000fcc0000000047 */
[----:B------:R-:W-:Y:S01]  /*e310*/  HFMA2.MMA R102, R5, R24, R102 ;  /* 0x0000001805667235 */ /* 0x000fe20000000066 */
[----:B-1----:R-:W-:-:S05]  /*e320*/  PRMT R5, R40, 0x5410, R41 ;  /* 0x0000541028057816 */ /* 0x002fca0000000029 */
        /* <DEDUP_REMOVED lines=23> */
[----:B------:R-:W-:Y:S01]  /*e4a0*/  HADD2 R100, R100.H0_H0, R100.H1_H1 ;  /* 0x3000006464647230 */ /* 0x000fe20000000800 */
[----:B------:R-:W-:Y:S01]  /*e4b0*/  HFMA2.MMA R102, R5, R27, R102 ;  /* 0x0000001b05667235 */ /* 0x000fe20000000066 */
[----:B------:R-:W-:-:S03]  /*e4c0*/  PRMT R5, R88, 0x5410, R69 ;  /* 0x0000541058057816 */ /* 0x000fc60000000045 */
[----:B------:R-:W-:Y:S02]  /*e4d0*/  PRMT R98, R98, 0x5410, R100 ;  /* 0x0000541062627816 */ /* 0x000fe40000000064 */
[----:B------:R-:W-:-:S04]  /*e4e0*/  HFMA2 R4, R5, R27, R4 ;  /* 0x0000001b05047231 */ /* 0x000fc80000000004 */
[----:B------:R-:W-:Y:S01]  /*e4f0*/  HADD2 R102, R102.H0_H0, R102.H1_H1 ;  /* 0x3000006666667230 */ /* 0x000fe20000000800 */
[----:B------:R-:W-:Y:S01]  /*e500*/  HFMA2.MMA R20, R98, R90, R20 ;  /* 0x0000005a62147235 */ /* 0x000fe20000000014 */
[----:B------:R-:W-:-:S05]  /*e510*/  HADD2 R4, R4.H0_H0, R4.H1_H1 ;  /* 0x3000000404047230 */ /* 0x000fca0000000800 */
[----:B------:R-:W-:-:S05]  /*e520*/  PRMT R102, R102, 0x5410, R4 ;  /* 0x0000541066667816 */ /* 0x000fca0000000004 */
[----:B------:R-:W-:Y:S02]  /*e530*/  HFMA2 R19, R102, R89, R19 ;  /* 0x0000005966137231 */ /* 0x000fe40000000013 */
.L_x_1811:
[----:B--234-:R-:W-:Y:S05]  /*e540*/  @!P2 BRA `(.L_x_1812) ;  /* 0x000004a00000a947 */ /* 0x01cfea0003800000 */
[----:B------:R-:W0:Y:S01]  /*e550*/  LDS.128 R4, [UR4+0xa0] ;  /* 0x0000a004ff047984 */ /* 0x000e220008000c00 */
        /* <DEDUP_REMOVED lines=73> */
.L_x_1812:
[----:B------:R-:W-:Y:S05]  /*e9f0*/  @!P3 BRA `(.L_x_1813) ;  /* 0x000004a00000b947 */ /* 0x000fea0003800000 */
        /* <DEDUP_REMOVED lines=74> */
.L_x_1813:
[-CC-:B------:R-:W-:Y:S02]  /*eea0*/  HFMA2 R83, R83.H0_H0, R89.reuse.H0_H0, R9.reuse.H0_H0 ;  /* 0x2000005953537231 */ /* 0x180fe40000040809 */
[----:B------:R-:W-:Y:S01]  /*eeb0*/  HFMA2 R9, R85.H0_H0, R89.H1_H1, R9.H1_H1 ;  /* 0x3000005955097231 */ /* 0x000fe20000060809 */
[----:B------:R-:W-:Y:S05]  /*eec0*/  @!P4 BRA `(.L_x_1814) ;  /* 0x000004a00000c947 */ /* 0x000fea0003800000 */
[----:B------:R-:W0:Y:S01]  /*eed0*/  LDS.128 R4, [UR4+0x1a0] ;  /* 0x0001a004ff047984 */ /* 0x000e220008000c00 */
[----:B------:R-:W-:Y:S02]  /*eee0*/  PRMT R105, R52, 0x5410, R57 ;  /* 0x0000541034697816 */ /* 0x000fe40000000039 */
[----:B------:R-:W-:Y:S01]  /*eef0*/  PRMT R107, R2, 0x5410, R21 ;  /* 0x00005410026b7816 */ /* 0x000fe20000000015 */
[----:B------:R-:W2:Y:S01]  /*ef00*/  LDS.128 R24, [UR4+0x1b0] ;  /* 0x0001b004ff187984 */ /* 0x000ea20008000c00 */
        /* <DEDUP_REMOVED lines=30> */
[----:B--2---:R-:W-:Y:S01]  /*f0f0*/  HFMA2.MMA R85, R6, R24, R85 ;  /* 0x0000001806557235 */ /* 0x004fe20000000055 */
        /* <DEDUP_REMOVED lines=10> */
[----:B-1----:R-:W-:-:S04]  /*f1a0*/  PRMT R5, R40, 0x5410, R41 ;  /* 0x0000541028057816 */ /* 0x002fc80000000029 */
        /* <DEDUP_REMOVED lines=28> */
.L_x_1814:
[----:B------:R-:W0:Y:S01]  /*f370*/  LDS.128 R4, [UR4+0x220] ;  /* 0x00022004ff047984 */ /* 0x000e220008000c00 */
[----:B------:R-:W-:Y:S01]  /*f380*/  IMAD.WIDE.U32 R110, R0, 0x18, R110 ;  /* 0x00000018006e7825 */ /* 0x000fe200078e006e */
[----:B------:R-:W-:Y:S01]  /*f390*/  PRMT R56, R53, 0x5410, R56 ;  /* 0x0000541035387816 */ /* 0x000fe20000000038 */
[----:B------:R-:W-:Y:S01]  /*f3a0*/  UIMAD UR8, UR5, 0x18, URZ ;  /* 0x00000018050878a4 */ /* 0x000fe2000f8e023f */
[----:B------:R-:W-:Y:S01]  /*f3b0*/  PRMT R0, R65, 0x5410, R32 ;  /* 0x0000541041007816 */ /* 0x000fe20000000020 */
[----:B------:R-:W-:Y:S01]  /*f3c0*/  LDS.128 R24, [UR4+0x230] ;  /* 0x00023004ff187984 */ /* 0x000fe20008000c00 */
[----:B------:R-:W-:Y:S01]  /*f3d0*/  PRMT R53, R33, 0x5410, R36 ;  /* 0x0000541021357816 */ /* 0x000fe20000000024 */
[----:B------:R-:W-:Y:S01]  /*f3e0*/  IMAD.MOV.U32 R100, RZ, RZ, R110 ;  /* 0x000000ffff647224 */ /* 0x000fe200078e006e */
        /* <DEDUP_REMOVED lines=12> */
[----:B------:R-:W-:Y:S02]  /*f4b0*/  PRMT R62, R37, 0x5410, R62 ;  /* 0x00005410253e7816 */ /* 0x000fe4000000003e */
[----:B-1----:R-:W-:Y:S02]  /*f4c0*/  PRMT R2, R38, 0x5410, R101 ;  /* 0x0000541026027816 */ /* 0x002fe40000000065 */
        /* <DEDUP_REMOVED lines=10> */
[----:B------:R-:W-:Y:S01]  /*f570*/  PRMT R42, R42, 0x5410, R43 ;  /* 0x000054102a2a7816 */ /* 0x000fe2000000002b */
[----:B------:R-:W-:Y:S01]  /*f580*/  HFMA2.MMA R22, R56, R5, R22 ;  /* 0x0000000538167235 */ /* 0x000fe20000000016 */
[----:B------:R-:W-:Y:S01]  /*f590*/  HFMA2 R5, R46, R5, R4 ;  /* 0x000000052e057231 */ /* 0x000fe20000000004 */
[----:B------:R-:W-:Y:S01]  /*f5a0*/  PRMT R63, R63, 0x5410, R64 ;  /* 0x000054103f3f7816 */ /* 0x000fe20000000040 */
[-C--:B------:R-:W-:Y:S01]  /*f5b0*/  HFMA2 R31, R75, R6.reuse, R31 ;  /* 0x000000064b1f7231 */ /* 0x080fe2000000001f */
[----:B------:R-:W-:Y:S01]  /*f5c0*/  HFMA2.MMA R4, R77, R6, R36 ;  /* 0x000000064d047235 */ /* 0x000fe20000000024 */
[----:B------:R-:W-:Y:S01]  /*f5d0*/  HFMA2 R5, R47, R6, R5 ;  /* 0x000000062f057231 */ /* 0x000fe20000000005 */
[----:B--2---:R-:W-:Y:S01]  /*f5e0*/  HFMA2.MMA R51, R51, R32, RZ ;  /* 0x0000002033337235 */ /* 0x004fe200000000ff */
[-C--:B------:R-:W-:Y:S01]  /*f5f0*/  HFMA2 R31, R0, R7.reuse, R31 ;  /* 0x00000007001f7231 */ /* 0x080fe2000000001f */
[----:B------:R-:W0:Y:S01]  /*f600*/  LDS.128 R36, [UR4+0x2b0] ;  /* 0x0002b004ff247984 */ /* 0x000e220008000c00 */
[----:B------:R-:W-:Y:S01]  /*f610*/  HFMA2.MMA R22, R55, R6, R22 ;  /* 0x0000000637167235 */ /* 0x000fe20000000016 */
[----:B------:R-:W-:Y:S01]  /*f620*/  PRMT R71, R50, 0x5410, R71 ;  /* 0x0000541032477816 */ /* 0x000fe20000000047 */
[----:B------:R-:W-:Y:S01]  /*f630*/  HFMA2.MMA R21, R21, R32, RZ ;  /* 0x0000002015157235 */ /* 0x000fe200000000ff */
[----:B------:R-:W-:Y:S01]  /*f640*/  HFMA2 R31, R53, R24, R31 ;  /* 0x00000018351f7231 */ /* 0x000fe2000000001f */
[----:B------:R-:W-:Y:S01]  /*f650*/  HFMA2.MMA R51, R56, R33, R51 ;  /* 0x0000002138337235 */ /* 0x000fe20000000033 */
[-C--:B------:R-:W-:Y:S01]  /*f660*/  HFMA2 R57, R57, R32.reuse, RZ.H0_H0 ;  /* 0x0000002039397231 */ /* 0x080fe200000400ff */
[-C--:B------:R-:W-:Y:S01]  /*f670*/  HFMA2.MMA R22, R66, R7.reuse, R22 ;  /* 0x0000000742167235 */ /* 0x080fe20000000016 */
[----:B------:R-:W-:Y:S01]  /*f680*/  HFMA2 R3, R3, R32, RZ.H0_H0 ;  /* 0x0000002003037231 */ /* 0x000fe200000400ff */
[----:B------:R-:W-:Y:S01]  /*f690*/  HFMA2.MMA R4, R62, R7, R4 ;  /* 0x000000073e047235 */ /* 0x000fe20000000004 */
[----:B------:R-:W-:Y:S01]  /*f6a0*/  PRMT R41, R40, 0x5410, R41 ;  /* 0x0000541028297816 */ /* 0x000fe20000000029 */
[----:B------:R-:W-:Y:S01]  /*f6b0*/  HFMA2 R5, R70, R7, R5 ;  /* 0x0000000746057231 */ /* 0x000fe20000000005 */
[----:B------:R-:W-:Y:S01]  /*f6c0*/  PRMT R73, R73, 0x5410, R86 ;  /* 0x0000541049497816 */ /* 0x000fe20000000056 */
[----:B------:R-:W-:Y:S01]  /*f6d0*/  HFMA2.MMA R21, R8, R33, R21 ;  /* 0x0000002108157235 */ /* 0x000fe20000000015 */
[----:B------:R-:W-:Y:S01]  /*f6e0*/  HFMA2 R31, R42, R25, R31 ;  /* 0x000000192a1f7231 */ /* 0x000fe2000000001f */
[-C--:B------:R-:W-:Y:S01]  /*f6f0*/  HFMA2.MMA R22, R63, R24.reuse, R22 ;  /* 0x000000183f167235 */ /* 0x080fe20000000016 */
[-C--:B------:R-:W-:Y:S01]  /*f700*/  HFMA2 R57, R58, R33.reuse, R57 ;  /* 0x000000213a397231 */ /* 0x080fe20000000039 */
[----:B------:R-:W-:Y:S01]  /*f710*/  HFMA2.MMA R4, R71, R24, R4 ;  /* 0x0000001847047235 */ /* 0x000fe20000000004 */
[----:B------:R-:W-:Y:S01]  /*f720*/  HFMA2 R3, R46, R33, R3 ;  /* 0x000000212e037231 */ /* 0x000fe20000000003 */
[-C--:B------:R-:W-:Y:S01]  /*f730*/  HFMA2.MMA R33, R55, R34.reuse, R51 ;  /* 0x0000002237217235 */ /* 0x080fe20000000033 */
[----:B------:R-:W-:Y:S01]  /*f740*/  HFMA2 R5, R41, R24, R5 ;  /* 0x0000001829057231 */ /* 0x000fe20000000005 */
[----:B------:R-:W-:Y:S01]  /*f750*/  PRMT R72, R72, 0x5410, R79 ;  /* 0x0000541048487816 */ /* 0x000fe2000000004f */
[----:B------:R-:W-:Y:S01]  /*f760*/  HFMA2 R24, R73, R26, R31 ;  /* 0x0000001a49187231 */ /* 0x000fe2000000001f */
[----:B------:R-:W-:Y:S01]  /*f770*/  HFMA2.MMA R31, R77, R34, R21 ;  /* 0x000000224d1f7235 */ /* 0x000fe20000000015 */
[-C--:B------:R-:W-:Y:S01]  /*f780*/  HFMA2 R57, R75, R34.reuse, R57 ;  /* 0x000000224b397231 */ /* 0x080fe20000000039 */
[----:B------:R-:W-:Y:S01]  /*f790*/  HFMA2.MMA R33, R66, R35, R33 ;  /* 0x0000002342217235 */ /* 0x000fe20000000021 */
[----:B------:R-:W-:Y:S01]  /*f7a0*/  PRMT R81, R74, 0x5410, R81 ;  /* 0x000054104a517816 */ /* 0x000fe20000000051 */
[----:B------:R-:W-:Y:S01]  /*f7b0*/  HFMA2.MMA R22, R72, R25, R22 ;  /* 0x0000001948167235 */ /* 0x000fe20000000016 */
[-C--:B------:R-:W-:Y:S01]  /*f7c0*/  HFMA2 R57, R0, R35.reuse, R57 ;  /* 0x0000002300397231 */ /* 0x080fe20000000039 */
[----:B------:R-:W-:Y:S01]  /*f7d0*/  HFMA2.MMA R31, R62, R35, R31 ;  /* 0x000000233e1f7235 */ /* 0x000fe2000000001f */
[----:B------:R-:W-:Y:S01]  /*f7e0*/  HFMA2 R3, R47, R34, R3 ;  /* 0x000000222f037231 */ /* 0x000fe20000000003 */
[----:B------:R-:W-:Y:S01]  /*f7f0*/  PRMT R103, R80, 0x5410, R103 ;  /* 0x0000541050677816 */ /* 0x000fe20000000067 */
[----:B------:R-:W-:Y:S01]  /*f800*/  HFMA2.MMA R4, R2, R25, R4 ;  /* 0x0000001902047235 */ /* 0x000fe20000000004 */
[----:B------:R-:W-:Y:S01]  /*f810*/  PRMT R84, R84, 0x5410, R61 ;  /* 0x0000541054547816 */ /* 0x000fe2000000003d */
[----:B------:R-:W-:Y:S01]  /*f820*/  HFMA2 R3, R70, R35, R3 ;  /* 0x0000002346037231 */ /* 0x000fe20000000003 */
[-C--:B------:R-:W-:Y:S01]  /*f830*/  HFMA2.MMA R22, R81, R26.reuse, R22 ;  /* 0x0000001a51167235 */ /* 0x080fe20000000016 */
[----:B------:R-:W-:Y:S01]  /*f840*/  PRMT R68, R68, 0x5410, R49 ;  /* 0x0000541044447816 */ /* 0x000fe20000000031 */
[----:B------:R-:W-:Y:S01]  /*f850*/  HFMA2 R5, R76, R25, R5 ;  /* 0x000000194c057231 */ /* 0x000fe20000000005 */
[----:B------:R-:W-:Y:S01]  /*f860*/  HFMA2.MMA R4, R103, R26, R4 ;  /* 0x0000001a67047235 */ /* 0x000fe20000000004 */
[----:B------:R-:W-:Y:S01]  /*f870*/  PRMT R48, R87, 0x5410, R48 ;  /* 0x0000541057307816 */ /* 0x000fe20000000030 */
[-C--:B0-----:R-:W-:Y:S01]  /*f880*/  HFMA2.MMA R33, R63, R36.reuse, R33 ;  /* 0x000000243f217235 */ /* 0x081fe20000000021 */
        /* <DEDUP_REMOVED lines=10> */
[----:B------:R-:W-:Y:S01]  /*f930*/  PRMT R88, R88, 0x5410, R69 ;  /* 0x0000541058587816 */ /* 0x000fe20000000045 */
[-C--:B------:R-:W-:Y:S01]  /*f940*/  HFMA2.MMA R42, R81, R38.reuse, R33 ;  /* 0x00000026512a7235 */ /* 0x080fe20000000021 */
[----:B------:R-:W-:Y:S01]  /*f950*/  IADD3 R94, R94, 0x20, RZ ;  /* 0x000000205e5e7810 */ /* 0x000fe20007ffe0ff */
[----:B------:R-:W-:Y:S01]  /*f960*/  HFMA2.MMA R34, R103, R38, R31 ;  /* 0x0000002667227235 */ /* 0x000fe2000000001f */
[C---:B------:R-:W-:Y:S01]  /*f970*/  HFMA2 R44, R23.reuse, R26, R5 ;  /* 0x0000001a172c7231 */ /* 0x040fe20000000005 */
[----:B------:R-:W-:Y:S01]  /*f980*/  PRMT R28, R28, 0x5410, R12 ;  /* 0x000054101c1c7816 */ /* 0x000fe2000000000c */
[----:B------:R-:W-:Y:S01]  /*f990*/  HFMA2 R3, R23, R38, R3 ;  /* 0x0000002617037231 */ /* 0x000fe20000000003 */
[-C--:B------:R-:W-:Y:S01]  /*f9a0*/  HFMA2.MMA R42, R84, R39.reuse, R42 ;  /* 0x00000027542a7235 */ /* 0x080fe2000000002a */
[C---:B------:R-:W-:Y:S01]  /*f9b0*/  HFMA2 R24, R48.reuse, R27, R24 ;  /* 0x0000001b30187231 */ /* 0x040fe20000000018 */
[----:B------:R-:W-:Y:S01]  /*f9c0*/  HFMA2.MMA R34, R68, R39, R34 ;  /* 0x0000002744227235 */ /* 0x000fe20000000022 */
[----:B------:R-:W-:Y:S01]  /*f9d0*/  HFMA2 R21, R48, R39, R21 ;  /* 0x0000002730157231 */ /* 0x000fe20000000015 */
[C---:B------:R-:W-:Y:S01]  /*f9e0*/  ISETP.GE.AND P0, PT, R94.reuse, c[0x0][0x1ac], PT ;  /* 0x00006b005e007a0c */ /* 0x040fe20003f06270 */
[C---:B------:R-:W-:Y:S01]  /*f9f0*/  HFMA2 R44, R88.reuse, R27, R44 ;  /* 0x0000001b582c7231 */ /* 0x040fe2000000002c */
[----:B------:R-:W-:Y:S01]  /*fa00*/  ISETP.LT.AND P1, PT, R94, R99, PT ;  /* 0x000000635e00720c */ /* 0x000fe20003f21270 */
[----:B------:R-:W-:Y:S01]  /*fa10*/  HFMA2 R3, R88, R39, R3 ;  /* 0x0000002758037231 */ /* 0x000fe20000000003 */
[----:B------:R-:W-:Y:S01]  /*fa20*/  PRMT R30, R30, 0x5410, R10 ;  /* 0x000054101e1e7816 */ /* 0x000fe2000000000a */
[----:B------:R-:W-:Y:S01]  /*fa30*/  HADD2 R22, R22.H0_H0, R22.H1_H1 ;  /* 0x3000001616167230 */ /* 0x000fe20000000800 */
[----:B------:R-:W-:Y:S01]  /*fa40*/  PRMT R29, R29, 0x5410, R11 ;  /* 0x000054101d1d7816 */ /* 0x000fe2000000000b */
[----:B------:R-:W-:Y:S01]  /*fa50*/  HADD2 R24, R24.H0_H0, R24.H1_H1 ;  /* 0x3000001818187230 */ /* 0x000fe20000000800 */
[----:B------:R-:W-:Y:S01]  /*fa60*/  PRMT R83, R83, 0x5410, R9 ;  /* 0x0000541053537816 */ /* 0x000fe20000000009 */
[----:B------:R-:W-:Y:S01]  /*fa70*/  HADD2 R42, R42.H0_H0, R42.H1_H1 ;  /* 0x3000002a2a2a7230 */ /* 0x000fe20000000800 */
[----:B------:R-:W-:Y:S01]  /*fa80*/  UIADD3 UR4, UR4, 0x40, URZ ;  /* 0x0000004004047890 */ /* 0x000fe2000fffe03f */
[----:B------:R-:W-:Y:S01]  /*fa90*/  HADD2 R21, R21.H0_H0, R21.H1_H1 ;  /* 0x3000001515157230 */ /* 0x000fe20000000800 */
[----:B------:R-:W-:Y:S01]  /*faa0*/  PRMT R22, R22, 0x5410, R24 ;  /* 0x0000541016167816 */ /* 0x000fe20000000018 */
[----:B------:R-:W-:Y:S01]  /*fab0*/  HADD2 R4, R4.H0_H0, R4.H1_H1 ;  /* 0x3000000404047230 */ /* 0x000fe20000000800 */
[----:B------:R-:W-:Y:S01]  /*fac0*/  IADD3 R101, R111, UR8, RZ ;  /* 0x000000086f657c10 */ /* 0x000fe2000fffe0ff */
[----:B------:R-:W-:Y:S01]  /*fad0*/  HADD2 R44, R44.H0_H0, R44.H1_H1 ;  /* 0x3000002c2c2c7230 */ /* 0x000fe20000000800 */
[----:B------:R-:W-:Y:S01]  /*fae0*/  PRMT R42, R42, 0x5410, R21 ;  /* 0x000054102a2a7816 */ /* 0x000fe20000000015 */
[----:B------:R-:W-:Y:S01]  /*faf0*/  HADD2 R34, R34.H0_H0, R34.H1_H1 ;  /* 0x3000002222227230 */ /* 0x000fe20000000800 */
[----:B------:R-:W-:Y:S01]  /*fb00*/  HFMA2.MMA R12, R22, R90, R28 ;  /* 0x0000005a160c7235 */ /* 0x000fe2000000001c */
[----:B------:R-:W-:Y:S01]  /*fb10*/  HADD2 R3, R3.H0_H0, R3.H1_H1 ;  /* 0x3000000303037230 */ /* 0x000fe20000000800 */
[----:B------:R-:W-:-:S02]  /*fb20*/  PRMT R4, R4, 0x5410, R44 ;  /* 0x0000541004047816 */ /* 0x000fc4000000002c */
[----:B------:R-:W-:Y:S02]  /*fb30*/  HFMA2.MMA R10, R42, R90, R30 ;  /* 0x0000005a2a0a7235 */ /* 0x000fe4000000001e */
[----:B------:R-:W-:Y:S01]  /*fb40*/  PRMT R34, R34, 0x5410, R3 ;  /* 0x0000541022227816 */ /* 0x000fe20000000003 */
[----:B------:R-:W-:-:S04]  /*fb50*/  HFMA2 R11, R4, R89, R29 ;  /* 0x00000059040b7231 */ /* 0x000fc8000000001d */
[----:B------:R-:W-:Y:S01]  /*fb60*/  HFMA2 R9, R34, R89, R83 ;  /* 0x0000005922097231 */ /* 0x000fe20000000053 */
[----:B------:R-:W-:Y:S05]  /*fb70*/  @!P0 BRA P1, `(.L_x_1815) ;  /* 0xffffaaa000008947 */ /* 0x000fea000083ffff */
.L_x_1806:
[----:B------:R-:W-:-:S04]  /*fb80*/  ISETP.GE.AND P0, PT, R94, R99, PT ;  /* 0x000000635e00720c */ /* 0x000fc80003f06270 */
[----:B------:R-:W-:-:S13]  /*fb90*/  ISETP.GE.OR P0, PT, R94, c[0x0][0x1b0], P0 ;  /* 0x00006c005e007a0c */ /* 0x000fda0000706670 */
[----:B------:R-:W-:Y:S05]  /*fba0*/  @P0 BRA `(.L_x_1816) ;  /* 0x00002ee000000947 */ /* 0x000fea0003800000 */
.L_x_1821:
[----:B------:R-:W-:Y:S01]  /*fbb0*/  ISETP.NE.AND P0, PT, R94, R91, PT ;  /* 0x0000005b5e00720c */ /* 0x000fe20003f05270 */
[----:B------:R-:W-:Y:S01]  /*fbc0*/  IMAD.MOV.U32 R103, RZ, RZ, c[0x0][0x18c] ;  /* 0x00006300ff677624 */ /* 0x000fe200078e00ff */
[----:B------:R-:W2:Y:S11]  /*fbd0*/  LDG.E.128.CONSTANT R4, [R100.64] ;  /* 0x0000000664047981 */ /* 0x000eb6000c1e9d00 */
[----:B------:R-:W-:Y:S01]  /*fbe0*/  @!P0 IADD3 R92, R92, 0x1, RZ ;  /* 0x000000015c5c8810 */ /* 0x000fe20007ffe0ff */
[----:B------:R-:W-:Y:S01]  /*fbf0*/  @!P0 IMAD.MOV.U32 R3, RZ, RZ, 0x2 ;  /* 0x00000002ff038424 */ /* 0x000fe200078e00ff */
[----:B------:R-:W-:-:S03]  /*fc00*/  @!P0 LEA R2, R94, 0x1, 0x1 ;  /* 0x000000015e028811 */ /* 0x000fc600078e08ff */
        /* <DEDUP_REMOVED lines=8> */
[----:B------:R-:W4:Y:S04]  /*fc90*/  LDG.E.128.CONSTANT R28, [R40.64] ;  /* 0x00000006281c7981 */ /* 0x000f28000c1e9d00 */
[----:B------:R0:W4:Y:S01]  /*fca0*/  LDG.E.128.CONSTANT R32, [R42.64] ;  /* 0x000000062a207981 */ /* 0x000122000c1e9d00 */
[----:B------:R-:W-:-:S05]  /*fcb0*/  IMAD.WIDE R104, R103, 0x4, R42 ;  /* 0x0000000467687825 */ /* 0x000fca00078e022a */
[----:B------:R-:W4:Y:S01]  /*fcc0*/  LDG.E.128.CONSTANT R36, [R104.64] ;  /* 0x0000000668247981 */ /* 0x000f22000c1e9d00 */
[----:B------:R-:W-:Y:S01]  /*fcd0*/  IMAD.MOV.U32 R0, RZ, RZ, 0x2800 ;  /* 0x00002800ff007424 */ /* 0x000fe200078e00ff */
[----:B------:R-:W-:Y:S02]  /*fce0*/  ISETP.NE.AND P1, PT, R97, RZ, PT ;  /* 0x000000ff6100720c */ /* 0x000fe40003f25270 */
[----:B------:R-:W-:Y:S02]  /*fcf0*/  ISETP.NE.AND P2, PT, R95, RZ, PT ;  /* 0x000000ff5f00720c */ /* 0x000fe40003f45270 */
[----:B------:R-:W-:Y:S02]  /*fd00*/  ISETP.NE.AND P3, PT, R93, RZ, PT ;  /* 0x000000ff5d00720c */ /* 0x000fe40003f65270 */
[----:B--2---:R-:W-:Y:S02]  /*fd10*/  SHF.R.U32.HI R8, RZ, 0xf, R4 ;  /* 0x0000000fff087819 */ /* 0x004fe40000011604 */
[----:B------:R-:W-:-:S02]  /*fd20*/  SHF.R.U32.HI R21, RZ, 0xf, R5 ;  /* 0x0000000fff157819 */ /* 0x000fc40000011605 */
[----:B0-----:R-:W-:Y:S02]  /*fd30*/  SHF.R.U32.HI R23, RZ, 0xf, R6 ;  /* 0x0000000fff177819 */ /* 0x001fe40000011606 */
[----:B------:R-:W-:Y:S02]  /*fd40*/  LOP3.LUT R76, R7, 0x1f001f, RZ, 0xc0, !PT ;  /* 0x001f001f074c7812 */ /* 0x000fe400078ec0ff */
[----:B------:R-:W-:Y:S02]  /*fd50*/  SHF.R.U32.HI R74, RZ, 0xa, R7 ;  /* 0x0000000aff4a7819 */ /* 0x000fe40000011607 */
[C---:B------:R-:W-:Y:S02]  /*fd60*/  LOP3.LUT R47, R4.reuse, 0x1f001f, RZ, 0xc0, !PT ;  /* 0x001f001f042f7812 */ /* 0x040fe400078ec0ff */
[----:B------:R-:W-:Y:S02]  /*fd70*/  SHF.R.U32.HI R46, RZ, 0xa, R4 ;  /* 0x0000000aff2e7819 */ /* 0x000fe40000011604 */
[----:B------:R-:W-:-:S02]  /*fd80*/  LOP3.LUT R42, R4, 0x3e003e0, RZ, 0xc0, !PT ;  /* 0x03e003e0042a7812 */ /* 0x000fc400078ec0ff */
[----:B---3--:R-:W-:-:S04]  /*fd90*/  @!P0 PRMT R90, R44, 0x7610, R90 ;  /* 0x000076102c5a8816 */ /* 0x008fc8000000005a */
[----:B------:R-:W-:Y:S02]  /*fda0*/  @!P0 PRMT R90, R90, 0x7610, R44 ;  /* 0x000076105a5a8816 */ /* 0x000fe4000000002c */
[----:B------:R-:W-:Y:S02]  /*fdb0*/  LOP3.LUT R44, R7, 0x3e003e0, RZ, 0xc0, !PT ;  /* 0x03e003e0072c7812 */ /* 0x000fe400078ec0ff */
[----:B------:R-:W-:Y:S02]  /*fdc0*/  SHF.R.U32.HI R7, RZ, 0xf, R7 ;  /* 0x0000000fff077819 */ /* 0x000fe40000011607 */
[----:B------:R-:W-:Y:S02]  /*fdd0*/  @!P0 PRMT R89, R45, 0x7610, R89 ;  /* 0x000076102d598816 */ /* 0x000fe40000000059 */
[----:B------:R-:W-:Y:S02]  /*fde0*/  LOP3.LUT R54, R5, 0x1f001f, RZ, 0xc0, !PT ;  /* 0x001f001f05367812 */ /* 0x000fe400078ec0ff */
[----:B------:R-:W-:-:S02]  /*fdf0*/  SHF.R.U32.HI R52, RZ, 0xa, R5 ;  /* 0x0000000aff347819 */ /* 0x000fc40000011605 */
[----:B------:R-:W-:Y:S02]  /*fe00*/  LOP3.LUT R43, R5, 0x3e003e0, RZ, 0xc0, !PT ;  /* 0x03e003e0052b7812 */ /* 0x000fe400078ec0ff */
[C---:B------:R-:W-:Y:S02]  /*fe10*/  LOP3.LUT R56, R6.reuse, 0x1f001f, RZ, 0xc0, !PT ;  /* 0x001f001f06387812 */ /* 0x040fe400078ec0ff */
[----:B------:R-:W-:Y:S02]  /*fe20*/  SHF.R.U32.HI R63, RZ, 0xa, R6 ;  /* 0x0000000aff3f7819 */ /* 0x000fe40000011606 */
[----:B------:R-:W-:Y:S02]  /*fe30*/  LOP3.LUT R22, R6, 0x3e003e0, RZ, 0xc0, !PT ;  /* 0x03e003e006167812 */ /* 0x000fe400078ec0ff */
[----:B----4-:R-:W-:Y:S02]  /*fe40*/  LOP3.LUT R57, R26, 0x1f001f, RZ, 0xc0, !PT ;  /* 0x001f001f1a397812 */ /* 0x010fe400078ec0ff */
[----:B------:R-:W-:-:S02]  /*fe50*/  SHF.R.U32.HI R62, RZ, 0xa, R26 ;  /* 0x0000000aff3e7819 */ /* 0x000fc4000001161a */
[----:B------:R-:W-:Y:S02]  /*fe60*/  LOP3.LUT R4, R26, 0x3e003e0, RZ, 0xc0, !PT ;  /* 0x03e003e01a047812 */ /* 0x000fe400078ec0ff */
[C---:B------:R-:W-:Y:S02]  /*fe70*/  LOP3.LUT R49, R24.reuse, 0x1f001f, RZ, 0xc0, !PT ;  /* 0x001f001f18317812 */ /* 0x040fe400078ec0ff */
[--C-:B------:R-:W-:Y:S02]  /*fe80*/  SHF.R.U32.HI R48, RZ, 0xa, R24.reuse ;  /* 0x0000000aff307819 */ /* 0x100fe40000011618 */
[----:B-1----:R-:W-:Y:S02]  /*fe90*/  LOP3.LUT R2, R24, 0x3e003e0, RZ, 0xc0, !PT ;  /* 0x03e003e018027812 */ /* 0x002fe400078ec0ff */
[----:B------:R-:W-:Y:S02]  /*fea0*/  SHF.R.U32.HI R5, RZ, 0xe, R24 ;  /* 0x0000000eff057819 */ /* 0x000fe40000011618 */
[----:B------:R-:W-:-:S02]  /*feb0*/  SHF.R.U32.HI R6, RZ, 0xe, R25 ;  /* 0x0000000eff067819 */ /* 0x000fc40000011619 */
[----:B------:R-:W-:Y:S02]  /*fec0*/  SHF.R.U32.HI R26, RZ, 0xe, R26 ;  /* 0x0000000eff1a7819 */ /* 0x000fe4000001161a */
[----:B------:R-:W-:Y:S02]  /*fed0*/  LOP3.LUT R8, R8, 0x10001, RZ, 0xc0, !PT ;  /* 0x0001000108087812 */ /* 0x000fe400078ec0ff */
[----:B------:R-:W-:Y:S02]  /*fee0*/  LOP3.LUT R21, R21, 0x10001, RZ, 0xc0, !PT ;  /* 0x0001000115157812 */ /* 0x000fe400078ec0ff */
[----:B------:R-:W-:Y:S02]  /*fef0*/  LOP3.LUT R23, R23, 0x10001, RZ, 0xc0, !PT ;  /* 0x0001000117177812 */ /* 0x000fe400078ec0ff */
[----:B------:R-:W-:Y:S02]  /*ff00*/  SHF.R.U32.HI R24, RZ, 0xe, R27 ;  /* 0x0000000eff187819 */ /* 0x000fe4000001161b */
[----:B------:R-:W-:-:S02]  /*ff10*/  LOP3.LUT R7, R7, 0x10001, RZ, 0xc0, !PT ;  /* 0x0001000107077812 */ /* 0x000fc400078ec0ff */
[----:B------:R-:W-:Y:S02]  /*ff20*/  @!P0 PRMT R89, R89, 0x7610, R45 ;  /* 0x0000761059598816 */ /* 0x000fe4000000002d */
[C---:B------:R-:W-:Y:S02]  /*ff30*/  LOP3.LUT R40, R28.reuse, 0x1f001f, RZ, 0xc0, !PT ;  /* 0x001f001f1c287812 */ /* 0x040fe400078ec0ff */
[----:B------:R-:W-:Y:S02]  /*ff40*/  SHF.R.U32.HI R45, RZ, 0xa, R28 ;  /* 0x0000000aff2d7819 */ /* 0x000fe4000001161c */
[----:B------:R-:W-:Y:S02]  /*ff50*/  LOP3.LUT R58, R28, 0x3e003e0, RZ, 0xc0, !PT ;  /* 0x03e003e01c3a7812 */ /* 0x000fe400078ec0ff */
[----:B------:R-:W-:Y:S02]  /*ff60*/  LOP3.LUT R50, R29, 0x1f001f, RZ, 0xc0, !PT ;  /* 0x001f001f1d327812 */ /* 0x000fe400078ec0ff */
[----:B------:R-:W-:-:S02]  /*ff70*/  SHF.R.U32.HI R51, RZ, 0xa, R29 ;  /* 0x0000000aff337819 */ /* 0x000fc4000001161d */
[----:B------:R-:W-:Y:S02]  /*ff80*/  LOP3.LUT R60, R29, 0x3e003e0, RZ, 0xc0, !PT ;  /* 0x03e003e01d3c7812 */ /* 0x000fe400078ec0ff */
[C---:B------:R-:W-:Y:S02]  /*ff90*/  LOP3.LUT R66, R30.reuse, 0x1f001f, RZ, 0xc0, !PT ;  /* 0x001f001f1e427812 */ /* 0x040fe400078ec0ff */
[----:B------:R-:W-:Y:S02]  /*ffa0*/  SHF.R.U32.HI R61, RZ, 0xa, R30 ;  /* 0x0000000aff3d7819 */ /* 0x000fe4000001161e */
[----:B------:R-:W-:Y:S02]  /*ffb0*/  LOP3.LUT R59, R30, 0x3e003e0, RZ, 0xc0, !PT ;  /* 0x03e003e01e3b7812 */ /* 0x000fe400078ec0ff */
[----:B------:R-:W-:Y:S02]  /*ffc0*/  LOP3.LUT R5, R8, 0x20002, R5, 0xf8, !PT ;  /* 0x0002000208057812 */ /* 0x000fe400078ef805 */
[----:B------:R-:W-:-:S02]  /*ffd0*/  LOP3.LUT R6, R21, 0x20002, R6, 0xf8, !PT ;  /* 0x0002000215067812 */ /* 0x000fc400078ef806 */
[----:B------:R-:W-:Y:S02]  /*ffe0*/  LOP3.LUT R23, R23, 0x20002, R26, 0xf8, !PT ;  /* 0x0002000217177812 */ /* 0x000fe400078ef81a */
[----:B------:R-:W-:Y:S02]  /*fff0*/  SHF.R.U32.HI R28, RZ, 0xd, R28 ;  /* 0x0000000dff1c7819 */ /* 0x000fe4000001161c */
[----:B------:R-:W-:Y:S02]  /*10000*/  SHF.R.U32.HI R29, RZ, 0xd, R29 ;  /* 0x0000000dff1d7819 */ /* 0x000fe4000001161d */
[----:B------:R-:W-:Y:S02]  /*10010*/  SHF.R.U32.HI R30, RZ, 0xd, R30 ;  /* 0x0000000dff1e7819 */ /* 0x000fe4000001161e */
[----:B------:R-:W-:Y:S02]  /*10020*/  LOP3.LUT R81, R31, 0x1f001f, RZ, 0xc0, !PT ;  /* 0x001f001f1f517812 */ /* 0x000fe400078ec0ff */
[----:B------:R-:W-:-:S02]  /*10030*/  SHF.R.U32.HI R77, RZ, 0xa, R31 ;  /* 0x0000000aff4d7819 */ /* 0x000fc4000001161f */
[----:B------:R-:W-:Y:S02]  /*10040*/  LOP3.LUT R64, R31, 0x3e003e0, RZ, 0xc0, !PT ;  /* 0x03e003e01f407812 */ /* 0x000fe400078ec0ff */
[----:B------:R-:W-:Y:S02]  /*10050*/  LOP3.LUT R26, R7, 0x20002, R24, 0xf8, !PT ;  /* 0x00020002071a7812 */ /* 0x000fe400078ef818 */
[----:B------:R-:W-:Y:S02]  /*10060*/  SHF.R.U32.HI R31, RZ, 0xd, R31 ;  /* 0x0000000dff1f7819 */ /* 0x000fe4000001161f */
[----:B------:R-:W-:Y:S02]  /*10070*/  LOP3.LUT R28, R5, 0x40004, R28, 0xf8, !PT ;  /* 0x00040004051c7812 */ /* 0x000fe400078ef81c */
[----:B------:R-:W-:Y:S02]  /*10080*/  LOP3.LUT R8, R6, 0x40004, R29, 0xf8, !PT ;  /* 0x0004000406087812 */ /* 0x000fe400078ef81d */
[----:B------:R-:W-:-:S02]  /*10090*/  LOP3.LUT R24, R23, 0x40004, R30, 0xf8, !PT ;  /* 0x0004000417187812 */ /* 0x000fc400078ef81e */
        /* <DEDUP_REMOVED lines=17> */
[----:B------:R-:W-:Y:S01]  /*101b0*/  LOP3.LUT R46, R46, 0x1f001f, RZ, 0xc0, !PT ;  /* 0x001f001f2e2e7812 */ /* 0x000fe200078ec0ff */
[----:B-----5:R-:W-:Y:S01]  /*101c0*/  @!P0 IMAD.IADD R91, R3, 0x1, R94 ;  /* 0x00000001035b8824 */ /* 0x020fe200078e025e */
[----:B------:R-:W-:-:S02]  /*101d0*/  LOP3.LUT R6, R28, 0x80008, R5, 0xf8, !PT ;  /* 0x000800081c067812 */ /* 0x000fc400078ef805 */
[----:B------:R-:W-:Y:S02]  /*101e0*/  LOP3.LUT R68, R8, 0x80008, R7, 0xf8, !PT ;  /* 0x0008000808447812 */ /* 0x000fe400078ef807 */
[----:B------:R-:W-:Y:S02]  /*101f0*/  LOP3.LUT R75, R24, 0x80008, R21, 0xf8, !PT ;  /* 0x00080008184b7812 */ /* 0x000fe400078ef815 */
[----:B------:R-:W-:Y:S02]  /*10200*/  LOP3.LUT R82, R26, 0x80008, R35, 0xf8, !PT ;  /* 0x000800081a527812 */ /* 0x000fe400078ef823 */
[C---:B------:R-:W-:Y:S02]  /*10210*/  LOP3.LUT R8, R36.reuse, 0x1f001f, RZ, 0xc0, !PT ;  /* 0x001f001f24087812 */ /* 0x040fe400078ec0ff */
[----:B------:R-:W-:Y:S02]  /*10220*/  SHF.R.U32.HI R21, RZ, 0xa, R36 ;  /* 0x0000000aff157819 */ /* 0x000fe40000011624 */
[----:B------:R-:W-:-:S02]  /*10230*/  LOP3.LUT R35, R36, 0x3e003e0, RZ, 0xc0, !PT ;  /* 0x03e003e024237812 */ /* 0x000fc400078ec0ff */
[----:B------:R-:W-:Y:S02]  /*10240*/  SHF.R.U32.HI R5, RZ, 0xb, R36 ;  /* 0x0000000bff057819 */ /* 0x000fe40000011624 */
[C---:B------:R-:W-:Y:S02]  /*10250*/  LOP3.LUT R55, R25.reuse, 0x1f001f, RZ, 0xc0, !PT ;  /* 0x001f001f19377812 */ /* 0x040fe400078ec0ff */
[----:B------:R-:W-:Y:S02]  /*10260*/  SHF.R.U32.HI R53, RZ, 0xa, R25 ;  /* 0x0000000aff357819 */ /* 0x000fe40000011619 */
[----:B------:R-:W-:Y:S02]  /*10270*/  LOP3.LUT R3, R25, 0x3e003e0, RZ, 0xc0, !PT ;  /* 0x03e003e019037812 */ /* 0x000fe400078ec0ff */
[----:B------:R-:W-:Y:S02]  /*10280*/  LOP3.LUT R23, R37, 0x1f001f, RZ, 0xc0, !PT ;  /* 0x001f001f25177812 */ /* 0x000fe400078ec0ff */
[----:B------:R-:W-:-:S02]  /*10290*/  SHF.R.U32.HI R24, RZ, 0xa, R37 ;  /* 0x0000000aff187819 */ /* 0x000fc40000011625 */
[----:B------:R-:W-:Y:S02]  /*102a0*/  LOP3.LUT R36, R37, 0x3e003e0, RZ, 0xc0, !PT ;  /* 0x03e003e025247812 */ /* 0x000fe400078ec0ff */
[----:B------:R-:W-:Y:S02]  /*102b0*/  SHF.R.U32.HI R7, RZ, 0xb, R37 ;  /* 0x0000000bff077819 */ /* 0x000fe40000011625 */
[C---:B------:R-:W-:Y:S02]  /*102c0*/  LOP3.LUT R70, R27.reuse, 0x1f001f, RZ, 0xc0, !PT ;  /* 0x001f001f1b467812 */ /* 0x040fe400078ec0ff */
[----:B------:R-:W-:Y:S02]  /*102d0*/  SHF.R.U32.HI R73, RZ, 0xa, R27 ;  /* 0x0000000aff497819 */ /* 0x000fe4000001161b */
[----:B------:R-:W-:Y:S02]  /*102e0*/  LOP3.LUT R41, R27, 0x3e003e0, RZ, 0xc0, !PT ;  /* 0x03e003e01b297812 */ /* 0x000fe400078ec0ff */
[----:B------:R-:W-:-:S02]  /*102f0*/  LOP3.LUT R25, R38, 0x1f001f, RZ, 0xc0, !PT ;  /* 0x001f001f26197812 */ /* 0x000fc400078ec0ff */
[--C-:B------:R-:W-:Y:S02]  /*10300*/  SHF.R.U32.HI R26, RZ, 0xa, R38.reuse ;  /* 0x0000000aff1a7819 */ /* 0x100fe40000011626 */
[----:B------:R-:W-:Y:S02]  /*10310*/  LOP3.LUT R37, R38, 0x3e003e0, RZ, 0xc0, !PT ;  /* 0x03e003e026257812 */ /* 0x000fe400078ec0ff */
[----:B------:R-:W-:Y:S02]  /*10320*/  SHF.R.U32.HI R72, RZ, 0xb, R38 ;  /* 0x0000000bff487819 */ /* 0x000fe40000011626 */
[----:B------:R-:W-:Y:S02]  /*10330*/  LOP3.LUT R43, R43, 0x64006400, RZ, 0xfc, !PT ;  /* 0x640064002b2b7812 */ /* 0x000fe400078efcff */
[----:B------:R-:W-:Y:S02]  /*10340*/  LOP3.LUT R46, R46, 0x64006400, RZ, 0xfc, !PT ;  /* 0x640064002e2e7812 */ /* 0x000fe400078efcff */
[----:B------:R-:W-:-:S02]  /*10350*/  LOP3.LUT R38, R39, 0x3e003e0, RZ, 0xc0, !PT ;  /* 0x03e003e027267812 */ /* 0x000fc400078ec0ff */
[----:B------:R-:W-:Y:S02]  /*10360*/  LOP3.LUT R27, R39, 0x1f001f, RZ, 0xc0, !PT ;  /* 0x001f001f271b7812 */ /* 0x000fe400078ec0ff */
[--C-:B------:R-:W-:Y:S02]  /*10370*/  SHF.R.U32.HI R28, RZ, 0xa, R39.reuse ;  /* 0x0000000aff1c7819 */ /* 0x100fe40000011627 */
[----:B------:R-:W-:Y:S02]  /*10380*/  SHF.R.U32.HI R39, RZ, 0xb, R39 ;  /* 0x0000000bff277819 */ /* 0x000fe40000011627 */
[----:B------:R-:W-:Y:S01]  /*10390*/  LOP3.LUT R51, R51, 0x1f001f, RZ, 0xc0, !PT ;  /* 0x001f001f33337812 */ /* 0x000fe200078ec0ff */
[----:B------:R-:W-:Y:S01]  /*103a0*/  HFMA2 R83, R43, R0.H0_H0, -48, -48 ;  /* 0xd200d2002b537431 */ /* 0x000fe20000040000 */
[----:B------:R-:W-:Y:S01]  /*103b0*/  LOP3.LUT R37, R37, 0x64006400, RZ, 0xfc, !PT ;  /* 0x6400640025257812 */ /* 0x000fe200078efcff */
[----:B------:R-:W-:Y:S01]  /*103c0*/  HADD2 R86, R46, -1040, -1040 ;  /* 0xe410e4102e567430 */ /* 0x000fe20000000000 */
[----:B------:R-:W-:-:S02]  /*103d0*/  LOP3.LUT R79, R22, 0x64006400, RZ, 0xfc, !PT ;  /* 0x64006400164f7812 */ /* 0x000fc400078efcff */
[----:B------:R-:W-:Y:S02]  /*103e0*/  LOP3.LUT R35, R35, 0x64006400, RZ, 0xfc, !PT ;  /* 0x6400640023237812 */ /* 0x000fe400078efcff */
[----:B------:R-:W-:Y:S02]  /*103f0*/  LOP3.LUT R63, R63, 0x1f001f, RZ, 0xc0, !PT ;  /* 0x001f001f3f3f7812 */ /* 0x000fe400078ec0ff */
[----:B------:R-:W-:Y:S02]  /*10400*/  LOP3.LUT R22, R82, 0x100010, R39, 0xf8, !PT ;  /* 0x0010001052167812 */ /* 0x000fe400078ef827 */
        /* <DEDUP_REMOVED lines=8> */
[----:B------:R-:W-:Y:S01]  /*10490*/  HFMA2 R2, R37, R0.H0_H0, -48, -48 ;  /* 0xd200d20025027431 */ /* 0x000fe20000040000 */
[----:B------:R-:W-:-:S02]  /*104a0*/  LOP3.LUT R3, R58, 0x64006400, RZ, 0xfc, !PT ;  /* 0x640064003a037812 */ /* 0x000fc400078efcff */
[----:B------:R-:W-:Y:S02]  /*104b0*/  LOP3.LUT R85, R60, 0x64006400, RZ, 0xfc, !PT ;  /* 0x640064003c557812 */ /* 0x000fe400078efcff */
[----:B------:R-:W-:Y:S02]  /*104c0*/  LOP3.LUT R56, R56, 0x64006400, RZ, 0xfc, !PT ;  /* 0x6400640038387812 */ /* 0x000fe400078efcff */
[----:B------:R-:W-:Y:S01]  /*104d0*/  LOP3.LUT R33, R67, 0x1f001f, RZ, 0xc0, !PT ;  /* 0x001f001f43217812 */ /* 0x000fe200078ec0ff */
[----:B------:R-:W-:Y:S01]  /*104e0*/  HFMA2 R4, R35, R0.H0_H0, -48, -48 ;  /* 0xd200d20023047431 */ /* 0x000fe20000040000 */
[----:B------:R-:W-:Y:S02]  /*104f0*/  LOP3.LUT R5, R6, 0x100010, R5, 0xf8, !PT ;  /* 0x0010001006057812 */ /* 0x000fe400078ef805 */
[----:B------:R-:W-:Y:S02]  /*10500*/  ISETP.NE.AND P0, PT, R96, RZ, PT ;  /* 0x000000ff6000720c */ /* 0x000fe40003f05270 */
[----:B------:R-:W-:-:S02]  /*10510*/  LOP3.LUT R52, R52, 0x1f001f, RZ, 0xc0, !PT ;  /* 0x001f001f34347812 */ /* 0x000fc400078ec0ff */
[----:B------:R-:W-:Y:S01]  /*10520*/  LOP3.LUT R63, R63, 0x64006400, RZ, 0xfc, !PT ;  /* 0x640064003f3f7812 */ /* 0x000fe200078efcff */
[-C--:B------:R-:W-:Y:S01]  /*10530*/  HFMA2 R60, R41, R0.reuse.H0_H0, -48, -48 ;  /* 0xd200d200293c7431 */ /* 0x080fe20000040000 */
[----:B------:R-:W-:Y:S01]  /*10540*/  LOP3.LUT R6, R68, 0x100010, R7, 0xf8, !PT ;  /* 0x0010001044067812 */ /* 0x000fe200078ef807 */
[-C--:B------:R-:W-:Y:S01]  /*10550*/  HFMA2 R68, R43, R0.reuse.H0_H0, -48, -48 ;  /* 0xd200d2002b447431 */ /* 0x080fe20000040000 */
[----:B------:R-:W-:Y:S01]  /*10560*/  LOP3.LUT R107, R64, 0x64006400, RZ, 0xfc, !PT ;  /* 0x64006400406b7812 */ /* 0x000fe200078efcff */
[----:B------:R-:W-:Y:S01]  /*10570*/  HFMA2 R64, R101, R0.H0_H0, -48, -48 ;  /* 0xd200d20065407431 */ /* 0x000fe20000040000 */
[----:B------:R-:W-:Y:S02]  /*10580*/  LOP3.LUT R62, R62, 0x64006400, RZ, 0xfc, !PT ;  /* 0x640064003e3e7812 */ /* 0x000fe400078efcff */
[----:B------:R-:W-:Y:S01]  /*10590*/  LOP3.LUT R37, R81, 0x64006400, RZ, 0xfc, !PT ;  /* 0x6400640051257812 */ /* 0x000fe200078efcff */
[----:B------:R-:W-:Y:S01]  /*105a0*/  HADD2 R81, R55, -1040, -1040 ;  /* 0xe410e41037517430 */ /* 0x000fe20000000000 */
[----:B------:R-:W-:-:S02]  /*105b0*/  LOP3.LUT R34, R34, 0x1f001f, RZ, 0xc0, !PT ;  /* 0x001f001f22227812 */ /* 0x000fc400078ec0ff */
[----:B------:R-:W-:Y:S01]  /*105c0*/  LOP3.LUT R7, R75, 0x100010, R72, 0xf8, !PT ;  /* 0x001000104b077812 */ /* 0x000fe200078ef848 */
[-C--:B------:R-:W-:Y:S01]  /*105d0*/  HFMA2 R72, R39, R0.reuse.H0_H0, -48, -48 ;  /* 0xd200d20027487431 */ /* 0x080fe20000040000 */
[----:B------:R-:W-:Y:S02]  /*105e0*/  LOP3.LUT R70, R70, 0x64006400, RZ, 0xfc, !PT ;  /* 0x6400640046467812 */ /* 0x000fe400078efcff */
        /* <DEDUP_REMOVED lines=12> */
[----:B------:R-:W-:Y:S01]  /*106b0*/  HADD2 R78, R63, -1040, -1040 ;  /* 0xe410e4103f4e7430 */ /* 0x000fe20000000000 */
        /* <DEDUP_REMOVED lines=13> */
[----:B------:R-:W-:Y:S01]  /*10790*/  LOP3.LUT R36, R73, 0x64006400, RZ, 0xfc, !PT ;  /* 0x6400640049247812 */ /* 0x000fe200078efcff */
[----:B------:R-:W-:Y:S01]  /*107a0*/  HADD2 R73, R70, -1040, -1040 ;  /* 0xe410e41046497430 */ /* 0x000fe20000000000 */
        /* <DEDUP_REMOVED lines=10> */
[----:B------:R-:W-:Y:S02]  /*10850*/  LOP3.LUT R87, R42, 0x64006400, RZ, 0xfc, !PT ;  /* 0x640064002a577812 */ /* 0x000fe400078efcff */
[----:B------:R-:W-:-:S02]  /*10860*/  LOP3.LUT R75, R44, 0x64006400, RZ, 0xfc, !PT ;  /* 0x640064002c4b7812 */ /* 0x000fc400078efcff */
[----:B------:R-:W-:Y:S02]  /*10870*/  LOP3.LUT R59, R59, 0x64006400, RZ, 0xfc, !PT ;  /* 0x640064003b3b7812 */ /* 0x000fe400078efcff */
[----:B------:R-:W-:Y:S01]  /*10880*/  LOP3.LUT R25, R6, 0x64006400, RZ, 0xfc, !PT ;  /* 0x6400640006197812 */ /* 0x000fe200078efcff */
[----:B------:R-:W-:Y:S01]  /*10890*/  HADD2 R88, R47, -1040, -1040 ;  /* 0xe410e4102f587430 */ /* 0x000fe20000000000 */
[----:B------:R-:W-:Y:S01]  /*108a0*/  LOP3.LUT R35, R27, 0x64006400, RZ, 0xfc, !PT ;  /* 0x640064001b237812 */ /* 0x000fe200078efcff */
[----:B------:R-:W-:Y:S01]  /*108b0*/  HADD2 R82, R52, -1040, -1040 ;  /* 0xe410e41034527430 */ /* 0x000fe20000000000 */
        /* <DEDUP_REMOVED lines=24> */
[-C--:B------:R-:W-:Y:S02]  /*10a40*/  HFMA2 R87, R87, R0.reuse.H0_H0, -48, -48 ;  /* 0xd200d20057577431 */ /* 0x080fe40000040000 */
[-C--:B------:R-:W-:Y:S02]  /*10a50*/  HFMA2 R79, R79, R0.reuse.H0_H0, -48, -48 ;  /* 0xd200d2004f4f7431 */ /* 0x080fe40000040000 */
[-C--:B------:R-:W-:Y:S02]  /*10a60*/  HFMA2 R75, R75, R0.reuse.H0_H0, -48, -48 ;  /* 0xd200d2004b4b7431 */ /* 0x080fe40000040000 */
[-C--:B------:R-:W-:Y:S02]  /*10a70*/  HFMA2 R59, R59, R0.reuse.H0_H0, -48, -48 ;  /* 0xd200d2003b3b7431 */ /* 0x080fe40000040000 */
[-C--:B------:R-:W-:Y:S02]  /*10a80*/  HFMA2 R58, R107, R0.reuse.H0_H0, -48, -48 ;  /* 0xd200d2006b3a7431 */ /* 0x080fe40000040000 */
[----:B------:R-:W-:-:S02]  /*10a90*/  HFMA2 R41, R41, R0.H0_H0, -48, -48 ;  /* 0xd200d20029297431 */ /* 0x000fc40000040000 */
[-C--:B------:R-:W-:Y:S02]  /*10aa0*/  HFMA2 R42, R39, R0.reuse.H0_H0, -48, -48 ;  /* 0xd200d200272a7431 */ /* 0x080fe40000040000 */
[-C--:B------:R-:W-:Y:S02]  /*10ab0*/  HFMA2 R43, R43, R0.reuse.H0_H0, -48, -48 ;  /* 0xd200d2002b2b7431 */ /* 0x080fe40000040000 */
[-C--:B------:R-:W-:Y:S02]  /*10ac0*/  HFMA2 R44, R101, R0.reuse.H0_H0, -48, -48 ;  /* 0xd200d200652c7431 */ /* 0x080fe40000040000 */
[-C--:B------:R-:W-:Y:S02]  /*10ad0*/  HFMA2 R3, R3, R0.reuse.H0_H0, -48, -48 ;  /* 0xd200d20003037431 */ /* 0x080fe40000040000 */
[----:B------:R-:W-:Y:S02]  /*10ae0*/  HADD2 R24, R25, -1040, -1040 ;  /* 0xe410e41019187430 */ /* 0x000fe40000000000 */
[----:B------:R-:W-:-:S02]  /*10af0*/  HFMA2 R0, R85, R0.H0_H0, -48, -48 ;  /* 0xd200d20055007431 */ /* 0x000fc40000040000 */
        /* <DEDUP_REMOVED lines=108> */
.L_x_1817:
        /* <DEDUP_REMOVED lines=77> */
.L_x_1818:
        /* <DEDUP_REMOVED lines=77> */
.L_x_1819:
        /* <DEDUP_REMOVED lines=77> */
.L_x_1820:
[----:B------:R-:W0:Y:S01]  /*12030*/  LDS.128 R36, [UR4+0x200] ;  /* 0x00020004ff247984 */ /* 0x000e220008000c00 */
[----:B------:R-:W-:Y:S01]  /*12040*/  IMAD.WIDE R100, R103, 0x4, R104 ;  /* 0x0000000467647825 */ /* 0x000fe200078e0268 */
[----:B------:R-:W-:Y:S02]  /*12050*/  IADD3 R94, R94, 0x20, RZ ;  /* 0x000000205e5e7810 */ /* 0x000fe40007ffe0ff */
[----:B------:R-:W1:Y:S01]  /*12060*/  LDS.128 R32, [UR4+0x210] ;  /* 0x00021004ff207984 */ /* 0x000e620008000c00 */
[----:B------:R-:W-:Y:S01]  /*12070*/  IMAD.MOV.U32 R103, RZ, RZ, R5 ;  /* 0x000000ffff677224 */ /* 0x000fe200078e0005 */
[C---:B------:R-:W-:Y:S01]  /*12080*/  ISETP.GE.AND P0, PT, R94.reuse, c[0x0][0x1b0], PT ;  /* 0x00006c005e007a0c */ /* 0x040fe20003f06270 */
[----:B------:R-:W-:Y:S01]  /*12090*/  IMAD.MOV.U32 R107, RZ, RZ, R7 ;  /* 0x000000ffff6b7224 */ /* 0x000fe200078e0007 */
[----:B------:R-:W-:Y:S01]  /*120a0*/  ISETP.LT.AND P1, PT, R94, R99, PT ;  /* 0x000000635e00720c */ /* 0x000fe20003f21270 */
[----:B------:R-:W-:-:S02]  /*120b0*/  IMAD.MOV.U32 R105, RZ, RZ, R6 ;  /* 0x000000ffff697224 */ /* 0x000fc400078e0006 */
        /* <DEDUP_REMOVED lines=14> */
[----:B-1----:R-:W-:Y:S01]  /*121a0*/  HFMA2 R37, R68, R32, R37 ;  /* 0x0000002044257231 */ /* 0x002fe20000000025 */
        /* <DEDUP_REMOVED lines=46> */
[-C--:B------:R-:W-:Y:S01]  /*12490*/  HFMA2 R29, R23, R38.reuse, R29 ;  /* 0x00000026171d7231 */ /* 0x080fe2000000001d */
[----:B------:R-:W-:Y:S01]  /*124a0*/  HFMA2.MMA R28, R36, R37, R28 ;  /* 0x00000025241c7235 */ /* 0x000fe2000000001c */
[----:B------:R-:W-:Y:S01]  /*124b0*/  IMAD.MOV.U32 R37, RZ, RZ, R25 ;  /* 0x000000ffff257224 */ /* 0x000fe200078e0019 */
[----:B------:R-:W-:-:S04]  /*124c0*/  HFMA2 R31, R109, R38, R31 ;  /* 0x000000266d1f7231 */ /* 0x000fc8000000001f */
[-C--:B------:R-:W-:Y:S01]  /*124d0*/  HFMA2.MMA R28, R21, R38.reuse, R28 ;  /* 0x00000026151c7235 */ /* 0x080fe2000000001c */
[-C--:B------:R-:W-:Y:S01]  /*124e0*/  HFMA2 R31, R40, R39.reuse, R31 ;  /* 0x00000027281f7231 */ /* 0x080fe2000000001f */
[----:B------:R-:W-:Y:S01]  /*124f0*/  HFMA2.MMA R30, R37, R38, R98 ;  /* 0x00000026251e7235 */ /* 0x000fe20000000062 */
[----:B------:R-:W-:Y:S02]  /*12500*/  IMAD.MOV.U32 R38, RZ, RZ, R24 ;  /* 0x000000ffff267224 */ /* 0x000fe400078e0018 */
[----:B------:R-:W-:Y:S01]  /*12510*/  IMAD.MOV.U32 R98, RZ, RZ, R26 ;  /* 0x000000ffff627224 */ /* 0x000fe200078e001a */
[-C--:B------:R-:W-:Y:S01]  /*12520*/  HFMA2.MMA R28, R22, R39.reuse, R28 ;  /* 0x00000027161c7235 */ /* 0x080fe2000000001c */
[----:B------:R-:W2:Y:S01]  /*12530*/  LDS.128 R24, [UR4+0x2a0] ;  /* 0x0002a004ff187984 */ /* 0x000ea20008000c00 */
[----:B------:R-:W-:Y:S02]  /*12540*/  HFMA2 R29, R38, R39, R29 ;  /* 0x00000027261d7231 */ /* 0x000fe4000000001d */
[----:B------:R-:W-:Y:S01]  /*12550*/  HADD2 R106, R31.H0_H0, R31.H1_H1 ;  /* 0x3000001f1f6a7230 */ /* 0x000fe20000000800 */
[----:B------:R-:W-:Y:S01]  /*12560*/  HFMA2.MMA R30, R98, R39, R30 ;  /* 0x00000027621e7235 */ /* 0x000fe2000000001e */
[----:B------:R-:W-:-:S04]  /*12570*/  HADD2 R102, R29.H0_H0, R29.H1_H1 ;  /* 0x3000001d1d667230 */ /* 0x000fc80000000800 */
        /* <DEDUP_REMOVED lines=14> */
[----:B------:R-:W-:Y:S01]  /*12660*/  HADD2 R104, R30.H0_H0, R30.H1_H1 ;  /* 0x3000001e1e687230 */ /* 0x000fe20000000800 */
[----:B------:R-:W-:Y:S01]  /*12670*/  HFMA2.MMA R80, R78, R34, R80 ;  /* 0x000000224e507235 */ /* 0x000fe20000000050 */
[-C--:B------:R-:W-:Y:S01]  /*12680*/  HFMA2 R34, R81, R35.reuse, R84 ;  /* 0x0000002351227231 */ /* 0x080fe20000000054 */
[----:B------:R-:W0:Y:S01]  /*12690*/  LDS.128 R28, [UR4+0x2b0] ;  /* 0x0002b004ff1c7984 */ /* 0x000e220008000c00 */
[----:B------:R-:W-:Y:S01]  /*126a0*/  HFMA2 R74, R73, R35, R74 ;  /* 0x00000023494a7231 */ /* 0x000fe2000000004a */
        /* <DEDUP_REMOVED lines=30> */
[----:B------:R-:W-:-:S03]  /*12890*/  HFMA2 R11, R104, R89, R11 ;  /* 0x00000059680b7231 */ /* 0x000fc6000000000b */
[-C--:B------:R-:W-:Y:S02]  /*128a0*/  HFMA2.MMA R35, R49, R25.reuse, R35 ;  /* 0x0000001931237235 */ /* 0x080fe40000000023 */
[----:B------:R-:W-:Y:S01]  /*128b0*/  HFMA2.MMA R32, R51, R25, R32 ;  /* 0x0000001933207235 */ /* 0x000fe20000000020 */
[-C--:B0-----:R-:W-:Y:S02]  /*128c0*/  HFMA2 R33, R105, R28.reuse, R33 ;  /* 0x0000001c69217231 */ /* 0x081fe40000000021 */
        /* <DEDUP_REMOVED lines=28> */
.L_x_1816:
[----:B------:R-:W-:-:S04]  /*12a90*/  ISETP.GE.AND P0, PT, R94, R99, PT ;  /* 0x000000635e00720c */ /* 0x000fc80003f06270 */
[----:B------:R-:W-:-:S13]  /*12aa0*/  ISETP.GE.OR P0, PT, R94, c[0x0][0x1b4], P0 ;  /* 0x00006d005e007a0c */ /* 0x000fda0000706670 */
[----:B------:R-:W-:Y:S05]  /*12ab0*/  @P0 BRA `(.L_x_1822) ;  /* 0x00008aa000000947 */ /* 0x000fea0003800000 */
[----:B------:R-:W-:Y:S02]  /*12ac0*/  UMOV UR5, UR4 ;  /* 0x0000000400057c82 */ /* 0x000fe40008000000 */
.L_x_1839:
[----:B------:R-:W-:Y:S01]  /*12ad0*/  ISETP.NE.AND P0, PT, R94, R91, PT ;  /* 0x0000005b5e00720c */ /* 0x000fe20003f05270 */
[----:B------:R-:W-:Y:S01]  /*12ae0*/  IMAD.MOV.U32 R21, RZ, RZ, c[0x0][0x18c] ;  /* 0x00006300ff157624 */ /* 0x000fe200078e00ff */
[----:B------:R-:W2:Y:S04]  /*12af0*/  LDG.E.128.CONSTANT R4, [R100.64] ;  /* 0x0000000664047981 */ /* 0x000ea8000c1e9d00 */
[----:B------:R-:W0:Y:S07]  /*12b00*/  LDS.64 R54, [UR5+0x200] ;  /* 0x00020005ff367984 */ /* 0x000e2e0008000a00 */
[----:B------:R-:W-:Y:S01]  /*12b10*/  @!P0 IADD3 R92, R92, 0x1, RZ ;  /* 0x000000015c5c8810 */ /* 0x000fe20007ffe0ff */
[----:B------:R-:W-:Y:S01]  /*12b20*/  @!P0 IMAD.MOV.U32 R23, RZ, RZ, 0x2 ;  /* 0x00000002ff178424 */ /* 0x000fe200078e00ff */
[----:B------:R-:W-:-:S03]  /*12b30*/  @!P0 LEA R22, R94, 0x1, 0x1 ;  /* 0x000000015e168811 */ /* 0x000fc600078e08ff */
[----:B------:R-:W-:Y:S02]  /*12b40*/  @!P0 IMAD R36, R92, 0x8, R1 ;  /* 0x000000085c248824 */ /* 0x000fe400078e0201 */
[----:B------:R-:W-:-:S04]  /*12b50*/  @!P0 IMAD.WIDE R22, R22, R23, c[0x0][0x198] ;  /* 0x0000660016168625 */ /* 0x000fc800078e0217 */
[----:B------:R-:W3:Y:S01]  /*12b60*/  @!P0 LDL.64 R36, [R36] ;  /* 0x0000000024248983 */ /* 0x000ee20000100a00 */
[----:B------:R-:W-:-:S03]  /*12b70*/  IMAD.WIDE R24, R21, 0x4, R100 ;  /* 0x0000000415187825 */ /* 0x000fc600078e0264 */
[----:B------:R0:W4:Y:S03]  /*12b80*/  @!P0 LDG.E.U16.CONSTANT R23, [R22.64] ;  /* 0x0000000616178981 */ /* 0x000126000c1e9500 */
[C---:B------:R-:W-:Y:S02]  /*12b90*/  IMAD.WIDE R28, R21.reuse, 0x4, R24 ;  /* 0x00000004151c7825 */ /* 0x040fe400078e0218 */
[----:B------:R-:W5:Y:S04]  /*12ba0*/  LDG.E.128.CONSTANT R24, [R24.64] ;  /* 0x0000000618187981 */ /* 0x000f68000c1e9d00 */
[----:B------:R-:W-:Y:S02]  /*12bb0*/  IMAD.WIDE R2, R21, 0x4, R28 ;  /* 0x0000000415027825 */ /* 0x000fe400078e021c */
[----:B------:R-:W5:Y:S04]  /*12bc0*/  LDG.E.128.CONSTANT R28, [R28.64] ;  /* 0x000000061c1c7981 */ /* 0x000f68000c1e9d00 */
[----:B------:R1:W5:Y:S01]  /*12bd0*/  LDG.E.128.CONSTANT R32, [R2.64] ;  /* 0x0000000602207981 */ /* 0x000362000c1e9d00 */
[----:B0-----:R-:W-:Y:S01]  /*12be0*/  HADD2.F32 R22, -RZ, R54.H0_H0 ;  /* 0x20000036ff167230 */ /* 0x001fe20000004100 */
[----:B------:R-:W-:Y:S01]  /*12bf0*/  IMAD.MOV.U32 R0, RZ, RZ, 0x2c00 ;  /* 0x00002c00ff007424 */ /* 0x000fe200078e00ff */
[----:B------:R-:W-:Y:S01]  /*12c00*/  HADD2.F32 R8, -RZ, R55.H1_H1 ;  /* 0x30000037ff087230 */ /* 0x000fe20000004100 */
[----:B------:R-:W-:-:S02]  /*12c10*/  ISETP.NE.AND P1, PT, R97, RZ, PT ;  /* 0x000000ff6100720c */ /* 0x000fc40003f25270 */
[----:B------:R-:W-:Y:S02]  /*12c20*/  ISETP.NE.AND P2, PT, R95, RZ, PT ;  /* 0x000000ff5f00720c */ /* 0x000fe40003f45270 */
[----:B------:R-:W-:Y:S02]  /*12c30*/  ISETP.NE.AND P3, PT, R93, RZ, PT ;  /* 0x000000ff5d00720c */ /* 0x000fe40003f65270 */
[----:B--2---:R-:W-:Y:S02]  /*12c40*/  LOP3.LUT R38, R4, 0xf000f0, RZ, 0xc0, !PT ;  /* 0x00f000f004267812 */ /* 0x004fe400078ec0ff */
[----:B------:R-:W-:Y:S02]  /*12c50*/  SHF.R.U32.HI R39, RZ, 0x8, R4 ;  /* 0x00000008ff277819 */ /* 0x000fe40000011604 */
[----:B------:R-:W-:Y:S02]  /*12c60*/  SHF.R.U32.HI R42, RZ, 0x8, R5 ;  /* 0x00000008ff2a7819 */ /* 0x000fe40000011605 */
[----:B------:R-:W-:-:S02]  /*12c70*/  LOP3.LUT R41, R5, 0xf000f0, RZ, 0xc0, !PT ;  /* 0x00f000f005297812 */ /* 0x000fc400078ec0ff */
[C---:B------:R-:W-:Y:S02]  /*12c80*/  LOP3.LUT R46, R6.reuse, 0xf000f0, RZ, 0xc0, !PT ;  /* 0x00f000f0062e7812 */ /* 0x040fe400078ec0ff */
[----:B------:R-:W-:Y:S02]  /*12c90*/  SHF.R.U32.HI R52, RZ, 0x8, R7 ;  /* 0x00000008ff347819 */ /* 0x000fe40000011607 */
[----:B------:R-:W-:Y:S02]  /*12ca0*/  LOP3.LUT R44, R6, 0xf000f, RZ, 0xc0, !PT ;  /* 0x000f000f062c7812 */ /* 0x000fe400078ec0ff */
[----:B------:R-:W-:Y:S02]  /*12cb0*/  SHF.R.U32.HI R47, RZ, 0x8, R6 ;  /* 0x00000008ff2f7819 */ /* 0x000fe40000011606 */
[----:B---3--:R-:W-:Y:S02]  /*12cc0*/  @!P0 PRMT R90, R36, 0x7610, R90 ;  /* 0x00007610245a8816 */ /* 0x008fe4000000005a */
[----:B------:R-:W-:Y:S01]  /*12cd0*/  @!P0 PRMT R89, R37, 0x7610, R89 ;  /* 0x0000761025598816 */ /* 0x000fe20000000059 */
[----:B----4-:R-:W-:Y:S01]  /*12ce0*/  @!P0 IMAD.IADD R91, R23, 0x1, R94 ;  /* 0x00000001175b8824 */ /* 0x010fe200078e025e */
[----:B------:R-:W-:-:S02]  /*12cf0*/  @!P0 PRMT R90, R90, 0x7610, R36 ;  /* 0x000076105a5a8816 */ /* 0x000fc40000000024 */
[----:B------:R-:W-:Y:S02]  /*12d00*/  @!P0 PRMT R89, R89, 0x7610, R37 ;  /* 0x0000761059598816 */ /* 0x000fe40000000025 */
[----:B------:R-:W-:Y:S02]  /*12d10*/  ISETP.NE.AND P0, PT, R96, RZ, PT ;  /* 0x000000ff6000720c */ /* 0x000fe40003f05270 */
[C---:B------:R-:W-:Y:S02]  /*12d20*/  LOP3.LUT R48, R7.reuse, 0xf000f, RZ, 0xc0, !PT ;  /* 0x000f000f07307812 */ /* 0x040fe400078ec0ff */
[----:B------:R-:W-:Y:S01]  /*12d30*/  LOP3.LUT R51, R7, 0xf000f0, RZ, 0xc0, !PT ;  /* 0x00f000f007337812 */ /* 0x000fe200078ec0ff */
[----:B------:R-:W-:Y:S01]  /*12d40*/  HADD2.F32 R23, -RZ, R54.H1_H1 ;  /* 0x30000036ff177230 */ /* 0x000fe20000004100 */
        /* <DEDUP_REMOVED lines=8> */
[----:B------:R-:W-:Y:S01]  /*12dd0*/  HADD2.F32 R36, -RZ, R55.H0_H0 ;  /* 0x20000037ff247230 */ /* 0x000fe20000004100 */
[----:B------:R-:W-:Y:S01]  /*12de0*/  LOP3.LUT R42, R42, 0xf000f0, RZ, 0xc0, !PT ;  /* 0x00f000f02a2a7812 */ /* 0x000fe200078ec0ff */
[----:B------:R-:W0:Y:S01]  /*12df0*/  LDS.64 R4, [UR5+0x280] ;  /* 0x00028005ff047984 */ /* 0x000e220008000a00 */
        /* <DEDUP_REMOVED lines=17> */
[-C--:B------:R-:W-:Y:S02]  /*12f10*/  HFMA2 R39, R43, R0.reuse.H0_H0, -72, -72 ;  /* 0xd480d4802b277431 */ /* 0x080fe40000040000 */
[-C--:B------:R-:W-:Y:S02]  /*12f20*/  HFMA2 R43, R49, R0.reuse.H0_H0, -72, -72 ;  /* 0xd480d480312b7431 */ /* 0x080fe40000040000 */
[----:B------:R-:W-:-:S02]  /*12f30*/  HFMA2 R42, R47, R0.H0_H0, -72, -72 ;  /* 0xd480d4802f2a7431 */ /* 0x000fc40000040000 */
[----:B------:R-:W-:Y:S02]  /*12f40*/  HADD2 R38, R37, -1032, -1032 ;  /* 0xe408e40825267430 */ /* 0x000fe40000000000 */
[----:B------:R-:W-:Y:S02]  /*12f50*/  HADD2 R41, R40, -1032, -1032 ;  /* 0xe408e40828297430 */ /* 0x000fe40000000000 */
[----:B------:R-:W-:Y:S02]  /*12f60*/  HADD2 R49, R50, -1032, -1032 ;  /* 0xe408e40832317430 */ /* 0x000fe40000000000 */
[-C--:B------:R-:W-:Y:S02]  /*12f70*/  HFMA2 R47, R51, R0.reuse.H0_H0, -72, -72 ;  /* 0xd480d480332f7431 */ /* 0x080fe40000040000 */
[----:B------:R-:W-:Y:S02]  /*12f80*/  HFMA2 R37, R7, R0.H0_H0, -72, -72 ;  /* 0xd480d48007257431 */ /* 0x000fe40000040000 */
[----:B------:R-:W-:-:S02]  /*12f90*/  HADD2 R45, R45, -1032, -1032 ;  /* 0xe408e4082d2d7430 */ /* 0x000fc40000000000 */
[-C--:B------:R-:W-:Y:S02]  /*12fa0*/  HFMA2 R46, R55, R0.reuse.H0_H0, -72, -72 ;  /* 0xd480d480372e7431 */ /* 0x080fe40000040000 */
[----:B------:R-:W-:Y:S02]  /*12fb0*/  HADD2 R40, R6, -1032, -1032 ;  /* 0xe408e40806287430 */ /* 0x000fe40000000000 */
[----:B------:R-:W-:Y:S02]  /*12fc0*/  HADD2 R44, R44, -1032, -1032 ;  /* 0xe408e4082c2c7430 */ /* 0x000fe40000000000 */
[----:B------:R-:W-:Y:S02]  /*12fd0*/  HADD2 R48, R48, -1032, -1032 ;  /* 0xe408e40830307430 */ /* 0x000fe40000000000 */
[----:B------:R-:W-:Y:S02]  /*12fe0*/  HFMA2 R50, R53, R0.H0_H0, -72, -72 ;  /* 0xd480d48035327431 */ /* 0x000fe40000040000 */
[----:B------:R-:W-:-:S02]  /*12ff0*/  HADD2 R51, R54, -1032, -1032 ;  /* 0xe408e40836337430 */ /* 0x000fc40000000000 */
[----:B------:R-:W-:Y:S01]  /*13000*/  HFMA2 R52, R57, R0.H0_H0, -72, -72 ;  /* 0xd480d48039347431 */ /* 0x000fe20000040000 */
[----:B------:R-:W-:Y:S05]  /*13010*/  @!P0 BRA `(.L_x_1823) ;  /* 0x000005a000008947 */ /* 0x000fea0003800000 */
[----:B01----:R-:W0:Y:S01]  /*13020*/  LDS.64 R54, [UR5] ;  /* 0x00000005ff367984 */ /* 0x003e220008000a00 */
[----:B------:R-:W-:Y:S02]  /*13030*/  HADD2.F32 R62, -RZ, R41.H1_H1 ;  /* 0x30000029ff3e7230 */ /* 0x000fe40000004100 */
[----:B------:R-:W-:Y:S01]  /*13040*/  HADD2.F32 R53, -RZ, R38.H0_H0 ;  /* 0x20000026ff357230 */ /* 0x000fe20000004100 */
[----:B------:R-:W1:Y:S01]  /*13050*/  LDS.64 R6, [UR5+0x8] ;  /* 0x00000805ff067984 */ /* 0x000e620008000a00 */
[----:B------:R-:W-:Y:S02]  /*13060*/  HADD2.F32 R59, -RZ, R45.H0_H0 ;  /* 0x2000002dff3b7230 */ /* 0x000fe40000004100 */
[--C-:B------:R-:W-:Y:S02]  /*13070*/  HADD2.F32 R61, -RZ, R49.reuse.H0_H0 ;  /* 0x20000031ff3d7230 */ /* 0x100fe40000004100 */
[----:B------:R-:W-:-:S02]  /*13080*/  HADD2.F32 R64, -RZ, R49.H1_H1 ;  /* 0x30000031ff407230 */ /* 0x000fc40000004100 */
[----:B------:R-:W-:Y:S02]  /*13090*/  HADD2.F32 R65, -RZ, R46.H1_H1 ;  /* 0x3000002eff417230 */ /* 0x000fe40000004100 */
[--C-:B0-----:R-:W-:Y:S02]  /*130a0*/  HADD2.F32 R58, -RZ, R55.reuse.H0_H0 ;  /* 0x20000037ff3a7230 */ /* 0x101fe40000004100 */
[----:B------:R-:W-:Y:S02]  /*130b0*/  HADD2.F32 R60, -RZ, R55.H1_H1 ;  /* 0x30000037ff3c7230 */ /* 0x000fe40000004100 */
[--C-:B------:R-:W-:Y:S02]  /*130c0*/  HADD2.F32 R56, -RZ, R54.reuse.H0_H0 ;  /* 0x20000036ff387230 */ /* 0x100fe40000004100 */
[----:B------:R-:W-:Y:S02]  /*130d0*/  HADD2.F32 R55, -RZ, R41.H0_H0 ;  /* 0x20000029ff377230 */ /* 0x000fe40000004100 */
[----:B------:R-:W-:Y:S01]  /*130e0*/  HADD2.F32 R57, -RZ, R54.H1_H1 ;  /* 0x30000036ff397230 */ /* 0x000fe20000004100 */
[----:B------:R-:W-:Y:S01]  /*130f0*/  FFMA.FTZ R53, R53, R56, RZ ;  /* 0x0000003835357223 */ /* 0x000fe200000100ff */
[----:B------:R-:W-:Y:S01]  /*13100*/  HADD2.F32 R54, -RZ, R38.H1_H1 ;  /* 0x30000026ff367230 */ /* 0x000fe20000004100 */
[----:B------:R-:W-:-:S02]  /*13110*/  FFMA.FTZ R55, R56, R55, RZ ;  /* 0x0000003738377223 */ /* 0x000fc400000100ff */
[C---:B------:R-:W-:Y:S02]  /*13120*/  FFMA.FTZ R59, R56.reuse, R59, RZ ;  /* 0x0000003b383b7223 */ /* 0x040fe400000100ff */
[C---:B------:R-:W-:Y:S01]  /*13130*/  FFMA.FTZ R55, R57.reuse, R62, R55 ;  /* 0x0000003e39377223 */ /* 0x040fe20000010037 */
[----:B------:R-:W-:Y:S01]  /*13140*/  HADD2.F32 R62, -RZ, R45.H1_H1 ;  /* 0x3000002dff3e7230 */ /* 0x000fe20000004100 */
[----:B------:R-:W-:Y:S01]  /*13150*/  FFMA.FTZ R63, R56, R61, RZ ;  /* 0x0000003d383f7223 */ /* 0x000fe200000100ff */
        /* <DEDUP_REMOVED lines=14> */
[----:B------:R-:W-:Y:S01]  /*13240*/  HADD2.F32 R58, -RZ, R44.H0_H0 ;  /* 0x2000002cff3a7230 */ /* 0x000fe20000004100 */
[----:B------:R-:W-:Y:S01]  /*13250*/  FFMA.FTZ R53, R53, R60, R54 ;  /* 0x0000003c35357223 */ /* 0x000fe20000010036 */
[--C-:B-1----:R-:W-:Y:S01]  /*13260*/  HADD2.F32 R54, -RZ, R6.reuse.H0_H0 ;  /* 0x20000006ff367230 */ /* 0x102fe20000004100 */
[C---:B------:R-:W-:Y:S01]  /*13270*/  FFMA.FTZ R59, R60.reuse, R55, R56 ;  /* 0x000000373c3b7223 */ /* 0x040fe20000010038 */
[----:B------:R-:W-:Y:S01]  /*13280*/  HADD2.F32 R56, -RZ, R6.H1_H1 ;  /* 0x30000006ff387230 */ /* 0x000fe20000004100 */
[C---:B------:R-:W-:Y:S01]  /*13290*/  FFMA.FTZ R61, R60.reuse, R57, R61 ;  /* 0x000000393c3d7223 */ /* 0x040fe2000001003d */
[----:B------:R-:W-:Y:S01]  /*132a0*/  HADD2.F32 R6, -RZ, R40.H0_H0 ;  /* 0x20000028ff067230 */ /* 0x000fe20000004100 */
[----:B------:R-:W-:Y:S01]  /*132b0*/  FFMA.FTZ R63, R60, R65, R63 ;  /* 0x000000413c3f7223 */ /* 0x000fe2000001003f */
[--C-:B------:R-:W-:Y:S01]  /*132c0*/  HADD2.F32 R55, -RZ, R7.reuse.H0_H0 ;  /* 0x20000007ff377230 */ /* 0x100fe20000004100 */
[----:B------:R-:W-:Y:S01]  /*132d0*/  FFMA.FTZ R58, R54, R58, R59 ;  /* 0x0000003a363a7223 */ /* 0x000fe2000001003b */
[----:B------:R-:W-:Y:S01]  /*132e0*/  HADD2.F32 R57, -RZ, R7.H1_H1 ;  /* 0x30000007ff397230 */ /* 0x000fe20000004100 */
[----:B------:R-:W-:Y:S01]  /*132f0*/  FFMA.FTZ R6, R6, R54, R53 ;  /* 0x0000003606067223 */ /* 0x000fe20000010035 */
[----:B------:R-:W-:-:S02]  /*13300*/  HADD2.F32 R60, -RZ, R48.H0_H0 ;  /* 0x20000030ff3c7230 */ /* 0x000fc40000004100 */
[----:B------:R-:W-:Y:S02]  /*13310*/  HADD2.F32 R7, -RZ, R40.H1_H1 ;  /* 0x30000028ff077230 */ /* 0x000fe40000004100 */
[--C-:B------:R-:W-:Y:S01]  /*13320*/  HADD2.F32 R62, -RZ, R51.reuse.H0_H0 ;  /* 0x20000033ff3e7230 */ /* 0x100fe20000004100 */
        /* <DEDUP_REMOVED lines=9> */
[--C-:B------:R-:W-:Y:S01]  /*133c0*/  HADD2.F32 R53, -RZ, R50.reuse.H0_H0 ;  /* 0x20000032ff357230 */ /* 0x100fe20000004100 */
[----:B------:R-:W-:Y:S01]  /*133d0*/  FFMA.FTZ R62, R56, R61, R62 ;  /* 0x0000003d383e7223 */ /* 0x000fe2000001003e */
[--C-:B------:R-:W-:Y:S01]  /*133e0*/  HADD2.F32 R54, -RZ, R47.reuse.H0_H0 ;  /* 0x2000002fff367230 */ /* 0x100fe20000004100 */
[----:B------:R-:W-:Y:S01]  /*133f0*/  FFMA.FTZ R7, R7, R55, R6 ;  /* 0x0000003707077223 */ /* 0x000fe20000010006 */
[----:B------:R-:W-:Y:S01]  /*13400*/  HADD2.F32 R56, -RZ, R50.H1_H1 ;  /* 0x30000032ff387230 */ /* 0x000fe20000004100 */
[C---:B------:R-:W-:Y:S01]  /*13410*/  FFMA.FTZ R53, R55.reuse, R53, R60 ;  /* 0x0000003537357223 */ /* 0x040fe2000001003c */
[----:B------:R-:W-:Y:S01]  /*13420*/  HADD2.F32 R59, -RZ, R52.H0_H0 ;  /* 0x20000034ff3b7230 */ /* 0x000fe20000004100 */
[----:B------:R-:W-:Y:S01]  /*13430*/  FFMA.FTZ R58, R55, R54, R58 ;  /* 0x00000036373a7223 */ /* 0x000fe2000001003a */
[----:B------:R-:W-:Y:S01]  /*13440*/  HADD2.F32 R6, -RZ, R42.H1_H1 ;  /* 0x3000002aff067230 */ /* 0x000fe20000004100 */
[----:B------:R-:W-:Y:S01]  /*13450*/  FFMA.FTZ R53, R57, R56, R53 ;  /* 0x0000003839357223 */ /* 0x000fe20000010035 */
[----:B------:R-:W-:Y:S01]  /*13460*/  HADD2.F32 R54, -RZ, R47.H1_H1 ;  /* 0x3000002fff367230 */ /* 0x000fe20000004100 */
[----:B------:R-:W-:Y:S01]  /*13470*/  FFMA.FTZ R59, R55, R59, R62 ;  /* 0x0000003b373b7223 */ /* 0x000fe2000001003e */
[----:B------:R-:W-:Y:S01]  /*13480*/  HADD2.F32 R56, -RZ, R52.H1_H1 ;  /* 0x30000034ff387230 */ /* 0x000fe20000004100 */
[----:B------:R-:W-:Y:S01]  /*13490*/  FFMA.FTZ R6, R6, R57, R7 ;  /* 0x0000003906067223 */ /* 0x000fe20000010007 */
        /* <DEDUP_REMOVED lines=18> */
.L_x_1823:
[----:B01----:R-:W-:Y:S05]  /*135c0*/  @!P1 BRA `(.L_x_1824) ;  /* 0x000005a000009947 */ /* 0x003fea0003800000 */
[----:B------:R-:W0:Y:S01]  /*135d0*/  LDS.64 R54, [UR5+0x80] ;  /* 0x00008005ff367984 */ /* 0x000e220008000a00 */
[--C-:B------:R-:W-:Y:S02]  /*135e0*/  HADD2.F32 R58, -RZ, R38.reuse.H0_H0 ;  /* 0x20000026ff3a7230 */ /* 0x100fe40000004100 */
        /* <DEDUP_REMOVED lines=33> */
[--C-:B-1----:R-:W-:Y:S01]  /*13800*/  HADD2.F32 R55, -RZ, R7.reuse.H1_H1 ;  /* 0x30000007ff377230 */ /* 0x102fe20000004100 */
[-C--:B------:R-:W-:Y:S01]  /*13810*/  FFMA.FTZ R62, R63, R57.reuse, R56 ;  /* 0x000000393f3e7223 */ /* 0x080fe20000010038 */
[----:B------:R-:W-:Y:S01]  /*13820*/  HADD2.F32 R56, -RZ, R7.H0_H0 ;  /* 0x20000007ff387230 */ /* 0x000fe20000004100 */
[-C--:B------:R-:W-:Y:S01]  /*13830*/  FFMA.FTZ R58, R59, R57.reuse, R58 ;  /* 0x000000393b3a7223 */ /* 0x080fe2000001003a */
        /* <DEDUP_REMOVED lines=8> */
[--C-:B------:R-:W-:Y:S01]  /*138c0*/  HADD2.F32 R63, -RZ, R51.reuse.H0_H0 ;  /* 0x20000033ff3f7230 */ /* 0x100fe20000004100 */
        /* <DEDUP_REMOVED lines=42> */
.L_x_1824:
[----:B------:R-:W-:Y:S05]  /*13b70*/  @!P2 BRA `(.L_x_1825) ;  /* 0x000005a00000a947 */ /* 0x000fea0003800000 */
        /* <DEDUP_REMOVED lines=90> */
.L_x_1825:
        /* <DEDUP_REMOVED lines=91> */
.L_x_1826:
[----:B------:R-:W0:Y:S01]  /*146d0*/  LDS.64 R6, [UR5+0x208] ;  /* 0x00020805ff067984 */ /* 0x000e220008000a00 */
[--C-:B------:R-:W-:Y:S02]  /*146e0*/  HADD2.F32 R53, -RZ, R38.reuse.H0_H0 ;  /* 0x20000026ff357230 */ /* 0x100fe40000004100 */
[----:B------:R-:W-:Y:S02]  /*146f0*/  HADD2.F32 R55, -RZ, R41.H0_H0 ;  /* 0x20000029ff377230 */ /* 0x000fe40000004100 */
[----:B------:R-:W-:Y:S02]  /*14700*/  HADD2.F32 R61, -RZ, R45.H0_H0 ;  /* 0x2000002dff3d7230 */ /* 0x000fe40000004100 */
[----:B------:R-:W-:Y:S01]  /*14710*/  HADD2.F32 R65, -RZ, R49.H0_H0 ;  /* 0x20000031ff417230 */ /* 0x000fe20000004100 */
[-C--:B------:R-:W-:Y:S01]  /*14720*/  FFMA.FTZ R54, R55, R22.reuse, RZ ;  /* 0x0000001637367223 */ /* 0x080fe200000100ff */
[----:B------:R-:W-:Y:S01]  /*14730*/  HADD2.F32 R57, -RZ, R38.H1_H1 ;  /* 0x30000026ff397230 */ /* 0x000fe20000004100 */
        /* <DEDUP_REMOVED lines=30> */
[-C--:B------:R-:W-:Y:S01]  /*14920*/  FFMA.FTZ R5, R53, R22.reuse, RZ ;  /* 0x0000001635057223 */ /* 0x080fe200000100ff */
[----:B------:R-:W-:Y:S01]  /*14930*/  HADD2.F32 R56, -RZ, R40.H0_H0 ;  /* 0x20000028ff387230 */ /* 0x000fe20000004100 */
[----:B------:R-:W-:-:S02]  /*14940*/  FFMA.FTZ R37, R55, R22, RZ ;  /* 0x0000001637257223 */ /* 0x000fc400000100ff */
[-C--:B------:R-:W-:Y:S01]  /*14950*/  FFMA.FTZ R53, R61, R22.reuse, RZ ;  /* 0x000000163d357223 */ /* 0x080fe200000100ff */
[----:B------:R-:W-:Y:S01]  /*14960*/  HADD2.F32 R61, -RZ, R48.H0_H0 ;  /* 0x20000030ff3d7230 */ /* 0x000fe20000004100 */
[----:B------:R-:W-:Y:S01]  /*14970*/  FFMA.FTZ R55, R65, R22, RZ ;  /* 0x0000001641377223 */ /* 0x000fe200000100ff */
[----:B0-----:R-:W-:Y:S01]  /*14980*/  HADD2.F32 R22, -RZ, R7.H0_H0 ;  /* 0x20000007ff167230 */ /* 0x001fe20000004100 */
[-C--:B------:R-:W-:Y:S01]  /*14990*/  FFMA.FTZ R5, R57, R4.reuse, R5 ;  /* 0x0000000439057223 */ /* 0x080fe20000010005 */
[----:B------:R-:W-:Y:S01]  /*149a0*/  HADD2.F32 R57, -RZ, R40.H1_H1 ;  /* 0x30000028ff397230 */ /* 0x000fe20000004100 */
        /* <DEDUP_REMOVED lines=9> */
[--C-:B------:R-:W-:Y:S01]  /*14a40*/  HADD2.F32 R64, -RZ, R51.reuse.H0_H0 ;  /* 0x20000033ff407230 */ /* 0x100fe20000004100 */
        /* <DEDUP_REMOVED lines=9> */
[----:B------:R-:W-:Y:S01]  /*14ae0*/  HADD2.F32 R7, -RZ, R7.H1_H1 ;  /* 0x30000007ff077230 */ /* 0x000fe20000004100 */
[----:B------:R-:W0:Y:S01]  /*14af0*/  LDS.64 R4, [UR5+0x288] ;  /* 0x00028805ff047984 */ /* 0x000e220008000a00 */
[----:B------:R-:W-:Y:S01]  /*14b00*/  FFMA.FTZ R49, R62, R6, R49 ;  /* 0x000000063e317223 */ /* 0x000fe20000010031 */
[----:B------:R-:W-:Y:S01]  /*14b10*/  HADD2.F32 R50, -RZ, R50.H1_H1 ;  /* 0x30000032ff327230 */ /* 0x000fe20000004100 */
[-C--:B------:R-:W-:Y:S01]  /*14b20*/  FFMA.FTZ R37, R60, R36.reuse, R37 ;  /* 0x000000243c257223 */ /* 0x080fe20000010025 */
[--C-:B------:R-:W-:Y:S01]  /*14b30*/  HADD2.F32 R60, -RZ, R47.reuse.H0_H0 ;  /* 0x2000002fff3c7230 */ /* 0x100fe20000004100 */
[----:B------:R-:W-:Y:S01]  /*14b40*/  FFMA.FTZ R55, R66, R36, R55 ;  /* 0x0000002442377223 */ /* 0x000fe20000010037 */
[--C-:B------:R-:W-:Y:S01]  /*14b50*/  HADD2.F32 R66, -RZ, R52.reuse.H0_H0 ;  /* 0x20000034ff427230 */ /* 0x100fe20000004100 */
[-C--:B------:R-:W-:Y:S01]  /*14b60*/  FFMA.FTZ R41, R57, R6.reuse, R41 ;  /* 0x0000000639297223 */ /* 0x080fe20000010029 */
[----:B------:R-:W-:Y:S01]  /*14b70*/  HADD2.F32 R47, -RZ, R47.H1_H1 ;  /* 0x3000002fff2f7230 */ /* 0x000fe20000004100 */
[-C--:B------:R-:W-:Y:S01]  /*14b80*/  FFMA.FTZ R45, R59, R6.reuse, R45 ;  /* 0x000000063b2d7223 */ /* 0x080fe2000001002d */
[----:B------:R-:W-:Y:S01]  /*14b90*/  HADD2.F32 R52, -RZ, R52.H1_H1 ;  /* 0x30000034ff347230 */ /* 0x000fe20000004100 */
[----:B------:R-:W-:-:S02]  /*14ba0*/  FFMA.FTZ R23, R65, R6, R23 ;  /* 0x0000000641177223 */ /* 0x000fc40000010017 */
        /* <DEDUP_REMOVED lines=8> */
[----:B------:R-:W-:Y:S01]  /*14c30*/  FFMA.FTZ R54, R54, R8, R37 ;  /* 0x0000000836367223 */ /* 0x000fe20000010025 */
[--C-:B------:R-:W-:Y:S01]  /*14c40*/  HADD2.F32 R37, -RZ, R89.reuse.H1_H1 ;  /* 0x30000059ff257230 */ /* 0x100fe20000004100 */
[-C--:B------:R-:W-:Y:S01]  /*14c50*/  FFMA.FTZ R6, R47, R7.reuse, R36 ;  /* 0x000000072f067223 */ /* 0x080fe20000010024 */
[----:B------:R-:W-:Y:S01]  /*14c60*/  HADD2.F32 R36, -RZ, R89.H0_H0 ;  /* 0x20000059ff247230 */ /* 0x000fe20000004100 */
[----:B------:R-:W-:-:S02]  /*14c70*/  FFMA.FTZ R40, R52, R7, R40 ;  /* 0x0000000734287223 */ /* 0x000fc40000010028 */
[----:B------:R-:W-:Y:S02]  /*14c80*/  FMUL.FTZ R41, R41, R22 ;  /* 0x0000001629297220 */ /* 0x000fe40000410000 */
[----:B------:R-:W-:Y:S02]  /*14c90*/  FFMA.FTZ R45, R50, R7, R38 ;  /* 0x00000007322d7223 */ /* 0x000fe40000010026 */
[----:B------:R-:W-:Y:S01]  /*14ca0*/  FMUL.FTZ R7, R6, R23 ;  /* 0x0000001706077220 */ /* 0x000fe20000410000 */
[----:B------:R-:W-:Y:S01]  /*14cb0*/  F2FP.PACK_AB R6, RZ, R41 ;  /* 0x00000029ff06723e */ /* 0x000fe200000000ff */
[----:B------:R-:W-:Y:S02]  /*14cc0*/  FMUL.FTZ R40, R40, R37 ;  /* 0x0000002528287220 */ /* 0x000fe40000410000 */
[----:B------:R-:W-:Y:S01]  /*14cd0*/  FMUL.FTZ R45, R45, R36 ;  /* 0x000000242d2d7220 */ /* 0x000fe20000410000 */
[----:B------:R-:W-:Y:S01]  /*14ce0*/  F2FP.PACK_AB R7, RZ, R7 ;  /* 0x00000007ff07723e */ /* 0x000fe200000000ff */
[-C--:B------:R-:W-:Y:S01]  /*14cf0*/  FFMA.FTZ R48, R39, R8.reuse, R55 ;  /* 0x0000000827307223 */ /* 0x080fe20000010037 */
[----:B0-----:R-:W-:Y:S01]  /*14d00*/  HADD2.F32 R39, -RZ, R4.H0_H0 ;  /* 0x20000004ff277230 */ /* 0x001fe20000004100 */
[----:B------:R-:W-:Y:S01]  /*14d10*/  FFMA.FTZ R44, R43, R8, R53 ;  /* 0x000000082b2c7223 */ /* 0x000fe20000010035 */
[----:B------:R-:W-:Y:S01]  /*14d20*/  F2FP.PACK_AB R41, RZ, R40 ;  /* 0x00000028ff29723e */ /* 0x000fe200000000ff */
[----:B------:R-:W-:Y:S01]  /*14d30*/  HADD2 R40, R6.H0_H0, R12.H0_H0 ;  /* 0x2000000c06287230 */ /* 0x000fe20000000800 */
[----:B------:R-:W-:Y:S01]  /*14d40*/  F2FP.PACK_AB R42, RZ, R45 ;  /* 0x0000002dff2a723e */ /* 0x000fe200000000ff */
[----:B------:R-:W-:Y:S01]  /*14d50*/  HADD2.F32 R6, -RZ, R4.H1_H1 ;  /* 0x30000004ff067230 */ /* 0x000fe20000004100 */
[-C--:B------:R-:W-:Y:S01]  /*14d60*/  FFMA.FTZ R43, R58, R39.reuse, R54 ;  /* 0x000000273a2b7223 */ /* 0x080fe20000010036 */
[--C-:B------:R-:W-:Y:S01]  /*14d70*/  HADD2.F32 R8, -RZ, R5.reuse.H0_H0 ;  /* 0x20000005ff087230 */ /* 0x100fe20000004100 */
[-C--:B------:R-:W-:Y:S01]  /*14d80*/  FFMA.FTZ R45, R61, R39.reuse, R44 ;  /* 0x000000273d2d7223 */ /* 0x080fe2000001002c */
[----:B------:R-:W-:Y:S01]  /*14d90*/  HADD2.F32 R38, -RZ, R5.H1_H1 ;  /* 0x30000005ff267230 */ /* 0x000fe20000004100 */
[-C--:B------:R-:W-:Y:S01]  /*14da0*/  FFMA.FTZ R43, R59, R6.reuse, R43 ;  /* 0x000000063b2b7223 */ /* 0x080fe2000001002b */
[----:B------:R-:W-:Y:S01]  /*14db0*/  HADD2 R12, R7.H0_H0, R12.H1_H1 ;  /* 0x3000000c070c7230 */ /* 0x000fe20000000800 */
[----:B------:R-:W0:Y:S01]  /*14dc0*/  LDS.64 R4, [UR5+0x210] ;  /* 0x00021005ff047984 */ /* 0x000e220008000a00 */
[-C--:B------:R-:W-:Y:S01]  /*14dd0*/  FFMA.FTZ R7, R56, R39.reuse, R46 ;  /* 0x0000002738077223 */ /* 0x080fe2000001002e */
[--C-:B------:R-:W-:Y:S01]  /*14de0*/  HADD2 R42, R42.H0_H0, R11.reuse.H0_H0 ;  /* 0x2000000b2a2a7230 */ /* 0x100fe20000000800 */
[----:B------:R-:W-:Y:S01]  /*14df0*/  FFMA.FTZ R39, R64, R39, R48 ;  /* 0x0000002740277223 */ /* 0x000fe20000010030 */
[----:B------:R-:W-:Y:S01]  /*14e00*/  HADD2 R41, R41.H0_H0, R11.H1_H1 ;  /* 0x3000000b29297230 */ /* 0x000fe20000000800 */
[-C--:B------:R-:W-:Y:S01]  /*14e10*/  FFMA.FTZ R7, R57, R6.reuse, R7 ;  /* 0x0000000639077223 */ /* 0x080fe20000010007 */
[----:B-----5:R-:W-:Y:S01]  /*14e20*/  LOP3.LUT R44, R25, 0xf000f0, RZ, 0xc0, !PT ;  /* 0x00f000f0192c7812 */ /* 0x020fe200078ec0ff */
[-C--:B------:R-:W-:Y:S01]  /*14e30*/  FFMA.FTZ R45, R62, R6.reuse, R45 ;  /* 0x000000063e2d7223 */ /* 0x080fe2000001002d */
[----:B------:R-:W-:Y:S01]  /*14e40*/  SHF.R.U32.HI R46, RZ, 0x8, R25 ;  /* 0x00000008ff2e7819 */ /* 0x000fe20000011619 */
[----:B------:R-:W-:Y:S01]  /*14e50*/  FFMA.FTZ R39, R65, R6, R39 ;  /* 0x0000000641277223 */ /* 0x000fe20000010027 */
[----:B------:R-:W-:Y:S01]  /*14e60*/  LOP3.LUT R48, R26, 0xf000f0, RZ, 0xc0, !PT ;  /* 0x00f000f01a307812 */ /* 0x000fe200078ec0ff */
[-C--:B------:R-:W-:Y:S01]  /*14e70*/  FFMA.FTZ R7, R51, R8.reuse, R7 ;  /* 0x0000000833077223 */ /* 0x080fe20000010007 */
[----:B------:R-:W-:Y:S01]  /*14e80*/  LOP3.LUT R51, R27, 0xf000f, RZ, 0xc0, !PT ;  /* 0x000f000f1b337812 */ /* 0x000fe200078ec0ff */
[-C--:B------:R-:W-:Y:S01]  /*14e90*/  FFMA.FTZ R43, R60, R8.reuse, R43 ;  /* 0x000000083c2b7223 */ /* 0x080fe2000001002b */
[----:B------:R-:W-:Y:S01]  /*14ea0*/  SHF.R.U32.HI R54, RZ, 0x8, R27 ;  /* 0x00000008ff367819 */ /* 0x000fe2000001161b */
        /* <DEDUP_REMOVED lines=12> */
[----:B------:R-:W-:Y:S01]  /*14f70*/  FMUL.FTZ R7, R7, R22 ;  /* 0x0000001607077220 */ /* 0x000fe20000410000 */
[----:B------:R-:W-:Y:S01]  /*14f80*/  LOP3.LUT R51, R54, 0xf000f, RZ, 0xc0, !PT ;  /* 0x000f000f36337812 */ /* 0x000fe200078ec0ff */
[----:B------:R-:W-:Y:S01]  /*14f90*/  FMUL.FTZ R38, R38, R37 ;  /* 0x0000002526267220 */ /* 0x000fe20000410000 */
[----:B------:R-:W-:Y:S01]  /*14fa0*/  LOP3.LUT R52, R27, 0xf000f0, RZ, 0xc0, !PT ;  /* 0x00f000f01b347812 */ /* 0x000fe200078ec0ff */
[----:B------:R-:W-:Y:S01]  /*14fb0*/  FMUL.FTZ R6, R6, R23 ;  /* 0x0000001706067220 */ /* 0x000fe20000410000 */
[----:B------:R-:W-:Y:S01]  /*14fc0*/  F2FP.PACK_AB R7, RZ, R7 ;  /* 0x00000007ff07723e */ /* 0x000fe200000000ff */
[----:B------:R-:W-:Y:S01]  /*14fd0*/  FMUL.FTZ R45, R45, R36 ;  /* 0x000000242d2d7220 */ /* 0x000fe20000410000 */
[----:B------:R-:W-:Y:S01]  /*14fe0*/  F2FP.PACK_AB R8, RZ, R38 ;  /* 0x00000026ff08723e */ /* 0x000fe200000000ff */
[----:B------:R-:W-:Y:S01]  /*14ff0*/  HFMA2 R53, R53, R0.H0_H0, -72, -72 ;  /* 0xd480d48035357431 */ /* 0x000fe20000040000 */
[----:B------:R-:W-:Y:S01]  /*15000*/  F2FP.PACK_AB R6, RZ, R6 ;  /* 0x00000006ff06723e */ /* 0x000fe200000000ff */
[--C-:B------:R-:W-:Y:S01]  /*15010*/  HADD2 R38, R7.H0_H0, R10.reuse.H0_H0 ;  /* 0x2000000a07267230 */ /* 0x100fe20000000800 */
[----:B------:R-:W-:Y:S01]  /*15020*/  F2FP.PACK_AB R45, RZ, R45 ;  /* 0x0000002dff2d723e */ /* 0x000fe200000000ff */
[--C-:B------:R-:W-:Y:S01]  /*15030*/  HADD2 R11, R8.H0_H0, R9.reuse.H1_H1 ;  /* 0x30000009080b7230 */ /* 0x100fe20000000800 */
[----:B------:R-:W-:Y:S01]  /*15040*/  SHF.R.U32.HI R8, RZ, 0x8, R24 ;  /* 0x00000008ff087819 */ /* 0x000fe20000011618 */
[----:B------:R-:W-:Y:S01]  /*15050*/  HADD2 R39, R6.H0_H0, R10.H1_H1 ;  /* 0x3000000a06277230 */ /* 0x000fe20000000800 */
[----:B------:R-:W-:Y:S01]  /*15060*/  LOP3.LUT R6, R24, 0xf000f, RZ, 0xc0, !PT ;  /* 0x000f000f18067812 */ /* 0x000fe200078ec0ff */
[----:B------:R-:W-:Y:S01]  /*15070*/  HADD2 R10, R45.H0_H0, R9.H0_H0 ;  /* 0x200000092d0a7230 */ /* 0x000fe20000000800 */
[----:B------:R-:W-:Y:S01]  /*15080*/  LOP3.LUT R45, R44, 0x64006400, RZ, 0xfc, !PT ;  /* 0x640064002c2d7812 */ /* 0x000fe200078efcff */
[--C-:B0-----:R-:W-:Y:S01]  /*15090*/  HADD2.F32 R26, -RZ, R4.reuse.H0_H0 ;  /* 0x20000004ff1a7230 */ /* 0x101fe20000004100 */
[----:B------:R-:W-:Y:S01]  /*150a0*/  LOP3.LUT R9, R8, 0xf000f, RZ, 0xc0, !PT ;  /* 0x000f000f08097812 */ /* 0x000fe200078ec0ff */
[----:B------:R-:W-:Y:S01]  /*150b0*/  HADD2.F32 R27, -RZ, R4.H1_H1 ;  /* 0x30000004ff1b7230 */ /* 0x000fe20000004100 */
[----:B------:R-:W-:Y:S01]  /*150c0*/  LOP3.LUT R44, R46, 0xf000f, RZ, 0xc0, !PT ;  /* 0x000f000f2e2c7812 */ /* 0x000fe200078ec0ff */
[----:B------:R-:W-:Y:S01]  /*150d0*/  HADD2.F32 R25, -RZ, R5.H1_H1 ;  /* 0x30000005ff197230 */ /* 0x000fe20000004100 */
[----:B------:R-:W-:Y:S01]  /*150e0*/  LOP3.LUT R8, R8, 0xf000f0, RZ, 0xc0, !PT ;  /* 0x00f000f008087812 */ /* 0x000fe200078ec0ff */
[----:B------:R-:W-:Y:S01]  /*150f0*/  HADD2 R58, R58, -1032, -1032 ;  /* 0xe408e4083a3a7430 */ /* 0x000fe20000000000 */
[----:B------:R-:W-:-:S02]  /*15100*/  LOP3.LUT R46, R46, 0xf000f0, RZ, 0xc0, !PT ;  /* 0x00f000f02e2e7812 */ /* 0x000fc400078ec0ff */
[----:B------:R-:W-:Y:S01]  /*15110*/  LOP3.LUT R7, R24, 0xf000f0, RZ, 0xc0, !PT ;  /* 0x00f000f018077812 */ /* 0x000fe200078ec0ff */
[----:B------:R-:W-:Y:S01]  /*15120*/  HADD2.F32 R24, -RZ, R5.H0_H0 ;  /* 0x20000005ff187230 */ /* 0x000fe20000004100 */
[----:B------:R-:W-:Y:S01]  /*15130*/  LOP3.LUT R48, R49, 0xf000f, RZ, 0xc0, !PT ;  /* 0x000f000f31307812 */ /* 0x000fe200078ec0ff */
[----:B------:R-:W0:Y:S01]  /*15140*/  LDS.64 R4, [UR5+0x218] ;  /* 0x00021805ff047984 */ /* 0x000e220008000a00 */
        /* <DEDUP_REMOVED lines=8> */
[----:B------:R-:W-:Y:S01]  /*151d0*/  LOP3.LUT R59, R50, 0x64006400, RZ, 0xfc, !PT ;  /* 0x64006400323b7812 */ /* 0x000fe200078efcff */
[-C--:B------:R-:W-:Y:S01]  /*151e0*/  HFMA2 R43, R43, R0.reuse.H0_H0, -72, -72 ;  /* 0xd480d4802b2b7431 */ /* 0x080fe20000040000 */
[----:B------:R-:W-:Y:S02]  /*151f0*/  LOP3.LUT R6, R6, 0x64006400, RZ, 0xfc, !PT ;  /* 0x6400640006067812 */ /* 0x000fe400078efcff */
[----:B------:R-:W-:Y:S02]  /*15200*/  LOP3.LUT R7, R7, 0x64006400, RZ, 0xfc, !PT ;  /* 0x6400640007077812 */ /* 0x000fe400078efcff */
[----:B------:R-:W-:Y:S01]  /*15210*/  LOP3.LUT R61, R52, 0x64006400, RZ, 0xfc, !PT ;  /* 0x64006400343d7812 */ /* 0x000fe200078efcff */
[-C--:B------:R-:W-:Y:S01]  /*15220*/  HFMA2 R52, R45, R0.reuse.H0_H0, -72, -72 ;  /* 0xd480d4802d347431 */ /* 0x080fe20000040000 */
[----:B------:R-:W-:Y:S01]  /*15230*/  LOP3.LUT R9, R9, 0x64006400, RZ, 0xfc, !PT ;  /* 0x6400640009097812 */ /* 0x000fe200078efcff */
[----:B------:R-:W-:Y:S01]  /*15240*/  HADD2 R55, R6, -1032, -1032 ;  /* 0xe408e40806377430 */ /* 0x000fe20000000000 */
[----:B------:R-:W-:Y:S01]  /*15250*/  LOP3.LUT R8, R48, 0x64006400, RZ, 0xfc, !PT ;  /* 0x6400640030087812 */ /* 0x000fe200078efcff */
[----:B------:R-:W-:Y:S01]  /*15260*/  HADD2 R48, R44, -1032, -1032 ;  /* 0xe408e4082c307430 */ /* 0x000fe20000000000 */
[----:B------:R-:W-:Y:S01]  /*15270*/  LOP3.LUT R50, R51, 0x64006400, RZ, 0xfc, !PT ;  /* 0x6400640033327812 */ /* 0x000fe200078efcff */
[-C--:B------:R-:W-:Y:S01]  /*15280*/  HFMA2 R44, R49, R0.reuse.H0_H0, -72, -72 ;  /* 0xd480d480312c7431 */ /* 0x080fe20000040000 */
[----:B------:R-:W-:Y:S01]  /*15290*/  LOP3.LUT R63, R54, 0x64006400, RZ, 0xfc, !PT ;  /* 0x64006400363f7812 */ /* 0x000fe200078efcff */
[----:B------:R-:W-:-:S02]  /*152a0*/  HFMA2 R51, R7, R0.H0_H0, -72, -72 ;  /* 0xd480d48007337431 */ /* 0x000fc40000040000 */
[-C--:B------:R-:W-:Y:S02]  /*152b0*/  HFMA2 R54, R61, R0.reuse.H0_H0, -72, -72 ;  /* 0xd480d4803d367431 */ /* 0x080fe40000040000 */
[----:B------:R-:W-:Y:S02]  /*152c0*/  HADD2 R47, R9, -1032, -1032 ;  /* 0xe408e408092f7430 */ /* 0x000fe40000000000 */
[----:B------:R-:W-:Y:S02]  /*152d0*/  HADD2 R49, R8, -1032, -1032 ;  /* 0xe408e40808317430 */ /* 0x000fe40000000000 */
[-C--:B------:R-:W-:Y:S02]  /*152e0*/  HFMA2 R45, R59, R0.reuse.H0_H0, -72, -72 ;  /* 0xd480d4803b2d7431 */ /* 0x080fe40000040000 */
[----:B------:R-:W-:Y:S02]  /*152f0*/  HADD2 R50, R50, -1032, -1032 ;  /* 0xe408e40832327430 */ /* 0x000fe40000000000 */
[----:B------:R-:W-:Y:S01]  /*15300*/  HFMA2 R46, R63, R0.H0_H0, -72, -72 ;  /* 0xd480d4803f2e7431 */ /* 0x000fe20000040000 */
[----:B------:R-:W-:Y:S05]  /*15310*/  @!P0 BRA `(.L_x_1827) ;  /* 0x0000056000008947 */ /* 0x000fea0003800000 */
[----:B0-----:R-:W0:Y:S01]  /*15320*/  LDS.64 R6, [UR5+0x10] ;  /* 0x00001005ff067984 */ /* 0x001e220008000a00 */
[----:B------:R-:W-:-:S02]  /*15330*/  HADD2.F32 R62, -RZ, R56.H0_H0 ;  /* 0x20000038ff3e7230 */ /* 0x000fc40000004100 */
[--C-:B------:R-:W-:Y:S01]  /*15340*/  HADD2.F32 R64, -RZ, R57.reuse.H0_H0 ;  /* 0x20000039ff407230 */ /* 0x100fe20000004100 */
[----:B------:R-:W1:Y:S01]  /*15350*/  LDS.64 R8, [UR5+0x18] ;  /* 0x00001805ff087984 */ /* 0x000e620008000a00 */
[----:B------:R-:W-:Y:S02]  /*15360*/  HADD2.F32 R66, -RZ, R58.H0_H0 ;  /* 0x2000003aff427230 */ /* 0x000fe40000004100 */
[----:B------:R-:W-:Y:S02]  /*15370*/  HADD2.F32 R65, -RZ, R56.H1_H1 ;  /* 0x30000038ff417230 */ /* 0x000fe40000004100 */
[----:B------:R-:W-:Y:S02]  /*15380*/  HADD2.F32 R67, -RZ, R57.H1_H1 ;  /* 0x30000039ff437230 */ /* 0x000fe40000004100 */
[----:B------:R-:W-:Y:S02]  /*15390*/  HADD2.F32 R69, -RZ, R58.H1_H1 ;  /* 0x3000003aff457230 */ /* 0x000fe40000004100 */
[----:B------:R-:W-:-:S02]  /*153a0*/  HADD2.F32 R68, -RZ, R54.H1_H1 ;  /* 0x30000036ff447230 */ /* 0x000fc40000004100 */
        /* <DEDUP_REMOVED lines=77> */
.L_x_1827:
[----:B0-----:R-:W-:Y:S05]  /*15880*/  @!P1 BRA `(.L_x_1828) ;  /* 0x0000056000009947 */ /* 0x001fea0003800000 */
        /* <DEDUP_REMOVED lines=86> */
.L_x_1828:
        /* <DEDUP_REMOVED lines=87> */
.L_x_1829:
        /* <DEDUP_REMOVED lines=87> */
.L_x_1830:
[--C-:B------:R-:W-:Y:S02]  /*168d0*/  HADD2.F32 R9, -RZ, R55.reuse.H0_H0 ;  /* 0x20000037ff097230 */ /* 0x100fe40000004100 */
[----:B------:R-:W-:Y:S02]  /*168e0*/  HADD2.F32 R8, -RZ, R55.H1_H1 ;  /* 0x30000037ff087230 */ /* 0x000fe40000004100 */
[--C-:B------:R-:W-:Y:S01]  /*168f0*/  HADD2.F32 R55, -RZ, R56.reuse.H0_H0 ;  /* 0x20000038ff377230 */ /* 0x100fe20000004100 */
[-C--:B------:R-:W-:Y:S01]  /*16900*/  FFMA.FTZ R6, R9, R26.reuse, RZ ;  /* 0x0000001a09067223 */ /* 0x080fe200000100ff */
[----:B------:R-:W-:Y:S02]  /*16910*/  HADD2.F32 R56, -RZ, R56.H1_H1 ;  /* 0x30000038ff387230 */ /* 0x000fe40000004100 */
[--C-:B------:R-:W-:Y:S01]  /*16920*/  HADD2.F32 R59, -RZ, R57.reuse.H0_H0 ;  /* 0x20000039ff3b7230 */ /* 0x100fe20000004100 */
[-C--:B------:R-:W-:Y:S01]  /*16930*/  FFMA.FTZ R7, R55, R26.reuse, RZ ;  /* 0x0000001a37077223 */ /* 0x080fe200000100ff */
[----:B------:R-:W-:Y:S01]  /*16940*/  HADD2.F32 R60, -RZ, R57.H1_H1 ;  /* 0x30000039ff3c7230 */ /* 0x000fe20000004100 */
[-C--:B------:R-:W-:Y:S01]  /*16950*/  FFMA.FTZ R63, R8, R27.reuse, R6 ;  /* 0x0000001b083f7223 */ /* 0x080fe20000010006 */
[--C-:B------:R-:W-:Y:S01]  /*16960*/  HADD2.F32 R57, -RZ, R58.reuse.H0_H0 ;  /* 0x2000003aff397230 */ /* 0x100fe20000004100 */
[-C--:B------:R-:W-:Y:S01]  /*16970*/  FFMA.FTZ R64, R56, R27.reuse, R7 ;  /* 0x0000001b38407223 */ /* 0x080fe20000010007 */
[----:B------:R-:W-:Y:S01]  /*16980*/  HADD2.F32 R58, -RZ, R58.H1_H1 ;  /* 0x3000003aff3a7230 */ /* 0x000fe20000004100 */
[-C--:B------:R-:W-:Y:S01]  /*16990*/  FFMA.FTZ R61, R59, R26.reuse, RZ ;  /* 0x0000001a3b3d7223 */ /* 0x080fe200000100ff */
[----:B------:R-:W0:Y:S01]  /*169a0*/  LDS.64 R6, [UR5+0x290] ;  /* 0x00029005ff067984 */ /* 0x000e220008000a00 */
[----:B------:R-:W-:Y:S01]  /*169b0*/  FFMA.FTZ R26, R57, R26, RZ ;  /* 0x0000001a391a7223 */ /* 0x000fe200000100ff */
[--C-:B------:R-:W-:Y:S01]  /*169c0*/  HADD2.F32 R62, -RZ, R53.reuse.H1_H1 ;  /* 0x30000035ff3e7230 */ /* 0x100fe20000004100 */
        /* <DEDUP_REMOVED lines=15> */
[----:B------:R-:W-:Y:S01]  /*16ac0*/  FFMA.FTZ R65, R26, R25, R63 ;  /* 0x000000191a417223 */ /* 0x000fe2000001003f */
[----:B------:R-:W-:-:S02]  /*16ad0*/  HADD2.F32 R73, -RZ, R5.H1_H1 ;  /* 0x30000005ff497230 */ /* 0x000fc40000004100 */
[----:B------:R-:W1:Y:S01]  /*16ae0*/  LDS.64 R4, [UR5+0x298] ;  /* 0x00029805ff047984 */ /* 0x000e620008000a00 */
[----:B------:R-:W-:Y:S02]  /*16af0*/  HADD2.F32 R52, -RZ, R52.H1_H1 ;  /* 0x30000034ff347230 */ /* 0x000fe40000004100 */
[----:B------:R-:W-:Y:S02]  /*16b00*/  HADD2.F32 R54, -RZ, R54.H1_H1 ;  /* 0x30000036ff367230 */ /* 0x000fe40000004100 */
        /* <DEDUP_REMOVED lines=32> */
[----:B0-----:R-:W-:Y:S01]  /*16d10*/  HADD2.F32 R78, -RZ, R6.H0_H0 ;  /* 0x20000006ff4e7230 */ /* 0x001fe20000004100 */
[----:B------:R-:W-:-:S02]  /*16d20*/  FFMA.FTZ R43, R45, R73, R76 ;  /* 0x000000492d2b7223 */ /* 0x000fc4000001004c */
[----:B------:R-:W-:Y:S01]  /*16d30*/  FFMA.FTZ R70, R46, R73, R77 ;  /* 0x000000492e467223 */ /* 0x000fe2000001004d */
[----:B------:R-:W-:Y:S01]  /*16d40*/  HADD2.F32 R73, -RZ, R6.H1_H1 ;  /* 0x30000006ff497230 */ /* 0x000fe20000004100 */
        /* <DEDUP_REMOVED lines=9> */
[----:B------:R-:W-:Y:S02]  /*16de0*/  FFMA.FTZ R57, R58, R73, R57 ;  /* 0x000000493a397223 */ /* 0x000fe40000010039 */
[-C--:B------:R-:W-:Y:S01]  /*16df0*/  FFMA.FTZ R8, R27, R6.reuse, R8 ;  /* 0x000000061b087223 */ /* 0x080fe20000010008 */
[----:B------:R-:W-:Y:S01]  /*16e00*/  LOP3.LUT R27, R29, 0xf000f, RZ, 0xc0, !PT ;  /* 0x000f000f1d1b7812 */ /* 0x000fe200078ec0ff */
[-C--:B------:R-:W-:Y:S02]  /*16e10*/  FFMA.FTZ R55, R51, R6.reuse, R55 ;  /* 0x0000000633377223 */ /* 0x080fe40000010037 */
[----:B------:R-:W-:-:S02]  /*16e20*/  FFMA.FTZ R59, R61, R6, R59 ;  /* 0x000000063d3b7223 */ /* 0x000fc4000001003b */
[----:B------:R-:W-:Y:S01]  /*16e30*/  FFMA.FTZ R57, R53, R6, R57 ;  /* 0x0000000635397223 */ /* 0x000fe20000010039 */
[--C-:B-1----:R-:W-:Y:S01]  /*16e40*/  HADD2.F32 R6, -RZ, R4.reuse.H0_H0 ;  /* 0x20000004ff067230 */ /* 0x102fe20000004100 */
[-C--:B------:R-:W-:Y:S01]  /*16e50*/  FFMA.FTZ R9, R26, R7.reuse, R8 ;  /* 0x000000071a097223 */ /* 0x080fe20000010008 */
[----:B------:R-:W-:Y:S01]  /*16e60*/  HADD2.F32 R4, -RZ, R4.H1_H1 ;  /* 0x30000004ff047230 */ /* 0x000fe20000004100 */
[-C--:B------:R-:W-:Y:S01]  /*16e70*/  FFMA.FTZ R55, R52, R7.reuse, R55 ;  /* 0x0000000734377223 */ /* 0x080fe20000010037 */
[--C-:B------:R-:W-:Y:S01]  /*16e80*/  HADD2.F32 R8, -RZ, R5.reuse.H0_H0 ;  /* 0x20000005ff087230 */ /* 0x100fe20000004100 */
[-C--:B------:R-:W-:Y:S01]  /*16e90*/  FFMA.FTZ R59, R62, R7.reuse, R59 ;  /* 0x000000073e3b7223 */ /* 0x080fe2000001003b */
[----:B------:R-:W-:Y:S01]  /*16ea0*/  LOP3.LUT R52, R27, 0x64006400, RZ, 0xfc, !PT ;  /* 0x640064001b347812 */ /* 0x000fe200078efcff */
[----:B------:R-:W-:Y:S01]  /*16eb0*/  FFMA.FTZ R57, R54, R7, R57 ;  /* 0x0000000736397223 */ /* 0x000fe20000010039 */
[----:B------:R-:W-:Y:S01]  /*16ec0*/  HADD2.F32 R7, -RZ, R5.H1_H1 ;  /* 0x30000005ff077230 */ /* 0x000fe20000004100 */
[----:B------:R-:W-:-:S02]  /*16ed0*/  FFMA.FTZ R9, R64, R6, R9 ;  /* 0x0000000640097223 */ /* 0x000fc40000010009 */
[-C--:B------:R-:W-:Y:S01]  /*16ee0*/  FFMA.FTZ R55, R63, R6.reuse, R55 ;  /* 0x000000063f377223 */ /* 0x080fe20000010037 */
[----:B------:R-:W-:Y:S01]  /*16ef0*/  HADD2 R52, R52, -1032, -1032 ;  /* 0xe408e40834347430 */ /* 0x000fe20000000000 */
        /* <DEDUP_REMOVED lines=12> */
[----:B------:R-:W0:Y:S01]  /*16fc0*/  LDS.64 R4, [UR5+0x220] ;  /* 0x00022005ff047984 */ /* 0x000e220008000a00 */
[-C--:B------:R-:W-:Y:S01]  /*16fd0*/  FFMA.FTZ R55, R49, R8.reuse, R55 ;  /* 0x0000000831377223 */ /* 0x080fe20000010037 */
[----:B------:R-:W-:Y:S01]  /*16fe0*/  SHF.R.U32.HI R49, RZ, 0x8, R31 ;  /* 0x00000008ff317819 */ /* 0x000fe2000001161f */
        /* <DEDUP_REMOVED lines=8> */
[----:B------:R-:W-:Y:S01]  /*17070*/  FFMA.FTZ R45, R45, R7, R48 ;  /* 0x000000072d2d7223 */ /* 0x000fe20000010030 */
[----:B------:R-:W-:Y:S01]  /*17080*/  LOP3.LUT R48, R31, 0xf000f0, RZ, 0xc0, !PT ;  /* 0x00f000f01f307812 */ /* 0x000fe200078ec0ff */
[-C--:B------:R-:W-:Y:S01]  /*17090*/  FMUL.FTZ R43, R43, R36.reuse ;  /* 0x000000242b2b7220 */ /* 0x080fe20000410000 */
[----:B------:R-:W-:Y:S01]  /*170a0*/  LOP3.LUT R49, R49, 0xf000f0, RZ, 0xc0, !PT ;  /* 0x00f000f031317812 */ /* 0x000fe200078ec0ff */
[----:B------:R-:W-:Y:S01]  /*170b0*/  FMUL.FTZ R46, R46, R37 ;  /* 0x000000252e2e7220 */ /* 0x000fe20000410000 */
[----:B------:R-:W-:Y:S01]  /*170c0*/  LOP3.LUT R57, R48, 0x64006400, RZ, 0xfc, !PT ;  /* 0x6400640030397812 */ /* 0x000fe200078efcff */
        /* <DEDUP_REMOVED lines=8> */
[----:B------:R-:W-:Y:S01]  /*17150*/  HADD2 R11, R46.H0_H0, R11.H0_H0 ;  /* 0x2000000b2e0b7230 */ /* 0x000fe20000000800 */
[----:B------:R-:W-:Y:S01]  /*17160*/  FMUL.FTZ R72, R72, R23 ;  /* 0x0000001748487220 */ /* 0x000fe20000410000 */
[----:B------:R-:W-:Y:S01]  /*17170*/  LOP3.LUT R43, R29, 0xf000f0, RZ, 0xc0, !PT ;  /* 0x00f000f01d2b7812 */ /* 0x000fe200078ec0ff */
[----:B------:R-:W-:Y:S01]  /*17180*/  FFMA.FTZ R71, R71, R7, R50 ;  /* 0x0000000747477223 */ /* 0x000fe20000010032 */
[----:B------:R-:W-:Y:S01]  /*17190*/  SHF.R.U32.HI R46, RZ, 0x8, R30 ;  /* 0x00000008ff2e7819 */ /* 0x000fe2000001161e */
[----:B------:R-:W-:Y:S01]  /*171a0*/  HADD2 R39, R44.H0_H0, R39.H0_H0 ;  /* 0x200000272c277230 */ /* 0x000fe20000000800 */
[----:B------:R-:W-:Y:S01]  /*171b0*/  SHF.R.U32.HI R29, RZ, 0x8, R29 ;  /* 0x00000008ff1d7819 */ /* 0x000fe2000001161d */
[----:B------:R-:W-:Y:S01]  /*171c0*/  HADD2 R10, R45.H0_H0, R10.H0_H0 ;  /* 0x2000000a2d0a7230 */ /* 0x000fe20000000800 */
[C---:B------:R-:W-:Y:S01]  /*171d0*/  LOP3.LUT R44, R30.reuse, 0xf000f, RZ, 0xc0, !PT ;  /* 0x000f000f1e2c7812 */ /* 0x040fe200078ec0ff */
[-C--:B------:R-:W-:Y:S01]  /*171e0*/  FMUL.FTZ R69, R69, R22.reuse ;  /* 0x0000001645457220 */ /* 0x080fe20000410000 */
[----:B------:R-:W-:Y:S01]  /*171f0*/  LOP3.LUT R45, R30, 0xf000f0, RZ, 0xc0, !PT ;  /* 0x00f000f01e2d7812 */ /* 0x000fe200078ec0ff */
[----:B------:R-:W-:Y:S01]  /*17200*/  FMUL.FTZ R70, R70, R37 ;  /* 0x0000002546467220 */ /* 0x000fe20000410000 */
[C---:B------:R-:W-:Y:S01]  /*17210*/  LOP3.LUT R31, R46.reuse, 0xf000f, RZ, 0xc0, !PT ;  /* 0x000f000f2e1f7812 */ /* 0x040fe200078ec0ff */
[----:B------:R-:W-:Y:S01]  /*17220*/  FMUL.FTZ R71, R71, R22 ;  /* 0x0000001647477220 */ /* 0x000fe20000410000 */
[----:B------:R-:W-:Y:S01]  /*17230*/  F2FP.PACK_AB R6, RZ, R72 ;  /* 0x00000048ff06723e */ /* 0x000fe200000000ff */
[----:B0-----:R-:W-:Y:S01]  /*17240*/  HADD2.F32 R7, -RZ, R4.H1_H1 ;  /* 0x30000004ff077230 */ /* 0x001fe20000004100 */
[C---:B------:R-:W-:Y:S01]  /*17250*/  LOP3.LUT R30, R29.reuse, 0xf000f, RZ, 0xc0, !PT ;  /* 0x000f000f1d1e7812 */ /* 0x040fe200078ec0ff */
[--C-:B------:R-:W-:Y:S01]  /*17260*/  HADD2.F32 R8, -RZ, R5.reuse.H0_H0 ;  /* 0x20000005ff087230 */ /* 0x100fe20000004100 */
[----:B------:R-:W-:Y:S01]  /*17270*/  LOP3.LUT R46, R46, 0xf000f0, RZ, 0xc0, !PT ;  /* 0x00f000f02e2e7812 */ /* 0x000fe200078ec0ff */
[----:B------:R-:W-:Y:S01]  /*17280*/  HADD2 R12, R6.H0_H0, R12.H0_H0 ;  /* 0x2000000c060c7230 */ /* 0x000fe20000000800 */
[----:B------:R-:W-:Y:S01]  /*17290*/  LOP3.LUT R29, R29, 0xf000f0, RZ, 0xc0, !PT ;  /* 0x00f000f01d1d7812 */ /* 0x000fe200078ec0ff */
[----:B------:R-:W-:Y:S01]  /*172a0*/  HADD2.F32 R6, -RZ, R4.H0_H0 ;  /* 0x20000004ff067230 */ /* 0x000fe20000004100 */
[----:B------:R-:W-:Y:S01]  /*172b0*/  LOP3.LUT R44, R44, 0x64006400, RZ, 0xfc, !PT ;  /* 0x640064002c2c7812 */ /* 0x000fe200078efcff */
[----:B------:R-:W-:Y:S01]  /*172c0*/  HADD2.F32 R9, -RZ, R5.H1_H1 ;  /* 0x30000005ff097230 */ /* 0x000fe20000004100 */
[----:B------:R-:W-:Y:S01]  /*172d0*/  LOP3.LUT R45, R45, 0x64006400, RZ, 0xfc, !PT ;  /* 0x640064002d2d7812 */ /* 0x000fe200078efcff */
[----:B------:R-:W0:Y:S01]  /*172e0*/  LDS.64 R4, [UR5+0x228] ;  /* 0x00022805ff047984 */ /* 0x000e220008000a00 */
[----:B------:R-:W-:Y:S01]  /*172f0*/  LOP3.LUT R43, R43, 0x64006400, RZ, 0xfc, !PT ;  /* 0x640064002b2b7812 */ /* 0x000fe200078efcff */
[----:B------:R-:W-:Y:S01]  /*17300*/  HADD2 R53, R44, -1032, -1032 ;  /* 0xe408e4082c357430 */ /* 0x000fe20000000000 */
[----:B------:R-:W-:Y:S01]  /*17310*/  LOP3.LUT R30, R30, 0x64006400, RZ, 0xfc, !PT ;  /* 0x640064001e1e7812 */ /* 0x000fe200078efcff */
[----:B------:R-:W-:Y:S01]  /*17320*/  HADD2 R51, R24, -1032, -1032 ;  /* 0xe408e40818337430 */ /* 0x000fe20000000000 */
[----:B------:R-:W-:Y:S01]  /*17330*/  LOP3.LUT R31, R31, 0x64006400, RZ, 0xfc, !PT ;  /* 0x640064001f1f7812 */ /* 0x000fe200078efcff */
[-C--:B------:R-:W-:Y:S01]  /*17340*/  HFMA2 R48, R43, R0.reuse.H0_H0, -72, -72 ;  /* 0xd480d4802b307431 */ /* 0x080fe20000040000 */
[----:B------:R-:W-:Y:S01]  /*17350*/  LOP3.LUT R55, R46, 0x64006400, RZ, 0xfc, !PT ;  /* 0x640064002e377812 */ /* 0x000fe200078efcff */
[----:B------:R-:W-:Y:S01]  /*17360*/  HADD2 R44, R30, -1032, -1032 ;  /* 0xe408e4081e2c7430 */ /* 0x000fe20000000000 */
[----:B------:R-:W-:Y:S01]  /*17370*/  F2FP.PACK_AB R69, RZ, R69 ;  /* 0x00000045ff45723e */ /* 0x000fe200000000ff */
[----:B------:R-:W-:Y:S01]  /*17380*/  HADD2 R54, R54, -1032, -1032 ;  /* 0xe408e40836367430 */ /* 0x000fe20000000000 */
[----:B------:R-:W-:Y:S01]  /*17390*/  F2FP.PACK_AB R70, RZ, R70 ;  /* 0x00000046ff46723e */ /* 0x000fe200000000ff */
[-C--:B------:R-:W-:Y:S01]  /*173a0*/  HFMA2 R50, R57, R0.reuse.H0_H0, -72, -72 ;  /* 0xd480d48039327431 */ /* 0x080fe20000040000 */
[----:B------:R-:W-:Y:S01]  /*173b0*/  F2FP.PACK_AB R71, RZ, R71 ;  /* 0x00000047ff47723e */ /* 0x000fe200000000ff */
[----:B------:R-:W-:Y:S01]  /*173c0*/  HADD2 R40, R69.H0_H0, R40.H0_H0 ;  /* 0x2000002845287230 */ /* 0x000fe20000000800 */
[----:B------:R-:W-:Y:S01]  /*173d0*/  LOP3.LUT R26, R26, 0x64006400, RZ, 0xfc, !PT ;  /* 0x640064001a1a7812 */ /* 0x000fe200078efcff */
[----:B------:R-:W-:Y:S01]  /*173e0*/  HADD2 R41, R70.H0_H0, R41.H0_H0 ;  /* 0x2000002946297230 */ /* 0x000fe20000000800 */
[----:B------:R-:W-:Y:S01]  /*173f0*/  LOP3.LUT R27, R28, 0x64006400, RZ, 0xfc, !PT ;  /* 0x640064001c1b7812 */ /* 0x000fe200078efcff */
[----:B------:R-:W-:Y:S01]  /*17400*/  HADD2 R38, R71.H0_H0, R38.H0_H0 ;  /* 0x2000002647267230 */ /* 0x000fe20000000800 */
[----:B------:R-:W-:Y:S01]  /*17410*/  LOP3.LUT R29, R29, 0x64006400, RZ, 0xfc, !PT ;  /* 0x640064001d1d7812 */ /* 0x000fe200078efcff */
[----:B------:R-:W-:Y:S01]  /*17420*/  HADD2 R43, R26, -1032, -1032 ;  /* 0xe408e4081a2b7430 */ /* 0x000fe20000000000 */
[----:B------:R-:W-:Y:S01]  /*17430*/  LOP3.LUT R46, R47, 0x64006400, RZ, 0xfc, !PT ;  /* 0x640064002f2e7812 */ /* 0x000fe200078efcff */
[-C--:B------:R-:W-:Y:S01]  /*17440*/  HFMA2 R47, R25, R0.reuse.H0_H0, -72, -72 ;  /* 0xd480d480192f7431 */ /* 0x080fe20000040000 */
[----:B------:R-:W-:Y:S01]  /*17450*/  LOP3.LUT R59, R49, 0x64006400, RZ, 0xfc, !PT ;  /* 0x64006400313b7812 */ /* 0x000fe200078efcff */
[----:B------:R-:W-:-:S02]  /*17460*/  HFMA2 R49, R45, R0.H0_H0, -72, -72 ;  /* 0xd480d4802d317431 */ /* 0x000fc40000040000 */
[----:B------:R-:W-:Y:S02]  /*17470*/  HADD2 R45, R31, -1032, -1032 ;  /* 0xe408e4081f2d7430 */ /* 0x000fe40000000000 */
[-C--:B------:R-:W-:Y:S02]  /*17480*/  HFMA2 R28, R27, R0.reuse.H0_H0, -72, -72 ;  /* 0xd480d4801b1c7431 */ /* 0x080fe40000040000 */
[-C--:B------:R-:W-:Y:S02]  /*17490*/  HFMA2 R29, R29, R0.reuse.H0_H0, -72, -72 ;  /* 0xd480d4801d1d7431 */ /* 0x080fe40000040000 */
[-C--:B------:R-:W-:Y:S02]  /*174a0*/  HFMA2 R30, R55, R0.reuse.H0_H0, -72, -72 ;  /* 0xd480d480371e7431 */ /* 0x080fe40000040000 */
[----:B------:R-:W-:Y:S02]  /*174b0*/  HADD2 R46, R46, -1032, -1032 ;  /* 0xe408e4082e2e7430 */ /* 0x000fe40000000000 */
[----:B------:R-:W-:Y:S01]  /*174c0*/  HFMA2 R31, R59, R0.H0_H0, -72, -72 ;  /* 0xd480d4803b1f7431 */ /* 0x000fe20000040000 */
[----:B------:R-:W-:Y:S05]  /*174d0*/  @!P0 BRA `(.L_x_1831) ;  /* 0x0000056000008947 */ /* 0x000fea0003800000 */
[----:B------:R-:W1:Y:S01]  /*174e0*/  LDS.64 R26, [UR5+0x20] ;  /* 0x00002005ff1a7984 */ /* 0x000e620008000a00 */
[----:B------:R-:W-:-:S02]  /*174f0*/  HADD2.F32 R58, -RZ, R52.H0_H0 ;  /* 0x20000034ff3a7230 */ /* 0x000fc40000004100 */
[--C-:B------:R-:W-:Y:S01]  /*17500*/  HADD2.F32 R60, -RZ, R53.reuse.H0_H0 ;  /* 0x20000035ff3c7230 */ /* 0x100fe20000004100 */
[----:B------:R-:W2:Y:S01]  /*17510*/  LDS.64 R24, [UR5+0x28] ;  /* 0x00002805ff187984 */ /* 0x000ea20008000a00 */
[----:B------:R-:W-:Y:S02]  /*17520*/  HADD2.F32 R62, -RZ, R54.H0_H0 ;  /* 0x20000036ff3e7230 */ /* 0x000fe40000004100 */
[----:B------:R-:W-:Y:S02]  /*17530*/  HADD2.F32 R61, -RZ, R52.H1_H1 ;  /* 0x30000034ff3d7230 */ /* 0x000fe40000004100 */
[----:B------:R-:W-:Y:S02]  /*17540*/  HADD2.F32 R63, -RZ, R53.H1_H1 ;  /* 0x30000035ff3f7230 */ /* 0x000fe40000004100 */
[----:B------:R-:W-:Y:S02]  /*17550*/  HADD2.F32 R65, -RZ, R54.H1_H1 ;  /* 0x30000036ff417230 */ /* 0x000fe40000004100 */
[----:B------:R-:W-:-:S02]  /*17560*/  HADD2.F32 R64, -RZ, R50.H1_H1 ;  /* 0x30000032ff407230 */ /* 0x000fc40000004100 */
[--C-:B-1----:R-:W-:Y:S02]  /*17570*/  HADD2.F32 R55, -RZ, R26.reuse.H0_H0 ;  /* 0x2000001aff377230 */ /* 0x102fe40000004100 */
        /* <DEDUP_REMOVED lines=12> */
[----:B------:R-:W-:Y:S01]  /*17640*/  HADD2.F32 R27, -RZ, R47.H0_H0 ;  /* 0x2000002fff1b7230 */ /* 0x000fe20000004100 */
        /* <DEDUP_REMOVED lines=14> */
[----:B--2---:R-:W-:Y:S01]  /*17730*/  HADD2.F32 R55, -RZ, R24.H0_H0 ;  /* 0x20000018ff377230 */ /* 0x004fe20000004100 */
        /* <DEDUP_REMOVED lines=48> */
.L_x_1831:
        /* <DEDUP_REMOVED lines=8> */
[----:B------:R-:W-:Y:S02]  /*17ac0*/  HADD2.F32 R63, -RZ, R52.H1_H1 ;  /* 0x30000034ff3f7230 */ /* 0x000fe40000004100 */
[--C-:B-1----:R-:W-:Y:S02]  /*17ad0*/  HADD2.F32 R55, -RZ, R26.reuse.H0_H0 ;  /* 0x2000001aff377230 */ /* 0x102fe40000004100 */
        /* <DEDUP_REMOVED lines=77> */
.L_x_1832:
        /* <DEDUP_REMOVED lines=87> */
.L_x_1833:
        /* <DEDUP_REMOVED lines=87> */
.L_x_1834:
[--C-:B------:R-:W-:Y:S01]  /*18a90*/  HADD2.F32 R25, -RZ, R51.reuse.H0_H0 ;  /* 0x20000033ff197230 */ /* 0x100fe20000004100 */
[----:B------:R-:W-:Y:S01]  /*18aa0*/  UIADD3 UR4, UR5, 0x40, URZ ;  /* 0x0000004005047890 */ /* 0x000fe2000fffe03f */
[----:B------:R-:W-:Y:S02]  /*18ab0*/  HADD2.F32 R24, -RZ, R51.H1_H1 ;  /* 0x30000033ff187230 */ /* 0x000fe40000004100 */
[----:B------:R-:W-:Y:S01]  /*18ac0*/  HADD2.F32 R27, -RZ, R52.H0_H0 ;  /* 0x20000034ff1b7230 */ /* 0x000fe20000004100 */
[-C--:B------:R-:W-:Y:S01]  /*18ad0*/  FFMA.FTZ R55, R25, R6.reuse, RZ ;  /* 0x0000000619377223 */ /* 0x080fe200000100ff */
[--C-:B------:R-:W-:Y:S02]  /*18ae0*/  HADD2.F32 R51, -RZ, R53.reuse.H0_H0 ;  /* 0x20000035ff337230 */ /* 0x100fe40000004100 */
[----:B------:R-:W-:Y:S01]  /*18af0*/  HADD2.F32 R26, -RZ, R53.H1_H1 ;  /* 0x30000035ff1a7230 */ /* 0x000fe20000004100 */
[-C--:B------:R-:W-:Y:S01]  /*18b00*/  FFMA.FTZ R56, R27, R6.reuse, RZ ;  /* 0x000000061b387223 */ /* 0x080fe200000100ff */
[----:B------:R-:W-:Y:S01]  /*18b10*/  HADD2.F32 R53, -RZ, R54.H0_H0 ;  /* 0x20000036ff357230 */ /* 0x000fe20000004100 */
[-C--:B------:R-:W-:Y:S01]  /*18b20*/  FFMA.FTZ R57, R51, R6.reuse, RZ ;  /* 0x0000000633397223 */ /* 0x080fe200000100ff */
[----:B------:R-:W-:Y:S01]  /*18b30*/  HADD2.F32 R52, -RZ, R52.H1_H1 ;  /* 0x30000034ff347230 */ /* 0x000fe20000004100 */
[-C--:B------:R-:W-:Y:S01]  /*18b40*/  FFMA.FTZ R59, R24, R7.reuse, R55 ;  /* 0x00000007183b7223 */ /* 0x080fe20000010037 */
[----:B------:R-:W-:Y:S01]  /*18b50*/  HADD2.F32 R54, -RZ, R54.H1_H1 ;  /* 0x30000036ff367230 */ /* 0x000fe20000004100 */
[----:B------:R-:W-:Y:S01]  /*18b60*/  FFMA.FTZ R6, R53, R6, RZ ;  /* 0x0000000635067223 */ /* 0x000fe200000100ff */
[--C-:B------:R-:W-:Y:S01]  /*18b70*/  HADD2.F32 R55, -RZ, R47.reuse.H0_H0 ;  /* 0x2000002fff377230 */ /* 0x100fe20000004100 */
[-C--:B------:R-:W-:Y:S01]  /*18b80*/  FFMA.FTZ R60, R52, R7.reuse, R56 ;  /* 0x00000007343c7223 */ /* 0x080fe20000010038 */
[----:B------:R-:W-:Y:S01]  /*18b90*/  HADD2.F32 R56, -RZ, R47.H1_H1 ;  /* 0x3000002fff387230 */ /* 0x000fe20000004100 */
[-C--:B------:R-:W-:Y:S01]  /*18ba0*/  FFMA.FTZ R61, R26, R7.reuse, R57 ;  /* 0x000000071a3d7223 */ /* 0x080fe20000010039 */
[--C-:B------:R-:W-:Y:S01]  /*18bb0*/  HADD2.F32 R57, -RZ, R49.reuse.H0_H0 ;  /* 0x20000031ff397230 */ /* 0x100fe20000004100 */
[----:B------:R-:W-:Y:S01]  /*18bc0*/  FFMA.FTZ R62, R54, R7, R6 ;  /* 0x00000007363e7223 */ /* 0x000fe20000010006 */
[----:B------:R-:W-:Y:S01]  /*18bd0*/  HADD2.F32 R58, -RZ, R49.H1_H1 ;  /* 0x30000031ff3a7230 */ /* 0x000fe20000004100 */
[----:B------:R-:W1:Y:S01]  /*18be0*/  LDS.64 R6, [UR5+0x2a0] ;  /* 0x0002a005ff067984 */ /* 0x000e620008000a00 */
[----:B------:R-:W-:Y:S01]  /*18bf0*/  HADD2.F32 R47, -RZ, R48.H0_H0 ;  /* 0x20000030ff2f7230 */ /* 0x000fe20000004100 */
[-C--:B------:R-:W-:Y:S01]  /*18c00*/  FFMA.FTZ R59, R55, R8.reuse, R59 ;  /* 0x00000008373b7223 */ /* 0x080fe2000001003b */
[----:B------:R-:W-:Y:S01]  /*18c10*/  HADD2.F32 R49, -RZ, R50.H0_H0 ;  /* 0x20000032ff317230 */ /* 0x000fe20000004100 */
[-C--:B------:R-:W-:Y:S01]  /*18c20*/  FFMA.FTZ R61, R57, R8.reuse, R61 ;  /* 0x00000008393d7223 */ /* 0x080fe2000001003d */
[--C-:B0-----:R-:W-:Y:S01]  /*18c30*/  HADD2.F32 R65, -RZ, R4.reuse.H1_H1 ;  /* 0x30000004ff417230 */ /* 0x101fe20000004100 */
[-C--:B------:R-:W-:Y:S01]  /*18c40*/  FFMA.FTZ R60, R47, R8.reuse, R60 ;  /* 0x000000082f3c7223 */ /* 0x080fe2000001003c */
[--C-:B------:R-:W-:Y:S01]  /*18c50*/  HADD2.F32 R68, -RZ, R5.reuse.H0_H0 ;  /* 0x20000005ff447230 */ /* 0x100fe20000004100 */
[----:B------:R-:W-:Y:S01]  /*18c60*/  FFMA.FTZ R62, R49, R8, R62 ;  /* 0x00000008313e7223 */ /* 0x000fe2000001003e */
[----:B------:R-:W-:Y:S01]  /*18c70*/  HADD2.F32 R8, -RZ, R4.H0_H0 ;  /* 0x20000004ff087230 */ /* 0x000fe20000004100 */
[-C--:B------:R-:W-:Y:S01]  /*18c80*/  FFMA.FTZ R63, R56, R9.reuse, R59 ;  /* 0x00000009383f7223 */ /* 0x080fe2000001003b */
[----:B------:R-:W-:Y:S01]  /*18c90*/  HADD2.F32 R69, -RZ, R5.H1_H1 ;  /* 0x30000005ff457230 */ /* 0x000fe20000004100 */
[----:B------:R-:W-:Y:S01]  /*18ca0*/  FFMA.FTZ R67, R58, R9, R61 ;  /* 0x000000093a437223 */ /* 0x000fe2000001003d */
[----:B------:R-:W-:Y:S01]  /*18cb0*/  HADD2.F32 R48, -RZ, R48.H1_H1 ;  /* 0x30000030ff307230 */ /* 0x000fe20000004100 */
[----:B------:R-:W0:Y:S01]  /*18cc0*/  LDS.64 R4, [UR5+0x2a8] ;  /* 0x0002a805ff047984 */ /* 0x000e220008000a00 */
[----:B------:R-:W-:-:S02]  /*18cd0*/  HADD2.F32 R50, -RZ, R50.H1_H1 ;  /* 0x30000032ff327230 */ /* 0x000fc40000004100 */
        /* <DEDUP_REMOVED lines=32> */
[----:B-1----:R-:W-:Y:S01]  /*18ee0*/  HADD2.F32 R66, -RZ, R6.H0_H0 ;  /* 0x20000006ff427230 */ /* 0x002fe20000004100 */
        /* <DEDUP_REMOVED lines=17> */
[--C-:B0-----:R-:W-:Y:S01]  /*19000*/  HADD2.F32 R6, -RZ, R4.reuse.H0_H0 ;  /* 0x20000004ff067230 */ /* 0x101fe20000004100 */
[-C--:B------:R-:W-:Y:S01]  /*19010*/  FFMA.FTZ R27, R48, R7.reuse, R27 ;  /* 0x00000007301b7223 */ /* 0x080fe2000001001b */
[----:B------:R-:W-:Y:S01]  /*19020*/  HADD2.F32 R4, -RZ, R4.H1_H1 ;  /* 0x30000004ff047230 */ /* 0x000fe20000004100 */
[-C--:B------:R-:W-:Y:S01]  /*19030*/  FFMA.FTZ R25, R56, R7.reuse, R24 ;  /* 0x0000000738197223 */ /* 0x080fe20000010018 */
[--C-:B------:R-:W-:Y:S01]  /*19040*/  HADD2.F32 R24, -RZ, R5.reuse.H0_H0 ;  /* 0x20000005ff187230 */ /* 0x100fe20000004100 */
[-C--:B------:R-:W-:Y:S01]  /*19050*/  FFMA.FTZ R51, R58, R7.reuse, R51 ;  /* 0x000000073a337223 */ /* 0x080fe20000010033 */
[----:B------:R-:W-:Y:S01]  /*19060*/  HADD2.F32 R5, -RZ, R5.H1_H1 ;  /* 0x30000005ff057230 */ /* 0x000fe20000004100 */
[----:B------:R-:W-:Y:S01]  /*19070*/  FFMA.FTZ R53, R50, R7, R53 ;  /* 0x0000000732357223 */ /* 0x000fe20000010035 */
[----:B------:R-:W-:Y:S01]  /*19080*/  SHF.R.U32.HI R48, RZ, 0x8, R35 ;  /* 0x00000008ff307819 */ /* 0x000fe20000011623 */
[----:B------:R-:W-:-:S02]  /*19090*/  FFMA.FTZ R27, R61, R6, R27 ;  /* 0x000000063d1b7223 */ /* 0x000fc4000001001b */
[-C--:B------:R-:W-:Y:S02]  /*190a0*/  FFMA.FTZ R25, R62, R6.reuse, R25 ;  /* 0x000000063e197223 */ /* 0x080fe40000010019 */
[-C--:B------:R-:W-:Y:S02]  /*190b0*/  FFMA.FTZ R51, R60, R6.reuse, R51 ;  /* 0x000000063c337223 */ /* 0x080fe40000010033 */
[----:B------:R-:W-:Y:S02]  /*190c0*/  FFMA.FTZ R53, R59, R6, R53 ;  /* 0x000000063b357223 */ /* 0x000fe40000010035 */
[-C--:B------:R-:W-:Y:S01]  /*190d0*/  FFMA.FTZ R27, R44, R4.reuse, R27 ;  /* 0x000000042c1b7223 */ /* 0x080fe2000001001b */
[----:B------:R-:W-:Y:S01]  /*190e0*/  SHF.R.U32.HI R44, RZ, 0x8, R34 ;  /* 0x00000008ff2c7819 */ /* 0x000fe20000011622 */
[-C--:B------:R-:W-:Y:S02]  /*190f0*/  FFMA.FTZ R25, R63, R4.reuse, R25 ;  /* 0x000000043f197223 */ /* 0x080fe40000010019 */
[----:B------:R-:W-:-:S02]  /*19100*/  FFMA.FTZ R51, R45, R4, R51 ;  /* 0x000000042d337223 */ /* 0x000fc40000010033 */
[----:B------:R-:W-:Y:S02]  /*19110*/  FFMA.FTZ R53, R64, R4, R53 ;  /* 0x0000000440357223 */ /* 0x000fe40000010035 */
[-C--:B------:R-:W-:Y:S01]  /*19120*/  FFMA.FTZ R4, R43, R24.reuse, R27 ;  /* 0x000000182b047223 */ /* 0x080fe2000001001b */
[----:B------:R-:W-:Y:S01]  /*19130*/  LOP3.LUT R43, R34, 0xf000f, RZ, 0xc0, !PT ;  /* 0x000f000f222b7812 */ /* 0x000fe200078ec0ff */
[----:B------:R-:W-:Y:S02]  /*19140*/  FMUL.FTZ R70, R70, R23 ;  /* 0x0000001746467220 */ /* 0x000fe40000410000 */
[----:B------:R-:W-:Y:S02]  /*19150*/  FFMA.FTZ R4, R29, R5, R4 ;  /* 0x000000051d047223 */ /* 0x000fe40000010004 */
[----:B------:R-:W-:Y:S01]  /*19160*/  FFMA.FTZ R25, R46, R24, R25 ;  /* 0x000000182e197223 */ /* 0x000fe20000010019 */
[----:B------:R-:W-:Y:S01]  /*19170*/  F2FP.PACK_AB R6, RZ, R70 ;  /* 0x00000046ff06723e */ /* 0x000fe200000000ff */
[----:B------:R-:W-:Y:S01]  /*19180*/  FMUL.FTZ R4, R4, R23 ;  /* 0x0000001704047220 */ /* 0x000fe20000410000 */
[----:B------:R-:W-:Y:S01]  /*19190*/  LOP3.LUT R46, R35, 0xf000f, RZ, 0xc0, !PT ;  /* 0x000f000f232e7812 */ /* 0x000fe200078ec0ff */
[-C--:B------:R-:W-:Y:S01]  /*191a0*/  FFMA.FTZ R51, R9, R24.reuse, R51 ;  /* 0x0000001809337223 */ /* 0x080fe20000010033 */
[----:B------:R-:W-:Y:S01]  /*191b0*/  LOP3.LUT R9, R33, 0xf000f0, RZ, 0xc0, !PT ;  /* 0x00f000f021097812 */ /* 0x000fe200078ec0ff */
[----:B------:R-:W-:Y:S01]  /*191c0*/  FFMA.FTZ R8, R8, R24, R53 ;  /* 0x0000001808087223 */ /* 0x000fe20000010035 */
[----:B------:R-:W-:Y:S01]  /*191d0*/  HADD2 R12, R6.H0_H0, R12.H0_H0 ;  /* 0x2000000c060c7230 */ /* 0x000fe20000000800 */
[-C--:B------:R-:W-:Y:S01]  /*191e0*/  FFMA.FTZ R25, R28, R5.reuse, R25 ;  /* 0x000000051c197223 */ /* 0x080fe20000010019 */
[----:B------:R-:W-:Y:S01]  /*191f0*/  F2FP.PACK_AB R4, RZ, R4 ;  /* 0x00000004ff04723e */ /* 0x000fe200000000ff */
[-C--:B------:R-:W-:Y:S01]  /*19200*/  FFMA.FTZ R51, R30, R5.reuse, R51 ;  /* 0x000000051e337223 */ /* 0x080fe20000010033 */
[C---:B------:R-:W-:Y:S01]  /*19210*/  LOP3.LUT R6, R32.reuse, 0xf000f0, RZ, 0xc0, !PT ;  /* 0x00f000f020067812 */ /* 0x040fe200078ec0ff */
[----:B------:R-:W-:Y:S01]  /*19220*/  FFMA.FTZ R8, R31, R5, R8 ;  /* 0x000000051f087223 */ /* 0x000fe20000010008 */
[----:B------:R-:W-:Y:S01]  /*19230*/  LOP3.LUT R5, R32, 0xf000f, RZ, 0xc0, !PT ;  /* 0x000f000f20057812 */ /* 0x000fe200078ec0ff */
[----:B------:R-:W-:Y:S01]  /*19240*/  HADD2 R39, R4.H0_H0, R39.H0_H0 ;  /* 0x2000002704277230 */ /* 0x000fe20000000800 */
[----:B------:R-:W-:Y:S01]  /*19250*/  SHF.R.U32.HI R32, RZ, 0x8, R32 ;  /* 0x00000008ff207819 */ /* 0x000fe20000011620 */
[-C--:B------:R-:W-:Y:S01]  /*19260*/  FMUL.FTZ R28, R8, R37.reuse ;  /* 0x00000025081c7220 */ /* 0x080fe20000410000 */
[----:B------:R-:W-:Y:S01]  /*19270*/  LOP3.LUT R30, R33, 0xf000f, RZ, 0xc0, !PT ;  /* 0x000f000f211e7812 */ /* 0x000fe200078ec0ff */
[-C--:B------:R-:W-:Y:S01]  /*19280*/  FMUL.FTZ R25, R25, R22.reuse ;  /* 0x0000001619197220 */ /* 0x080fe20000410000 */
[----:B------:R-:W-:Y:S01]  /*19290*/  SHF.R.U32.HI R33, RZ, 0x8, R33 ;  /* 0x00000008ff217819 */ /* 0x000fe20000011621 */
[----:B------:R-:W-:Y:S01]  /*192a0*/  FMUL.FTZ R67, R67, R22 ;  /* 0x0000001643437220 */ /* 0x000fe20000410000 */
[----:B------:R-:W-:Y:S01]  /*192b0*/  LOP3.LUT R7, R6, 0x64006400, RZ, 0xfc, !PT ;  /* 0x6400640006077812 */ /* 0x000fe200078efcff */
[-C--:B------:R-:W-:Y:S01]  /*192c0*/  FMUL.FTZ R65, R65, R36.reuse ;  /* 0x0000002441417220 */ /* 0x080fe20000410000 */
        /* <DEDUP_REMOVED lines=9> */
[----:B------:R-:W-:Y:S02]  /*19360*/  LOP3.LUT R47, R8, 0x64006400, RZ, 0xfc, !PT ;  /* 0x64006400082f7812 */ /* 0x000fe400078efcff */
[----:B------:R-:W-:Y:S01]  /*19370*/  LOP3.LUT R31, R6, 0x64006400, RZ, 0xfc, !PT ;  /* 0x64006400061f7812 */ /* 0x000fe200078efcff */
[-C--:B------:R-:W-:Y:S01]  /*19380*/  HFMA2 R6, R29, R0.reuse.H0_H0, -72, -72 ;  /* 0xd480d4801d067431 */ /* 0x080fe20000040000 */
[----:B------:R-:W-:Y:S02]  /*19390*/  LOP3.LUT R8, R44, 0xf000f0, RZ, 0xc0, !PT ;  /* 0x00f000f02c087812 */ /* 0x000fe400078ec0ff */
[----:B------:R-:W-:Y:S01]  /*193a0*/  LOP3.LUT R24, R48, 0xf000f0, RZ, 0xc0, !PT ;  /* 0x00f000f030187812 */ /* 0x000fe200078ec0ff */
[----:B------:R-:W-:Y:S01]  /*193b0*/  HFMA2 R7, R31, R0.H0_H0, -72, -72 ;  /* 0xd480d4801f077431 */ /* 0x000fe20000040000 */
[----:B------:R-:W-:-:S02]  /*193c0*/  LOP3.LUT R32, R32, 0xf000f, RZ, 0xc0, !PT ;  /* 0x000f000f20207812 */ /* 0x000fc400078ec0ff */
[----:B------:R-:W-:Y:S02]  /*193d0*/  LOP3.LUT R33, R33, 0xf000f, RZ, 0xc0, !PT ;  /* 0x000f000f21217812 */ /* 0x000fe400078ec0ff */
[----:B------:R-:W-:Y:S02]  /*193e0*/  LOP3.LUT R44, R44, 0xf000f, RZ, 0xc0, !PT ;  /* 0x000f000f2c2c7812 */ /* 0x000fe400078ec0ff */
[----:B------:R-:W-:Y:S02]  /*193f0*/  LOP3.LUT R48, R48, 0xf000f, RZ, 0xc0, !PT ;  /* 0x000f000f30307812 */ /* 0x000fe400078ec0ff */
[----:B------:R-:W-:Y:S02]  /*19400*/  F2FP.PACK_AB R25, RZ, R25 ;  /* 0x00000019ff19723e */ /* 0x000fe400000000ff */
[----:B------:R-:W-:Y:S02]  /*19410*/  LOP3.LUT R9, R9, 0x64006400, RZ, 0xfc, !PT ;  /* 0x6400640009097812 */ /* 0x000fe400078efcff */
[----:B------:R-:W-:Y:S01]  /*19420*/  LOP3.LUT R45, R8, 0x64006400, RZ, 0xfc, !PT ;  /* 0x64006400082d7812 */ /* 0x000fe200078efcff */
[----:B------:R-:W-:Y:S01]  /*19430*/  HADD2 R38, R25.H0_H0, R38.H0_H0 ;  /* 0x2000002619267230 */ /* 0x000fe20000000800 */
        /* <DEDUP_REMOVED lines=10> */
[----:B------:R-:W-:Y:S01]  /*194e0*/  LOP3.LUT R49, R24, 0x64006400, RZ, 0xfc, !PT ;  /* 0x6400640018317812 */ /* 0x000fe200078efcff */
[-C--:B------:R-:W-:Y:S01]  /*194f0*/  HFMA2 R24, R35, R0.reuse.H0_H0, -72, -72 ;  /* 0xd480d48023187431 */ /* 0x080fe20000040000 */
[----:B------:R-:W-:Y:S01]  /*19500*/  LOP3.LUT R5, R5, 0x64006400, RZ, 0xfc, !PT ;  /* 0x6400640005057812 */ /* 0x000fe200078efcff */
[----:B------:R-:W-:Y:S01]  /*19510*/  HADD2 R35, R30, -1032, -1032 ;  /* 0xe408e4081e237430 */ /* 0x000fe20000000000 */
[----:B------:R-:W-:Y:S01]  /*19520*/  LOP3.LUT R34, R43, 0x64006400, RZ, 0xfc, !PT ;  /* 0x640064002b227812 */ /* 0x000fe200078efcff */
[----:B------:R-:W-:Y:S01]  /*19530*/  HADD2 R42, R65.H0_H0, R42.H0_H0 ;  /* 0x2000002a412a7230 */ /* 0x000fe20000000800 */
        /* <DEDUP_REMOVED lines=53> */
[--C-:B-1----:R-:W-:Y:S01]  /*19890*/  HADD2.F32 R46, -RZ, R4.reuse.H0_H0 ;  /* 0x20000004ff2e7230 */ /* 0x102fe20000004100 */
[C---:B------:R-:W-:Y:S01]  /*198a0*/  FFMA.FTZ R53, R49.reuse, R50, R53 ;  /* 0x0000003231357223 */ /* 0x040fe20000010035 */
[----:B------:R-:W-:Y:S01]  /*198b0*/  HADD2.F32 R47, -RZ, R4.H1_H1 ;  /* 0x30000004ff2f7230 */ /* 0x000fe20000004100 */
[----:B------:R-:W-:Y:S01]  /*198c0*/  FFMA.FTZ R55, R49, R48, R55 ;  /* 0x0000003031377223 */ /* 0x000fe20000010037 */
[--C-:B------:R-:W-:Y:S01]  /*198d0*/  HADD2.F32 R48, -RZ, R5.reuse.H0_H0 ;  /* 0x20000005ff307230 */ /* 0x100fe20000004100 */
[----:B------:R-:W-:Y:S01]  /*198e0*/  FFMA.FTZ R44, R45, R46, R44 ;  /* 0x0000002e2d2c7223 */ /* 0x000fe2000001002c */
[----:B------:R-:W-:Y:S01]  /*198f0*/  HADD2.F32 R49, -RZ, R5.H1_H1 ;  /* 0x30000005ff317230 */ /* 0x000fe20000004100 */
[----:B------:R-:W-:Y:S01]  /*19900*/  FFMA.FTZ R55, R46, R52, R55 ;  /* 0x000000342e377223 */ /* 0x000fe20000010037 */
[----:B------:R-:W-:-:S02]  /*19910*/  HADD2.F32 R5, -RZ, R30.H0_H0 ;  /* 0x2000001eff057230 */ /* 0x000fc40000004100 */
        /* <DEDUP_REMOVED lines=39> */
.L_x_1835:
[----:B------:R-:W-:Y:S05]  /*19b90*/  @!P1 BRA `(.L_x_1836) ;  /* 0x0000056000009947 */ /* 0x000fea0003800000 */
[----:B------:R-:W0:Y:S01]  /*19ba0*/  LDS.64 R44, [UR5+0xb0] ;  /* 0x0000b005ff2c7984 */ /* 0x000e220008000a00 */
[----:B------:R-:W-:Y:S02]  /*19bb0*/  HADD2.F32 R49, -RZ, R35.H0_H0 ;  /* 0x20000023ff317230 */ /* 0x000fe40000004100 */
[----:B------:R-:W-:Y:S01]  /*19bc0*/  HADD2.F32 R51, -RZ, R34.H0_H0 ;  /* 0x20000022ff337230 */ /* 0x000fe20000004100 */
[----:B------:R-:W1:Y:S01]  /*19bd0*/  LDS.64 R4, [UR5+0xb8] ;  /* 0x0000b805ff047984 */ /* 0x000e620008000a00 */
[----:B------:R-:W-:Y:S02]  /*19be0*/  HADD2.F32 R53, -RZ, R33.H0_H0 ;  /* 0x20000021ff357230 */ /* 0x000fe40000004100 */
[----:B------:R-:W-:Y:S02]  /*19bf0*/  HADD2.F32 R50, -RZ, R43.H1_H1 ;  /* 0x3000002bff327230 */ /* 0x000fe40000004100 */
[----:B------:R-:W-:-:S02]  /*19c00*/  HADD2.F32 R52, -RZ, R35.H1_H1 ;  /* 0x30000023ff347230 */ /* 0x000fc40000004100 */
[----:B------:R-:W-:Y:S02]  /*19c10*/  HADD2.F32 R54, -RZ, R34.H1_H1 ;  /* 0x30000022ff367230 */ /* 0x000fe40000004100 */
[----:B------:R-:W-:Y:S02]  /*19c20*/  HADD2.F32 R55, -RZ, R33.H1_H1 ;  /* 0x30000021ff377230 */ /* 0x000fe40000004100 */
        /* <DEDUP_REMOVED lines=38> */
[----:B------:R-:W-:Y:S01]  /*19e90*/  HADD2.F32 R53, -RZ, R30.H1_H1 ;  /* 0x3000001eff357230 */ /* 0x000fe20000004100 */
[-C--:B------:R-:W-:Y:S01]  /*19ea0*/  FFMA.FTZ R51, R51, R45.reuse, R50 ;  /* 0x0000002d33337223 */ /* 0x080fe20000010032 */
[----:B------:R-:W-:Y:S02]  /*19eb0*/  HADD2.F32 R44, -RZ, R29.H1_H1 ;  /* 0x3000001dff2c7230 */ /* 0x000fe40000004100 */
[--C-:B------:R-:W-:Y:S01]  /*19ec0*/  HADD2.F32 R54, -RZ, R32.reuse.H0_H0 ;  /* 0x20000020ff367230 */ /* 0x100fe20000004100 */
[-C--:B------:R-:W-:Y:S01]  /*19ed0*/  FFMA.FTZ R49, R53, R4.reuse, R49 ;  /* 0x0000000435317223 */ /* 0x080fe20000010031 */
[----:B------:R-:W-:Y:S01]  /*19ee0*/  HADD2.F32 R50, -RZ, R31.H1_H1 ;  /* 0x3000001fff327230 */ /* 0x000fe20000004100 */
[-C--:B------:R-:W-:Y:S01]  /*19ef0*/  FFMA.FTZ R5, R44, R4.reuse, R5 ;  /* 0x000000042c057223 */ /* 0x080fe20000010005 */
[----:B------:R-:W-:Y:S01]  /*19f00*/  HADD2.F32 R53, -RZ, R32.H1_H1 ;  /* 0x30000020ff357230 */ /* 0x000fe20000004100 */
[----:B------:R-:W-:Y:S01]  /*19f10*/  FFMA.FTZ R45, R54, R45, R52 ;  /* 0x0000002d362d7223 */ /* 0x000fe20000010034 */
[----:B------:R-:W-:Y:S01]  /*19f20*/  HADD2.F32 R44, -RZ, R6.H0_H0 ;  /* 0x20000006ff2c7230 */ /* 0x000fe20000004100 */
[-C--:B------:R-:W-:Y:S01]  /*19f30*/  FFMA.FTZ R51, R50, R4.reuse, R51 ;  /* 0x0000000432337223 */ /* 0x080fe20000010033 */
[--C-:B------:R-:W-:Y:S01]  /*19f40*/  HADD2.F32 R48, -RZ, R7.reuse.H0_H0 ;  /* 0x20000007ff307230 */ /* 0x100fe20000004100 */
[----:B------:R-:W-:Y:S01]  /*19f50*/  FFMA.FTZ R45, R53, R4, R45 ;  /* 0x00000004352d7223 */ /* 0x000fe2000001002d */
[----:B------:R-:W-:Y:S01]  /*19f60*/  HADD2.F32 R52, -RZ, R8.H0_H0 ;  /* 0x20000008ff347230 */ /* 0x000fe20000004100 */
[-C--:B------:R-:W-:Y:S01]  /*19f70*/  FFMA.FTZ R4, R44, R46.reuse, R5 ;  /* 0x0000002e2c047223 */ /* 0x080fe20000010005 */
[----:B------:R-:W-:Y:S01]  /*19f80*/  HADD2.F32 R5, -RZ, R6.H1_H1 ;  /* 0x30000006ff057230 */ /* 0x000fe20000004100 */
[-C--:B------:R-:W-:Y:S01]  /*19f90*/  FFMA.FTZ R44, R48, R46.reuse, R49 ;  /* 0x0000002e302c7223 */ /* 0x080fe20000010031 */
[----:B------:R-:W-:Y:S01]  /*19fa0*/  HADD2.F32 R49, -RZ, R7.H1_H1 ;  /* 0x30000007ff317230 */ /* 0x000fe20000004100 */
[-C--:B------:R-:W-:Y:S01]  /*19fb0*/  FFMA.FTZ R48, R52, R46.reuse, R51 ;  /* 0x0000002e34307223 */ /* 0x080fe20000010033 */
[----:B------:R-:W-:Y:S01]  /*19fc0*/  HADD2.F32 R51, -RZ, R0.H0_H0 ;  /* 0x20000000ff337230 */ /* 0x000fe20000004100 */
[-C--:B------:R-:W-:Y:S01]  /*19fd0*/  FFMA.FTZ R5, R5, R47.reuse, R4 ;  /* 0x0000002f05057223 */ /* 0x080fe20000010004 */
[----:B------:R-:W-:Y:S01]  /*19fe0*/  HADD2.F32 R50, -RZ, R8.H1_H1 ;  /* 0x30000008ff327230 */ /* 0x000fe20000004100 */
[----:B------:R-:W-:Y:S01]  /*19ff0*/  FFMA.FTZ R44, R49, R47, R44 ;  /* 0x0000002f312c7223 */ /* 0x000fe2000001002c */
        /* <DEDUP_REMOVED lines=16> */
.L_x_1836:
        /* <DEDUP_REMOVED lines=87> */
.L_x_1837:
        /* <DEDUP_REMOVED lines=89> */
.L_x_1838:
[----:B------:R-:W0:Y:S01]  /*1ac00*/  LDS.64 R4, [UR5+0x230] ;  /* 0x00023005ff047984 */ /* 0x000e220008000a00 */
[----:B------:R-:W-:Y:S01]  /*1ac10*/  IMAD.WIDE R100, R21, 0x4, R2 ;  /* 0x0000000415647825 */ /* 0x000fe200078e0202 */
[----:B------:R-:W-:Y:S01]  /*1ac20*/  HADD2.F32 R44, -RZ, R43.H0_H0 ;  /* 0x2000002bff2c7230 */ /* 0x000fe20000004100 */
[----:B------:R-:W-:Y:S01]  /*1ac30*/  IADD3 R94, R94, 0x20, RZ ;  /* 0x000000205e5e7810 */ /* 0x000fe20007ffe0ff */
[----:B------:R-:W1:Y:S01]  /*1ac40*/  LDS.64 R2, [UR5+0x238] ;  /* 0x00023805ff027984 */ /* 0x000e620008000a00 */
[----:B------:R-:W-:Y:S01]  /*1ac50*/  HADD2.F32 R11, -RZ, R35.H0_H0 ;  /* 0x20000023ff0b7230 */ /* 0x000fe20000004100 */
[----:B------:R-:W-:Y:S01]  /*1ac60*/  PRMT R40, R40, 0x5410, R12 ;  /* 0x0000541028287816 */ /* 0x000fe2000000000c */
[--C-:B------:R-:W-:Y:S01]  /*1ac70*/  HADD2.F32 R10, -RZ, R34.reuse.H0_H0 ;  /* 0x20000022ff0a7230 */ /* 0x100fe20000004100 */
[C---:B------:R-:W-:Y:S01]  /*1ac80*/  ISETP.GE.AND P0, PT, R94.reuse, c[0x0][0x1b4], PT ;  /* 0x00006d005e007a0c */ /* 0x040fe20003f06270 */
[----:B------:R-:W-:Y:S01]  /*1ac90*/  HADD2.F32 R21, -RZ, R33.H0_H0 ;  /* 0x20000021ff157230 */ /* 0x000fe20000004100 */
[----:B------:R-:W-:Y:S01]  /*1aca0*/  ISETP.LT.AND P1, PT, R94, R99, PT ;  /* 0x000000635e00720c */ /* 0x000fe20003f21270 */
[----:B------:R-:W-:Y:S01]  /*1acb0*/  HADD2.F32 R43, -RZ, R43.H1_H1 ;  /* 0x3000002bff2b7230 */ /* 0x000fe20000004100 */
[----:B------:R-:W-:Y:S01]  /*1acc0*/  PRMT R38, R38, 0x5410, R39 ;  /* 0x0000541026267816 */ /* 0x000fe20000000027 */
[----:B------:R-:W-:Y:S01]  /*1acd0*/  HADD2.F32 R35, -RZ, R35.H1_H1 ;  /* 0x30000023ff237230 */ /* 0x000fe20000004100 */
[----:B------:R-:W-:Y:S01]  /*1ace0*/  PRMT R42, R42, 0x5410, R41 ;  /* 0x000054102a2a7816 */ /* 0x000fe20000000029 */
[----:B------:R-:W-:Y:S01]  /*1acf0*/  HADD2.F32 R34, -RZ, R34.H1_H1 ;  /* 0x30000022ff227230 */ /* 0x000fe20000004100 */
[----:B------:R-:W-:Y:S01]  /*1ad00*/  PRMT R27, R27, 0x5410, R28 ;  /* 0x000054101b1b7816 */ /* 0x000fe2000000001c */
[----:B------:R-:W-:-:S02]  /*1ad10*/  HADD2.F32 R33, -RZ, R33.H1_H1 ;  /* 0x30000021ff217230 */ /* 0x000fc40000004100 */
[--C-:B------:R-:W-:Y:S02]  /*1ad20*/  HADD2.F32 R50, -RZ, R26.reuse.H0_H0 ;  /* 0x2000001aff327230 */ /* 0x100fe40000004100 */
[----:B------:R-:W-:Y:S02]  /*1ad30*/  HADD2.F32 R26, -RZ, R26.H1_H1 ;  /* 0x3000001aff1a7230 */ /* 0x000fe40000004100 */
[----:B------:R-:W-:Y:S02]  /*1ad40*/  HADD2.F32 R64, -RZ, R31.H1_H1 ;  /* 0x3000001fff407230 */ /* 0x000fe40000004100 */
[----:B------:R-:W-:Y:S02]  /*1ad50*/  HADD2.F32 R65, -RZ, R32.H1_H1 ;  /* 0x30000020ff417230 */ /* 0x000fe40000004100 */
[----:B------:R-:W-:Y:S02]  /*1ad60*/  HADD2.F32 R66, -RZ, R0.H1_H1 ;  /* 0x30000000ff427230 */ /* 0x000fe40000004100 */
[----:B0-----:R-:W-:-:S02]  /*1ad70*/  HADD2.F32 R45, -RZ, R4.H0_H0 ;  /* 0x20000004ff2d7230 */ /* 0x001fc40000004100 */
        /* <DEDUP_REMOVED lines=8> */
[----:B------:R-:W-:Y:S02]  /*1ae00*/  FFMA.FTZ R48, R21, R45, RZ ;  /* 0x0000002d15307223 */ /* 0x000fe400000100ff */
[----:B------:R-:W-:-:S02]  /*1ae10*/  FFMA.FTZ R45, R43, R4, R5 ;  /* 0x000000042b2d7223 */ /* 0x000fc40000010005 */
[-C--:B------:R-:W-:Y:S01]  /*1ae20*/  FFMA.FTZ R52, R35, R4.reuse, R47 ;  /* 0x0000000423347223 */ /* 0x080fe2000001002f */
[----:B------:R-:W-:Y:S01]  /*1ae30*/  HADD2.F32 R47, -RZ, R9.H0_H0 ;  /* 0x20000009ff2f7230 */ /* 0x000fe20000004100 */
[-C--:B------:R-:W-:Y:S01]  /*1ae40*/  FFMA.FTZ R53, R34, R4.reuse, R49 ;  /* 0x0000000422357223 */ /* 0x080fe20000010031 */
[--C-:B------:R-:W-:Y:S01]  /*1ae50*/  HADD2.F32 R49, -RZ, R25.reuse.H0_H0 ;  /* 0x20000019ff317230 */ /* 0x100fe20000004100 */
[----:B------:R-:W-:Y:S01]  /*1ae60*/  FFMA.FTZ R55, R33, R4, R48 ;  /* 0x0000000421377223 */ /* 0x000fe20000010030 */
[--C-:B------:R-:W-:Y:S01]  /*1ae70*/  HADD2.F32 R48, -RZ, R24.reuse.H0_H0 ;  /* 0x20000018ff307230 */ /* 0x100fe20000004100 */
[----:B------:R-:W0:Y:S01]  /*1ae80*/  LDS.64 R4, [UR5+0x2b0] ;  /* 0x0002b005ff047984 */ /* 0x000e220008000a00 */
[----:B------:R-:W-:Y:S01]  /*1ae90*/  HADD2.F32 R24, -RZ, R24.H1_H1 ;  /* 0x30000018ff187230 */ /* 0x000fe20000004100 */
[-C--:B------:R-:W-:Y:S01]  /*1aea0*/  FFMA.FTZ R45, R50, R46.reuse, R45 ;  /* 0x0000002e322d7223 */ /* 0x080fe2000001002d */
[----:B------:R-:W-:Y:S01]  /*1aeb0*/  HADD2.F32 R25, -RZ, R25.H1_H1 ;  /* 0x30000019ff197230 */ /* 0x000fe20000004100 */
[-C--:B------:R-:W-:Y:S01]  /*1aec0*/  FFMA.FTZ R54, R48, R46.reuse, R53 ;  /* 0x0000002e30367223 */ /* 0x080fe20000010035 */
[----:B------:R-:W-:Y:S01]  /*1aed0*/  HADD2.F32 R9, -RZ, R9.H1_H1 ;  /* 0x30000009ff097230 */ /* 0x000fe20000004100 */
[----:B------:R-:W-:-:S02]  /*1aee0*/  FFMA.FTZ R52, R49, R46, R52 ;  /* 0x0000002e31347223 */ /* 0x000fc40000010034 */
[----:B------:R-:W-:Y:S01]  /*1aef0*/  FFMA.FTZ R46, R47, R46, R55 ;  /* 0x0000002e2f2e7223 */ /* 0x000fe20000010037 */
[--C-:B------:R-:W-:Y:S01]  /*1af00*/  HADD2.F32 R55, -RZ, R2.reuse.H1_H1 ;  /* 0x30000002ff377230 */ /* 0x100fe20000004100 */
[-C--:B------:R-:W-:Y:S01]  /*1af10*/  FFMA.FTZ R61, R24, R51.reuse, R54 ;  /* 0x00000033183d7223 */ /* 0x080fe20000010036 */
[----:B------:R-:W-:Y:S01]  /*1af20*/  HADD2.F32 R54, -RZ, R2.H0_H0 ;  /* 0x20000002ff367230 */ /* 0x000fe20000004100 */
[-C--:B------:R-:W-:Y:S01]  /*1af30*/  FFMA.FTZ R53, R26, R51.reuse, R45 ;  /* 0x000000331a357223 */ /* 0x080fe2000001002d */
[----:B------:R-:W1:Y:S01]  /*1af40*/  LDS.64 R2, [UR5+0x2b8] ;  /* 0x0002b805ff027984 */ /* 0x000e620008000a00 */
[-C--:B------:R-:W-:Y:S01]  /*1af50*/  FFMA.FTZ R59, R25, R51.reuse, R52 ;  /* 0x00000033193b7223 */ /* 0x080fe20000010034 */
[----:B------:R-:W-:Y:S01]  /*1af60*/  HADD2.F32 R52, -RZ, R29.H0_H0 ;  /* 0x2000001dff347230 */ /* 0x000fe20000004100 */
[----:B------:R-:W-:Y:S01]  /*1af70*/  FFMA.FTZ R63, R9, R51, R46 ;  /* 0x00000033093f7223 */ /* 0x000fe2000001002e */
[----:B------:R-:W-:Y:S01]  /*1af80*/  HADD2.F32 R51, -RZ, R30.H0_H0 ;  /* 0x2000001eff337230 */ /* 0x000fe20000004100 */
[----:B------:R-:W-:Y:S01]  /*1af90*/  UMOV UR5, UR4 ;  /* 0x0000000400057c82 */ /* 0x000fe20008000000 */
[----:B------:R-:W-:Y:S01]  /*1afa0*/  HADD2.F32 R46, -RZ, R31.H0_H0 ;  /* 0x2000001fff2e7230 */ /* 0x000fe20000004100 */
[-C--:B------:R-:W-:Y:S01]  /*1afb0*/  FFMA.FTZ R56, R52, R54.reuse, R53 ;  /* 0x0000003634387223 */ /* 0x080fe20000010035 */
[----:B------:R-:W-:Y:S01]  /*1afc0*/  HADD2.F32 R45, -RZ, R32.H0_H0 ;  /* 0x20000020ff2d7230 */ /* 0x000fe20000004100 */
[-C--:B------:R-:W-:Y:S01]  /*1afd0*/  FFMA.FTZ R60, R51, R54.reuse, R59 ;  /* 0x00000036333c7223 */ /* 0x080fe2000001003b */
[----:B------:R-:W-:Y:S01]  /*1afe0*/  HADD2.F32 R32, -RZ, R6.H0_H0 ;  /* 0x20000006ff207230 */ /* 0x000fe20000004100 */
[-C--:B------:R-:W-:Y:S01]  /*1aff0*/  FFMA.FTZ R62, R46, R54.reuse, R61 ;  /* 0x000000362e3e7223 */ /* 0x080fe2000001003d */
[----:B------:R-:W-:Y:S01]  /*1b000*/  HADD2.F32 R61, -RZ, R29.H1_H1 ;  /* 0x3000001dff3d7230 */ /* 0x000fe20000004100 */
[----:B------:R-:W-:Y:S01]  /*1b010*/  FFMA.FTZ R54, R45, R54, R63 ;  /* 0x000000362d367223 */ /* 0x000fe2000001003f */
[----:B------:R-:W-:Y:S01]  /*1b020*/  HADD2.F32 R63, -RZ, R30.H1_H1 ;  /* 0x3000001eff3f7230 */ /* 0x000fe20000004100 */
[-C--:B------:R-:W-:Y:S01]  /*1b030*/  FFMA.FTZ R59, R64, R55.reuse, R62 ;  /* 0x00000037403b7223 */ /* 0x080fe2000001003e */
[----:B------:R-:W-:Y:S01]  /*1b040*/  HADD2.F32 R29, -RZ, R0.H0_H0 ;  /* 0x20000000ff1d7230 */ /* 0x000fe20000004100 */
[-C--:B------:R-:W-:Y:S01]  /*1b050*/  FFMA.FTZ R53, R61, R55.reuse, R56 ;  /* 0x000000373d357223 */ /* 0x080fe20000010038 */
[--C-:B------:R-:W-:Y:S01]  /*1b060*/  HADD2.F32 R31, -RZ, R7.reuse.H0_H0 ;  /* 0x20000007ff1f7230 */ /* 0x100fe20000004100 */
[-C--:B------:R-:W-:Y:S01]  /*1b070*/  FFMA.FTZ R60, R63, R55.reuse, R60 ;  /* 0x000000373f3c7223 */ /* 0x080fe2000001003c */
[--C-:B------:R-:W-:Y:S01]  /*1b080*/  HADD2.F32 R30, -RZ, R8.reuse.H0_H0 ;  /* 0x20000008ff1e7230 */ /* 0x100fe20000004100 */
        /* <DEDUP_REMOVED lines=9> */
[----:B------:R-:W-:Y:S01]  /*1b120*/  HADD2.F32 R59, -RZ, R6.H1_H1 ;  /* 0x30000006ff3b7230 */ /* 0x000fe20000004100 */
[-C--:B------:R-:W-:Y:S01]  /*1b130*/  FFMA.FTZ R11, R11, R0.reuse, RZ ;  /* 0x000000000b0b7223 */ /* 0x080fe200000100ff */
[--C-:B------:R-:W-:Y:S01]  /*1b140*/  HADD2.F32 R6, -RZ, R5.reuse.H0_H0 ;  /* 0x20000005ff067230 */ /* 0x100fe20000004100 */
[-C--:B------:R-:W-:Y:S01]  /*1b150*/  FFMA.FTZ R44, R44, R0.reuse, RZ ;  /* 0x000000002c2c7223 */ /* 0x080fe200000100ff */
[----:B------:R-:W-:Y:S01]  /*1b160*/  HADD2.F32 R5, -RZ, R5.H1_H1 ;  /* 0x30000005ff057230 */ /* 0x000fe20000004100 */
        /* <DEDUP_REMOVED lines=9> */
[-C--:B------:R-:W-:Y:S01]  /*1b200*/  FFMA.FTZ R25, R25, R5.reuse, R0 ;  /* 0x0000000519197223 */ /* 0x080fe20000010000 */
[--C-:B-1----:R-:W-:Y:S01]  /*1b210*/  HADD2.F32 R0, -RZ, R2.reuse.H0_H0 ;  /* 0x20000002ff007230 */ /* 0x102fe20000004100 */
[----:B------:R-:W-:Y:S01]  /*1b220*/  FFMA.FTZ R4, R47, R6, R4 ;  /* 0x000000062f047223 */ /* 0x000fe20000010004 */
[----:B------:R-:W-:Y:S01]  /*1b230*/  HADD2.F32 R2, -RZ, R2.H1_H1 ;  /* 0x30000002ff027230 */ /* 0x000fe20000004100 */
[-C--:B------:R-:W-:Y:S02]  /*1b240*/  FFMA.FTZ R43, R26, R5.reuse, R43 ;  /* 0x000000051a2b7223 */ /* 0x080fe4000001002b */
[----:B------:R-:W-:-:S02]  /*1b250*/  FFMA.FTZ R55, R24, R5, R55 ;  /* 0x0000000518377223 */ /* 0x000fc40000010037 */
[----:B------:R-:W-:Y:S01]  /*1b260*/  FFMA.FTZ R5, R9, R5, R4 ;  /* 0x0000000509057223 */ /* 0x000fe20000010004 */
[--C-:B------:R-:W-:Y:S01]  /*1b270*/  HADD2.F32 R4, -RZ, R3.reuse.H0_H0 ;  /* 0x20000003ff047230 */ /* 0x100fe20000004100 */
[-C--:B------:R-:W-:Y:S01]  /*1b280*/  FFMA.FTZ R43, R52, R0.reuse, R43 ;  /* 0x00000000342b7223 */ /* 0x080fe2000001002b */
        /* <DEDUP_REMOVED lines=12> */
[CC--:B------:R-:W-:Y:S02]  /*1b350*/  FFMA.FTZ R7, R59.reuse, R57.reuse, R54 ;  /* 0x000000393b077223 */ /* 0x0c0fe40000010036 */
[C---:B------:R-:W-:Y:S02]  /*1b360*/  FFMA.FTZ R60, R62.reuse, R57, R60 ;  /* 0x000000393e3c7223 */ /* 0x040fe4000001003c */
[-C--:B------:R-:W-:Y:S02]  /*1b370*/  FFMA.FTZ R5, R59, R3.reuse, R32 ;  /* 0x000000033b057223 */ /* 0x080fe40000010020 */
[----:B------:R-:W-:Y:S02]  /*1b380*/  FFMA.FTZ R0, R62, R3, R0 ;  /* 0x000000033e007223 */ /* 0x000fe40000010000 */
[----:B------:R-:W-:-:S02]  /*1b390*/  FFMA.FTZ R53, R8, R57, R56 ;  /* 0x0000003908357223 */ /* 0x000fc40000010038 */
[----:B------:R-:W-:Y:S02]  /*1b3a0*/  FFMA.FTZ R58, R66, R57, R58 ;  /* 0x00000039423a7223 */ /* 0x000fe4000001003a */
[-C--:B------:R-:W-:Y:S02]  /*1b3b0*/  FFMA.FTZ R9, R8, R3.reuse, R30 ;  /* 0x0000000308097223 */ /* 0x080fe4000001001e */
        /* <DEDUP_REMOVED lines=26> */
.L_x_1822:
[----:B------:R-:W-:-:S04]  /*1b560*/  ISETP.GE.AND P0, PT, R94, R99, PT ;  /* 0x000000635e00720c */ /* 0x000fc80003f06270 */
[----:B------:R-:W-:-:S13]  /*1b570*/  ISETP.GE.OR P0, PT, R94, c[0x0][0x1b8], P0 ;  /* 0x00006e005e007a0c */ /* 0x000fda0000706670 */
[----:B------:R-:W-:Y:S05]  /*1b580*/  @P0 BRA `(.L_x_1840) ;  /* 0x00002d4000000947 */ /* 0x000fea0003800000 */
.L_x_1845:
        /* <DEDUP_REMOVED lines=10> */
[----:B------:R-:W4:Y:S01]  /*1b630*/  LDG.E.128.CONSTANT R28, [R22.64] ;  /* 0x00000006161c7981 */ /* 0x000f22000c1e9d00 */
[----:B------:R-:W-:-:S03]  /*1b640*/  IMAD.WIDE R104, R103, 0x4, R22 ;  /* 0x0000000467687825 */ /* 0x000fc600078e0216 */
[----:B------:R0:W5:Y:S04]  /*1b650*/  @!P0 LDG.E.U16.CONSTANT R3, [R2.64] ;  /* 0x0000000602038981 */ /* 0x000168000c1e9500 */
[----:B------:R-:W5:Y:S01]  /*1b660*/  LDG.E.128.CONSTANT R24, [R104.64] ;  /* 0x0000000668187981 */ /* 0x000f62000c1e9d00 */
[----:B------:R-:W-:Y:S02]  /*1b670*/  IMAD.MOV.U32 R0, RZ, RZ, 0x3000 ;  /* 0x00003000ff007424 */ /* 0x000fe400078e00ff */
[----:B------:R-:W-:-:S05]  /*1b680*/  IMAD.MOV.U32 R8, RZ, RZ, 0x2400 ;  /* 0x00002400ff087424 */ /* 0x000fca00078e00ff */
[----:B------:R-:W-:Y:S02]  /*1b690*/  PRMT R0, R8, 0x5410, R0 ;  /* 0x0000541008007816 */ /* 0x000fe40000000000 */
[----:B------:R-:W-:Y:S02]  /*1b6a0*/  ISETP.NE.AND P1, PT, R97, RZ, PT ;  /* 0x000000ff6100720c */ /* 0x000fe40003f25270 */
[----:B------:R-:W-:Y:S02]  /*1b6b0*/  ISETP.NE.AND P2, PT, R95, RZ, PT ;  /* 0x000000ff5f00720c */ /* 0x000fe40003f45270 */
[----:B------:R-:W-:Y:S02]  /*1b6c0*/  ISETP.NE.AND P3, PT, R93, RZ, PT ;  /* 0x000000ff5d00720c */ /* 0x000fe40003f65270 */
[C---:B--2---:R-:W-:Y:S02]  /*1b6d0*/  LOP3.LUT R59, R4.reuse, 0x70007, RZ, 0xc0, !PT ;  /* 0x00070007043b7812 */ /* 0x044fe400078ec0ff */
[----:B0-----:R-:W-:-:S02]  /*1b6e0*/  LOP3.LUT R2, R4, 0x380038, RZ, 0xc0, !PT ;  /* 0x0038003804027812 */ /* 0x001fc400078ec0ff */
[--C-:B------:R-:W-:Y:S02]  /*1b6f0*/  SHF.R.U32.HI R53, RZ, 0x6, R4.reuse ;  /* 0x00000006ff357819 */ /* 0x100fe40000011604 */
[----:B------:R-:W-:Y:S02]  /*1b700*/  SHF.R.U32.HI R21, RZ, 0xf, R5 ;  /* 0x0000000fff157819 */ /* 0x000fe40000011605 */
[----:B------:R-:W-:Y:S02]  /*1b710*/  SHF.R.U32.HI R4, RZ, 0xf, R4 ;  /* 0x0000000fff047819 */ /* 0x000fe40000011604 */
[C---:B------:R-:W-:Y:S02]  /*1b720*/  LOP3.LUT R65, R7.reuse, 0x70007, RZ, 0xc0, !PT ;  /* 0x0007000707417812 */ /* 0x040fe400078ec0ff */
[----:B------:R-:W-:Y:S02]  /*1b730*/  LOP3.LUT R43, R7, 0x380038, RZ, 0xc0, !PT ;  /* 0x00380038072b7812 */ /* 0x000fe400078ec0ff */
[----:B------:R-:W-:-:S02]  /*1b740*/  SHF.R.U32.HI R63, RZ, 0x6, R7 ;  /* 0x00000006ff3f7819 */ /* 0x000fc40000011607 */
[----:B------:R-:W-:Y:S02]  /*1b750*/  LOP3.LUT R21, R21, 0x10001, RZ, 0xc0, !PT ;  /* 0x0001000115157812 */ /* 0x000fe400078ec0ff */
[----:B---3--:R-:W-:Y:S02]  /*1b760*/  @!P0 PRMT R90, R32, 0x7610, R90 ;  /* 0x00007610205a8816 */ /* 0x008fe4000000005a */
[----:B------:R-:W-:Y:S02]  /*1b770*/  LOP3.LUT R4, R4, 0x10001, RZ, 0xc0, !PT ;  /* 0x0001000104047812 */ /* 0x000fe400078ec0ff */
[----:B------:R-:W-:Y:S02]  /*1b780*/  @!P0 PRMT R90, R90, 0x7610, R32 ;  /* 0x000076105a5a8816 */ /* 0x000fe40000000020 */
[----:B------:R-:W-:Y:S02]  /*1b790*/  SHF.R.U32.HI R32, RZ, 0xf, R7 ;  /* 0x0000000fff207819 */ /* 0x000fe40000011607 */
[----:B----4-:R-:W-:-:S02]  /*1b7a0*/  SHF.R.U32.HI R22, RZ, 0xe, R29 ;  /* 0x0000000eff167819 */ /* 0x010fc4000001161d */
[----:B------:R-:W-:Y:S02]  /*1b7b0*/  SHF.R.U32.HI R7, RZ, 0xe, R28 ;  /* 0x0000000eff077819 */ /* 0x000fe4000001161c */
[C---:B------:R-:W-:Y:S02]  /*1b7c0*/  LOP3.LUT R60, R5.reuse, 0x70007, RZ, 0xc0, !PT ;  /* 0x00070007053c7812 */ /* 0x040fe400078ec0ff */
[----:B------:R-:W-:Y:S02]  /*1b7d0*/  LOP3.LUT R8, R5, 0x380038, RZ, 0xc0, !PT ;  /* 0x0038003805087812 */ /* 0x000fe400078ec0ff */
[----:B------:R-:W-:Y:S02]  /*1b7e0*/  SHF.R.U32.HI R55, RZ, 0x6, R5 ;  /* 0x00000006ff377819 */ /* 0x000fe40000011605 */
[----:B------:R-:W-:Y:S02]  /*1b7f0*/  LOP3.LUT R48, R21, 0x20002, R22, 0xf8, !PT ;  /* 0x0002000215307812 */ /* 0x000fe400078ef816 */
[----:B------:R-:W-:-:S02]  /*1b800*/  LOP3.LUT R5, R6, 0x380038, RZ, 0xc0, !PT ;  /* 0x0038003806057812 */ /* 0x000fc400078ec0ff */
[----:B------:R-:W-:Y:S02]  /*1b810*/  LOP3.LUT R7, R4, 0x20002, R7, 0xf8, !PT ;  /* 0x0002000204077812 */ /* 0x000fe400078ef807 */
[----:B-----5:R-:W-:Y:S02]  /*1b820*/  SHF.R.U32.HI R22, RZ, 0xd, R24 ;  /* 0x0000000dff167819 */ /* 0x020fe40000011618 */
[--C-:B------:R-:W-:Y:S02]  /*1b830*/  SHF.R.U32.HI R56, RZ, 0x6, R6.reuse ;  /* 0x00000006ff387819 */ /* 0x100fe40000011606 */
[----:B------:R-:W-:Y:S02]  /*1b840*/  SHF.R.U32.HI R23, RZ, 0xf, R6 ;  /* 0x0000000fff177819 */ /* 0x000fe40000011606 */
[----:B------:R-:W-:Y:S02]  /*1b850*/  LOP3.LUT R22, R7, 0x40004, R22, 0xf8, !PT ;  /* 0x0004000407167812 */ /* 0x000fe400078ef816 */
[----:B------:R-:W-:-:S02]  /*1b860*/  LOP3.LUT R79, R5, 0x64006400, RZ, 0xfc, !PT ;  /* 0x64006400054f7812 */ /* 0x000fc400078efcff */
[----:B------:R-:W-:Y:S02]  /*1b870*/  @!P0 PRMT R89, R33, 0x7610, R89 ;  /* 0x0000761021598816 */ /* 0x000fe40000000059 */
[----:B------:R-:W-:Y:S02]  /*1b880*/  LOP3.LUT R87, R2, 0x64006400, RZ, 0xfc, !PT ;  /* 0x6400640002577812 */ /* 0x000fe400078efcff */
[----:B------:R-:W-:Y:S02]  /*1b890*/  LOP3.LUT R5, R55, 0x380038, RZ, 0xc0, !PT ;  /* 0x0038003837057812 */ /* 0x000fe400078ec0ff */
[----:B------:R-:W-:Y:S02]  /*1b8a0*/  LOP3.LUT R7, R56, 0x380038, RZ, 0xc0, !PT ;  /* 0x0038003838077812 */ /* 0x000fe400078ec0ff */
[C---:B------:R-:W-:Y:S02]  /*1b8b0*/  LOP3.LUT R40, R30.reuse, 0x70007, RZ, 0xc0, !PT ;  /* 0x000700071e287812 */ /* 0x040fe400078ec0ff */
[----:B------:R-:W-:-:S02]  /*1b8c0*/  LOP3.LUT R42, R30, 0x380038, RZ, 0xc0, !PT ;  /* 0x003800381e2a7812 */ /* 0x000fc400078ec0ff */
[----:B------:R-:W-:Y:S02]  /*1b8d0*/  SHF.R.U32.HI R36, RZ, 0x6, R30 ;  /* 0x00000006ff247819 */ /* 0x000fe4000001161e */
[C---:B------:R-:W-:Y:S02]  /*1b8e0*/  LOP3.LUT R54, R31.reuse, 0x70007, RZ, 0xc0, !PT ;  /* 0x000700071f367812 */ /* 0x040fe400078ec0ff */
[----:B------:R-:W-:Y:S02]  /*1b8f0*/  LOP3.LUT R45, R31, 0x380038, RZ, 0xc0, !PT ;  /* 0x003800381f2d7812 */ /* 0x000fe400078ec0ff */
[----:B------:R-:W-:Y:S02]  /*1b900*/  SHF.R.U32.HI R39, RZ, 0x6, R31 ;  /* 0x00000006ff277819 */ /* 0x000fe4000001161f */
[----:B------:R-:W-:Y:S02]  /*1b910*/  LOP3.LUT R2, R53, 0x380038, RZ, 0xc0, !PT ;  /* 0x0038003835027812 */ /* 0x000fe400078ec0ff */
[----:B------:R-:W-:-:S02]  /*1b920*/  SHF.R.U32.HI R35, RZ, 0x6, R28 ;  /* 0x00000006ff237819 */ /* 0x000fc4000001161c */
[----:B------:R-:W-:Y:S02]  /*1b930*/  SHF.R.U32.HI R30, RZ, 0xe, R30 ;  /* 0x0000000eff1e7819 */ /* 0x000fe4000001161e */
[----:B------:R-:W-:Y:S02]  /*1b940*/  SHF.R.U32.HI R31, RZ, 0xe, R31 ;  /* 0x0000000eff1f7819 */ /* 0x000fe4000001161f */
[----:B------:R-:W-:Y:S02]  /*1b950*/  LOP3.LUT R23, R23, 0x10001, RZ, 0xc0, !PT ;  /* 0x0001000117177812 */ /* 0x000fe400078ec0ff */
[----:B------:R-:W-:Y:S01]  /*1b960*/  LOP3.LUT R32, R32, 0x10001, RZ, 0xc0, !PT ;  /* 0x0001000120207812 */ /* 0x000fe200078ec0ff */
[----:B------:R-:W-:Y:S01]  /*1b970*/  @!P0 IMAD.IADD R91, R3, 0x1, R94 ;  /* 0x00000001035b8824 */ /* 0x000fe200078e025e */
[----:B------:R-:W-:Y:S02]  /*1b980*/  LOP3.LUT R43, R43, 0x64006400, RZ, 0xfc, !PT ;  /* 0x640064002b2b7812 */ /* 0x000fe400078efcff */
[----:B------:R-:W-:-:S02]  /*1b990*/  @!P0 PRMT R89, R89, 0x7610, R33 ;  /* 0x0000761059598816 */ /* 0x000fc40000000021 */
[----:B------:R-:W-:Y:S02]  /*1b9a0*/  LOP3.LUT R61, R6, 0x70007, RZ, 0xc0, !PT ;  /* 0x00070007063d7812 */ /* 0x000fe400078ec0ff */
[----:B------:R-:W-:Y:S02]  /*1b9b0*/  LOP3.LUT R83, R8, 0x64006400, RZ, 0xfc, !PT ;  /* 0x6400640008537812 */ /* 0x000fe400078efcff */
[----:B------:R-:W-:Y:S02]  /*1b9c0*/  LOP3.LUT R5, R5, 0x64006400, RZ, 0xfc, !PT ;  /* 0x6400640005057812 */ /* 0x000fe400078efcff */
[----:B------:R-:W-:Y:S02]  /*1b9d0*/  LOP3.LUT R7, R7, 0x64006400, RZ, 0xfc, !PT ;  /* 0x6400640007077812 */ /* 0x000fe400078efcff */
[----:B------:R-:W-:Y:S02]  /*1b9e0*/  LOP3.LUT R3, R28, 0x380038, RZ, 0xc0, !PT ;  /* 0x003800381c037812 */ /* 0x000fe400078ec0ff */
[----:B------:R-:W-:-:S02]  /*1b9f0*/  LOP3.LUT R37, R29, 0x70007, RZ, 0xc0, !PT ;  /* 0x000700071d257812 */ /* 0x000fc400078ec0ff */
[----:B------:R-:W-:Y:S02]  /*1ba00*/  LOP3.LUT R6, R29, 0x380038, RZ, 0xc0, !PT ;  /* 0x003800381d067812 */ /* 0x000fe400078ec0ff */
[----:B------:R-:W-:Y:S02]  /*1ba10*/  SHF.R.U32.HI R33, RZ, 0x6, R29 ;  /* 0x00000006ff217819 */ /* 0x000fe4000001161d */
[----:B------:R-:W-:Y:S02]  /*1ba20*/  LOP3.LUT R8, R63, 0x380038, RZ, 0xc0, !PT ;  /* 0x003800383f087812 */ /* 0x000fe400078ec0ff */
[----:B------:R-:W-:Y:S02]  /*1ba30*/  LOP3.LUT R85, R2, 0x64006400, RZ, 0xfc, !PT ;  /* 0x6400640002557812 */ /* 0x000fe400078efcff */
[----:B------:R-:W-:Y:S02]  /*1ba40*/  LOP3.LUT R38, R28, 0x70007, RZ, 0xc0, !PT ;  /* 0x000700071c267812 */ /* 0x000fe400078ec0ff */
[----:B------:R-:W-:-:S02]  /*1ba50*/  LOP3.LUT R47, R23, 0x20002, R30, 0xf8, !PT ;  /* 0x00020002172f7812 */ /* 0x000fc400078ef81e */
[----:B------:R-:W-:Y:S02]  /*1ba60*/  LOP3.LUT R50, R32, 0x20002, R31, 0xf8, !PT ;  /* 0x0002000220327812 */ /* 0x000fe400078ef81f */
[C---:B------:R-:W-:Y:S02]  /*1ba70*/  LOP3.LUT R29, R24.reuse, 0x70007, RZ, 0xc0, !PT ;  /* 0x00070007181d7812 */ /* 0x040fe400078ec0ff */
[----:B------:R-:W-:Y:S02]  /*1ba80*/  LOP3.LUT R4, R24, 0x380038, RZ, 0xc0, !PT ;  /* 0x0038003818047812 */ /* 0x000fe400078ec0ff */
[----:B------:R-:W-:Y:S02]  /*1ba90*/  SHF.R.U32.HI R21, RZ, 0x6, R24 ;  /* 0x00000006ff157819 */ /* 0x000fe40000011618 */
[----:B------:R-:W-:Y:S02]  /*1baa0*/  LOP3.LUT R44, R26, 0x380038, RZ, 0xc0, !PT ;  /* 0x003800381a2c7812 */ /* 0x000fe400078ec0ff */
[----:B------:R-:W-:Y:S01]  /*1bab0*/  LOP3.LUT R2, R35, 0x380038, RZ, 0xc0, !PT ;  /* 0x0038003823027812 */ /* 0x000fe200078ec0ff */
[----:B------:R-:W-:Y:S01]  /*1bac0*/  HFMA2 R75, R43, R0.H1_H1, -132, -132 ;  /* 0xd820d8202b4b7431 */ /* 0x000fe20000060000 */
[----:B------:R-:W-:-:S02]  /*1bad0*/  LOP3.LUT R30, R25, 0x70007, RZ, 0xc0, !PT ;  /* 0x00070007191e7812 */ /* 0x000fc400078ec0ff */
[----:B------:R-:W-:Y:S02]  /*1bae0*/  LOP3.LUT R41, R25, 0x380038, RZ, 0xc0, !PT ;  /* 0x0038003819297812 */ /* 0x000fe400078ec0ff */
[--C-:B------:R-:W-:Y:S02]  /*1baf0*/  SHF.R.U32.HI R28, RZ, 0x6, R25.reuse ;  /* 0x00000006ff1c7819 */ /* 0x100fe40000011619 */
[----:B------:R-:W-:Y:S02]  /*1bb00*/  SHF.R.U32.HI R23, RZ, 0xd, R25 ;  /* 0x0000000dff177819 */ /* 0x000fe40000011619 */
[----:B------:R-:W-:Y:S02]  /*1bb10*/  LOP3.LUT R32, R26, 0x70007, RZ, 0xc0, !PT ;  /* 0x000700071a207812 */ /* 0x000fe400078ec0ff */
[--C-:B------:R-:W-:Y:S02]  /*1bb20*/  SHF.R.U32.HI R31, RZ, 0x6, R26.reuse ;  /* 0x00000006ff1f7819 */ /* 0x100fe4000001161a */
[----:B------:R-:W-:Y:S01]  /*1bb30*/  SHF.R.U32.HI R24, RZ, 0xd, R26 ;  /* 0x0000000dff187819 */ /* 0x000fe2000001161a */
[-C--:B------:R-:W-:Y:S01]  /*1bb40*/  HFMA2 R81, R5, R0.reuse.H1_H1, -132, -132 ;  /* 0xd820d82005517431 */ /* 0x080fe20000060000 */
[C---:B------:R-:W-:Y:S01]  /*1bb50*/  LOP3.LUT R34, R27.reuse, 0x70007, RZ, 0xc0, !PT ;  /* 0x000700071b227812 */ /* 0x040fe200078ec0ff */
[----:B------:R-:W-:Y:S01]  /*1bb60*/  HFMA2 R77, R7, R0.H1_H1, -132, -132 ;  /* 0xd820d820074d7431 */ /* 0x000fe20000060000 */
[----:B------:R-:W-:-:S02]  /*1bb70*/  LOP3.LUT R46, R27, 0x380038, RZ, 0xc0, !PT ;  /* 0x003800381b2e7812 */ /* 0x000fc400078ec0ff */
[--C-:B------:R-:W-:Y:S02]  /*1bb80*/  SHF.R.U32.HI R26, RZ, 0x6, R27.reuse ;  /* 0x00000006ff1a7819 */ /* 0x100fe4000001161b */
[----:B------:R-:W-:Y:S02]  /*1bb90*/  SHF.R.U32.HI R25, RZ, 0xd, R27 ;  /* 0x0000000dff197819 */ /* 0x000fe4000001161b */
        /* <DEDUP_REMOVED lines=15> */
[----:B------:R-:W-:Y:S02]  /*1bc90*/  LOP3.LUT R45, R8, 0x64006400, RZ, 0xfc, !PT ;  /* 0x64006400082d7812 */ /* 0x000fe400078efcff */
[----:B------:R-:W-:Y:S01]  /*1bca0*/  LOP3.LUT R67, R42, 0x64006400, RZ, 0xfc, !PT ;  /* 0x640064002a437812 */ /* 0x000fe200078efcff */
[----:B------:R-:W-:Y:S01]  /*1bcb0*/  HFMA2 R42, R49, R0.H1_H1, -132, -132 ;  /* 0xd820d820312a7431 */ /* 0x000fe20000060000 */
[----:B------:R-:W-:-:S02]  /*1bcc0*/  LOP3.LUT R24, R47, 0x40004, R24, 0xf8, !PT ;  /* 0x000400042f187812 */ /* 0x000fc400078ef818 */
        /* <DEDUP_REMOVED lines=12> */
[----:B------:R-:W-:Y:S01]  /*1bd90*/  HFMA2 R7, R27, R0.H1_H1, -132, -132 ;  /* 0xd820d8201b077431 */ /* 0x000fe20000060000 */
[----:B------:R-:W-:Y:S02]  /*1bda0*/  LOP3.LUT R51, R6, 0x64006400, RZ, 0xfc, !PT ;  /* 0x6400640006337812 */ /* 0x000fe400078efcff */
[----:B------:R-:W-:-:S02]  /*1bdb0*/  LOP3.LUT R3, R2, 0x64006400, RZ, 0xfc, !PT ;  /* 0x6400640002037812 */ /* 0x000fc400078efcff */
[----:B------:R-:W-:Y:S02]  /*1bdc0*/  LOP3.LUT R27, R4, 0x64006400, RZ, 0xfc, !PT ;  /* 0x64006400041b7812 */ /* 0x000fe400078efcff */
[----:B------:R-:W-:Y:S02]  /*1bdd0*/  LOP3.LUT R25, R50, 0x40004, R25, 0xf8, !PT ;  /* 0x0004000432197812 */ /* 0x000fe400078ef819 */
[----:B------:R-:W-:Y:S02]  /*1bde0*/  LOP3.LUT R2, R35, 0x1c001c0, RZ, 0xc0, !PT ;  /* 0x01c001c023027812 */ /* 0x000fe400078ec0ff */
[----:B------:R-:W-:Y:S02]  /*1bdf0*/  LOP3.LUT R50, R63, 0x1c001c0, RZ, 0xc0, !PT ;  /* 0x01c001c03f327812 */ /* 0x000fe400078ec0ff */
[----:B------:R-:W-:Y:S01]  /*1be00*/  LOP3.LUT R4, R33, 0x1c001c0, RZ, 0xc0, !PT ;  /* 0x01c001c021047812 */ /* 0x000fe200078ec0ff */
[-C--:B------:R-:W-:Y:S01]  /*1be10*/  HFMA2 R64, R49, R0.reuse.H0_H0, -20, -20 ;  /* 0xcd00cd0031407431 */ /* 0x080fe20000040000 */
[----:B------:R-:W-:Y:S01]  /*1be20*/  LOP3.LUT R49, R2, 0x64006400, RZ, 0xfc, !PT ;  /* 0x6400640002317812 */ /* 0x000fe200078efcff */
[-C--:B------:R-:W-:Y:S01]  /*1be30*/  HFMA2 R6, R51, R0.reuse.H1_H1, -132, -132 ;  /* 0xd820d82033067431 */ /* 0x080fe20000060000 */
[----:B------:R-:W-:Y:S01]  /*1be40*/  LOP3.LUT R53, R53, 0x70007, RZ, 0xc0, !PT ;  /* 0x0007000735357812 */ /* 0x000fe200078ec0ff */
[----:B------:R-:W-:Y:S01]  /*1be50*/  HFMA2 R68, R27, R0.H0_H0, -20, -20 ;  /* 0xcd00cd001b447431 */ /* 0x000fe20000040000 */
[----:B------:R-:W-:-:S02]  /*1be60*/  LOP3.LUT R51, R50, 0x64006400, RZ, 0xfc, !PT ;  /* 0x6400640032337812 */ /* 0x000fc400078efcff */
[----:B------:R-:W-:Y:S02]  /*1be70*/  LOP3.LUT R27, R4, 0x64006400, RZ, 0xfc, !PT ;  /* 0x64006400041b7812 */ /* 0x000fe400078efcff */
[----:B------:R-:W-:Y:S02]  /*1be80*/  LOP3.LUT R2, R21, 0x1c001c0, RZ, 0xc0, !PT ;  /* 0x01c001c015027812 */ /* 0x000fe400078ec0ff */
[----:B------:R-:W-:Y:S01]  /*1be90*/  LOP3.LUT R4, R28, 0x1c001c0, RZ, 0xc0, !PT ;  /* 0x01c001c01c047812 */ /* 0x000fe200078ec0ff */
[-C--:B------:R-:W-:Y:S01]  /*1bea0*/  HFMA2 R72, R3, R0.reuse.H0_H0, -20, -20 ;  /* 0xcd00cd0003487431 */ /* 0x080fe20000040000 */
[----:B------:R-:W-:Y:S01]  /*1beb0*/  LOP3.LUT R69, R46, 0x64006400, RZ, 0xfc, !PT ;  /* 0x640064002e457812 */ /* 0x000fe200078efcff */
[-C--:B------:R-:W-:Y:S01]  /*1bec0*/  HFMA2 R46, R45, R0.reuse.H1_H1, -132, -132 ;  /* 0xd820d8202d2e7431 */ /* 0x080fe20000060000 */
[----:B------:R-:W-:Y:S02]  /*1bed0*/  LOP3.LUT R50, R36, 0x1c001c0, RZ, 0xc0, !PT ;  /* 0x01c001c024327812 */ /* 0x000fe400078ec0ff */
[----:B------:R-:W-:Y:S01]  /*1bee0*/  LOP3.LUT R63, R63, 0x70007, RZ, 0xc0, !PT ;  /* 0x000700073f3f7812 */ /* 0x000fe200078ec0ff */
[----:B------:R-:W-:Y:S01]  /*1bef0*/  HFMA2 R45, R67, R0.H1_H1, -132, -132 ;  /* 0xd820d820432d7431 */ /* 0x000fe20000060000 */
[----:B------:R-:W-:-:S02]  /*1bf00*/  ISETP.NE.AND P0, PT, R96, RZ, PT ;  /* 0x000000ff6000720c */ /* 0x000fc40003f05270 */
[----:B------:R-:W-:Y:S01]  /*1bf10*/  LOP3.LUT R53, R53, 0x64006400, RZ, 0xfc, !PT ;  /* 0x6400640035357812 */ /* 0x000fe200078efcff */
[-C--:B------:R-:W-:Y:S01]  /*1bf20*/  HFMA2 R58, R51, R0.reuse.H0_H0, -20, -20 ;  /* 0xcd00cd00333a7431 */ /* 0x080fe20000040000 */
[----:B------:R-:W-:Y:S02]  /*1bf30*/  LOP3.LUT R41, R41, 0x64006400, RZ, 0xfc, !PT ;  /* 0x6400640029297812 */ /* 0x000fe400078efcff */
[----:B------:R-:W-:Y:S02]  /*1bf40*/  LOP3.LUT R52, R39, 0x1c001c0, RZ, 0xc0, !PT ;  /* 0x01c001c027347812 */ /* 0x000fe400078ec0ff */
[----:B------:R-:W-:Y:S02]  /*1bf50*/  LOP3.LUT R3, R2, 0x64006400, RZ, 0xfc, !PT ;  /* 0x6400640002037812 */ /* 0x000fe400078efcff */
[----:B------:R-:W-:Y:S01]  /*1bf60*/  LOP3.LUT R23, R48, 0x40004, R23, 0xf8, !PT ;  /* 0x0004000430177812 */ /* 0x000fe200078ef817 */
[-C--:B------:R-:W-:Y:S01]  /*1bf70*/  HFMA2 R48, R5, R0.reuse.H1_H1, -132, -132 ;  /* 0xd820d82005307431 */ /* 0x080fe20000060000 */
[----:B------:R-:W-:Y:S01]  /*1bf80*/  LOP3.LUT R67, R4, 0x64006400, RZ, 0xfc, !PT ;  /* 0x6400640004437812 */ /* 0x000fe200078efcff */
[----:B------:R-:W-:Y:S01]  /*1bf90*/  HFMA2 R5, R71, R0.H1_H1, -132, -132 ;  /* 0xd820d82047057431 */ /* 0x000fe20000060000 */
[----:B------:R-:W-:-:S02]  /*1bfa0*/  LOP3.LUT R51, R50, 0x64006400, RZ, 0xfc, !PT ;  /* 0x6400640032337812 */ /* 0x000fc400078efcff */
[----:B------:R-:W-:Y:S02]  /*1bfb0*/  LOP3.LUT R63, R63, 0x64006400, RZ, 0xfc, !PT ;  /* 0x640064003f3f7812 */ /* 0x000fe400078efcff */
[----:B------:R-:W-:Y:S01]  /*1bfc0*/  LOP3.LUT R37, R37, 0x64006400, RZ, 0xfc, !PT ;  /* 0x6400640025257812 */ /* 0x000fe200078efcff */
[-C--:B------:R-:W-:Y:S01]  /*1bfd0*/  HFMA2 R62, R43, R0.reuse.H1_H1, -132, -132 ;  /* 0xd820d8202b3e7431 */ /* 0x080fe20000060000 */
[----:B------:R-:W-:Y:S01]  /*1bfe0*/  LOP3.LUT R50, R31, 0x1c001c0, RZ, 0xc0, !PT ;  /* 0x01c001c01f327812 */ /* 0x000fe200078ec0ff */
[----:B------:R-:W-:Y:S01]  /*1bff0*/  HADD2 R86, R53, -1028, -1028 ;  /* 0xe404e40435567430 */ /* 0x000fe20000000000 */
[----:B------:R-:W-:Y:S01]  /*1c000*/  LOP3.LUT R40, R40, 0x64006400, RZ, 0xfc, !PT ;  /* 0x6400640028287812 */ /* 0x000fe200078efcff */
[-C--:B------:R-:W-:Y:S01]  /*1c010*/  HFMA2 R43, R41, R0.reuse.H1_H1, -132, -132 ;  /* 0xd820d820292b7431 */ /* 0x080fe20000060000 */
[----:B------:R-:W-:Y:S01]  /*1c020*/  LOP3.LUT R71, R52, 0x64006400, RZ, 0xfc, !PT ;  /* 0x6400640034477812 */ /* 0x000fe200078efcff */
[----:B------:R-:W-:Y:S01]  /*1c030*/  HFMA2 R4, R3, R0.H0_H0, -20, -20 ;  /* 0xcd00cd0003047431 */ /* 0x000fe20000040000 */
[----:B------:R-:W-:-:S02]  /*1c040*/  LOP3.LUT R55, R55, 0x70007, RZ, 0xc0, !PT ;  /* 0x0007000737377812 */ /* 0x000fc400078ec0ff */
[----:B------:R-:W-:Y:S01]  /*1c050*/  LOP3.LUT R56, R56, 0x70007, RZ, 0xc0, !PT ;  /* 0x0007000738387812 */ /* 0x000fe200078ec0ff */
[-C--:B------:R-:W-:Y:S01]  /*1c060*/  HFMA2 R41, R69, R0.reuse.H1_H1, -132, -132 ;  /* 0xd820d82045297431 */ /* 0x080fe20000060000 */
[----:B------:R-:W-:Y:S01]  /*1c070*/  LOP3.LUT R52, R26, 0x1c001c0, RZ, 0xc0, !PT ;  /* 0x01c001c01a347812 */ /* 0x000fe200078ec0ff */
[----:B------:R-:W-:Y:S01]  /*1c080*/  HFMA2 R3, R67, R0.H0_H0, -20, -20 ;  /* 0xcd00cd0043037431 */ /* 0x000fe20000040000 */
        /* <DEDUP_REMOVED lines=12> */
[----:B------:R-:W-:Y:S01]  /*1c150*/  HFMA2 R50, R27, R0.H0_H0, -20, -20 ;  /* 0xcd00cd001b327431 */ /* 0x000fe20000040000 */
        /* <DEDUP_REMOVED lines=138> */
.L_x_1841:
        /* <DEDUP_REMOVED lines=77> */
.L_x_1842:
        /* <DEDUP_REMOVED lines=77> */
.L_x_1843:
        /* <DEDUP_REMOVED lines=77> */
.L_x_1844:
        /* <DEDUP_REMOVED lines=66> */
[----:B------:R-:W1:Y:S01]  /*1dc90*/  LDS.128 R28, [UR4+0x290] ;  /* 0x00029004ff1c7984 */ /* 0x000e620008000c00 */
[----:B------:R-:W-:Y:S01]  /*1dca0*/  IMAD.MOV.U32 R36, RZ, RZ, R7 ;  /* 0x000000ffff247224 */ /* 0x000fe200078e0007 */
[-C--:B------:R-:W-:Y:S01]  /*1dcb0*/  HFMA2.MMA R25, R8, R37.reuse, R25 ;  /* 0x0000002508197235 */ /* 0x080fe20000000019 */
[-C--:B------:R-:W-:Y:S02]  /*1dcc0*/  HFMA2 R104, R102, R37.reuse, R104 ;  /* 0x0000002566687231 */ /* 0x080fe40000000068 */
[----:B------:R-:W-:Y:S01]  /*1dcd0*/  HFMA2.MMA R27, R98, R37, R27 ;  /* 0x00000025621b7235 */ /* 0x000fe2000000001b */
[----:B------:R-:W-:Y:S01]  /*1dce0*/  HFMA2 R26, R36, R37, R26 ;  /* 0x00000025241a7231 */ /* 0x000fe2000000001a */
[----:B------:R-:W-:Y:S01]  /*1dcf0*/  IMAD.MOV.U32 R37, RZ, RZ, R4 ;  /* 0x000000ffff257224 */ /* 0x000fe200078e0004 */
[-C--:B------:R-:W-:Y:S01]  /*1dd00*/  HFMA2 R104, R0, R38.reuse, R104 ;  /* 0x0000002600687231 */ /* 0x080fe20000000068 */
[----:B------:R-:W2:Y:S01]  /*1dd10*/  LDS.128 R4, [UR4+0x2a0] ;  /* 0x0002a004ff047984 */ /* 0x000ea20008000c00 */
[----:B------:R-:W-:Y:S01]  /*1dd20*/  HFMA2 R26, R3, R38, R26 ;  /* 0x00000026031a7231 */ /* 0x000fe2000000001a */
[----:B------:R-:W-:-:S02]  /*1dd30*/  HFMA2.MMA R27, R2, R38, R27 ;  /* 0x00000026021b7235 */ /* 0x000fc4000000001b */
[----:B------:R-:W-:Y:S01]  /*1dd40*/  HFMA2.MMA R25, R37, R38, R25 ;  /* 0x0000002625197235 */ /* 0x000fe20000000019 */
[----:B------:R-:W-:Y:S01]  /*1dd50*/  IMAD.MOV.U32 R38, RZ, RZ, R24 ;  /* 0x000000ffff267224 */ /* 0x000fe200078e0018 */
[-C--:B------:R-:W-:Y:S02]  /*1dd60*/  HFMA2 R26, R22, R39.reuse, R26 ;  /* 0x00000027161a7231 */ /* 0x080fe4000000001a */
[-C--:B------:R-:W-:Y:S02]  /*1dd70*/  HFMA2.MMA R27, R23, R39.reuse, R27 ;  /* 0x00000027171b7235 */ /* 0x080fe4000000001b */
[----:B------:R-:W-:Y:S01]  /*1dd80*/  HFMA2.MMA R25, R21, R39, R25 ;  /* 0x0000002715197235 */ /* 0x000fe20000000019 */
[----:B------:R-:W-:Y:S02]  /*1dd90*/  HFMA2 R108, R38, R39, R104 ;  /* 0x00000027266c7231 */ /* 0x000fe40000000068 */
[----:B------:R-:W-:Y:S02]  /*1dda0*/  HADD2 R104, R26.H0_H0, R26.H1_H1 ;  /* 0x3000001a1a687230 */ /* 0x000fe40000000800 */
[----:B------:R-:W-:-:S03]  /*1ddb0*/  HADD2 R108, R108.H0_H0, R108.H1_H1 ;  /* 0x3000006c6c6c7230 */ /* 0x000fc60000000800 */
        /* <DEDUP_REMOVED lines=66> */
[----:B------:R-:W-:-:S03]  /*1e1e0*/  HADD2 R51, R51.H0_H0, R51.H1_H1 ;  /* 0x3000003333337230 */ /* 0x000fc60000000800 */
[-C--:B------:R-:W-:Y:S02]  /*1e1f0*/  HFMA2.MMA R4, R8, R25.reuse, R4 ;  /* 0x0000001908047235 */ /* 0x080fe40000000004 */
[----:B------:R-:W-:-:S04]  /*1e200*/  HFMA2.MMA R49, R98, R25, R49 ;  /* 0x0000001962317235 */ /* 0x000fc80000000031 */
[-C--:B------:R-:W-:Y:S02]  /*1e210*/  HFMA2.MMA R4, R37, R26.reuse, R4 ;  /* 0x0000001a25047235 */ /* 0x080fe40000000004 */
[----:B------:R-:W-:Y:S01]  /*1e220*/  HFMA2.MMA R49, R2, R26, R49 ;  /* 0x0000001a02317235 */ /* 0x000fe20000000031 */
[----:B------:R-:W-:-:S03]  /*1e230*/  HADD2 R2, R33.H0_H0, R33.H1_H1 ;  /* 0x3000002121027230 */ /* 0x000fc60000000800 */
        /* <DEDUP_REMOVED lines=9> */
.L_x_1840:
[----:B------:R-:W-:-:S04]  /*1e2d0*/  ISETP.GE.AND P0, PT, R94, R99, PT ;  /* 0x000000635e00720c */ /* 0x000fc80003f06270 */
[----:B------:R-:W-:-:S13]  /*1e2e0*/  ISETP.GE.OR P0, PT, R94, c[0x0][0x1bc], P0 ;  /* 0x00006f005e007a0c */ /* 0x000fda0000706670 */
[----:B------:R-:W-:Y:S05]  /*1e2f0*/  @P0 BRA `(.L_x_1846) ;  /* 0x0000192000000947 */ /* 0x000fea0003800000 */
[----:B------:R-:W-:-:S05]  /*1e300*/  IMAD.MOV.U32 R21, RZ, RZ, c[0x0][0x18c] ;  /* 0x00006300ff157624 */ /* 0x000fca00078e00ff */
[----:B------:R-:W-:-:S04]  /*1e310*/  SHF.R.S32.HI R0, RZ, 0x1f, R21 ;  /* 0x0000001fff007819 */ /* 0x000fc80000011415 */
[----:B------:R-:W-:Y:S02]  /*1e320*/  SHF.L.U64.HI R3, R21, 0x2, R0 ;  /* 0x0000000215037819 */ /* 0x000fe40000010200 */
.L_x_1851:
[----:B------:R-:W-:Y:S01]  /*1e330*/  ISETP.NE.AND P0, PT, R94, R91, PT ;  /* 0x0000005b5e00720c */ /* 0x000fe20003f05270 */
[----:B------:R-:W-:Y:S02]  /*1e340*/  IMAD.MOV.U32 R4, RZ, RZ, R100 ;  /* 0x000000ffff047224 */ /* 0x000fe400078e0064 */
[----:B------:R-:W-:-:S06]  /*1e350*/  IMAD.MOV.U32 R5, RZ, RZ, R101 ;  /* 0x000000ffff057224 */ /* 0x000fcc00078e0065 */
[----:B------:R-:W2:Y:S04]  /*1e360*/  LDG.E.128.CONSTANT R4, [R4.64] ;  /* 0x0000000604047981 */ /* 0x000ea8000c1e9d00 */
[----:B------:R-:W-:-:S05]  /*1e370*/  @!P0 IADD3 R92, R92, 0x1, RZ ;  /* 0x000000015c5c8810 */ /* 0x000fca0007ffe0ff */
[----:B------:R-:W-:-:S06]  /*1e380*/  @!P0 IMAD R24, R92, 0x8, R1 ;  /* 0x000000085c188824 */ /* 0x000fcc00078e0201 */
[----:B------:R-:W3:Y:S01]  /*1e390*/  @!P0 LDL.64 R24, [R24] ;  /* 0x0000000018188983 */ /* 0x000ee20000100a00 */
[----:B------:R-:W-:Y:S01]  /*1e3a0*/  @!P0 LEA R22, R94, 0x1, 0x1 ;  /* 0x000000015e168811 */ /* 0x000fe200078e08ff */
[----:B------:R-:W-:Y:S02]  /*1e3b0*/  @!P0 IMAD.MOV.U32 R23, RZ, RZ, 0x2 ;  /* 0x00000002ff178424 */ /* 0x000fe400078e00ff */
[----:B------:R-:W-:Y:S02]  /*1e3c0*/  IMAD.MOV.U32 R34, RZ, RZ, 0x2c00 ;  /* 0x00002c00ff227424 */ /* 0x000fe400078e00ff */
[----:B------:R-:W-:-:S04]  /*1e3d0*/  @!P0 IMAD.WIDE R22, R22, R23, c[0x0][0x198] ;  /* 0x0000660016168625 */ /* 0x000fc800078e0217 */
[----:B------:R-:W-:Y:S01]  /*1e3e0*/  IMAD.MOV.U32 R0, RZ, RZ, 0x2400 ;  /* 0x00002400ff007424 */ /* 0x000fe200078e00ff */
[----:B------:R2:W5:Y:S04]  /*1e3f0*/  @!P0 LDG.E.U16.CONSTANT R49, [R22.64] ;  /* 0x0000000616318981 */ /* 0x000568000c1e9500 */
[----:B------:R-:W-:Y:S01]  /*1e400*/  PRMT R34, R0, 0x5410, R34 ;  /* 0x0000541000227816 */ /* 0x000fe20000000022 */
[----:B------:R-:W-:Y:S01]  /*1e410*/  IMAD.MOV.U32 R36, RZ, RZ, 0x3400 ;  /* 0x00003400ff247424 */ /* 0x000fe200078e00ff */
[----:B------:R-:W-:Y:S02]  /*1e420*/  ISETP.NE.AND P1, PT, R96, RZ, PT ;  /* 0x000000ff6000720c */ /* 0x000fe40003f25270 */
[----:B------:R-:W-:Y:S02]  /*1e430*/  ISETP.NE.AND P2, PT, R97, RZ, PT ;  /* 0x000000ff6100720c */ /* 0x000fe40003f45270 */
[----:B------:R-:W-:-:S02]  /*1e440*/  ISETP.NE.AND P3, PT, R95, RZ, PT ;  /* 0x000000ff5f00720c */ /* 0x000fc40003f65270 */
[----:B------:R-:W-:Y:S02]  /*1e450*/  ISETP.NE.AND P4, PT, R93, RZ, PT ;  /* 0x000000ff5d00720c */ /* 0x000fe40003f85270 */
[C---:B--2---:R-:W-:Y:S02]  /*1e460*/  LOP3.LUT R22, R5.reuse, 0xc000c, RZ, 0xc0, !PT ;  /* 0x000c000c05167812 */ /* 0x044fe400078ec0ff */
[C---:B------:R-:W-:Y:S02]  /*1e470*/  LOP3.LUT R23, R5.reuse, 0x300030, RZ, 0xc0, !PT ;  /* 0x0030003005177812 */ /* 0x040fe400078ec0ff */
[----:B------:R-:W-:Y:S02]  /*1e480*/  LOP3.LUT R26, R5, 0xc000c0, RZ, 0xc0, !PT ;  /* 0x00c000c0051a7812 */ /* 0x000fe400078ec0ff */
[----:B------:R-:W-:Y:S02]  /*1e490*/  SHF.R.U32.HI R27, RZ, 0x8, R5 ;  /* 0x00000008ff1b7819 */ /* 0x000fe40000011605 */
[----:B------:R-:W-:-:S02]  /*1e4a0*/  LOP3.LUT R0, R4, 0xc000c, RZ, 0xc0, !PT ;  /* 0x000c000c04007812 */ /* 0x000fc400078ec0ff */
[----:B---3--:R-:W-:Y:S02]  /*1e4b0*/  @!P0 PRMT R89, R25, 0x7610, R89 ;  /* 0x0000761019598816 */ /* 0x008fe40000000059 */
[----:B------:R-:W-:Y:S02]  /*1e4c0*/  @!P0 PRMT R90, R24, 0x7610, R90 ;  /* 0x00007610185a8816 */ /* 0x000fe4000000005a */
[----:B------:R-:W-:Y:S02]  /*1e4d0*/  @!P0 PRMT R89, R89, 0x7610, R25 ;  /* 0x0000761059598816 */ /* 0x000fe40000000019 */
[----:B------:R-:W-:Y:S02]  /*1e4e0*/  @!P0 PRMT R90, R90, 0x7610, R24 ;  /* 0x000076105a5a8816 */ /* 0x000fe40000000018 */
[----:B------:R-:W-:Y:S02]  /*1e4f0*/  LOP3.LUT R25, R5, 0x30003, RZ, 0xc0, !PT ;  /* 0x0003000305197812 */ /* 0x000fe400078ec0ff */
[----:B------:R-:W-:-:S02]  /*1e500*/  LOP3.LUT R24, R4, 0x30003, RZ, 0xc0, !PT ;  /* 0x0003000304187812 */ /* 0x000fc400078ec0ff */
[C---:B------:R-:W-:Y:S02]  /*1e510*/  LOP3.LUT R2, R4.reuse, 0x300030, RZ, 0xc0, !PT ;  /* 0x0030003004027812 */ /* 0x040fe400078ec0ff */
[----:B------:R-:W-:Y:S02]  /*1e520*/  LOP3.LUT R8, R4, 0xc000c0, RZ, 0xc0, !PT ;  /* 0x00c000c004087812 */ /* 0x000fe400078ec0ff */
[C---:B------:R-:W-:Y:S02]  /*1e530*/  LOP3.LUT R5, R6.reuse, 0xc000c, RZ, 0xc0, !PT ;  /* 0x000c000c06057812 */ /* 0x040fe400078ec0ff */
[----:B------:R-:W-:Y:S02]  /*1e540*/  SHF.R.U32.HI R4, RZ, 0x8, R4 ;  /* 0x00000008ff047819 */ /* 0x000fe40000011604 */
[C---:B------:R-:W-:Y:S02]  /*1e550*/  LOP3.LUT R40, R6.reuse, 0x30003, RZ, 0xc0, !PT ;  /* 0x0003000306287812 */ /* 0x040fe400078ec0ff */
[----:B------:R-:W-:-:S02]  /*1e560*/  LOP3.LUT R28, R6, 0x300030, RZ, 0xc0, !PT ;  /* 0x00300030061c7812 */ /* 0x000fc400078ec0ff */
[----:B------:R-:W-:Y:S02]  /*1e570*/  LOP3.LUT R31, R6, 0xc000c0, RZ, 0xc0, !PT ;  /* 0x00c000c0061f7812 */ /* 0x000fe400078ec0ff */
[----:B------:R-:W-:Y:S02]  /*1e580*/  SHF.R.U32.HI R50, RZ, 0x8, R6 ;  /* 0x00000008ff327819 */ /* 0x000fe40000011606 */
[----:B------:R-:W-:Y:S02]  /*1e590*/  LOP3.LUT R42, R5, 0x64006400, RZ, 0xfc, !PT ;  /* 0x64006400052a7812 */ /* 0x000fe400078efcff */
[----:B------:R-:W-:Y:S02]  /*1e5a0*/  LOP3.LUT R6, R7, 0xc000c, RZ, 0xc0, !PT ;  /* 0x000c000c07067812 */ /* 0x000fe400078ec0ff */
[----:B------:R-:W-:Y:S02]  /*1e5b0*/  LOP3.LUT R5, R4, 0xc000c, RZ, 0xc0, !PT ;  /* 0x000c000c04057812 */ /* 0x000fe400078ec0ff */
[----:B------:R-:W-:-:S02]  /*1e5c0*/  LOP3.LUT R0, R0, 0x64006400, RZ, 0xfc, !PT ;  /* 0x6400640000007812 */ /* 0x000fc400078efcff */
[----:B------:R-:W-:Y:S02]  /*1e5d0*/  LOP3.LUT R29, R6, 0x64006400, RZ, 0xfc, !PT ;  /* 0x64006400061d7812 */ /* 0x000fe400078efcff */
[----:B------:R-:W-:Y:S02]  /*1e5e0*/  LOP3.LUT R5, R5, 0x64006400, RZ, 0xfc, !PT ;  /* 0x6400640005057812 */ /* 0x000fe400078efcff */
[----:B------:R-:W-:Y:S01]  /*1e5f0*/  LOP3.LUT R6, R27, 0xc000c, RZ, 0xc0, !PT ;  /* 0x000c000c1b067812 */ /* 0x000fe200078ec0ff */
[-C--:B------:R-:W-:Y:S01]  /*1e600*/  HFMA2 R47, R0, R36.reuse.H0_H0, -258, -258 ;  /* 0xdc08dc08002f7431 */ /* 0x080fe20000040024 */
[C---:B------:R-:W-:Y:S01]  /*1e610*/  LOP3.LUT R52, R7.reuse, 0x30003, RZ, 0xc0, !PT ;  /* 0x0003000307347812 */ /* 0x040fe200078ec0ff */
[----:B------:R-:W-:Y:S01]  /*1e620*/  HFMA2 R35, R5, R36.H0_H0, -258, -258 ;  /* 0xdc08dc0805237431 */ /* 0x000fe20000040024 */
[C---:B------:R-:W-:Y:S02]  /*1e630*/  LOP3.LUT R30, R7.reuse, 0x300030, RZ, 0xc0, !PT ;  /* 0x00300030071e7812 */ /* 0x040fe400078ec0ff */
[----:B------:R-:W-:-:S02]  /*1e640*/  LOP3.LUT R32, R7, 0xc000c0, RZ, 0xc0, !PT ;  /* 0x00c000c007207812 */ /* 0x000fc400078ec0ff */
[----:B------:R-:W-:Y:S02]  /*1e650*/  SHF.R.U32.HI R54, RZ, 0x8, R7 ;  /* 0x00000008ff367819 */ /* 0x000fe40000011607 */
        /* <DEDUP_REMOVED lines=12> */
[----:B------:R-:W-:Y:S01]  /*1e720*/  HFMA2 R37, R7, R36.H0_H0, -258, -258 ;  /* 0xdc08dc0807257431 */ /* 0x000fe20000040024 */
        /* <DEDUP_REMOVED lines=17> */
[-C--:B------:R-:W-:Y:S01]  /*1e840*/  HFMA2 R42, R42, R36.reuse.H0_H0, -258, -258 ;  /* 0xdc08dc082a2a7431 */ /* 0x080fe20000040024 */
[----:B------:R-:W-:Y:S01]  /*1e850*/  LOP3.LUT R26, R50, 0xc000c0, RZ, 0xc0, !PT ;  /* 0x00c000c0321a7812 */ /* 0x000fe200078ec0ff */
[-C--:B------:R-:W-:Y:S01]  /*1e860*/  HFMA2 R29, R29, R36.reuse.H0_H0, -258, -258 ;  /* 0xdc08dc081d1d7431 */ /* 0x080fe20000040024 */
[----:B------:R-:W-:Y:S01]  /*1e870*/  LOP3.LUT R39, R8, 0x64006400, RZ, 0xfc, !PT ;  /* 0x6400640008277812 */ /* 0x000fe200078efcff */
[----:B------:R-:W-:Y:S01]  /*1e880*/  HFMA2 R36, R33, R36.H0_H0, -258, -258 ;  /* 0xdc08dc0821247431 */ /* 0x000fe20000040024 */
[----:B------:R-:W-:Y:S01]  /*1e890*/  LOP3.LUT R28, R54, 0xc000c0, RZ, 0xc0, !PT ;  /* 0x00c000c0361c7812 */ /* 0x000fe200078ec0ff */
[----:B------:R-:W-:Y:S01]  /*1e8a0*/  HFMA2 R33, R7, R34.H1_H1, -66, -66 ;  /* 0xd420d42007217431 */ /* 0x000fe20000060022 */
[----:B------:R-:W-:-:S02]  /*1e8b0*/  LOP3.LUT R4, R4, 0x30003, RZ, 0xc0, !PT ;  /* 0x0003000304047812 */ /* 0x000fc400078ec0ff */
[----:B------:R-:W-:Y:S02]  /*1e8c0*/  LOP3.LUT R27, R27, 0x30003, RZ, 0xc0, !PT ;  /* 0x000300031b1b7812 */ /* 0x000fe400078ec0ff */
[----:B------:R-:W-:Y:S02]  /*1e8d0*/  LOP3.LUT R50, R50, 0x30003, RZ, 0xc0, !PT ;  /* 0x0003000332327812 */ /* 0x000fe400078ec0ff */
[----:B------:R-:W-:Y:S01]  /*1e8e0*/  LOP3.LUT R54, R54, 0x30003, RZ, 0xc0, !PT ;  /* 0x0003000336367812 */ /* 0x000fe200078ec0ff */
[-C--:B------:R-:W-:Y:S01]  /*1e8f0*/  HFMA2 R48, R5, R34.reuse.H0_H0, -18, -18 ;  /* 0xcc80cc8005307431 */ /* 0x080fe20000040022 */
[----:B------:R-:W-:Y:S02]  /*1e900*/  LOP3.LUT R30, R30, 0x64006400, RZ, 0xfc, !PT ;  /* 0x640064001e1e7812 */ /* 0x000fe400078efcff */
[----:B------:R-:W-:Y:S02]  /*1e910*/  LOP3.LUT R31, R31, 0x64006400, RZ, 0xfc, !PT ;  /* 0x640064001f1f7812 */ /* 0x000fe400078efcff */
        /* <DEDUP_REMOVED lines=14> */
[-C--:B------:R-:W-:Y:S02]  /*1ea00*/  HFMA2 R30, R30, R34.reuse.H1_H1, -66, -66 ;  /* 0xd420d4201e1e7431 */ /* 0x080fe40000060022 */
[----:B------:R-:W-:-:S02]  /*1ea10*/  HFMA2 R31, R31, R34.H0_H0, -18, -18 ;  /* 0xcc80cc801f1f7431 */ /* 0x000fc40000040022 */
[-C--:B------:R-:W-:Y:S02]  /*1ea20*/  HFMA2 R28, R53, R34.reuse.H0_H0, -18, -18 ;  /* 0xcc80cc80351c7431 */ /* 0x080fe40000040022 */
        /* <DEDUP_REMOVED lines=54> */
.L_x_1847:
        /* <DEDUP_REMOVED lines=43> */
.L_x_1848:
        /* <DEDUP_REMOVED lines=43> */
.L_x_1849:
        /* <DEDUP_REMOVED lines=44> */
.L_x_1850:
[----:B------:R-:W0:Y:S01]  /*1f5b0*/  LDS.128 R24, [UR4+0x200] ;  /* 0x00020004ff187984 */ /* 0x000e220008000c00 */
[----:B------:R-:W-:Y:S01]  /*1f5c0*/  IMAD.MOV.U32 R56, RZ, RZ, R29 ;  /* 0x000000ffff387224 */ /* 0x000fe200078e001d */
[----:B------:R-:W-:Y:S01]  /*1f5d0*/  LEA R100, P0, R21, R100, 0x2 ;  /* 0x0000006415647211 */ /* 0x000fe200078010ff */
[----:B------:R-:W-:Y:S01]  /*1f5e0*/  IMAD.MOV.U32 R60, RZ, RZ, R48 ;  /* 0x000000ffff3c7224 */ /* 0x000fe200078e0030 */
[----:B------:R-:W1:Y:S01]  /*1f5f0*/  LDS.128 R4, [UR4+0x210] ;  /* 0x00021004ff047984 */ /* 0x000e620008000c00 */
[----:B------:R-:W-:Y:S01]  /*1f600*/  IMAD.MOV.U32 R48, RZ, RZ, R31 ;  /* 0x000000ffff307224 */ /* 0x000fe200078e001f */
[----:B------:R-:W-:Y:S01]  /*1f610*/  IADD3 R94, R94, 0x10, RZ ;  /* 0x000000105e5e7810 */ /* 0x000fe20007ffe0ff */
[----:B------:R-:W-:Y:S02]  /*1f620*/  IMAD.MOV.U32 R63, RZ, RZ, R36 ;  /* 0x000000ffff3f7224 */ /* 0x000fe400078e0024 */
[----:B------:R-:W-:Y:S01]  /*1f630*/  IMAD.MOV.U32 R36, RZ, RZ, R22 ;  /* 0x000000ffff247224 */ /* 0x000fe200078e0016 */
[C---:B------:R-:W-:Y:S01]  /*1f640*/  ISETP.LT.AND P1, PT, R94.reuse, R99, PT ;  /* 0x000000635e00720c */ /* 0x040fe20003f21270 */
[----:B------:R-:W-:Y:S01]  /*1f650*/  IMAD.X R101, R101, 0x1, R3, P0 ;  /* 0x0000000165657824 */ /* 0x000fe200000e0603 */
[----:B------:R-:W-:Y:S01]  /*1f660*/  ISETP.GE.AND P0, PT, R94, c[0x0][0x1bc], PT ;  /* 0x00006f005e007a0c */ /* 0x000fe20003f06270 */
[-C--:B0-----:R-:W-:Y:S01]  /*1f670*/  HFMA2.MMA R29, R55, R24.reuse, RZ ;  /* 0x00000018371d7235 */ /* 0x081fe200000000ff */
[-C--:B------:R-:W-:Y:S01]  /*1f680*/  HFMA2 R49, R54, R24.reuse, RZ.H0_H0 ;  /* 0x0000001836317231 */ /* 0x080fe200000400ff */
[----:B------:R-:W-:Y:S01]  /*1f690*/  HFMA2.MMA R58, R53, R24, RZ ;  /* 0x00000018353a7235 */ /* 0x000fe200000000ff */
[----:B------:R-:W-:-:S02]  /*1f6a0*/  HFMA2 R24, R52, R24, RZ.H0_H0 ;  /* 0x0000001834187231 */ /* 0x000fc400000400ff */
[-C--:B------:R-:W-:Y:S01]  /*1f6b0*/  HFMA2 R57, R46, R25.reuse, R49 ;  /* 0x000000192e397231 */ /* 0x080fe20000000031 */
[----:B------:R-:W-:Y:S01]  /*1f6c0*/  IMAD.MOV.U32 R49, RZ, RZ, R45 ;  /* 0x000000ffff317224 */ /* 0x000fe200078e002d */
[-C--:B------:R-:W-:Y:S01]  /*1f6d0*/  HFMA2.MMA R29, R47, R25.reuse, R29 ;  /* 0x000000192f1d7235 */ /* 0x080fe2000000001d */
[----:B------:R-:W-:Y:S01]  /*1f6e0*/  IMAD.MOV.U32 R45, RZ, RZ, R43 ;  /* 0x000000ffff2d7224 */ /* 0x000fe200078e002b */
[----:B------:R-:W-:Y:S01]  /*1f6f0*/  HFMA2.MMA R58, R42, R25, R58 ;  /* 0x000000192a3a7235 */ /* 0x000fe2000000003a */
[----:B------:R-:W-:Y:S01]  /*1f700*/  IMAD.MOV.U32 R43, RZ, RZ, R41 ;  /* 0x000000ffff2b7224 */ /* 0x000fe200078e0029 */
[----:B------:R-:W-:Y:S01]  /*1f710*/  HFMA2 R25, R56, R25, R24 ;  /* 0x0000001938197231 */ /* 0x000fe20000000018 */
[----:B------:R-:W-:Y:S01]  /*1f720*/  IMAD.MOV.U32 R41, RZ, RZ, R30 ;  /* 0x000000ffff297224 */ /* 0x000fe200078e001e */
[-C--:B------:R-:W-:Y:S01]  /*1f730*/  HFMA2.MMA R24, R49, R26.reuse, R29 ;  /* 0x0000001a31187235 */ /* 0x080fe2000000001d */
[-C--:B------:R-:W-:Y:S02]  /*1f740*/  HFMA2 R57, R45, R26.reuse, R57 ;  /* 0x0000001a2d397231 */ /* 0x080fe40000000039 */
[----:B------:R-:W-:Y:S01]  /*1f750*/  HFMA2.MMA R59, R43, R26, R58 ;  /* 0x0000001a2b3b7235 */ /* 0x000fe2000000003a */
[----:B------:R-:W-:Y:S01]  /*1f760*/  IMAD.MOV.U32 R58, RZ, RZ, R44 ;  /* 0x000000ffff3a7224 */ /* 0x000fe200078e002c */
[----:B------:R-:W-:Y:S01]  /*1f770*/  HFMA2 R61, R41, R26, R25 ;  /* 0x0000001a293d7231 */ /* 0x000fe20000000019 */
[----:B------:R-:W-:Y:S01]  /*1f780*/  IMAD.MOV.U32 R44, RZ, RZ, R28 ;  /* 0x000000ffff2c7224 */ /* 0x000fe200078e001c */
[-C--:B------:R-:W-:Y:S01]  /*1f790*/  HFMA2.MMA R24, R60, R27.reuse, R24 ;  /* 0x0000001b3c187235 */ /* 0x080fe20000000018 */
[----:B------:R-:W0:Y:S01]  /*1f7a0*/  LDS.128 R28, [UR4+0x280] ;  /* 0x00028004ff1c7984 */ /* 0x000e220008000c00 */
[----:B------:R-:W-:Y:S01]  /*1f7b0*/  HFMA2.MMA R26, R48, R27, R59 ;  /* 0x0000001b301a7235 */ /* 0x000fe2000000003b */
[----:B------:R-:W-:-:S02]  /*1f7c0*/  HFMA2 R25, R58, R27, R57 ;  /* 0x0000001b3a197231 */ /* 0x000fc40000000039 */
[----:B------:R-:W-:Y:S01]  /*1f7d0*/  HFMA2 R27, R44, R27, R61 ;  /* 0x0000001b2c1b7231 */ /* 0x000fe2000000003d */
[-C--:B-1----:R-:W-:Y:S01]  /*1f7e0*/  HFMA2.MMA R57, R51, R4.reuse, R24 ;  /* 0x0000000433397235 */ /* 0x082fe20000000018 */
[-C--:B------:R-:W-:Y:S01]  /*1f7f0*/  HFMA2 R59, R50, R4.reuse, R25 ;  /* 0x00000004323b7231 */ /* 0x080fe20000000019 */
[----:B------:R-:W-:Y:S01]  /*1f800*/  HFMA2.MMA R61, R40, R4, R26 ;  /* 0x00000004283d7235 */ /* 0x000fe2000000001a */
[----:B------:R-:W-:Y:S02]  /*1f810*/  HFMA2 R4, R39, R4, R27 ;  /* 0x0000000427047231 */ /* 0x000fe4000000001b */
[-C--:B------:R-:W-:Y:S01]  /*1f820*/  HFMA2 R59, R38, R5.reuse, R59 ;  /* 0x00000005263b7231 */ /* 0x080fe2000000003b */
[----:B------:R-:W1:Y:S01]  /*1f830*/  LDS.128 R24, [UR4+0x290] ;  /* 0x00029004ff187984 */ /* 0x000e620008000c00 */
        /* <DEDUP_REMOVED lines=9> */
[----:B------:R-:W-:Y:S01]  /*1f8d0*/  IMAD.MOV.U32 R6, RZ, RZ, R23 ;  /* 0x000000ffff067224 */ /* 0x000fe200078e0017 */
[----:B------:R-:W-:-:S02]  /*1f8e0*/  HFMA2 R4, R34, R7, R4 ;  /* 0x0000000722047231 */ /* 0x000fc40000000004 */
[-C--:B------:R-:W-:Y:S01]  /*1f8f0*/  HFMA2.MMA R57, R8, R7.reuse, R57 ;  /* 0x0000000708397235 */ /* 0x080fe20000000039 */
[----:B------:R-:W-:Y:S02]  /*1f900*/  HADD2 R59, R59.H0_H0, R59.H1_H1 ;  /* 0x3000003b3b3b7230 */ /* 0x000fe40000000800 */
[----:B------:R-:W-:Y:S01]  /*1f910*/  HFMA2.MMA R61, R6, R7, R61 ;  /* 0x00000007063d7235 */ /* 0x000fe2000000003d */
[----:B------:R-:W-:-:S06]  /*1f920*/  HADD2 R4, R4.H0_H0, R4.H1_H1 ;  /* 0x3000000404047230 */ /* 0x000fcc0000000800 */
        /* <DEDUP_REMOVED lines=47> */
.L_x_1846:
[----:B------:R-:W0:Y:S01]  /*1fc20*/  S2R R0, SR_CTAID.X ;  /* 0x0000000000007919 */ /* 0x000e220000002500 */
[----:B------:R-:W-:Y:S01]  /*1fc30*/  IMAD.MOV.U32 R21, RZ, RZ, 0x2 ;  /* 0x00000002ff157424 */ /* 0x000fe200078e00ff */
[----:B------:R-:W-:Y:S02]  /*1fc40*/  HMUL2 R7, R20, R96.H0_H0 ;  /* 0x2000006014077232 */ /* 0x000fe40000000000 */
[----:B------:R-:W0:Y:S04]  /*1fc50*/  S2R R3, SR_TID.X ;  /* 0x0000000000037919 */ /* 0x000e280000002100 */
[----:B------:R-:W1:Y:S01]  /*1fc60*/  S2R R2, SR_CTAID.Y ;  /* 0x0000000000027919 */ /* 0x000e620000002600 */
[----:B0-----:R-:W-:-:S04]  /*1fc70*/  IMAD R0, R0, 0x40, R3 ;  /* 0x0000004000007824 */ /* 0x001fc800078e0203 */
[----:B------:R-:W-:Y:S02]  /*1fc80*/  IMAD.SHL.U32 R0, R0, 0x4, RZ ;  /* 0x0000000400007824 */ /* 0x000fe400078e00ff */
[----:B-1----:R-:W-:-:S04]  /*1fc90*/  IMAD R3, R2, 0x6, RZ ;  /* 0x0000000602037824 */ /* 0x002fc800078e02ff */
        /* <DEDUP_REMOVED lines=9> */
.L_x_1855:
[----:B------:R-:W0:Y:S02]  /*1fd30*/  LDS R2, [R0] ;  /* 0x0000000000027984 */ /* 0x000e240000000800 */
[----:B0-----:R-:W-:-:S06]  /*1fd40*/  HADD2 R3, R2, R7 ;  /* 0x0000000702037230 */ /* 0x001fcc0000000000 */
[----:B------:R-:W0:Y:S02]  /*1fd50*/  ATOMS.CAST.SPIN R3, [R0], R2, R3 ;  /* 0x000000020003738d */ /* 0x000e240001800003 */
[----:B0-----:R-:W-:-:S13]  /*1fd60*/  ISETP.EQ.U32.AND P0, PT, R3, 0x1, PT ;  /* 0x000000010300780c */ /* 0x001fda0003f02070 */
[----:B------:R-:W-:Y:S05]  /*1fd70*/  @!P0 BRA `(.L_x_1855) ;  /* 0xffffffb000008947 */ /* 0x000fea000383ffff */
[----:B------:R-:W-:Y:S05]  /*1fd80*/  BRA `(.L_x_1853) ;  /* 0x0000003000007947 */ /* 0x000fea0003800000 */
.L_x_1854:
[----:B------:R-:W2:Y:S02]  /*1fd90*/  LD.E R0, [R4.64] ;  /* 0x0000000604007980 */ /* 0x000ea4000c101900 */
[----:B--2---:R-:W-:-:S05]  /*1fda0*/  IMAD.IADD R3, R7, 0x1, R0 ;  /* 0x0000000107037824 */ /* 0x004fca00078e0200 */
[----:B------:R0:W-:Y:S02]  /*1fdb0*/  ST.E [R4.64], R3 ;  /* 0x0000000304007985 */ /* 0x0001e4000c101906 */
.L_x_1853:
[----:B------:R-:W-:Y:S05]  /*1fdc0*/  BSYNC B0 ;  /* 0x0000000000007941 */ /* 0x000fea0003800000 */
.L_x_1852:
        /* <DEDUP_REMOVED lines=9> */
.L_x_1859:
[----:B------:R-:W0:Y:S02]  /*1fe60*/  LDS R6, [R0] ;  /* 0x0000000000067984 */ /* 0x000e240000000800 */
[----:B0-----:R-:W-:-:S10]  /*1fe70*/  HFMA2.MMA R7, R6, 1, 1, R19 ;  /* 0x3c003c0006077835 */ /* 0x001fd40000000013 */
[----:B------:R-:W0:Y:S02]  /*1fe80*/  ATOMS.CAST.SPIN R7, [R0], R6, R7 ;  /* 0x000000060007738d */ /* 0x000e240001800007 */
[----:B0-----:R-:W-:-:S13]  /*1fe90*/  ISETP.EQ.U32.AND P0, PT, R7, 0x1, PT ;  /* 0x000000010700780c */ /* 0x001fda0003f02070 */
[----:B------:R-:W-:Y:S05]  /*1fea0*/  @!P0 BRA `(.L_x_1859) ;  /* 0xffffffb000008947 */ /* 0x000fea000383ffff */
[----:B------:R-:W-:Y:S05]  /*1feb0*/  BRA `(.L_x_1857) ;  /* 0x0000003000007947 */ /* 0x000fea0003800000 */
.L_x_1858:
[----:B------:R-:W2:Y:S02]  /*1fec0*/  LD.E R0, [R4.64+0x4] ;  /* 0x0000040604007980 */ /* 0x000ea4000c101900 */
[----:B--2---:R-:W-:-:S05]  /*1fed0*/  IMAD.IADD R7, R19, 0x1, R0 ;  /* 0x0000000113077824 */ /* 0x004fca00078e0200 */
[----:B------:R0:W-:Y:S02]  /*1fee0*/  ST.E [R4.64+0x4], R7 ;  /* 0x0000040704007985 */ /* 0x0001e4000c101906 */
.L_x_1857:
[----:B------:R-:W-:Y:S05]  /*1fef0*/  BSYNC B0 ;  /* 0x0000000000007941 */ /* 0x000fea0003800000 */
.L_x_1856:
        /* <DEDUP_REMOVED lines=9> */
.L_x_1863:
[----:B------:R-:W0:Y:S02]  /*1ff90*/  LDS R6, [R0] ;  /* 0x0000000000067984 */ /* 0x000e240000000800 */
[----:B0-----:R-:W-:-:S06]  /*1ffa0*/  HADD2 R7, R6, R19 ;  /* 0x0000001306077230 */ /* 0x001fcc0000000000 */
[----:B------:R-:W0:Y:S02]  /*1ffb0*/  ATOMS.CAST.SPIN R7, [R0], R6, R7 ;  /* 0x000000060007738d */ /* 0x000e240001800007 */
[----:B0-----:R-:W-:-:S13]  /*1ffc0*/  ISETP.EQ.U32.AND P0, PT, R7, 0x1, PT ;  /* 0x000000010700780c */ /* 0x001fda0003f02070 */
[----:B------:R-:W-:Y:S05]  /*1ffd0*/  @!P0 BRA `(.L_x_1863) ;  /* 0xffffffb000008947 */ /* 0x000fea000383ffff */
[----:B------:R-:W-:Y:S05]  /*1ffe0*/  BRA `(.L_x_1861) ;  /* 0x0000003000007947 */ /* 0x000fea0003800000 */
.L_x_1862:
[----:B------:R-:W2:Y:S02]  /*1fff0*/  LD.E R0, [R4.64] ;  /* 0x0000000604007980 */ /* 0x000ea4000c101900 */
[----:B--2---:R-:W-:-:S05]  /*20000*/  IMAD.IADD R7, R19, 0x1, R0 ;  /* 0x0000000113077824 */ /* 0x004fca00078e0200 */
[----:B------:R0:W-:Y:S02]  /*20010*/  ST.E [R4.64], R7 ;  /* 0x0000000704007985 */ /* 0x0001e4000c101906 */
.L_x_1861:
[----:B------:R-:W-:Y:S05]  /*20020*/  BSYNC B0 ;  /* 0x0000000000007941 */ /* 0x000fea0003800000 */
.L_x_1860:
[----:B------:R-:W-:-:S05]  /*20030*/  IMAD.WIDE R2, R21, c[0x0][0x18c], R2 ;  /* 0x0000630015027a25 */ /* 0x000fca00078e0202 */
[----:B------:R-:W2:Y:S01]  /*20040*/  ATOM.E.ADD.F16x2.RN.STRONG.GPU P0, RZ, [R2.64], R17 ;  /* 0x0000001102ff798a */ /* 0x000ea2000810e9c6 */
[----:B------:R-:W-:Y:S01]  /*20050*/  BSSY B0, `(.L_x_1864) ;  /* 0x000000e000007945 */ /* 0x000fe20003800000 */
[----:B--2---:R-:W-:Y:S05]  /*20060*/  @P0 BRA `(.L_x_1865) ;  /* 0x000000c000000947 */ /* 0x004fea0003800000 */
[----:B------:R-:W1:Y:S02]  /*20070*/  QSPC.E.S P0, RZ, [R2] ;  /* 0x0000000002ff73aa */ /* 0x000e640000000500 */
[----:B-1----:R-:W-:Y:S05]  /*20080*/  @!P0 BRA `(.L_x_1866) ;  /* 0x0000007000008947 */ /* 0x002fea0003800000 */
[----:B------:R-:W-:-:S05]  /*20090*/  LOP3.LUT R2, R2, 0xffffff, RZ, 0xc0, !PT ;  /* 0x00ffffff02027812 */ /* 0x000fca00078ec0ff */
.L_x_1867:
[----:B------:R-:W1:Y:S02]  /*200a0*/  LDS R6, [R2] ;  /* 0x0000000002067984 */ /* 0x000e640000000800 */
[----:B01----:R-:W-:-:S10]  /*200b0*/  HFMA2.MMA R7, R6, 1, 1, R17 ;  /* 0x3c003c0006077835 */ /* 0x003fd40000000011 */
[----:B------:R-:W0:Y:S02]  /*200c0*/  ATOMS.CAST.SPIN R7, [R2], R6, R7 ;  /* 0x000000060207738d */ /* 0x000e240001800007 */
[----:B0-----:R-:W-:-:S13]  /*200d0*/  ISETP.EQ.U32.AND P0, PT, R7, 0x1, PT ;  /* 0x000000010700780c */ /* 0x001fda0003f02070 */
[----:B------:R-:W-:Y:S05]  /*200e0*/  @!P0 BRA `(.L_x_1867) ;  /* 0xffffffb000008947 */ /* 0x000fea000383ffff */
[----:B------:R-:W-:Y:S05]  /*200f0*/  BRA `(.L_x_1865) ;  /* 0x0000003000007947 */ /* 0x000fea0003800000 */
.L_x_1866:
[----:B------:R-:W2:Y:S02]  /*20100*/  LD.E R0, [R2.64] ;  /* 0x0000000602007980 */ /* 0x000ea4000c101900 */
[----:B0-2---:R-:W-:-:S05]  /*20110*/  IMAD.IADD R7, R17, 0x1, R0 ;  /* 0x0000000111077824 */ /* 0x005fca00078e0200 */
[----:B------:R0:W-:Y:S02]  /*20120*/  ST.E [R2.64], R7 ;  /* 0x0000000702007985 */ /* 0x0001e4000c101906 */
.L_x_1865:
[----:B------:R-:W-:Y:S05]  /*20130*/  BSYNC B0 ;  /* 0x0000000000007941 */ /* 0x000fea0003800000 */
.L_x_1864:
        /* <DEDUP_REMOVED lines=9> */
.L_x_1871:
[----:B------:R-:W0:Y:S02]  /*201d0*/  LDS R2, [R0] ;  /* 0x0000000000027984 */ /* 0x000e240000000800 */
[----:B0-----:R-:W-:-:S06]  /*201e0*/  HADD2 R3, R2, R17 ;  /* 0x0000001102037230 */ /* 0x001fcc0000000000 */
[----:B------:R-:W0:Y:S02]  /*201f0*/  ATOMS.CAST.SPIN R3, [R0], R2, R3 ;  /* 0x000000020003738d */ /* 0x000e240001800003 */
[----:B0-----:R-:W-:-:S13]  /*20200*/  ISETP.EQ.U32.AND P0, PT, R3, 0x1, PT ;  /* 0x000000010300780c */ /* 0x001fda0003f02070 */
[----:B------:R-:W-:Y:S05]  /*20210*/  @!P0 BRA `(.L_x_1871) ;  /* 0xffffffb000008947 */ /* 0x000fea000383ffff */
[----:B------:R-:W-:Y:S05]  /*20220*/  BRA `(.L_x_1869) ;  /* 0x0000003000007947 */ /* 0x000fea0003800000 */
.L_x_1870:
[----:B------:R-:W2:Y:S02]  /*20230*/  LD.E R0, [R6.64] ;  /* 0x0000000606007980 */ /* 0x000ea4000c101900 */
[----:B--2---:R-:W-:-:S05]  /*20240*/  IMAD.IADD R3, R17, 0x1, R0 ;  /* 0x0000000111037824 */ /* 0x004fca00078e0200 */
[----:B------:R0:W-:Y:S02]  /*20250*/  ST.E [R6.64], R3 ;  /* 0x0000000306007985 */ /* 0x0001e4000c101906 */
.L_x_1869:
[----:B------:R-:W-:Y:S05]  /*20260*/  BSYNC B0 ;  /* 0x0000000000007941 */ /* 0x000fea0003800000 */
.L_x_1868:
        /* <DEDUP_REMOVED lines=10> */
.L_x_1875:
[----:B------:R-:W0:Y:S02]  /*20310*/  LDS R16, [R4] ;  /* 0x0000000004107984 */ /* 0x000e240000000800 */
[----:B0-----:R-:W-:-:S10]  /*20320*/  HFMA2.MMA R17, R16, 1, 1, R15 ;  /* 0x3c003c0010117835 */ /* 0x001fd4000000000f */
[----:B------:R-:W0:Y:S02]  /*20330*/  ATOMS.CAST.SPIN R17, [R4], R16, R17 ;  /* 0x000000100411738d */ /* 0x000e240001800011 */
[----:B0-----:R-:W-:-:S13]  /*20340*/  ISETP.EQ.U32.AND P0, PT, R17, 0x1, PT ;  /* 0x000000011100780c */ /* 0x001fda0003f02070 */
[----:B------:R-:W-:Y:S05]  /*20350*/  @!P0 BRA `(.L_x_1875) ;  /* 0xffffffb000008947 */ /* 0x000fea000383ffff */
[----:B------:R-:W-:Y:S05]  /*20360*/  BRA `(.L_x_1873) ;  /* 0x0000003000007947 */ /* 0x000fea0003800000 */
.L_x_1874:
[----:B------:R-:W2:Y:S02]  /*20370*/  LD.E R0, [R4.64] ;  /* 0x0000000604007980 */ /* 0x000ea4000c101900 */
[----:B--2---:R-:W-:-:S05]  /*20380*/  IMAD.IADD R15, R15, 0x1, R0 ;  /* 0x000000010f0f7824 */ /* 0x004fca00078e0200 */
[----:B------:R0:W-:Y:S02]  /*20390*/  ST.E [R4.64], R15 ;  /* 0x0000000f04007985 */ /* 0x0001e4000c101906 */
.L_x_1873:
[----:B------:R-:W-:Y:S05]  /*203a0*/  BSYNC B0 ;  /* 0x0000000000007941 */ /* 0x000fea0003800000 */
.L_x_1872:
        /* <DEDUP_REMOVED lines=9> */
.L_x_1879:
[----:B------:R-:W0:Y:S02]  /*20440*/  LDS R14, [R0] ;  /* 0x00000000000e7984 */ /* 0x000e240000000800 */
[----:B0-----:R-:W-:-:S06]  /*20450*/  HADD2 R15, R14, R17 ;  /* 0x000000110e0f7230 */ /* 0x001fcc0000000000 */
[----:B------:R-:W0:Y:S02]  /*20460*/  ATOMS.CAST.SPIN R15, [R0], R14, R15 ;  /* 0x0000000e000f738d */ /* 0x000e24000180000f */
[----:B0-----:R-:W-:-:S13]  /*20470*/  ISETP.EQ.U32.AND P0, PT, R15, 0x1, PT ;  /* 0x000000010f00780c */ /* 0x001fda0003f02070 */
[----:B------:R-:W-:Y:S05]  /*20480*/  @!P0 BRA `(.L_x_1879) ;  /* 0xffffffb000008947 */ /* 0x000fea000383ffff */
[----:B------:R-:W-:Y:S05]  /*20490*/  BRA `(.L_x_1877) ;  /* 0x0000003000007947 */ /* 0x000fea0003800000 */
.L_x_1878:
[----:B------:R-:W2:Y:S02]  /*204a0*/  LD.E R0, [R4.64] ;  /* 0x0000000604007980 */ /* 0x000ea4000c101900 */
[----:B--2---:R-:W-:-:S05]  /*204b0*/  IMAD.IADD R13, R17, 0x1, R0 ;  /* 0x00000001110d7824 */ /* 0x004fca00078e0200 */
[----:B------:R0:W-:Y:S02]  /*204c0*/  ST.E [R4.64], R13 ;  /* 0x0000000d04007985 */ /* 0x0001e4000c101906 */
.L_x_1877:
[----:B------:R-:W-:Y:S05]  /*204d0*/  BSYNC B0 ;  /* 0x0000000000007941 */ /* 0x000fea0003800000 */
.L_x_1876:
        /* <DEDUP_REMOVED lines=8> */
.L_x_1883:
[----:B------:R-:W1:Y:S02]  /*20560*/  LDS R14, [R6] ;  /* 0x00000000060e7984 */ /* 0x000e640000000800 */
[----:B-1----:R-:W-:-:S10]  /*20570*/  HFMA2.MMA R15, R14, 1, 1, R93 ;  /* 0x3c003c000e0f7835 */ /* 0x002fd4000000005d */
[----:B------:R-:W1:Y:S02]  /*20580*/  ATOMS.CAST.SPIN R15, [R6], R14, R15 ;  /* 0x0000000e060f738d */ /* 0x000e64000180000f */
[----:B-1----:R-:W-:-:S13]  /*20590*/  ISETP.EQ.U32.AND P0, PT, R15, 0x1, PT ;  /* 0x000000010f00780c */ /* 0x002fda0003f02070 */
[----:B------:R-:W-:Y:S05]  /*205a0*/  @!P0 BRA `(.L_x_1883) ;  /* 0xffffffb000008947 */ /* 0x000fea000383ffff */
[----:B------:R-:W-:Y:S05]  /*205b0*/  BRA `(.L_x_1881) ;  /* 0x0000003000007947 */ /* 0x000fea0003800000 */
.L_x_1882:
[----:B------:R-:W2:Y:S02]  /*205c0*/  LD.E R0, [R6.64] ;  /* 0x0000000606007980 */ /* 0x000ea4000c101900 */
[----:B0-2---:R-:W-:-:S05]  /*205d0*/  IMAD.IADD R13, R93, 0x1, R0 ;  /* 0x000000015d0d7824 */ /* 0x005fca00078e0200 */
[----:B------:R0:W-:Y:S02]  /*205e0*/  ST.E [R6.64], R13 ;  /* 0x0000000d06007985 */ /* 0x0001e4000c101906 */
.L_x_1881:
[----:B------:R-:W-:Y:S05]  /*205f0*/  BSYNC B0 ;  /* 0x0000000000007941 */ /* 0x000fea0003800000 */
.L_x_1880:
        /* <DEDUP_REMOVED lines=9> */
.L_x_1887:
[----:B------:R-:W0:Y:S02]  /*20690*/  LDS R12, [R0] ;  /* 0x00000000000c7984 */ /* 0x000e240000000800 */
[----:B0-----:R-:W-:-:S06]  /*206a0*/  HADD2 R13, R12, R15 ;  /* 0x0000000f0c0d7230 */ /* 0x001fcc0000000000 */
[----:B------:R-:W0:Y:S02]  /*206b0*/  ATOMS.CAST.SPIN R13, [R0], R12, R13 ;  /* 0x0000000c000d738d */ /* 0x000e24000180000d */
[----:B0-----:R-:W-:-:S13]  /*206c0*/  ISETP.EQ.U32.AND P0, PT, R13, 0x1, PT ;  /* 0x000000010d00780c */ /* 0x001fda0003f02070 */
[----:B------:R-:W-:Y:S05]  /*206d0*/  @!P0 BRA `(.L_x_1887) ;  /* 0xffffffb000008947 */ /* 0x000fea000383ffff */
[----:B------:R-:W-:Y:S05]  /*206e0*/  BRA `(.L_x_1885) ;  /* 0x0000003000007947 */ /* 0x000fea0003800000 */
.L_x_1886:
[----:B------:R-:W2:Y:S02]  /*206f0*/  LD.E R0, [R6.64] ;  /* 0x0000000606007980 */ /* 0x000ea4000c101900 */
[----:B--2---:R-:W-:-:S05]  /*20700*/  IMAD.IADD R11, R15, 0x1, R0 ;  /* 0x000000010f0b7824 */ /* 0x004fca00078e0200 */
[----:B------:R0:W-:Y:S02]  /*20710*/  ST.E [R6.64], R11 ;  /* 0x0000000b06007985 */ /* 0x0001e4000c101906 */
.L_x_1885:
[----:B------:R-:W-:Y:S05]  /*20720*/  BSYNC B0 ;  /* 0x0000000000007941 */ /* 0x000fea0003800000 */
.L_x_1884:
        /* <DEDUP_REMOVED lines=8> */
.L_x_1891:
[----:B------:R-:W1:Y:S02]  /*207b0*/  LDS R12, [R4] ;  /* 0x00000000040c7984 */ /* 0x000e640000000800 */
[----:B-1----:R-:W-:-:S10]  /*207c0*/  HFMA2.MMA R13, R12, 1, 1, R17 ;  /* 0x3c003c000c0d7835 */ /* 0x002fd40000000011 */
[----:B------:R-:W1:Y:S02]  /*207d0*/  ATOMS.CAST.SPIN R13, [R4], R12, R13 ;  /* 0x0000000c040d738d */ /* 0x000e64000180000d */
[----:B-1----:R-:W-:-:S13]  /*207e0*/  ISETP.EQ.U32.AND P0, PT, R13, 0x1, PT ;  /* 0x000000010d00780c */ /* 0x002fda0003f02070 */
[----:B------:R-:W-:Y:S05]  /*207f0*/  @!P0 BRA `(.L_x_1891) ;  /* 0xffffffb000008947 */ /* 0x000fea000383ffff */
[----:B------:R-:W-:Y:S05]  /*20800*/  BRA `(.L_x_1889) ;  /* 0x0000003000007947 */ /* 0x000fea0003800000 */
.L_x_1890:
[----:B------:R-:W2:Y:S02]  /*20810*/  LD.E R0, [R4.64] ;  /* 0x0000000604007980 */ /* 0x000ea4000c101900 */
[----:B0-2---:R-:W-:-:S05]  /*20820*/  IMAD.IADD R11, R17, 0x1, R0 ;  /* 0x00000001110b7824 */ /* 0x005fca00078e0200 */
[----:B------:R0:W-:Y:S02]  /*20830*/  ST.E [R4.64], R11 ;  /* 0x0000000b04007985 */ /* 0x0001e4000c101906 */
.L_x_1889:
[----:B------:R-:W-:Y:S05]  /*20840*/  BSYNC B0 ;  /* 0x0000000000007941 */ /* 0x000fea0003800000 */
.L_x_1888:
        /* <DEDUP_REMOVED lines=9> */
.L_x_1895:
[----:B------:R-:W0:Y:S02]  /*208e0*/  LDS R8, [R4] ;  /* 0x0000000004087984 */ /* 0x000e240000000800 */
[----:B0-----:R-:W-:-:S06]  /*208f0*/  HADD2 R9, R8, R11 ;  /* 0x0000000b08097230 */ /* 0x001fcc0000000000 */
[----:B------:R-:W0:Y:S02]  /*20900*/  ATOMS.CAST.SPIN R9, [R4], R8, R9 ;  /* 0x000000080409738d */ /* 0x000e240001800009 */
[----:B0-----:R-:W-:-:S13]  /*20910*/  ISETP.EQ.U32.AND P0, PT, R9, 0x1, PT ;  /* 0x000000010900780c */ /* 0x001fda0003f02070 */
[----:B------:R-:W-:Y:S05]  /*20920*/  @!P0 BRA `(.L_x_1895) ;  /* 0xffffffb000008947 */ /* 0x000fea000383ffff */
[----:B------:R-:W-:Y:S05]  /*20930*/  BRA `(.L_x_1893) ;  /* 0x0000003000007947 */ /* 0x000fea0003800000 */
.L_x_1894:
[----:B------:R-:W2:Y:S02]  /*20940*/  LD.E R0, [R4.64] ;  /* 0x0000000604007980 */ /* 0x000ea4000c101900 */
[----:B--2---:R-:W-:-:S05]  /*20950*/  IMAD.IADD R9, R11, 0x1, R0 ;  /* 0x000000010b097824 */ /* 0x004fca00078e0200 */
[----:B------:R0:W-:Y:S02]  /*20960*/  ST.E [R4.64], R9 ;  /* 0x0000000904007985 */ /* 0x0001e4000c101906 */
.L_x_1893:
[----:B------:R-:W-:Y:S05]  /*20970*/  BSYNC B0 ;  /* 0x0000000000007941 */ /* 0x000fea0003800000 */
.L_x_1892:
[----:B------:R-:W-:-:S05]  /*20980*/  IADD3 R2, P0, R2, R6, RZ ;  /* 0x0000000602027210 */ /* 0x000fca0007f1e0ff */
[----:B------:R-:W-:-:S07]  /*20990*/  IMAD.X R3, R3, 0x1, R7, P0 ;  /* 0x0000000103037824 */ /* 0x000fce00000e0607 */
[----:B------:R-:W2:Y:S02]  /*209a0*/  ATOM.E.ADD.F16x2.RN.STRONG.GPU P0, RZ, [R2.64], R13 ;  /* 0x0000000d02ff798a */ /* 0x000ea4000810e9c6 */
[----:B--2---:R-:W-:Y:S05]  /*209b0*/  @P0 EXIT ;  /* 0x000000000000094d */ /* 0x004fea0003800000 */
[----:B------:R-:W1:Y:S02]  /*209c0*/  QSPC.E.S P0, RZ, [R2] ;  /* 0x0000000002ff73aa */ /* 0x000e640000000500 */
[----:B-1----:R-:W-:Y:S05]  /*209d0*/  @!P0 BRA `(.L_x_1896) ;  /* 0x0000007000008947 */ /* 0x002fea0003800000 */
[----:B------:R-:W-:-:S05]  /*209e0*/  LOP3.LUT R2, R2, 0xffffff, RZ, 0xc0, !PT ;  /* 0x00ffffff02027812 */ /* 0x000fca00078ec0ff */
.L_x_1897:
[----:B0-----:R-:W0:Y:S02]  /*209f0*/  LDS R4, [R2] ;  /* 0x0000000002047984 */ /* 0x001e240000000800 */
[----:B0-----:R-:W-:-:S10]  /*20a00*/  HFMA2.MMA R5, R4, 1, 1, R13 ;  /* 0x3c003c0004057835 */ /* 0x001fd4000000000d */
[----:B------:R-:W0:Y:S02]  /*20a10*/  ATOMS.CAST.SPIN R5, [R2], R4, R5 ;  /* 0x000000040205738d */ /* 0x000e240001800005 */
[----:B0-----:R-:W-:-:S13]  /*20a20*/  ISETP.EQ.U32.AND P0, PT, R5, 0x1, PT ;  /* 0x000000010500780c */ /* 0x001fda0003f02070 */
[----:B------:R-:W-:Y:S05]  /*20a30*/  @!P0 BRA `(.L_x_1897) ;  /* 0xffffffb000008947 */ /* 0x000fea000383ffff */
[----:B------:R-:W-:Y:S05]  /*20a40*/  EXIT ;  /* 0x000000000000794d */ /* 0x000fea0003800000 */
.L_x_1896:
[----:B------:R-:W2:Y:S02]  /*20a50*/  LD.E R0, [R2.64] ;  /* 0x0000000602007980 */ /* 0x000ea4000c101900 */
[----:B0-2---:R-:W-:-:S05]  /*20a60*/  IMAD.IADD R5, R13, 0x1, R0 ;  /* 0x000000010d057824 */ /* 0x005fca00078e0200 */
[----:B------:R-:W-:Y:S01]  /*20a70*/  ST.E [R2.64], R5 ;  /* 0x0000000502007985 */ /* 0x000fe2000c101906 */
[----:B------:R-:W-:Y:S05]  /*20a80*/  EXIT ;  /* 0x000000000000794d */ /* 0x000fea0003800000 */
.L_x_1898:
        /* <DEDUP_REMOVED lines=15> */
.L_x_3858:


//--------------------- .text._Z23gemm_half_q_half_kernelILi5ELb1ELb1EEvPK6__halfPKjS4_S2_PS0_iiiiPKtS7_iiiiiibS2_i --------------------------
	.section	.text._Z23gemm_half_q_half_kernelILi5ELb1ELb1EEvPK6__halfPKjS4_S2_PS0_iiiiPKtS7_iiiiiibS2_i,"ax",@progbits
	.sectioninfo	@"SHI_REGISTERS=128"
	.align	128
        .global         _Z23gemm_half_q_half_kernelILi5ELb1ELb1EEvPK6__halfPKjS4_S2_PS0_iiiiPKtS7_iiiiiibS2_i
        .type           _Z23gemm_half_q_half_kernelILi5ELb1ELb1EEvPK6__halfPKjS4_S2_PS0_iiiiPKtS7_iiiiiibS2_i,@function
        .size           _Z23gemm_half_q_half_kernelILi5ELb1ELb1EEvPK6__halfPKjS4_S2_PS0_iiiiPKtS7_iiiiiibS2_i,(.L_x_3859 - _Z23gemm_half_q_half_kernelILi5ELb1ELb1EEvPK6__halfPKjS4_S2_PS0_iiiiPKtS7_iiiiiibS2_i)
        .other          _Z23gemm_half_q_half_kernelILi5ELb1ELb1EEvPK6__halfPKjS4_S2_PS0_iiiiPKtS7_iiiiiibS2_i,@"STO_CUDA_ENTRY STV_DEFAULT"
_Z23gemm_half_q_half_kernelILi5ELb1ELb1EEvPK6__halfPKjS4_S2_PS0_iiiiPKtS7_iiiiiibS2_i:
.text._Z23gemm_half_q_half_kernelILi5ELb1ELb1EEvPK6__halfPKjS4_S2_PS0_iiiiPKtS7_iiiiiibS2_i:
        /* <DEDUP_REMOVED lines=15> */
[----:B------:R-:W3:Y:S01]  /*00f0*/  LDG.E.U16 R10, [R10.64] ;  /* 0x000000060a0a7981 */ /* 0x000ee2000c1e1500 */
[----:B--2---:R-:W-:-:S04]  /*0100*/  LOP3.LUT R0, R93, R95, R94, 0xfe, !PT ;  /* 0x0000005f5d007212 */ /* 0x004fc800078efe5e */
[----:B---3--:R-:W-:-:S04]  /*0110*/  LOP3.LUT R0, R10, R91, R0, 0xfe, !PT ;  /* 0x0000005b0a007212 */ /* 0x008fc800078efe00 */
        /* <DEDUP_REMOVED lines=39> */
[----:B------:R0:W-:Y:S02]  /*0390*/  STS.U16 [R3+0x200], R14 ;  /* 0x0002000e03007388 */ /* 0x0001e40000000400 */
.L_x_1900:
[----:B------:R-:W-:Y:S05]  /*03a0*/  BSYNC B0 ;  /* 0x0000000000007941 */ /* 0x000fea0003800000 */
.L_x_1899:
[----:B------:R-:W-:Y:S05]  /*03b0*/  @P1 EXIT ;  /* 0x000000000000194d */ /* 0x000fea0003800000 */
[----:B------:R-:W-:Y:S01]  /*03c0*/  ULDC.S8 UR4, c[0x0][0x1c0] ;  /* 0x0000700000047ab9 */ /* 0x000fe20000000200 */
[----:B------:R-:W-:-:S02]  /*03d0*/  ISETP.GE.AND P0, PT, R92, R97, PT ;  /* 0x000000615c00720c */ /* 0x000fc40003f06270 */
[----:B------:R-:W-:-:S04]  /*03e0*/  ISETP.NE.AND P1, PT, RZ, UR4, PT ;  /* 0x00000004ff007c0c */ /* 0x000fc8000bf25270 */
[C---:B------:R-:W-:Y:S01]  /*03f0*/  ISETP.NE.OR P1, PT, R10.reuse, RZ, !P1 ;  /* 0x000000ff0a00720c */ /* 0x040fe20004f25670 */
[----:B------:R-:W-:-:S12]  /*0400*/  IMAD.SHL.U32 R10, R10, 0x80, RZ ;  /* 0x000000800a0a7824 */ /* 0x000fd800078e00ff */
[----:B------:R-:W-:Y:S05]  /*0410*/  @P1 BRA `(.L_x_1901) ;  /* 0x000000b000001947 */ /* 0x000fea0003800000 */
[----:B------:R-:W-:-:S04]  /*0420*/  IMAD R2, R0, c[0x0][0x18c], R11 ;  /* 0x0000630000027a24 */ /* 0x000fc800078e020b */
[----:B0-----:R-:W-:-:S05]  /*0430*/  IMAD.WIDE R2, R2, R19, c[0x0][0x180] ;  /* 0x0000600002027625 */ /* 0x001fca00078e0213 */
        /* <DEDUP_REMOVED lines=9> */
.L_x_1901:
        /* <DEDUP_REMOVED lines=11> */
.L_x_1903:
[----:B-1---5:R-:W-:-:S04]  /*0580*/  IMAD.IADD R6, R0, 0x1, R13 ;  /* 0x0000000100067824 */ /* 0x022fc800078e020d */
[----:B------:R-:W-:-:S05]  /*0590*/  IMAD R2, R6, c[0x0][0x18c], RZ ;  /* 0x0000630006027a24 */ /* 0x000fca00078e02ff */
        /* <DEDUP_REMOVED lines=41> */
.L_x_1902:
        /* <DEDUP_REMOVED lines=13> */
[----:B------:R-:W-:Y:S02]  /*0900*/  @P1 IADD3 R0, R0, -c[0x0][0x1a8], RZ ;  /* 0x80006a0000001a10 */ /* 0x000fe40007ffe0ff */
[C---:B------:R-:W-:Y:S02]  /*0910*/  @P2 IMNMX R2, R92.reuse, c[0x0][0x1b0], PT ;  /* 0x00006c005c022a17 */ /* 0x040fe40003800200 */
[----:B------:R-:W-:Y:S02]  /*0920*/  @P1 SHF.R.S32.HI R3, RZ, 0x1f, R0 ;  /* 0x0000001fff031819 */ /* 0x000fe40000011400 */
[----:B0--3--:R-:W-:Y:S02]  /*0930*/  @P4 IMNMX R5, R92, c[0x0][0x1b8], PT ;  /* 0x00006e005c054a17 */ /* 0x009fe40003800200 */
[----:B------:R-:W-:Y:S02]  /*0940*/  @P2 IADD3 R2, R2, -c[0x0][0x1ac], RZ ;  /* 0x80006b0002022a10 */ /* 0x000fe40007ffe0ff */
[----:B------:R-:W-:-:S02]  /*0950*/  @P3 IMNMX R4, R92, c[0x0][0x1b4], PT ;  /* 0x00006d005c043a17 */ /* 0x000fc40003800200 */
[----:B------:R-:W-:Y:S02]  /*0960*/  @P1 LEA.HI R3, R3, R0, RZ, 0x5 ;  /* 0x0000000003031211 */ /* 0x000fe400078f28ff */
[----:B------:R-:W-:Y:S02]  /*0970*/  @P4 IADD3 R0, R5, -c[0x0][0x1b4], RZ ;  /* 0x80006d0005004a10 */ /* 0x000fe40007ffe0ff */
[----:B------:R-:W-:Y:S02]  /*0980*/  @P2 SHF.R.S32.HI R5, RZ, 0x1f, R2 ;  /* 0x0000001fff052819 */ /* 0x000fe40000011402 */
[----:B------:R-:W-:Y:S02]  /*0990*/  @P3 IADD3 R4, R4, -c[0x0][0x1b0], RZ ;  /* 0x80006c0004043a10 */ /* 0x000fe40007ffe0ff */
[----:B------:R-:W-:Y:S02]  /*09a0*/  @P5 IMNMX R6, R92, c[0x0][0x1bc], PT ;  /* 0x00006f005c065a17 */ /* 0x000fe40003800200 */
        /* <DEDUP_REMOVED lines=24> */
[----:B------:R-:W-:Y:S01]  /*0b30*/  SHF.R.S32.HI R12, RZ, 0x1f, R11 ;  /* 0x0000001fff0c7819 */ /* 0x000fe2000001140b */
        /* <DEDUP_REMOVED lines=9> */
[----:B------:R-:W-:Y:S02]  /*0bd0*/  PRMT R6, RZ, 0x5410, RZ ;  /* 0x00005410ff067816 */ /* 0x000fe400000000ff */
[----:B------:R-:W-:-:S02]  /*0be0*/  PRMT R5, RZ, 0x5410, RZ ;  /* 0x00005410ff057816 */ /* 0x000fc400000000ff */
[----:B------:R-:W-:Y:S02]  /*0bf0*/  SHF.R.S32.HI R13, RZ, 0x1f, R14 ;  /* 0x0000001fff0d7819 */ /* 0x000fe4000001140e */
[----:B------:R-:W-:Y:S02]  /*0c00*/  IADD3 R0, P1, R11, R14, RZ ;  /* 0x0000000e0b007210 */ /* 0x000fe40007f3e0ff */
[----:B------:R-:W-:Y:S02]  /*0c10*/  PRMT R4, RZ, 0x5410, RZ ;  /* 0x00005410ff047816 */ /* 0x000fe400000000ff */
[----:B------:R-:W-:Y:S01]  /*0c20*/  PRMT R2, RZ, 0x5410, RZ ;  /* 0x00005410ff027816 */ /* 0x000fe200000000ff */
[----:B------:R-:W-:Y:S01]  /*0c30*/  IMAD.X R3, R13, 0x1, R12, P1 ;  /* 0x000000010d037824 */ /* 0x000fe200008e060c */
[----:B------:R-:W-:-:S04]  /*0c40*/  LEA R112, P1, R0, c[0x0][0x168], 0x2 ;  /* 0x00005a0000707a11 */ /* 0x000fc800078210ff */
[----:B------:R-:W-:Y:S02]  /*0c50*/  LEA.HI.X R113, R0, c[0x0][0x16c], R3, 0x2, P1 ;  /* 0x00005b0000717a11 */ /* 0x000fe400008f1403 */
        /* <DEDUP_REMOVED lines=9> */
[----:B------:R-:W-:Y:S01]  /*0cf0*/  PRMT R10, RZ, 0x7610, R10 ;  /* 0x00007610ff0a7816 */ /* 0x000fe2000000000a */
[----:B------:R-:W-:Y:S01]  /*0d00*/  UMOV UR5, URZ ;  /* 0x0000003f00057c82 */ /* 0x000fe20008000000 */
[----:B------:R-:W-:-:S02]  /*0d10*/  LEA R110, P2, R11, c[0x0][0x168], 0x2 ;  /* 0x00005a000b6e7a11 */ /* 0x000fc400078410ff */
[----:B------:R-:W-:-:S04]  /*0d20*/  IADD3.X R12, R12, UR4, R13, P0, P1 ;  /* 0x000000040c0c7c10 */ /* 0x000fc800087e240d */
[----:B------:R-:W-:Y:S02]  /*0d30*/  LEA.HI.X R111, R11, c[0x0][0x16c], R12, 0x2, P2 ;  /* 0x00005b000b6f7a11 */ /* 0x000fe400010f140c */
.L_x_1921:
[----:B------:R0:W2:Y:S01]  /*0d40*/  LDG.E.128.CONSTANT R20, [R112.64] ;  /* 0x0000000670147981 */ /* 0x0000a2000c1e9d00 */
[----:B------:R-:W-:Y:S02]  /*0d50*/  IMAD.MOV.U32 R14, RZ, RZ, R110 ;  /* 0x000000ffff0e7224 */ /* 0x000fe400078e006e */
[----:B------:R-:W-:-:S05]  /*0d60*/  IMAD.MOV.U32 R15, RZ, RZ, R111 ;  /* 0x000000ffff0f7224 */ /* 0x000fca00078e006f */
[----:B------:R1:W3:Y:S01]  /*0d70*/  LDG.E.128.CONSTANT R24, [R14.64] ;  /* 0x000000060e187981 */ /* 0x0002e2000c1e9d00 */
[----:B------:R-:W-:-:S04]  /*0d80*/  IMAD.MOV.U32 R47, RZ, RZ, c[0x0][0x18c] ;  /* 0x00006300ff2f7624 */ /* 0x000fc800078e00ff */
[----:B------:R-:W-:-:S05]  /*0d90*/  IMAD.WIDE R12, R47, 0x8, R112 ;  /* 0x000000082f0c7825 */ /* 0x000fca00078e0270 */
[----:B------:R4:W3:Y:S01]  /*0da0*/  LDG.E.128.CONSTANT R28, [R12.64] ;  /* 0x000000060c1c7981 */ /* 0x0008e2000c1e9d00 */
[----:B------:R-:W-:-:S05]  /*0db0*/  IMAD.WIDE R110, R47, 0x8, R14 ;  /* 0x000000082f6e7825 */ /* 0x000fca00078e020e */
[----:B------:R0:W3:Y:S01]  /*0dc0*/  LDG.E.128.CONSTANT R32, [R110.64] ;  /* 0x000000066e207981 */ /* 0x0000e2000c1e9d00 */
[----:B------:R-:W-:-:S13]  /*0dd0*/  ISETP.NE.AND P0, PT, R92, R89, PT ;  /* 0x000000595c00720c */ /* 0x000fda0003f05270 */
[----:B------:R-:W-:-:S05]  /*0de0*/  @!P0 IADD3 R90, R90, 0x1, RZ ;  /* 0x000000015a5a8810 */ /* 0x000fca0007ffe0ff */
[----:B------:R-:W-:-:S06]  /*0df0*/  @!P0 IMAD R62, R90, 0x8, R1 ;  /* 0x000000085a3e8824 */ /* 0x000fcc00078e0201 */
[----:B------:R-:W4:Y:S01]  /*0e00*/  @!P0 LDL.64 R62, [R62] ;  /* 0x000000003e3e8983 */ /* 0x000f220000100a00 */
[----:B0-----:R-:W-:-:S04]  /*0e10*/  IMAD.WIDE R112, R47, 0x8, R12 ;  /* 0x000000082f707825 */ /* 0x001fc800078e020c */
[----:B------:R-:W-:Y:S01]  /*0e20*/  IMAD.WIDE R110, R47, 0x8, R110 ;  /* 0x000000082f6e7825 */ /* 0x000fe200078e026e */
[----:B--2---:R-:W-:Y:S02]  /*0e30*/  LOP3.LUT R11, R20, 0xff, RZ, 0xc0, !PT ;  /* 0x000000ff140b7812 */ /* 0x004fe400078ec0ff */
[----:B-1----:R-:W-:Y:S02]  /*0e40*/  LOP3.LUT R14, R21, 0xff, RZ, 0xc0, !PT ;  /* 0x000000ff150e7812 */ /* 0x002fe400078ec0ff */
[----:B------:R-:W-:Y:S02]  /*0e50*/  IADD3 R11, R11, -0x80, RZ ;  /* 0xffffff800b0b7810 */ /* 0x000fe40007ffe0ff */
[----:B------:R-:W-:Y:S02]  /*0e60*/  LOP3.LUT R15, R22, 0xff, RZ, 0xc0, !PT ;  /* 0x000000ff160f7812 */ /* 0x000fe400078ec0ff */
[----:B------:R0:W1:Y:S01]  /*0e70*/  I2F.F16 R42, R11 ;  /* 0x0000000b002a7306 */ /* 0x0000620000200c00 */
[----:B------:R-:W-:-:S02]  /*0e80*/  IADD3 R14, R14, -0x80, RZ ;  /* 0xffffff800e0e7810 */ /* 0x000fc40007ffe0ff */
[----:B------:R-:W-:Y:S02]  /*0e90*/  IADD3 R15, R15, -0x80, RZ ;  /* 0xffffff800f0f7810 */ /* 0x000fe40007ffe0ff */
[----:B------:R-:W-:Y:S02]  /*0ea0*/  LOP3.LUT R16, R23, 0xff, RZ, 0xc0, !PT ;  /* 0x000000ff17107812 */ /* 0x000fe400078ec0ff */
[----:B------:R-:W-:Y:S01]  /*0eb0*/  LEA.HI R46, R20, 0xffffff80, RZ, 0x8 ;  /* 0xffffff80142e7811 */ /* 0x000fe200078f40ff */
[----:B------:R2:W1:Y:S01]  /*0ec0*/  I2F.F16 R41, R14 ;  /* 0x0000000e00297306 */ /* 0x0004620000200c00 */
[----:B0-----:R-:W-:Y:S02]  /*0ed0*/  SHF.R.U32.HI R11, RZ, 0x8, R20 ;  /* 0x00000008ff0b7819 */ /* 0x001fe40000011614 */
[----:B------:R-:W-:Y:S02]  /*0ee0*/  IADD3 R16, R16, -0x80, RZ ;  /* 0xffffff8010107810 */ /* 0x000fe40007ffe0ff */
[----:B------:R-:W-:-:S02]  /*0ef0*/  SHF.R.U32.HI R50, RZ, 0x8, R22 ;  /* 0x00000008ff327819 */ /* 0x000fc40000011616 */
[----:B------:R-:W-:Y:S01]  /*0f00*/  LEA.HI R45, R21, 0xffffff80, RZ, 0x8 ;  /* 0xffffff80152d7811 */ /* 0x000fe200078f40ff */
[----:B------:R0:W1:Y:S01]  /*0f10*/  I2F.F16 R40, R15 ;  /* 0x0000000f00287306 */ /* 0x0000620000200c00 */
[----:B--2---:R-:W-:Y:S02]  /*0f20*/  LOP3.LUT R14, R11, 0xff, RZ, 0xc0, !PT ;  /* 0x000000ff0b0e7812 */ /* 0x004fe400078ec0ff */
[----:B------:R-:W-:Y:S02]  /*0f30*/  LEA.HI R44, R22, 0xffffff80, RZ, 0x8 ;  /* 0xffffff80162c7811 */ /* 0x000fe400078f40ff */
[----:B------:R-:W-:Y:S02]  /*0f40*/  IADD3 R14, R14, -0x80, RZ ;  /* 0xffffff800e0e7810 */ /* 0x000fe40007ffe0ff */
[----:B---3--:R-:W-:Y:S01]  /*0f50*/  LOP3.LUT R54, R27, 0xff, RZ, 0xc0, !PT ;  /* 0x000000ff1b367812 */ /* 0x008fe200078ec0ff */
[----:B------:R2:W3:Y:S01]  /*0f60*/  I2F.F16 R39, R16 ;  /* 0x0000001000277306 */ /* 0x0004e20000200c00 */
[----:B0-----:R-:W-:-:S02]  /*0f70*/  SHF.R.U32.HI R15, RZ, 0x8, R21 ;  /* 0x00000008ff0f7819 */ /* 0x001fc40000011615 */
[----:B------:R-:W-:Y:S02]  /*0f80*/  LEA.HI R43, R23, 0xffffff80, RZ, 0x8 ;  /* 0xffffff80172b7811 */ /* 0x000fe400078f40ff */
[----:B------:R-:W-:Y:S02]  /*0f90*/  LOP3.LUT R15, R15, 0xff, RZ, 0xc0, !PT ;  /* 0x000000ff0f0f7812 */ /* 0x000fe400078ec0ff */
[----:B------:R-:W-:Y:S01]  /*0fa0*/  SHF.R.U32.HI R20, RZ, 0x10, R20 ;  /* 0x00000010ff147819 */ /* 0x000fe20000011614 */
[----:B------:R-:W0:Y:S01]  /*0fb0*/  I2F.F16 R46, R46 ;  /* 0x0000002e002e7306 */ /* 0x000e220000200c00 */
[----:B--2---:R-:W-:Y:S02]  /*0fc0*/  LEA.HI R16, R27, 0xffffff80, RZ, 0x8 ;  /* 0xffffff801b107811 */ /* 0x004fe400078f40ff */
[----:B------:R-:W-:Y:S02]  /*0fd0*/  IADD3 R51, R15, -0x80, RZ ;  /* 0xffffff800f337810 */ /* 0x000fe40007ffe0ff */
[----:B------:R-:W-:-:S02]  /*0fe0*/  LEA.HI R38, R24, 0xffffff80, RZ, 0x8 ;  /* 0xffffff8018267811 */ /* 0x000fc400078f40ff */
[----:B------:R-:W-:Y:S01]  /*0ff0*/  LEA.HI R37, R25, 0xffffff80, RZ, 0x8 ;  /* 0xffffff8019257811 */ /* 0x000fe200078f40ff */
[----:B------:R2:W0:Y:S01]  /*1000*/  I2F.F16 R11, R16 ;  /* 0x00000010000b7306 */ /* 0x0004220000200c00 */
[----:B------:R-:W-:-:S07]  /*1010*/  LEA.HI R36, R26, 0xffffff80, RZ, 0x8 ;  /* 0xffffff801a247811 */ /* 0x000fce00078f40ff */
[----:B------:R4:W0:Y:S01]  /*1020*/  I2F.F16 R49, R14 ;  /* 0x0000000e00317306 */ /* 0x0008220000200c00 */
[----:B--2---:R2:W5:Y:S01]  /*1030*/  LDG.E.128.CONSTANT R16, [R110.64] ;  /* 0x000000066e107981 */ /* 0x004562000c1e9d00 */
[----:B------:R-:W-:Y:S02]  /*1040*/  LOP3.LUT R20, R20, 0xff, RZ, 0xc0, !PT ;  /* 0x000000ff14147812 */ /* 0x000fe400078ec0ff */
[----:B------:R-:W-:Y:S02]  /*1050*/  SHF.R.U32.HI R21, RZ, 0x10, R21 ;  /* 0x00000010ff157819 */ /* 0x000fe40000011615 */
[----:B------:R-:W-:Y:S02]  /*1060*/  SHF.R.U32.HI R22, RZ, 0x10, R22 ;  /* 0x00000010ff167819 */ /* 0x000fe40000011616 */
[----:B------:R-:W-:Y:S01]  /*1070*/  IADD3 R54, R54, -0x80, RZ ;  /* 0xffffff8036367810 */ /* 0x000fe20007ffe0ff */
[----:B----4-:R2:W5:Y:S01]  /*1080*/  LDG.E.128.CONSTANT R12, [R112.64] ;  /* 0x00000006700c7981 */ /* 0x010562000c1e9d00 */
[----:B------:R-:W-:Y:S01]  /*1090*/  IADD3 R20, R20, -0x80, RZ ;  /* 0xffffff8014147810 */ /* 0x000fe20007ffe0ff */
[----:B------:R-:W4:Y:S08]  /*10a0*/  I2F.F16 R45, R45 ;  /* 0x0000002d002d7306 */ /* 0x000f300000200c00 */
[----:B------:R0:W1:Y:S01]  /*10b0*/  I2F.F16 R48, R20 ;  /* 0x0000001400307306 */ /* 0x0000620000200c00 */
[----:B------:R-:W-:-:S02]  /*10c0*/  LEA.HI R57, R32, 0xffffff80, RZ, 0x8 ;  /* 0xffffff8020397811 */ /* 0x000fc400078f40ff */
[----:B------:R-:W-:Y:S02]  /*10d0*/  LEA.HI R56, R33, 0xffffff80, RZ, 0x8 ;  /* 0xffffff8021387811 */ /* 0x000fe400078f40ff */
[----:B------:R-:W-:Y:S02]  /*10e0*/  LEA.HI R55, R34, 0xffffff80, RZ, 0x8 ;  /* 0xffffff8022377811 */ /* 0x000fe400078f40ff */
[----:B------:R-:W-:Y:S01]  /*10f0*/  LEA.HI R61, R28, 0xffffff80, RZ, 0x8 ;  /* 0xffffff801c3d7811 */ /* 0x000fe200078f40ff */
[----:B------:R-:W1:Y:S01]  /*1100*/  I2F.F16 R44, R44 ;  /* 0x0000002c002c7306 */ /* 0x000e620000200c00 */
[----:B0-----:R-:W-:-:S04]  /*1110*/  LOP3.LUT R20, R50, 0xff, RZ, 0xc0, !PT ;  /* 0x000000ff32147812 */ /* 0x001fc800078ec0ff */
[----:B------:R-:W-:Y:S02]  /*1120*/  IADD3 R53, R20, -0x80, RZ ;  /* 0xffffff8014357810 */ /* 0x000fe40007ffe0ff */
[----:B------:R-:W-:Y:S01]  /*1130*/  SHF.R.U32.HI R20, RZ, 0x8, R23 ;  /* 0x00000008ff147819 */ /* 0x000fe20000011617 */
[----:B------:R-:W0:Y:S03]  /*1140*/  I2F.F16 R43, R43 ;  /* 0x0000002b002b7306 */ /* 0x000e260000200c00 */
[----:B------:R-:W-:-:S04]  /*1150*/  LOP3.LUT R20, R20, 0xff, RZ, 0xc0, !PT ;  /* 0x000000ff14147812 */ /* 0x000fc800078ec0ff */
[----:B------:R-:W-:Y:S01]  /*1160*/  IADD3 R69, R20, -0x80, RZ ;  /* 0xffffff8014457810 */ /* 0x000fe20007ffe0ff */
[----:B------:R-:W0:Y:S01]  /*1170*/  I2F.F16 R38, R38 ;  /* 0x0000002600267306 */ /* 0x000e220000200c00 */
[----:B------:R-:W-:Y:S02]  /*1180*/  LOP3.LUT R20, R24, 0xff, RZ, 0xc0, !PT ;  /* 0x000000ff18147812 */ /* 0x000fe400078ec0ff */
[----:B------:R-:W-:Y:S02]  /*1190*/  LOP3.LUT R21, R21, 0xff, RZ, 0xc0, !PT ;  /* 0x000000ff15157812 */ /* 0x000fe400078ec0ff */
[----:B------:R-:W-:Y:S02]  /*11a0*/  IADD3 R20, R20, -0x80, RZ ;  /* 0xffffff8014147810 */ /* 0x000fe40007ffe0ff */
[----:B------:R-:W-:Y:S01]  /*11b0*/  IADD3 R21, R21, -0x80, RZ ;  /* 0xffffff8015157810 */ /* 0x000fe20007ffe0ff */
[----:B------:R-:W0:Y:S08]  /*11c0*/  I2F.F16 R37, R37 ;  /* 0x0000002500257306 */ /* 0x000e300000200c00 */
[----:B------:R0:W1:Y:S08]  /*11d0*/  I2F.F16 R67, R20 ;  /* 0x0000001400437306 */ /* 0x0000700000200c00 */
[----:B------:R1:W2:Y:S01]  /*11e0*/  I2F.F16 R50, R21 ;  /* 0x0000001500327306 */ /* 0x0002a20000200c00 */
[----:B0-----:R-:W-:-:S04]  /*11f0*/  SHF.R.U32.HI R20, RZ, 0x8, R24 ;  /* 0x00000008ff147819 */ /* 0x001fc80000011618 */
[----:B------:R-:W-:Y:S02]  /*1200*/  LOP3.LUT R20, R20, 0xff, RZ, 0xc0, !PT ;  /* 0x000000ff14147812 */ /* 0x000fe400078ec0ff */
[----:B------:R-:W-:Y:S01]  /*1210*/  LEA.HI R60, R29, 0xffffff80, RZ, 0x8 ;  /* 0xffffff801d3c7811 */ /* 0x000fe200078f40ff */
[----:B------:R-:W0:Y:S01]  /*1220*/  I2F.F16 R36, R36 ;  /* 0x0000002400247306 */ /* 0x000e220000200c00 */
[----:B-1----:R-:W-:Y:S02]  /*1230*/  LOP3.LUT R21, R25, 0xff, RZ, 0xc0, !PT ;  /* 0x000000ff19157812 */ /* 0x002fe400078ec0ff */
[----:B------:R-:W-:Y:S02]  /*1240*/  IADD3 R20, R20, -0x80, RZ ;  /* 0xffffff8014147810 */ /* 0x000fe40007ffe0ff */
[----:B------:R-:W-:-:S04]  /*1250*/  IADD3 R21, R21, -0x80, RZ ;  /* 0xffffff8015157810 */ /* 0x000fc80007ffe0ff */
[----:B------:R1:W0:Y:S08]  /*1260*/  I2F.F16 R66, R21 ;  /* 0x0000001500427306 */ /* 0x0002300000200c00 */
[----:B------:R0:W2:Y:S01]  /*1270*/  I2F.F16 R71, R20 ;  /* 0x0000001400477306 */ /* 0x0000a20000200c00 */
[----:B-1----:R-:W-:-:S04]  /*1280*/  SHF.R.U32.HI R21, RZ, 0x8, R25 ;  /* 0x00000008ff157819 */ /* 0x002fc80000011619 */
[----:B------:R-:W-:Y:S02]  /*1290*/  LOP3.LUT R21, R21, 0xff, RZ, 0xc0, !PT ;  /* 0x000000ff15157812 */ /* 0x000fe400078ec0ff */
[----:B0-----:R-:W-:Y:S02]  /*12a0*/  LOP3.LUT R20, R28, 0xff, RZ, 0xc0, !PT ;  /* 0x000000ff1c147812 */ /* 0x001fe400078ec0ff */
[----:B------:R-:W-:Y:S02]  /*12b0*/  IADD3 R21, R21, -0x80, RZ ;  /* 0xffffff8015157810 */ /* 0x000fe40007ffe0ff */
[----:B------:R-:W-:Y:S02]  /*12c0*/  IADD3 R20, R20, -0x80, RZ ;  /* 0xffffff8014147810 */ /* 0x000fe40007ffe0ff */
[----:B------:R-:W-:Y:S02]  /*12d0*/  LOP3.LUT R22, R22, 0xff, RZ, 0xc0, !PT ;  /* 0x000000ff16167812 */ /* 0x000fe400078ec0ff */
[----:B------:R0:W1:Y:S02]  /*12e0*/  I2F.F16 R81, R20 ;  /* 0x0000001400517306 */ /* 0x0000640000200c00 */
[----:B------:R-:W-:-:S06]  /*12f0*/  IADD3 R22, R22, -0x80, RZ ;  /* 0xffffff8016167810 */ /* 0x000fcc0007ffe0ff */
[----:B------:R1:W2:Y:S01]  /*1300*/  I2F.F16 R72, R21 ;  /* 0x0000001500487306 */ /* 0x0002a20000200c00 */
[----:B0-----:R-:W-:-:S04]  /*1310*/  LOP3.LUT R20, R33, 0xff, RZ, 0xc0, !PT ;  /* 0x000000ff21147812 */ /* 0x001fc800078ec0ff */
[----:B------:R-:W-:Y:S02]  /*1320*/  IADD3 R78, R20, -0x80, RZ ;  /* 0xffffff80144e7810 */ /* 0x000fe40007ffe0ff */
[----:B-1----:R-:W-:Y:S02]  /*1330*/  LOP3.LUT R21, R29, 0xff, RZ, 0xc0, !PT ;  /* 0x000000ff1d157812 */ /* 0x002fe400078ec0ff */
[----:B------:R-:W-:Y:S01]  /*1340*/  LOP3.LUT R20, R34, 0xff, RZ, 0xc0, !PT ;  /* 0x000000ff22147812 */ /* 0x000fe200078ec0ff */
[----:B------:R0:W1:Y:S01]  /*1350*/  I2F.F16 R52, R22 ;  /* 0x0000001600347306 */ /* 0x0000620000200c00 */
[----:B------:R-:W-:Y:S02]  /*1360*/  IADD3 R79, R21, -0x80, RZ ;  /* 0xffffff80154f7810 */ /* 0x000fe40007ffe0ff */
[----:B------:R-:W-:Y:S02]  /*1370*/  LOP3.LUT R21, R30, 0xff, RZ, 0xc0, !PT ;  /* 0x000000ff1e157812 */ /* 0x000fe400078ec0ff */
[----:B------:R-:W-:-:S02]  /*1380*/  IADD3 R75, R20, -0x80, RZ ;  /* 0xffffff80144b7810 */ /* 0x000fc40007ffe0ff */
[----:B------:R-:W-:Y:S02]  /*1390*/  SHF.R.U32.HI R20, RZ, 0x8, R28 ;  /* 0x00000008ff147819 */ /* 0x000fe4000001161c */
[----:B0-----:R-:W-:Y:S02]  /*13a0*/  LOP3.LUT R22, R26, 0xff, RZ, 0xc0, !PT ;  /* 0x000000ff1a167812 */ /* 0x001fe400078ec0ff */
[----:B------:R-:W-:Y:S02]  /*13b0*/  IADD3 R77, R21, -0x80, RZ ;  /* 0xffffff80154d7810 */ /* 0x000fe40007ffe0ff */
[----:B------:R-:W-:Y:S02]  /*13c0*/  IADD3 R22, R22, -0x80, RZ ;  /* 0xffffff8016167810 */ /* 0x000fe40007ffe0ff */
[----:B------:R-:W-:Y:S02]  /*13d0*/  LOP3.LUT R21, R31, 0xff, RZ, 0xc0, !PT ;  /* 0x000000ff1f157812 */ /* 0x000fe400078ec0ff */
[----:B------:R-:W-:Y:S01]  /*13e0*/  LOP3.LUT R20, R20, 0xff, RZ, 0xc0, !PT ;  /* 0x000000ff14147812 */ /* 0x000fe200078ec0ff */
[----:B------:R0:W1:Y:S01]  /*13f0*/  I2F.F16 R65, R22 ;  /* 0x0000001600417306 */ /* 0x0000620000200c00 */
[----:B------:R-:W-:-:S02]  /*1400*/  IADD3 R74, R21, -0x80, RZ ;  /* 0xffffff80154a7810 */ /* 0x000fc40007ffe0ff */
[----:B------:R-:W-:Y:S02]  /*1410*/  LOP3.LUT R21, R32, 0xff, RZ, 0xc0, !PT ;  /* 0x000000ff20157812 */ /* 0x000fe400078ec0ff */
[----:B------:R-:W-:Y:S02]  /*1420*/  IADD3 R20, R20, -0x80, RZ ;  /* 0xffffff8014147810 */ /* 0x000fe40007ffe0ff */
[----:B0-----:R-:W-:Y:S02]  /*1430*/  SHF.R.U32.HI R22, RZ, 0x8, R26 ;  /* 0x00000008ff167819 */ /* 0x001fe4000001161a */
[----:B------:R0:W1:Y:S01]  /*1440*/  I2F.F16 R85, R20 ;  /* 0x0000001400557306 */ /* 0x0000620000200c00 */
[----:B------:R-:W-:Y:S02]  /*1450*/  IADD3 R21, R21, -0x80, RZ ;  /* 0xffffff8015157810 */ /* 0x000fe40007ffe0ff */
[----:B------:R-:W-:-:S04]  /*1460*/  LOP3.LUT R22, R22, 0xff, RZ, 0xc0, !PT ;  /* 0x000000ff16167812 */ /* 0x000fc800078ec0ff */
[----:B------:R-:W-:Y:S02]  /*1470*/  IADD3 R22, R22, -0x80, RZ ;  /* 0xffffff8016167810 */ /* 0x000fe40007ffe0ff */
[----:B0-----:R-:W-:Y:S01]  /*1480*/  SHF.R.U32.HI R20, RZ, 0x8, R31 ;  /* 0x00000008ff147819 */ /* 0x001fe2000001161f */
[----:B------:R0:W1:Y:S03]  /*1490*/  I2F.F16 R80, R21 ;  /* 0x0000001500507306 */ /* 0x0000660000200c00 */
[----:B------:R-:W-:Y:S02]  /*14a0*/  LOP3.LUT R20, R20, 0xff, RZ, 0xc0, !PT ;  /* 0x000000ff14147812 */ /* 0x000fe400078ec0ff */
[----:B0-----:R-:W-:-:S03]  /*14b0*/  SHF.R.U32.HI R21, RZ, 0x8, R29 ;  /* 0x00000008ff157819 */ /* 0x001fc6000001161d */
[----:B------:R0:W1:Y:S01]  /*14c0*/  I2F.F16 R83, R22 ;  /* 0x0000001600537306 */ /* 0x0000620000200c00 */
[----:B------:R-:W-:Y:S02]  /*14d0*/  IADD3 R101, R20, -0x80, RZ ;  /* 0xffffff8014657810 */ /* 0x000fe40007ffe0ff */
[----:B------:R-:W-:Y:S02]  /*14e0*/  LOP3.LUT R21, R21, 0xff, RZ, 0xc0, !PT ;  /* 0x000000ff15157812 */ /* 0x000fe400078ec0ff */
[----:B------:R-:W-:Y:S02]  /*14f0*/  SHF.R.U32.HI R20, RZ, 0x8, R32 ;  /* 0x00000008ff147819 */ /* 0x000fe40000011620 */
[----:B0-----:R-:W-:Y:S02]  /*1500*/  LOP3.LUT R22, R35, 0xff, RZ, 0xc0, !PT ;  /* 0x000000ff23167812 */ /* 0x001fe400078ec0ff */
[----:B------:R-:W-:Y:S02]  /*1510*/  IADD3 R21, R21, -0x80, RZ ;  /* 0xffffff8015157810 */ /* 0x000fe40007ffe0ff */
[----:B------:R-:W-:-:S02]  /*1520*/  IADD3 R22, R22, -0x80, RZ ;  /* 0xffffff8016167810 */ /* 0x000fc40007ffe0ff */
[----:B------:R-:W-:Y:S01]  /*1530*/  LOP3.LUT R20, R20, 0xff, RZ, 0xc0, !PT ;  /* 0x000000ff14147812 */ /* 0x000fe200078ec0ff */
[----:B------:R0:W1:Y:S03]  /*1540*/  I2F.F16 R96, R21 ;  /* 0x0000001500607306 */ /* 0x0000660000200c00 */
[----:B------:R-:W-:-:S05]  /*1550*/  IADD3 R20, R20, -0x80, RZ ;  /* 0xffffff8014147810 */ /* 0x000fca0007ffe0ff */
[----:B------:R1:W2:Y:S01]  /*1560*/  I2F.F16 R76, R22 ;  /* 0x00000016004c7306 */ /* 0x0002a20000200c00 */
[----:B0-----:R-:W-:-:S04]  /*1570*/  SHF.R.U32.HI R21, RZ, 0x8, R33 ;  /* 0x00000008ff157819 */ /* 0x001fc80000011621 */
[----:B------:R-:W-:Y:S02]  /*1580*/  LOP3.LUT R21, R21, 0xff, RZ, 0xc0, !PT ;  /* 0x000000ff15157812 */ /* 0x000fe400078ec0ff */
[----:B-1----:R-:W-:Y:S01]  /*1590*/  SHF.R.U32.HI R22, RZ, 0x8, R30 ;  /* 0x00000008ff167819 */ /* 0x002fe2000001161e */
[----:B------:R0:W1:Y:S03]  /*15a0*/  I2F.F16 R102, R20 ;  /* 0x0000001400667306 */ /* 0x0000660000200c00 */
[----:B------:R-:W-:Y:S02]  /*15b0*/  LOP3.LUT R22, R22, 0xff, RZ, 0xc0, !PT ;  /* 0x000000ff16167812 */ /* 0x000fe400078ec0ff */
[----:B------:R-:W-:Y:S02]  /*15c0*/  IADD3 R21, R21, -0x80, RZ ;  /* 0xffffff8015157810 */ /* 0x000fe40007ffe0ff */
[----:B------:R-:W-:-:S02]  /*15d0*/  IADD3 R22, R22, -0x80, RZ ;  /* 0xffffff8016167810 */ /* 0x000fc40007ffe0ff */
[----:B0-----:R-:W-:Y:S01]  /*15e0*/  SHF.R.U32.HI R20, RZ, 0x8, R35 ;  /* 0x00000008ff147819 */ /* 0x001fe20000011623 */
[----:B------:R0:W1:Y:S03]  /*15f0*/  I2F.F16 R64, R54 ;  /* 0x0000003600407306 */ /* 0x0000660000200c00 */
[----:B------:R-:W-:Y:S02]  /*1600*/  LOP3.LUT R20, R20, 0xff, RZ, 0xc0, !PT ;  /* 0x000000ff14147812 */ /* 0x000fe400078ec0ff */
[----:B------:R-:W-:-:S03]  /*1610*/  SHF.R.U32.HI R32, RZ, 0x10, R32 ;  /* 0x00000010ff207819 */ /* 0x000fc60000011620 */
[----:B------:R1:W2:Y:S01]  /*1620*/  I2F.F16 R99, R22 ;  /* 0x0000001600637306 */ /* 0x0002a20000200c00 */
[----:B0-----:R-:W-:Y:S02]  /*1630*/  LEA.HI R54, R35, 0xffffff80, RZ, 0x8 ;  /* 0xffffff8023367811 */ /* 0x001fe400078f40ff */
[----:B------:R-:W-:Y:S02]  /*1640*/  SHF.R.U32.HI R33, RZ, 0x10, R33 ;  /* 0x00000010ff217819 */ /* 0x000fe40000011621 */
[----:B------:R-:W-:-:S03]  /*1650*/  LEA.HI R59, R30, 0xffffff80, RZ, 0x8 ;  /* 0xffffff801e3b7811 */ /* 0x000fc600078f40ff */
[----:B------:R0:W2:Y:S01]  /*1660*/  I2F.F16 R103, R21 ;  /* 0x0000001500677306 */ /* 0x0000a20000200c00 */
[--C-:B-1----:R-:W-:Y:S02]  /*1670*/  SHF.R.U32.HI R22, RZ, 0x8, R34.reuse ;  /* 0x00000008ff167819 */ /* 0x102fe40000011622 */
[----:B------:R-:W-:Y:S02]  /*1680*/  SHF.R.U32.HI R34, RZ, 0x10, R34 ;  /* 0x00000010ff227819 */ /* 0x000fe40000011622 */
[----:B------:R-:W-:Y:S02]  /*1690*/  LEA.HI R58, R31, 0xffffff80, RZ, 0x8 ;  /* 0xffffff801f3a7811 */ /* 0x000fe400078f40ff */
[----:B0-----:R-:W-:Y:S02]  /*16a0*/  SHF.R.U32.HI R21, RZ, 0x10, R35 ;  /* 0x00000010ff157819 */ /* 0x001fe40000011623 */
[----:B------:R-:W-:Y:S02]  /*16b0*/  IADD3 R35, R20, -0x80, RZ ;  /* 0xffffff8014237810 */ /* 0x000fe40007ffe0ff */
[----:B------:R-:W-:-:S02]  /*16c0*/  SHF.R.U32.HI R20, RZ, 0x8, R27 ;  /* 0x00000008ff147819 */ /* 0x000fc4000001161b */
[----:B------:R-:W-:Y:S02]  /*16d0*/  SHF.R.U32.HI R23, RZ, 0x10, R23 ;  /* 0x00000010ff177819 */ /* 0x000fe40000011617 */
[----:B------:R-:W-:Y:S02]  /*16e0*/  SHF.R.U32.HI R24, RZ, 0x10, R24 ;  /* 0x00000010ff187819 */ /* 0x000fe40000011618 */
[----:B------:R-:W-:Y:S02]  /*16f0*/  SHF.R.U32.HI R25, RZ, 0x10, R25 ;  /* 0x00000010ff197819 */ /* 0x000fe40000011619 */
[----:B------:R-:W-:Y:S02]  /*1700*/  SHF.R.U32.HI R26, RZ, 0x10, R26 ;  /* 0x00000010ff1a7819 */ /* 0x000fe4000001161a */
[----:B------:R-:W-:Y:S02]  /*1710*/  SHF.R.U32.HI R28, RZ, 0x10, R28 ;  /* 0x00000010ff1c7819 */ /* 0x000fe4000001161c */
[----:B------:R-:W-:-:S02]  /*1720*/  SHF.R.U32.HI R29, RZ, 0x10, R29 ;  /* 0x00000010ff1d7819 */ /* 0x000fc4000001161d */
        /* <DEDUP_REMOVED lines=18> */
[----:B------:R-:W-:Y:S02]  /*1850*/  IADD3 R32, R32, -0x80, RZ ;  /* 0xffffff8020207810 */ /* 0x000fe40007ffe0ff */
[----:B------:R-:W-:Y:S02]  /*1860*/  IADD3 R33, R33, -0x80, RZ ;  /* 0xffffff8021217810 */ /* 0x000fe40007ffe0ff */
[----:B------:R-:W-:Y:S02]  /*1870*/  IADD3 R34, R34, -0x80, RZ ;  /* 0xffffff8022227810 */ /* 0x000fe40007ffe0ff */
[----:B------:R-:W-:Y:S02]  /*1880*/  @!P0 PRMT R88, R62, 0x7610, R88 ;  /* 0x000076103e588816 */ /* 0x000fe40000000058 */
        /* <DEDUP_REMOVED lines=12> */
[----:B------:R-:W-:Y:S01]  /*1950*/  ISETP.NE.AND P1, PT, R94, RZ, PT ;  /* 0x000000ff5e00720c */ /* 0x000fe20003f25270 */
[----:B------:R-:W0:Y:S01]  /*1960*/  I2F.F16 R51, R51 ;  /* 0x0000003300337306 */ /* 0x000e220000200c00 */
[----:B------:R-:W-:-:S02]  /*1970*/  @!P0 PRMT R88, R88, 0x7610, R62 ;  /* 0x0000761058588816 */ /* 0x000fc4000000003e */
[----:B------:R-:W-:-:S05]  /*1980*/  @!P0 PRMT R87, R63, 0x7610, R87 ;  /* 0x000076103f578816 */ /* 0x000fca0000000057 */
[----:B------:R-:W1:Y:S01]  /*1990*/  I2F.F16 R53, R53 ;  /* 0x0000003500357306 */ /* 0x000e620000200c00 */
[----:B------:R-:W-:-:S07]  /*19a0*/  @!P0 PRMT R87, R87, 0x7610, R63 ;  /* 0x0000761057578816 */ /* 0x000fce000000003f */
        /* <DEDUP_REMOVED lines=22> */
[----:B------:R0:W0:Y:S08]  /*1b10*/  I2F.F16 R100, R31 ;  /* 0x0000001f00647306 */ /* 0x0000300000200c00 */
[----:B------:R-:W0:Y:S08]  /*1b20*/  I2F.F16 R32, R32 ;  /* 0x0000002000207306 */ /* 0x000e300000200c00 */
[----:B------:R-:W0:Y:S08]  /*1b30*/  I2F.F16 R33, R33 ;  /* 0x0000002100217306 */ /* 0x000e300000200c00 */
[----:B------:R0:W0:Y:S08]  /*1b40*/  I2F.F16 R104, R22 ;  /* 0x0000001600687306 */ /* 0x0000300000200c00 */
[----:B------:R-:W0:Y:S08]  /*1b50*/  I2F.F16 R34, R34 ;  /* 0x0000002200227306 */ /* 0x000e300000200c00 */
[----:B------:R-:W0:Y:S08]  /*1b60*/  I2F.F16 R35, R35 ;  /* 0x0000002300237306 */ /* 0x000e300000200c00 */
[----:B------:R0:W0:Y:S08]  /*1b70*/  I2F.F16 R62, R21 ;  /* 0x00000015003e7306 */ /* 0x0000300000200c00 */
[----:B------:R0:W0:Y:S08]  /*1b80*/  I2F.F16 R109, R20 ;  /* 0x00000014006d7306 */ /* 0x0000300000200c00 */
[----:B------:R0:W0:Y:S01]  /*1b90*/  I2F.F16 R108, R27 ;  /* 0x0000001b006c7306 */ /* 0x0000220000200c00 */
[----:B------:R-:W-:Y:S01]  /*1ba0*/  UIADD3 UR4, UR5, 0x40, URZ ;  /* 0x0000004005047890 */ /* 0x000fe2000fffe03f */
[----:B------:R-:W-:Y:S01]  /*1bb0*/  ISETP.NE.AND P2, PT, R95, RZ, PT ;  /* 0x000000ff5f00720c */ /* 0x000fe20003f45270 */
[--C-:B------:R-:W-:Y:S01]  /*1bc0*/  HADD2.F32 R107, -RZ, R88.reuse.H0_H0 ;  /* 0x20000058ff6b7230 */ /* 0x100fe20000004100 */
[----:B------:R-:W-:Y:S01]  /*1bd0*/  ISETP.NE.AND P3, PT, R93, RZ, PT ;  /* 0x000000ff5d00720c */ /* 0x000fe20003f65270 */
[----:B------:R-:W-:Y:S01]  /*1be0*/  HADD2.F32 R106, -RZ, R88.H1_H1 ;  /* 0x30000058ff6a7230 */ /* 0x000fe20000004100 */
[----:B------:R-:W-:Y:S01]  /*1bf0*/  ISETP.NE.AND P4, PT, R91, RZ, PT ;  /* 0x000000ff5b00720c */ /* 0x000fe20003f85270 */
[----:B------:R-:W-:-:S02]  /*1c00*/  HADD2.F32 R105, -RZ, R87.H0_H0 ;  /* 0x20000057ff697230 */ /* 0x000fc40000004100 */
[----:B------:R-:W-:Y:S01]  /*1c10*/  HADD2.F32 R63, -RZ, R87.H1_H1 ;  /* 0x30000057ff3f7230 */ /* 0x000fe20000004100 */
[----:B------:R-:W-:Y:S05]  /*1c20*/  @!P1 BRA `(.L_x_1905) ;  /* 0x000005a000009947 */ /* 0x000fea0003800000 */
[----:B01234-:R-:W0:Y:S01]  /*1c30*/  LDS.64 R20, [UR5] ;  /* 0x00000005ff147984 */ /* 0x01fe220008000a00 */
        /* <DEDUP_REMOVED lines=35> */
[----:B------:R-:W-:-:S02]  /*1e70*/  HADD2.F32 R28, -RZ, R44.H0_H0 ;  /* 0x2000002cff1c7230 */ /* 0x000fc40000004100 */
        /* <DEDUP_REMOVED lines=53> */
.L_x_1905:
        /* <DEDUP_REMOVED lines=13> */
[----:B------:R-:W-:Y:S02]  /*22a0*/  FFMA.FTZ R25, R25, R24, RZ ;  /* 0x0000001819197223 */ /* 0x000fe400000100ff */
[----:B------:R-:W-:Y:S01]  /*22b0*/  FFMA.FTZ R27, R28, R20, R27 ;  /* 0x000000141c1b7223 */ /* 0x000fe2000001001b */
[----:B------:R-:W-:Y:S01]  /*22c0*/  HADD2.F32 R28, -RZ, R53.H0_H0 ;  /* 0x20000035ff1c7230 */ /* 0x000fe20000004100 */
[-C--:B------:R-:W-:Y:S02]  /*22d0*/  FFMA.FTZ R29, R29, R24.reuse, RZ ;  /* 0x000000181d1d7223 */ /* 0x080fe400000100ff */
[----:B------:R-:W-:Y:S01]  /*22e0*/  FFMA.FTZ R31, R31, R24, RZ ;  /* 0x000000181f1f7223 */ /* 0x000fe200000100ff */
[--C-:B------:R-:W-:Y:S01]  /*22f0*/  HADD2.F32 R24, -RZ, R21.reuse.H0_H0 ;  /* 0x20000015ff187230 */ /* 0x100fe20000004100 */
        /* <DEDUP_REMOVED lines=18> */
[----:B-1----:R-:W-:Y:S02]  /*2420*/  HADD2.F32 R20, -RZ, R22.H0_H0 ;  /* 0x20000016ff147230 */ /* 0x002fe40000004100 */
        /* <DEDUP_REMOVED lines=53> */
.L_x_1906:
        /* <DEDUP_REMOVED lines=91> */
.L_x_1907:
        /* <DEDUP_REMOVED lines=91> */
.L_x_1908:
[----:B------:R-:W-:Y:S05]  /*32e0*/  @!P1 BRA `(.L_x_1909) ;  /* 0x0000056000009947 */ /* 0x000fea0003800000 */
[----:B0-----:R-:W0:Y:S01]  /*32f0*/  LDS.64 R20, [UR4+-0x30] ;  /* 0xffffd004ff147984 */ /* 0x001e220008000a00 */
[----:B------:R-:W-:Y:S02]  /*3300*/  HADD2.F32 R24, -RZ, R81.H0_H0 ;  /* 0x20000051ff187230 */ /* 0x000fe40000004100 */
[----:B------:R-:W-:Y:S01]  /*3310*/  HADD2.F32 R26, -RZ, R79.H0_H0 ;  /* 0x2000004fff1a7230 */ /* 0x000fe20000004100 */
[----:B------:R-:W1:Y:S01]  /*3320*/  LDS.64 R22, [UR4+-0x28] ;  /* 0xffffd804ff167984 */ /* 0x000e620008000a00 */
[----:B------:R-:W-:Y:S02]  /*3330*/  HADD2.F32 R25, -RZ, R85.H0_H0 ;  /* 0x20000055ff197230 */ /* 0x000fe40000004100 */
        /* <DEDUP_REMOVED lines=8> */
[----:B------:R-:W-:Y:S02]  /*33c0*/  FFMA.FTZ R26, R27, R26, RZ ;  /* 0x0000001a1b1a7223 */ /* 0x000fe400000100ff */
[----:B------:R-:W-:Y:S01]  /*33d0*/  FFMA.FTZ R24, R25, R20, R24 ;  /* 0x0000001419187223 */ /* 0x000fe20000010018 */
[----:B------:R-:W-:Y:S01]  /*33e0*/  HADD2.F32 R25, -RZ, R84.H0_H0 ;  /* 0x20000054ff197230 */ /* 0x000fe20000004100 */
[C---:B------:R-:W-:Y:S01]  /*33f0*/  FFMA.FTZ R29, R20.reuse, R29, R26 ;  /* 0x0000001d141d7223 */ /* 0x040fe2000001001a */
[--C-:B------:R-:W-:Y:S01]  /*3400*/  HADD2.F32 R26, -RZ, R21.reuse.H0_H0 ;  /* 0x20000015ff1a7230 */ /* 0x100fe20000004100 */
[C---:B------:R-:W-:Y:S01]  /*3410*/  FFMA.FTZ R28, R27.reuse, R28, RZ ;  /* 0x0000001c1b1c7223 */ /* 0x040fe200000100ff */
        /* <DEDUP_REMOVED lines=28> */
[----:B------:R-:W-:-:S02]  /*35e0*/  HADD2.F32 R22, -RZ, R22.H1_H1 ;  /* 0x30000016ff167230 */ /* 0x000fc40000004100 */
        /* <DEDUP_REMOVED lines=38> */
.L_x_1909:
        /* <DEDUP_REMOVED lines=14> */
[----:B------:R-:W-:Y:S02]  /*3930*/  FFMA.FTZ R27, R27, R24, RZ ;  /* 0x000000181b1b7223 */ /* 0x000fe400000100ff */
[----:B------:R-:W-:Y:S01]  /*3940*/  FFMA.FTZ R29, R30, R20, R29 ;  /* 0x000000141e1d7223 */ /* 0x000fe2000001001d */
[----:B------:R-:W-:Y:S01]  /*3950*/  HADD2.F32 R30, -RZ, R101.H0_H0 ;  /* 0x20000065ff1e7230 */ /* 0x000fe20000004100 */
        /* <DEDUP_REMOVED lines=12> */
[----:B------:R-:W-:Y:S02]  /*3a20*/  HADD2.F32 R25, -RZ, R61.H0_H0 ;  /* 0x2000003dff197230 */ /* 0x000fe40000004100 */
        /* <DEDUP_REMOVED lines=57> */
.L_x_1910:
        /* <DEDUP_REMOVED lines=87> */
.L_x_1911:
        /* <DEDUP_REMOVED lines=87> */
.L_x_1912:
[----:B0-----:R-:W-:Y:S01]  /*48a0*/  @!P0 IMAD.SHL.U32 R30, R92, 0x2, RZ ;  /* 0x000000025c1e8824 */ /* 0x001fe200078e00ff */
[----:B------:R-:W0:Y:S01]  /*48b0*/  LDS.64 R28, [UR5+0x200] ;  /* 0x00020005ff1c7984 */ /* 0x000e220008000a00 */
[----:B------:R-:W-:Y:S02]  /*48c0*/  @!P0 IMAD.MOV.U32 R31, RZ, RZ, 0x2 ;  /* 0x00000002ff1f8424 */ /* 0x000fe400078e00ff */
[----:B------:R-:W-:-:S04]  /*48d0*/  IMAD.WIDE R112, R47, 0x8, R112 ;  /* 0x000000082f707825 */ /* 0x000fc800078e0270 */
[----:B------:R-:W-:Y:S01]  /*48e0*/  @!P0 IMAD.WIDE R30, R30, R31, c[0x0][0x198] ;  /* 0x000066001e1e8625 */ /* 0x000fe200078e021f */
[----:B------:R-:W2:Y:S04]  /*48f0*/  LDG.E.128.CONSTANT R20, [R112.64] ;  /* 0x0000000670147981 */ /* 0x000ea8000c1e9d00 */
[----:B------:R1:W3:Y:S01]  /*4900*/  @!P0 LDG.E.U16.CONSTANT R115, [R30.64+0x2] ;  /* 0x000002061e738981 */ /* 0x0002e2000c1e9500 */
[----:B------:R-:W-:-:S05]  /*4910*/  IMAD.WIDE R110, R47, 0x8, R110 ;  /* 0x000000082f6e7825 */ /* 0x000fca00078e026e */
[----:B------:R-:W4:Y:S01]  /*4920*/  LDG.E.128.CONSTANT R24, [R110.64] ;  /* 0x000000066e187981 */ /* 0x000f22000c1e9d00 */
[----:B------:R-:W-:Y:S02]  /*4930*/  HADD2.F32 R117, -RZ, R42.H0_H0 ;  /* 0x2000002aff757230 */ /* 0x000fe40000004100 */
[----:B------:R-:W-:Y:S02]  /*4940*/  HADD2.F32 R119, -RZ, R40.H0_H0 ;  /* 0x20000028ff777230 */ /* 0x000fe40000004100 */
[----:B-1----:R-:W-:Y:S02]  /*4950*/  HADD2.F32 R31, -RZ, R53.H0_H0 ;  /* 0x20000035ff1f7230 */ /* 0x002fe40000004100 */
[----:B------:R-:W-:Y:S02]  /*4960*/  HADD2.F32 R41, -RZ, R41.H0_H0 ;  /* 0x20000029ff297230 */ /* 0x000fe40000004100 */
[----:B------:R-:W-:Y:S01]  /*4970*/  HADD2.F32 R30, -RZ, R51.H0_H0 ;  /* 0x20000033ff1e7230 */ /* 0x000fe20000004100 */
[----:B-----5:R-:W-:Y:S01]  /*4980*/  LEA.HI R51, R15, 0xffffff80, RZ, 0x8 ;  /* 0xffffff800f337811 */ /* 0x020fe200078f40ff */
[----:B------:R-:W-:-:S02]  /*4990*/  HADD2.F32 R52, -RZ, R52.H0_H0 ;  /* 0x20000034ff347230 */ /* 0x000fc40000004100 */
[----:B------:R-:W-:Y:S02]  /*49a0*/  HADD2.F32 R39, -RZ, R39.H0_H0 ;  /* 0x20000027ff277230 */ /* 0x000fe40000004100 */
[----:B------:R-:W-:Y:S02]  /*49b0*/  HADD2.F32 R69, -RZ, R69.H0_H0 ;  /* 0x20000045ff457230 */ /* 0x000fe40000004100 */
[----:B------:R-:W-:Y:S02]  /*49c0*/  HADD2.F32 R53, -RZ, R45.H0_H0 ;  /* 0x2000002dff357230 */ /* 0x000fe40000004100 */
[----:B------:R-:W-:Y:S02]  /*49d0*/  HADD2.F32 R67, -RZ, R67.H0_H0 ;  /* 0x20000043ff437230 */ /* 0x000fe40000004100 */
[----:B------:R-:W-:Y:S02]  /*49e0*/  HADD2.F32 R66, -RZ, R66.H0_H0 ;  /* 0x20000042ff427230 */ /* 0x000fe40000004100 */
[----:B0-----:R-:W-:-:S02]  /*49f0*/  HADD2.F32 R42, -RZ, R28.H0_H0 ;  /* 0x2000001cff2a7230 */ /* 0x001fc40000004100 */
[----:B------:R-:W-:Y:S02]  /*4a00*/  HADD2.F32 R64, -RZ, R64.H0_H0 ;  /* 0x20000040ff407230 */ /* 0x000fe40000004100 */
[----:B------:R-:W-:Y:S01]  /*4a10*/  HADD2.F32 R109, -RZ, R109.H0_H0 ;  /* 0x2000006dff6d7230 */ /* 0x000fe20000004100 */
[-C--:B------:R-:W-:Y:S01]  /*4a20*/  FFMA.FTZ R40, R117, R42.reuse, RZ ;  /* 0x0000002a75287223 */ /* 0x080fe200000100ff */
[----:B------:R-:W-:Y:S01]  /*4a30*/  HADD2.F32 R117, -RZ, R28.H1_H1 ;  /* 0x3000001cff757230 */ /* 0x000fe20000004100 */
[-C--:B------:R-:W-:Y:S01]  /*4a40*/  FFMA.FTZ R114, R119, R42.reuse, RZ ;  /* 0x0000002a77727223 */ /* 0x080fe200000100ff */
[----:B------:R-:W-:Y:S01]  /*4a50*/  HADD2.F32 R28, -RZ, R49.H0_H0 ;  /* 0x20000031ff1c7230 */ /* 0x000fe20000004100 */
[-C--:B------:R-:W-:Y:S01]  /*4a60*/  FFMA.FTZ R116, R41, R42.reuse, RZ ;  /* 0x0000002a29747223 */ /* 0x080fe200000100ff */
        /* <DEDUP_REMOVED lines=11> */
[----:B------:R-:W-:Y:S01]  /*4b20*/  FFMA.FTZ R42, R39, R42, RZ ;  /* 0x0000002a272a7223 */ /* 0x000fe200000100ff */
[----:B------:R-:W-:Y:S01]  /*4b30*/  HADD2.F32 R82, -RZ, R82.H0_H0 ;  /* 0x20000052ff527230 */ /* 0x000fe20000004100 */
[----:B------:R-:W-:Y:S01]  /*4b40*/  FFMA.FTZ R68, R28, R49, R30 ;  /* 0x000000311c447223 */ /* 0x000fe2000001001e */
[----:B------:R-:W-:Y:S01]  /*4b50*/  HADD2.F32 R108, -RZ, R108.H0_H0 ;  /* 0x2000006cff6c7230 */ /* 0x000fe20000004100 */
[----:B------:R-:W0:Y:S01]  /*4b60*/  LDS.64 R30, [UR5+0x208] ;  /* 0x00020805ff1e7984 */ /* 0x000e220008000a00 */
[----:B------:R-:W-:Y:S01]  /*4b70*/  FFMA.FTZ R117, R69, R117, R42 ;  /* 0x0000007545757223 */ /* 0x000fe2000001002a */
[----:B------:R-:W-:Y:S01]  /*4b80*/  HADD2.F32 R69, -RZ, R29.H1_H1 ;  /* 0x3000001dff457230 */ /* 0x000fe20000004100 */
[----:B------:R-:W-:Y:S01]  /*4b90*/  LOP3.LUT R29, R12, 0xff, RZ, 0xc0, !PT ;  /* 0x000000ff0c1d7812 */ /* 0x000fe200078ec0ff */
[----:B------:R1:W0:Y:S01]  /*4ba0*/  I2F.F16 R42, R51 ;  /* 0x00000033002a7306 */ /* 0x0002220000200c00 */
[----:B------:R-:W-:Y:S01]  /*4bb0*/  FFMA.FTZ R28, R116, R49, R117 ;  /* 0x00000031741c7223 */ /* 0x000fe20000010075 */
[----:B------:R-:W-:Y:S01]  /*4bc0*/  HADD2.F32 R38, -RZ, R38.H0_H0 ;  /* 0x20000026ff267230 */ /* 0x000fe20000004100 */
[----:B------:R-:W-:Y:S01]  /*4bd0*/  IADD3 R45, R29, -0x80, RZ ;  /* 0xffffff801d2d7810 */ /* 0x000fe20007ffe0ff */
[-C--:B------:R-:W-:Y:S01]  /*4be0*/  FFMA.FTZ R29, R53, R69.reuse, R68 ;  /* 0x00000045351d7223 */ /* 0x080fe20000010044 */
[----:B------:R-:W-:Y:S01]  /*4bf0*/  LOP3.LUT R53, R13, 0xff, RZ, 0xc0, !PT ;  /* 0x000000ff0d357812 */ /* 0x000fe200078ec0ff */
[----:B------:R-:W-:Y:S01]  /*4c00*/  HADD2.F32 R68, -RZ, R44.H0_H0 ;  /* 0x2000002cff447230 */ /* 0x000fe20000004100 */
[----:B------:R-:W-:Y:S01]  /*4c10*/  LEA.HI R39, R12, 0xffffff80, RZ, 0x8 ;  /* 0xffffff800c277811 */ /* 0x000fe200078f40ff */
[----:B------:R-:W-:Y:S01]  /*4c20*/  HADD2.F32 R37, -RZ, R37.H0_H0 ;  /* 0x20000025ff257230 */ /* 0x000fe20000004100 */
[----:B------:R-:W-:Y:S01]  /*4c30*/  IADD3 R44, R53, -0x80, RZ ;  /* 0xffffff80352c7810 */ /* 0x000fe20007ffe0ff */
[----:B-1----:R-:W-:Y:S01]  /*4c40*/  HADD2.F32 R51, -RZ, R46.H0_H0 ;  /* 0x2000002eff337230 */ /* 0x002fe20000004100 */
[-C--:B------:R-:W-:Y:S01]  /*4c50*/  FFMA.FTZ R53, R68, R69.reuse, R52 ;  /* 0x0000004544357223 */ /* 0x080fe20000010034 */
[----:B------:R-:W-:Y:S01]  /*4c60*/  HADD2.F32 R68, -RZ, R43.H0_H0 ;  /* 0x2000002bff447230 */ /* 0x000fe20000004100 */
[----:B------:R-:W-:Y:S01]  /*4c70*/  LEA.HI R40, R13, 0xffffff80, RZ, 0x8 ;  /* 0xffffff800d287811 */ /* 0x000fe200078f40ff */
[----:B------:R-:W-:Y:S01]  /*4c80*/  HADD2.F32 R81, -RZ, R81.H0_H0 ;  /* 0x20000051ff517230 */ /* 0x000fe20000004100 */
[-C--:B------:R-:W-:Y:S01]  /*4c90*/  FFMA.FTZ R51, R51, R69.reuse, R114 ;  /* 0x0000004533337223 */ /* 0x080fe20000010072 */
[----:B------:R-:W-:Y:S01]  /*4ca0*/  HADD2.F32 R85, -RZ, R85.H0_H0 ;  /* 0x20000055ff557230 */ /* 0x000fe20000004100 */
[----:B------:R-:W-:Y:S01]  /*4cb0*/  FFMA.FTZ R69, R68, R69, R28 ;  /* 0x0000004544457223 */ /* 0x000fe2000001001c */
[----:B------:R-:W-:Y:S01]  /*4cc0*/  LOP3.LUT R28, R15, 0xff, RZ, 0xc0, !PT ;  /* 0x000000ff0f1c7812 */ /* 0x000fe200078ec0ff */
[----:B------:R-:W-:Y:S01]  /*4cd0*/  HADD2.F32 R79, -RZ, R79.H0_H0 ;  /* 0x2000004fff4f7230 */ /* 0x000fe20000004100 */
[----:B------:R-:W-:Y:S01]  /*4ce0*/  LEA.HI R41, R14, 0xffffff80, RZ, 0x8 ;  /* 0xffffff800e297811 */ /* 0x000fe200078f40ff */
[----:B------:R-:W-:Y:S01]  /*4cf0*/  HADD2.F32 R101, -RZ, R101.H0_H0 ;  /* 0x20000065ff657230 */ /* 0x000fe20000004100 */
[----:B------:R-:W-:Y:S01]  /*4d00*/  IADD3 R114, R28, -0x80, RZ ;  /* 0xffffff801c727810 */ /* 0x000fe20007ffe0ff */
[----:B------:R-:W-:Y:S01]  /*4d10*/  HADD2.F32 R86, -RZ, R86.H0_H0 ;  /* 0x20000056ff567230 */ /* 0x000fe20000004100 */
[----:B------:R-:W-:Y:S01]  /*4d20*/  LOP3.LUT R52, R14, 0xff, RZ, 0xc0, !PT ;  /* 0x000000ff0e347812 */ /* 0x000fe200078ec0ff */
[----:B------:R-:W-:Y:S01]  /*4d30*/  HADD2.F32 R84, -RZ, R84.H0_H0 ;  /* 0x20000054ff547230 */ /* 0x000fe20000004100 */
[----:B------:R-:W-:Y:S01]  /*4d40*/  LEA.HI R50, R17, 0xffffff80, RZ, 0x8 ;  /* 0xffffff8011327811 */ /* 0x000fe200078f40ff */
[----:B------:R-:W-:Y:S01]  /*4d50*/  HADD2.F32 R60, -RZ, R60.H0_H0 ;  /* 0x2000003cff3c7230 */ /* 0x000fe20000004100 */
[----:B------:R-:W-:Y:S01]  /*4d60*/  LEA.HI R49, R18, 0xffffff80, RZ, 0x8 ;  /* 0xffffff8012317811 */ /* 0x000fe200078f40ff */
[----:B------:R-:W-:Y:S01]  /*4d70*/  HADD2.F32 R100, -RZ, R100.H0_H0 ;  /* 0x20000064ff647230 */ /* 0x000fe20000004100 */
[----:B------:R-:W-:Y:S01]  /*4d80*/  IADD3 R43, R52, -0x80, RZ ;  /* 0xffffff80342b7810 */ /* 0x000fe20007ffe0ff */
[----:B------:R-:W-:Y:S01]  /*4d90*/  HADD2.F32 R59, -RZ, R59.H0_H0 ;  /* 0x2000003bff3b7230 */ /* 0x000fe20000004100 */
[C---:B------:R-:W-:Y:S01]  /*4da0*/  LEA.HI R48, R16.reuse, 0xffffff80, RZ, 0x8 ;  /* 0xffffff8010307811 */ /* 0x040fe200078f40ff */
[----:B------:R-:W-:Y:S01]  /*4db0*/  HADD2.F32 R102, -RZ, R102.H0_H0 ;  /* 0x20000066ff667230 */ /* 0x000fe20000004100 */
[----:B------:R-:W-:Y:S01]  /*4dc0*/  LOP3.LUT R52, R16, 0xff, RZ, 0xc0, !PT ;  /* 0x000000ff10347812 */ /* 0x000fe200078ec0ff */
[----:B------:R-:W-:Y:S01]  /*4dd0*/  HADD2.F32 R32, -RZ, R32.H0_H0 ;  /* 0x20000020ff207230 */ /* 0x000fe20000004100 */
[----:B------:R-:W-:Y:S01]  /*4de0*/  LEA.HI R46, R19, 0xffffff80, RZ, 0x8 ;  /* 0xffffff80132e7811 */ /* 0x000fe200078f40ff */
[----:B0-----:R-:W-:Y:S01]  /*4df0*/  HADD2.F32 R68, -RZ, R30.H0_H0 ;  /* 0x2000001eff447230 */ /* 0x001fe20000004100 */
[----:B------:R-:W-:Y:S01]  /*4e00*/  IADD3 R52, R52, -0x80, RZ ;  /* 0xffffff8034347810 */ /* 0x000fe20007ffe0ff */
[----:B------:R-:W-:Y:S01]  /*4e10*/  HADD2.F32 R56, -RZ, R56.H0_H0 ;  /* 0x20000038ff387230 */ /* 0x000fe20000004100 */
[----:B------:R-:W0:Y:S01]  /*4e20*/  I2F.F16 R39, R39 ;  /* 0x0000002700277306 */ /* 0x000e220000200c00 */
[----:B------:R-:W-:Y:S01]  /*4e30*/  HADD2.F32 R55, -RZ, R55.H0_H0 ;  /* 0x20000037ff377230 */ /* 0x000fe20000004100 */
[-C--:B------:R-:W-:Y:S01]  /*4e40*/  FFMA.FTZ R28, R67, R68.reuse, R51 ;  /* 0x00000044431c7223 */ /* 0x080fe20000010033 */
[----:B------:R-:W-:Y:S01]  /*4e50*/  HADD2.F32 R67, -RZ, R65.H0_H0 ;  /* 0x20000041ff437230 */ /* 0x000fe20000004100 */
[-C--:B------:R-:W-:Y:S01]  /*4e60*/  FFMA.FTZ R29, R66, R68.reuse, R29 ;  /* 0x00000044421d7223 */ /* 0x080fe2000001001d */
[----:B------:R-:W-:Y:S01]  /*4e70*/  LOP3.LUT R66, R17, 0xff, RZ, 0xc0, !PT ;  /* 0x000000ff11427812 */ /* 0x000fe200078ec0ff */
[----:B------:R-:W-:-:S02]  /*4e80*/  FFMA.FTZ R69, R64, R68, R69 ;  /* 0x0000004440457223 */ /* 0x000fc40000010045 */
[----:B------:R-:W-:Y:S01]  /*4e90*/  FFMA.FTZ R67, R67, R68, R53 ;  /* 0x0000004443437223 */ /* 0x000fe20000010035 */
[----:B------:R-:W-:Y:S01]  /*4ea0*/  HADD2.F32 R68, -RZ, R30.H1_H1 ;  /* 0x3000001eff447230 */ /* 0x000fe20000004100 */
[----:B------:R2:W1:Y:S01]  /*4eb0*/  I2F.F16 R51, R114 ;  /* 0x0000007200337306 */ /* 0x0004620000200c00 */
[----:B------:R-:W-:Y:S02]  /*4ec0*/  LOP3.LUT R53, R18, 0xff, RZ, 0xc0, !PT ;  /* 0x000000ff12357812 */ /* 0x000fe400078ec0ff */
[----:B------:R-:W-:Y:S01]  /*4ed0*/  IADD3 R65, R66, -0x80, RZ ;  /* 0xffffff8042417810 */ /* 0x000fe20007ffe0ff */
[-C--:B------:R-:W-:Y:S01]  /*4ee0*/  FFMA.FTZ R109, R109, R68.reuse, R69 ;  /* 0x000000446d6d7223 */ /* 0x080fe20000010045 */
[----:B------:R-:W-:Y:S01]  /*4ef0*/  IADD3 R64, R53, -0x80, RZ ;  /* 0xffffff8035407810 */ /* 0x000fe20007ffe0ff */
[----:B------:R-:W-:Y:S01]  /*4f00*/  FFMA.FTZ R83, R83, R68, R67 ;  /* 0x0000004453537223 */ /* 0x000fe20000010043 */
[----:B------:R-:W-:Y:S01]  /*4f10*/  LOP3.LUT R53, R19, 0xff, RZ, 0xc0, !PT ;  /* 0x000000ff13357812 */ /* 0x000fe200078ec0ff */
[----:B------:R-:W0:Y:S03]  /*4f20*/  I2F.F16 R40, R40 ;  /* 0x0000002800287306 */ /* 0x000e260000200c00 */
[----:B------:R-:W-:-:S05]  /*4f30*/  IADD3 R53, R53, -0x80, RZ ;  /* 0xffffff8035357810 */ /* 0x000fca0007ffe0ff */
        /* <DEDUP_REMOVED lines=12> */
[----:B--2---:R-:W-:-:S02]  /*5000*/  LEA.HI R114, R20, 0xffffff80, RZ, 0x8 ;  /* 0xffffff8014727811 */ /* 0x004fc400078f40ff */
[----:B------:R-:W-:Y:S01]  /*5010*/  LEA.HI R66, R21, 0xffffff80, RZ, 0x8 ;  /* 0xffffff8015427811 */ /* 0x000fe200078f40ff */
[----:B---3--:R-:W-:Y:S01]  /*5020*/  @!P0 IMAD.IADD R89, R115, 0x1, R92 ;  /* 0x0000000173598824 */ /* 0x008fe200078e025c */
[----:B------:R-:W-:-:S03]  /*5030*/  HADD2.F32 R115, -RZ, R71.H0_H0 ;  /* 0x20000047ff737230 */ /* 0x000fc60000004100 */
[----:B------:R-:W2:Y:S01]  /*5040*/  I2F.F16 R30, R114 ;  /* 0x00000072001e7306 */ /* 0x000ea20000200c00 */
[----:B------:R-:W-:Y:S01]  /*5050*/  HADD2.F32 R71, -RZ, R72.H0_H0 ;  /* 0x20000048ff477230 */ /* 0x000fe20000004100 */
[----:B------:R-:W-:Y:S01]  /*5060*/  LEA.HI R116, R22, 0xffffff80, RZ, 0x8 ;  /* 0xffffff8016747811 */ /* 0x000fe200078f40ff */
[--C-:B------:R-:W-:Y:S01]  /*5070*/  HADD2.F32 R72, -RZ, R31.reuse.H1_H1 ;  /* 0x3000001fff487230 */ /* 0x100fe20000004100 */
[-C--:B------:R-:W-:Y:S01]  /*5080*/  FFMA.FTZ R115, R115, R68.reuse, R28 ;  /* 0x0000004473737223 */ /* 0x080fe2000001001c */
[----:B------:R-:W-:Y:S01]  /*5090*/  HADD2.F32 R28, -RZ, R70.H0_H0 ;  /* 0x20000046ff1c7230 */ /* 0x000fe20000004100 */
[----:B------:R-:W-:Y:S01]  /*50a0*/  FFMA.FTZ R71, R71, R68, R29 ;  /* 0x0000004447477223 */ /* 0x000fe2000001001d */
[----:B------:R-:W-:Y:S01]  /*50b0*/  HADD2.F32 R70, -RZ, R31.H0_H0 ;  /* 0x2000001fff467230 */ /* 0x000fe20000004100 */
[----:B------:R-:W-:Y:S01]  /*50c0*/  LEA.HI R68, R23, 0xffffff80, RZ, 0x8 ;  /* 0xffffff8017447811 */ /* 0x000fe200078f40ff */
[----:B------:R-:W3:Y:S01]  /*50d0*/  I2F.F16 R66, R66 ;  /* 0x0000004200427306 */ /* 0x000ee20000200c00 */
[----:B----4-:R-:W-:-:S02]  /*50e0*/  LEA.HI R31, R24, 0xffffff80, RZ, 0x8 ;  /* 0xffffff80181f7811 */ /* 0x010fc400078f40ff */
[-C--:B------:R-:W-:Y:S02]  /*50f0*/  FFMA.FTZ R69, R28, R70.reuse, R115 ;  /* 0x000000461c457223 */ /* 0x080fe40000010073 */
[----:B------:R-:W4:Y:S01]  /*5100*/  LDS.64 R28, [UR4+0x1d0] ;  /* 0x0001d004ff1c7984 */ /* 0x000f220008000a00 */
[-C--:B------:R-:W-:Y:S01]  /*5110*/  FFMA.FTZ R71, R73, R70.reuse, R71 ;  /* 0x0000004649477223 */ /* 0x080fe20000010047 */
[----:B------:R-:W-:Y:S01]  /*5120*/  HADD2.F32 R73, -RZ, R11.H0_H0 ;  /* 0x2000000bff497230 */ /* 0x000fe20000004100 */
[-C--:B------:R-:W-:Y:S01]  /*5130*/  FFMA.FTZ R83, R82, R70.reuse, R83 ;  /* 0x0000004652537223 */ /* 0x080fe20000010053 */
[----:B------:R-:W-:Y:S01]  /*5140*/  LEA.HI R11, R25, 0xffffff80, RZ, 0x8 ;  /* 0xffffff80190b7811 */ /* 0x000fe200078f40ff */
[----:B------:R-:W-:Y:S01]  /*5150*/  FFMA.FTZ R109, R108, R70, R109 ;  /* 0x000000466c6d7223 */ /* 0x000fe2000001006d */
[----:B------:R-:W-:Y:S01]  /*5160*/  HADD2.F32 R70, -RZ, R36.H0_H0 ;  /* 0x20000024ff467230 */ /* 0x000fe20000004100 */
[-C--:B------:R-:W-:Y:S01]  /*5170*/  FFMA.FTZ R36, R38, R72.reuse, R69 ;  /* 0x0000004826247223 */ /* 0x080fe20000010045 */
[----:B------:R-:W-:Y:S01]  /*5180*/  LEA.HI R69, R26, 0xffffff80, RZ, 0x8 ;  /* 0xffffff801a457811 */ /* 0x000fe200078f40ff */
[-C--:B------:R-:W-:Y:S01]  /*5190*/  FFMA.FTZ R71, R37, R72.reuse, R71 ;  /* 0x0000004825477223 */ /* 0x080fe20000010047 */
[----:B------:R-:W-:Y:S01]  /*51a0*/  SHF.R.U32.HI R37, RZ, 0x8, R12 ;  /* 0x00000008ff257819 */ /* 0x000fe2000001160c */
[-C--:B------:R-:W-:Y:S01]  /*51b0*/  FFMA.FTZ R38, R70, R72.reuse, R83 ;  /* 0x0000004846267223 */ /* 0x080fe20000010053 */
[----:B------:R-:W0:Y:S01]  /*51c0*/  I2F.F16 R67, R116 ;  /* 0x0000007400437306 */ /* 0x000e220000200c00 */
[----:B------:R-:W-:Y:S01]  /*51d0*/  FFMA.FTZ R72, R73, R72, R109 ;  /* 0x0000004849487223 */ /* 0x000fe2000001006d */
[----:B------:R-:W-:Y:S01]  /*51e0*/  LOP3.LUT R37, R37, 0xff, RZ, 0xc0, !PT ;  /* 0x000000ff25257812 */ /* 0x000fe200078ec0ff */
[----:B------:R-:W-:Y:S01]  /*51f0*/  FMUL.FTZ R38, R38, R105 ;  /* 0x0000006926267220 */ /* 0x000fe20000410000 */
[----:B------:R-:W-:Y:S01]  /*5200*/  LEA.HI R109, R27, 0xffffff80, RZ, 0x8 ;  /* 0xffffff801b6d7811 */ /* 0x000fe200078f40ff */
[----:B------:R-:W-:-:S02]  /*5210*/  FMUL.FTZ R72, R72, R63 ;  /* 0x0000003f48487220 */ /* 0x000fc40000410000 */
[----:B------:R-:W-:Y:S01]  /*5220*/  FMUL.FTZ R71, R71, R106 ;  /* 0x0000006a47477220 */ /* 0x000fe20000410000 */
[----:B------:R-:W-:Y:S01]  /*5230*/  F2FP.PACK_AB R38, RZ, R38 ;  /* 0x00000026ff26723e */ /* 0x000fe200000000ff */
[----:B------:R-:W-:Y:S01]  /*5240*/  FMUL.FTZ R36, R36, R107 ;  /* 0x0000006b24247220 */ /* 0x000fe20000410000 */
[----:B------:R-:W-:Y:S01]  /*5250*/  F2FP.PACK_AB R82, RZ, R72 ;  /* 0x00000048ff52723e */ /* 0x000fe200000000ff */
[----:B------:R-:W0:Y:S01]  /*5260*/  I2F.F16 R68, R68 ;  /* 0x0000004400447306 */ /* 0x000e220000200c00 */
[----:B------:R-:W-:Y:S01]  /*5270*/  F2FP.PACK_AB R71, RZ, R71 ;  /* 0x00000047ff47723e */ /* 0x000fe200000000ff */
[--C-:B------:R-:W-:Y:S01]  /*5280*/  HADD2 R73, R38.H0_H0, R0.reuse.H0_H0 ;  /* 0x2000000026497230 */ /* 0x100fe20000000800 */
[----:B------:R-:W-:Y:S01]  /*5290*/  SHF.R.U32.HI R38, RZ, 0x10, R12 ;  /* 0x00000010ff267819 */ /* 0x000fe2000001160c */
[----:B------:R-:W-:Y:S01]  /*52a0*/  HADD2 R82, R82.H0_H0, R0.H1_H1 ;  /* 0x3000000052527230 */ /* 0x000fe20000000800 */
[----:B------:R-:W-:Y:S01]  /*52b0*/  IADD3 R0, R37, -0x80, RZ ;  /* 0xffffff8025007810 */ /* 0x000fe20007ffe0ff */
[----:B------:R-:W-:Y:S01]  /*52c0*/  HADD2 R72, R71.H0_H0, R2.H1_H1 ;  /* 0x3000000247487230 */ /* 0x000fe20000000800 */
[----:B------:R-:W-:Y:S01]  /*52d0*/  LOP3.LUT R38, R38, 0xff, RZ, 0xc0, !PT ;  /* 0x000000ff26267812 */ /* 0x000fe200078ec0ff */
[----:B------:R-:W0:Y:S01]  /*52e0*/  I2F.F16 R31, R31 ;  /* 0x0000001f001f7306 */ /* 0x000e220000200c00 */
[----:B------:R-:W-:-:S02]  /*52f0*/  SHF.R.U32.HI R37, RZ, 0x10, R13 ;  /* 0x00000010ff257819 */ /* 0x000fc4000001160d */
[----:B------:R-:W-:-:S05]  /*5300*/  F2FP.PACK_AB R70, RZ, R36 ;  /* 0x00000024ff46723e */ /* 0x000fca00000000ff */
[----:B------:R-:W-:Y:S01]  /*5310*/  HADD2 R70, R70.H0_H0, R2.H0_H0 ;  /* 0x2000000246467230 */ /* 0x000fe20000000800 */
[----:B------:R0:W1:Y:S01]  /*5320*/  I2F.F16 R36, R69 ;  /* 0x0000004500247306 */ /* 0x0000620000200c00 */
[--C-:B----4-:R-:W-:Y:S02]  /*5330*/  HADD2.F32 R108, -RZ, R29.reuse.H0_H0 ;  /* 0x2000001dff6c7230 */ /* 0x110fe40000004100 */
[----:B------:R-:W-:Y:S01]  /*5340*/  HADD2.F32 R83, -RZ, R29.H1_H1 ;  /* 0x3000001dff537230 */ /* 0x000fe20000004100 */
[----:B------:R-:W-:Y:S01]  /*5350*/  SHF.R.U32.HI R29, RZ, 0x8, R13 ;  /* 0x00000008ff1d7819 */ /* 0x000fe2000001160d */
[--C-:B------:R-:W-:Y:S01]  /*5360*/  HADD2.F32 R12, -RZ, R28.reuse.H0_H0 ;  /* 0x2000001cff0c7230 */ /* 0x100fe20000004100 */
[--C-:B------:R-:W-:Y:S01]  /*5370*/  SHF.R.U32.HI R13, RZ, 0x8, R14.reuse ;  /* 0x00000008ff0d7819 */ /* 0x100fe2000001160e */
[----:B------:R-:W-:Y:S01]  /*5380*/  HADD2.F32 R71, -RZ, R28.H1_H1 ;  /* 0x3000001cff477230 */ /* 0x000fe20000004100 */
[----:B------:R-:W-:Y:S01]  /*5390*/  IADD3 R28, R38, -0x80, RZ ;  /* 0xffffff80261c7810 */ /* 0x000fe20007ffe0ff */
[----:B------:R4:W1:Y:S01]  /*53a0*/  I2F.F16 R2, R109 ;  /* 0x0000006d00027306 */ /* 0x0008620000200c00 */
[----:B------:R-:W-:Y:S01]  /*53b0*/  LOP3.LUT R29, R29, 0xff, RZ, 0xc0, !PT ;  /* 0x000000ff1d1d7812 */ /* 0x000fe200078ec0ff */
[----:B0-----:R-:W-:Y:S01]  /*53c0*/  HADD2.F32 R69, -RZ, R77.H0_H0 ;  /* 0x2000004dff457230 */ /* 0x001fe20000004100 */
[----:B------:R-:W-:Y:S01]  /*53d0*/  LOP3.LUT R38, R37, 0xff, RZ, 0xc0, !PT ;  /* 0x000000ff25267812 */ /* 0x000fe200078ec0ff */
[----:B------:R-:W-:Y:S01]  /*53e0*/  HADD2.F32 R77, -RZ, R96.H0_H0 ;  /* 0x20000060ff4d7230 */ /* 0x000fe20000004100 */
[----:B------:R-:W-:Y:S01]  /*53f0*/  IADD3 R37, R29, -0x80, RZ ;  /* 0xffffff801d257810 */ /* 0x000fe20007ffe0ff */
[-C--:B------:R-:W-:Y:S01]  /*5400*/  FFMA.FTZ R114, R79, R12.reuse, RZ ;  /* 0x0000000c4f727223 */ /* 0x080fe200000100ff */
[----:B------:R-:W-:Y:S01]  /*5410*/  IADD3 R29, R38, -0x80, RZ ;  /* 0xffffff80261d7810 */ /* 0x000fe20007ffe0ff */
[-C--:B------:R-:W-:Y:S01]  /*5420*/  FFMA.FTZ R38, R81, R12.reuse, RZ ;  /* 0x0000000c51267223 */ /* 0x080fe200000100ff */
[----:B----4-:R-:W-:Y:S01]  /*5430*/  HADD2.F32 R109, -RZ, R74.H0_H0 ;  /* 0x2000004aff6d7230 */ /* 0x010fe20000004100 */
[----:B------:R-:W-:Y:S01]  /*5440*/  LOP3.LUT R13, R13, 0xff, RZ, 0xc0, !PT ;  /* 0x000000ff0d0d7812 */ /* 0x000fe200078ec0ff */
[-C--:B------:R-:W-:Y:S01]  /*5450*/  FFMA.FTZ R96, R69, R12.reuse, RZ ;  /* 0x0000000c45607223 */ /* 0x080fe200000100ff */
[----:B------:R-:W-:Y:S01]  /*5460*/  SHF.R.U32.HI R14, RZ, 0x10, R14 ;  /* 0x00000010ff0e7819 */ /* 0x000fe2000001160e */
[-C--:B------:R-:W-:Y:S01]  /*5470*/  FFMA.FTZ R81, R85, R71.reuse, R38 ;  /* 0x0000004755517223 */ /* 0x080fe20000010026 */
[----:B------:R-:W-:Y:S01]  /*5480*/  IADD3 R38, R13, -0x80, RZ ;  /* 0xffffff800d267810 */ /* 0x000fe20007ffe0ff */
[----:B------:R-:W-:Y:S01]  /*5490*/  FFMA.FTZ R74, R109, R12, RZ ;  /* 0x0000000c6d4a7223 */ /* 0x000fe200000100ff */
[----:B------:R-:W-:Y:S01]  /*54a0*/  LOP3.LUT R14, R14, 0xff, RZ, 0xc0, !PT ;  /* 0x000000ff0e0e7812 */ /* 0x000fe200078ec0ff */
[----:B------:R-:W0:Y:S01]  /*54b0*/  LDS.64 R12, [UR4+0x1d8] ;  /* 0x0001d804ff0c7984 */ /* 0x000e220008000a00 */
[--C-:B------:R-:W-:Y:S01]  /*54c0*/  SHF.R.U32.HI R85, RZ, 0x8, R15.reuse ;  /* 0x00000008ff557819 */ /* 0x100fe2000001160f */
[----:B------:R-:W-:Y:S01]  /*54d0*/  HADD2.F32 R79, -RZ, R99.H0_H0 ;  /* 0x20000063ff4f7230 */ /* 0x000fe20000004100 */
[----:B------:R-:W-:Y:S01]  /*54e0*/  IADD3 R69, R14, -0x80, RZ ;  /* 0xffffff800e457810 */ /* 0x000fe20007ffe0ff */
[-C--:B------:R-:W-:Y:S01]  /*54f0*/  FFMA.FTZ R77, R77, R71.reuse, R114 ;  /* 0x000000474d4d7223 */ /* 0x080fe20000010072 */
[----:B------:R-:W-:Y:S01]  /*5500*/  LOP3.LUT R14, R85, 0xff, RZ, 0xc0, !PT ;  /* 0x000000ff550e7812 */ /* 0x000fe200078ec0ff */
        /* <DEDUP_REMOVED lines=8> */
[----:B------:R-:W-:Y:S01]  /*5590*/  HADD2.F32 R84, -RZ, R98.H0_H0 ;  /* 0x20000062ff547230 */ /* 0x000fe20000004100 */
[-C--:B------:R-:W-:Y:S01]  /*55a0*/  FFMA.FTZ R60, R60, R83.reuse, R14 ;  /* 0x000000533c3c7223 */ /* 0x080fe2000001000e */
[----:B------:R-:W-:Y:S01]  /*55b0*/  SHF.R.U32.HI R14, RZ, 0x8, R17 ;  /* 0x00000008ff0e7819 */ /* 0x000fe20000011611 */
[----:B------:R-:W-:Y:S01]  /*55c0*/  HADD2.F32 R81, -RZ, R61.H0_H0 ;  /* 0x2000003dff517230 */ /* 0x000fe20000004100 */
[----:B------:R-:W-:Y:S01]  /*55d0*/  LOP3.LUT R15, R15, 0xff, RZ, 0xc0, !PT ;  /* 0x000000ff0f0f7812 */ /* 0x000fe200078ec0ff */
[-C--:B------:R-:W-:Y:S01]  /*55e0*/  FFMA.FTZ R84, R84, R108.reuse, R79 ;  /* 0x0000006c54547223 */ /* 0x080fe2000001004f */
[----:B------:R-:W-:Y:S01]  /*55f0*/  IADD3 R61, R77, -0x80, RZ ;  /* 0xffffff804d3d7810 */ /* 0x000fe20007ffe0ff */
[----:B------:R-:W-:Y:S01]  /*5600*/  HADD2.F32 R77, -RZ, R58.H0_H0 ;  /* 0x2000003aff4d7230 */ /* 0x000fe20000004100 */
[----:B------:R-:W-:Y:S01]  /*5610*/  IADD3 R15, R15, -0x80, RZ ;  /* 0xffffff800f0f7810 */ /* 0x000fe20007ffe0ff */
[----:B------:R-:W-:Y:S01]  /*5620*/  FFMA.FTZ R108, R100, R108, R85 ;  /* 0x0000006c646c7223 */ /* 0x000fe20000010055 */
[----:B------:R-:W-:Y:S01]  /*5630*/  LOP3.LUT R14, R14, 0xff, RZ, 0xc0, !PT ;  /* 0x000000ff0e0e7812 */ /* 0x000fe200078ec0ff */
[-C--:B------:R-:W-:Y:S01]  /*5640*/  FFMA.FTZ R84, R59, R83.reuse, R84 ;  /* 0x000000533b547223 */ /* 0x080fe20000010054 */
[----:B------:R-:W-:Y:S01]  /*5650*/  SHF.R.U32.HI R59, RZ, 0x10, R17 ;  /* 0x00000010ff3b7819 */ /* 0x000fe20000011611 */
[-C--:B------:R-:W-:Y:S01]  /*5660*/  FFMA.FTZ R74, R81, R83.reuse, R74 ;  /* 0x00000053514a7223 */ /* 0x080fe2000001004a */
[----:B------:R0:W4:Y:S01]  /*5670*/  I2F.F16 R58, R15 ;  /* 0x0000000f003a7306 */ /* 0x0001220000200c00 */
[----:B------:R-:W-:Y:S01]  /*5680*/  IADD3 R17, R14, -0x80, RZ ;  /* 0xffffff800e117810 */ /* 0x000fe20007ffe0ff */
[----:B------:R-:W-:Y:S01]  /*5690*/  FFMA.FTZ R83, R77, R83, R108 ;  /* 0x000000534d537223 */ /* 0x000fe2000001006c */
[----:B------:R-:W-:Y:S01]  /*56a0*/  HADD2.F32 R79, -RZ, R78.H0_H0 ;  /* 0x2000004eff4f7230 */ /* 0x000fe20000004100 */
[----:B------:R-:W-:-:S02]  /*56b0*/  SHF.R.U32.HI R78, RZ, 0x8, R18 ;  /* 0x00000008ff4e7819 */ /* 0x000fc40000011612 */
[----:B------:R-:W-:Y:S02]  /*56c0*/  SHF.R.U32.HI R18, RZ, 0x10, R18 ;  /* 0x00000010ff127819 */ /* 0x000fe40000011612 */
[----:B------:R-:W-:Y:S01]  /*56d0*/  LOP3.LUT R78, R78, 0xff, RZ, 0xc0, !PT ;  /* 0x000000ff4e4e7812 */ /* 0x000fe200078ec0ff */
[----:B------:R-:W1:Y:S01]  /*56e0*/  I2F.F16 R11, R11 ;  /* 0x0000000b000b7306 */ /* 0x000e620000200c00 */
[----:B------:R-:W-:Y:S01]  /*56f0*/  SHF.R.U32.HI R16, RZ, 0x10, R16 ;  /* 0x00000010ff107819 */ /* 0x000fe20000011610 */
[--C-:B0-----:R-:W-:Y:S01]  /*5700*/  HADD2.F32 R15, -RZ, R13.reuse.H0_H0 ;  /* 0x2000000dff0f7230 */ /* 0x101fe20000004100 */
[----:B------:R-:W-:Y:S01]  /*5710*/  LOP3.LUT R59, R59, 0xff, RZ, 0xc0, !PT ;  /* 0x000000ff3b3b7812 */ /* 0x000fe200078ec0ff */
[----:B------:R-:W-:Y:S01]  /*5720*/  HADD2.F32 R14, -RZ, R13.H1_H1 ;  /* 0x3000000dff0e7230 */ /* 0x000fe20000004100 */
[----:B------:R-:W-:Y:S01]  /*5730*/  LOP3.LUT R16, R16, 0xff, RZ, 0xc0, !PT ;  /* 0x000000ff10107812 */ /* 0x000fe200078ec0ff */
[----:B------:R-:W-:Y:S01]  /*5740*/  HADD2.F32 R77, -RZ, R12.H0_H0 ;  /* 0x2000000cff4d7230 */ /* 0x000fe20000004100 */
[----:B------:R-:W-:Y:S01]  /*5750*/  IADD3 R59, R59, -0x80, RZ ;  /* 0xffffff803b3b7810 */ /* 0x000fe20007ffe0ff */
[----:B------:R-:W-:Y:S01]  /*5760*/  HADD2.F32 R13, -RZ, R80.H0_H0 ;  /* 0x20000050ff0d7230 */ /* 0x000fe20000004100 */
[----:B------:R-:W-:Y:S01]  /*5770*/  IADD3 R16, R16, -0x80, RZ ;  /* 0xffffff8010107810 */ /* 0x000fe20007ffe0ff */
[----:B------:R-:W-:Y:S01]  /*5780*/  HADD2.F32 R80, -RZ, R75.H0_H0 ;  /* 0x2000004bff507230 */ /* 0x000fe20000004100 */
[-C--:B------:R-:W-:Y:S01]  /*5790*/  FFMA.FTZ R75, R79, R77.reuse, R60 ;  /* 0x0000004d4f4b7223 */ /* 0x080fe2000001003c */
[----:B------:R-:W-:Y:S01]  /*57a0*/  HADD2.F32 R12, -RZ, R12.H1_H1 ;  /* 0x3000000cff0c7230 */ /* 0x000fe20000004100 */
[-C--:B------:R-:W-:Y:S01]  /*57b0*/  FFMA.FTZ R13, R13, R77.reuse, R74 ;  /* 0x0000004d0d0d7223 */ /* 0x080fe2000001004a */
[----:B------:R-:W-:Y:S01]  /*57c0*/  LOP3.LUT R74, R18, 0xff, RZ, 0xc0, !PT ;  /* 0x000000ff124a7812 */ /* 0x000fe200078ec0ff */
[-C--:B------:R-:W-:Y:S01]  /*57d0*/  FFMA.FTZ R79, R80, R77.reuse, R84 ;  /* 0x0000004d504f7223 */ /* 0x080fe20000010054 */
[----:B------:R-:W-:Y:S01]  /*57e0*/  HADD2.F32 R80, -RZ, R76.H0_H0 ;  /* 0x2000004cff507230 */ /* 0x000fe20000004100 */
[----:B------:R-:W-:Y:S01]  /*57f0*/  IADD3 R60, R78, -0x80, RZ ;  /* 0xffffff804e3c7810 */ /* 0x000fe20007ffe0ff */
[-C--:B------:R-:W-:Y:S01]  /*5800*/  FFMA.FTZ R18, R102, R12.reuse, R13 ;  /* 0x0000000c66127223 */ /* 0x080fe2000001000d */
[----:B------:R-:W-:Y:S01]  /*5810*/  HADD2.F32 R76, -RZ, R103.H0_H0 ;  /* 0x20000067ff4c7230 */ /* 0x000fe20000004100 */
[----:B------:R-:W-:Y:S01]  /*5820*/  LOP3.LUT R13, R20, 0xff, RZ, 0xc0, !PT ;  /* 0x000000ff140d7812 */ /* 0x000fe200078ec0ff */
[----:B------:R-:W-:Y:S01]  /*5830*/  FFMA.FTZ R83, R80, R77, R83 ;  /* 0x0000004d50537223 */ /* 0x000fe20000010053 */
[----:B------:R-:W-:Y:S01]  /*5840*/  HADD2.F32 R78, -RZ, R104.H0_H0 ;  /* 0x20000068ff4e7230 */ /* 0x000fe20000004100 */
[----:B------:R-:W-:Y:S01]  /*5850*/  IADD3 R74, R74, -0x80, RZ ;  /* 0xffffff804a4a7810 */ /* 0x000fe20007ffe0ff */
[----:B------:R-:W-:Y:S01]  /*5860*/  HADD2.F32 R80, -RZ, R35.H0_H0 ;  /* 0x20000023ff507230 */ /* 0x000fe20000004100 */
[-C--:B------:R-:W-:Y:S01]  /*5870*/  FFMA.FTZ R76, R76, R12.reuse, R75 ;  /* 0x0000000c4c4c7223 */ /* 0x080fe2000001004b */
[----:B------:R-:W-:Y:S01]  /*5880*/  IADD3 R77, R13, -0x80, RZ ;  /* 0xffffff800d4d7810 */ /* 0x000fe20007ffe0ff */
        /* <DEDUP_REMOVED lines=9> */
[----:B------:R-:W-:Y:S01]  /*5920*/  LOP3.LUT R62, R22, 0xff, RZ, 0xc0, !PT ;  /* 0x000000ff163e7812 */ /* 0x000fe200078ec0ff */
[-C--:B------:R-:W-:Y:S01]  /*5930*/  FFMA.FTZ R57, R75, R15.reuse, R78 ;  /* 0x0000000f4b397223 */ /* 0x080fe2000001004e */
[----:B------:R-:W-:Y:S01]  /*5940*/  LOP3.LUT R32, R21, 0xff, RZ, 0xc0, !PT ;  /* 0x000000ff15207812 */ /* 0x000fe200078ec0ff */
[-C--:B------:R-:W-:Y:S01]  /*5950*/  FFMA.FTZ R34, R34, R14.reuse, R33 ;  /* 0x0000000e22227223 */ /* 0x080fe20000010021 */
[----:B------:R-:W-:Y:S01]  /*5960*/  IADD3 R33, R62, -0x80, RZ ;  /* 0xffffff803e217810 */ /* 0x000fe20007ffe0ff */
[----:B------:R-:W-:Y:S01]  /*5970*/  HADD2.F32 R62, -RZ, R54.H0_H0 ;  /* 0x20000036ff3e7230 */ /* 0x000fe20000004100 */
[----:B------:R-:W-:Y:S01]  /*5980*/  FFMA.FTZ R75, R76, R15, R80 ;  /* 0x0000000f4c4b7223 */ /* 0x000fe20000010050 */
[----:B------:R-:W-:Y:S01]  /*5990*/  LOP3.LUT R15, R23, 0xff, RZ, 0xc0, !PT ;  /* 0x000000ff170f7812 */ /* 0x000fe200078ec0ff */
[-C--:B------:R-:W-:Y:S01]  /*59a0*/  FFMA.FTZ R35, R56, R14.reuse, R35 ;  /* 0x0000000e38237223 */ /* 0x080fe20000010023 */
[----:B------:R-:W-:Y:S01]  /*59b0*/  IADD3 R32, R32, -0x80, RZ ;  /* 0xffffff8020207810 */ /* 0x000fe20007ffe0ff */
[-C--:B------:R-:W-:Y:S01]  /*59c0*/  FFMA.FTZ R54, R55, R14.reuse, R57 ;  /* 0x0000000e37367223 */ /* 0x080fe20000010039 */
[----:B------:R-:W-:Y:S01]  /*59d0*/  LOP3.LUT R55, R24, 0xff, RZ, 0xc0, !PT ;  /* 0x000000ff18377812 */ /* 0x000fe200078ec0ff */
[----:B------:R-:W-:Y:S01]  /*59e0*/  FFMA.FTZ R14, R62, R14, R75 ;  /* 0x0000000e3e0e7223 */ /* 0x000fe2000001004b */
[----:B------:R-:W-:Y:S01]  /*59f0*/  IADD3 R76, R15, -0x80, RZ ;  /* 0xffffff800f4c7810 */ /* 0x000fe20007ffe0ff */
[----:B------:R-:W-:Y:S01]  /*5a00*/  FMUL.FTZ R35, R35, R106 ;  /* 0x0000006a23237220 */ /* 0x000fe20000410000 */
[----:B------:R-:W-:Y:S01]  /*5a10*/  IADD3 R57, R55, -0x80, RZ ;  /* 0xffffff8037397810 */ /* 0x000fe20007ffe0ff */
[----:B------:R-:W-:Y:S01]  /*5a20*/  FMUL.FTZ R54, R54, R105 ;  /* 0x0000006936367220 */ /* 0x000fe20000410000 */
[----:B------:R-:W-:Y:S01]  /*5a30*/  LOP3.LUT R62, R25, 0xff, RZ, 0xc0, !PT ;  /* 0x000000ff193e7812 */ /* 0x000fe200078ec0ff */
[----:B------:R-:W-:Y:S01]  /*5a40*/  FMUL.FTZ R56, R14, R63 ;  /* 0x0000003f0e387220 */ /* 0x000fe20000410000 */
[----:B------:R-:W-:Y:S01]  /*5a50*/  F2FP.PACK_AB R14, RZ, R35 ;  /* 0x00000023ff0e723e */ /* 0x000fe200000000ff */
[----:B------:R-:W-:Y:S01]  /*5a60*/  FMUL.FTZ R15, R34, R107 ;  /* 0x0000006b220f7220 */ /* 0x000fe20000410000 */
[----:B------:R-:W-:Y:S01]  /*5a70*/  F2FP.PACK_AB R55, RZ, R54 ;  /* 0x00000036ff37723e */ /* 0x000fe200000000ff */
[----:B------:R1:W2:Y:S01]  /*5a80*/  I2F.F16 R34, R76 ;  /* 0x0000004c00227306 */ /* 0x0002a20000200c00 */
[--C-:B------:R-:W-:Y:S01]  /*5a90*/  SHF.R.U32.HI R54, RZ, 0x8, R19.reuse ;  /* 0x00000008ff367819 */ /* 0x100fe20000011613 */
[----:B------:R-:W-:Y:S01]  /*5aa0*/  HADD2 R72, R14.H0_H0, R72.H0_H0 ;  /* 0x200000480e487230 */ /* 0x000fe20000000800 */
[----:B------:R-:W-:Y:S01]  /*5ab0*/  SHF.R.U32.HI R19, RZ, 0x10, R19 ;  /* 0x00000010ff137819 */ /* 0x000fe20000011613 */
[----:B------:R-:W-:Y:S01]  /*5ac0*/  HADD2 R73, R55.H0_H0, R73.H0_H0 ;  /* 0x2000004937497230 */ /* 0x000fe20000000800 */
[----:B------:R-:W-:-:S02]  /*5ad0*/  LOP3.LUT R14, R54, 0xff, RZ, 0xc0, !PT ;  /* 0x000000ff360e7812 */ /* 0x000fc400078ec0ff */
[----:B------:R-:W-:Y:S01]  /*5ae0*/  F2FP.PACK_AB R56, RZ, R56 ;  /* 0x00000038ff38723e */ /* 0x000fe200000000ff */
[----:B------:R-:W2:Y:S01]  /*5af0*/  I2F.F16 R0, R0 ;  /* 0x0000000000007306 */ /* 0x000ea20000200c00 */
[----:B-1----:R-:W-:Y:S02]  /*5b00*/  IADD3 R76, R62, -0x80, RZ ;  /* 0xffffff803e4c7810 */ /* 0x002fe40007ffe0ff */
[----:B------:R-:W-:Y:S01]  /*5b10*/  IADD3 R14, R14, -0x80, RZ ;  /* 0xffffff800e0e7810 */ /* 0x000fe20007ffe0ff */
[----:B------:R-:W-:Y:S01]  /*5b20*/  HADD2 R82, R56.H0_H0, R82.H0_H0 ;  /* 0x2000005238527230 */ /* 0x000fe20000000800 */
[----:B------:R-:W-:Y:S01]  /*5b30*/  F2FP.PACK_AB R15, RZ, R15 ;  /* 0x0000000fff0f723e */ /* 0x000fe200000000ff */
[--C-:B0-----:R-:W-:Y:S01]  /*5b40*/  HADD2.F32 R75, -RZ, R12.reuse.H0_H0 ;  /* 0x2000000cff4b7230 */ /* 0x101fe20000004100 */
[----:B------:R-:W-:Y:S01]  /*5b50*/  LOP3.LUT R78, R26, 0xff, RZ, 0xc0, !PT ;  /* 0x000000ff1a4e7812 */ /* 0x000fe200078ec0ff */
[----:B------:R-:W-:Y:S01]  /*5b60*/  HADD2.F32 R62, -RZ, R12.H1_H1 ;  /* 0x3000000cff3e7230 */ /* 0x000fe20000004100 */
[----:B------:R-:W-:Y:S01]  /*5b70*/  LOP3.LUT R12, R19, 0xff, RZ, 0xc0, !PT ;  /* 0x000000ff130c7812 */ /* 0x000fe200078ec0ff */
[----:B------:R-:W0:Y:S01]  /*5b80*/  I2F.F16 R28, R28 ;  /* 0x0000001c001c7306 */ /* 0x000e220000200c00 */
[----:B------:R-:W-:Y:S01]  /*5b90*/  HADD2 R70, R15.H0_H0, R70.H0_H0 ;  /* 0x200000460f467230 */ /* 0x000fe20000000800 */
[----:B------:R-:W-:Y:S01]  /*5ba0*/  IADD3 R78, R78, -0x80, RZ ;  /* 0xffffff804e4e7810 */ /* 0x000fe20007ffe0ff */
[----:B------:R-:W-:Y:S01]  /*5bb0*/  HADD2.F32 R56, -RZ, R13.H1_H1 ;  /* 0x3000000dff387230 */ /* 0x000fe20000004100 */
[----:B------:R-:W-:-:S04]  /*5bc0*/  IADD3 R12, R12, -0x80, RZ ;  /* 0xffffff800c0c7810 */ /* 0x000fc80007ffe0ff */
        /* <DEDUP_REMOVED lines=15> */
[----:B------:R0:W1:Y:S08]  /*5cc0*/  I2F.F16 R18, R77 ;  /* 0x0000004d00127306 */ /* 0x0000700000200c00 */
[----:B------:R1:W2:Y:S01]  /*5cd0*/  I2F.F16 R35, R57 ;  /* 0x0000003900237306 */ /* 0x0002a20000200c00 */
[----:B0-----:R-:W-:-:S07]  /*5ce0*/  LOP3.LUT R77, R27, 0xff, RZ, 0xc0, !PT ;  /* 0x000000ff1b4d7812 */ /* 0x001fce00078ec0ff */
[----:B------:R0:W2:Y:S01]  /*5cf0*/  I2F.F16 R54, R76 ;  /* 0x0000004c00367306 */ /* 0x0000a20000200c00 */
[----:B-1----:R-:W-:Y:S01]  /*5d00*/  HADD2.F32 R57, -RZ, R13.H0_H0 ;  /* 0x2000000dff397230 */ /* 0x002fe20000004100 */
[----:B0-----:R-:W-:Y:S01]  /*5d10*/  SHF.R.U32.HI R76, RZ, 0x8, R20 ;  /* 0x00000008ff4c7819 */ /* 0x001fe20000011614 */
[----:B------:R-:W-:Y:S05]  /*5d20*/  @!P1 BRA `(.L_x_1913) ;  /* 0x0000056000009947 */ /* 0x000fea0003800000 */
[----:B---34-:R-:W0:Y:S01]  /*5d30*/  LDS.64 R12, [UR4+-0x20] ;  /* 0xffffe004ff0c7984 */ /* 0x018e220008000a00 */
[----:B------:R-:W-:Y:S02]  /*5d40*/  HADD2.F32 R79, -RZ, R45.H0_H0 ;  /* 0x2000002dff4f7230 */ /* 0x000fe40000004100 */
[----:B------:R-:W-:Y:S01]  /*5d50*/  HADD2.F32 R83, -RZ, R44.H0_H0 ;  /* 0x2000002cff537230 */ /* 0x000fe20000004100 */
[----:B------:R-:W1:Y:S01]  /*5d60*/  LDS.64 R14, [UR4+-0x18] ;  /* 0xffffe804ff0e7984 */ /* 0x000e620008000a00 */
[----:B------:R-:W-:Y:S02]  /*5d70*/  HADD2.F32 R85, -RZ, R43.H0_H0 ;  /* 0x2000002bff557230 */ /* 0x000fe40000004100 */
[----:B------:R-:W-:-:S02]  /*5d80*/  HADD2.F32 R99, -RZ, R51.H0_H0 ;  /* 0x20000033ff637230 */ /* 0x000fc40000004100 */
[----:B--2---:R-:W-:Y:S02]  /*5d90*/  HADD2.F32 R80, -RZ, R0.H0_H0 ;  /* 0x20000000ff507230 */ /* 0x004fe40000004100 */
[----:B------:R-:W-:Y:S02]  /*5da0*/  HADD2.F32 R86, -RZ, R37.H0_H0 ;  /* 0x20000025ff567230 */ /* 0x000fe40000004100 */
[----:B------:R-:W-:Y:S02]  /*5db0*/  HADD2.F32 R96, -RZ, R38.H0_H0 ;  /* 0x20000026ff607230 */ /* 0x000fe40000004100 */
[----:B------:R-:W-:Y:S02]  /*5dc0*/  HADD2.F32 R98, -RZ, R71.H0_H0 ;  /* 0x20000047ff627230 */ /* 0x000fe40000004100 */
[--C-:B0-----:R-:W-:Y:S02]  /*5dd0*/  HADD2.F32 R84, -RZ, R12.reuse.H0_H0 ;  /* 0x2000000cff547230 */ /* 0x101fe40000004100 */
[----:B------:R-:W-:-:S02]  /*5de0*/  HADD2.F32 R81, -RZ, R12.H1_H1 ;  /* 0x3000000cff517230 */ /* 0x000fc40000004100 */
        /* <DEDUP_REMOVED lines=74> */
.L_x_1913:
[----:B---34-:R-:W-:Y:S05]  /*6290*/  @!P2 BRA `(.L_x_1914) ;  /* 0x000005600000a947 */ /* 0x018fea0003800000 */
[----:B------:R-:W0:Y:S01]  /*62a0*/  LDS.64 R12, [UR4+0x60] ;  /* 0x00006004ff0c7984 */ /* 0x000e220008000a00 */
[----:B------:R-:W-:Y:S02]  /*62b0*/  HADD2.F32 R84, -RZ, R45.H0_H0 ;  /* 0x2000002dff547230 */ /* 0x000fe40000004100 */
[----:B------:R-:W-:Y:S01]  /*62c0*/  HADD2.F32 R96, -RZ, R44.H0_H0 ;  /* 0x2000002cff607230 */ /* 0x000fe20000004100 */
[----:B------:R-:W1:Y:S01]  /*62d0*/  LDS.64 R14, [UR4+0x68] ;  /* 0x00006804ff0e7984 */ /* 0x000e620008000a00 */
[----:B------:R-:W-:Y:S02]  /*62e0*/  HADD2.F32 R100, -RZ, R43.H0_H0 ;  /* 0x2000002bff647230 */ /* 0x000fe40000004100 */
[----:B------:R-:W-:Y:S02]  /*62f0*/  HADD2.F32 R102, -RZ, R51.H0_H0 ;  /* 0x20000033ff667230 */ /* 0x000fe40000004100 */
[----:B--2---:R-:W-:-:S02]  /*6300*/  HADD2.F32 R86, -RZ, R0.H0_H0 ;  /* 0x20000000ff567230 */ /* 0x004fc40000004100 */
[----:B------:R-:W-:Y:S02]  /*6310*/  HADD2.F32 R98, -RZ, R37.H0_H0 ;  /* 0x20000025ff627230 */ /* 0x000fe40000004100 */
[----:B------:R-:W-:Y:S02]  /*6320*/  HADD2.F32 R99, -RZ, R71.H0_H0 ;  /* 0x20000047ff637230 */ /* 0x000fe40000004100 */
[--C-:B0-----:R-:W-:Y:S02]  /*6330*/  HADD2.F32 R79, -RZ, R12.reuse.H0_H0 ;  /* 0x2000000cff4f7230 */ /* 0x101fe40000004100 */
[----:B------:R-:W-:Y:S02]  /*6340*/  HADD2.F32 R80, -RZ, R12.H1_H1 ;  /* 0x3000000cff507230 */ /* 0x000fe40000004100 */
[--C-:B------:R-:W-:Y:S01]  /*6350*/  HADD2.F32 R12, -RZ, R13.reuse.H0_H0 ;  /* 0x2000000dff0c7230 */ /* 0x100fe20000004100 */
[-C--:B------:R-:W-:Y:S01]  /*6360*/  FFMA.FTZ R81, R84, R79.reuse, RZ ;  /* 0x0000004f54517223 */ /* 0x080fe200000100ff */
[----:B------:R-:W-:Y:S01]  /*6370*/  HADD2.F32 R84, -RZ, R28.H0_H0 ;  /* 0x2000001cff547230 */ /* 0x000fe20000004100 */
[-C--:B------:R-:W-:Y:S01]  /*6380*/  FFMA.FTZ R83, R96, R79.reuse, RZ ;  /* 0x0000004f60537223 */ /* 0x080fe200000100ff */
[----:B------:R-:W-:Y:S01]  /*6390*/  HADD2.F32 R96, -RZ, R38.H0_H0 ;  /* 0x20000026ff607230 */ /* 0x000fe20000004100 */
[-C--:B------:R-:W-:Y:S01]  /*63a0*/  FFMA.FTZ R85, R100, R79.reuse, RZ ;  /* 0x0000004f64557223 */ /* 0x080fe200000100ff */
[----:B------:R-:W-:Y:S01]  /*63b0*/  HADD2.F32 R13, -RZ, R13.H1_H1 ;  /* 0x3000000dff0d7230 */ /* 0x000fe20000004100 */
        /* <DEDUP_REMOVED lines=68> */
.L_x_1914:
[----:B------:R-:W-:Y:S05]  /*6800*/  @!P3 BRA `(.L_x_1915) ;  /* 0x000005600000b947 */ /* 0x000fea0003800000 */
        /* <DEDUP_REMOVED lines=86> */
.L_x_1915:
        /* <DEDUP_REMOVED lines=87> */
.L_x_1916:
[----:B------:R-:W-:Y:S01]  /*72e0*/  HADD2.F32 R12, -RZ, R45.H0_H0 ;  /* 0x2000002dff0c7230 */ /* 0x000fe20000004100 */
[----:B------:R-:W-:Y:S01]  /*72f0*/  LOP3.LUT R76, R76, 0xff, RZ, 0xc0, !PT ;  /* 0x000000ff4c4c7812 */ /* 0x000fe200078ec0ff */
[----:B------:R-:W-:Y:S01]  /*7300*/  HADD2.F32 R80, -RZ, R44.H0_H0 ;  /* 0x2000002cff507230 */ /* 0x000fe20000004100 */
[----:B------:R-:W-:Y:S01]  /*7310*/  SHF.R.U32.HI R20, RZ, 0x10, R20 ;  /* 0x00000010ff147819 */ /* 0x000fe20000011614 */
[----:B--2---:R-:W-:Y:S01]  /*7320*/  HADD2.F32 R44, -RZ, R0.H0_H0 ;  /* 0x20000000ff2c7230 */ /* 0x004fe20000004100 */
[-C--:B------:R-:W-:Y:S01]  /*7330*/  FFMA.FTZ R13, R12, R75.reuse, RZ ;  /* 0x0000004b0c0d7223 */ /* 0x080fe200000100ff */
[----:B------:R-:W-:Y:S01]  /*7340*/  HADD2.F32 R84, -RZ, R43.H0_H0 ;  /* 0x2000002bff547230 */ /* 0x000fe20000004100 */
[-C--:B------:R-:W-:Y:S01]  /*7350*/  FFMA.FTZ R15, R80, R75.reuse, RZ ;  /* 0x0000004b500f7223 */ /* 0x080fe200000100ff */
[----:B------:R-:W-:Y:S01]  /*7360*/  HADD2.F32 R37, -RZ, R37.H0_H0 ;  /* 0x20000025ff257230 */ /* 0x000fe20000004100 */
[-C--:B------:R-:W-:Y:S01]  /*7370*/  FFMA.FTZ R44, R44, R62.reuse, R13 ;  /* 0x0000003e2c2c7223 */ /* 0x080fe2000001000d */
[----:B------:R-:W-:Y:S01]  /*7380*/  HADD2.F32 R45, -RZ, R38.H0_H0 ;  /* 0x20000026ff2d7230 */ /* 0x000fe20000004100 */
[----:B------:R-:W0:Y:S01]  /*7390*/  LDS.64 R12, [UR4+0x1e8] ;  /* 0x0001e804ff0c7984 */ /* 0x000e220008000a00 */
[-C--:B------:R-:W-:Y:S01]  /*73a0*/  FFMA.FTZ R43, R84, R75.reuse, RZ ;  /* 0x0000004b542b7223 */ /* 0x080fe200000100ff */
[----:B------:R-:W-:Y:S01]  /*73b0*/  HADD2.F32 R86, -RZ, R51.H0_H0 ;  /* 0x20000033ff567230 */ /* 0x000fe20000004100 */
[-C--:B------:R-:W-:Y:S01]  /*73c0*/  FFMA.FTZ R38, R37, R62.reuse, R15 ;  /* 0x0000003e25267223 */ /* 0x080fe2000001000f */
[----:B------:R-:W-:Y:S01]  /*73d0*/  HADD2.F32 R37, -RZ, R28.H0_H0 ;  /* 0x2000001cff257230 */ /* 0x000fe20000004100 */
[----:B------:R-:W-:Y:S01]  /*73e0*/  IADD3 R15, R76, -0x80, RZ ;  /* 0xffffff804c0f7810 */ /* 0x000fe20007ffe0ff */
[-C--:B------:R-:W-:Y:S01]  /*73f0*/  FFMA.FTZ R76, R45, R62.reuse, R43 ;  /* 0x0000003e2d4c7223 */ /* 0x080fe2000001002b */
[----:B------:R-:W-:Y:S01]  /*7400*/  HADD2.F32 R43, -RZ, R29.H0_H0 ;  /* 0x2000001dff2b7230 */ /* 0x000fe20000004100 */
[----:B------:R-:W-:Y:S01]  /*7410*/  FFMA.FTZ R75, R86, R75, RZ ;  /* 0x0000004b564b7223 */ /* 0x000fe200000100ff */
[----:B------:R-:W-:Y:S01]  /*7420*/  HADD2.F32 R71, -RZ, R71.H0_H0 ;  /* 0x20000047ff477230 */ /* 0x000fe20000004100 */
[--C-:B------:R-:W-:Y:S01]  /*7430*/  SHF.R.U32.HI R28, RZ, 0x8, R21.reuse ;  /* 0x00000008ff1c7819 */ /* 0x100fe20000011615 */
[-C--:B------:R-:W-:Y:S01]  /*7440*/  FFMA.FTZ R29, R37, R57.reuse, R44 ;  /* 0x00000039251d7223 */ /* 0x080fe2000001002c */
[----:B------:R-:W-:Y:S01]  /*7450*/  SHF.R.U32.HI R37, RZ, 0x10, R21 ;  /* 0x00000010ff257819 */ /* 0x000fe20000011615 */
[----:B------:R-:W-:Y:S01]  /*7460*/  HADD2.F32 R69, -RZ, R69.H0_H0 ;  /* 0x20000045ff457230 */ /* 0x000fe20000004100 */
[-C--:B------:R-:W-:Y:S01]  /*7470*/  FFMA.FTZ R43, R43, R57.reuse, R38 ;  /* 0x000000392b2b7223 */ /* 0x080fe20000010026 */
[----:B------:R-:W-:Y:S01]  /*7480*/  HADD2.F32 R61, -RZ, R61.H0_H0 ;  /* 0x2000003dff3d7230 */ /* 0x000fe20000004100 */
[----:B------:R-:W-:Y:S01]  /*7490*/  FFMA.FTZ R62, R71, R62, R75 ;  /* 0x0000003e473e7223 */ /* 0x000fe2000001004b */
[----:B------:R-:W-:Y:S01]  /*74a0*/  HADD2.F32 R40, -RZ, R40.H0_H0 ;  /* 0x20000028ff287230 */ /* 0x000fe20000004100 */
[----:B------:R-:W-:Y:S01]  /*74b0*/  LOP3.LUT R28, R28, 0xff, RZ, 0xc0, !PT ;  /* 0x000000ff1c1c7812 */ /* 0x000fe200078ec0ff */
[----:B------:R-:W-:Y:S01]  /*74c0*/  HADD2.F32 R44, -RZ, R39.H0_H0 ;  /* 0x20000027ff2c7230 */ /* 0x000fe20000004100 */
[----:B------:R-:W-:Y:S01]  /*74d0*/  SHF.R.U32.HI R38, RZ, 0x8, R22 ;  /* 0x00000008ff267819 */ /* 0x000fe20000011616 */
[-C--:B------:R-:W-:Y:S01]  /*74e0*/  FFMA.FTZ R39, R69, R57.reuse, R76 ;  /* 0x0000003945277223 */ /* 0x080fe2000001004c */
[----:B------:R-:W-:Y:S01]  /*74f0*/  LOP3.LUT R37, R37, 0xff, RZ, 0xc0, !PT ;  /* 0x000000ff25257812 */ /* 0x000fe200078ec0ff */
[----:B------:R-:W-:Y:S01]  /*7500*/  HADD2.F32 R42, -RZ, R42.H0_H0 ;  /* 0x2000002aff2a7230 */ /* 0x000fe20000004100 */
[----:B------:R-:W-:Y:S01]  /*7510*/  IADD3 R21, R28, -0x80, RZ ;  /* 0xffffff801c157810 */ /* 0x000fe20007ffe0ff */
[----:B------:R-:W-:Y:S01]  /*7520*/  FFMA.FTZ R57, R61, R57, R62 ;  /* 0x000000393d397223 */ /* 0x000fe2000001003e */
[----:B------:R-:W-:Y:S01]  /*7530*/  LOP3.LUT R38, R38, 0xff, RZ, 0xc0, !PT ;  /* 0x000000ff26267812 */ /* 0x000fe200078ec0ff */
[-C--:B------:R-:W-:Y:S01]  /*7540*/  FFMA.FTZ R43, R40, R56.reuse, R43 ;  /* 0x00000038282b7223 */ /* 0x080fe2000001002b */
[----:B------:R-:W-:Y:S01]  /*7550*/  IADD3 R28, R37, -0x80, RZ ;  /* 0xffffff80251c7810 */ /* 0x000fe20007ffe0ff */
[-C--:B------:R-:W-:Y:S01]  /*7560*/  FFMA.FTZ R37, R44, R56.reuse, R29 ;  /* 0x000000382c257223 */ /* 0x080fe2000001001d */
[----:B------:R-:W-:Y:S01]  /*7570*/  SHF.R.U32.HI R40, RZ, 0x8, R23 ;  /* 0x00000008ff287819 */ /* 0x000fe20000011617 */
[-C--:B------:R-:W-:Y:S01]  /*7580*/  FFMA.FTZ R57, R42, R56.reuse, R57 ;  /* 0x000000382a397223 */ /* 0x080fe20000010039 */
[----:B------:R-:W-:Y:S01]  /*7590*/  SHF.R.U32.HI R29, RZ, 0x10, R22 ;  /* 0x00000010ff1d7819 */ /* 0x000fe20000011616 */
[----:B------:R-:W-:Y:S01]  /*75a0*/  HADD2.F32 R41, -RZ, R41.H0_H0 ;  /* 0x20000029ff297230 */ /* 0x000fe20000004100 */
[----:B------:R-:W-:Y:S01]  /*75b0*/  IADD3 R22, R38, -0x80, RZ ;  /* 0xffffff8026167810 */ /* 0x000fe20007ffe0ff */
[----:B------:R-:W-:Y:S01]  /*75c0*/  HADD2.F32 R52, -RZ, R52.H0_H0 ;  /* 0x20000034ff347230 */ /* 0x000fe20000004100 */
[----:B------:R-:W-:Y:S01]  /*75d0*/  LOP3.LUT R40, R40, 0xff, RZ, 0xc0, !PT ;  /* 0x000000ff28287812 */ /* 0x000fe200078ec0ff */
[----:B------:R-:W-:Y:S01]  /*75e0*/  HADD2.F32 R64, -RZ, R64.H0_H0 ;  /* 0x20000040ff407230 */ /* 0x000fe20000004100 */
[----:B------:R-:W-:Y:S01]  /*75f0*/  SHF.R.U32.HI R42, RZ, 0x10, R23 ;  /* 0x00000010ff2a7819 */ /* 0x000fe20000011617 */
[----:B------:R-:W-:Y:S01]  /*7600*/  FFMA.FTZ R41, R41, R56, R39 ;  /* 0x0000003829297223 */ /* 0x000fe20000010027 */
[--C-:B0-----:R-:W-:Y:S01]  /*7610*/  HADD2.F32 R38, -RZ, R12.reuse.H0_H0 ;  /* 0x2000000cff267230 */ /* 0x101fe20000004100 */
[----:B------:R-:W-:Y:S01]  /*7620*/  IADD3 R23, R40, -0x80, RZ ;  /* 0xffffff8028177810 */ /* 0x000fe20007ffe0ff */
[----:B------:R-:W-:Y:S01]  /*7630*/  HADD2.F32 R65, -RZ, R65.H0_H0 ;  /* 0x20000041ff417230 */ /* 0x000fe20000004100 */
[----:B------:R-:W-:Y:S01]  /*7640*/  LOP3.LUT R44, R42, 0xff, RZ, 0xc0, !PT ;  /* 0x000000ff2a2c7812 */ /* 0x000fe200078ec0ff */
[----:B------:R-:W-:Y:S01]  /*7650*/  HADD2.F32 R39, -RZ, R12.H1_H1 ;  /* 0x3000000cff277230 */ /* 0x000fe20000004100 */
[-C--:B------:R-:W-:Y:S01]  /*7660*/  FFMA.FTZ R40, R52, R38.reuse, R37 ;  /* 0x0000002634287223 */ /* 0x080fe20000010025 */
[--C-:B------:R-:W-:Y:S01]  /*7670*/  SHF.R.U32.HI R37, RZ, 0x8, R24.reuse ;  /* 0x00000008ff257819 */ /* 0x100fe20000011618 */
[-C--:B------:R-:W-:Y:S01]  /*7680*/  FFMA.FTZ R42, R65, R38.reuse, R43 ;  /* 0x00000026412a7223 */ /* 0x080fe2000001002b */
[----:B------:R-:W-:Y:S01]  /*7690*/  IADD3 R45, R44, -0x80, RZ ;  /* 0xffffff802c2d7810 */ /* 0x000fe20007ffe0ff */
[----:B------:R-:W-:Y:S01]  /*76a0*/  FFMA.FTZ R44, R64, R38, R41 ;  /* 0x00000026402c7223 */ /* 0x000fe20000010029 */
[----:B------:R-:W-:Y:S01]  /*76b0*/  LOP3.LUT R41, R37, 0xff, RZ, 0xc0, !PT ;  /* 0x000000ff25297812 */ /* 0x000fe200078ec0ff */
[----:B------:R-:W-:Y:S01]  /*76c0*/  HADD2.F32 R58, -RZ, R58.H0_H0 ;  /* 0x2000003aff3a7230 */ /* 0x000fe20000004100 */
[----:B------:R-:W-:Y:S01]  /*76d0*/  SHF.R.U32.HI R43, RZ, 0x10, R24 ;  /* 0x00000010ff2b7819 */ /* 0x000fe20000011618 */
[----:B------:R-:W-:Y:S01]  /*76e0*/  HADD2.F32 R12, -RZ, R13.H0_H0 ;  /* 0x2000000dff0c7230 */ /* 0x000fe20000004100 */
[----:B------:R-:W-:Y:S01]  /*76f0*/  IADD3 R24, R41, -0x80, RZ ;  /* 0xffffff8029187810 */ /* 0x000fe20007ffe0ff */
[----:B------:R-:W-:Y:S01]  /*7700*/  HADD2.F32 R41, -RZ, R17.H0_H0 ;  /* 0x20000011ff297230 */ /* 0x000fe20000004100 */
[----:B------:R-:W-:Y:S01]  /*7710*/  LOP3.LUT R43, R43, 0xff, RZ, 0xc0, !PT ;  /* 0x000000ff2b2b7812 */ /* 0x000fe200078ec0ff */
[----:B------:R-:W-:Y:S01]  /*7720*/  HADD2.F32 R60, -RZ, R60.H0_H0 ;  /* 0x2000003cff3c7230 */ /* 0x000fe20000004100 */
[-C--:B------:R-:W-:Y:S01]  /*7730*/  FFMA.FTZ R17, R58, R39.reuse, R40 ;  /* 0x000000273a117223 */ /* 0x080fe20000010028 */
[----:B------:R-:W-:Y:S01]  /*7740*/  HADD2.F32 R16, -RZ, R16.H0_H0 ;  /* 0x20000010ff107230 */ /* 0x000fe20000004100 */
[-C--:B------:R-:W-:Y:S01]  /*7750*/  FFMA.FTZ R41, R41, R39.reuse, R42 ;  /* 0x0000002729297223 */ /* 0x080fe2000001002a */
[--C-:B------:R-:W-:Y:S01]  /*7760*/  SHF.R.U32.HI R42, RZ, 0x8, R25.reuse ;  /* 0x00000008ff2a7819 */ /* 0x100fe20000011619 */
[----:B------:R-:W-:Y:S01]  /*7770*/  HADD2.F32 R53, -RZ, R53.H0_H0 ;  /* 0x20000035ff357230 */ /* 0x000fe20000004100 */
[----:B------:R-:W-:Y:S01]  /*7780*/  IADD3 R40, R43, -0x80, RZ ;  /* 0xffffff802b287810 */ /* 0x000fe20007ffe0ff */
[----:B------:R-:W-:Y:S01]  /*7790*/  HADD2.F32 R59, -RZ, R59.H0_H0 ;  /* 0x2000003bff3b7230 */ /* 0x000fe20000004100 */
[----:B------:R-:W-:Y:S01]  /*77a0*/  LOP3.LUT R42, R42, 0xff, RZ, 0xc0, !PT ;  /* 0x000000ff2a2a7812 */ /* 0x000fe200078ec0ff */
[----:B------:R0:W1:Y:S01]  /*77b0*/  I2F.F16 R37, R45 ;  /* 0x0000002d00257306 */ /* 0x0000620000200c00 */
[-C--:B------:R-:W-:Y:S01]  /*77c0*/  FFMA.FTZ R43, R60, R39.reuse, R44 ;  /* 0x000000273c2b7223 */ /* 0x080fe2000001002c */
[----:B------:R-:W-:Y:S01]  /*77d0*/  SHF.R.U32.HI R44, RZ, 0x10, R25 ;  /* 0x00000010ff2c7819 */ /* 0x000fe20000011619 */
[----:B------:R-:W-:Y:S01]  /*77e0*/  FFMA.FTZ R16, R16, R12, R17 ;  /* 0x0000000c10107223 */ /* 0x000fe20000010011 */
[----:B------:R-:W-:Y:S01]  /*77f0*/  SHF.R.U32.HI R17, RZ, 0x8, R26 ;  /* 0x00000008ff117819 */ /* 0x000fe2000001161a */
[----:B------:R-:W-:Y:S01]  /*7800*/  FFMA.FTZ R38, R53, R38, R57 ;  /* 0x0000002635267223 */ /* 0x000fe20000010039 */
[----:B------:R-:W-:Y:S01]  /*7810*/  IADD3 R25, R42, -0x80, RZ ;  /* 0xffffff802a197810 */ /* 0x000fe20007ffe0ff */
[----:B------:R-:W-:Y:S01]  /*7820*/  HADD2.F32 R42, -RZ, R74.H0_H0 ;  /* 0x2000004aff2a7230 */ /* 0x000fe20000004100 */
[----:B------:R-:W-:Y:S01]  /*7830*/  LOP3.LUT R17, R17, 0xff, RZ, 0xc0, !PT ;  /* 0x000000ff11117812 */ /* 0x000fe200078ec0ff */
[----:B0-----:R-:W-:Y:S01]  /*7840*/  HADD2.F32 R45, -RZ, R19.H0_H0 ;  /* 0x20000013ff2d7230 */ /* 0x001fe20000004100 */
[----:B------:R-:W-:Y:S01]  /*7850*/  LOP3.LUT R20, R20, 0xff, RZ, 0xc0, !PT ;  /* 0x000000ff14147812 */ /* 0x000fe200078ec0ff */
[----:B------:R0:W2:Y:S01]  /*7860*/  I2F.F16 R19, R40 ;  /* 0x0000002800137306 */ /* 0x0000a20000200c00 */
[----:B------:R-:W-:Y:S01]  /*7870*/  HADD2.F32 R55, -RZ, R55.H0_H0 ;  /* 0x20000037ff377230 */ /* 0x000fe20000004100 */
[-C--:B------:R-:W-:Y:S01]  /*7880*/  FFMA.FTZ R42, R42, R12.reuse, R43 ;  /* 0x0000000c2a2a7223 */ /* 0x080fe2000001002b */
[----:B------:R-:W-:Y:S01]  /*7890*/  HADD2.F32 R13, -RZ, R13.H1_H1 ;  /* 0x3000000dff0d7230 */ /* 0x000fe20000004100 */
[----:B------:R-:W-:Y:S01]  /*78a0*/  FFMA.FTZ R39, R45, R39, R38 ;  /* 0x000000272d277223 */ /* 0x000fe20000010026 */
[----:B------:R-:W-:Y:S01]  /*78b0*/  HADD2.F32 R50, -RZ, R50.H0_H0 ;  /* 0x20000032ff327230 */ /* 0x000fe20000004100 */
[----:B------:R-:W-:Y:S01]  /*78c0*/  LOP3.LUT R29, R29, 0xff, RZ, 0xc0, !PT ;  /* 0x000000ff1d1d7812 */ /* 0x000fe200078ec0ff */
[----:B------:R-:W-:Y:S01]  /*78d0*/  HADD2.F32 R48, -RZ, R48.H0_H0 ;  /* 0x20000030ff307230 */ /* 0x000fe20000004100 */
[----:B------:R-:W-:Y:S01]  /*78e0*/  LOP3.LUT R44, R44, 0xff, RZ, 0xc0, !PT ;  /* 0x000000ff2c2c7812 */ /* 0x000fe200078ec0ff */
[-C--:B0-----:R-:W-:Y:S01]  /*78f0*/  FFMA.FTZ R40, R59, R12.reuse, R41 ;  /* 0x0000000c3b287223 */ /* 0x081fe20000010029 */
[----:B------:R-:W-:Y:S01]  /*7900*/  SHF.R.U32.HI R41, RZ, 0x10, R26 ;  /* 0x00000010ff297819 */ /* 0x000fe2000001161a */
[----:B------:R-:W-:Y:S01]  /*7910*/  FFMA.FTZ R12, R55, R12, R39 ;  /* 0x0000000c370c7223 */ /* 0x000fe20000010027 */
[----:B------:R-:W-:Y:S01]  /*7920*/  IADD3 R26, R17, -0x80, RZ ;  /* 0xffffff80111a7810 */ /* 0x000fe20007ffe0ff */
[-C--:B------:R-:W-:Y:S01]  /*7930*/  FFMA.FTZ R17, R50, R13.reuse, R40 ;  /* 0x0000000d32117223 */ /* 0x080fe20000010028 */
[----:B------:R-:W-:Y:S01]  /*7940*/  LOP3.LUT R41, R41, 0xff, RZ, 0xc0, !PT ;  /* 0x000000ff29297812 */ /* 0x000fe200078ec0ff */
[----:B------:R-:W-:Y:S01]  /*7950*/  HADD2.F32 R49, -RZ, R49.H0_H0 ;  /* 0x20000031ff317230 */ /* 0x000fe20000004100 */
[--C-:B------:R-:W-:Y:S01]  /*7960*/  SHF.R.U32.HI R39, RZ, 0x8, R27.reuse ;  /* 0x00000008ff277819 */ /* 0x100fe2000001161b */
[----:B------:R-:W-:Y:S01]  /*7970*/  HADD2.F32 R46, -RZ, R46.H0_H0 ;  /* 0x2000002eff2e7230 */ /* 0x000fe20000004100 */
[----:B------:R-:W-:Y:S01]  /*7980*/  IADD3 R40, R41, -0x80, RZ ;  /* 0xffffff8029287810 */ /* 0x000fe20007ffe0ff */
[-C--:B------:R-:W-:Y:S01]  /*7990*/  FFMA.FTZ R16, R48, R13.reuse, R16 ;  /* 0x0000000d30107223 */ /* 0x080fe20000010010 */
[----:B------:R-:W-:Y:S01]  /*79a0*/  SHF.R.U32.HI R41, RZ, 0x10, R27 ;  /* 0x00000010ff297819 */ /* 0x000fe2000001161b */
[-C--:B------:R-:W-:Y:S01]  /*79b0*/  FFMA.FTZ R42, R49, R13.reuse, R42 ;  /* 0x0000000d312a7223 */ /* 0x080fe2000001002a */
[----:B------:R-:W-:Y:S01]  /*79c0*/  LOP3.LUT R39, R39, 0xff, RZ, 0xc0, !PT ;  /* 0x000000ff27277812 */ /* 0x000fe200078ec0ff */
[----:B------:R-:W-:Y:S01]  /*79d0*/  FFMA.FTZ R12, R46, R13, R12 ;  /* 0x0000000d2e0c7223 */ /* 0x000fe2000001000c */
[----:B------:R-:W-:Y:S01]  /*79e0*/  LOP3.LUT R13, R41, 0xff, RZ, 0xc0, !PT ;  /* 0x000000ff290d7812 */ /* 0x000fe200078ec0ff */
[----:B------:R0:W3:Y:S01]  /*79f0*/  I2F.F16 R27, R40 ;  /* 0x00000028001b7306 */ /* 0x0000e20000200c00 */
[----:B------:R-:W-:Y:S01]  /*7a00*/  IADD3 R0, R77, -0x80, RZ ;  /* 0xffffff804d007810 */ /* 0x000fe20007ffe0ff */
[----:B------:R-:W-:Y:S01]  /*7a10*/  FMUL.FTZ R16, R16, R107 ;  /* 0x0000006b10107220 */ /* 0x000fe20000410000 */
[----:B------:R-:W-:Y:S01]  /*7a20*/  IADD3 R20, R20, -0x80, RZ ;  /* 0xffffff8014147810 */ /* 0x000fe20007ffe0ff */
[----:B------:R-:W-:Y:S01]  /*7a30*/  FMUL.FTZ R17, R17, R106 ;  /* 0x0000006a11117220 */ /* 0x000fe20000410000 */
[----:B------:R-:W-:Y:S01]  /*7a40*/  IADD3 R29, R29, -0x80, RZ ;  /* 0xffffff801d1d7810 */ /* 0x000fe20007ffe0ff */
[----:B------:R-:W-:Y:S01]  /*7a50*/  FMUL.FTZ R41, R42, R105 ;  /* 0x000000692a297220 */ /* 0x000fe20000410000 */
[----:B------:R-:W-:Y:S01]  /*7a60*/  IADD3 R38, R44, -0x80, RZ ;  /* 0xffffff802c267810 */ /* 0x000fe20007ffe0ff */
[----:B------:R0:W4:Y:S01]  /*7a70*/  I2F.F16 R14, R78 ;  /* 0x0000004e000e7306 */ /* 0x0001220000200c00 */
[----:B------:R-:W-:Y:S01]  /*7a80*/  IADD3 R39, R39, -0x80, RZ ;  /* 0xffffff8027277810 */ /* 0x000fe20007ffe0ff */
[----:B------:R-:W-:Y:S01]  /*7a90*/  FMUL.FTZ R42, R12, R63 ;  /* 0x0000003f0c2a7220 */ /* 0x000fe20000410000 */
[----:B------:R-:W-:-:S02]  /*7aa0*/  IADD3 R13, R13, -0x80, RZ ;  /* 0xffffff800d0d7810 */ /* 0x000fc40007ffe0ff */
[----:B------:R-:W-:Y:S02]  /*7ab0*/  F2FP.PACK_AB R16, RZ, R16 ;  /* 0x00000010ff10723e */ /* 0x000fe400000000ff */
[----:B------:R-:W-:Y:S01]  /*7ac0*/  F2FP.PACK_AB R17, RZ, R17 ;  /* 0x00000011ff11723e */ /* 0x000fe200000000ff */
[----:B------:R-:W0:Y:S01]  /*7ad0*/  I2F.F16 R0, R0 ;  /* 0x0000000000007306 */ /* 0x000e220000200c00 */
[----:B------:R-:W-:Y:S01]  /*7ae0*/  F2FP.PACK_AB R41, RZ, R41 ;  /* 0x00000029ff29723e */ /* 0x000fe200000000ff */
[----:B------:R-:W-:Y:S01]  /*7af0*/  HADD2 R70, R16.H0_H0, R70.H0_H0 ;  /* 0x2000004610467230 */ /* 0x000fe20000000800 */
[----:B------:R-:W-:Y:S01]  /*7b00*/  F2FP.PACK_AB R42, RZ, R42 ;  /* 0x0000002aff2a723e */ /* 0x000fe200000000ff */
[----:B------:R-:W-:-:S04]  /*7b10*/  HADD2 R72, R17.H0_H0, R72.H0_H0 ;  /* 0x2000004811487230 */ /* 0x000fc80000000800 */
        /* <DEDUP_REMOVED lines=100> */
.L_x_1917:
        /* <DEDUP_REMOVED lines=36> */
[--C-:B-1----:R-:W-:Y:S01]  /*83a0*/  HADD2.F32 R13, -RZ, R16.reuse.H0_H0 ;  /* 0x20000010ff0d7230 */ /* 0x102fe20000004100 */
        /* <DEDUP_REMOVED lines=50> */
.L_x_1918:
        /* <DEDUP_REMOVED lines=87> */
.L_x_1919:
        /* <DEDUP_REMOVED lines=89> */
.L_x_1920:
[----:B0-----:R-:W0:Y:S01]  /*91d0*/  LDS.64 R12, [UR4+0x1f0] ;  /* 0x0001f004ff0c7984 */ /* 0x001e220008000a00 */
[----:B------:R-:W-:Y:S01]  /*91e0*/  HADD2.F32 R18, -RZ, R18.H0_H0 ;  /* 0x20000012ff127230 */ /* 0x000fe20000004100 */
[----:B------:R-:W-:Y:S01]  /*91f0*/  IADD3 R92, R92, 0x20, RZ ;  /* 0x000000205c5c7810 */ /* 0x000fe20007ffe0ff */
[----:B------:R-:W-:Y:S01]  /*9200*/  HADD2.F32 R48, -RZ, R33.H0_H0 ;  /* 0x20000021ff307230 */ /* 0x000fe20000004100 */
[----:B------:R-:W1:Y:S01]  /*9210*/  LDS.64 R16, [UR4+0x1f8] ;  /* 0x0001f804ff107984 */ /* 0x000e620008000a00 */
        /* <DEDUP_REMOVED lines=9> */
[----:B------:R-:W-:Y:S01]  /*92b0*/  UMOV UR5, UR4 ;  /* 0x0000000400057c82 */ /* 0x000fe20008000000 */
[----:B------:R-:W-:Y:S01]  /*92c0*/  HADD2.F32 R23, -RZ, R23.H0_H0 ;  /* 0x20000017ff177230 */ /* 0x000fe20000004100 */
[----:B------:R-:W-:Y:S01]  /*92d0*/  IMAD.WIDE R110, R47, 0x8, R110 ;  /* 0x000000082f6e7825 */ /* 0x000fe200078e026e */
[----:B------:R-:W-:-:S02]  /*92e0*/  HADD2.F32 R20, -RZ, R20.H0_H0 ;  /* 0x20000014ff147230 */ /* 0x000fc40000004100 */
[----:B------:R-:W-:Y:S01]  /*92f0*/  HADD2.F32 R37, -RZ, R37.H0_H0 ;  /* 0x20000025ff257230 */ /* 0x000fe20000004100 */
[----:B------:R-:W-:Y:S01]  /*9300*/  IMAD.WIDE R112, R47, 0x8, R112 ;  /* 0x000000082f707825 */ /* 0x000fe200078e0270 */
        /* <DEDUP_REMOVED lines=46> */
[----:B------:R-:W-:-:S02]  /*95f0*/  FFMA.FTZ R21, R21, R13, R20 ;  /* 0x0000000d15157223 */ /* 0x000fc40000010014 */
[-C--:B------:R-:W-:Y:S02]  /*9600*/  FFMA.FTZ R23, R23, R13.reuse, R22 ;  /* 0x0000000d17177223 */ /* 0x080fe40000010016 */
[----:B------:R-:W-:Y:S01]  /*9610*/  FFMA.FTZ R13, R0, R13, R44 ;  /* 0x0000000d000d7223 */ /* 0x000fe2000001002c */
[----:B------:R-:W-:Y:S01]  /*9620*/  HADD2.F32 R0, -RZ, R19.H0_H0 ;  /* 0x20000013ff007230 */ /* 0x000fe20000004100 */
        /* <DEDUP_REMOVED lines=23> */
[----:B------:R-:W-:Y:S01]  /*97a0*/  HADD2 R0, R14, R41 ;  /* 0x000000290e007230 */ /* 0x000fe20000000000 */
[----:B------:R-:W-:Y:S05]  /*97b0*/  @!P0 BRA P1, `(.L_x_1921) ;  /* 0xffff758000008947 */ /* 0x000fea000083ffff */
.L_x_1904:
[----:B------:R-:W-:-:S04]  /*97c0*/  ISETP.GE.AND P0, PT, R92, R97, PT ;  /* 0x000000615c00720c */ /* 0x000fc80003f06270 */
[----:B------:R-:W-:-:S13]  /*97d0*/  ISETP.GE.OR P0, PT, R92, c[0x0][0x1ac], P0 ;  /* 0x00006b005c007a0c */ /* 0x000fda0000706670 */
[----:B------:R-:W-:Y:S05]  /*97e0*/  @P0 BRA `(.L_x_1922) ;  /* 0x0000502000000947 */ /* 0x000fea0003800000 */
[----:B------:R-:W-:Y:S02]  /*97f0*/  ULDC UR5, c[0x0][0x18c] ;  /* 0x0000630000057ab9 */ /* 0x000fe40000000800 */
[----:B------:R-:W-:Y:S02]  /*9800*/  USHF.R.S32.HI UR5, URZ, 0x1f, UR5 ;  /* 0x0000001f3f057899 */ /* 0x000fe40008011405 */
.L_x_1931:
        /* <DEDUP_REMOVED lines=9> */
[----:B------:R-:W-:Y:S01]  /*98a0*/  UIMAD UR8, UR5, 0xc, URZ ;  /* 0x0000000c050878a4 */ /* 0x000fe2000f8e023f */
[----:B------:R-:W-:-:S05]  /*98b0*/  IMAD.WIDE.U32 R20, R52, 0xc, R114 ;  /* 0x0000000c34147825 */ /* 0x000fca00078e0072 */
[----:B------:R-:W-:-:S06]  /*98c0*/  IADD3 R21, R21, UR8, RZ ;  /* 0x0000000815157c10 */ /* 0x000fcc000fffe0ff */
[----:B------:R-:W-:Y:S01]  /*98d0*/  @!P0 IADD3 R90, R90, 0x1, RZ ;  /* 0x000000015a5a8810 */ /* 0x000fe20007ffe0ff */
[----:B------:R-:W-:Y:S02]  /*98e0*/  IMAD.WIDE R16, R52, 0x4, R20 ;  /* 0x0000000434107825 */ /* 0x000fe400078e0214 */
[----:B------:R-:W3:Y:S02]  /*98f0*/  LDG.E.128.CONSTANT R20, [R20.64] ;  /* 0x0000000614147981 */ /* 0x000ee4000c1e9d00 */
[----:B------:R-:W-:-:S06]  /*9900*/  @!P0 IMAD R62, R90, 0x8, R1 ;  /* 0x000000085a3e8824 */ /* 0x000fcc00078e0201 */
[----:B------:R-:W3:Y:S01]  /*9910*/  @!P0 LDL.64 R62, [R62] ;  /* 0x000000003e3e8983 */ /* 0x000ee20000100a00 */
[----:B--2---:R-:W-:-:S04]  /*9920*/  LOP3.LUT R12, R25, 0x3f, RZ, 0xc0, !PT ;  /* 0x0000003f190c7812 */ /* 0x004fc800078ec0ff */
[----:B------:R-:W-:Y:S02]  /*9930*/  IADD3 R57, R12, -0x20, RZ ;  /* 0xffffffe00c397810 */ /* 0x000fe40007ffe0ff */
[----:B------:R-:W-:Y:S02]  /*9940*/  LOP3.LUT R12, R26, 0x3f, RZ, 0xc0, !PT ;  /* 0x0000003f1a0c7812 */ /* 0x000fe400078ec0ff */
[----:B------:R-:W-:Y:S02]  /*9950*/  LOP3.LUT R13, R27, 0x3f, RZ, 0xc0, !PT ;  /* 0x0000003f1b0d7812 */ /* 0x000fe400078ec0ff */
[----:B------:R-:W-:Y:S02]  /*9960*/  IADD3 R55, R12, -0x20, RZ ;  /* 0xffffffe00c377810 */ /* 0x000fe40007ffe0ff */
[----:B------:R-:W-:Y:S02]  /*9970*/  SHF.R.U32.HI R12, RZ, 0x6, R24 ;  /* 0x00000006ff0c7819 */ /* 0x000fe40000011618 */
[----:B------:R-:W-:-:S02]  /*9980*/  IADD3 R53, R13, -0x20, RZ ;  /* 0xffffffe00d357810 */ /* 0x000fc40007ffe0ff */
[----:B------:R-:W-:Y:S02]  /*9990*/  LOP3.LUT R12, R12, 0x3f, RZ, 0xc0, !PT ;  /* 0x0000003f0c0c7812 */ /* 0x000fe400078ec0ff */
[--C-:B------:R-:W-:Y:S02]  /*99a0*/  SHF.R.U32.HI R13, RZ, 0x12, R24.reuse ;  /* 0x00000012ff0d7819 */ /* 0x100fe40000011618 */
[----:B------:R-:W-:Y:S02]  /*99b0*/  IADD3 R12, R12, -0x20, RZ ;  /* 0xffffffe00c0c7810 */ /* 0x000fe40007ffe0ff */
[----:B------:R-:W-:Y:S02]  /*99c0*/  LOP3.LUT R13, R13, 0x3f, RZ, 0xc0, !PT ;  /* 0x0000003f0d0d7812 */ /* 0x000fe400078ec0ff */
[----:B------:R-:W-:Y:S01]  /*99d0*/  SHF.R.U32.HI R14, RZ, 0x18, R24 ;  /* 0x00000018ff0e7819 */ /* 0x000fe20000011618 */
[----:B------:R0:W1:Y:S01]  /*99e0*/  I2F.F16 R71, R12 ;  /* 0x0000000c00477306 */ /* 0x0000620000200c00 */
[----:B------:R-:W-:-:S02]  /*99f0*/  IADD3 R13, R13, -0x20, RZ ;  /* 0xffffffe00d0d7810 */ /* 0x000fc40007ffe0ff */
[----:B------:R-:W-:Y:S02]  /*9a00*/  LOP3.LUT R14, R14, 0x3f, RZ, 0xc0, !PT ;  /* 0x0000003f0e0e7812 */ /* 0x000fe400078ec0ff */
[----:B0-----:R-:W-:-:S03]  /*9a10*/  SHF.R.U32.HI R12, RZ, 0xc, R25 ;  /* 0x0000000cff0c7819 */ /* 0x001fc60000011619 */
[----:B------:R0:W2:Y:S01]  /*9a20*/  I2F.F16 R76, R13 ;  /* 0x0000000d004c7306 */ /* 0x0000a20000200c00 */
[----:B------:R-:W-:Y:S02]  /*9a30*/  IADD3 R14, R14, -0x20, RZ ;  /* 0xffffffe00e0e7810 */ /* 0x000fe40007ffe0ff */
[----:B------:R-:W-:Y:S02]  /*9a40*/  LOP3.LUT R12, R12, 0x3f, RZ, 0xc0, !PT ;  /* 0x0000003f0c0c7812 */ /* 0x000fe400078ec0ff */
[--C-:B------:R-:W-:Y:S02]  /*9a50*/  SHF.R.U32.HI R15, RZ, 0x6, R25.reuse ;  /* 0x00000006ff0f7819 */ /* 0x100fe40000011619 */
[----:B0-----:R-:W-:Y:S01]  /*9a60*/  SHF.R.U32.HI R13, RZ, 0x18, R25 ;  /* 0x00000018ff0d7819 */ /* 0x001fe20000011619 */
[----:B------:R0:W1:Y:S01]  /*9a70*/  I2F.F16 R51, R14 ;  /* 0x0000000e00337306 */ /* 0x0000620000200c00 */
[----:B------:R-:W-:Y:S02]  /*9a80*/  IADD3 R12, R12, -0x20, RZ ;  /* 0xffffffe00c0c7810 */ /* 0x000fe40007ffe0ff */
[----:B------:R-:W-:-:S02]  /*9a90*/  LOP3.LUT R13, R13, 0x3f, RZ, 0xc0, !PT ;  /* 0x0000003f0d0d7812 */ /* 0x000fc400078ec0ff */
[----:B------:R-:W-:Y:S02]  /*9aa0*/  LOP3.LUT R15, R15, 0x3f, RZ, 0xc0, !PT ;  /* 0x0000003f0f0f7812 */ /* 0x000fe400078ec0ff */
[--C-:B0-----:R-:W-:Y:S01]  /*9ab0*/  SHF.R.U32.HI R14, RZ, 0x6, R26.reuse ;  /* 0x00000006ff0e7819 */ /* 0x101fe2000001161a */
[----:B------:R0:W1:Y:S01]  /*9ac0*/  I2F.F16 R49, R12 ;  /* 0x0000000c00317306 */ /* 0x0000620000200c00 */
[----:B------:R-:W-:Y:S02]  /*9ad0*/  IADD3 R13, R13, -0x20, RZ ;  /* 0xffffffe00d0d7810 */ /* 0x000fe40007ffe0ff */
[----:B------:R-:W-:Y:S02]  /*9ae0*/  IADD3 R15, R15, -0x20, RZ ;  /* 0xffffffe00f0f7810 */ /* 0x000fe40007ffe0ff */
[----:B------:R-:W-:Y:S02]  /*9af0*/  LOP3.LUT R14, R14, 0x3f, RZ, 0xc0, !PT ;  /* 0x0000003f0e0e7812 */ /* 0x000fe400078ec0ff */
[----:B0-----:R-:W-:Y:S01]  /*9b00*/  SHF.R.U32.HI R12, RZ, 0x18, R26 ;  /* 0x00000018ff0c7819 */ /* 0x001fe2000001161a */
[----:B------:R0:W1:Y:S01]  /*9b10*/  I2F.F16 R47, R13 ;  /* 0x0000000d002f7306 */ /* 0x0000620000200c00 */
[----:B------:R-:W-:-:S02]  /*9b20*/  IADD3 R14, R14, -0x20, RZ ;  /* 0xffffffe00e0e7810 */ /* 0x000fc40007ffe0ff */
[----:B------:R-:W-:-:S05]  /*9b30*/  LOP3.LUT R12, R12, 0x3f, RZ, 0xc0, !PT ;  /* 0x0000003f0c0c7812 */ /* 0x000fca00078ec0ff */
[----:B------:R1:W2:Y:S01]  /*9b40*/  I2F.F16 R50, R15 ;  /* 0x0000000f00327306 */ /* 0x0002a20000200c00 */
[----:B0-----:R-:W-:Y:S02]  /*9b50*/  SHF.R.U32.HI R13, RZ, 0x6, R27 ;  /* 0x00000006ff0d7819 */ /* 0x001fe4000001161b */
[----:B------:R-:W-:Y:S02]  /*9b60*/  IADD3 R12, R12, -0x20, RZ ;  /* 0xffffffe00c0c7810 */ /* 0x000fe40007ffe0ff */
[----:B------:R-:W-:Y:S02]  /*9b70*/  LOP3.LUT R13, R13, 0x3f, RZ, 0xc0, !PT ;  /* 0x0000003f0d0d7812 */ /* 0x000fe400078ec0ff */
[----:B-1----:R-:W-:Y:S01]  /*9b80*/  SHF.R.U32.HI R15, RZ, 0xc, R26 ;  /* 0x0000000cff0f7819 */ /* 0x002fe2000001161a */
[----:B------:R0:W1:Y:S03]  /*9b90*/  I2F.F16 R46, R14 ;  /* 0x0000000e002e7306 */ /* 0x0000660000200c00 */
[----:B------:R-:W-:-:S02]  /*9ba0*/  LOP3.LUT R15, R15, 0x3f, RZ, 0xc0, !PT ;  /* 0x0000003f0f0f7812 */ /* 0x000fc400078ec0ff */
[----:B------:R-:W-:Y:S02]  /*9bb0*/  IADD3 R42, R13, -0x20, RZ ;  /* 0xffffffe00d2a7810 */ /* 0x000fe40007ffe0ff */
[----:B0-----:R-:W-:Y:S01]  /*9bc0*/  SHF.R.U32.HI R14, RZ, 0xc, R27 ;  /* 0x0000000cff0e7819 */ /* 0x001fe2000001161b */
[----:B------:R0:W1:Y:S01]  /*9bd0*/  I2F.F16 R43, R12 ;  /* 0x0000000c002b7306 */ /* 0x0000620000200c00 */
[----:B------:R-:W-:Y:S02]  /*9be0*/  IADD3 R15, R15, -0x20, RZ ;  /* 0xffffffe00f0f7810 */ /* 0x000fe40007ffe0ff */
[----:B------:R-:W-:Y:S01]  /*9bf0*/  LOP3.LUT R14, R14, 0x3f, RZ, 0xc0, !PT ;  /* 0x0000003f0e0e7812 */ /* 0x000fe200078ec0ff */
[----:B0-----:R-:W-:-:S04]  /*9c00*/  IMAD.WIDE R12, R52, 0x4, R16 ;  /* 0x00000004340c7825 */ /* 0x001fc800078e0210 */
[----:B------:R0:W1:Y:S01]  /*9c10*/  I2F.F16 R45, R15 ;  /* 0x0000000f002d7306 */ /* 0x0000620000200c00 */
[----:B------:R-:W-:Y:S01]  /*9c20*/  IADD3 R40, R14, -0x20, RZ ;  /* 0xffffffe00e287810 */ /* 0x000fe20007ffe0ff */
[----:B------:R-:W5:Y:S04]  /*9c30*/  LDG.E.128.CONSTANT R16, [R16.64] ;  /* 0x0000000610107981 */ /* 0x000f68000c1e9d00 */
[----:B0-----:R-:W5:Y:S01]  /*9c40*/  LDG.E.128.CONSTANT R12, [R12.64] ;  /* 0x000000060c0c7981 */ /* 0x001f62000c1e9d00 */
[----:B------:R-:W-:-:S04]  /*9c50*/  LOP3.LUT R11, R24, 0x3f, RZ, 0xc0, !PT ;  /* 0x0000003f180b7812 */ /* 0x000fc800078ec0ff */
[----:B------:R-:W-:-:S04]  /*9c60*/  IADD3 R11, R11, -0x20, RZ ;  /* 0xffffffe00b0b7810 */ /* 0x000fc80007ffe0ff */
[----:B------:R0:W1:Y:S02]  /*9c70*/  I2F.F16 R82, R11 ;  /* 0x0000000b00527306 */ /* 0x0000640000200c00 */
[----:B0-----:R-:W-:Y:S02]  /*9c80*/  SHF.R.U32.HI R11, RZ, 0xc, R24 ;  /* 0x0000000cff0b7819 */ /* 0x001fe40000011618 */
[----:B---3--:R-:W-:Y:S02]  /*9c90*/  SHF.R.U32 R24, R24, 0x1e, R32 ;  /* 0x0000001e18187819 */ /* 0x008fe40000001620 */
[----:B------:R-:W-:Y:S02]  /*9ca0*/  LOP3.LUT R11, R11, 0x3f, RZ, 0xc0, !PT ;  /* 0x0000003f0b0b7812 */ /* 0x000fe400078ec0ff */
[----:B------:R-:W-:Y:S02]  /*9cb0*/  LOP3.LUT R24, R24, 0x3f, RZ, 0xc0, !PT ;  /* 0x0000003f18187812 */ /* 0x000fe400078ec0ff */
[----:B------:R-:W-:-:S02]  /*9cc0*/  IADD3 R11, R11, -0x20, RZ ;  /* 0xffffffe00b0b7810 */ /* 0x000fc40007ffe0ff */
[----:B------:R-:W-:Y:S02]  /*9cd0*/  IADD3 R24, R24, -0x20, RZ ;  /* 0xffffffe018187810 */ /* 0x000fe40007ffe0ff */
[----:B------:R0:W3:Y:S02]  /*9ce0*/  I2F.F16 R73, R11 ;  /* 0x0000000b00497306 */ /* 0x0000e40000200c00 */
[----:B0-----:R-:W-:-:S06]  /*9cf0*/  SHF.R.U32.HI R11, RZ, 0x12, R25 ;  /* 0x00000012ff0b7819 */ /* 0x001fcc0000011619 */
[----:B------:R0:W1:Y:S01]  /*9d00*/  I2F.F16 R58, R24 ;  /* 0x00000018003a7306 */ /* 0x0000620000200c00 */
[--C-:B------:R-:W-:Y:S02]  /*9d10*/  SHF.R.U32 R25, R25, 0x1e, R33.reuse ;  /* 0x0000001e19197819 */ /* 0x100fe40000001621 */
[----:B------:R-:W-:Y:S02]  /*9d20*/  LOP3.LUT R11, R11, 0x3f, RZ, 0xc0, !PT ;  /* 0x0000003f0b0b7812 */ /* 0x000fe400078ec0ff */
[----:B------:R-:W-:Y:S02]  /*9d30*/  LOP3.LUT R25, R25, 0x3f, RZ, 0xc0, !PT ;  /* 0x0000003f19197812 */ /* 0x000fe400078ec0ff */
[----:B0-----:R-:W-:Y:S02]  /*9d40*/  SHF.R.U32.HI R24, RZ, 0x4, R33 ;  /* 0x00000004ff187819 */ /* 0x001fe40000011621 */
[----:B------:R-:W-:Y:S02]  /*9d50*/  IADD3 R11, R11, -0x20, RZ ;  /* 0xffffffe00b0b7810 */ /* 0x000fe40007ffe0ff */
[----:B------:R-:W-:-:S02]  /*9d60*/  LOP3.LUT R24, R24, 0x3f, RZ, 0xc0, !PT ;  /* 0x0000003f18187812 */ /* 0x000fc400078ec0ff */
[----:B------:R-:W-:Y:S01]  /*9d70*/  IADD3 R25, R25, -0x20, RZ ;  /* 0xffffffe019197810 */ /* 0x000fe20007ffe0ff */
[----:B------:R0:W1:Y:S01]  /*9d80*/  I2F.F16 R48, R11 ;  /* 0x0000000b00307306 */ /* 0x0000620000200c00 */
[----:B------:R-:W-:Y:S02]  /*9d90*/  IADD3 R24, R24, -0x20, RZ ;  /* 0xffffffe018187810 */ /* 0x000fe40007ffe0ff */
[----:B------:R-:W-:Y:S02]  /*9da0*/  SHF.R.U32.HI R69, RZ, 0x16, R33 ;  /* 0x00000016ff457819 */ /* 0x000fe40000011621 */
[----:B0-----:R-:W-:-:S03]  /*9db0*/  SHF.R.U32.HI R11, RZ, 0x12, R26 ;  /* 0x00000012ff0b7819 */ /* 0x001fc6000001161a */
[----:B------:R0:W1:Y:S01]  /*9dc0*/  I2F.F16 R66, R25 ;  /* 0x0000001900427306 */ /* 0x0000620000200c00 */
[----:B------:R-:W-:Y:S02]  /*9dd0*/  SHF.R.U32 R26, R26, 0x1e, R34 ;  /* 0x0000001e1a1a7819 */ /* 0x000fe40000001622 */
[----:B------:R-:W-:Y:S02]  /*9de0*/  LOP3.LUT R11, R11, 0x3f, RZ, 0xc0, !PT ;  /* 0x0000003f0b0b7812 */ /* 0x000fe400078ec0ff */
[----:B------:R-:W-:-:S03]  /*9df0*/  LOP3.LUT R69, R69, 0x3f, RZ, 0xc0, !PT ;  /* 0x0000003f45457812 */ /* 0x000fc600078ec0ff */
[----:B------:R1:W2:Y:S01]  /*9e00*/  I2F.F16 R65, R24 ;  /* 0x0000001800417306 */ /* 0x0002a20000200c00 */
[--C-:B0-----:R-:W-:Y:S02]  /*9e10*/  SHF.R.U32.HI R25, RZ, 0xa, R34.reuse ;  /* 0x0000000aff197819 */ /* 0x101fe40000011622 */
[----:B------:R-:W-:Y:S02]  /*9e20*/  LOP3.LUT R26, R26, 0x3f, RZ, 0xc0, !PT ;  /* 0x0000003f1a1a7812 */ /* 0x000fe400078ec0ff */
[----:B------:R-:W-:Y:S02]  /*9e30*/  LOP3.LUT R25, R25, 0x3f, RZ, 0xc0, !PT ;  /* 0x0000003f19197812 */ /* 0x000fe400078ec0ff */
[----:B-1----:R-:W-:Y:S02]  /*9e40*/  SHF.R.U32.HI R24, RZ, 0x4, R34 ;  /* 0x00000004ff187819 */ /* 0x002fe40000011622 */
[----:B------:R-:W-:Y:S02]  /*9e50*/  IADD3 R11, R11, -0x20, RZ ;  /* 0xffffffe00b0b7810 */ /* 0x000fe40007ffe0ff */
[----:B------:R-:W-:-:S02]  /*9e60*/  LOP3.LUT R24, R24, 0x3f, RZ, 0xc0, !PT ;  /* 0x0000003f18187812 */ /* 0x000fc400078ec0ff */
[----:B------:R-:W-:Y:S01]  /*9e70*/  IADD3 R69, R69, -0x20, RZ ;  /* 0xffffffe045457810 */ /* 0x000fe20007ffe0ff */
[----:B------:R0:W1:Y:S01]  /*9e80*/  I2F.F16 R44, R11 ;  /* 0x0000000b002c7306 */ /* 0x0000620000200c00 */
[----:B------:R-:W-:Y:S02]  /*9e90*/  IADD3 R26, R26, -0x20, RZ ;  /* 0xffffffe01a1a7810 */ /* 0x000fe40007ffe0ff */
[----:B------:R-:W-:Y:S02]  /*9ea0*/  IADD3 R24, R24, -0x20, RZ ;  /* 0xffffffe018187810 */ /* 0x000fe40007ffe0ff */
[----:B------:R-:W-:Y:S02]  /*9eb0*/  IADD3 R25, R25, -0x20, RZ ;  /* 0xffffffe019197810 */ /* 0x000fe40007ffe0ff */
[--C-:B------:R-:W-:Y:S01]  /*9ec0*/  SHF.R.U32.HI R38, RZ, 0x18, R27.reuse ;  /* 0x00000018ff267819 */ /* 0x100fe2000001161b */
[----:B------:R-:W1:Y:S01]  /*9ed0*/  I2F.F16 R74, R69 ;  /* 0x00000045004a7306 */ /* 0x000e620000200c00 */
[----:B0-----:R-:W-:-:S02]  /*9ee0*/  SHF.R.U32.HI R11, RZ, 0x12, R27 ;  /* 0x00000012ff0b7819 */ /* 0x001fc4000001161b */
[----:B------:R-:W-:-:S05]  /*9ef0*/  SHF.R.U32 R27, R27, 0x1e, R35 ;  /* 0x0000001e1b1b7819 */ /* 0x000fca0000001623 */
[----:B------:R0:W1:Y:S01]  /*9f00*/  I2F.F16 R72, R26 ;  /* 0x0000001a00487306 */ /* 0x0000620000200c00 */
[----:B------:R-:W-:-:S07]  /*9f10*/  LOP3.LUT R27, R27, 0x3f, RZ, 0xc0, !PT ;  /* 0x0000003f1b1b7812 */ /* 0x000fce00078ec0ff */
[----:B------:R1:W2:Y:S01]  /*9f20*/  I2F.F16 R70, R24 ;  /* 0x0000001800467306 */ /* 0x0002a20000200c00 */
[----:B0-----:R-:W-:-:S07]  /*9f30*/  SHF.R.U32.HI R26, RZ, 0x10, R35 ;  /* 0x00000010ff1a7819 */ /* 0x001fce0000011623 */
[----:B------:R0:W2:Y:S01]  /*9f40*/  I2F.F16 R69, R25 ;  /* 0x0000001900457306 */ /* 0x0000a20000200c00 */
[--C-:B-1----:R-:W-:Y:S02]  /*9f50*/  SHF.R.U32.HI R24, RZ, 0x4, R35.reuse ;  /* 0x00000004ff187819 */ /* 0x102fe40000011623 */
[----:B------:R-:W-:Y:S02]  /*9f60*/  LOP3.LUT R26, R26, 0x3f, RZ, 0xc0, !PT ;  /* 0x0000003f1a1a7812 */ /* 0x000fe400078ec0ff */
[----:B------:R-:W-:Y:S02]  /*9f70*/  LOP3.LUT R24, R24, 0x3f, RZ, 0xc0, !PT ;  /* 0x0000003f18187812 */ /* 0x000fe400078ec0ff */
[----:B0-----:R-:W-:Y:S02]  /*9f80*/  SHF.R.U32.HI R25, RZ, 0xa, R35 ;  /* 0x0000000aff197819 */ /* 0x001fe40000011623 */
[----:B------:R-:W-:Y:S02]  /*9f90*/  SHF.R.U32.HI R54, RZ, 0x4, R32 ;  /* 0x00000004ff367819 */ /* 0x000fe40000011620 */
[----:B------:R-:W-:-:S02]  /*9fa0*/  LOP3.LUT R25, R25, 0x3f, RZ, 0xc0, !PT ;  /* 0x0000003f19197812 */ /* 0x000fc400078ec0ff */
[----:B------:R-:W-:Y:S02]  /*9fb0*/  IADD3 R27, R27, -0x20, RZ ;  /* 0xffffffe01b1b7810 */ /* 0x000fe40007ffe0ff */
[----:B------:R-:W-:Y:S02]  /*9fc0*/  SHF.R.U32.HI R80, RZ, 0x16, R35 ;  /* 0x00000016ff507819 */ /* 0x000fe40000011623 */
[----:B------:R-:W-:Y:S02]  /*9fd0*/  IADD3 R24, R24, -0x20, RZ ;  /* 0xffffffe018187810 */ /* 0x000fe40007ffe0ff */
[----:B------:R-:W-:Y:S02]  /*9fe0*/  IADD3 R25, R25, -0x20, RZ ;  /* 0xffffffe019197810 */ /* 0x000fe40007ffe0ff */
[----:B------:R-:W-:Y:S01]  /*9ff0*/  IADD3 R26, R26, -0x20, RZ ;  /* 0xffffffe01a1a7810 */ /* 0x000fe20007ffe0ff */
[----:B------:R0:W1:Y:S01]  /*a000*/  I2F.F16 R77, R27 ;  /* 0x0000001b004d7306 */ /* 0x0000620000200c00 */
[----:B------:R-:W-:-:S02]  /*a010*/  LOP3.LUT R54, R54, 0x3f, RZ, 0xc0, !PT ;  /* 0x0000003f36367812 */ /* 0x000fc400078ec0ff */
[----:B------:R-:W-:Y:S02]  /*a020*/  SHF.R.U32.HI R56, RZ, 0xa, R32 ;  /* 0x0000000aff387819 */ /* 0x000fe40000011620 */
[----:B------:R-:W-:-:S03]  /*a030*/  IADD3 R59, R54, -0x20, RZ ;  /* 0xffffffe0363b7810 */ /* 0x000fc60007ffe0ff */
[----:B------:R4:W1:Y:S01]  /*a040*/  I2F.F16 R78, R24 ;  /* 0x00000018004e7306 */ /* 0x0008620000200c00 */
[----:B0-----:R-:W-:Y:S02]  /*a050*/  LOP3.LUT R27, R80, 0x3f, RZ, 0xc0, !PT ;  /* 0x0000003f501b7812 */ /* 0x001fe400078ec0ff */
[--C-:B------:R-:W-:Y:S02]  /*a060*/  SHF.R.U32.HI R54, RZ, 0x10, R32.reuse ;  /* 0x00000010ff367819 */ /* 0x100fe40000011620 */
[----:B------:R-:W-:-:S03]  /*a070*/  SHF.R.U32.HI R61, RZ, 0x16, R32 ;  /* 0x00000016ff3d7819 */ /* 0x000fc60000011620 */
[----:B------:R0:W1:Y:S01]  /*a080*/  I2F.F16 R79, R25 ;  /* 0x00000019004f7306 */ /* 0x0000620000200c00 */
[--C-:B----4-:R-:W-:Y:S02]  /*a090*/  SHF.R.U32.HI R24, RZ, 0x2, R28.reuse ;  /* 0x00000002ff187819 */ /* 0x110fe4000001161c */
[----:B------:R-:W-:-:S05]  /*a0a0*/  SHF.R.U32 R32, R32, 0x1c, R28 ;  /* 0x0000001c20207819 */ /* 0x000fca000000161c */
[----:B------:R4:W1:Y:S01]  /*a0b0*/  I2F.F16 R80, R26 ;  /* 0x0000001a00507306 */ /* 0x0008620000200c00 */
[--C-:B0-----:R-:W-:Y:S02]  /*a0c0*/  SHF.R.U32.HI R25, RZ, 0x8, R28.reuse ;  /* 0x00000008ff197819 */ /* 0x101fe4000001161c */
[----:B------:R-:W-:Y:S02]  /*a0d0*/  LOP3.LUT R24, R24, 0x3f, RZ, 0xc0, !PT ;  /* 0x0000003f18187812 */ /* 0x000fe400078ec0ff */
[----:B------:R-:W-:Y:S02]  /*a0e0*/  LOP3.LUT R25, R25, 0x3f, RZ, 0xc0, !PT ;  /* 0x0000003f19197812 */ /* 0x000fe400078ec0ff */
[----:B----4-:R-:W-:Y:S02]  /*a0f0*/  SHF.R.U32.HI R26, RZ, 0xe, R28 ;  /* 0x0000000eff1a7819 */ /* 0x010fe4000001161c */
[----:B------:R-:W-:Y:S02]  /*a100*/  LOP3.LUT R32, R32, 0x3f, RZ, 0xc0, !PT ;  /* 0x0000003f20207812 */ /* 0x000fe400078ec0ff */
[----:B------:R-:W-:-:S02]  /*a110*/  LOP3.LUT R26, R26, 0x3f, RZ, 0xc0, !PT ;  /* 0x0000003f1a1a7812 */ /* 0x000fc400078ec0ff */
[----:B------:R-:W-:Y:S02]  /*a120*/  IADD3 R24, R24, -0x20, RZ ;  /* 0xffffffe018187810 */ /* 0x000fe40007ffe0ff */
[----:B------:R-:W-:Y:S02]  /*a130*/  IADD3 R25, R25, -0x20, RZ ;  /* 0xffffffe019197810 */ /* 0x000fe40007ffe0ff */
[----:B------:R-:W-:Y:S01]  /*a140*/  IADD3 R26, R26, -0x20, RZ ;  /* 0xffffffe01a1a7810 */ /* 0x000fe20007ffe0ff */
[----:B------:R0:W4:Y:S01]  /*a150*/  I2F.F16 R83, R24 ;  /* 0x0000001800537306 */ /* 0x0001220000200c00 */
[----:B------:R-:W-:-:S07]  /*a160*/  IADD3 R84, R32, -0x20, RZ ;  /* 0xffffffe020547810 */ /* 0x000fce0007ffe0ff */
        /* <DEDUP_REMOVED lines=12> */
[----:B------:R-:W-:Y:S01]  /*a230*/  @!P0 LEA R36, R92, 0x1, 0x1 ;  /* 0x000000015c248811 */ /* 0x000fe200078e08ff */
[----:B------:R-:W-:Y:S01]  /*a240*/  @!P0 IMAD.MOV.U32 R37, RZ, RZ, 0x2 ;  /* 0x00000002ff258424 */ /* 0x000fe200078e00ff */
[----:B------:R-:W-:-:S05]  /*a250*/  LOP3.LUT R61, R61, 0x3f, RZ, 0xc0, !PT ;  /* 0x0000003f3d3d7812 */ /* 0x000fca00078ec0ff */
[----:B------:R1:W2:Y:S01]  /*a260*/  I2F.F16 R98, R25 ;  /* 0x0000001900627306 */ /* 0x0002a20000200c00 */
[----:B0-----:R-:W-:Y:S02]  /*a270*/  SHF.R.U32.HI R24, RZ, 0x2, R30 ;  /* 0x00000002ff187819 */ /* 0x001fe4000001161e */
[----:B------:R-:W-:-:S05]  /*a280*/  SHF.R.U32.HI R68, RZ, 0x10, R33 ;  /* 0x00000010ff447819 */ /* 0x000fca0000011621 */
[----:B------:R0:W2:Y:S01]  /*a290*/  I2F.F16 R105, R26 ;  /* 0x0000001a00697306 */ /* 0x0000a20000200c00 */
[--C-:B-1----:R-:W-:Y:S02]  /*a2a0*/  SHF.R.U32.HI R25, RZ, 0x8, R30.reuse ;  /* 0x00000008ff197819 */ /* 0x102fe4000001161e */
[----:B------:R-:W-:Y:S02]  /*a2b0*/  LOP3.LUT R24, R24, 0x3f, RZ, 0xc0, !PT ;  /* 0x0000003f18187812 */ /* 0x000fe400078ec0ff */
[----:B------:R-:W-:Y:S02]  /*a2c0*/  LOP3.LUT R25, R25, 0x3f, RZ, 0xc0, !PT ;  /* 0x0000003f19197812 */ /* 0x000fe400078ec0ff */
[----:B0-----:R-:W-:Y:S01]  /*a2d0*/  SHF.R.U32.HI R26, RZ, 0xe, R30 ;  /* 0x0000000eff1a7819 */ /* 0x001fe2000001161e */
[----:B------:R-:W-:Y:S01]  /*a2e0*/  @!P0 IMAD.WIDE R36, R36, R37, c[0x0][0x198] ;  /* 0x0000660024248625 */ /* 0x000fe200078e0225 */
[----:B------:R-:W-:Y:S02]  /*a2f0*/  IADD3 R61, R61, -0x20, RZ ;  /* 0xffffffe03d3d7810 */ /* 0x000fe40007ffe0ff */
[----:B------:R-:W-:-:S02]  /*a300*/  LOP3.LUT R26, R26, 0x3f, RZ, 0xc0, !PT ;  /* 0x0000003f1a1a7812 */ /* 0x000fc400078ec0ff */
[----:B------:R-:W-:Y:S01]  /*a310*/  LOP3.LUT R68, R68, 0x3f, RZ, 0xc0, !PT ;  /* 0x0000003f44447812 */ /* 0x000fe200078ec0ff */
[----:B------:R0:W5:Y:S01]  /*a320*/  @!P0 LDG.E.U16.CONSTANT R41, [R36.64] ;  /* 0x0000000624298981 */ /* 0x000162000c1e9500 */
[----:B------:R-:W-:Y:S02]  /*a330*/  LOP3.LUT R11, R11, 0x3f, RZ, 0xc0, !PT ;  /* 0x0000003f0b0b7812 */ /* 0x000fe400078ec0ff */
[----:B------:R-:W-:Y:S02]  /*a340*/  IADD3 R24, R24, -0x20, RZ ;  /* 0xffffffe018187810 */ /* 0x000fe40007ffe0ff */
[----:B------:R-:W-:Y:S02]  /*a350*/  IADD3 R25, R25, -0x20, RZ ;  /* 0xffffffe019197810 */ /* 0x000fe40007ffe0ff */
[----:B------:R-:W-:Y:S01]  /*a360*/  IADD3 R26, R26, -0x20, RZ ;  /* 0xffffffe01a1a7810 */ /* 0x000fe20007ffe0ff */
[----:B------:R1:W2:Y:S01]  /*a370*/  I2F.F16 R67, R61 ;  /* 0x0000003d00437306 */ /* 0x0002a20000200c00 */
[----:B------:R-:W-:-:S02]  /*a380*/  IADD3 R39, R11, -0x20, RZ ;  /* 0xffffffe00b277810 */ /* 0x000fc40007ffe0ff */
[----:B------:R-:W-:Y:S02]  /*a390*/  SHF.R.U32.HI R64, RZ, 0xa, R33 ;  /* 0x0000000aff407819 */ /* 0x000fe40000011621 */
[--C-:B------:R-:W-:Y:S02]  /*a3a0*/  SHF.R.U32.HI R75, RZ, 0x16, R34.reuse ;  /* 0x00000016ff4b7819 */ /* 0x100fe40000011622 */
[----:B0-----:R-:W-:Y:S01]  /*a3b0*/  LEA.HI R37, R28, 0xffffffe0, RZ, 0x6 ;  /* 0xffffffe01c257811 */ /* 0x001fe200078f30ff */
[----:B------:R0:W0:Y:S01]  /*a3c0*/  I2F.F16 R106, R24 ;  /* 0x00000018006a7306 */ /* 0x0000220000200c00 */
[----:B-1----:R-:W-:Y:S02]  /*a3d0*/  IADD3 R61, R68, -0x20, RZ ;  /* 0xffffffe0443d7810 */ /* 0x002fe40007ffe0ff */
[----:B------:R-:W-:Y:S02]  /*a3e0*/  SHF.R.U32.HI R68, RZ, 0x10, R34 ;  /* 0x00000010ff447819 */ /* 0x000fe40000011622 */
[----:B------:R-:W-:-:S02]  /*a3f0*/  LEA.HI R36, R29, 0xffffffe0, RZ, 0x6 ;  /* 0xffffffe01d247811 */ /* 0x000fc400078f30ff */
[----:B------:R-:W-:Y:S01]  /*a400*/  LEA.HI R11, R30, 0xffffffe0, RZ, 0x6 ;  /* 0xffffffe01e0b7811 */ /* 0x000fe200078f30ff */
[----:B------:R1:W2:Y:S01]  /*a410*/  I2F.F16 R104, R25 ;  /* 0x0000001900687306 */ /* 0x0002a20000200c00 */
[----:B------:R-:W-:Y:S02]  /*a420*/  LEA.HI R60, R31, 0xffffffe0, RZ, 0x6 ;  /* 0xffffffe01f3c7811 */ /* 0x000fe400078f30ff */
[----:B------:R-:W-:Y:S02]  /*a430*/  SHF.R.U32 R33, R33, 0x1c, R29 ;  /* 0x0000001c21217819 */ /* 0x000fe4000000161d */
[----:B------:R-:W-:Y:S02]  /*a440*/  SHF.R.U32 R34, R34, 0x1c, R30 ;  /* 0x0000001c22227819 */ /* 0x000fe4000000161e */
[--C-:B------:R-:W-:Y:S01]  /*a450*/  SHF.R.U32 R35, R35, 0x1c, R31.reuse ;  /* 0x0000001c23237819 */ /* 0x100fe2000000161f */
[----:B------:R2:W3:Y:S01]  /*a460*/  I2F.F16 R113, R26 ;  /* 0x0000001a00717306 */ /* 0x0004e20000200c00 */
[----:B0-----:R-:W-:-:S02]  /*a470*/  SHF.R.U32.HI R24, RZ, 0x2, R31 ;  /* 0x00000002ff187819 */ /* 0x001fc4000001161f */
[----:B-1----:R-:W-:Y:S02]  /*a480*/  SHF.R.U32.HI R25, RZ, 0x8, R31 ;  /* 0x00000008ff197819 */ /* 0x002fe4000001161f */
[----:B------:R-:W-:Y:S02]  /*a490*/  SHF.R.U32.HI R28, RZ, 0x14, R28 ;  /* 0x00000014ff1c7819 */ /* 0x000fe4000001161c */
[----:B------:R-:W-:Y:S02]  /*a4a0*/  SHF.R.U32.HI R29, RZ, 0x14, R29 ;  /* 0x00000014ff1d7819 */ /* 0x000fe4000001161d */
[--C-:B--2---:R-:W-:Y:S02]  /*a4b0*/  SHF.R.U32.HI R26, RZ, 0xe, R31.reuse ;  /* 0x0000000eff1a7819 */ /* 0x104fe4000001161f */
        /* <DEDUP_REMOVED lines=34> */
[----:B------:R-:W0:Y:S01]  /*a6e0*/  I2F.F16 R57, R57 ;  /* 0x0000003900397306 */ /* 0x000e220000200c00 */
[----:B------:R-:W-:-:S04]  /*a6f0*/  LOP3.LUT R24, R24, 0x3f, RZ, 0xc0, !PT ;  /* 0x0000003f18187812 */ /* 0x000fc800078ec0ff */
[----:B------:R-:W-:-:S03]  /*a700*/  IADD3 R24, R24, -0x20, RZ ;  /* 0xffffffe018187810 */ /* 0x000fc60007ffe0ff */
[----:B------:R-:W1:Y:S01]  /*a710*/  I2F.F16 R55, R55 ;  /* 0x0000003700377306 */ /* 0x000e620000200c00 */
[----:B------:R-:W-:-:S07]  /*a720*/  @!P0 PRMT R87, R63, 0x7610, R87 ;  /* 0x000076103f578816 */ /* 0x000fce0000000057 */
[----:B------:R-:W2:Y:S08]  /*a730*/  I2F.F16 R53, R53 ;  /* 0x0000003500357306 */ /* 0x000eb00000200c00 */
        /* <DEDUP_REMOVED lines=26> */
[----:B------:R-:W-:-:S02]  /*a8e0*/  @!P0 PRMT R88, R62, 0x7610, R88 ;  /* 0x000076103e588816 */ /* 0x000fc40000000058 */
[----:B------:R-:W-:-:S05]  /*a8f0*/  @!P0 PRMT R87, R87, 0x7610, R63 ;  /* 0x0000761057578816 */ /* 0x000fca000000003f */
[----:B------:R0:W1:Y:S01]  /*a900*/  I2F.F16 R96, R24 ;  /* 0x0000001800607306 */ /* 0x0000620000200c00 */
[----:B------:R-:W-:Y:S02]  /*a910*/  ISETP.NE.AND P2, PT, R95, RZ, PT ;  /* 0x000000ff5f00720c */ /* 0x000fe40003f45270 */
[----:B------:R-:W-:Y:S02]  /*a920*/  ISETP.NE.AND P3, PT, R93, RZ, PT ;  /* 0x000000ff5d00720c */ /* 0x000fe40003f65270 */
[----:B------:R-:W-:Y:S02]  /*a930*/  ISETP.NE.AND P4, PT, R91, RZ, PT ;  /* 0x000000ff5b00720c */ /* 0x000fe40003f85270 */
[----:B0-----:R-:W-:Y:S02]  /*a940*/  LOP3.LUT R24, R20, 0x3f, RZ, 0xc0, !PT ;  /* 0x0000003f14187812 */ /* 0x001fe400078ec0ff */
[----:B------:R-:W-:Y:S02]  /*a950*/  @!P0 PRMT R88, R88, 0x7610, R62 ;  /* 0x0000761058588816 */ /* 0x000fe4000000003e */
[----:B------:R-:W-:Y:S01]  /*a960*/  IADD3 R63, R24, -0x20, RZ ;  /* 0xffffffe0183f7810 */ /* 0x000fe20007ffe0ff */
[----:B------:R-:W-:Y:S05]  /*a970*/  @!P1 BRA `(.L_x_1923) ;  /* 0x000004a000009947 */ /* 0x000fea0003800000 */
[----:B--234-:R-:W0:Y:S01]  /*a980*/  LDS.128 R24, [UR4] ;  /* 0x00000004ff187984 */ /* 0x01ce220008000c00 */
[----:B------:R-:W-:-:S02]  /*a990*/  PRMT R35, R57, 0x5410, R50 ;  /* 0x0000541039237816 */ /* 0x000fc40000000032 */
[----:B-1----:R-:W-:Y:S01]  /*a9a0*/  PRMT R117, R55, 0x5410, R46 ;  /* 0x0000541037757816 */ /* 0x002fe2000000002e */
[----:B------:R-:W1:Y:S01]  /*a9b0*/  LDS.128 R28, [UR4+0x10] ;  /* 0x00001004ff1c7984 */ /* 0x000e620008000c00 */
[----:B------:R-:W-:Y:S02]  /*a9c0*/  PRMT R33, R82, 0x5410, R71 ;  /* 0x0000541052217816 */ /* 0x000fe40000000047 */
[----:B------:R-:W-:Y:S01]  /*a9d0*/  PRMT R62, R73, 0x5410, R76 ;  /* 0x00005410493e7816 */ /* 0x000fe2000000004c */
[----:B0-----:R-:W-:Y:S01]  /*a9e0*/  HFMA2 R34, R35, R24, RZ.H0_H0 ;  /* 0x0000001823227231 */ /* 0x001fe200000400ff */
[-C--:B------:R-:W-:Y:S01]  /*a9f0*/  HFMA2.MMA R35, R117, R24.reuse, RZ ;  /* 0x0000001875237235 */ /* 0x080fe200000000ff */
[----:B------:R-:W-:Y:S01]  /*aa00*/  PRMT R117, R53, 0x5410, R42 ;  /* 0x0000541035757816 */ /* 0x000fe2000000002a */
[----:B------:R-:W-:-:S04]  /*aa10*/  HFMA2.MMA R33, R33, R24, RZ ;  /* 0x0000001821217235 */ /* 0x000fc800000000ff */
[----:B------:R-:W-:Y:S01]  /*aa20*/  HFMA2 R24, R117, R24, RZ.H0_H0 ;  /* 0x0000001875187231 */ /* 0x000fe200000400ff */
[----:B------:R-:W-:Y:S01]  /*aa30*/  PRMT R117, R49, 0x5410, R48 ;  /* 0x0000541031757816 */ /* 0x000fe20000000030 */
[----:B------:R-:W-:Y:S01]  /*aa40*/  HFMA2.MMA R33, R62, R25, R33 ;  /* 0x000000193e217235 */ /* 0x000fe20000000021 */
[----:B------:R-:W-:-:S03]  /*aa50*/  PRMT R62, R45, 0x5410, R44 ;  /* 0x000054102d3e7816 */ /* 0x000fc6000000002c */
[-C--:B------:R-:W-:Y:S01]  /*aa60*/  HFMA2 R34, R117, R25.reuse, R34 ;  /* 0x0000001975227231 */ /* 0x080fe20000000022 */
[----:B------:R-:W-:Y:S02]  /*aa70*/  PRMT R117, R40, 0x5410, R39 ;  /* 0x0000541028757816 */ /* 0x000fe40000000027 */
[----:B------:R-:W-:Y:S01]  /*aa80*/  HFMA2.MMA R35, R62, R25, R35 ;  /* 0x000000193e237235 */ /* 0x000fe20000000023 */
        /* <DEDUP_REMOVED lines=17> */
[----:B------:R-:W-:Y:S01]  /*aba0*/  HFMA2 R24, R25, R27, R24 ;  /* 0x0000001b19187231 */ /* 0x000fe20000000018 */
[----:B------:R-:W-:-:S04]  /*abb0*/  PRMT R25, R61, 0x5410, R74 ;  /* 0x000054103d197816 */ /* 0x000fc8000000004a */
[----:B-1----:R-:W-:Y:S01]  /*abc0*/  HFMA2.MMA R33, R26, R28, R33 ;  /* 0x0000001c1a217235 */ /* 0x002fe20000000021 */
        /* <DEDUP_REMOVED lines=26> */
[----:B------:R-:W-:-:S03]  /*ad70*/  PRMT R25, R111, 0x5410, R60 ;  /* 0x000054106f197816 */ /* 0x000fc6000000003c */
[----:B------:R-:W-:Y:S01]  /*ad80*/  HADD2 R34, R34.H0_H0, R34.H1_H1 ;  /* 0x3000002222227230 */ /* 0x000fe20000000800 */
[----:B------:R-:W-:Y:S01]  /*ad90*/  HFMA2.MMA R35, R26, R31, R35 ;  /* 0x0000001f1a237235 */ /* 0x000fe20000000023 */
[----:B------:R-:W-:Y:S02]  /*ada0*/  HFMA2 R24, R25, R31, R24 ;  /* 0x0000001f19187231 */ /* 0x000fe40000000018 */
[----:B------:R-:W-:Y:S02]  /*adb0*/  HADD2 R33, R33.H0_H0, R33.H1_H1 ;  /* 0x3000002121217230 */ /* 0x000fe40000000800 */
[----:B------:R-:W-:-:S03]  /*adc0*/  HADD2 R24, R24.H0_H0, R24.H1_H1 ;  /* 0x3000001818187230 */ /* 0x000fc60000000800 */
[----:B------:R-:W-:Y:S02]  /*add0*/  PRMT R33, R33, 0x5410, R34 ;  /* 0x0000541021217816 */ /* 0x000fe40000000022 */
[----:B------:R-:W-:-:S04]  /*ade0*/  HADD2 R35, R35.H0_H0, R35.H1_H1 ;  /* 0x3000002323237230 */ /* 0x000fc80000000800 */
[----:B------:R-:W-:Y:S01]  /*adf0*/  HFMA2.MMA R10, R33, R88, R10 ;  /* 0x00000058210a7235 */ /* 0x000fe2000000000a */
[----:B------:R-:W-:-:S05]  /*ae00*/  PRMT R35, R35, 0x5410, R24 ;  /* 0x0000541023237816 */ /* 0x000fca0000000018 */
[----:B------:R-:W-:Y:S02]  /*ae10*/  HFMA2 R9, R35, R87, R9 ;  /* 0x0000005723097231 */ /* 0x000fe40000000009 */
.L_x_1923:
[----:B--234-:R-:W-:Y:S05]  /*ae20*/  @!P2 BRA `(.L_x_1924) ;  /* 0x000004a00000a947 */ /* 0x01cfea0003800000 */
[----:B------:R-:W0:Y:S01]  /*ae30*/  LDS.128 R24, [UR4+0x80] ;  /* 0x00008004ff187984 */ /* 0x000e220008000c00 */
[----:B------:R-:W-:Y:S02]  /*ae40*/  PRMT R35, R57, 0x5410, R50 ;  /* 0x0000541039237816 */ /* 0x000fe40000000032 */
        /* <DEDUP_REMOVED lines=72> */
.L_x_1924:
[----:B------:R-:W-:Y:S05]  /*b2d0*/  @!P3 BRA `(.L_x_1925) ;  /* 0x000004a00000b947 */ /* 0x000fea0003800000 */
        /* <DEDUP_REMOVED lines=74> */
.L_x_1925:
        /* <DEDUP_REMOVED lines=75> */
.L_x_1926:
[----:B------:R-:W-:Y:S01]  /*bc30*/  LOP3.LUT R24, R21, 0x3f, RZ, 0xc0, !PT ;  /* 0x0000003f15187812 */ /* 0x000fe200078ec0ff */
[----:B-----5:R-:W-:Y:S01]  /*bc40*/  @!P0 IMAD.IADD R89, R41, 0x1, R92 ;  /* 0x0000000129598824 */ /* 0x020fe200078e025c */
[----:B------:R-:W-:Y:S01]  /*bc50*/  LOP3.LUT R25, R23, 0x3f, RZ, 0xc0, !PT ;  /* 0x0000003f17197812 */ /* 0x000fe200078ec0ff */
[----:B------:R-:W0:Y:S01]  /*bc60*/  I2F.F16 R63, R63 ;  /* 0x0000003f003f7306 */ /* 0x000e220000200c00 */
[----:B------:R-:W-:Y:S02]  /*bc70*/  IADD3 R28, R24, -0x20, RZ ;  /* 0xffffffe0181c7810 */ /* 0x000fe40007ffe0ff */
[----:B------:R-:W-:Y:S02]  /*bc80*/  LOP3.LUT R24, R22, 0x3f, RZ, 0xc0, !PT ;  /* 0x0000003f16187812 */ /* 0x000fe400078ec0ff */
[----:B------:R-:W-:Y:S02]  /*bc90*/  IADD3 R30, R25, -0x20, RZ ;  /* 0xffffffe0191e7810 */ /* 0x000fe40007ffe0ff */
[----:B------:R-:W-:Y:S01]  /*bca0*/  IADD3 R29, R24, -0x20, RZ ;  /* 0xffffffe0181d7810 */ /* 0x000fe20007ffe0ff */
[----:B------:R-:W2:Y:S01]  /*bcb0*/  I2F.F16 R28, R28 ;  /* 0x0000001c001c7306 */ /* 0x000ea20000200c00 */
[----:B------:R-:W-:-:S02]  /*bcc0*/  SHF.R.U32.HI R24, RZ, 0x6, R20 ;  /* 0x00000006ff187819 */ /* 0x000fc40000011614 */
[--C-:B------:R-:W-:Y:S02]  /*bcd0*/  SHF.R.U32.HI R25, RZ, 0xc, R20.reuse ;  /* 0x0000000cff197819 */ /* 0x100fe40000011614 */
[----:B------:R-:W-:Y:S02]  /*bce0*/  LOP3.LUT R24, R24, 0x3f, RZ, 0xc0, !PT ;  /* 0x0000003f18187812 */ /* 0x000fe400078ec0ff */
[----:B------:R-:W-:Y:S01]  /*bcf0*/  SHF.R.U32.HI R26, RZ, 0x12, R20 ;  /* 0x00000012ff1a7819 */ /* 0x000fe20000011614 */
[----:B------:R-:W3:Y:S01]  /*bd00*/  I2F.F16 R29, R29 ;  /* 0x0000001d001d7306 */ /* 0x000ee20000200c00 */
[----:B------:R-:W-:Y:S02]  /*bd10*/  IADD3 R24, R24, -0x20, RZ ;  /* 0xffffffe018187810 */ /* 0x000fe40007ffe0ff */
[----:B------:R-:W-:Y:S02]  /*bd20*/  LOP3.LUT R25, R25, 0x3f, RZ, 0xc0, !PT ;  /* 0x0000003f19197812 */ /* 0x000fe400078ec0ff */
[----:B------:R-:W-:-:S02]  /*bd30*/  LOP3.LUT R26, R26, 0x3f, RZ, 0xc0, !PT ;  /* 0x0000003f1a1a7812 */ /* 0x000fc400078ec0ff */
[----:B------:R-:W-:Y:S01]  /*bd40*/  SHF.R.U32.HI R27, RZ, 0x18, R20 ;  /* 0x00000018ff1b7819 */ /* 0x000fe20000011614 */
[----:B------:R4:W1:Y:S01]  /*bd50*/  I2F.F16 R62, R24 ;  /* 0x00000018003e7306 */ /* 0x0008620000200c00 */
[----:B------:R-:W-:Y:S02]  /*bd60*/  IADD3 R25, R25, -0x20, RZ ;  /* 0xffffffe019197810 */ /* 0x000fe40007ffe0ff */
[----:B------:R-:W-:Y:S02]  /*bd70*/  IADD3 R26, R26, -0x20, RZ ;  /* 0xffffffe01a1a7810 */ /* 0x000fe40007ffe0ff */
[----:B------:R-:W-:Y:S02]  /*bd80*/  LOP3.LUT R27, R27, 0x3f, RZ, 0xc0, !PT ;  /* 0x0000003f1b1b7812 */ /* 0x000fe400078ec0ff */
[----:B------:R-:W-:Y:S01]  /*bd90*/  PRMT R117, R82, 0x5410, R71 ;  /* 0x0000541052757816 */ /* 0x000fe20000000047 */
[----:B------:R-:W0:Y:S01]  /*bda0*/  I2F.F16 R34, R25 ;  /* 0x0000001900227306 */ /* 0x000e220000200c00 */
[----:B----4-:R-:W-:-:S02]  /*bdb0*/  SHF.R.U32.HI R24, RZ, 0xc, R21 ;  /* 0x0000000cff187819 */ /* 0x010fc40000011615 */
[----:B------:R-:W-:Y:S02]  /*bdc0*/  IADD3 R33, R27, -0x20, RZ ;  /* 0xffffffe01b217810 */ /* 0x000fe40007ffe0ff */
[----:B------:R-:W-:Y:S02]  /*bdd0*/  LOP3.LUT R24, R24, 0x3f, RZ, 0xc0, !PT ;  /* 0x0000003f18187812 */ /* 0x000fe400078ec0ff */
[----:B------:R-:W-:Y:S01]  /*bde0*/  PRMT R82, R73, 0x5410, R76 ;  /* 0x0000541049527816 */ /* 0x000fe2000000004c */
[----:B------:R4:W0:Y:S01]  /*bdf0*/  I2F.F16 R31, R26 ;  /* 0x0000001a001f7306 */ /* 0x0008220000200c00 */
[----:B------:R-:W-:Y:S02]  /*be00*/  IADD3 R71, R24, -0x20, RZ ;  /* 0xffffffe018477810 */ /* 0x000fe40007ffe0ff */
[--C-:B------:R-:W-:Y:S02]  /*be10*/  SHF.R.U32.HI R73, RZ, 0x18, R21.reuse ;  /* 0x00000018ff497819 */ /* 0x100fe40000011615 */
[----:B------:R-:W-:-:S02]  /*be20*/  SHF.R.U32.HI R110, RZ, 0x12, R21 ;  /* 0x00000012ff6e7819 */ /* 0x000fc40000011615 */
[----:B------:R-:W-:Y:S01]  /*be30*/  LOP3.LUT R73, R73, 0x3f, RZ, 0xc0, !PT ;  /* 0x0000003f49497812 */ /* 0x000fe200078ec0ff */
[----:B------:R-:W0:Y:S01]  /*be40*/  I2F.F16 R30, R30 ;  /* 0x0000001e001e7306 */ /* 0x000e220000200c00 */
[----:B----4-:R-:W4:Y:S01]  /*be50*/  LDS.128 R24, [UR4+0x200] ;  /* 0x00020004ff187984 */ /* 0x010f220008000c00 */
[----:B------:R-:W-:Y:S02]  /*be60*/  PRMT R76, R49, 0x5410, R48 ;  /* 0x00005410314c7816 */ /* 0x000fe40000000030 */
[----:B------:R-:W-:Y:S02]  /*be70*/  LOP3.LUT R110, R110, 0x3f, RZ, 0xc0, !PT ;  /* 0x0000003f6e6e7812 */ /* 0x000fe400078ec0ff */
[----:B------:R-:W-:Y:S02]  /*be80*/  IADD3 R48, R73, -0x20, RZ ;  /* 0xffffffe049307810 */ /* 0x000fe40007ffe0ff */
[----:B------:R-:W-:Y:S01]  /*be90*/  SHF.R.U32.HI R73, RZ, 0xc, R22 ;  /* 0x0000000cff497819 */ /* 0x000fe20000011616 */
[----:B------:R-:W0:Y:S01]  /*bea0*/  I2F.F16 R33, R33 ;  /* 0x0000002100217306 */ /* 0x000e220000200c00 */
[----:B------:R-:W-:-:S02]  /*beb0*/  PRMT R57, R57, 0x5410, R50 ;  /* 0x0000541039397816 */ /* 0x000fc40000000032 */
[----:B------:R-:W-:Y:S02]  /*bec0*/  IADD3 R50, R110, -0x20, RZ ;  /* 0xffffffe06e327810 */ /* 0x000fe40007ffe0ff */
[----:B-1----:R-:W-:Y:S02]  /*bed0*/  PRMT R55, R55, 0x5410, R46 ;  /* 0x0000541037377816 */ /* 0x002fe4000000002e */
[----:B------:R-:W-:Y:S01]  /*bee0*/  LOP3.LUT R73, R73, 0x3f, RZ, 0xc0, !PT ;  /* 0x0000003f49497812 */ /* 0x000fe200078ec0ff */
[----:B------:R-:W1:Y:S01]  /*bef0*/  I2F.F16 R71, R71 ;  /* 0x0000004700477306 */ /* 0x000e620000200c00 */
[----:B------:R-:W-:Y:S02]  /*bf00*/  PRMT R110, R45, 0x5410, R44 ;  /* 0x000054102d6e7816 */ /* 0x000fe4000000002c */
[----:B------:R-:W-:Y:S02]  /*bf10*/  PRMT R53, R53, 0x5410, R42 ;  /* 0x0000541035357816 */ /* 0x000fe4000000002a */
[----:B------:R-:W-:-:S02]  /*bf20*/  SHF.R.U32 R20, R20, 0x1e, R16 ;  /* 0x0000001e14147819 */ /* 0x000fc40000001610 */
[--C-:B------:R-:W-:Y:S01]  /*bf30*/  SHF.R.U32.HI R45, RZ, 0x12, R22.reuse ;  /* 0x00000012ff2d7819 */ /* 0x100fe20000011616 */
[----:B------:R-:W0:Y:S01]  /*bf40*/  I2F.F16 R50, R50 ;  /* 0x0000003200327306 */ /* 0x000e220000200c00 */
[----:B------:R-:W-:Y:S02]  /*bf50*/  SHF.R.U32.HI R49, RZ, 0x6, R22 ;  /* 0x00000006ff317819 */ /* 0x000fe40000011616 */
[----:B------:R-:W-:Y:S02]  /*bf60*/  IADD3 R44, R73, -0x20, RZ ;  /* 0xffffffe0492c7810 */ /* 0x000fe40007ffe0ff */
[----:B------:R-:W-:Y:S02]  /*bf70*/  LOP3.LUT R20, R20, 0x3f, RZ, 0xc0, !PT ;  /* 0x0000003f14147812 */ /* 0x000fe400078ec0ff */
[----:B------:R-:W-:Y:S01]  /*bf80*/  LOP3.LUT R45, R45, 0x3f, RZ, 0xc0, !PT ;  /* 0x0000003f2d2d7812 */ /* 0x000fe200078ec0ff */
[----:B------:R-:W0:Y:S01]  /*bf90*/  I2F.F16 R42, R44 ;  /* 0x0000002c002a7306 */ /* 0x000e220000200c00 */
[----:B------:R-:W-:-:S02]  /*bfa0*/  LOP3.LUT R49, R49, 0x3f, RZ, 0xc0, !PT ;  /* 0x0000003f31317812 */ /* 0x000fc400078ec0ff */
[----:B------:R-:W-:Y:S02]  /*bfb0*/  IADD3 R20, R20, -0x20, RZ ;  /* 0xffffffe014147810 */ /* 0x000fe40007ffe0ff */
[----:B------:R-:W-:Y:S02]  /*bfc0*/  IADD3 R45, R45, -0x20, RZ ;  /* 0xffffffe02d2d7810 */ /* 0x000fe40007ffe0ff */
[----:B------:R-:W-:Y:S01]  /*bfd0*/  IADD3 R46, R49, -0x20, RZ ;  /* 0xffffffe0312e7810 */ /* 0x000fe20007ffe0ff */
[-C--:B----4-:R-:W-:Y:S01]  /*bfe0*/  HFMA2.MMA R117, R117, R24.reuse, RZ ;  /* 0x0000001875757235 */ /* 0x090fe200000000ff */
[-C--:B------:R-:W-:Y:S01]  /*bff0*/  HFMA2 R73, R57, R24.reuse, RZ.H0_H0 ;  /* 0x0000001839497231 */ /* 0x080fe200000400ff */
[----:B------:R-:W-:Y:S01]  /*c000*/  HFMA2.MMA R55, R55, R24, RZ ;  /* 0x0000001837377235 */ /* 0x000fe200000000ff */
[----:B------:R-:W-:Y:S01]  /*c010*/  HFMA2 R53, R53, R24, RZ.H0_H0 ;  /* 0x0000001835357231 */ /* 0x000fe200000400ff */
[----:B------:R-:W-:Y:S01]  /*c020*/  SHF.R.U32.HI R24, RZ, 0xc, R23 ;  /* 0x0000000cff187819 */ /* 0x000fe20000011617 */
[----:B------:R-:W-:Y:S01]  /*c030*/  HFMA2 R73, R76, R25, R73 ;  /* 0x000000194c497231 */ /* 0x000fe20000000049 */
[----:B------:R-:W-:Y:S01]  /*c040*/  SHF.R.U32.HI R49, RZ, 0x18, R22 ;  /* 0x00000018ff317819 */ /* 0x000fe20000011616 */
[-C--:B------:R-:W-:Y:S01]  /*c050*/  HFMA2.MMA R82, R82, R25.reuse, R117 ;  /* 0x0000001952527235 */ /* 0x080fe20000000075 */
[----:B------:R-:W-:Y:S01]  /*c060*/  LOP3.LUT R24, R24, 0x3f, RZ, 0xc0, !PT ;  /* 0x0000003f18187812 */ /* 0x000fe200078ec0ff */
[----:B------:R-:W-:Y:S01]  /*c070*/  HFMA2.MMA R76, R110, R25, R55 ;  /* 0x000000196e4c7235 */ /* 0x000fe20000000037 */
[----:B------:R-:W-:Y:S01]  /*c080*/  PRMT R119, R51, 0x5410, R58 ;  /* 0x0000541033777816 */ /* 0x000fe2000000003a */
[----:B------:R-:W4:Y:S01]  /*c090*/  I2F.F16 R48, R48 ;  /* 0x0000003000307306 */ /* 0x000f220000200c00 */
[----:B------:R-:W-:-:S02]  /*c0a0*/  PRMT R112, R40, 0x5410, R39 ;  /* 0x0000541028707816 */ /* 0x000fc40000000027 */
[----:B------:R-:W-:Y:S02]  /*c0b0*/  LOP3.LUT R49, R49, 0x3f, RZ, 0xc0, !PT ;  /* 0x0000003f31317812 */ /* 0x000fe400078ec0ff */
[----:B------:R-:W-:Y:S01]  /*c0c0*/  SHF.R.U32.HI R35, RZ, 0x6, R21 ;  /* 0x00000006ff237819 */ /* 0x000fe20000011615 */
[----:B------:R-:W-:Y:S01]  /*c0d0*/  HFMA2 R110, R112, R25, R53 ;  /* 0x00000019706e7231 */ /* 0x000fe20000000035 */
[----:B------:R-:W-:Y:S01]  /*c0e0*/  SHF.R.U32 R21, R21, 0x1e, R17 ;  /* 0x0000001e15157819 */ /* 0x000fe20000001611 */
[----:B------:R0:W1:Y:S01]  /*c0f0*/  I2F.F16 R58, R20 ;  /* 0x00000014003a7306 */ /* 0x0000620000200c00 */
[----:B------:R-:W-:Y:S01]  /*c100*/  IADD3 R40, R49, -0x20, RZ ;  /* 0xffffffe031287810 */ /* 0x000fe20007ffe0ff */
[----:B------:R-:W-:Y:S01]  /*c110*/  HFMA2.MMA R82, R119, R26, R82 ;  /* 0x0000001a77527235 */ /* 0x000fe20000000052 */
[--C-:B------:R-:W-:Y:S02]  /*c120*/  SHF.R.U32.HI R49, RZ, 0x6, R23.reuse ;  /* 0x00000006ff317819 */ /* 0x100fe40000011617 */
[----:B------:R-:W-:-:S02]  /*c130*/  SHF.R.U32.HI R116, RZ, 0x18, R23 ;  /* 0x00000018ff747819 */ /* 0x000fc40000011617 */
[----:B------:R-:W-:Y:S01]  /*c140*/  PRMT R112, R59, 0x5410, R56 ;  /* 0x000054103b707816 */ /* 0x000fe20000000038 */
[----:B------:R1:W2:Y:S01]  /*c150*/  I2F.F16 R39, R45 ;  /* 0x0000002d00277306 */ /* 0x0002a20000200c00 */
[----:B0-----:R-:W-:Y:S02]  /*c160*/  PRMT R20, R47, 0x5410, R66 ;  /* 0x000054102f147816 */ /* 0x001fe40000000042 */
[----:B------:R-:W-:Y:S02]  /*c170*/  SHF.R.U32.HI R47, RZ, 0x16, R16 ;  /* 0x00000016ff2f7819 */ /* 0x000fe40000011610 */
[----:B------:R-:W-:Y:S01]  /*c180*/  LOP3.LUT R21, R21, 0x3f, RZ, 0xc0, !PT ;  /* 0x0000003f15157812 */ /* 0x000fe200078ec0ff */
[----:B------:R-:W-:Y:S01]  /*c190*/  HFMA2.MMA R112, R112, R27, R82 ;  /* 0x0000001b70707235 */ /* 0x000fe20000000052 */
[----:B------:R-:W-:Y:S01]  /*c1a0*/  LOP3.LUT R47, R47, 0x3f, RZ, 0xc0, !PT ;  /* 0x0000003f2f2f7812 */ /* 0x000fe200078ec0ff */
[----:B------:R-:W0:Y:S01]  /*c1b0*/  I2F.F16 R44, R40 ;  /* 0x00000028002c7306 */ /* 0x000e220000200c00 */
[----:B-1----:R-:W-:-:S02]  /*c1c0*/  IADD3 R45, R24, -0x20, RZ ;  /* 0xffffffe0182d7810 */ /* 0x002fc40007ffe0ff */
[----:B------:R-:W-:Y:S02]  /*c1d0*/  SHF.R.U32.HI R24, RZ, 0x12, R23 ;  /* 0x00000012ff187819 */ /* 0x000fe40000011617 */
[----:B------:R-:W-:Y:S02]  /*c1e0*/  SHF.R.U32 R23, R23, 0x1e, R19 ;  /* 0x0000001e17177819 */ /* 0x000fe40000001613 */
[----:B------:R-:W-:Y:S01]  /*c1f0*/  LOP3.LUT R24, R24, 0x3f, RZ, 0xc0, !PT ;  /* 0x0000003f18187812 */ /* 0x000fe200078ec0ff */
[----:B------:R-:W1:Y:S01]  /*c200*/  I2F.F16 R46, R46 ;  /* 0x0000002e002e7306 */ /* 0x000e620000200c00 */
[----:B------:R-:W-:Y:S02]  /*c210*/  IADD3 R59, R47, -0x20, RZ ;  /* 0xffffffe02f3b7810 */ /* 0x000fe40007ffe0ff */
[----:B------:R-:W-:Y:S02]  /*c220*/  IADD3 R57, R24, -0x20, RZ ;  /* 0xffffffe018397810 */ /* 0x000fe40007ffe0ff */
[----:B------:R-:W-:-:S02]  /*c230*/  SHF.R.U32.HI R47, RZ, 0x4, R17 ;  /* 0x00000004ff2f7819 */ /* 0x000fc40000011611 */
[----:B------:R-:W-:Y:S01]  /*c240*/  IADD3 R21, R21, -0x20, RZ ;  /* 0xffffffe015157810 */ /* 0x000fe20007ffe0ff */
[----:B------:R0:W1:Y:S01]  /*c250*/  I2F.F16 R40, R57 ;  /* 0x0000003900287306 */ /* 0x0000620000200c00 */
[----:B------:R-:W-:Y:S02]  /*c260*/  LOP3.LUT R23, R23, 0x3f, RZ, 0xc0, !PT ;  /* 0x0000003f17177812 */ /* 0x000fe400078ec0ff */
[----:B------:R-:W-:Y:S02]  /*c270*/  PRMT R118, R70, 0x5410, R69 ;  /* 0x0000541046767816 */ /* 0x000fe40000000045 */
[----:B------:R-:W-:Y:S02]  /*c280*/  SHF.R.U32.HI R69, RZ, 0x4, R19 ;  /* 0x00000004ff457819 */ /* 0x000fe40000011613 */
[----:B------:R-:W-:Y:S01]  /*c290*/  IADD3 R23, R23, -0x20, RZ ;  /* 0xffffffe017177810 */ /* 0x000fe20007ffe0ff */
[----:B------:R-:W1:Y:S01]  /*c2a0*/  I2F.F16 R45, R45 ;  /* 0x0000002d002d7306 */ /* 0x000e620000200c00 */
[----:B0-----:R-:W-:-:S02]  /*c2b0*/  LOP3.LUT R57, R47, 0x3f, RZ, 0xc0, !PT ;  /* 0x0000003f2f397812 */ /* 0x001fc400078ec0ff */
[----:B------:R-:W-:Y:S02]  /*c2c0*/  PRMT R117, R54, 0x5410, R67 ;  /* 0x0000541036757816 */ /* 0x000fe40000000043 */
[--C-:B------:R-:W-:Y:S02]  /*c2d0*/  SHF.R.U32.HI R51, RZ, 0x4, R16.reuse ;  /* 0x00000004ff337819 */ /* 0x100fe40000011610 */
[--C-:B------:R-:W-:Y:S01]  /*c2e0*/  SHF.R.U32.HI R56, RZ, 0xa, R16.reuse ;  /* 0x0000000aff387819 */ /* 0x100fe20000011610 */
[----:B------:R0:W1:Y:S01]  /*c2f0*/  I2F.F16 R47, R21 ;  /* 0x00000015002f7306 */ /* 0x0000620000200c00 */
[----:B------:R-:W-:Y:S02]  /*c300*/  SHF.R.U32.HI R54, RZ, 0x10, R16 ;  /* 0x00000010ff367819 */ /* 0x000fe40000011610 */
[----:B------:R-:W-:Y:S02]  /*c310*/  LOP3.LUT R70, R69, 0x3f, RZ, 0xc0, !PT ;  /* 0x0000003f45467812 */ /* 0x000fe400078ec0ff */
[----:B------:R-:W-:-:S02]  /*c320*/  SHF.R.U32 R16, R16, 0x1c, R12 ;  /* 0x0000001c10107819 */ /* 0x000fc4000000160c */
[----:B------:R-:W-:Y:S01]  /*c330*/  PRMT R121, R61, 0x5410, R74 ;  /* 0x000054103d797816 */ /* 0x000fe2000000004a */
[----:B------:R1:W2:Y:S01]  /*c340*/  I2F.F16 R69, R23 ;  /* 0x0000001700457306 */ /* 0x0002a20000200c00 */
[----:B0-----:R-:W-:Y:S02]  /*c350*/  PRMT R21, R43, 0x5410, R72 ;  /* 0x000054102b157816 */ /* 0x001fe40000000048 */
[--C-:B------:R-:W-:Y:S02]  /*c360*/  SHF.R.U32.HI R72, RZ, 0xa, R19.reuse ;  /* 0x0000000aff487819 */ /* 0x100fe40000011613 */
[----:B------:R-:W-:Y:S02]  /*c370*/  LOP3.LUT R16, R16, 0x3f, RZ, 0xc0, !PT ;  /* 0x0000003f10107812 */ /* 0x000fe400078ec0ff */
[----:B------:R-:W-:Y:S01]  /*c380*/  LOP3.LUT R72, R72, 0x3f, RZ, 0xc0, !PT ;  /* 0x0000003f48487812 */ /* 0x000fe200078ec0ff */
[----:B------:R-:W0:Y:S01]  /*c390*/  I2F.F16 R59, R59 ;  /* 0x0000003b003b7306 */ /* 0x000e220000200c00 */
[----:B-1----:R-:W-:-:S02]  /*c3a0*/  SHF.R.U32.HI R23, RZ, 0x16, R19 ;  /* 0x00000016ff177819 */ /* 0x002fc40000011613 */
[----:B------:R-:W-:Y:S02]  /*c3b0*/  SHF.R.U32.HI R61, RZ, 0xa, R17 ;  /* 0x0000000aff3d7819 */ /* 0x000fe40000011611 */
[----:B------:R-:W-:Y:S02]  /*c3c0*/  LOP3.LUT R23, R23, 0x3f, RZ, 0xc0, !PT ;  /* 0x0000003f17177812 */ /* 0x000fe400078ec0ff */
[----:B------:R-:W-:Y:S02]  /*c3d0*/  IADD3 R72, R72, -0x20, RZ ;  /* 0xffffffe048487810 */ /* 0x000fe40007ffe0ff */
[----:B------:R-:W-:Y:S02]  /*c3e0*/  PRMT R85, R32, 0x5410, R85 ;  /* 0x0000541020557816 */ /* 0x000fe40000000055 */
[----:B------:R-:W-:Y:S02]  /*c3f0*/  SHF.R.U32 R22, R22, 0x1e, R18 ;  /* 0x0000001e16167819 */ /* 0x000fe40000001612 */
[----:B------:R-:W-:-:S02]  /*c400*/  IADD3 R32, R70, -0x20, RZ ;  /* 0xffffffe046207810 */ /* 0x000fc40007ffe0ff */
[----:B------:R-:W-:Y:S02]  /*c410*/  IADD3 R16, R16, -0x20, RZ ;  /* 0xffffffe010107810 */ /* 0x000fe40007ffe0ff */
[----:B------:R-:W-:Y:S02]  /*c420*/  IADD3 R70, R23, -0x20, RZ ;  /* 0xffffffe017467810 */ /* 0x000fe40007ffe0ff */
[----:B------:R-:W-:Y:S01]  /*c430*/  LOP3.LUT R61, R61, 0x3f, RZ, 0xc0, !PT ;  /* 0x0000003f3d3d7812 */ /* 0x000fe200078ec0ff */
[----:B------:R-:W1:Y:S01]  /*c440*/  I2F.F16 R32, R32 ;  /* 0x0000002000207306 */ /* 0x000e620000200c00 */
[----:B------:R-:W-:Y:S02]  /*c450*/  PRMT R123, R68, 0x5410, R75 ;  /* 0x00005410447b7816 */ /* 0x000fe4000000004b */
[----:B------:R-:W-:Y:S02]  /*c460*/  SHF.R.U32.HI R23, RZ, 0x2, R12 ;  /* 0x00000002ff177819 */ /* 0x000fe4000001160c */
[----:B------:R-:W-:-:S02]  /*c470*/  LOP3.LUT R22, R22, 0x3f, RZ, 0xc0, !PT ;  /* 0x0000003f16167812 */ /* 0x000fc400078ec0ff */
[----:B------:R-:W-:Y:S01]  /*c480*/  LOP3.LUT R116, R116, 0x3f, RZ, 0xc0, !PT ;  /* 0x0000003f74747812 */ /* 0x000fe200078ec0ff */
[----:B------:R-:W0:Y:S01]  /*c490*/  I2F.F16 R75, R72 ;  /* 0x00000048004b7306 */ /* 0x000e220000200c00 */
[----:B------:R-:W-:Y:S02]  /*c4a0*/  LEA.HI R55, R12, 0xffffffe0, RZ, 0x6 ;  /* 0xffffffe00c377811 */ /* 0x000fe400078f30ff */
[----:B------:R-:W-:Y:S02]  /*c4b0*/  IADD3 R61, R61, -0x20, RZ ;  /* 0xffffffe03d3d7810 */ /* 0x000fe40007ffe0ff */
[----:B------:R-:W-:Y:S02]  /*c4c0*/  LOP3.LUT R23, R23, 0x3f, RZ, 0xc0, !PT ;  /* 0x0000003f17177812 */ /* 0x000fe400078ec0ff */
[----:B------:R-:W-:Y:S01]  /*c4d0*/  SHF.R.U32.HI R74, RZ, 0xe, R12 ;  /* 0x0000000eff4a7819 */ /* 0x000fe2000001160c */
[----:B------:R0:W1:Y:S01]  /*c4e0*/  I2F.F16 R72, R16 ;  /* 0x0000001000487306 */ /* 0x0000620000200c00 */
[----:B------:R-:W-:-:S02]  /*c4f0*/  IADD3 R22, R22, -0x20, RZ ;  /* 0xffffffe016167810 */ /* 0x000fc40007ffe0ff */
[----:B------:R-:W-:Y:S02]  /*c500*/  IADD3 R24, R116, -0x20, RZ ;  /* 0xffffffe074187810 */ /* 0x000fe40007ffe0ff */
[----:B------:R-:W-:Y:S02]  /*c510*/  PRMT R116, R65, 0x5410, R64 ;  /* 0x0000541041747816 */ /* 0x000fe40000000040 */
[----:B------:R-:W-:Y:S01]  /*c520*/  IADD3 R23, R23, -0x20, RZ ;  /* 0xffffffe017177810 */ /* 0x000fe20007ffe0ff */
[----:B------:R-:W1:Y:S01]  /*c530*/  I2F.F16 R64, R61 ;  /* 0x0000003d00407306 */ /* 0x000e620000200c00 */
[----:B0-----:R-:W-:Y:S02]  /*c540*/  PRMT R16, R109, 0x5410, R36 ;  /* 0x000054106d107816 */ /* 0x001fe40000000024 */
[--C-:B------:R-:W-:Y:S02]  /*c550*/  SHF.R.U32.HI R36, RZ, 0x8, R12.reuse ;  /* 0x00000008ff247819 */ /* 0x100fe4000001160c */
[----:B------:R-:W-:-:S02]  /*c560*/  SHF.R.U32.HI R12, RZ, 0x14, R12 ;  /* 0x00000014ff0c7819 */ /* 0x000fc4000001160c */
[----:B------:R-:W-:Y:S01]  /*c570*/  PRMT R120, R78, 0x5410, R79 ;  /* 0x000054104e787816 */ /* 0x000fe2000000004f */
[----:B------:R0:W1:Y:S01]  /*c580*/  I2F.F16 R61, R22 ;  /* 0x00000016003d7306 */ /* 0x0000620000200c00 */
[----:B------:R-:W-:Y:S02]  /*c590*/  LOP3.LUT R12, R12, 0x3f, RZ, 0xc0, !PT ;  /* 0x0000003f0c0c7812 */ /* 0x000fe400078ec0ff */
[----:B------:R-:W-:Y:S02]  /*c5a0*/  LOP3.LUT R78, R74, 0x3f, RZ, 0xc0, !PT ;  /* 0x0000003f4a4e7812 */ /* 0x000fe400078ec0ff */
[--C-:B------:R-:W-:Y:S02]  /*c5b0*/  SHF.R.U32.HI R43, RZ, 0x10, R17.reuse ;  /* 0x00000010ff2b7819 */ /* 0x100fe40000011611 */
[----:B------:R-:W-:Y:S01]  /*c5c0*/  SHF.R.U32.HI R65, RZ, 0x16, R17 ;  /* 0x00000016ff417819 */ /* 0x000fe20000011611 */
[----:B------:R-:W1:Y:S01]  /*c5d0*/  I2F.F16 R24, R24 ;  /* 0x0000001800187306 */ /* 0x000e620000200c00 */
[----:B0-----:R-:W-:-:S02]  /*c5e0*/  PRMT R22, R38, 0x5410, R77 ;  /* 0x0000541026167816 */ /* 0x001fc4000000004d */
[----:B------:R-:W-:Y:S02]  /*c5f0*/  SHF.R.U32 R17, R17, 0x1c, R13 ;  /* 0x0000001c11117819 */ /* 0x000fe4000000160d */
[----:B------:R-:W-:Y:S01]  /*c600*/  IADD3 R12, R12, -0x20, RZ ;  /* 0xffffffe00c0c7810 */ /* 0x000fe20007ffe0ff */
[----:B------:R-:W-:Y:S01]  /*c610*/  HFMA2 R110, R22, R26, R110 ;  /* 0x0000001a166e7231 */ /* 0x000fe2000000006e */
[----:B------:R-:W-:Y:S01]  /*c620*/  LOP3.LUT R36, R36, 0x3f, RZ, 0xc0, !PT ;  /* 0x0000003f24247812 */ /* 0x000fe200078ec0ff */
[----:B------:R0:W1:Y:S01]  /*c630*/  I2F.F16 R77, R23 ;  /* 0x00000017004d7306 */ /* 0x0000620000200c00 */
[----:B------:R-:W-:Y:S01]  /*c640*/  IADD3 R79, R78, -0x20, RZ ;  /* 0xffffffe04e4f7810 */ /* 0x000fe20007ffe0ff */
[----:B------:R-:W-:Y:S01]  /*c650*/  HFMA2 R110, R120, R27, R110 ;  /* 0x0000001b786e7231 */ /* 0x000fe2000000006e */
[----:B------:R-:W-:Y:S02]  /*c660*/  LOP3.LUT R17, R17, 0x3f, RZ, 0xc0, !PT ;  /* 0x0000003f11117812 */ /* 0x000fe400078ec0ff */
[----:B------:R-:W-:-:S02]  /*c670*/  IADD3 R36, R36, -0x20, RZ ;  /* 0xffffffe024247810 */ /* 0x000fc40007ffe0ff */
[----:B------:R-:W-:Y:S01]  /*c680*/  PRMT R108, R108, 0x5410, R11 ;  /* 0x000054106c6c7816 */ /* 0x000fe2000000000b */
[----:B------:R1:W2:Y:S01]  /*c690*/  I2F.F16 R78, R12 ;  /* 0x0000000c004e7306 */ /* 0x0002a20000200c00 */
[----:B0-----:R-:W-:Y:S02]  /*c6a0*/  SHF.R.U32.HI R23, RZ, 0x2, R13 ;  /* 0x00000002ff177819 */ /* 0x001fe4000001160d */
[----:B------:R-:W-:Y:S02]  /*c6b0*/  IADD3 R17, R17, -0x20, RZ ;  /* 0xffffffe011117810 */ /* 0x000fe40007ffe0ff */
[----:B------:R-:W-:Y:S02]  /*c6c0*/  LOP3.LUT R23, R23, 0x3f, RZ, 0xc0, !PT ;  /* 0x0000003f17177812 */ /* 0x000fe400078ec0ff */
[----:B------:R-:W-:Y:S01]  /*c6d0*/  PRMT R125, R80, 0x5410, R81 ;  /* 0x00005410507d7816 */ /* 0x000fe20000000051 */
[----:B------:R-:W0:Y:S01]  /*c6e0*/  I2F.F16 R74, R36 ;  /* 0x00000024004a7306 */ /* 0x000e220000200c00 */
[----:B-1----:R-:W-:-:S02]  /*c6f0*/  SHF.R.U32.HI R12, RZ, 0xe, R13 ;  /* 0x0000000eff0c7819 */ /* 0x002fc4000001160d */
[----:B------:R-:W-:Y:S02]  /*c700*/  IADD3 R11, R23, -0x20, RZ ;  /* 0xffffffe0170b7810 */ /* 0x000fe40007ffe0ff */
[----:B------:R-:W-:Y:S01]  /*c710*/  LOP3.LUT R23, R12, 0x3f, RZ, 0xc0, !PT ;  /* 0x0000003f0c177812 */ /* 0x000fe200078ec0ff */
[----:B------:R-:W-:Y:S01]  /*c720*/  HFMA2 R12, R20, R26, R73 ;  /* 0x0000001a140c7231 */ /* 0x000fe20000000049 */
[----:B------:R-:W-:Y:S01]  /*c730*/  LEA.HI R53, R13, 0xffffffe0, RZ, 0x6 ;  /* 0xffffffe00d357811 */ /* 0x000fe200078f30ff */
[----:B------:R1:W0:Y:S01]  /*c740*/  I2F.F16 R36, R17 ;  /* 0x0000001100247306 */ /* 0x0002220000200c00 */
[----:B------:R-:W-:Y:S01]  /*c750*/  SHF.R.U32.HI R80, RZ, 0x8, R13 ;  /* 0x00000008ff507819 */ /* 0x000fe2000001160d */
[----:B------:R-:W-:Y:S01]  /*c760*/  HFMA2 R12, R116, R27, R12 ;  /* 0x0000001b740c7231 */ /* 0x000fe2000000000c */
[----:B------:R-:W-:Y:S02]  /*c770*/  IADD3 R73, R23, -0x20, RZ ;  /* 0xffffffe017497810 */ /* 0x000fe40007ffe0ff */
[----:B------:R-:W-:-:S02]  /*c780*/  SHF.R.U32.HI R67, RZ, 0x4, R18 ;  /* 0x00000004ff437819 */ /* 0x000fc40000011612 */
[----:B------:R-:W-:Y:S01]  /*c790*/  LOP3.LUT R65, R65, 0x3f, RZ, 0xc0, !PT ;  /* 0x0000003f41417812 */ /* 0x000fe200078ec0ff */
[----:B------:R-:W0:Y:S01]  /*c7a0*/  I2F.F16 R55, R55 ;  /* 0x0000003700377306 */ /* 0x000e220000200c00 */
[----:B-1----:R-:W-:Y:S01]  /*c7b0*/  SHF.R.U32.HI R17, RZ, 0x14, R13 ;  /* 0x00000014ff117819 */ /* 0x002fe2000001160d */
[----:B------:R-:W-:Y:S01]  /*c7c0*/  HFMA2.MMA R13, R21, R26, R76 ;  /* 0x0000001a150d7235 */ /* 0x000fe2000000004c */
[----:B------:R-:W-:Y:S01]  /*c7d0*/  SHF.R.U32.HI R68, RZ, 0xa, R18 ;  /* 0x0000000aff447819 */ /* 0x000fe20000011612 */
[----:B------:R-:W1:Y:S01]  /*c7e0*/  LDS.128 R20, [UR4+0x210] ;  /* 0x00021004ff147984 */ /* 0x000e620008000c00 */
[----:B------:R-:W-:Y:S02]  /*c7f0*/  LOP3.LUT R67, R67, 0x3f, RZ, 0xc0, !PT ;  /* 0x0000003f43437812 */ /* 0x000fe400078ec0ff */
[----:B------:R-:W-:Y:S01]  /*c800*/  IADD3 R65, R65, -0x20, RZ ;  /* 0xffffffe041417810 */ /* 0x000fe20007ffe0ff */
[----:B------:R-:W-:Y:S01]  /*c810*/  HFMA2.MMA R13, R118, R27, R13 ;  /* 0x0000001b760d7235 */ /* 0x000fe2000000000d */
[----:B------:R-:W-:Y:S01]  /*c820*/  LOP3.LUT R68, R68, 0x3f, RZ, 0xc0, !PT ;  /* 0x0000003f44447812 */ /* 0x000fe200078ec0ff */
[----:B------:R-:W0:Y:S01]  /*c830*/  I2F.F16 R53, R53 ;  /* 0x0000003500357306 */ /* 0x000e220000200c00 */
[----:B------:R-:W-:-:S02]  /*c840*/  LOP3.LUT R17, R17, 0x3f, RZ, 0xc0, !PT ;  /* 0x0000003f11117812 */ /* 0x000fc400078ec0ff */
[----:B------:R-:W-:Y:S02]  /*c850*/  IADD3 R38, R67, -0x20, RZ ;  /* 0xffffffe043267810 */ /* 0x000fe40007ffe0ff */
[----:B------:R-:W-:Y:S02]  /*c860*/  IADD3 R67, R68, -0x20, RZ ;  /* 0xffffffe044437810 */ /* 0x000fe40007ffe0ff */
[----:B------:R-:W-:Y:S01]  /*c870*/  IADD3 R17, R17, -0x20, RZ ;  /* 0xffffffe011117810 */ /* 0x000fe20007ffe0ff */
[----:B------:R0:W1:Y:S01]  /*c880*/  I2F.F16 R66, R65 ;  /* 0x0000004100427306 */ /* 0x0000620000200c00 */
[----:B------:R-:W-:Y:S02]  /*c890*/  SHF.R.U32.HI R68, RZ, 0x16, R18 ;  /* 0x00000016ff447819 */ /* 0x000fe40000011612 */
[----:B------:R-:W-:Y:S02]  /*c8a0*/  PRMT R84, R84, 0x5410, R83 ;  /* 0x0000541054547816 */ /* 0x000fe40000000053 */
[----:B------:R-:W-:-:S02]  /*c8b0*/  PRMT R102, R102, 0x5410, R37 ;  /* 0x0000541066667816 */ /* 0x000fc40000000025 */
[----:B------:R-:W-:Y:S01]  /*c8c0*/  LEA.HI R25, R14, 0xffffffe0, RZ, 0x6 ;  /* 0xffffffe00e197811 */ /* 0x000fe200078f30ff */
[----:B------:R2:W1:Y:S01]  /*c8d0*/  I2F.F16 R26, R17 ;  /* 0x00000011001a7306 */ /* 0x0004620000200c00 */
[----:B0-----:R-:W-:Y:S02]  /*c8e0*/  SHF.R.U32.HI R65, RZ, 0x10, R18 ;  /* 0x00000010ff417819 */ /* 0x001fe40000011612 */
[--C-:B------:R-:W-:Y:S02]  /*c8f0*/  SHF.R.U32 R18, R18, 0x1c, R14.reuse ;  /* 0x0000001c12127819 */ /* 0x100fe4000000160e */
[----:B------:R-:W-:Y:S02]  /*c900*/  SHF.R.U32.HI R37, RZ, 0x10, R19 ;  /* 0x00000010ff257819 */ /* 0x000fe40000011613 */
[----:B------:R-:W-:Y:S01]  /*c910*/  LOP3.LUT R18, R18, 0x3f, RZ, 0xc0, !PT ;  /* 0x0000003f12127812 */ /* 0x000fe200078ec0ff */
[----:B------:R-:W0:Y:S01]  /*c920*/  I2F.F16 R25, R25 ;  /* 0x0000001900197306 */ /* 0x000e220000200c00 */
[----:B--2---:R-:W-:-:S02]  /*c930*/  SHF.R.U32.HI R17, RZ, 0xe, R14 ;  /* 0x0000000eff117819 */ /* 0x004fc4000001160e */
[--C-:B------:R-:W-:Y:S02]  /*c940*/  SHF.R.U32.HI R76, RZ, 0x2, R14.reuse ;  /* 0x00000002ff4c7819 */ /* 0x100fe4000001160e */
[--C-:B------:R-:W-:Y:S02]  /*c950*/  SHF.R.U32.HI R83, RZ, 0x8, R14.reuse ;  /* 0x00000008ff537819 */ /* 0x100fe4000001160e */
[----:B------:R-:W-:Y:S01]  /*c960*/  SHF.R.U32.HI R14, RZ, 0x14, R14 ;  /* 0x00000014ff0e7819 */ /* 0x000fe2000001160e */
[----:B------:R-:W2:Y:S01]  /*c970*/  I2F.F16 R38, R38 ;  /* 0x0000002600267306 */ /* 0x000ea20000200c00 */
[----:B------:R-:W-:Y:S01]  /*c980*/  SHF.R.U32 R19, R19, 0x1c, R15 ;  /* 0x0000001c13137819 */ /* 0x000fe2000000160f */
[-C--:B-1----:R-:W-:Y:S01]  /*c990*/  HFMA2.MMA R112, R117, R20.reuse, R112 ;  /* 0x0000001475707235 */ /* 0x082fe20000000070 */
[----:B------:R-:W-:Y:S01]  /*c9a0*/  LOP3.LUT R17, R17, 0x3f, RZ, 0xc0, !PT ;  /* 0x0000003f11117812 */ /* 0x000fe200078ec0ff */
[----:B------:R-:W-:Y:S01]  /*c9b0*/  HFMA2.MMA R13, R123, R20, R13 ;  /* 0x000000147b0d7235 */ /* 0x000fe2000000000d */
[----:B------:R-:W-:Y:S01]  /*c9c0*/  IADD3 R18, R18, -0x20, RZ ;  /* 0xffffffe012127810 */ /* 0x000fe20007ffe0ff */
[-C--:B------:R-:W-:Y:S01]  /*c9d0*/  HFMA2 R12, R121, R20.reuse, R12 ;  /* 0x00000014790c7231 */ /* 0x080fe2000000000c */
[----:B------:R-:W-:Y:S01]  /*c9e0*/  LOP3.LUT R83, R83, 0x3f, RZ, 0xc0, !PT ;  /* 0x0000003f53537812 */ /* 0x000fe200078ec0ff */
[----:B------:R-:W-:Y:S01]  /*c9f0*/  HFMA2.MMA R112, R84, R21, R112 ;  /* 0x0000001554707235 */ /* 0x000fe20000000070 */
[----:B------:R-:W-:Y:S01]  /*ca00*/  LOP3.LUT R14, R14, 0x3f, RZ, 0xc0, !PT ;  /* 0x0000003f0e0e7812 */ /* 0x000fe200078ec0ff */
[----:B------:R-:W-:Y:S01]  /*ca10*/  HFMA2 R110, R125, R20, R110 ;  /* 0x000000147d6e7231 */ /* 0x000fe2000000006e */
[----:B------:R-:W-:Y:S01]  /*ca20*/  LOP3.LUT R19, R19, 0x3f, RZ, 0xc0, !PT ;  /* 0x0000003f13137812 */ /* 0x000fe200078ec0ff */
[----:B------:R-:W1:Y:S01]  /*ca30*/  I2F.F16 R67, R67 ;  /* 0x0000004300437306 */ /* 0x000e620000200c00 */
[----:B------:R-:W-:Y:S01]  /*ca40*/  LOP3.LUT R81, R76, 0x3f, RZ, 0xc0, !PT ;  /* 0x0000003f4c517812 */ /* 0x000fe200078ec0ff */
[----:B------:R-:W-:Y:S01]  /*ca50*/  HFMA2.MMA R112, R85, R22, R112 ;  /* 0x0000001655707235 */ /* 0x000fe20000000070 */
[----:B------:R-:W-:-:S02]  /*ca60*/  IADD3 R17, R17, -0x20, RZ ;  /* 0xffffffe011117810 */ /* 0x000fc40007ffe0ff */
[----:B------:R-:W-:Y:S02]  /*ca70*/  SHF.R.U32.HI R27, RZ, 0x2, R15 ;  /* 0x00000002ff1b7819 */ /* 0x000fe4000001160f */
[----:B------:R-:W-:Y:S01]  /*ca80*/  IADD3 R14, R14, -0x20, RZ ;  /* 0xffffffe00e0e7810 */ /* 0x000fe20007ffe0ff */
[----:B------:R0:W1:Y:S01]  /*ca90*/  I2F.F16 R76, R18 ;  /* 0x00000012004c7306 */ /* 0x0000620000200c00 */
[----:B------:R-:W-:Y:S01]  /*caa0*/  IADD3 R19, R19, -0x20, RZ ;  /* 0xffffffe013137810 */ /* 0x000fe20007ffe0ff */
[----:B------:R-:W-:Y:S01]  /*cab0*/  HFMA2.MMA R112, R102, R23, R112 ;  /* 0x0000001766707235 */ /* 0x000fe20000000070 */
[----:B------:R-:W-:Y:S02]  /*cac0*/  PRMT R106, R107, 0x5410, R106 ;  /* 0x000054106b6a7816 */ /* 0x000fe4000000006a */
[----:B------:R-:W-:Y:S02]  /*cad0*/  LEA.HI R41, R15, 0xffffffe0, RZ, 0x6 ;  /* 0xffffffe00f297811 */ /* 0x000fe400078f30ff */
[----:B------:R-:W-:Y:S01]  /*cae0*/  LOP3.LUT R35, R35, 0x3f, RZ, 0xc0, !PT ;  /* 0x0000003f23237812 */ /* 0x000fe200078ec0ff */
[----:B------:R1:W2:Y:S01]  /*caf0*/  I2F.F16 R82, R14 ;  /* 0x0000000e00527306 */ /* 0x0002a20000200c00 */
[----:B0-----:R-:W-:Y:S01]  /*cb00*/  PRMT R18, R111, 0x5410, R60 ;  /* 0x000054106f127816 */ /* 0x001fe2000000003c */
[----:B------:R-:W-:Y:S01]  /*cb10*/  HFMA2.MMA R13, R106, R21, R13 ;  /* 0x000000156a0d7235 */ /* 0x000fe2000000000d */
[----:B------:R-:W-:Y:S01]  /*cb20*/  IADD3 R60, R83, -0x20, RZ ;  /* 0xffffffe0533c7810 */ /* 0x000fe20007ffe0ff */
[----:B------:R-:W-:Y:S01]  /*cb30*/  HADD2 R20, R112.H0_H0, R112.H1_H1 ;  /* 0x3000007070147230 */ /* 0x000fe20000000800 */
[----:B------:R-:W-:-:S02]  /*cb40*/  LOP3.LUT R49, R49, 0x3f, RZ, 0xc0, !PT ;  /* 0x0000003f31317812 */ /* 0x000fc400078ec0ff */
[----:B------:R-:W-:Y:S01]  /*cb50*/  LOP3.LUT R51, R51, 0x3f, RZ, 0xc0, !PT ;  /* 0x0000003f33337812 */ /* 0x000fe200078ec0ff */
[----:B------:R0:W2:Y:S01]  /*cb60*/  I2F.F16 R83, R17 ;  /* 0x0000001100537306 */ /* 0x0000a20000200c00 */
[----:B-1----:R-:W-:Y:S01]  /*cb70*/  SHF.R.U32.HI R14, RZ, 0x8, R15 ;  /* 0x00000008ff0e7819 */ /* 0x002fe2000001160f */
[----:B------:R-:W-:Y:S01]  /*cb80*/  HFMA2 R20, R20.H0_H0, R88.H0_H0, R2.H0_H0 ;  /* 0x2000005814147231 */ /* 0x000fe20000040802 */
[----:B------:R-:W-:Y:S02]  /*cb90*/  LOP3.LUT R56, R56, 0x3f, RZ, 0xc0, !PT ;  /* 0x0000003f38387812 */ /* 0x000fe400078ec0ff */
[----:B------:R-:W-:Y:S02]  /*cba0*/  LOP3.LUT R54, R54, 0x3f, RZ, 0xc0, !PT ;  /* 0x0000003f36367812 */ /* 0x000fe400078ec0ff */
[----:B------:R-:W-:Y:S01]  /*cbb0*/  LOP3.LUT R43, R43, 0x3f, RZ, 0xc0, !PT ;  /* 0x0000003f2b2b7812 */ /* 0x000fe200078ec0ff */
[----:B------:R-:W1:Y:S01]  /*cbc0*/  I2F.F16 R41, R41 ;  /* 0x0000002900297306 */ /* 0x000e620000200c00 */
[----:B0-----:R-:W-:-:S02]  /*cbd0*/  LOP3.LUT R17, R27, 0x3f, RZ, 0xc0, !PT ;  /* 0x0000003f1b117812 */ /* 0x001fc400078ec0ff */
[----:B------:R-:W-:Y:S02]  /*cbe0*/  LOP3.LUT R65, R65, 0x3f, RZ, 0xc0, !PT ;  /* 0x0000003f41417812 */ /* 0x000fe400078ec0ff */
[----:B------:R-:W-:Y:S02]  /*cbf0*/  LOP3.LUT R68, R68, 0x3f, RZ, 0xc0, !PT ;  /* 0x0000003f44447812 */ /* 0x000fe400078ec0ff */
[----:B------:R-:W-:Y:S01]  /*cc00*/  PRMT R100, R101, 0x5410, R100 ;  /* 0x0000541065647816 */ /* 0x000fe20000000064 */
[----:B------:R0:W1:Y:S01]  /*cc10*/  I2F.F16 R27, R19 ;  /* 0x00000013001b7306 */ /* 0x0000620000200c00 */
[----:B------:R-:W-:Y:S02]  /*cc20*/  LOP3.LUT R37, R37, 0x3f, RZ, 0xc0, !PT ;  /* 0x0000003f25257812 */ /* 0x000fe400078ec0ff */
[----:B------:R-:W-:Y:S01]  /*cc30*/  PRMT R113, R104, 0x5410, R113 ;  /* 0x0000541068717816 */ /* 0x000fe20000000071 */
[----:B------:R-:W-:Y:S01]  /*cc40*/  HFMA2 R12, R100, R21, R12 ;  /* 0x00000015640c7231 */ /* 0x000fe2000000000c */
[----:B------:R-:W-:-:S02]  /*cc50*/  LOP3.LUT R80, R80, 0x3f, RZ, 0xc0, !PT ;  /* 0x0000003f50507812 */ /* 0x000fc400078ec0ff */
[----:B------:R-:W-:Y:S01]  /*cc60*/  PRMT R96, R99, 0x5410, R96 ;  /* 0x0000541063607816 */ /* 0x000fe20000000060 */
[----:B------:R-:W1:Y:S01]  /*cc70*/  I2F.F16 R70, R70 ;  /* 0x0000004600467306 */ /* 0x000e620000200c00 */
[--C-:B0-----:R-:W-:Y:S01]  /*cc80*/  SHF.R.U32.HI R19, RZ, 0xe, R15.reuse ;  /* 0x0000000eff137819 */ /* 0x101fe2000001160f */
[----:B------:R-:W-:Y:S01]  /*cc90*/  HFMA2.MMA R13, R113, R22, R13 ;  /* 0x00000016710d7235 */ /* 0x000fe2000000000d */
[----:B------:R-:W-:Y:S01]  /*cca0*/  SHF.R.U32.HI R15, RZ, 0x14, R15 ;  /* 0x00000014ff0f7819 */ /* 0x000fe2000001160f */
[----:B------:R-:W-:Y:S01]  /*ccb0*/  HFMA2 R110, R96, R21, R110 ;  /* 0x00000015606e7231 */ /* 0x000fe2000000006e */
[----:B------:R-:W-:Y:S02]  /*ccc0*/  LOP3.LUT R14, R14, 0x3f, RZ, 0xc0, !PT ;  /* 0x0000003f0e0e7812 */ /* 0x000fe400078ec0ff */
[----:B------:R-:W-:Y:S01]  /*ccd0*/  LOP3.LUT R19, R19, 0x3f, RZ, 0xc0, !PT ;  /* 0x0000003f13137812 */ /* 0x000fe200078ec0ff */
[----:B------:R-:W0:Y:S01]  /*cce0*/  I2F.F16 R79, R79 ;  /* 0x0000004f004f7306 */ /* 0x000e220000200c00 */
[----:B------:R-:W-:Y:S01]  /*ccf0*/  LOP3.LUT R15, R15, 0x3f, RZ, 0xc0, !PT ;  /* 0x0000003f0f0f7812 */ /* 0x000fe200078ec0ff */
[----:B------:R-:W-:Y:S01]  /*cd00*/  HFMA2.MMA R13, R108, R23, R13 ;  /* 0x000000176c0d7235 */ /* 0x000fe2000000000d */
[----:B------:R-:W-:-:S02]  /*cd10*/  IADD3 R35, R35, -0x20, RZ ;  /* 0xffffffe023237810 */ /* 0x000fc40007ffe0ff */
[----:B------:R-:W-:Y:S02]  /*cd20*/  IADD3 R49, R49, -0x20, RZ ;  /* 0xffffffe031317810 */ /* 0x000fe40007ffe0ff */
[----:B------:R-:W-:Y:S01]  /*cd30*/  IADD3 R51, R51, -0x20, RZ ;  /* 0xffffffe033337810 */ /* 0x000fe20007ffe0ff */
[----:B------:R-:W0:Y:S01]  /*cd40*/  I2F.F16 R11, R11 ;  /* 0x0000000b000b7306 */ /* 0x000e220000200c00 */
[----:B------:R-:W-:Y:S02]  /*cd50*/  IADD3 R56, R56, -0x20, RZ ;  /* 0xffffffe038387810 */ /* 0x000fe40007ffe0ff */
[----:B------:R-:W-:Y:S02]  /*cd60*/  IADD3 R54, R54, -0x20, RZ ;  /* 0xffffffe036367810 */ /* 0x000fe40007ffe0ff */
[----:B------:R-:W-:Y:S02]  /*cd70*/  IADD3 R57, R57, -0x20, RZ ;  /* 0xffffffe039397810 */ /* 0x000fe40007ffe0ff */
[----:B------:R-:W-:Y:S01]  /*cd80*/  IADD3 R43, R43, -0x20, RZ ;  /* 0xffffffe02b2b7810 */ /* 0x000fe20007ffe0ff */
[----:B------:R-:W0:Y:S01]  /*cd90*/  I2F.F16 R35, R35 ;  /* 0x0000002300237306 */ /* 0x000e220000200c00 */
[----:B------:R-:W-:-:S02]  /*cda0*/  IADD3 R65, R65, -0x20, RZ ;  /* 0xffffffe041417810 */ /* 0x000fc40007ffe0ff */
[----:B------:R-:W-:Y:S02]  /*cdb0*/  IADD3 R68, R68, -0x20, RZ ;  /* 0xffffffe044447810 */ /* 0x000fe40007ffe0ff */
[----:B------:R-:W-:Y:S02]  /*cdc0*/  IADD3 R37, R37, -0x20, RZ ;  /* 0xffffffe025257810 */ /* 0x000fe40007ffe0ff */
[----:B------:R-:W-:Y:S01]  /*cdd0*/  PRMT R105, R98, 0x5410, R105 ;  /* 0x0000541062697816 */ /* 0x000fe20000000069 */
[----:B------:R-:W0:Y:S01]  /*cde0*/  I2F.F16 R49, R49 ;  /* 0x0000003100317306 */ /* 0x000e220000200c00 */
[----:B------:R-:W-:Y:S02]  /*cdf0*/  IADD3 R80, R80, -0x20, RZ ;  /* 0xffffffe050507810 */ /* 0x000fe40007ffe0ff */
[----:B------:R-:W-:Y:S01]  /*ce00*/  PRMT R103, R86, 0x5410, R103 ;  /* 0x0000541056677816 */ /* 0x000fe20000000067 */
[----:B------:R-:W-:Y:S01]  /*ce10*/  HFMA2 R12, R105, R22, R12 ;  /* 0x00000016690c7231 */ /* 0x000fe2000000000c */
[----:B------:R-:W-:-:S02]  /*ce20*/  IADD3 R81, R81, -0x20, RZ ;  /* 0xffffffe051517810 */ /* 0x000fc40007ffe0ff */
[----:B------:R-:W-:Y:S01]  /*ce30*/  IADD3 R17, R17, -0x20, RZ ;  /* 0xffffffe011117810 */ /* 0x000fe20007ffe0ff */
[----:B------:R-:W-:Y:S01]  /*ce40*/  HFMA2 R110, R103, R22, R110 ;  /* 0x00000016676e7231 */ /* 0x000fe2000000006e */
[----:B------:R-:W-:Y:S01]  /*ce50*/  IADD3 R14, R14, -0x20, RZ ;  /* 0xffffffe00e0e7810 */ /* 0x000fe20007ffe0ff */
[----:B------:R-:W0:Y:S01]  /*ce60*/  I2F.F16 R51, R51 ;  /* 0x0000003300337306 */ /* 0x000e220000200c00 */
[----:B------:R-:W-:Y:S01]  /*ce70*/  IADD3 R19, R19, -0x20, RZ ;  /* 0xffffffe013137810 */ /* 0x000fe20007ffe0ff */
[-C--:B------:R-:W-:Y:S01]  /*ce80*/  HFMA2 R12, R16, R23.reuse, R12 ;  /* 0x00000017100c7231 */ /* 0x080fe2000000000c */
[----:B------:R-:W-:Y:S01]  /*ce90*/  IADD3 R15, R15, -0x20, RZ ;  /* 0xffffffe00f0f7810 */ /* 0x000fe20007ffe0ff */
[----:B------:R-:W-:Y:S02]  /*cea0*/  HFMA2 R85, R18, R23, R110 ;  /* 0x0000001712557231 */ /* 0x000fe4000000006e */
[----:B------:R-:W-:Y:S02]  /*ceb0*/  HADD2 R12, R12.H0_H0, R12.H1_H1 ;  /* 0x3000000c0c0c7230 */ /* 0x000fe40000000800 */
[----:B------:R-:W0:Y:S01]  /*cec0*/  I2F.F16 R56, R56 ;  /* 0x0000003800387306 */ /* 0x000e220000200c00 */
[----:B------:R-:W-:-:S02]  /*ced0*/  HADD2 R23, R13.H0_H0, R13.H1_H1 ;  /* 0x3000000d0d177230 */ /* 0x000fc40000000800 */
[----:B------:R-:W-:Y:S02]  /*cee0*/  HADD2 R85, R85.H0_H0, R85.H1_H1 ;  /* 0x3000005555557230 */ /* 0x000fe40000000800 */
[----:B------:R-:W-:-:S03]  /*cef0*/  HFMA2 R2, R12.H0_H0, R88.H1_H1, R2.H1_H1 ;  /* 0x300000580c027231 */ /* 0x000fc60000060802 */
        /* <DEDUP_REMOVED lines=89> */
.L_x_1927:
        /* <DEDUP_REMOVED lines=75> */
.L_x_1928:
        /* <DEDUP_REMOVED lines=75> */
.L_x_1929:
        /* <DEDUP_REMOVED lines=38> */
[----:B-1----:R-:W-:Y:S01]  /*e050*/  HFMA2.MMA R0, R13, R16, R0 ;  /* 0x000000100d007235 */ /* 0x002fe20000000000 */
        /* <DEDUP_REMOVED lines=38> */
.L_x_1930:
[----:B0-----:R-:W0:Y:S01]  /*e2c0*/  LDS.128 R12, [UR4+0x220] ;  /* 0x00022004ff0c7984 */ /* 0x001e220008000c00 */
[----:B------:R-:W-:Y:S01]  /*e2d0*/  PRMT R63, R63, 0x5410, R62 ;  /* 0x000054103f3f7816 */ /* 0x000fe2000000003e */
[----:B------:R-:W-:Y:S01]  /*e2e0*/  UIMAD UR8, UR5, 0x18, URZ ;  /* 0x00000018050878a4 */ /* 0x000fe2000f8e023f */
[----:B------:R-:W-:Y:S01]  /*e2f0*/  PRMT R34, R34, 0x5410, R31 ;  /* 0x0000541022227816 */ /* 0x000fe2000000001f */
[----:B------:R-:W1:Y:S01]  /*e300*/  LDS.128 R16, [UR4+0x230] ;  /* 0x00023004ff107984 */ /* 0x000e620008000c00 */
[----:B------:R-:W-:Y:S01]  /*e310*/  PRMT R31, R36, 0x5410, R11 ;  /* 0x00005410241f7816 */ /* 0x000fe2000000000b */
[----:B------:R-:W-:Y:S01]  /*e320*/  UIADD3 UR4, UR4, 0x40, URZ ;  /* 0x0000004004047890 */ /* 0x000fe2000fffe03f */
        /* <DEDUP_REMOVED lines=30> */
[----:B------:R-:W-:Y:S01]  /*e510*/  PRMT R43, R43, 0x5410, R66 ;  /* 0x000054102b2b7816 */ /* 0x000fe20000000042 */
[----:B------:R-:W-:Y:S01]  /*e520*/  HFMA2.MMA R11, R44, R14, R11 ;  /* 0x0000000e2c0b7235 */ /* 0x000fe2000000000b */
[-C--:B------:R-:W-:Y:S01]  /*e530*/  HFMA2 R0, R57, R15.reuse, R0 ;  /* 0x0000000f39007231 */ /* 0x080fe20000000000 */
[----:B------:R-:W-:Y:S01]  /*e540*/  PRMT R60, R60, 0x5410, R83 ;  /* 0x000054103c3c7816 */ /* 0x000fe20000000053 */
[----:B------:R-:W-:Y:S01]  /*e550*/  HFMA2 R12, R75, R15, R12 ;  /* 0x0000000f4b0c7231 */ /* 0x000fe2000000000c */
[-C--:B------:R-:W-:Y:S01]  /*e560*/  HFMA2.MMA R28, R56, R15.reuse, R28 ;  /* 0x0000000f381c7235 */ /* 0x080fe2000000001c */
[----:B------:R-:W-:Y:S01]  /*e570*/  PRMT R37, R37, 0x5410, R70 ;  /* 0x0000541025257816 */ /* 0x000fe20000000046 */
[----:B------:R-:W-:Y:S01]  /*e580*/  HFMA2.MMA R11, R38, R15, R11 ;  /* 0x0000000f260b7235 */ /* 0x000fe2000000000b */
[----:B------:R-:W-:Y:S01]  /*e590*/  PRMT R78, R78, 0x5410, R55 ;  /* 0x000054104e4e7816 */ /* 0x000fe20000000037 */
[-C--:B-1----:R-:W-:Y:S01]  /*e5a0*/  HFMA2 R0, R43, R16.reuse, R0 ;  /* 0x000000102b007231 */ /* 0x082fe20000000000 */
[----:B------:R-:W-:Y:S01]  /*e5b0*/  PRMT R27, R27, 0x5410, R84 ;  /* 0x000054101b1b7816 */ /* 0x000fe20000000054 */
[-C--:B------:R-:W-:Y:S01]  /*e5c0*/  HFMA2.MMA R36, R59, R16.reuse, R28 ;  /* 0x000000103b247235 */ /* 0x080fe2000000001c */
[----:B------:R-:W-:Y:S01]  /*e5d0*/  PRMT R73, R80, 0x5410, R73 ;  /* 0x0000541050497816 */ /* 0x000fe20000000049 */
[----:B------:R-:W-:Y:S01]  /*e5e0*/  HFMA2.MMA R11, R68, R16, R11 ;  /* 0x00000010440b7235 */ /* 0x000fe2000000000b */
[----:B------:R-:W-:Y:S01]  /*e5f0*/  PRMT R82, R82, 0x5410, R25 ;  /* 0x0000541052527816 */ /* 0x000fe20000000019 */
[----:B------:R-:W-:Y:S01]  /*e600*/  HFMA2 R12, R37, R16, R12 ;  /* 0x00000010250c7231 */ /* 0x000fe2000000000c */
[----:B------:R-:W-:Y:S01]  /*e610*/  PRMT R21, R21, 0x5410, R22 ;  /* 0x0000541015157816 */ /* 0x000fe20000000016 */
[-C--:B------:R-:W-:Y:S01]  /*e620*/  HFMA2.MMA R36, R72, R17.reuse, R36 ;  /* 0x0000001148247235 */ /* 0x080fe20000000024 */
[-C--:B------:R-:W-:Y:S01]  /*e630*/  HFMA2 R0, R31, R17.reuse, R0 ;  /* 0x000000111f007231 */ /* 0x080fe20000000000 */
[----:B------:R-:W-:Y:S01]  /*e640*/  HFMA2.MMA R11, R76, R17, R11 ;  /* 0x000000114c0b7235 */ /* 0x000fe2000000000b */
[----:B------:R-:W-:Y:S01]  /*e650*/  PRMT R26, R26, 0x5410, R53 ;  /* 0x000054101a1a7816 */ /* 0x000fe20000000035 */
[----:B------:R-:W-:Y:S01]  /*e660*/  HFMA2 R12, R27, R17, R12 ;  /* 0x000000111b0c7231 */ /* 0x000fe2000000000c */
[----:B------:R-:W-:Y:S01]  /*e670*/  PRMT R41, R86, 0x5410, R41 ;  /* 0x0000541056297816 */ /* 0x000fe20000000029 */
[-C--:B------:R-:W-:Y:S01]  /*e680*/  HFMA2.MMA R39, R79, R18.reuse, R36 ;  /* 0x000000124f277235 */ /* 0x080fe20000000024 */
[-C--:B------:R-:W-:Y:S01]  /*e690*/  HFMA2 R13, R73, R18.reuse, R0 ;  /* 0x00000012490d7231 */ /* 0x080fe20000000000 */
[----:B------:R-:W-:Y:S01]  /*e6a0*/  HFMA2.MMA R11, R60, R18, R11 ;  /* 0x000000123c0b7235 */ /* 0x000fe2000000000b */
[----:B------:R-:W-:Y:S01]  /*e6b0*/  IADD3 R92, R92, 0x20, RZ ;  /* 0x000000205c5c7810 */ /* 0x000fe20007ffe0ff */
[----:B------:R-:W-:Y:S01]  /*e6c0*/  HFMA2 R12, R21, R18, R12 ;  /* 0x00000012150c7231 */ /* 0x000fe2000000000c */
[----:B------:R-:W-:Y:S01]  /*e6d0*/  IMAD.WIDE.U32 R52, R52, 0x18, R114 ;  /* 0x0000001834347825 */ /* 0x000fe200078e0072 */
[-C--:B------:R-:W-:Y:S01]  /*e6e0*/  HFMA2.MMA R39, R78, R19.reuse, R39 ;  /* 0x000000134e277235 */ /* 0x080fe20000000027 */
[-C--:B------:R-:W-:Y:S01]  /*e6f0*/  HFMA2 R13, R26, R19.reuse, R13 ;  /* 0x000000131a0d7231 */ /* 0x080fe2000000000d */
[----:B------:R-:W-:Y:S01]  /*e700*/  HFMA2.MMA R11, R82, R19, R11 ;  /* 0x00000013520b7235 */ /* 0x000fe2000000000b */
[C---:B------:R-:W-:Y:S01]  /*e710*/  ISETP.GE.AND P0, PT, R92.reuse, c[0x0][0x1ac], PT ;  /* 0x00006b005c007a0c */ /* 0x040fe20003f06270 */
[----:B------:R-:W-:Y:S01]  /*e720*/  HFMA2 R12, R41, R19, R12 ;  /* 0x00000013290c7231 */ /* 0x000fe2000000000c */
[----:B------:R-:W-:Y:S01]  /*e730*/  ISETP.LT.AND P1, PT, R92, R97, PT ;  /* 0x000000615c00720c */ /* 0x000fe20003f21270 */
[----:B------:R-:W-:Y:S01]  /*e740*/  HADD2 R13, R13.H0_H0, R13.H1_H1 ;  /* 0x3000000d0d0d7230 */ /* 0x000fe20000000800 */
[----:B------:R-:W-:Y:S01]  /*e750*/  PRMT R20, R20, 0x5410, R2 ;  /* 0x0000541014147816 */ /* 0x000fe20000000002 */
[----:B------:R-:W-:Y:S01]  /*e760*/  HADD2 R12, R12.H0_H0, R12.H1_H1 ;  /* 0x3000000c0c0c7230 */ /* 0x000fe20000000800 */
[----:B------:R-:W-:Y:S01]  /*e770*/  PRMT R23, R23, 0x5410, R85 ;  /* 0x0000541017177816 */ /* 0x000fe20000000055 */
[----:B------:R-:W-:Y:S01]  /*e780*/  HADD2 R39, R39.H0_H0, R39.H1_H1 ;  /* 0x3000002727277230 */ /* 0x000fe20000000800 */
[----:B------:R-:W-:Y:S01]  /*e790*/  IADD3 R113, R53, UR8, RZ ;  /* 0x0000000835717c10 */ /* 0x000fe2000fffe0ff */
[----:B------:R-:W-:Y:S01]  /*e7a0*/  HADD2 R11, R11.H0_H0, R11.H1_H1 ;  /* 0x3000000b0b0b7230 */ /* 0x000fe20000000800 */
[----:B------:R-:W-:-:S02]  /*e7b0*/  IMAD.MOV.U32 R112, RZ, RZ, R52 ;  /* 0x000000ffff707224 */ /* 0x000fc400078e0034 */
[----:B------:R-:W-:Y:S02]  /*e7c0*/  PRMT R39, R39, 0x5410, R13 ;  /* 0x0000541027277816 */ /* 0x000fe4000000000d */
[----:B------:R-:W-:-:S04]  /*e7d0*/  PRMT R11, R11, 0x5410, R12 ;  /* 0x000054100b0b7816 */ /* 0x000fc8000000000c */
[----:B------:R-:W-:Y:S01]  /*e7e0*/  HFMA2.MMA R2, R39, R88, R20 ;  /* 0x0000005827027235 */ /* 0x000fe20000000014 */
[----:B------:R-:W-:Y:S01]  /*e7f0*/  HFMA2 R0, R11, R87, R23 ;  /* 0x000000570b007231 */ /* 0x000fe20000000017 */
[----:B------:R-:W-:Y:S05]  /*e800*/  @!P0 BRA P1, `(.L_x_1931) ;  /* 0xffffb00000008947 */ /* 0x000fea000083ffff */
.L_x_1922:
[----:B------:R-:W-:-:S04]  /*e810*/  ISETP.GE.AND P0, PT, R92, R97, PT ;  /* 0x000000615c00720c */ /* 0x000fc80003f06270 */
[----:B------:R-:W-:-:S13]  /*e820*/  ISETP.GE.OR P0, PT, R92, c[0x0][0x1b0], P0 ;  /* 0x00006c005c007a0c */ /* 0x000fda0000706670 */
[----:B------:R-:W-:Y:S05]  /*e830*/  @P0 BRA `(.L_x_1932) ;  /* 0x000029a000000947 */ /* 0x000fea0003800000 */
.L_x_1937:
[----:B------:R-:W-:Y:S01]  /*e840*/  ISETP.NE.AND P0, PT, R92, R89, PT ;  /* 0x000000595c00720c */ /* 0x000fe20003f05270 */
[----:B------:R-:W-:Y:S01]  /*e850*/  IMAD.MOV.U32 R96, RZ, RZ, c[0x0][0x18c] ;  /* 0x00006300ff607624 */ /* 0x000fe200078e00ff */
[----:B------:R-:W2:Y:S11]  /*e860*/  LDG.E.128.CONSTANT R16, [R112.64] ;  /* 0x0000000670107981 */ /* 0x000eb6000c1e9d00 */
        /* <DEDUP_REMOVED lines=8> */
[C---:B------:R-:W-:Y:S01]  /*e8f0*/  IMAD.WIDE R34, R96.reuse, 0x4, R32 ;  /* 0x0000000460227825 */ /* 0x040fe200078e0220 */
[----:B------:R2:W5:Y:S04]  /*e900*/  LDG.E.128.CONSTANT R28, [R32.64] ;  /* 0x00000006201c7981 */ /* 0x000568000c1e9d00 */
[----:B------:R1:W5:Y:S01]  /*e910*/  LDG.E.128.CONSTANT R20, [R34.64] ;  /* 0x0000000622147981 */ /* 0x000362000c1e9d00 */
[----:B------:R-:W-:-:S05]  /*e920*/  IMAD.WIDE R38, R96, 0x4, R34 ;  /* 0x0000000460267825 */ /* 0x000fca00078e0222 */
[----:B------:R1:W5:Y:S01]  /*e930*/  LDG.E.128.CONSTANT R24, [R38.64] ;  /* 0x0000000626187981 */ /* 0x000362000c1e9d00 */
[----:B------:R-:W-:-:S05]  /*e940*/  IMAD.WIDE R98, R96, 0x4, R38 ;  /* 0x0000000460627825 */ /* 0x000fca00078e0226 */
[----:B0-----:R-:W5:Y:S01]  /*e950*/  LDG.E.128.CONSTANT R12, [R98.64] ;  /* 0x00000006620c7981 */ /* 0x001f62000c1e9d00 */
[----:B------:R-:W-:Y:S01]  /*e960*/  IMAD.MOV.U32 R11, RZ, RZ, 0x2800 ;  /* 0x00002800ff0b7424 */ /* 0x000fe200078e00ff */
[----:B------:R-:W-:Y:S02]  /*e970*/  ISETP.NE.AND P1, PT, R95, RZ, PT ;  /* 0x000000ff5f00720c */ /* 0x000fe40003f25270 */
[----:B------:R-:W-:Y:S02]  /*e980*/  ISETP.NE.AND P2, PT, R93, RZ, PT ;  /* 0x000000ff5d00720c */ /* 0x000fe40003f45270 */
[----:B------:R-:W-:Y:S02]  /*e990*/  ISETP.NE.AND P3, PT, R91, RZ, PT ;  /* 0x000000ff5b00720c */ /* 0x000fe40003f65270 */
[----:B--2---:R-:W-:Y:S02]  /*e9a0*/  SHF.R.U32.HI R32, RZ, 0xf, R16 ;  /* 0x0000000fff207819 */ /* 0x004fe40000011610 */
[----:B-1----:R-:W-:-:S02]  /*e9b0*/  SHF.R.U32.HI R34, RZ, 0xf, R17 ;  /* 0x0000000fff227819 */ /* 0x002fc40000011611 */
[--C-:B------:R-:W-:Y:S02]  /*e9c0*/  SHF.R.U32.HI R35, RZ, 0xf, R18.reuse ;  /* 0x0000000fff237819 */ /* 0x100fe40000011612 */
[----:B------:R-:W-:Y:S02]  /*e9d0*/  SHF.R.U32.HI R38, RZ, 0xf, R19 ;  /* 0x0000000fff267819 */ /* 0x000fe40000011613 */
[C---:B------:R-:W-:Y:S02]  /*e9e0*/  LOP3.LUT R36, R16.reuse, 0x1f001f, RZ, 0xc0, !PT ;  /* 0x001f001f10247812 */ /* 0x040fe400078ec0ff */
[----:B------:R-:W-:Y:S02]  /*e9f0*/  LOP3.LUT R64, R16, 0x3e003e0, RZ, 0xc0, !PT ;  /* 0x03e003e010407812 */ /* 0x000fe400078ec0ff */
[----:B------:R-:W-:Y:S02]  /*ea00*/  LOP3.LUT R50, R18, 0x1f001f, RZ, 0xc0, !PT ;  /* 0x001f001f12327812 */ /* 0x000fe400078ec0ff */
[----:B------:R-:W-:-:S02]  /*ea10*/  SHF.R.U32.HI R54, RZ, 0xa, R18 ;  /* 0x0000000aff367819 */ /* 0x000fc40000011612 */
[----:B------:R-:W-:Y:S02]  /*ea20*/  LOP3.LUT R60, R18, 0x3e003e0, RZ, 0xc0, !PT ;  /* 0x03e003e0123c7812 */ /* 0x000fe400078ec0ff */
[----:B---3--:R-:W-:-:S04]  /*ea30*/  @!P0 PRMT R87, R41, 0x7610, R87 ;  /* 0x0000761029578816 */ /* 0x008fc80000000057 */
[----:B------:R-:W-:Y:S01]  /*ea40*/  @!P0 PRMT R87, R87, 0x7610, R41 ;  /* 0x0000761057578816 */ /* 0x000fe20000000029 */
[----:B----4-:R-:W-:Y:S01]  /*ea50*/  @!P0 IMAD.IADD R89, R37, 0x1, R92 ;  /* 0x0000000125598824 */ /* 0x010fe200078e025c */
[----:B------:R-:W-:Y:S02]  /*ea60*/  SHF.R.U32.HI R41, RZ, 0xa, R16 ;  /* 0x0000000aff297819 */ /* 0x000fe40000011610 */
[C---:B-----5:R-:W-:Y:S02]  /*ea70*/  LOP3.LUT R39, R28.reuse, 0x1f001f, RZ, 0xc0, !PT ;  /* 0x001f001f1c277812 */ /* 0x060fe400078ec0ff */
[--C-:B------:R-:W-:Y:S02]  /*ea80*/  SHF.R.U32.HI R37, RZ, 0xa, R28.reuse ;  /* 0x0000000aff257819 */ /* 0x100fe4000001161c */
[----:B------:R-:W-:Y:S02]  /*ea90*/  LOP3.LUT R16, R28, 0x3e003e0, RZ, 0xc0, !PT ;  /* 0x03e003e01c107812 */ /* 0x000fe400078ec0ff */
[----:B------:R-:W-:-:S02]  /*eaa0*/  SHF.R.U32.HI R33, RZ, 0xe, R28 ;  /* 0x0000000eff217819 */ /* 0x000fc4000001161c */
[C---:B------:R-:W-:Y:S02]  /*eab0*/  LOP3.LUT R49, R29.reuse, 0x1f001f, RZ, 0xc0, !PT ;  /* 0x001f001f1d317812 */ /* 0x040fe400078ec0ff */
[--C-:B------:R-:W-:Y:S02]  /*eac0*/  SHF.R.U32.HI R46, RZ, 0xa, R29.reuse ;  /* 0x0000000aff2e7819 */ /* 0x100fe4000001161d */
[----:B------:R-:W-:Y:S02]  /*ead0*/  LOP3.LUT R18, R29, 0x3e003e0, RZ, 0xc0, !PT ;  /* 0x03e003e01d127812 */ /* 0x000fe400078ec0ff */
[----:B------:R-:W-:Y:S02]  /*eae0*/  SHF.R.U32.HI R29, RZ, 0xe, R29 ;  /* 0x0000000eff1d7819 */ /* 0x000fe4000001161d */
[----:B------:R-:W-:Y:S02]  /*eaf0*/  SHF.R.U32.HI R28, RZ, 0xe, R30 ;  /* 0x0000000eff1c7819 */ /* 0x000fe4000001161e */
[----:B------:R-:W-:-:S02]  /*eb00*/  LOP3.LUT R32, R32, 0x10001, RZ, 0xc0, !PT ;  /* 0x0001000120207812 */ /* 0x000fc400078ec0ff */
[----:B------:R-:W-:Y:S02]  /*eb10*/  LOP3.LUT R34, R34, 0x10001, RZ, 0xc0, !PT ;  /* 0x0001000122227812 */ /* 0x000fe400078ec0ff */
[----:B------:R-:W-:Y:S02]  /*eb20*/  LOP3.LUT R35, R35, 0x10001, RZ, 0xc0, !PT ;  /* 0x0001000123237812 */ /* 0x000fe400078ec0ff */
        /* <DEDUP_REMOVED lines=17> */
[----:B------:R-:W-:Y:S02]  /*ec40*/  LOP3.LUT R53, R38, 0x20002, R43, 0xf8, !PT ;  /* 0x0002000226357812 */ /* 0x000fe400078ef82b */
[C---:B------:R-:W-:Y:S02]  /*ec50*/  LOP3.LUT R34, R20.reuse, 0x1f001f, RZ, 0xc0, !PT ;  /* 0x001f001f14227812 */ /* 0x040fe400078ec0ff */
[--C-:B------:R-:W-:Y:S02]  /*ec60*/  SHF.R.U32.HI R35, RZ, 0xa, R20.reuse ;  /* 0x0000000aff237819 */ /* 0x100fe40000011614 */
[----:B------:R-:W-:Y:S02]  /*ec70*/  LOP3.LUT R70, R20, 0x3e003e0, RZ, 0xc0, !PT ;  /* 0x03e003e014467812 */ /* 0x000fe400078ec0ff */
[----:B------:R-:W-:-:S02]  /*ec80*/  SHF.R.U32.HI R28, RZ, 0xd, R20 ;  /* 0x0000000dff1c7819 */ /* 0x000fc40000011614 */
[----:B------:R-:W-:Y:S02]  /*ec90*/  SHF.R.U32.HI R32, RZ, 0xd, R23 ;  /* 0x0000000dff207819 */ /* 0x000fe40000011617 */
[----:B------:R-:W-:Y:S02]  /*eca0*/  @!P0 PRMT R88, R40, 0x7610, R88 ;  /* 0x0000761028588816 */ /* 0x000fe40000000058 */
[C---:B------:R-:W-:Y:S02]  /*ecb0*/  LOP3.LUT R55, R22.reuse, 0x1f001f, RZ, 0xc0, !PT ;  /* 0x001f001f16377812 */ /* 0x040fe400078ec0ff */
[--C-:B------:R-:W-:Y:S02]  /*ecc0*/  SHF.R.U32.HI R52, RZ, 0xa, R22.reuse ;  /* 0x0000000aff347819 */ /* 0x100fe40000011616 */
[----:B------:R-:W-:Y:S02]  /*ecd0*/  LOP3.LUT R20, R22, 0x3e003e0, RZ, 0xc0, !PT ;  /* 0x03e003e016147812 */ /* 0x000fe400078ec0ff */
[----:B------:R-:W-:-:S02]  /*ece0*/  SHF.R.U32.HI R22, RZ, 0xd, R22 ;  /* 0x0000000dff167819 */ /* 0x000fc40000011616 */
[--C-:B------:R-:W-:Y:S02]  /*ecf0*/  SHF.R.U32.HI R29, RZ, 0xd, R21.reuse ;  /* 0x0000000dff1d7819 */ /* 0x100fe40000011615 */
[C---:B------:R-:W-:Y:S02]  /*ed00*/  LOP3.LUT R42, R21.reuse, 0x1f001f, RZ, 0xc0, !PT ;  /* 0x001f001f152a7812 */ /* 0x040fe400078ec0ff */
[----:B------:R-:W-:Y:S02]  /*ed10*/  SHF.R.U32.HI R43, RZ, 0xa, R21 ;  /* 0x0000000aff2b7819 */ /* 0x000fe40000011615 */
[----:B------:R-:W-:Y:S02]  /*ed20*/  LOP3.LUT R71, R21, 0x3e003e0, RZ, 0xc0, !PT ;  /* 0x03e003e015477812 */ /* 0x000fe400078ec0ff */
[----:B------:R-:W-:Y:S02]  /*ed30*/  LOP3.LUT R32, R53, 0x40004, R32, 0xf8, !PT ;  /* 0x0004000435207812 */ /* 0x000fe400078ef820 */
[----:B------:R-:W-:-:S02]  /*ed40*/  @!P0 PRMT R88, R88, 0x7610, R40 ;  /* 0x0000761058588816 */ /* 0x000fc40000000028 */
[C---:B------:R-:W-:Y:S02]  /*ed50*/  LOP3.LUT R62, R23.reuse, 0x1f001f, RZ, 0xc0, !PT ;  /* 0x001f001f173e7812 */ /* 0x040fe400078ec0ff */
[----:B------:R-:W-:Y:S02]  /*ed60*/  SHF.R.U32.HI R59, RZ, 0xa, R23 ;  /* 0x0000000aff3b7819 */ /* 0x000fe40000011617 */
[----:B------:R-:W-:Y:S02]  /*ed70*/  LOP3.LUT R21, R23, 0x3e003e0, RZ, 0xc0, !PT ;  /* 0x03e003e017157812 */ /* 0x000fe400078ec0ff */
[C---:B------:R-:W-:Y:S02]  /*ed80*/  LOP3.LUT R53, R26.reuse, 0x1f001f, RZ, 0xc0, !PT ;  /* 0x001f001f1a357812 */ /* 0x040fe400078ec0ff */
[----:B------:R-:W-:Y:S02]  /*ed90*/  SHF.R.U32.HI R56, RZ, 0xa, R26 ;  /* 0x0000000aff387819 */ /* 0x000fe4000001161a */
[----:B------:R-:W-:-:S02]  /*eda0*/  LOP3.LUT R75, R26, 0x3e003e0, RZ, 0xc0, !PT ;  /* 0x03e003e01a4b7812 */ /* 0x000fc400078ec0ff */
[----:B------:R-:W-:Y:S02]  /*edb0*/  LOP3.LUT R23, R31, 0x40004, R22, 0xf8, !PT ;  /* 0x000400041f177812 */ /* 0x000fe400078ef816 */
[C---:B------:R-:W-:Y:S02]  /*edc0*/  LOP3.LUT R38, R24.reuse, 0x1f001f, RZ, 0xc0, !PT ;  /* 0x001f001f18267812 */ /* 0x040fe400078ec0ff */
        /* <DEDUP_REMOVED lines=8> */
[----:B------:R-:W-:Y:S02]  /*ee50*/  SHF.R.U32.HI R24, RZ, 0xc, R24 ;  /* 0x0000000cff187819 */ /* 0x000fe40000011618 */
[----:B------:R-:W-:-:S02]  /*ee60*/  SHF.R.U32.HI R25, RZ, 0xc, R25 ;  /* 0x0000000cff197819 */ /* 0x000fc40000011619 */
[C---:B------:R-:W-:Y:S02]  /*ee70*/  LOP3.LUT R61, R27.reuse, 0x1f001f, RZ, 0xc0, !PT ;  /* 0x001f001f1b3d7812 */ /* 0x040fe400078ec0ff */
[--C-:B------:R-:W-:Y:S02]  /*ee80*/  SHF.R.U32.HI R66, RZ, 0xa, R27.reuse ;  /* 0x0000000aff427819 */ /* 0x100fe4000001161b */
[----:B------:R-:W-:Y:S02]  /*ee90*/  LOP3.LUT R76, R27, 0x3e003e0, RZ, 0xc0, !PT ;  /* 0x03e003e01b4c7812 */ /* 0x000fe400078ec0ff */
[----:B------:R-:W-:Y:S02]  /*eea0*/  SHF.R.U32.HI R27, RZ, 0xc, R27 ;  /* 0x0000000cff1b7819 */ /* 0x000fe4000001161b */
[----:B------:R-:W-:Y:S02]  /*eeb0*/  LOP3.LUT R77, R23, 0x80008, R26, 0xf8, !PT ;  /* 0x00080008174d7812 */ /* 0x000fe400078ef81a */
[----:B------:R-:W-:-:S02]  /*eec0*/  LOP3.LUT R29, R33, 0x80008, R24, 0xf8, !PT ;  /* 0x00080008211d7812 */ /* 0x000fc400078ef818 */
[----:B------:R-:W-:Y:S02]  /*eed0*/  LOP3.LUT R31, R30, 0x80008, R25, 0xf8, !PT ;  /* 0x000800081e1f7812 */ /* 0x000fe400078ef819 */
[C---:B------:R-:W-:Y:S02]  /*eee0*/  LOP3.LUT R22, R12.reuse, 0x1f001f, RZ, 0xc0, !PT ;  /* 0x001f001f0c167812 */ /* 0x040fe400078ec0ff */
[--C-:B------:R-:W-:Y:S02]  /*eef0*/  SHF.R.U32.HI R23, RZ, 0xa, R12.reuse ;  /* 0x0000000aff177819 */ /* 0x100fe4000001160c */
[----:B------:R-:W-:Y:S02]  /*ef00*/  LOP3.LUT R79, R12, 0x3e003e0, RZ, 0xc0, !PT ;  /* 0x03e003e00c4f7812 */ /* 0x000fe400078ec0ff */
[----:B------:R-:W-:Y:S02]  /*ef10*/  SHF.R.U32.HI R28, RZ, 0xb, R12 ;  /* 0x0000000bff1c7819 */ /* 0x000fe4000001160c */
[----:B------:R-:W-:-:S02]  /*ef20*/  LOP3.LUT R80, R32, 0x80008, R27, 0xf8, !PT ;  /* 0x0008000820507812 */ /* 0x000fc400078ef81b */
[C---:B------:R-:W-:Y:S02]  /*ef30*/  LOP3.LUT R24, R13.reuse, 0x1f001f, RZ, 0xc0, !PT ;  /* 0x001f001f0d187812 */ /* 0x040fe400078ec0ff */
[--C-:B------:R-:W-:Y:S02]  /*ef40*/  SHF.R.U32.HI R25, RZ, 0xa, R13.reuse ;  /* 0x0000000aff197819 */ /* 0x100fe4000001160d */
[----:B------:R-:W-:Y:S02]  /*ef50*/  LOP3.LUT R12, R13, 0x3e003e0, RZ, 0xc0, !PT ;  /* 0x03e003e00d0c7812 */ /* 0x000fe400078ec0ff */
[----:B------:R-:W-:Y:S02]  /*ef60*/  SHF.R.U32.HI R30, RZ, 0xb, R13 ;  /* 0x0000000bff1e7819 */ /* 0x000fe4000001160d */
[----:B------:R-:W-:Y:S02]  /*ef70*/  LOP3.LUT R26, R14, 0x1f001f, RZ, 0xc0, !PT ;  /* 0x001f001f0e1a7812 */ /* 0x000fe400078ec0ff */
[----:B------:R-:W-:-:S02]  /*ef80*/  SHF.R.U32.HI R27, RZ, 0xa, R14 ;  /* 0x0000000aff1b7819 */ /* 0x000fc4000001160e */
[----:B------:R-:W-:Y:S02]  /*ef90*/  LOP3.LUT R13, R14, 0x3e003e0, RZ, 0xc0, !PT ;  /* 0x03e003e00e0d7812 */ /* 0x000fe400078ec0ff */
[----:B------:R-:W-:Y:S02]  /*efa0*/  SHF.R.U32.HI R72, RZ, 0xb, R14 ;  /* 0x0000000bff487819 */ /* 0x000fe4000001160e */
[C---:B------:R-:W-:Y:S02]  /*efb0*/  LOP3.LUT R14, R15.reuse, 0x3e003e0, RZ, 0xc0, !PT ;  /* 0x03e003e00f0e7812 */ /* 0x040fe400078ec0ff */
[----:B------:R-:W-:Y:S02]  /*efc0*/  LOP3.LUT R32, R15, 0x1f001f, RZ, 0xc0, !PT ;  /* 0x001f001f0f207812 */ /* 0x000fe400078ec0ff */
[--C-:B------:R-:W-:Y:S02]  /*efd0*/  SHF.R.U32.HI R33, RZ, 0xa, R15.reuse ;  /* 0x0000000aff217819 */ /* 0x100fe4000001160f */
[----:B------:R-:W-:-:S02]  /*efe0*/  SHF.R.U32.HI R15, RZ, 0xb, R15 ;  /* 0x0000000bff0f7819 */ /* 0x000fc4000001160f */
[----:B------:R-:W-:Y:S02]  /*eff0*/  LOP3.LUT R28, R29, 0x100010, R28, 0xf8, !PT ;  /* 0x001000101d1c7812 */ /* 0x000fe400078ef81c */
[----:B------:R-:W-:Y:S02]  /*f000*/  LOP3.LUT R29, R31, 0x100010, R30, 0xf8, !PT ;  /* 0x001000101f1d7812 */ /* 0x000fe400078ef81e */
[----:B------:R-:W-:Y:S02]  /*f010*/  LOP3.LUT R68, R68, 0x64006400, RZ, 0xfc, !PT ;  /* 0x6400640044447812 */ /* 0x000fe400078efcff */
[----:B------:R-:W-:Y:S02]  /*f020*/  LOP3.LUT R64, R64, 0x64006400, RZ, 0xfc, !PT ;  /* 0x6400640040407812 */ /* 0x000fe400078efcff */
[----:B------:R-:W-:Y:S02]  /*f030*/  LOP3.LUT R60, R60, 0x64006400, RZ, 0xfc, !PT ;  /* 0x640064003c3c7812 */ /* 0x000fe400078efcff */
[----:B------:R-:W-:-:S02]  /*f040*/  LOP3.LUT R31, R80, 0x100010, R15, 0xf8, !PT ;  /* 0x00100010501f7812 */ /* 0x000fc400078ef80f */
[----:B------:R-:W-:Y:S02]  /*f050*/  LOP3.LUT R16, R16, 0x64006400, RZ, 0xfc, !PT ;  /* 0x6400640010107812 */ /* 0x000fe400078efcff */
[----:B------:R-:W-:Y:S02]  /*f060*/  LOP3.LUT R18, R18, 0x64006400, RZ, 0xfc, !PT ;  /* 0x6400640012127812 */ /* 0x000fe400078efcff */
[----:B------:R-:W-:Y:S02]  /*f070*/  LOP3.LUT R70, R70, 0x64006400, RZ, 0xfc, !PT ;  /* 0x6400640046467812 */ /* 0x000fe400078efcff */
[----:B------:R-:W-:Y:S01]  /*f080*/  LOP3.LUT R80, R71, 0x64006400, RZ, 0xfc, !PT ;  /* 0x6400640047507812 */ /* 0x000fe200078efcff */
[-C--:B------:R-:W-:Y:S01]  /*f090*/  HFMA2 R81, R68, R11.reuse.H0_H0, -48, -48 ;  /* 0xd200d20044517431 */ /* 0x080fe2000004000b */
[----:B------:R-:W-:Y:S01]  /*f0a0*/  LOP3.LUT R30, R77, 0x100010, R72, 0xf8, !PT ;  /* 0x001000104d1e7812 */ /* 0x000fe200078ef848 */
        /* <DEDUP_REMOVED lines=24> */
[-C--:B------:R-:W-:Y:S01]  /*f230*/  HFMA2 R13, R12, R11.reuse.H0_H0, -48, -48 ;  /* 0xd200d2000c0d7431 */ /* 0x080fe2000004000b */
[----:B------:R-:W-:Y:S01]  /*f240*/  LOP3.LUT R41, R41, 0x1f001f, RZ, 0xc0, !PT ;  /* 0x001f001f29297812 */ /* 0x000fe200078ec0ff */
[----:B------:R-:W-:Y:S01]  /*f250*/  HADD2 R86, R36, -1040, -1040 ;  /* 0xe410e41024567430 */ /* 0x000fe20000000000 */
[----:B------:R-:W-:Y:S01]  /*f260*/  LOP3.LUT R50, R50, 0x64006400, RZ, 0xfc, !PT ;  /* 0x6400640032327812 */ /* 0x000fe200078efcff */
[-C--:B------:R-:W-:Y:S01]  /*f270*/  HFMA2 R74, R74, R11.reuse.H0_H0, -48, -48 ;  /* 0xd200d2004a4a7431 */ /* 0x080fe2000004000b */
[----:B------:R-:W-:Y:S01]  /*f280*/  LOP3.LUT R58, R58, 0x64006400, RZ, 0xfc, !PT ;  /* 0x640064003a3a7812 */ /* 0x000fe200078efcff */
[-C--:B------:R-:W-:Y:S01]  /*f290*/  HFMA2 R64, R64, R11.reuse.H0_H0, -48, -48 ;  /* 0xd200d20040407431 */ /* 0x080fe2000004000b */
[----:B------:R-:W-:Y:S01]  /*f2a0*/  ISETP.NE.AND P0, PT, R94, RZ, PT ;  /* 0x000000ff5e00720c */ /* 0x000fe20003f05270 */
        /* <DEDUP_REMOVED lines=8> */
[----:B------:R-:W-:-:S02]  /*f330*/  HFMA2 R17, R78, R11.H0_H0, -48, -48 ;  /* 0xd200d2004e117431 */ /* 0x000fc4000004000b */
[-C--:B------:R-:W-:Y:S02]  /*f340*/  HFMA2 R16, R16, R11.reuse.H0_H0, -48, -48 ;  /* 0xd200d20010107431 */ /* 0x080fe4000004000b */
[-C--:B------:R-:W-:Y:S02]  /*f350*/  HFMA2 R15, R84, R11.reuse.H0_H0, -48, -48 ;  /* 0xd200d200540f7431 */ /* 0x080fe4000004000b */
[-C--:B------:R-:W-:Y:S02]  /*f360*/  HFMA2 R14, R70, R11.reuse.H0_H0, -48, -48 ;  /* 0xd200d200460e7431 */ /* 0x080fe4000004000b */
[-C--:B------:R-:W-:Y:S02]  /*f370*/  HFMA2 R12, R76, R11.reuse.H0_H0, -48, -48 ;  /* 0xd200d2004c0c7431 */ /* 0x080fe4000004000b */
[----:B------:R-:W-:Y:S01]  /*f380*/  HADD2 R83, R39, -1040, -1040 ;  /* 0xe410e41027537430 */ /* 0x000fe20000000000 */
        /* <DEDUP_REMOVED lines=22> */
[----:B------:R-:W-:Y:S01]  /*f4f0*/  HADD2 R84, R41, -1040, -1040 ;  /* 0xe410e41029547430 */ /* 0x000fe20000000000 */
[----:B------:R-:W-:Y:S02]  /*f500*/  LOP3.LUT R35, R35, 0x1f001f, RZ, 0xc0, !PT ;  /* 0x001f001f23237812 */ /* 0x000fe400078ec0ff */
[----:B------:R-:W-:Y:S02]  /*f510*/  LOP3.LUT R40, R40, 0x1f001f, RZ, 0xc0, !PT ;  /* 0x001f001f28287812 */ /* 0x000fe400078ec0ff */
[----:B------:R-:W-:-:S02]  /*f520*/  LOP3.LUT R34, R23, 0x1f001f, RZ, 0xc0, !PT ;  /* 0x001f001f17227812 */ /* 0x000fc400078ec0ff */
        /* <DEDUP_REMOVED lines=146> */
.L_x_1933:
        /* <DEDUP_REMOVED lines=77> */
.L_x_1934:
        /* <DEDUP_REMOVED lines=77> */
.L_x_1935:
        /* <DEDUP_REMOVED lines=77> */
.L_x_1936:
[----:B------:R-:W0:Y:S01]  /*10cc0*/  LDS.128 R36, [UR4+0x200] ;  /* 0x00020004ff247984 */ /* 0x000e220008000c00 */
[----:B------:R-:W-:Y:S01]  /*10cd0*/  IADD3 R92, R92, 0x20, RZ ;  /* 0x000000205c5c7810 */ /* 0x000fe20007ffe0ff */
[----:B------:R-:W-:Y:S02]  /*10ce0*/  IMAD.WIDE R112, R96, 0x4, R98 ;  /* 0x0000000460707825 */ /* 0x000fe400078e0262 */
[----:B------:R-:W1:Y:S01]  /*10cf0*/  LDS.128 R28, [UR4+0x210] ;  /* 0x00021004ff1c7984 */ /* 0x000e620008000c00 */
        /* <DEDUP_REMOVED lines=35> */
[----:B------:R-:W1:Y:S01]  /*10f30*/  LDS.128 R36, [UR4+0x230] ;  /* 0x00023004ff247984 */ /* 0x000e620008000c00 */
[----:B------:R-:W-:Y:S01]  /*10f40*/  UIADD3 UR4, UR4, 0x40, URZ ;  /* 0x0000004004047890 */ /* 0x000fe2000fffe03f */
        /* <DEDUP_REMOVED lines=41> */
.L_x_1932:
[----:B------:R-:W-:-:S04]  /*111e0*/  ISETP.GE.AND P0, PT, R92, R97, PT ;  /* 0x000000615c00720c */ /* 0x000fc80003f06270 */
[----:B------:R-:W-:-:S13]  /*111f0*/  ISETP.GE.OR P0, PT, R92, c[0x0][0x1b4], P0 ;  /* 0x00006d005c007a0c */ /* 0x000fda0000706670 */
[----:B------:R-:W-:Y:S05]  /*11200*/  @P0 BRA `(.L_x_1938) ;  /* 0x00007d0000000947 */ /* 0x000fea0003800000 */
[----:B------:R-:W-:Y:S02]  /*11210*/  UMOV UR5, UR4 ;  /* 0x0000000400057c82 */ /* 0x000fe40008000000 */
.L_x_1955:
[----:B------:R-:W-:Y:S01]  /*11220*/  ISETP.NE.AND P0, PT, R92, R89, PT ;  /* 0x000000595c00720c */ /* 0x000fe20003f05270 */
[----:B------:R-:W2:Y:S01]  /*11230*/  LDG.E.128.CONSTANT R12, [R112.64] ;  /* 0x00000006700c7981 */ /* 0x000ea2000c1e9d00 */
[----:B------:R-:W-:-:S03]  /*11240*/  IMAD.MOV.U32 R29, RZ, RZ, c[0x0][0x18c] ;  /* 0x00006300ff1d7624 */ /* 0x000fc600078e00ff */
[----:B------:R-:W0:Y:S08]  /*11250*/  LDS.64 R36, [UR5+0x200] ;  /* 0x00020005ff247984 */ /* 0x000e300008000a00 */
[----:B------:R-:W-:Y:S01]  /*11260*/  @!P0 LEA R22, R92, 0x1, 0x1 ;  /* 0x000000015c168811 */ /* 0x000fe200078e08ff */
[----:B------:R-:W-:Y:S01]  /*11270*/  @!P0 IMAD.MOV.U32 R23, RZ, RZ, 0x2 ;  /* 0x00000002ff178424 */ /* 0x000fe200078e00ff */
[----:B------:R-:W-:-:S03]  /*11280*/  @!P0 IADD3 R90, R90, 0x1, RZ ;  /* 0x000000015a5a8810 */ /* 0x000fc60007ffe0ff */
[----:B------:R-:W-:-:S04]  /*11290*/  @!P0 IMAD.WIDE R22, R22, R23, c[0x0][0x198] ;  /* 0x0000660016168625 */ /* 0x000fc800078e0217 */
[----:B------:R-:W-:Y:S02]  /*112a0*/  @!P0 IMAD R32, R90, 0x8, R1 ;  /* 0x000000085a208824 */ /* 0x000fe400078e0201 */
[----:B------:R1:W3:Y:S04]  /*112b0*/  @!P0 LDG.E.U16.CONSTANT R23, [R22.64] ;  /* 0x0000000616178981 */ /* 0x0002e8000c1e9500 */
[----:B------:R-:W4:Y:S01]  /*112c0*/  @!P0 LDL.64 R32, [R32] ;  /* 0x0000000020208983 */ /* 0x000f220000100a00 */
[----:B------:R-:W-:-:S05]  /*112d0*/  IMAD.WIDE R30, R29, 0x4, R112 ;  /* 0x000000041d1e7825 */ /* 0x000fca00078e0270 */
[----:B------:R0:W4:Y:S01]  /*112e0*/  LDG.E.128.CONSTANT R24, [R30.64] ;  /* 0x000000061e187981 */ /* 0x000122000c1e9d00 */
[----:B------:R-:W-:-:S05]  /*112f0*/  IMAD.WIDE R20, R29, 0x4, R30 ;  /* 0x000000041d147825 */ /* 0x000fca00078e021e */
[----:B------:R1:W4:Y:S01]  /*11300*/  LDG.E.128.CONSTANT R16, [R20.64] ;  /* 0x0000000614107981 */ /* 0x000322000c1e9d00 */
[----:B------:R-:W-:Y:S01]  /*11310*/  IMAD.MOV.U32 R11, RZ, RZ, 0x2c00 ;  /* 0x00002c00ff0b7424 */ /* 0x000fe200078e00ff */
[--C-:B0-----:R-:W-:Y:S02]  /*11320*/  HADD2.F32 R35, -RZ, R36.reuse.H0_H0 ;  /* 0x20000024ff237230 */ /* 0x101fe40000004100 */
[----:B------:R-:W-:Y:S02]  /*11330*/  HADD2.F32 R36, -RZ, R36.H1_H1 ;  /* 0x30000024ff247230 */ /* 0x000fe40000004100 */
[--C-:B------:R-:W-:Y:S02]  /*11340*/  HADD2.F32 R38, -RZ, R37.reuse.H0_H0 ;  /* 0x20000025ff267230 */ /* 0x100fe40000004100 */
[----:B------:R-:W-:Y:S01]  /*11350*/  HADD2.F32 R37, -RZ, R37.H1_H1 ;  /* 0x30000025ff257230 */ /* 0x000fe20000004100 */
[----:B-1----:R-:W-:Y:S01]  /*11360*/  IMAD.WIDE R20, R29, 0x4, R20 ;  /* 0x000000041d147825 */ /* 0x002fe200078e0214 */
[----:B--2---:R-:W-:-:S02]  /*11370*/  LOP3.LUT R28, R12, 0xf000f, RZ, 0xc0, !PT ;  /* 0x000f000f0c1c7812 */ /* 0x004fc400078ec0ff */
[----:B------:R-:W-:Y:S02]  /*11380*/  LOP3.LUT R30, R12, 0xf000f0, RZ, 0xc0, !PT ;  /* 0x00f000f00c1e7812 */ /* 0x000fe400078ec0ff */
[----:B------:R-:W-:Y:S02]  /*11390*/  LOP3.LUT R31, R13, 0xf000f0, RZ, 0xc0, !PT ;  /* 0x00f000f00d1f7812 */ /* 0x000fe400078ec0ff */
[----:B------:R-:W-:Y:S01]  /*113a0*/  SHF.R.U32.HI R22, RZ, 0x8, R13 ;  /* 0x00000008ff167819 */ /* 0x000fe2000001160d */
[----:B---3--:R-:W-:Y:S01]  /*113b0*/  @!P0 IMAD.IADD R89, R23, 0x1, R92 ;  /* 0x0000000117598824 */ /* 0x008fe200078e025c */
[----:B------:R-:W-:Y:S02]  /*113c0*/  SHF.R.U32.HI R23, RZ, 0x8, R12 ;  /* 0x00000008ff177819 */ /* 0x000fe4000001160c */
[----:B------:R-:W-:Y:S02]  /*113d0*/  LOP3.LUT R12, R13, 0xf000f, RZ, 0xc0, !PT ;  /* 0x000f000f0d0c7812 */ /* 0x000fe400078ec0ff */
[----:B------:R-:W-:-:S02]  /*113e0*/  LOP3.LUT R13, R14, 0xf000f, RZ, 0xc0, !PT ;  /* 0x000f000f0e0d7812 */ /* 0x000fc400078ec0ff */
[----:B------:R-:W-:Y:S02]  /*113f0*/  LOP3.LUT R12, R12, 0x64006400, RZ, 0xfc, !PT ;  /* 0x640064000c0c7812 */ /* 0x000fe400078efcff */
[----:B------:R-:W-:-:S03]  /*11400*/  LOP3.LUT R13, R13, 0x64006400, RZ, 0xfc, !PT ;  /* 0x640064000d0d7812 */ /* 0x000fc600078efcff */
[----:B------:R-:W-:Y:S02]  /*11410*/  HADD2 R66, R12, -1032, -1032 ;  /* 0xe408e4080c427430 */ /* 0x000fe40000000000 */
[----:B------:R-:W-:Y:S02]  /*11420*/  HADD2 R65, R13, -1032, -1032 ;  /* 0xe408e4080d417430 */ /* 0x000fe40000000000 */
[----:B------:R-:W0:Y:S01]  /*11430*/  LDS.64 R12, [UR5+0x208] ;  /* 0x00020805ff0c7984 */ /* 0x000e220008000a00 */
[----:B----4-:R-:W-:Y:S02]  /*11440*/  @!P0 PRMT R87, R33, 0x7610, R87 ;  /* 0x0000761021578816 */ /* 0x010fe40000000057 */
[----:B------:R-:W-:Y:S02]  /*11450*/  LOP3.LUT R28, R28, 0x64006400, RZ, 0xfc, !PT ;  /* 0x640064001c1c7812 */ /* 0x000fe400078efcff */
[----:B------:R-:W-:Y:S02]  /*11460*/  @!P0 PRMT R87, R87, 0x7610, R33 ;  /* 0x0000761057578816 */ /* 0x000fe40000000021 */
[----:B------:R-:W-:Y:S01]  /*11470*/  LOP3.LUT R33, R15, 0xf000f, RZ, 0xc0, !PT ;  /* 0x000f000f0f217812 */ /* 0x000fe200078ec0ff */
[----:B------:R-:W-:Y:S01]  /*11480*/  HADD2 R67, R28, -1032, -1032 ;  /* 0xe408e4081c437430 */ /* 0x000fe20000000000 */
[----:B------:R-:W-:-:S02]  /*11490*/  @!P0 PRMT R88, R32, 0x7610, R88 ;  /* 0x0000761020588816 */ /* 0x000fc40000000058 */
[----:B------:R-:W-:Y:S02]  /*114a0*/  LOP3.LUT R33, R33, 0x64006400, RZ, 0xfc, !PT ;  /* 0x6400640021217812 */ /* 0x000fe400078efcff */
[----:B------:R-:W-:Y:S01]  /*114b0*/  HADD2.F32 R28, -RZ, R67.H0_H0 ;  /* 0x20000043ff1c7230 */ /* 0x000fe20000004100 */
[----:B------:R-:W-:Y:S01]  /*114c0*/  @!P0 PRMT R88, R88, 0x7610, R32 ;  /* 0x0000761058588816 */ /* 0x000fe20000000020 */
[--C-:B------:R-:W-:Y:S01]  /*114d0*/  HADD2.F32 R42, -RZ, R66.reuse.H0_H0 ;  /* 0x20000042ff2a7230 */ /* 0x100fe20000004100 */
[----:B------:R-:W-:Y:S01]  /*114e0*/  LOP3.LUT R32, R14, 0xf000f0, RZ, 0xc0, !PT ;  /* 0x00f000f00e207812 */ /* 0x000fe200078ec0ff */
[----:B------:R-:W-:Y:S01]  /*114f0*/  HADD2 R64, R33, -1032, -1032 ;  /* 0xe408e40821407430 */ /* 0x000fe20000000000 */
[----:B------:R-:W-:Y:S02]  /*11500*/  LOP3.LUT R34, R15, 0xf000f0, RZ, 0xc0, !PT ;  /* 0x00f000f00f227812 */ /* 0x000fe400078ec0ff */
[----:B------:R-:W-:Y:S01]  /*11510*/  LOP3.LUT R30, R30, 0x64006400, RZ, 0xfc, !PT ;  /* 0x640064001e1e7812 */ /* 0x000fe200078efcff */
[-C--:B------:R-:W-:Y:S01]  /*11520*/  FFMA.FTZ R33, R28, R35.reuse, RZ ;  /* 0x000000231c217223 */ /* 0x080fe200000100ff */
[----:B------:R-:W-:Y:S01]  /*11530*/  HADD2.F32 R28, -RZ, R66.H1_H1 ;  /* 0x30000042ff1c7230 */ /* 0x000fe20000004100 */
[----:B------:R-:W-:Y:S01]  /*11540*/  LOP3.LUT R32, R32, 0x64006400, RZ, 0xfc, !PT ;  /* 0x6400640020207812 */ /* 0x000fe200078efcff */
[----:B------:R-:W-:Y:S01]  /*11550*/  HADD2.F32 R44, -RZ, R65.H0_H0 ;  /* 0x20000041ff2c7230 */ /* 0x000fe20000004100 */
[----:B------:R-:W-:Y:S01]  /*11560*/  LOP3.LUT R34, R34, 0x64006400, RZ, 0xfc, !PT ;  /* 0x6400640022227812 */ /* 0x000fe200078efcff */
[----:B------:R-:W-:Y:S01]  /*11570*/  FFMA.FTZ R39, R42, R35, RZ ;  /* 0x000000232a277223 */ /* 0x000fe200000100ff */
[----:B------:R-:W-:Y:S01]  /*11580*/  LOP3.LUT R62, R31, 0x64006400, RZ, 0xfc, !PT ;  /* 0x640064001f3e7812 */ /* 0x000fe200078efcff */
[----:B------:R-:W-:-:S02]  /*11590*/  HFMA2 R63, R30, R11.H0_H0, -72, -72 ;  /* 0xd480d4801e3f7431 */ /* 0x000fc4000004000b */
[----:B------:R-:W-:Y:S02]  /*115a0*/  HADD2.F32 R46, -RZ, R64.H0_H0 ;  /* 0x20000040ff2e7230 */ /* 0x000fe40000004100 */
[----:B------:R-:W-:Y:S01]  /*115b0*/  HADD2.F32 R40, -RZ, R67.H1_H1 ;  /* 0x30000043ff287230 */ /* 0x000fe20000004100 */
[-C--:B------:R-:W-:Y:S01]  /*115c0*/  FFMA.FTZ R39, R28, R36.reuse, R39 ;  /* 0x000000241c277223 */ /* 0x080fe20000010027 */
[-C--:B------:R-:W-:Y:S01]  /*115d0*/  HFMA2 R61, R32, R11.reuse.H0_H0, -72, -72 ;  /* 0xd480d480203d7431 */ /* 0x080fe2000004000b */
[-C--:B------:R-:W-:Y:S01]  /*115e0*/  FFMA.FTZ R41, R44, R35.reuse, RZ ;  /* 0x000000232c297223 */ /* 0x080fe200000100ff */
[-C--:B------:R-:W-:Y:S01]  /*115f0*/  HFMA2 R60, R34, R11.reuse.H0_H0, -72, -72 ;  /* 0xd480d480223c7431 */ /* 0x080fe2000004000b */
[----:B------:R-:W-:Y:S01]  /*11600*/  FFMA.FTZ R35, R46, R35, RZ ;  /* 0x000000232e237223 */ /* 0x000fe200000100ff */
[----:B------:R-:W-:Y:S01]  /*11610*/  HADD2.F32 R42, -RZ, R65.H1_H1 ;  /* 0x30000041ff2a7230 */ /* 0x000fe20000004100 */
[----:B------:R-:W-:Y:S01]  /*11620*/  FFMA.FTZ R33, R40, R36, R33 ;  /* 0x0000002428217223 */ /* 0x000fe20000010021 */
[----:B------:R-:W-:-:S02]  /*11630*/  HFMA2 R62, R62, R11.H0_H0, -72, -72 ;  /* 0xd480d4803e3e7431 */ /* 0x000fc4000004000b */
[----:B------:R-:W-:Y:S02]  /*11640*/  HADD2.F32 R31, -RZ, R64.H1_H1 ;  /* 0x30000040ff1f7230 */ /* 0x000fe40000004100 */
[----:B------:R-:W-:Y:S01]  /*11650*/  HADD2.F32 R28, -RZ, R63.H0_H0 ;  /* 0x2000003fff1c7230 */ /* 0x000fe20000004100 */
[-C--:B------:R-:W-:Y:S01]  /*11660*/  FFMA.FTZ R41, R42, R36.reuse, R41 ;  /* 0x000000242a297223 */ /* 0x080fe20000010029 */
[----:B------:R-:W-:Y:S01]  /*11670*/  HADD2.F32 R34, -RZ, R61.H0_H0 ;  /* 0x2000003dff227230 */ /* 0x000fe20000004100 */
[----:B------:R-:W-:Y:S01]  /*11680*/  FFMA.FTZ R35, R31, R36, R35 ;  /* 0x000000241f237223 */ /* 0x000fe20000010023 */
[----:B------:R-:W-:Y:S01]  /*11690*/  HADD2.F32 R40, -RZ, R60.H0_H0 ;  /* 0x2000003cff287230 */ /* 0x000fe20000004100 */
[-C--:B------:R-:W-:Y:S01]  /*116a0*/  FFMA.FTZ R28, R28, R38.reuse, R33 ;  /* 0x000000261c1c7223 */ /* 0x080fe20000010021 */
[----:B------:R-:W-:Y:S02]  /*116b0*/  HADD2.F32 R32, -RZ, R63.H1_H1 ;  /* 0x3000003fff207230 */ /* 0x000fe40000004100 */
        /* <DEDUP_REMOVED lines=8> */
[----:B------:R-:W-:-:S02]  /*11740*/  LOP3.LUT R28, R23, 0xf000f, RZ, 0xc0, !PT ;  /* 0x000f000f171c7812 */ /* 0x000fc400078ec0ff */
[----:B------:R-:W-:Y:S01]  /*11750*/  SHF.R.U32.HI R14, RZ, 0x8, R14 ;  /* 0x00000008ff0e7819 */ /* 0x000fe2000001160e */
[-C--:B------:R-:W-:Y:S01]  /*11760*/  FFMA.FTZ R38, R31, R37.reuse, R34 ;  /* 0x000000251f267223 */ /* 0x080fe20000010022 */
[----:B------:R-:W-:Y:S01]  /*11770*/  SHF.R.U32.HI R15, RZ, 0x8, R15 ;  /* 0x00000008ff0f7819 */ /* 0x000fe2000001160f */
[-C--:B------:R-:W-:Y:S01]  /*11780*/  FFMA.FTZ R40, R33, R37.reuse, R40 ;  /* 0x0000002521287223 */ /* 0x080fe20000010028 */
[--C-:B0-----:R-:W-:Y:S01]  /*11790*/  HADD2.F32 R33, -RZ, R12.reuse.H0_H0 ;  /* 0x2000000cff217230 */ /* 0x101fe20000004100 */
[----:B------:R-:W-:Y:S01]  /*117a0*/  FFMA.FTZ R36, R36, R37, R30 ;  /* 0x0000002524247223 */ /* 0x000fe2000001001e */
[----:B------:R-:W-:Y:S01]  /*117b0*/  LOP3.LUT R28, R28, 0x64006400, RZ, 0xfc, !PT ;  /* 0x640064001c1c7812 */ /* 0x000fe200078efcff */
[----:B------:R-:W-:Y:S01]  /*117c0*/  HADD2.F32 R34, -RZ, R12.H1_H1 ;  /* 0x3000000cff227230 */ /* 0x000fe20000004100 */
[----:B------:R-:W-:Y:S02]  /*117d0*/  LOP3.LUT R30, R22, 0xf000f, RZ, 0xc0, !PT ;  /* 0x000f000f161e7812 */ /* 0x000fe400078ec0ff */
[----:B------:R-:W-:-:S02]  /*117e0*/  LOP3.LUT R12, R14, 0xf000f, RZ, 0xc0, !PT ;  /* 0x000f000f0e0c7812 */ /* 0x000fc400078ec0ff */
[----:B------:R-:W-:Y:S01]  /*117f0*/  LOP3.LUT R31, R15, 0xf000f, RZ, 0xc0, !PT ;  /* 0x000f000f0f1f7812 */ /* 0x000fe200078ec0ff */
[----:B------:R-:W-:Y:S01]  /*11800*/  HADD2 R59, R28, -1032, -1032 ;  /* 0xe408e4081c3b7430 */ /* 0x000fe20000000000 */
[----:B------:R-:W-:Y:S02]  /*11810*/  LOP3.LUT R30, R30, 0x64006400, RZ, 0xfc, !PT ;  /* 0x640064001e1e7812 */ /* 0x000fe400078efcff */
[----:B------:R-:W-:Y:S02]  /*11820*/  LOP3.LUT R12, R12, 0x64006400, RZ, 0xfc, !PT ;  /* 0x640064000c0c7812 */ /* 0x000fe400078efcff */
[----:B------:R-:W-:Y:S01]  /*11830*/  LOP3.LUT R31, R31, 0x64006400, RZ, 0xfc, !PT ;  /* 0x640064001f1f7812 */ /* 0x000fe200078efcff */
[----:B------:R-:W-:Y:S02]  /*11840*/  HADD2 R58, R30, -1032, -1032 ;  /* 0xe408e4081e3a7430 */ /* 0x000fe40000000000 */
[----:B------:R-:W-:Y:S02]  /*11850*/  HADD2.F32 R28, -RZ, R59.H0_H0 ;  /* 0x2000003bff1c7230 */ /* 0x000fe40000004100 */
[----:B------:R-:W-:-:S02]  /*11860*/  HADD2 R57, R12, -1032, -1032 ;  /* 0xe408e4080c397430 */ /* 0x000fc40000000000 */
[----:B------:R-:W-:Y:S02]  /*11870*/  HADD2 R56, R31, -1032, -1032 ;  /* 0xe408e4081f387430 */ /* 0x000fe40000000000 */
[--C-:B------:R-:W-:Y:S02]  /*11880*/  HADD2.F32 R35, -RZ, R13.reuse.H0_H0 ;  /* 0x2000000dff237230 */ /* 0x100fe40000004100 */
[----:B------:R-:W-:Y:S01]  /*11890*/  HADD2.F32 R47, -RZ, R13.H1_H1 ;  /* 0x3000000dff2f7230 */ /* 0x000fe20000004100 */
[----:B------:R-:W-:Y:S01]  /*118a0*/  FFMA.FTZ R13, R28, R33, R32 ;  /* 0x000000211c0d7223 */ /* 0x000fe20000010020 */
[----:B------:R-:W-:Y:S02]  /*118b0*/  HADD2.F32 R30, -RZ, R58.H0_H0 ;  /* 0x2000003aff1e7230 */ /* 0x000fe40000004100 */
[----:B------:R-:W-:Y:S02]  /*118c0*/  HADD2.F32 R37, -RZ, R57.H0_H0 ;  /* 0x20000039ff257230 */ /* 0x000fe40000004100 */
[----:B------:R-:W-:-:S02]  /*118d0*/  HADD2.F32 R12, -RZ, R56.H0_H0 ;  /* 0x20000038ff0c7230 */ /* 0x000fc40000004100 */
[----:B------:R-:W-:Y:S01]  /*118e0*/  HADD2.F32 R28, -RZ, R59.H1_H1 ;  /* 0x3000003bff1c7230 */ /* 0x000fe20000004100 */
[-C--:B------:R-:W-:Y:S02]  /*118f0*/  FFMA.FTZ R31, R30, R33.reuse, R36 ;  /* 0x000000211e1f7223 */ /* 0x080fe40000010024 */
[-C--:B------:R-:W-:Y:S01]  /*11900*/  FFMA.FTZ R37, R37, R33.reuse, R38 ;  /* 0x0000002125257223 */ /* 0x080fe20000010026 */
[----:B------:R-:W-:Y:S01]  /*11910*/  LOP3.LUT R14, R14, 0xf000f0, RZ, 0xc0, !PT ;  /* 0x00f000f00e0e7812 */ /* 0x000fe200078ec0ff */
[----:B------:R-:W-:Y:S01]  /*11920*/  FFMA.FTZ R33, R12, R33, R40 ;  /* 0x000000210c217223 */ /* 0x000fe20000010028 */
[----:B------:R-:W-:Y:S01]  /*11930*/  LOP3.LUT R12, R23, 0xf000f0, RZ, 0xc0, !PT ;  /* 0x00f000f0170c7812 */ /* 0x000fe200078ec0ff */
[----:B------:R-:W-:Y:S01]  /*11940*/  FFMA.FTZ R28, R28, R34, R13 ;  /* 0x000000221c1c7223 */ /* 0x000fe2000001000d */
[----:B------:R-:W-:Y:S02]  /*11950*/  LOP3.LUT R13, R22, 0xf000f0, RZ, 0xc0, !PT ;  /* 0x00f000f0160d7812 */ /* 0x000fe400078ec0ff */
[----:B------:R-:W-:Y:S01]  /*11960*/  LOP3.LUT R12, R12, 0x64006400, RZ, 0xfc, !PT ;  /* 0x640064000c0c7812 */ /* 0x000fe200078efcff */
[----:B------:R-:W-:Y:S01]  /*11970*/  HADD2.F32 R30, -RZ, R58.H1_H1 ;  /* 0x3000003aff1e7230 */ /* 0x000fe20000004100 */
[----:B------:R-:W-:-:S02]  /*11980*/  LOP3.LUT R54, R13, 0x64006400, RZ, 0xfc, !PT ;  /* 0x640064000d367812 */ /* 0x000fc400078efcff */
[----:B------:R-:W-:Y:S01]  /*11990*/  LOP3.LUT R14, R14, 0x64006400, RZ, 0xfc, !PT ;  /* 0x640064000e0e7812 */ /* 0x000fe200078efcff */
[----:B------:R-:W-:Y:S01]  /*119a0*/  HADD2.F32 R32, -RZ, R57.H1_H1 ;  /* 0x30000039ff207230 */ /* 0x000fe20000004100 */
[----:B------:R-:W-:Y:S01]  /*119b0*/  LOP3.LUT R15, R15, 0xf000f0, RZ, 0xc0, !PT ;  /* 0x00f000f00f0f7812 */ /* 0x000fe200078ec0ff */
[----:B------:R-:W-:Y:S01]  /*119c0*/  HADD2.F32 R13, -RZ, R56.H1_H1 ;  /* 0x30000038ff0d7230 */ /* 0x000fe20000004100 */
[----:B------:R-:W0:Y:S01]  /*119d0*/  LDS.64 R22, [UR5+0x210] ;  /* 0x00021005ff167984 */ /* 0x000e220008000a00 */
[-C--:B------:R-:W-:Y:S02]  /*119e0*/  HFMA2 R55, R12, R11.reuse.H0_H0, -72, -72 ;  /* 0xd480d4800c377431 */ /* 0x080fe4000004000b */
[-C--:B------:R-:W-:Y:S02]  /*119f0*/  HFMA2 R54, R54, R11.reuse.H0_H0, -72, -72 ;  /* 0xd480d48036367431 */ /* 0x080fe4000004000b */
[----:B------:R-:W-:Y:S01]  /*11a00*/  HFMA2 R53, R14, R11.H0_H0, -72, -72 ;  /* 0xd480d4800e357431 */ /* 0x000fe2000004000b */
[----:B------:R-:W-:-:S02]  /*11a10*/  FFMA.FTZ R30, R30, R34, R31 ;  /* 0x000000221e1e7223 */ /* 0x000fc4000001001f */
[-C--:B------:R-:W-:Y:S01]  /*11a20*/  FFMA.FTZ R32, R32, R34.reuse, R37 ;  /* 0x0000002220207223 */ /* 0x080fe20000010025 */
[----:B------:R-:W-:Y:S01]  /*11a30*/  HADD2.F32 R12, -RZ, R55.H0_H0 ;  /* 0x20000037ff0c7230 */ /* 0x000fe20000004100 */
[----:B------:R-:W-:Y:S01]  /*11a40*/  FFMA.FTZ R34, R13, R34, R33 ;  /* 0x000000220d227223 */ /* 0x000fe20000010021 */
[----:B------:R-:W-:Y:S02]  /*11a50*/  HADD2.F32 R13, -RZ, R54.H0_H0 ;  /* 0x20000036ff0d7230 */ /* 0x000fe40000004100 */
[----:B------:R-:W-:Y:S01]  /*11a60*/  HADD2.F32 R14, -RZ, R53.H0_H0 ;  /* 0x20000035ff0e7230 */ /* 0x000fe20000004100 */
[----:B------:R-:W-:Y:S01]  /*11a70*/  LOP3.LUT R68, R15, 0x64006400, RZ, 0xfc, !PT ;  /* 0x640064000f447812 */ /* 0x000fe200078efcff */
[-C--:B------:R-:W-:Y:S02]  /*11a80*/  FFMA.FTZ R28, R12, R35.reuse, R28 ;  /* 0x000000230c1c7223 */ /* 0x080fe4000001001c */
[-C--:B------:R-:W-:Y:S02]  /*11a90*/  FFMA.FTZ R30, R13, R35.reuse, R30 ;  /* 0x000000230d1e7223 */ /* 0x080fe4000001001e */
[----:B------:R-:W-:-:S02]  /*11aa0*/  FFMA.FTZ R32, R14, R35, R32 ;  /* 0x000000230e207223 */ /* 0x000fc40000010020 */
[----:B------:R1:W5:Y:S01]  /*11ab0*/  LDG.E.128.CONSTANT R12, [R20.64] ;  /* 0x00000006140c7981 */ /* 0x000362000c1e9d00 */
[----:B------:R-:W-:Y:S02]  /*11ac0*/  HFMA2 R68, R68, R11.H0_H0, -72, -72 ;  /* 0xd480d48044447431 */ /* 0x000fe4000004000b */
[----:B------:R-:W-:-:S03]  /*11ad0*/  HADD2.F32 R48, -RZ, R55.H1_H1 ;  /* 0x30000037ff307230 */ /* 0x000fc60000004100 */
[----:B------:R-:W-:Y:S02]  /*11ae0*/  HADD2.F32 R31, -RZ, R68.H0_H0 ;  /* 0x20000044ff1f7230 */ /* 0x000fe40000004100 */
[----:B------:R-:W-:Y:S02]  /*11af0*/  HADD2.F32 R45, -RZ, R54.H1_H1 ;  /* 0x30000036ff2d7230 */ /* 0x000fe40000004100 */
[----:B------:R-:W-:Y:S01]  /*11b00*/  HADD2.F32 R46, -RZ, R53.H1_H1 ;  /* 0x30000035ff2e7230 */ /* 0x000fe20000004100 */
[----:B------:R-:W-:Y:S01]  /*11b10*/  FFMA.FTZ R34, R31, R35, R34 ;  /* 0x000000231f227223 */ /* 0x000fe20000010022 */
[----:B------:R-:W-:Y:S01]  /*11b20*/  HADD2.F32 R33, -RZ, R68.H1_H1 ;  /* 0x30000044ff217230 */ /* 0x000fe20000004100 */
[-C--:B------:R-:W-:Y:S02]  /*11b30*/  FFMA.FTZ R48, R48, R47.reuse, R28 ;  /* 0x0000002f30307223 */ /* 0x080fe4000001001c */
[-C--:B------:R-:W-:Y:S02]  /*11b40*/  FFMA.FTZ R45, R45, R47.reuse, R30 ;  /* 0x0000002f2d2d7223 */ /* 0x080fe4000001001e */
[----:B------:R-:W-:-:S02]  /*11b50*/  FFMA.FTZ R46, R46, R47, R32 ;  /* 0x0000002f2e2e7223 */ /* 0x000fc40000010020 */
[----:B------:R-:W-:Y:S01]  /*11b60*/  FFMA.FTZ R47, R33, R47, R34 ;  /* 0x0000002f212f7223 */ /* 0x000fe20000010022 */
        /* <DEDUP_REMOVED lines=8> */
[--C-:B0-----:R-:W-:Y:S01]  /*11bf0*/  HADD2.F32 R37, -RZ, R22.reuse.H0_H0 ;  /* 0x20000016ff257230 */ /* 0x101fe20000004100 */
[----:B------:R-:W-:Y:S01]  /*11c00*/  LOP3.LUT R35, R35, 0x64006400, RZ, 0xfc, !PT ;  /* 0x6400640023237812 */ /* 0x000fe200078efcff */
[----:B------:R-:W-:Y:S02]  /*11c10*/  HADD2.F32 R49, -RZ, R22.H1_H1 ;  /* 0x30000016ff317230 */ /* 0x000fe40000004100 */
[--C-:B------:R-:W-:Y:S02]  /*11c20*/  HADD2.F32 R51, -RZ, R23.reuse.H0_H0 ;  /* 0x20000017ff337230 */ /* 0x100fe40000004100 */
[----:B------:R-:W-:Y:S01]  /*11c30*/  HADD2.F32 R50, -RZ, R23.H1_H1 ;  /* 0x30000017ff327230 */ /* 0x000fe20000004100 */
[----:B------:R-:W-:Y:S01]  /*11c40*/  LOP3.LUT R30, R24, 0xf000f0, RZ, 0xc0, !PT ;  /* 0x00f000f0181e7812 */ /* 0x000fe200078ec0ff */
[----:B------:R-:W-:Y:S01]  /*11c50*/  HADD2 R44, R28, -1032, -1032 ;  /* 0xe408e4081c2c7430 */ /* 0x000fe20000000000 */
[----:B------:R-:W0:Y:S01]  /*11c60*/  LDS.64 R22, [UR5+0x218] ;  /* 0x00021805ff167984 */ /* 0x000e220008000a00 */
[----:B------:R-:W-:-:S02]  /*11c70*/  HADD2 R43, R31, -1032, -1032 ;  /* 0xe408e4081f2b7430 */ /* 0x000fc40000000000 */
[--C-:B------:R-:W-:Y:S01]  /*11c80*/  HADD2.F32 R40, -RZ, R42.reuse.H0_H0 ;  /* 0x2000002aff287230 */ /* 0x100fe20000004100 */
[----:B------:R-:W-:Y:S01]  /*11c90*/  LOP3.LUT R30, R30, 0x64006400, RZ, 0xfc, !PT ;  /* 0x640064001e1e7812 */ /* 0x000fe200078efcff */
[----:B------:R-:W-:Y:S02]  /*11ca0*/  HADD2 R41, R35, -1032, -1032 ;  /* 0xe408e40823297430 */ /* 0x000fe40000000000 */
[----:B------:R-:W-:Y:S01]  /*11cb0*/  HADD2.F32 R70, -RZ, R42.H1_H1 ;  /* 0x3000002aff467230 */ /* 0x000fe20000004100 */
[----:B------:R-:W-:Y:S01]  /*11cc0*/  FFMA.FTZ R40, R40, R37, RZ ;  /* 0x0000002528287223 */ /* 0x000fe200000100ff */
[--C-:B------:R-:W-:Y:S01]  /*11cd0*/  HADD2.F32 R28, -RZ, R44.reuse.H0_H0 ;  /* 0x2000002cff1c7230 */ /* 0x100fe20000004100 */
[----:B------:R-:W-:Y:S01]  /*11ce0*/  LOP3.LUT R32, R25, 0xf000f0, RZ, 0xc0, !PT ;  /* 0x00f000f019207812 */ /* 0x000fe200078ec0ff */
[----:B------:R-:W-:Y:S01]  /*11cf0*/  HADD2.F32 R38, -RZ, R43.H0_H0 ;  /* 0x2000002bff267230 */ /* 0x000fe20000004100 */
[----:B------:R-:W-:Y:S02]  /*11d00*/  LOP3.LUT R34, R26, 0xf000f0, RZ, 0xc0, !PT ;  /* 0x00f000f01a227812 */ /* 0x000fe400078ec0ff */
[----:B------:R-:W-:Y:S01]  /*11d10*/  LOP3.LUT R36, R27, 0xf000f0, RZ, 0xc0, !PT ;  /* 0x00f000f01b247812 */ /* 0x000fe200078ec0ff */
[----:B------:R-:W-:Y:S01]  /*11d20*/  HADD2.F32 R72, -RZ, R41.H0_H0 ;  /* 0x20000029ff487230 */ /* 0x000fe20000004100 */
[----:B------:R-:W-:Y:S01]  /*11d30*/  FFMA.FTZ R70, R70, R49, R40 ;  /* 0x0000003146467223 */ /* 0x000fe20000010028 */
[----:B------:R-:W-:Y:S01]  /*11d40*/  HADD2.F32 R31, -RZ, R44.H1_H1 ;  /* 0x3000002cff1f7230 */ /* 0x000fe20000004100 */
[-C--:B------:R-:W-:Y:S01]  /*11d50*/  FFMA.FTZ R28, R28, R37.reuse, RZ ;  /* 0x000000251c1c7223 */ /* 0x080fe200000100ff */
[----:B------:R-:W-:Y:S01]  /*11d60*/  HADD2.F32 R52, -RZ, R43.H1_H1 ;  /* 0x3000002bff347230 */ /* 0x000fe20000004100 */
[----:B------:R-:W-:Y:S01]  /*11d70*/  FFMA.FTZ R38, R38, R37, RZ ;  /* 0x0000002526267223 */ /* 0x000fe200000100ff */
[----:B------:R-:W-:Y:S01]  /*11d80*/  LOP3.LUT R32, R32, 0x64006400, RZ, 0xfc, !PT ;  /* 0x6400640020207812 */ /* 0x000fe200078efcff */
[----:B------:R-:W-:Y:S01]  /*11d90*/  HFMA2 R40, R30, R11.H0_H0, -72, -72 ;  /* 0xd480d4801e287431 */ /* 0x000fe2000004000b */
[----:B------:R-:W-:-:S02]  /*11da0*/  LOP3.LUT R34, R34, 0x64006400, RZ, 0xfc, !PT ;  /* 0x6400640022227812 */ /* 0x000fc400078efcff */
[----:B------:R-:W-:Y:S01]  /*11db0*/  LOP3.LUT R36, R36, 0x64006400, RZ, 0xfc, !PT ;  /* 0x6400640024247812 */ /* 0x000fe200078efcff */
[----:B------:R-:W-:Y:S01]  /*11dc0*/  FFMA.FTZ R72, R72, R37, RZ ;  /* 0x0000002548487223 */ /* 0x000fe200000100ff */
[----:B------:R-:W-:Y:S01]  /*11dd0*/  HADD2.F32 R30, -RZ, R41.H1_H1 ;  /* 0x30000029ff1e7230 */ /* 0x000fe20000004100 */
[-C--:B------:R-:W-:Y:S01]  /*11de0*/  FFMA.FTZ R28, R31, R49.reuse, R28 ;  /* 0x000000311f1c7223 */ /* 0x080fe2000001001c */
[-C--:B------:R-:W-:Y:S01]  /*11df0*/  HFMA2 R39, R32, R11.reuse.H0_H0, -72, -72 ;  /* 0xd480d48020277431 */ /* 0x080fe2000004000b */
[-C--:B------:R-:W-:Y:S01]  /*11e00*/  FFMA.FTZ R52, R52, R49.reuse, R38 ;  /* 0x0000003134347223 */ /* 0x080fe20000010026 */
[-C--:B------:R-:W-:Y:S02]  /*11e10*/  HFMA2 R38, R34, R11.reuse.H0_H0, -72, -72 ;  /* 0xd480d48022267431 */ /* 0x080fe4000004000b */
[----:B------:R-:W-:Y:S02]  /*11e20*/  HADD2.F32 R31, -RZ, R40.H0_H0 ;  /* 0x20000028ff1f7230 */ /* 0x000fe40000004100 */
[----:B------:R-:W-:Y:S01]  /*11e30*/  HFMA2 R37, R36, R11.H0_H0, -72, -72 ;  /* 0xd480d48024257431 */ /* 0x000fe2000004000b */
[----:B------:R-:W-:Y:S01]  /*11e40*/  FFMA.FTZ R72, R30, R49, R72 ;  /* 0x000000311e487223 */ /* 0x000fe20000010048 */
[----:B------:R-:W-:Y:S01]  /*11e50*/  HADD2.F32 R33, -RZ, R39.H0_H0 ;  /* 0x20000027ff217230 */ /* 0x000fe20000004100 */
[----:B------:R-:W-:Y:S01]  /*11e60*/  FFMA.FTZ R31, R31, R51, R28 ;  /* 0x000000331f1f7223 */ /* 0x000fe2000001001c */
[----:B------:R-:W-:-:S02]  /*11e70*/  HADD2.F32 R35, -RZ, R38.H0_H0 ;  /* 0x20000026ff237230 */ /* 0x000fc40000004100 */
[----:B------:R-:W-:Y:S02]  /*11e80*/  HADD2.F32 R49, -RZ, R37.H0_H0 ;  /* 0x20000025ff317230 */ /* 0x000fe40000004100 */
[----:B------:R-:W-:Y:S01]  /*11e90*/  HADD2.F32 R28, -RZ, R40.H1_H1 ;  /* 0x30000028ff1c7230 */ /* 0x000fe20000004100 */
[----:B------:R-:W-:Y:S01]  /*11ea0*/  SHF.R.U32.HI R24, RZ, 0x8, R24 ;  /* 0x00000008ff187819 */ /* 0x000fe20000011618 */
[-C--:B------:R-:W-:Y:S01]  /*11eb0*/  FFMA.FTZ R33, R33, R51.reuse, R52 ;  /* 0x0000003321217223 */ /* 0x080fe20000010034 */
[----:B------:R-:W-:Y:S01]  /*11ec0*/  SHF.R.U32.HI R25, RZ, 0x8, R25 ;  /* 0x00000008ff197819 */ /* 0x000fe20000011619 */
[-C--:B------:R-:W-:Y:S01]  /*11ed0*/  FFMA.FTZ R35, R35, R51.reuse, R70 ;  /* 0x0000003323237223 */ /* 0x080fe20000010046 */
[----:B------:R-:W-:Y:S01]  /*11ee0*/  SHF.R.U32.HI R26, RZ, 0x8, R26 ;  /* 0x00000008ff1a7819 */ /* 0x000fe2000001161a */
[----:B------:R-:W-:Y:S02]  /*11ef0*/  FFMA.FTZ R49, R49, R51, R72 ;  /* 0x0000003331317223 */ /* 0x000fe40000010048 */
[----:B------:R-:W-:Y:S01]  /*11f00*/  FFMA.FTZ R51, R28, R50, R31 ;  /* 0x000000321c337223 */ /* 0x000fe2000001001f */
[----:B------:R-:W-:-:S02]  /*11f10*/  LOP3.LUT R28, R24, 0xf000f, RZ, 0xc0, !PT ;  /* 0x000f000f181c7812 */ /* 0x000fc400078ec0ff */
[----:B------:R-:W-:Y:S01]  /*11f20*/  LOP3.LUT R30, R25, 0xf000f, RZ, 0xc0, !PT ;  /* 0x000f000f191e7812 */ /* 0x000fe200078ec0ff */
[----:B------:R-:W-:Y:S01]  /*11f30*/  HADD2.F32 R71, -RZ, R38.H1_H1 ;  /* 0x30000026ff477230 */ /* 0x000fe20000004100 */
[----:B------:R-:W-:Y:S02]  /*11f40*/  LOP3.LUT R31, R26, 0xf000f, RZ, 0xc0, !PT ;  /* 0x000f000f1a1f7812 */ /* 0x000fe400078ec0ff */
[----:B------:R-:W-:Y:S02]  /*11f50*/  LOP3.LUT R28, R28, 0x64006400, RZ, 0xfc, !PT ;  /* 0x640064001c1c7812 */ /* 0x000fe400078efcff */
[----:B------:R-:W-:Y:S01]  /*11f60*/  LOP3.LUT R30, R30, 0x64006400, RZ, 0xfc, !PT ;  /* 0x640064001e1e7812 */ /* 0x000fe200078efcff */
[----:B------:R-:W-:Y:S01]  /*11f70*/  HADD2.F32 R69, -RZ, R39.H1_H1 ;  /* 0x30000027ff457230 */ /* 0x000fe20000004100 */
[----:B------:R-:W-:Y:S01]  /*11f80*/  SHF.R.U32.HI R27, RZ, 0x8, R27 ;  /* 0x00000008ff1b7819 */ /* 0x000fe2000001161b */
[----:B------:R-:W-:Y:S01]  /*11f90*/  HADD2.F32 R73, -RZ, R37.H1_H1 ;  /* 0x30000025ff497230 */ /* 0x000fe20000004100 */
[----:B------:R-:W-:Y:S01]  /*11fa0*/  LOP3.LUT R31, R31, 0x64006400, RZ, 0xfc, !PT ;  /* 0x640064001f1f7812 */ /* 0x000fe200078efcff */
[-C--:B------:R-:W-:Y:S01]  /*11fb0*/  FFMA.FTZ R71, R71, R50.reuse, R35 ;  /* 0x0000003247477223 */ /* 0x080fe20000010023 */
[----:B------:R-:W-:Y:S01]  /*11fc0*/  HADD2 R36, R28, -1032, -1032 ;  /* 0xe408e4081c247430 */ /* 0x000fe20000000000 */
[----:B------:R-:W-:Y:S01]  /*11fd0*/  LOP3.LUT R32, R27, 0xf000f, RZ, 0xc0, !PT ;  /* 0x000f000f1b207812 */ /* 0x000fe200078ec0ff */
[----:B------:R-:W-:Y:S01]  /*11fe0*/  HADD2 R35, R30, -1032, -1032 ;  /* 0xe408e4081e237430 */ /* 0x000fe20000000000 */
[-C--:B------:R-:W-:Y:S01]  /*11ff0*/  FFMA.FTZ R69, R69, R50.reuse, R33 ;  /* 0x0000003245457223 */ /* 0x080fe20000010021 */
[----:B------:R-:W-:Y:S01]  /*12000*/  HADD2 R34, R31, -1032, -1032 ;  /* 0xe408e4081f227430 */ /* 0x000fe20000000000 */
[----:B------:R-:W-:Y:S01]  /*12010*/  FFMA.FTZ R73, R73, R50, R49 ;  /* 0x0000003249497223 */ /* 0x000fe20000010031 */
[----:B0-----:R-:W-:-:S02]  /*12020*/  HADD2.F32 R50, -RZ, R22.H0_H0 ;  /* 0x20000016ff327230 */ /* 0x001fc40000004100 */
[----:B------:R-:W-:Y:S01]  /*12030*/  HADD2.F32 R52, -RZ, R22.H1_H1 ;  /* 0x30000016ff347230 */ /* 0x000fe20000004100 */
[----:B------:R-:W-:Y:S01]  /*12040*/  LOP3.LUT R32, R32, 0x64006400, RZ, 0xfc, !PT ;  /* 0x6400640020207812 */ /* 0x000fe200078efcff */
[----:B------:R-:W-:Y:S02]  /*12050*/  HADD2.F32 R22, -RZ, R36.H0_H0 ;  /* 0x20000024ff167230 */ /* 0x000fe40000004100 */
[----:B------:R-:W-:Y:S01]  /*12060*/  HADD2.F32 R28, -RZ, R35.H0_H0 ;  /* 0x20000023ff1c7230 */ /* 0x000fe20000004100 */
[----:B------:R-:W-:Y:S01]  /*12070*/  LOP3.LUT R24, R24, 0xf000f0, RZ, 0xc0, !PT ;  /* 0x00f000f018187812 */ /* 0x000fe200078ec0ff */
[----:B------:R-:W-:Y:S01]  /*12080*/  HADD2.F32 R30, -RZ, R34.H0_H0 ;  /* 0x20000022ff1e7230 */ /* 0x000fe20000004100 */
[-C--:B------:R-:W-:Y:S01]  /*12090*/  FFMA.FTZ R51, R22, R50.reuse, R51 ;  /* 0x0000003216337223 */ /* 0x080fe20000010033 */
[----:B------:R-:W-:Y:S01]  /*120a0*/  HADD2 R33, R32, -1032, -1032 ;  /* 0xe408e40820217430 */ /* 0x000fe20000000000 */
[-C--:B------:R-:W-:Y:S01]  /*120b0*/  FFMA.FTZ R69, R28, R50.reuse, R69 ;  /* 0x000000321c457223 */ /* 0x080fe20000010045 */
[----:B------:R-:W-:Y:S01]  /*120c0*/  HADD2.F32 R22, -RZ, R36.H1_H1 ;  /* 0x30000024ff167230 */ /* 0x000fe20000004100 */
[----:B------:R-:W-:Y:S01]  /*120d0*/  FFMA.FTZ R71, R30, R50, R71 ;  /* 0x000000321e477223 */ /* 0x000fe20000010047 */
[----:B------:R-:W-:Y:S01]  /*120e0*/  HADD2.F32 R28, -RZ, R34.H1_H1 ;  /* 0x30000022ff1c7230 */ /* 0x000fe20000004100 */
[----:B------:R-:W-:-:S02]  /*120f0*/  LOP3.LUT R25, R25, 0xf000f0, RZ, 0xc0, !PT ;  /* 0x00f000f019197812 */ /* 0x000fc400078ec0ff */
[----:B------:R-:W-:Y:S02]  /*12100*/  LOP3.LUT R24, R24, 0x64006400, RZ, 0xfc, !PT ;  /* 0x6400640018187812 */ /* 0x000fe400078efcff */
[----:B------:R-:W-:Y:S01]  /*12110*/  LOP3.LUT R26, R26, 0xf000f0, RZ, 0xc0, !PT ;  /* 0x00f000f01a1a7812 */ /* 0x000fe200078ec0ff */
[--C-:B------:R-:W-:Y:S01]  /*12120*/  HADD2.F32 R70, -RZ, R23.reuse.H0_H0 ;  /* 0x20000017ff467230 */ /* 0x100fe20000004100 */
[----:B------:R-:W-:Y:S01]  /*12130*/  LOP3.LUT R27, R27, 0xf000f0, RZ, 0xc0, !PT ;  /* 0x00f000f01b1b7812 */ /* 0x000fe200078ec0ff */
[----:B------:R-:W-:Y:S01]  /*12140*/  HADD2.F32 R49, -RZ, R23.H1_H1 ;  /* 0x30000017ff317230 */ /* 0x000fe20000004100 */
[-C--:B------:R-:W-:Y:S01]  /*12150*/  FFMA.FTZ R51, R22, R52.reuse, R51 ;  /* 0x0000003416337223 */ /* 0x080fe20000010033 */
[----:B------:R-:W-:Y:S01]  /*12160*/  HADD2.F32 R31, -RZ, R33.H0_H0 ;  /* 0x20000021ff1f7230 */ /* 0x000fe20000004100 */
[----:B------:R-:W-:Y:S01]  /*12170*/  LOP3.LUT R22, R25, 0x64006400, RZ, 0xfc, !PT ;  /* 0x6400640019167812 */ /* 0x000fe200078efcff */
[----:B------:R-:W-:Y:S01]  /*12180*/  HADD2.F32 R23, -RZ, R35.H1_H1 ;  /* 0x30000023ff177230 */ /* 0x000fe20000004100 */
[----:B------:R-:W-:Y:S01]  /*12190*/  FFMA.FTZ R71, R28, R52, R71 ;  /* 0x000000341c477223 */ /* 0x000fe20000010047 */
[----:B------:R-:W-:Y:S01]  /*121a0*/  LOP3.LUT R26, R26, 0x64006400, RZ, 0xfc, !PT ;  /* 0x640064001a1a7812 */ /* 0x000fe200078efcff */
[-C--:B------:R-:W-:Y:S01]  /*121b0*/  HFMA2 R32, R24, R11.reuse.H0_H0, -72, -72 ;  /* 0xd480d48018207431 */ /* 0x080fe2000004000b */
[----:B------:R-:W-:Y:S01]  /*121c0*/  LOP3.LUT R28, R27, 0x64006400, RZ, 0xfc, !PT ;  /* 0x640064001b1c7812 */ /* 0x000fe200078efcff */
[----:B------:R-:W-:Y:S01]  /*121d0*/  FFMA.FTZ R73, R31, R50, R73 ;  /* 0x000000321f497223 */ /* 0x000fe20000010049 */
[----:B------:R-:W-:Y:S01]  /*121e0*/  HFMA2 R31, R22, R11.H0_H0, -72, -72 ;  /* 0xd480d480161f7431 */ /* 0x000fe2000004000b */
[----:B------:R-:W-:Y:S01]  /*121f0*/  FFMA.FTZ R69, R23, R52, R69 ;  /* 0x0000003417457223 */ /* 0x000fe20000010045 */
[----:B------:R-:W-:-:S02]  /*12200*/  HADD2.F32 R23, -RZ, R33.H1_H1 ;  /* 0x30000021ff177230 */ /* 0x000fc40000004100 */
[-C--:B------:R-:W-:Y:S02]  /*12210*/  HFMA2 R30, R26, R11.reuse.H0_H0, -72, -72 ;  /* 0xd480d4801a1e7431 */ /* 0x080fe4000004000b */
[----:B------:R-:W-:Y:S02]  /*12220*/  HADD2.F32 R22, -RZ, R32.H0_H0 ;  /* 0x20000020ff167230 */ /* 0x000fe40000004100 */
[----:B------:R-:W-:Y:S01]  /*12230*/  HFMA2 R28, R28, R11.H0_H0, -72, -72 ;  /* 0xd480d4801c1c7431 */ /* 0x000fe2000004000b */
[----:B------:R-:W-:Y:S01]  /*12240*/  FFMA.FTZ R73, R23, R52, R73 ;  /* 0x0000003417497223 */ /* 0x000fe20000010049 */
[----:B------:R-:W-:Y:S01]  /*12250*/  HADD2.F32 R24, -RZ, R31.H0_H0 ;  /* 0x2000001fff187230 */ /* 0x000fe20000004100 */
[----:B------:R-:W-:Y:S01]  /*12260*/  FFMA.FTZ R22, R22, R70, R51 ;  /* 0x0000004616167223 */ /* 0x000fe20000010033 */
[----:B------:R-:W-:Y:S02]  /*12270*/  HADD2.F32 R26, -RZ, R30.H0_H0 ;  /* 0x2000001eff1a7230 */ /* 0x000fe40000004100 */
[----:B------:R-:W-:-:S02]  /*12280*/  HADD2.F32 R23, -RZ, R28.H0_H0 ;  /* 0x2000001cff177230 */ /* 0x000fc40000004100 */
[----:B------:R-:W-:Y:S01]  /*12290*/  HADD2.F32 R50, -RZ, R32.H1_H1 ;  /* 0x30000020ff327230 */ /* 0x000fe20000004100 */
[-C--:B------:R-:W-:Y:S02]  /*122a0*/  FFMA.FTZ R24, R24, R70.reuse, R69 ;  /* 0x0000004618187223 */ /* 0x080fe40000010045 */
[-C--:B------:R-:W-:Y:S02]  /*122b0*/  FFMA.FTZ R26, R26, R70.reuse, R71 ;  /* 0x000000461a1a7223 */ /* 0x080fe40000010047 */
[----:B------:R-:W-:Y:S02]  /*122c0*/  FFMA.FTZ R70, R23, R70, R73 ;  /* 0x0000004617467223 */ /* 0x000fe40000010049 */
[----:B------:R-:W-:Y:S02]  /*122d0*/  FFMA.FTZ R50, R50, R49, R22 ;  /* 0x0000003132327223 */ /* 0x000fe40000010016 */
[----:B------:R-:W0:Y:S01]  /*122e0*/  LDS.64 R22, [UR5+0x220] ;  /* 0x00022005ff167984 */ /* 0x000e220008000a00 */
[----:B------:R-:W-:-:S02]  /*122f0*/  HADD2.F32 R51, -RZ, R31.H1_H1 ;  /* 0x3000001fff337230 */ /* 0x000fc40000004100 */
[--C-:B------:R-:W-:Y:S02]  /*12300*/  HADD2.F32 R25, -RZ, R87.reuse.H0_H0 ;  /* 0x20000057ff197230 */ /* 0x100fe40000004100 */
[----:B------:R-:W-:Y:S01]  /*12310*/  HADD2.F32 R27, -RZ, R88.H0_H0 ;  /* 0x20000058ff1b7230 */ /* 0x000fe20000004100 */
[----:B------:R-:W-:Y:S01]  /*12320*/  FFMA.FTZ R51, R51, R49, R24 ;  /* 0x0000003133337223 */ /* 0x000fe20000010018 */
[----:B------:R-:W-:Y:S01]  /*12330*/  HADD2.F32 R52, -RZ, R30.H1_H1 ;  /* 0x3000001eff347230 */ /* 0x000fe20000004100 */
[----:B------:R-:W-:Y:S01]  /*12340*/  FMUL.FTZ R46, R46, R25 ;  /* 0x000000192e2e7220 */ /* 0x000fe20000410000 */
[----:B------:R-:W-:Y:S02]  /*12350*/  HADD2.F32 R24, -RZ, R87.H1_H1 ;  /* 0x30000057ff187230 */ /* 0x000fe40000004100 */
[----:B------:R-:W-:Y:S01]  /*12360*/  HADD2.F32 R69, -RZ, R28.H1_H1 ;  /* 0x3000001cff457230 */ /* 0x000fe20000004100 */
[----:B------:R-:W-:Y:S01]  /*12370*/  FMUL.FTZ R48, R48, R27 ;  /* 0x0000001b30307220 */ /* 0x000fe20000410000 */
[----:B------:R-:W-:Y:S01]  /*12380*/  F2FP.PACK_AB R46, RZ, R46 ;  /* 0x0000002eff2e723e */ /* 0x000fe200000000ff */
[----:B------:R-:W-:-:S02]  /*12390*/  FFMA.FTZ R52, R52, R49, R26 ;  /* 0x0000003134347223 */ /* 0x000fc4000001001a */
[----:B------:R-:W-:Y:S01]  /*123a0*/  FMUL.FTZ R47, R47, R24 ;  /* 0x000000182f2f7220 */ /* 0x000fe20000410000 */
[----:B------:R-:W-:Y:S01]  /*123b0*/  HADD2.F32 R26, -RZ, R88.H1_H1 ;  /* 0x30000058ff1a7230 */ /* 0x000fe20000004100 */
[----:B------:R-:W-:Y:S01]  /*123c0*/  FFMA.FTZ R49, R69, R49, R70 ;  /* 0x0000003145317223 */ /* 0x000fe20000010046 */
[----:B------:R-:W-:Y:S01]  /*123d0*/  F2FP.PACK_AB R48, RZ, R48 ;  /* 0x00000030ff30723e */ /* 0x000fe200000000ff */
[----:B------:R-:W-:Y:S01]  /*123e0*/  FMUL.FTZ R50, R50, R27 ;  /* 0x0000001b32327220 */ /* 0x000fe20000410000 */
[----:B------:R-:W-:Y:S01]  /*123f0*/  F2FP.PACK_AB R47, RZ, R47 ;  /* 0x0000002fff2f723e */ /* 0x000fe200000000ff */
[----:B------:R-:W-:Y:S01]  /*12400*/  FMUL.FTZ R49, R49, R24 ;  /* 0x0000001831317220 */ /* 0x000fe20000410000 */
[----:B------:R-:W-:Y:S01]  /*12410*/  HADD2 R70, R46.H0_H0, R0.H0_H0 ;  /* 0x200000002e467230 */ /* 0x000fe20000000800 */
[----:B------:R-:W-:Y:S01]  /*12420*/  FMUL.FTZ R45, R45, R26 ;  /* 0x0000001a2d2d7220 */ /* 0x000fe20000410000 */
[----:B------:R-:W-:Y:S01]  /*12430*/  F2FP.PACK_AB R46, RZ, R50 ;  /* 0x00000032ff2e723e */ /* 0x000fe200000000ff */
[----:B------:R-:W-:Y:S01]  /*12440*/  HADD2 R48, R48.H0_H0, R2.H0_H0 ;  /* 0x2000000230307230 */ /* 0x000fe20000000800 */
[----:B------:R-:W-:Y:S01]  /*12450*/  F2FP.PACK_AB R49, RZ, R49 ;  /* 0x00000031ff31723e */ /* 0x000fe200000000ff */
[----:B------:R-:W-:Y:S01]  /*12460*/  HADD2 R0, R47.H0_H0, R0.H1_H1 ;  /* 0x300000002f007230 */ /* 0x000fe20000000800 */
[C---:B------:R-:W-:Y:S01]  /*12470*/  LOP3.LUT R47, R16.reuse, 0xf000f, RZ, 0xc0, !PT ;  /* 0x000f000f102f7812 */ /* 0x040fe200078ec0ff */
[----:B------:R-:W-:Y:S01]  /*12480*/  HADD2 R46, R46.H0_H0, R48.H0_H0 ;  /* 0x200000302e2e7230 */ /* 0x000fe20000000800 */
[----:B------:R-:W-:Y:S01]  /*12490*/  F2FP.PACK_AB R45, RZ, R45 ;  /* 0x0000002dff2d723e */ /* 0x000fe200000000ff */
[----:B------:R-:W-:Y:S01]  /*124a0*/  FMUL.FTZ R51, R51, R26 ;  /* 0x0000001a33337220 */ /* 0x000fe20000410000 */
[----:B------:R-:W-:Y:S01]  /*124b0*/  LOP3.LUT R48, R16, 0xf000f0, RZ, 0xc0, !PT ;  /* 0x00f000f010307812 */ /* 0x000fe200078ec0ff */
[----:B------:R-:W-:Y:S01]  /*124c0*/  FMUL.FTZ R52, R52, R25 ;  /* 0x0000001934347220 */ /* 0x000fe20000410000 */
[----:B------:R-:W-:Y:S01]  /*124d0*/  SHF.R.U32.HI R73, RZ, 0x8, R16 ;  /* 0x00000008ff497819 */ /* 0x000fe20000011610 */
[----:B------:R-:W-:Y:S01]  /*124e0*/  HADD2 R0, R49.H0_H0, R0.H0_H0 ;  /* 0x2000000031007230 */ /* 0x000fe20000000800 */
[----:B------:R-:W-:-:S02]  /*124f0*/  LOP3.LUT R16, R17, 0xf000f, RZ, 0xc0, !PT ;  /* 0x000f000f11107812 */ /* 0x000fc400078ec0ff */
[----:B------:R-:W-:Y:S02]  /*12500*/  LOP3.LUT R71, R17, 0xf000f0, RZ, 0xc0, !PT ;  /* 0x00f000f011477812 */ /* 0x000fe400078ec0ff */
[----:B------:R-:W-:Y:S02]  /*12510*/  SHF.R.U32.HI R74, RZ, 0x8, R17 ;  /* 0x00000008ff4a7819 */ /* 0x000fe40000011611 */
[----:B------:R-:W-:Y:S02]  /*12520*/  LOP3.LUT R17, R18, 0xf000f, RZ, 0xc0, !PT ;  /* 0x000f000f12117812 */ /* 0x000fe400078ec0ff */
[----:B------:R-:W-:Y:S01]  /*12530*/  LOP3.LUT R47, R47, 0x64006400, RZ, 0xfc, !PT ;  /* 0x640064002f2f7812 */ /* 0x000fe200078efcff */
[----:B------:R-:W-:Y:S01]  /*12540*/  HADD2 R69, R45.H0_H0, R2.H1_H1 ;  /* 0x300000022d457230 */ /* 0x000fe20000000800 */
[----:B------:R-:W-:Y:S02]  /*12550*/  LOP3.LUT R49, R19, 0xf000f, RZ, 0xc0, !PT ;  /* 0x000f000f13317812 */ /* 0x000fe400078ec0ff */
[----:B------:R-:W-:-:S02]  /*12560*/  F2FP.PACK_AB R45, RZ, R51 ;  /* 0x00000033ff2d723e */ /* 0x000fc400000000ff */
[----:B------:R-:W-:Y:S01]  /*12570*/  F2FP.PACK_AB R2, RZ, R52 ;  /* 0x00000034ff02723e */ /* 0x000fe200000000ff */
[----:B------:R-:W-:Y:S01]  /*12580*/  HADD2 R52, R47, -1032, -1032 ;  /* 0xe408e4082f347430 */ /* 0x000fe20000000000 */
[----:B------:R-:W-:Y:S02]  /*12590*/  LOP3.LUT R50, R17, 0x64006400, RZ, 0xfc, !PT ;  /* 0x6400640011327812 */ /* 0x000fe400078efcff */
[----:B------:R-:W-:Y:S02]  /*125a0*/  LOP3.LUT R51, R16, 0x64006400, RZ, 0xfc, !PT ;  /* 0x6400640010337812 */ /* 0x000fe400078efcff */
[----:B------:R-:W-:Y:S01]  /*125b0*/  LOP3.LUT R49, R49, 0x64006400, RZ, 0xfc, !PT ;  /* 0x6400640031317812 */ /* 0x000fe200078efcff */
[----:B------:R-:W-:Y:S01]  /*125c0*/  HADD2 R45, R45.H0_H0, R69.H0_H0 ;  /* 0x200000452d2d7230 */ /* 0x000fe20000000800 */
[----:B------:R-:W2:Y:S01]  /*125d0*/  LDS.64 R16, [UR5+0x228] ;  /* 0x00022805ff107984 */ /* 0x000ea20008000a00 */
[----:B------:R-:W-:Y:S02]  /*125e0*/  HADD2 R2, R2.H0_H0, R70.H0_H0 ;  /* 0x2000004602027230 */ /* 0x000fe40000000800 */
[----:B0-----:R-:W-:-:S02]  /*125f0*/  HADD2.F32 R70, -RZ, R23.H0_H0 ;  /* 0x20000017ff467230 */ /* 0x001fc40000004100 */
[----:B------:R-:W-:Y:S02]  /*12600*/  HADD2.F32 R69, -RZ, R23.H1_H1 ;  /* 0x30000017ff457230 */ /* 0x000fe40000004100 */
[----:B------:R-:W-:Y:S02]  /*12610*/  HADD2 R50, R50, -1032, -1032 ;  /* 0xe408e40832327430 */ /* 0x000fe40000000000 */
[----:B------:R-:W-:Y:S02]  /*12620*/  HADD2.F32 R76, -RZ, R22.H0_H0 ;  /* 0x20000016ff4c7230 */ /* 0x000fe40000004100 */
[----:B------:R-:W-:Y:S02]  /*12630*/  HADD2 R51, R51, -1032, -1032 ;  /* 0xe408e40833337430 */ /* 0x000fe40000000000 */
[----:B------:R-:W-:Y:S02]  /*12640*/  HADD2 R49, R49, -1032, -1032 ;  /* 0xe408e40831317430 */ /* 0x000fe40000000000 */
[----:B------:R-:W-:Y:S01]  /*12650*/  HADD2.F32 R23, -RZ, R52.H0_H0 ;  /* 0x20000034ff177230 */ /* 0x000fe20000004100 */
[----:B------:R-:W-:Y:S01]  /*12660*/  LOP3.LUT R72, R18, 0xf000f0, RZ, 0xc0, !PT ;  /* 0x00f000f012487812 */ /* 0x000fe200078ec0ff */
[----:B------:R-:W-:-:S02]  /*12670*/  HADD2.F32 R77, -RZ, R22.H1_H1 ;  /* 0x30000016ff4d7230 */ /* 0x000fc40000004100 */
[----:B------:R-:W-:Y:S01]  /*12680*/  HADD2.F32 R79, -RZ, R52.H1_H1 ;  /* 0x30000034ff4f7230 */ /* 0x000fe20000004100 */
[-C--:B------:R-:W-:Y:S01]  /*12690*/  FFMA.FTZ R22, R23, R76.reuse, RZ ;  /* 0x0000004c17167223 */ /* 0x080fe200000100ff */
[--C-:B------:R-:W-:Y:S02]  /*126a0*/  HADD2.F32 R83, -RZ, R50.reuse.H0_H0 ;  /* 0x20000032ff537230 */ /* 0x100fe40000004100 */
[----:B------:R-:W-:Y:S02]  /*126b0*/  HADD2.F32 R47, -RZ, R51.H0_H0 ;  /* 0x20000033ff2f7230 */ /* 0x000fe40000004100 */
[----:B------:R-:W-:Y:S01]  /*126c0*/  HADD2.F32 R85, -RZ, R49.H0_H0 ;  /* 0x20000031ff557230 */ /* 0x000fe20000004100 */
[----:B------:R-:W-:Y:S01]  /*126d0*/  LOP3.LUT R75, R19, 0xf000f0, RZ, 0xc0, !PT ;  /* 0x00f000f0134b7812 */ /* 0x000fe200078ec0ff */
[----:B------:R-:W-:Y:S01]  /*126e0*/  HADD2.F32 R23, -RZ, R50.H1_H1 ;  /* 0x30000032ff177230 */ /* 0x000fe20000004100 */
[-C--:B------:R-:W-:Y:S01]  /*126f0*/  FFMA.FTZ R80, R83, R76.reuse, RZ ;  /* 0x0000004c53507223 */ /* 0x080fe200000100ff */
[----:B------:R-:W-:Y:S01]  /*12700*/  LOP3.LUT R72, R72, 0x64006400, RZ, 0xfc, !PT ;  /* 0x6400640048487812 */ /* 0x000fe200078efcff */
[-C--:B------:R-:W-:Y:S01]  /*12710*/  FFMA.FTZ R79, R79, R77.reuse, R22 ;  /* 0x0000004d4f4f7223 */ /* 0x080fe20000010016 */
[----:B------:R-:W-:Y:S01]  /*12720*/  LOP3.LUT R22, R71, 0x64006400, RZ, 0xfc, !PT ;  /* 0x6400640047167812 */ /* 0x000fe200078efcff */
[-C--:B------:R-:W-:Y:S01]  /*12730*/  FFMA.FTZ R78, R47, R76.reuse, RZ ;  /* 0x0000004c2f4e7223 */ /* 0x080fe200000100ff */
[----:B------:R-:W-:Y:S01]  /*12740*/  LOP3.LUT R48, R48, 0x64006400, RZ, 0xfc, !PT ;  /* 0x6400640030307812 */ /* 0x000fe200078efcff */
[----:B------:R-:W-:Y:S01]  /*12750*/  FFMA.FTZ R82, R85, R76, RZ ;  /* 0x0000004c55527223 */ /* 0x000fe200000100ff */
[----:B------:R-:W-:Y:S01]  /*12760*/  LOP3.LUT R76, R75, 0x64006400, RZ, 0xfc, !PT ;  /* 0x640064004b4c7812 */ /* 0x000fe200078efcff */
[----:B------:R-:W-:Y:S01]  /*12770*/  FFMA.FTZ R71, R23, R77, R80 ;  /* 0x0000004d17477223 */ /* 0x000fe20000010050 */
[----:B------:R-:W-:-:S02]  /*12780*/  HADD2.F32 R81, -RZ, R51.H1_H1 ;  /* 0x30000033ff517230 */ /* 0x000fc40000004100 */
[-C--:B------:R-:W-:Y:S02]  /*12790*/  HFMA2 R23, R72, R11.reuse.H0_H0, -72, -72 ;  /* 0xd480d48048177431 */ /* 0x080fe4000004000b */
[-C--:B------:R-:W-:Y:S02]  /*127a0*/  HFMA2 R47, R22, R11.reuse.H0_H0, -72, -72 ;  /* 0xd480d480162f7431 */ /* 0x080fe4000004000b */
[----:B------:R-:W-:Y:S02]  /*127b0*/  HADD2.F32 R75, -RZ, R49.H1_H1 ;  /* 0x30000031ff4b7230 */ /* 0x000fe40000004100 */
[-C--:B------:R-:W-:Y:S02]  /*127c0*/  HFMA2 R48, R48, R11.reuse.H0_H0, -72, -72 ;  /* 0xd480d48030307431 */ /* 0x080fe4000004000b */
[----:B------:R-:W-:Y:S01]  /*127d0*/  HFMA2 R22, R76, R11.H0_H0, -72, -72 ;  /* 0xd480d4804c167431 */ /* 0x000fe2000004000b */
[-C--:B------:R-:W-:Y:S01]  /*127e0*/  FFMA.FTZ R81, R81, R77.reuse, R78 ;  /* 0x0000004d51517223 */ /* 0x080fe2000001004e */
[----:B------:R-:W-:Y:S01]  /*127f0*/  HADD2.F32 R80, -RZ, R23.H0_H0 ;  /* 0x20000017ff507230 */ /* 0x000fe20000004100 */
[----:B------:R-:W-:Y:S01]  /*12800*/  FFMA.FTZ R77, R75, R77, R82 ;  /* 0x0000004d4b4d7223 */ /* 0x000fe20000010052 */
[----:B------:R-:W-:-:S02]  /*12810*/  HADD2.F32 R72, -RZ, R48.H0_H0 ;  /* 0x20000030ff487230 */ /* 0x000fc40000004100 */
[--C-:B------:R-:W-:Y:S02]  /*12820*/  HADD2.F32 R78, -RZ, R47.reuse.H0_H0 ;  /* 0x2000002fff4e7230 */ /* 0x100fe40000004100 */
        /* <DEDUP_REMOVED lines=9> */
[----:B------:R-:W-:Y:S01]  /*128c0*/  LOP3.LUT R70, R73, 0xf000f, RZ, 0xc0, !PT ;  /* 0x000f000f49467812 */ /* 0x000fe200078ec0ff */
[-C--:B------:R-:W-:Y:S01]  /*128d0*/  FFMA.FTZ R76, R76, R69.reuse, R72 ;  /* 0x000000454c4c7223 */ /* 0x080fe20000010048 */
[----:B------:R-:W-:Y:S01]  /*128e0*/  SHF.R.U32.HI R18, RZ, 0x8, R18 ;  /* 0x00000008ff127819 */ /* 0x000fe20000011612 */
[-C--:B------:R-:W-:Y:S01]  /*128f0*/  FFMA.FTZ R78, R71, R69.reuse, R78 ;  /* 0x00000045474e7223 */ /* 0x080fe2000001004e */
[----:B------:R-:W-:Y:S01]  /*12900*/  SHF.R.U32.HI R19, RZ, 0x8, R19 ;  /* 0x00000008ff137819 */ /* 0x000fe20000011613 */
[----:B------:R-:W-:-:S02]  /*12910*/  FFMA.FTZ R80, R75, R69, R80 ;  /* 0x000000454b507223 */ /* 0x000fc40000010050 */
[----:B------:R-:W-:Y:S01]  /*12920*/  FFMA.FTZ R84, R84, R69, R82 ;  /* 0x0000004554547223 */ /* 0x000fe20000010052 */
[----:B------:R-:W-:Y:S02]  /*12930*/  LOP3.LUT R69, R70, 0x64006400, RZ, 0xfc, !PT ;  /* 0x6400640046457812 */ /* 0x000fe400078efcff */
[----:B------:R-:W-:Y:S02]  /*12940*/  LOP3.LUT R70, R74, 0xf000f, RZ, 0xc0, !PT ;  /* 0x000f000f4a467812 */ /* 0x000fe400078ec0ff */
[----:B------:R-:W-:Y:S02]  /*12950*/  LOP3.LUT R71, R18, 0xf000f, RZ, 0xc0, !PT ;  /* 0x000f000f12477812 */ /* 0x000fe400078ec0ff */
[----:B------:R-:W-:Y:S01]  /*12960*/  LOP3.LUT R72, R19, 0xf000f, RZ, 0xc0, !PT ;  /* 0x000f000f13487812 */ /* 0x000fe200078ec0ff */
[----:B------:R-:W-:Y:S01]  /*12970*/  HADD2 R69, R69, -1032, -1032 ;  /* 0xe408e40845457430 */ /* 0x000fe20000000000 */
[----:B------:R-:W-:Y:S02]  /*12980*/  LOP3.LUT R70, R70, 0x64006400, RZ, 0xfc, !PT ;  /* 0x6400640046467812 */ /* 0x000fe400078efcff */
[----:B------:R-:W-:-:S02]  /*12990*/  LOP3.LUT R71, R71, 0x64006400, RZ, 0xfc, !PT ;  /* 0x6400640047477812 */ /* 0x000fc400078efcff */
[----:B------:R-:W-:Y:S01]  /*129a0*/  LOP3.LUT R72, R72, 0x64006400, RZ, 0xfc, !PT ;  /* 0x6400640048487812 */ /* 0x000fe200078efcff */
[----:B--2---:R-:W-:Y:S02]  /*129b0*/  HADD2.F32 R77, -RZ, R16.H0_H0 ;  /* 0x20000010ff4d7230 */ /* 0x004fe40000004100 */
[----:B------:R-:W-:Y:S02]  /*129c0*/  HADD2.F32 R79, -RZ, R69.H0_H0 ;  /* 0x20000045ff4f7230 */ /* 0x000fe40000004100 */
[----:B------:R-:W-:Y:S02]  /*129d0*/  HADD2 R70, R70, -1032, -1032 ;  /* 0xe408e40846467430 */ /* 0x000fe40000000000 */
[----:B------:R-:W-:Y:S02]  /*129e0*/  HADD2 R71, R71, -1032, -1032 ;  /* 0xe408e40847477430 */ /* 0x000fe40000000000 */
[----:B------:R-:W-:Y:S02]  /*129f0*/  HADD2 R72, R72, -1032, -1032 ;  /* 0xe408e40848487430 */ /* 0x000fe40000000000 */
[----:B------:R-:W-:-:S02]  /*12a00*/  HADD2.F32 R82, -RZ, R17.H0_H0 ;  /* 0x20000011ff527230 */ /* 0x000fc40000004100 */
[----:B------:R-:W-:Y:S01]  /*12a10*/  HADD2.F32 R75, -RZ, R17.H1_H1 ;  /* 0x30000011ff4b7230 */ /* 0x000fe20000004100 */
[-C--:B------:R-:W-:Y:S01]  /*12a20*/  FFMA.FTZ R17, R79, R77.reuse, R76 ;  /* 0x0000004d4f117223 */ /* 0x080fe2000001004c */
[----:B------:R-:W-:Y:S02]  /*12a30*/  HADD2.F32 R16, -RZ, R16.H1_H1 ;  /* 0x30000010ff107230 */ /* 0x000fe40000004100 */
[----:B------:R-:W-:Y:S01]  /*12a40*/  HADD2.F32 R76, -RZ, R69.H1_H1 ;  /* 0x30000045ff4c7230 */ /* 0x000fe20000004100 */
[----:B------:R-:W-:Y:S01]  /*12a50*/  LOP3.LUT R73, R73, 0xf000f0, RZ, 0xc0, !PT ;  /* 0x00f000f049497812 */ /* 0x000fe200078ec0ff */
[----:B------:R-:W-:Y:S02]  /*12a60*/  HADD2.F32 R79, -RZ, R70.H0_H0 ;  /* 0x20000046ff4f7230 */ /* 0x000fe40000004100 */
[----:B------:R-:W-:Y:S02]  /*12a70*/  HADD2.F32 R83, -RZ, R71.H0_H0 ;  /* 0x20000047ff537230 */ /* 0x000fe40000004100 */
[----:B------:R-:W-:Y:S01]  /*12a80*/  HADD2.F32 R85, -RZ, R72.H0_H0 ;  /* 0x20000048ff557230 */ /* 0x000fe20000004100 */
[----:B------:R-:W-:Y:S01]  /*12a90*/  LOP3.LUT R74, R74, 0xf000f0, RZ, 0xc0, !PT ;  /* 0x00f000f04a4a7812 */ /* 0x000fe200078ec0ff */
[----:B------:R-:W-:Y:S01]  /*12aa0*/  FFMA.FTZ R17, R76, R16, R17 ;  /* 0x000000104c117223 */ /* 0x000fe20000010011 */
[----:B------:R-:W-:Y:S01]  /*12ab0*/  LOP3.LUT R18, R18, 0xf000f0, RZ, 0xc0, !PT ;  /* 0x00f000f012127812 */ /* 0x000fe200078ec0ff */
[-C--:B------:R-:W-:Y:S01]  /*12ac0*/  FFMA.FTZ R79, R79, R77.reuse, R78 ;  /* 0x0000004d4f4f7223 */ /* 0x080fe2000001004e */
[----:B------:R-:W-:Y:S01]  /*12ad0*/  LOP3.LUT R76, R73, 0x64006400, RZ, 0xfc, !PT ;  /* 0x64006400494c7812 */ /* 0x000fe200078efcff */
[----:B------:R-:W-:-:S02]  /*12ae0*/  FFMA.FTZ R83, R83, R77, R80 ;  /* 0x0000004d53537223 */ /* 0x000fc40000010050 */
[----:B------:R-:W-:Y:S01]  /*12af0*/  FFMA.FTZ R85, R85, R77, R84 ;  /* 0x0000004d55557223 */ /* 0x000fe20000010054 */
[----:B------:R-:W-:Y:S01]  /*12b00*/  HADD2.F32 R77, -RZ, R71.H1_H1 ;  /* 0x30000047ff4d7230 */ /* 0x000fe20000004100 */
[----:B------:R-:W-:Y:S01]  /*12b10*/  LOP3.LUT R74, R74, 0x64006400, RZ, 0xfc, !PT ;  /* 0x640064004a4a7812 */ /* 0x000fe200078efcff */
[-C--:B------:R-:W-:Y:S01]  /*12b20*/  HFMA2 R76, R76, R11.reuse.H0_H0, -72, -72 ;  /* 0xd480d4804c4c7431 */ /* 0x080fe2000004000b */
[----:B------:R-:W-:Y:S02]  /*12b30*/  LOP3.LUT R18, R18, 0x64006400, RZ, 0xfc, !PT ;  /* 0x6400640012127812 */ /* 0x000fe400078efcff */
[----:B------:R-:W-:Y:S01]  /*12b40*/  LOP3.LUT R19, R19, 0xf000f0, RZ, 0xc0, !PT ;  /* 0x00f000f013137812 */ /* 0x000fe200078ec0ff */
[----:B------:R-:W-:Y:S01]  /*12b50*/  FFMA.FTZ R83, R77, R16, R83 ;  /* 0x000000104d537223 */ /* 0x000fe20000010053 */
[-C--:B------:R-:W-:Y:S02]  /*12b60*/  HFMA2 R77, R74, R11.reuse.H0_H0, -72, -72 ;  /* 0xd480d4804a4d7431 */ /* 0x080fe4000004000b */
[----:B------:R-:W-:Y:S01]  /*12b70*/  HADD2.F32 R81, -RZ, R70.H1_H1 ;  /* 0x30000046ff517230 */ /* 0x000fe20000004100 */
[----:B------:R-:W-:Y:S01]  /*12b80*/  LOP3.LUT R80, R19, 0x64006400, RZ, 0xfc, !PT ;  /* 0x6400640013507812 */ /* 0x000fe200078efcff */
[----:B------:R-:W-:Y:S01]  /*12b90*/  HFMA2 R78, R18, R11.H0_H0, -72, -72 ;  /* 0xd480d480124e7431 */ /* 0x000fe2000004000b */
[----:B------:R-:W-:Y:S01]  /*12ba0*/  ISETP.NE.AND P0, PT, R94, RZ, PT ;  /* 0x000000ff5e00720c */ /* 0x000fe20003f05270 */
[----:B------:R-:W-:-:S02]  /*12bb0*/  HADD2.F32 R73, -RZ, R72.H1_H1 ;  /* 0x30000048ff497230 */ /* 0x000fc40000004100 */
[--C-:B------:R-:W-:Y:S01]  /*12bc0*/  HADD2.F32 R18, -RZ, R76.reuse.H0_H0 ;  /* 0x2000004cff127230 */ /* 0x100fe20000004100 */
[-C--:B------:R-:W-:Y:S01]  /*12bd0*/  FFMA.FTZ R81, R81, R16.reuse, R79 ;  /* 0x0000001051517223 */ /* 0x080fe2000001004f */
[--C-:B------:R-:W-:Y:S01]  /*12be0*/  HADD2.F32 R19, -RZ, R77.reuse.H0_H0 ;  /* 0x2000004dff137230 */ /* 0x100fe20000004100 */
[----:B------:R-:W-:Y:S01]  /*12bf0*/  FFMA.FTZ R85, R73, R16, R85 ;  /* 0x0000001049557223 */ /* 0x000fe20000010055 */
[----:B------:R-:W-:Y:S01]  /*12c00*/  HFMA2 R79, R80, R11.H0_H0, -72, -72 ;  /* 0xd480d480504f7431 */ /* 0x000fe2000004000b */
[-C--:B------:R-:W-:Y:S01]  /*12c10*/  FFMA.FTZ R16, R18, R82.reuse, R17 ;  /* 0x0000005212107223 */ /* 0x080fe20000010011 */
[----:B------:R-:W-:Y:S01]  /*12c20*/  HADD2.F32 R17, -RZ, R76.H1_H1 ;  /* 0x3000004cff117230 */ /* 0x000fe20000004100 */
[----:B------:R-:W-:Y:S01]  /*12c30*/  FFMA.FTZ R18, R19, R82, R81 ;  /* 0x0000005213127223 */ /* 0x000fe20000010051 */
[----:B------:R-:W-:Y:S02]  /*12c40*/  HADD2.F32 R73, -RZ, R77.H1_H1 ;  /* 0x3000004dff497230 */ /* 0x000fe40000004100 */
[----:B------:R-:W-:-:S02]  /*12c50*/  HADD2.F32 R80, -RZ, R78.H0_H0 ;  /* 0x2000004eff507230 */ /* 0x000fc40000004100 */
[--C-:B------:R-:W-:Y:S01]  /*12c60*/  HADD2.F32 R74, -RZ, R79.reuse.H0_H0 ;  /* 0x2000004fff4a7230 */ /* 0x100fe20000004100 */
[-C--:B------:R-:W-:Y:S02]  /*12c70*/  FFMA.FTZ R16, R17, R75.reuse, R16 ;  /* 0x0000004b11107223 */ /* 0x080fe40000010010 */
[----:B------:R-:W-:Y:S02]  /*12c80*/  FFMA.FTZ R73, R73, R75, R18 ;  /* 0x0000004b49497223 */ /* 0x000fe40000010012 */
[-C--:B------:R-:W-:Y:S01]  /*12c90*/  FFMA.FTZ R80, R80, R82.reuse, R83 ;  /* 0x0000005250507223 */ /* 0x080fe20000010053 */
[----:B------:R-:W-:Y:S01]  /*12ca0*/  ISETP.NE.AND P1, PT, R95, RZ, PT ;  /* 0x000000ff5f00720c */ /* 0x000fe20003f25270 */
[----:B------:R-:W-:Y:S01]  /*12cb0*/  FFMA.FTZ R82, R74, R82, R85 ;  /* 0x000000524a527223 */ /* 0x000fe20000010055 */
[----:B------:R-:W-:Y:S01]  /*12cc0*/  ISETP.NE.AND P2, PT, R93, RZ, PT ;  /* 0x000000ff5d00720c */ /* 0x000fe20003f45270 */
[----:B------:R-:W-:Y:S01]  /*12cd0*/  HADD2.F32 R81, -RZ, R78.H1_H1 ;  /* 0x3000004eff517230 */ /* 0x000fe20000004100 */
[----:B------:R-:W-:Y:S01]  /*12ce0*/  ISETP.NE.AND P3, PT, R91, RZ, PT ;  /* 0x000000ff5b00720c */ /* 0x000fe20003f65270 */
[----:B------:R-:W-:Y:S01]  /*12cf0*/  HADD2.F32 R83, -RZ, R79.H1_H1 ;  /* 0x3000004fff537230 */ /* 0x000fe20000004100 */
[----:B------:R-:W-:-:S02]  /*12d00*/  FMUL.FTZ R74, R16, R27 ;  /* 0x0000001b104a7220 */ /* 0x000fc40000410000 */
[----:B------:R-:W-:Y:S01]  /*12d10*/  FMUL.FTZ R73, R73, R26 ;  /* 0x0000001a49497220 */ /* 0x000fe20000410000 */
[----:B------:R-:W-:Y:S05]  /*12d20*/  @!P0 BRA `(.L_x_1939) ;  /* 0x000005a000008947 */ /* 0x000fea0003800000 */
[----:B-1----:R-:W0:Y:S01]  /*12d30*/  LDS.64 R16, [UR5] ;  /* 0x00000005ff107984 */ /* 0x002e220008000a00 */
[----:B------:R-:W-:Y:S02]  /*12d40*/  HADD2.F32 R84, -RZ, R67.H0_H0 ;  /* 0x20000043ff547230 */ /* 0x000fe40000004100 */
[----:B------:R-:W-:Y:S01]  /*12d50*/  HADD2.F32 R96, -RZ, R66.H0_H0 ;  /* 0x20000042ff607230 */ /* 0x000fe20000004100 */
[----:B------:R-:W1:Y:S01]  /*12d60*/  LDS.64 R18, [UR5+0x8] ;  /* 0x00000805ff127984 */ /* 0x000e620008000a00 */
[----:B------:R-:W-:Y:S02]  /*12d70*/  HADD2.F32 R98, -RZ, R65.H0_H0 ;  /* 0x20000041ff627230 */ /* 0x000fe40000004100 */
[----:B------:R-:W-:Y:S02]  /*12d80*/  HADD2.F32 R100, -RZ, R64.H0_H0 ;  /* 0x20000040ff647230 */ /* 0x000fe40000004100 */
[----:B------:R-:W-:-:S02]  /*12d90*/  HADD2.F32 R85, -RZ, R67.H1_H1 ;  /* 0x30000043ff557230 */ /* 0x000fc40000004100 */
        /* <DEDUP_REMOVED lines=14> */
[--C-:B------:R-:W-:Y:S01]  /*12e80*/  HADD2.F32 R84, -RZ, R63.reuse.H0_H0 ;  /* 0x2000003fff547230 */ /* 0x100fe20000004100 */
[C---:B------:R-:W-:Y:S01]  /*12e90*/  FFMA.FTZ R99, R86.reuse, R99, R98 ;  /* 0x0000006356637223 */ /* 0x040fe20000010062 */
[--C-:B------:R-:W-:Y:S01]  /*12ea0*/  HADD2.F32 R96, -RZ, R62.reuse.H0_H0 ;  /* 0x2000003eff607230 */ /* 0x100fe20000004100 */
[----:B------:R-:W-:Y:S01]  /*12eb0*/  FFMA.FTZ R103, R86, R103, R102 ;  /* 0x0000006756677223 */ /* 0x000fe20000010066 */
[----:B------:R-:W-:Y:S01]  /*12ec0*/  HADD2.F32 R86, -RZ, R62.H1_H1 ;  /* 0x3000003eff567230 */ /* 0x000fe20000004100 */
[----:B------:R-:W-:Y:S01]  /*12ed0*/  FFMA.FTZ R99, R16, R100, R99 ;  /* 0x0000006410637223 */ /* 0x000fe20000010063 */
[--C-:B------:R-:W-:Y:S01]  /*12ee0*/  HADD2.F32 R100, -RZ, R60.reuse.H0_H0 ;  /* 0x2000003cff647230 */ /* 0x100fe20000004100 */
[----:B------:R-:W-:Y:S01]  /*12ef0*/  FFMA.FTZ R85, R84, R16, R85 ;  /* 0x0000001054557223 */ /* 0x000fe20000010055 */
[----:B------:R-:W-:Y:S01]  /*12f00*/  HADD2.F32 R84, -RZ, R63.H1_H1 ;  /* 0x3000003fff547230 */ /* 0x000fe20000004100 */
[C---:B------:R-:W-:Y:S01]  /*12f10*/  FFMA.FTZ R96, R16.reuse, R96, R101 ;  /* 0x0000006010607223 */ /* 0x040fe20000010065 */
[----:B------:R-:W-:Y:S01]  /*12f20*/  HADD2.F32 R98, -RZ, R61.H1_H1 ;  /* 0x3000003dff627230 */ /* 0x000fe20000004100 */
[----:B------:R-:W-:Y:S01]  /*12f30*/  FFMA.FTZ R100, R16, R100, R103 ;  /* 0x0000006410647223 */ /* 0x000fe20000010067 */
[----:B------:R-:W-:Y:S01]  /*12f40*/  HADD2.F32 R102, -RZ, R60.H1_H1 ;  /* 0x3000003cff667230 */ /* 0x000fe20000004100 */
[----:B------:R-:W-:Y:S01]  /*12f50*/  FFMA.FTZ R84, R84, R17, R85 ;  /* 0x0000001154547223 */ /* 0x000fe20000010055 */
[----:B-1----:R-:W-:Y:S01]  /*12f60*/  HADD2.F32 R85, -RZ, R18.H0_H0 ;  /* 0x20000012ff557230 */ /* 0x002fe20000004100 */
        /* <DEDUP_REMOVED lines=8> */
[----:B------:R-:W-:Y:S01]  /*12ff0*/  HADD2.F32 R18, -RZ, R59.H1_H1 ;  /* 0x3000003bff127230 */ /* 0x000fe20000004100 */
[----:B------:R-:W-:Y:S01]  /*13000*/  FFMA.FTZ R17, R17, R85, R84 ;  /* 0x0000005511117223 */ /* 0x000fe20000010054 */
[----:B------:R-:W-:Y:S01]  /*13010*/  HADD2.F32 R101, -RZ, R56.H0_H0 ;  /* 0x20000038ff657230 */ /* 0x000fe20000004100 */
        /* <DEDUP_REMOVED lines=43> */
.L_x_1939:
[----:B-1----:R-:W-:Y:S05]  /*132d0*/  @!P1 BRA `(.L_x_1940) ;  /* 0x000005a000009947 */ /* 0x002fea0003800000 */
[----:B------:R-:W0:Y:S01]  /*132e0*/  LDS.64 R16, [UR5+0x80] ;  /* 0x00008005ff107984 */ /* 0x000e220008000a00 */
[--C-:B------:R-:W-:Y:S02]  /*132f0*/  HADD2.F32 R101, -RZ, R66.reuse.H0_H0 ;  /* 0x20000042ff657230 */ /* 0x100fe40000004100 */
[----:B------:R-:W-:Y:S01]  /*13300*/  HADD2.F32 R99, -RZ, R67.H0_H0 ;  /* 0x20000043ff637230 */ /* 0x000fe20000004100 */
[----:B------:R-:W1:Y:S01]  /*13310*/  LDS.64 R18, [UR5+0x88] ;  /* 0x00008805ff127984 */ /* 0x000e620008000a00 */
[----:B------:R-:W-:Y:S02]  /*13320*/  HADD2.F32 R103, -RZ, R65.H0_H0 ;  /* 0x20000041ff677230 */ /* 0x000fe40000004100 */
[----:B------:R-:W-:Y:S02]  /*13330*/  HADD2.F32 R102, -RZ, R66.H1_H1 ;  /* 0x30000042ff667230 */ /* 0x000fe40000004100 */
[----:B------:R-:W-:-:S02]  /*13340*/  HADD2.F32 R100, -RZ, R67.H1_H1 ;  /* 0x30000043ff647230 */ /* 0x000fc40000004100 */
[----:B------:R-:W-:Y:S02]  /*13350*/  HADD2.F32 R105, -RZ, R64.H0_H0 ;  /* 0x20000040ff697230 */ /* 0x000fe40000004100 */
[--C-:B0-----:R-:W-:Y:S02]  /*13360*/  HADD2.F32 R84, -RZ, R16.reuse.H0_H0 ;  /* 0x20000010ff547230 */ /* 0x101fe40000004100 */
[----:B------:R-:W-:Y:S02]  /*13370*/  HADD2.F32 R85, -RZ, R16.H1_H1 ;  /* 0x30000010ff557230 */ /* 0x000fe40000004100 */
[--C-:B------:R-:W-:Y:S01]  /*13380*/  HADD2.F32 R16, -RZ, R17.reuse.H0_H0 ;  /* 0x20000011ff107230 */ /* 0x100fe20000004100 */
[-C--:B------:R-:W-:Y:S01]  /*13390*/  FFMA.FTZ R96, R101, R84.reuse, RZ ;  /* 0x0000005465607223 */ /* 0x080fe200000100ff */
[----:B------:R-:W-:Y:S01]  /*133a0*/  HADD2.F32 R17, -RZ, R17.H1_H1 ;  /* 0x30000011ff117230 */ /* 0x000fe20000004100 */
[-C--:B------:R-:W-:Y:S02]  /*133b0*/  FFMA.FTZ R86, R99, R84.reuse, RZ ;  /* 0x0000005463567223 */ /* 0x080fe400000100ff */
[-C--:B------:R-:W-:Y:S01]  /*133c0*/  FFMA.FTZ R98, R103, R84.reuse, RZ ;  /* 0x0000005467627223 */ /* 0x080fe200000100ff */
[----:B------:R-:W-:Y:S01]  /*133d0*/  HADD2.F32 R103, -RZ, R65.H1_H1 ;  /* 0x30000041ff677230 */ /* 0x000fe20000004100 */
[-C--:B------:R-:W-:Y:S01]  /*133e0*/  FFMA.FTZ R101, R102, R85.reuse, R96 ;  /* 0x0000005566657223 */ /* 0x080fe20000010060 */
[----:B------:R-:W-:Y:S01]  /*133f0*/  HADD2.F32 R102, -RZ, R64.H1_H1 ;  /* 0x30000040ff667230 */ /* 0x000fe20000004100 */
[-C--:B------:R-:W-:Y:S01]  /*13400*/  FFMA.FTZ R99, R100, R85.reuse, R86 ;  /* 0x0000005564637223 */ /* 0x080fe20000010056 */
[----:B------:R-:W-:Y:S01]  /*13410*/  HADD2.F32 R86, -RZ, R63.H0_H0 ;  /* 0x2000003fff567230 */ /* 0x000fe20000004100 */
[----:B------:R-:W-:Y:S01]  /*13420*/  FFMA.FTZ R84, R105, R84, RZ ;  /* 0x0000005469547223 */ /* 0x000fe200000100ff */
[--C-:B------:R-:W-:Y:S01]  /*13430*/  HADD2.F32 R96, -RZ, R62.reuse.H0_H0 ;  /* 0x2000003eff607230 */ /* 0x100fe20000004100 */
[-C--:B------:R-:W-:Y:S01]  /*13440*/  FFMA.FTZ R103, R103, R85.reuse, R98 ;  /* 0x0000005567677223 */ /* 0x080fe20000010062 */
[----:B------:R-:W-:Y:S01]  /*13450*/  HADD2.F32 R100, -RZ, R61.H0_H0 ;  /* 0x2000003dff647230 */ /* 0x000fe20000004100 */
        /* <DEDUP_REMOVED lines=16> */
[----:B------:R-:W-:Y:S01]  /*13560*/  FFMA.FTZ R98, R102, R17, R16 ;  /* 0x0000001166627223 */ /* 0x000fe20000010010 */
[----:B-1----:R-:W-:-:S02]  /*13570*/  HADD2.F32 R17, -RZ, R18.H0_H0 ;  /* 0x20000012ff117230 */ /* 0x002fc40000004100 */
        /* <DEDUP_REMOVED lines=48> */
.L_x_1940:
[----:B------:R-:W-:Y:S05]  /*13880*/  @!P2 BRA `(.L_x_1941) ;  /* 0x000005a00000a947 */ /* 0x000fea0003800000 */
        /* <DEDUP_REMOVED lines=90> */
.L_x_1941:
        /* <DEDUP_REMOVED lines=15> */
[----:B------:R-:W-:-:S02]  /*13f20*/  FFMA.FTZ R66, R99, R84, RZ ;  /* 0x0000005463427223 */ /* 0x000fc400000100ff */
[-C--:B------:R-:W-:Y:S02]  /*13f30*/  FFMA.FTZ R96, R103, R84.reuse, RZ ;  /* 0x0000005467607223 */ /* 0x080fe400000100ff */
[-C--:B------:R-:W-:Y:S01]  /*13f40*/  FFMA.FTZ R99, R98, R85.reuse, R86 ;  /* 0x0000005562637223 */ /* 0x080fe20000010056 */
[----:B------:R-:W-:Y:S01]  /*13f50*/  HADD2.F32 R98, -RZ, R64.H1_H1 ;  /* 0x30000040ff627230 */ /* 0x000fe20000004100 */
[----:B------:R-:W-:Y:S01]  /*13f60*/  FFMA.FTZ R84, R105, R84, RZ ;  /* 0x0000005469547223 */ /* 0x000fe200000100ff */
[----:B------:R-:W-:Y:S01]  /*13f70*/  HADD2.F32 R86, -RZ, R61.H0_H0 ;  /* 0x2000003dff567230 */ /* 0x000fe20000004100 */
[-C--:B------:R-:W-:Y:S01]  /*13f80*/  FFMA.FTZ R65, R65, R85.reuse, R96 ;  /* 0x0000005541417223 */ /* 0x080fe20000010060 */
[--C-:B------:R-:W-:Y:S01]  /*13f90*/  HADD2.F32 R64, -RZ, R63.reuse.H0_H0 ;  /* 0x2000003fff407230 */ /* 0x100fe20000004100 */
        /* <DEDUP_REMOVED lines=21> */
[----:B------:R-:W-:Y:S02]  /*140f0*/  HADD2.F32 R67, -RZ, R56.H0_H0 ;  /* 0x20000038ff437230 */ /* 0x000fe40000004100 */
        /* <DEDUP_REMOVED lines=46> */
.L_x_1942:
[----:B------:R-:W-:Y:S05]  /*143e0*/  @!P0 BRA `(.L_x_1943) ;  /* 0x0000056000008947 */ /* 0x000fea0003800000 */
[----:B------:R-:W0:Y:S01]  /*143f0*/  LDS.64 R16, [UR5+0x10] ;  /* 0x00001005ff107984 */ /* 0x000e220008000a00 */
[----:B------:R-:W-:Y:S02]  /*14400*/  HADD2.F32 R56, -RZ, R43.H0_H0 ;  /* 0x2000002bff387230 */ /* 0x000fe40000004100 */
[--C-:B------:R-:W-:Y:S01]  /*14410*/  HADD2.F32 R58, -RZ, R42.reuse.H0_H0 ;  /* 0x2000002aff3a7230 */ /* 0x100fe20000004100 */
        /* <DEDUP_REMOVED lines=83> */
.L_x_1943:
        /* <DEDUP_REMOVED lines=87> */
.L_x_1944:
        /* <DEDUP_REMOVED lines=87> */
.L_x_1945:
[----:B------:R-:W-:Y:S05]  /*15430*/  @!P3 BRA `(.L_x_1946) ;  /* 0x000005600000b947 */ /* 0x000fea0003800000 */
[----:B------:R-:W0:Y:S01]  /*15440*/  LDS.64 R16, [UR5+0x190] ;  /* 0x00019005ff107984 */ /* 0x000e220008000a00 */
[--C-:B------:R-:W-:Y:S02]  /*15450*/  HADD2.F32 R56, -RZ, R44.reuse.H0_H0 ;  /* 0x2000002cff387230 */ /* 0x100fe40000004100 */
[----:B------:R-:W-:Y:S01]  /*15460*/  HADD2.F32 R44, -RZ, R44.H1_H1 ;  /* 0x3000002cff2c7230 */ /* 0x000fe20000004100 */
[----:B------:R-:W1:Y:S01]  /*15470*/  LDS.64 R18, [UR5+0x198] ;  /* 0x00019805ff127984 */ /* 0x000e620008000a00 */
        /* <DEDUP_REMOVED lines=41> */
[----:B------:R-:W-:Y:S02]  /*15710*/  HADD2.F32 R18, -RZ, R18.H1_H1 ;  /* 0x30000012ff127230 */ /* 0x000fe40000004100 */
[----:B------:R-:W-:Y:S02]  /*15720*/  HADD2.F32 R39, -RZ, R34.H0_H0 ;  /* 0x20000022ff277230 */ /* 0x000fe40000004100 */
[----:B------:R-:W-:Y:S02]  /*15730*/  HADD2.F32 R36, -RZ, R36.H1_H1 ;  /* 0x30000024ff247230 */ /* 0x000fe40000004100 */
        /* <DEDUP_REMOVED lines=8> */
[--C-:B------:R-:W-:Y:S01]  /*157c0*/  HADD2.F32 R33, -RZ, R31.reuse.H0_H0 ;  /* 0x2000001fff217230 */ /* 0x100fe20000004100 */
[----:B------:R-:W-:Y:S01]  /*157d0*/  FFMA.FTZ R35, R41, R18, R35 ;  /* 0x0000001229237223 */ /* 0x000fe20000010023 */
[----:B------:R-:W-:Y:S01]  /*157e0*/  HADD2.F32 R36, -RZ, R30.H0_H0 ;  /* 0x2000001eff247230 */ /* 0x000fe20000004100 */
[----:B------:R-:W-:Y:S01]  /*157f0*/  FFMA.FTZ R16, R16, R38, R19 ;  /* 0x0000002610107223 */ /* 0x000fe20000010013 */
[----:B------:R-:W-:Y:S01]  /*15800*/  HADD2.F32 R19, -RZ, R28.H0_H0 ;  /* 0x2000001cff137230 */ /* 0x000fe20000004100 */
[-C--:B------:R-:W-:Y:S01]  /*15810*/  FFMA.FTZ R39, R34, R18.reuse, R39 ;  /* 0x0000001222277223 */ /* 0x080fe20000010027 */
[----:B------:R-:W-:Y:S01]  /*15820*/  HADD2.F32 R32, -RZ, R32.H1_H1 ;  /* 0x30000020ff207230 */ /* 0x000fe20000004100 */
[----:B------:R-:W-:Y:S01]  /*15830*/  FFMA.FTZ R17, R40, R18, R17 ;  /* 0x0000001228117223 */ /* 0x000fe20000010011 */
[----:B------:R-:W-:Y:S01]  /*15840*/  HADD2.F32 R31, -RZ, R31.H1_H1 ;  /* 0x3000001fff1f7230 */ /* 0x000fe20000004100 */
[-C--:B------:R-:W-:Y:S01]  /*15850*/  FFMA.FTZ R18, R33, R38.reuse, R35 ;  /* 0x0000002621127223 */ /* 0x080fe20000010023 */
[----:B------:R-:W-:Y:S01]  /*15860*/  HADD2.F32 R30, -RZ, R30.H1_H1 ;  /* 0x3000001eff1e7230 */ /* 0x000fe20000004100 */
[-C--:B------:R-:W-:Y:S01]  /*15870*/  FFMA.FTZ R34, R36, R38.reuse, R39 ;  /* 0x0000002624227223 */ /* 0x080fe20000010027 */
[----:B------:R-:W-:Y:S01]  /*15880*/  HADD2.F32 R28, -RZ, R28.H1_H1 ;  /* 0x3000001cff1c7230 */ /* 0x000fe20000004100 */
[----:B------:R-:W-:-:S02]  /*15890*/  FFMA.FTZ R38, R19, R38, R17 ;  /* 0x0000002613267223 */ /* 0x000fc40000010011 */
[-C--:B------:R-:W-:Y:S02]  /*158a0*/  FFMA.FTZ R16, R32, R37.reuse, R16 ;  /* 0x0000002520107223 */ /* 0x080fe40000010010 */
        /* <DEDUP_REMOVED lines=15> */
.L_x_1946:
        /* <DEDUP_REMOVED lines=21> */
[--C-:B------:R-:W-:Y:S01]  /*15af0*/  HADD2.F32 R32, -RZ, R23.reuse.H1_H1 ;  /* 0x30000017ff207230 */ /* 0x100fe20000004100 */
        /* <DEDUP_REMOVED lines=8> */
[----:B------:R-:W-:-:S02]  /*15b80*/  FFMA.FTZ R31, R30, R31, R35 ;  /* 0x0000001f1e1f7223 */ /* 0x000fc40000010023 */
        /* <DEDUP_REMOVED lines=13> */
[----:B------:R-:W-:-:S02]  /*15c60*/  HADD2.F32 R33, -RZ, R17.H1_H1 ;  /* 0x30000011ff217230 */ /* 0x000fc40000004100 */
[----:B------:R-:W-:Y:S02]  /*15c70*/  HADD2.F32 R17, -RZ, R70.H0_H0 ;  /* 0x20000046ff117230 */ /* 0x000fe40000004100 */
[----:B------:R-:W-:Y:S02]  /*15c80*/  HADD2.F32 R19, -RZ, R71.H0_H0 ;  /* 0x20000047ff137230 */ /* 0x000fe40000004100 */
        /* <DEDUP_REMOVED lines=40> */
.L_x_1947:
        /* <DEDUP_REMOVED lines=87> */
.L_x_1948:
        /* <DEDUP_REMOVED lines=87> */
.L_x_1949:
        /* <DEDUP_REMOVED lines=9> */
[----:B------:R-:W-:Y:S02]  /*16a80*/  HADD2.F32 R32, -RZ, R47.H0_H0 ;  /* 0x2000002fff207230 */ /* 0x000fe40000004100 */
[--C-:B------:R-:W-:Y:S02]  /*16a90*/  HADD2.F32 R34, -RZ, R23.reuse.H0_H0 ;  /* 0x20000017ff227230 */ /* 0x100fe40000004100 */
[----:B------:R-:W-:Y:S02]  /*16aa0*/  HADD2.F32 R23, -RZ, R23.H1_H1 ;  /* 0x30000017ff177230 */ /* 0x000fe40000004100 */
[----:B------:R-:W-:Y:S02]  /*16ab0*/  HADD2.F32 R47, -RZ, R47.H1_H1 ;  /* 0x3000002fff2f7230 */ /* 0x000fe40000004100 */
[----:B0-----:R-:W-:-:S02]  /*16ac0*/  HADD2.F32 R30, -RZ, R19.H0_H0 ;  /* 0x20000013ff1e7230 */ /* 0x001fc40000004100 */
[----:B------:R-:W-:Y:S02]  /*16ad0*/  HADD2.F32 R31, -RZ, R19.H1_H1 ;  /* 0x30000013ff1f7230 */ /* 0x000fe40000004100 */
[----:B------:R-:W-:Y:S02]  /*16ae0*/  HADD2.F32 R28, -RZ, R18.H0_H0 ;  /* 0x20000012ff1c7230 */ /* 0x000fe40000004100 */
[----:B------:R-:W-:Y:S02]  /*16af0*/  HADD2.F32 R19, -RZ, R52.H0_H0 ;  /* 0x20000034ff137230 */ /* 0x000fe40000004100 */
[----:B------:R-:W-:Y:S01]  /*16b00*/  HADD2.F32 R18, -RZ, R18.H1_H1 ;  /* 0x30000012ff127230 */ /* 0x000fe20000004100 */
[-C--:B------:R-:W-:Y:S01]  /*16b10*/  FFMA.FTZ R33, R33, R28.reuse, RZ ;  /* 0x0000001c21217223 */ /* 0x080fe200000100ff */
[----:B------:R-:W-:Y:S01]  /*16b20*/  HADD2.F32 R52, -RZ, R52.H1_H1 ;  /* 0x30000034ff347230 */ /* 0x000fe20000004100 */
[-C--:B------:R-:W-:Y:S02]  /*16b30*/  FFMA.FTZ R19, R19, R28.reuse, RZ ;  /* 0x0000001c13137223 */ /* 0x080fe400000100ff */
[----:B------:R-:W-:-:S02]  /*16b40*/  FFMA.FTZ R35, R35, R28, RZ ;  /* 0x0000001c23237223 */ /* 0x000fc400000100ff */
[----:B------:R-:W-:Y:S01]  /*16b50*/  FFMA.FTZ R37, R37, R28, RZ ;  /* 0x0000001c25257223 */ /* 0x000fe200000100ff */
[--C-:B------:R-:W-:Y:S01]  /*16b60*/  HADD2.F32 R28, -RZ, R48.reuse.H0_H0 ;  /* 0x20000030ff1c7230 */ /* 0x100fe20000004100 */
[-C--:B------:R-:W-:Y:S01]  /*16b70*/  FFMA.FTZ R19, R52, R18.reuse, R19 ;  /* 0x0000001234137223 */ /* 0x080fe20000010013 */
[----:B------:R-:W-:Y:S01]  /*16b80*/  HADD2.F32 R48, -RZ, R48.H1_H1 ;  /* 0x30000030ff307230 */ /* 0x000fe20000004100 */
[-C--:B------:R-:W-:Y:S02]  /*16b90*/  FFMA.FTZ R33, R51, R18.reuse, R33 ;  /* 0x0000001233217223 */ /* 0x080fe40000010021 */
[-C--:B------:R-:W-:Y:S02]  /*16ba0*/  FFMA.FTZ R35, R50, R18.reuse, R35 ;  /* 0x0000001232237223 */ /* 0x080fe40000010023 */
[----:B------:R-:W-:Y:S02]  /*16bb0*/  FFMA.FTZ R37, R49, R18, R37 ;  /* 0x0000001231257223 */ /* 0x000fe40000010025 */
[-C--:B------:R-:W-:Y:S01]  /*16bc0*/  FFMA.FTZ R18, R28, R30.reuse, R19 ;  /* 0x0000001e1c127223 */ /* 0x080fe20000010013 */
[--C-:B------:R-:W-:Y:S01]  /*16bd0*/  HADD2.F32 R19, -RZ, R22.reuse.H0_H0 ;  /* 0x20000016ff137230 */ /* 0x100fe20000004100 */
[-C--:B------:R-:W-:Y:S01]  /*16be0*/  FFMA.FTZ R28, R32, R30.reuse, R33 ;  /* 0x0000001e201c7223 */ /* 0x080fe20000010021 */
[----:B------:R-:W-:Y:S01]  /*16bf0*/  HADD2.F32 R22, -RZ, R22.H1_H1 ;  /* 0x30000016ff167230 */ /* 0x000fe20000004100 */
[-C--:B------:R-:W-:Y:S01]  /*16c00*/  FFMA.FTZ R32, R34, R30.reuse, R35 ;  /* 0x0000001e22207223 */ /* 0x080fe20000010023 */
[----:B------:R-:W-:Y:S01]  /*16c10*/  HADD2.F32 R33, -RZ, R69.H0_H0 ;  /* 0x20000045ff217230 */ /* 0x000fe20000004100 */
[----:B------:R-:W-:Y:S01]  /*16c20*/  FFMA.FTZ R30, R19, R30, R37 ;  /* 0x0000001e131e7223 */ /* 0x000fe20000010025 */
[--C-:B-1----:R-:W-:Y:S01]  /*16c30*/  HADD2.F32 R19, -RZ, R16.reuse.H0_H0 ;  /* 0x20000010ff137230 */ /* 0x102fe20000004100 */
[-C--:B------:R-:W-:Y:S01]  /*16c40*/  FFMA.FTZ R18, R48, R31.reuse, R18 ;  /* 0x0000001f30127223 */ /* 0x080fe20000010012 */
[----:B------:R-:W-:Y:S01]  /*16c50*/  HADD2.F32 R16, -RZ, R16.H1_H1 ;  /* 0x30000010ff107230 */ /* 0x000fe20000004100 */
[-C--:B------:R-:W-:Y:S01]  /*16c60*/  FFMA.FTZ R32, R23, R31.reuse, R32 ;  /* 0x0000001f17207223 */ /* 0x080fe20000010020 */
[--C-:B------:R-:W-:Y:S01]  /*16c70*/  HADD2.F32 R23, -RZ, R17.reuse.H1_H1 ;  /* 0x30000011ff177230 */ /* 0x100fe20000004100 */
[-C--:B------:R-:W-:Y:S01]  /*16c80*/  FFMA.FTZ R30, R22, R31.reuse, R30 ;  /* 0x0000001f161e7223 */ /* 0x080fe2000001001e */
[----:B------:R-:W-:Y:S01]  /*16c90*/  HADD2.F32 R22, -RZ, R17.H0_H0 ;  /* 0x20000011ff167230 */ /* 0x000fe20000004100 */
[----:B------:R-:W-:Y:S01]  /*16ca0*/  FFMA.FTZ R28, R47, R31, R28 ;  /* 0x0000001f2f1c7223 */ /* 0x000fe2000001001c */
        /* <DEDUP_REMOVED lines=43> */
.L_x_1950:
[----:B-----5:R-:W-:Y:S01]  /*16f60*/  LOP3.LUT R19, R15, 0xf000f0, RZ, 0xc0, !PT ;  /* 0x00f000f00f137812 */ /* 0x020fe200078ec0ff */
[-C--:B------:R-:W-:Y:S01]  /*16f70*/  FFMA.FTZ R80, R81, R75.reuse, R80 ;  /* 0x0000004b51507223 */ /* 0x080fe20000010050 */
[----:B------:R-:W-:Y:S01]  /*16f80*/  SHF.R.U32.HI R35, RZ, 0x8, R14 ;  /* 0x00000008ff237819 */ /* 0x000fe2000001160e */
[----:B------:R-:W-:Y:S01]  /*16f90*/  FFMA.FTZ R83, R83, R75, R82 ;  /* 0x0000004b53537223 */ /* 0x000fe20000010052 */
[C---:B------:R-:W-:Y:S01]  /*16fa0*/  LOP3.LUT R17, R13.reuse, 0xf000f0, RZ, 0xc0, !PT ;  /* 0x00f000f00d117812 */ /* 0x040fe200078ec0ff */
[----:B------:R-:W-:Y:S01]  /*16fb0*/  UIADD3 UR4, UR5, 0x40, URZ ;  /* 0x0000004005047890 */ /* 0x000fe2000fffe03f */
[----:B------:R-:W-:Y:S01]  /*16fc0*/  LOP3.LUT R32, R13, 0xf000f, RZ, 0xc0, !PT ;  /* 0x000f000f0d207812 */ /* 0x000fe200078ec0ff */
[----:B------:R-:W-:Y:S01]  /*16fd0*/  FMUL.FTZ R83, R83, R24 ;  /* 0x0000001853537220 */ /* 0x000fe20000410000 */
[----:B------:R-:W-:Y:S02]  /*16fe0*/  SHF.R.U32.HI R33, RZ, 0x8, R13 ;  /* 0x00000008ff217819 */ /* 0x000fe4000001160d */
[----:B------:R-:W-:-:S02]  /*16ff0*/  LOP3.LUT R31, R12, 0xf000f, RZ, 0xc0, !PT ;  /* 0x000f000f0c1f7812 */ /* 0x000fc400078ec0ff */
[----:B------:R-:W-:Y:S02]  /*17000*/  LOP3.LUT R16, R12, 0xf000f0, RZ, 0xc0, !PT ;  /* 0x00f000f00c107812 */ /* 0x000fe400078ec0ff */
[----:B------:R-:W-:Y:S02]  /*17010*/  LOP3.LUT R13, R14, 0xf000f0, RZ, 0xc0, !PT ;  /* 0x00f000f00e0d7812 */ /* 0x000fe400078ec0ff */
[----:B------:R-:W-:Y:S02]  /*17020*/  LOP3.LUT R38, R19, 0x64006400, RZ, 0xfc, !PT ;  /* 0x6400640013267812 */ /* 0x000fe400078efcff */
[----:B------:R-:W-:Y:S02]  /*17030*/  SHF.R.U32.HI R12, RZ, 0x8, R12 ;  /* 0x00000008ff0c7819 */ /* 0x000fe4000001160c */
[----:B------:R-:W-:Y:S02]  /*17040*/  LOP3.LUT R19, R35, 0xf000f0, RZ, 0xc0, !PT ;  /* 0x00f000f023137812 */ /* 0x000fe400078ec0ff */
[----:B------:R-:W-:-:S02]  /*17050*/  SHF.R.U32.HI R39, RZ, 0x8, R15 ;  /* 0x00000008ff277819 */ /* 0x000fc4000001160f */
[----:B------:R-:W-:Y:S02]  /*17060*/  LOP3.LUT R18, R17, 0x64006400, RZ, 0xfc, !PT ;  /* 0x6400640011127812 */ /* 0x000fe400078efcff */
[----:B------:R-:W-:Y:S02]  /*17070*/  LOP3.LUT R17, R33, 0xf000f0, RZ, 0xc0, !PT ;  /* 0x00f000f021117812 */ /* 0x000fe400078ec0ff */
[----:B------:R-:W-:Y:S02]  /*17080*/  LOP3.LUT R30, R13, 0x64006400, RZ, 0xfc, !PT ;  /* 0x640064000d1e7812 */ /* 0x000fe400078efcff */
[----:B------:R-:W-:Y:S02]  /*17090*/  LOP3.LUT R13, R12, 0xf000f0, RZ, 0xc0, !PT ;  /* 0x00f000f00c0d7812 */ /* 0x000fe400078ec0ff */
        /* <DEDUP_REMOVED lines=16> */
[----:B------:R-:W-:Y:S02]  /*171a0*/  F2FP.PACK_AB R23, RZ, R74 ;  /* 0x0000004aff17723e */ /* 0x000fe400000000ff */
[----:B------:R-:W-:Y:S01]  /*171b0*/  LOP3.LUT R16, R16, 0x64006400, RZ, 0xfc, !PT ;  /* 0x6400640010107812 */ /* 0x000fe200078efcff */
[-C--:B------:R-:W-:Y:S01]  /*171c0*/  HFMA2 R22, R22, R11.reuse.H0_H0, -72, -72 ;  /* 0xd480d48016167431 */ /* 0x080fe2000004000b */
[----:B------:R-:W-:Y:S01]  /*171d0*/  LOP3.LUT R34, R34, 0x64006400, RZ, 0xfc, !PT ;  /* 0x6400640022227812 */ /* 0x000fe200078efcff */
[----:B------:R-:W-:Y:S01]  /*171e0*/  HADD2 R46, R23.H0_H0, R46.H0_H0 ;  /* 0x2000002e172e7230 */ /* 0x000fe20000000800 */
[----:B------:R-:W-:Y:S01]  /*171f0*/  LOP3.LUT R13, R37, 0x64006400, RZ, 0xfc, !PT ;  /* 0x64006400250d7812 */ /* 0x000fe200078efcff */
[----:B------:R-:W-:Y:S01]  /*17200*/  HFMA2 R16, R16, R11.H0_H0, -72, -72 ;  /* 0xd480d48010107431 */ /* 0x000fe2000004000b */
[----:B------:R-:W-:-:S02]  /*17210*/  F2FP.PACK_AB R73, RZ, R73 ;  /* 0x00000049ff49723e */ /* 0x000fc400000000ff */
[----:B------:R-:W-:Y:S02]  /*17220*/  LOP3.LUT R40, R40, 0x64006400, RZ, 0xfc, !PT ;  /* 0x6400640028287812 */ /* 0x000fe400078efcff */
        /* <DEDUP_REMOVED lines=27> */
[----:B------:R-:W-:Y:S02]  /*173e0*/  HADD2.F32 R49, -RZ, R19.H0_H0 ;  /* 0x20000013ff317230 */ /* 0x000fe40000004100 */
[----:B0-----:R-:W-:Y:S02]  /*173f0*/  HADD2.F32 R42, -RZ, R40.H0_H0 ;  /* 0x20000028ff2a7230 */ /* 0x001fe40000004100 */
[--C-:B------:R-:W-:Y:S02]  /*17400*/  HADD2.F32 R44, -RZ, R41.reuse.H0_H0 ;  /* 0x20000029ff2c7230 */ /* 0x100fe40000004100 */
[----:B------:R-:W-:Y:S01]  /*17410*/  HADD2.F32 R48, -RZ, R41.H1_H1 ;  /* 0x30000029ff307230 */ /* 0x000fe20000004100 */
[----:B------:R-:W-:Y:S01]  /*17420*/  FFMA.FTZ R39, R39, R42, RZ ;  /* 0x0000002a27277223 */ /* 0x000fe200000100ff */
[----:B------:R-:W-:Y:S01]  /*17430*/  HADD2.F32 R41, -RZ, R32.H0_H0 ;  /* 0x20000020ff297230 */ /* 0x000fe20000004100 */
[C---:B------:R-:W-:Y:S01]  /*17440*/  FFMA.FTZ R45, R42.reuse, R45, RZ ;  /* 0x0000002d2a2d7223 */ /* 0x040fe200000100ff */
[----:B------:R-:W-:Y:S01]  /*17450*/  HADD2.F32 R43, -RZ, R40.H1_H1 ;  /* 0x30000028ff2b7230 */ /* 0x000fe20000004100 */
[C---:B------:R-:W-:Y:S01]  /*17460*/  FFMA.FTZ R47, R42.reuse, R47, RZ ;  /* 0x0000002f2a2f7223 */ /* 0x040fe200000100ff */
        /* <DEDUP_REMOVED lines=30> */
[----:B------:R-:W-:Y:S02]  /*17650*/  HADD2.F32 R12, -RZ, R35.H1_H1 ;  /* 0x30000023ff0c7230 */ /* 0x000fe40000004100 */
[----:B------:R-:W-:Y:S01]  /*17660*/  HADD2.F32 R40, -RZ, R36.H1_H1 ;  /* 0x30000024ff287230 */ /* 0x000fe20000004100 */
[----:B------:R-:W-:Y:S01]  /*17670*/  FFMA.FTZ R49, R41, R49, R48 ;  /* 0x0000003129317223 */ /* 0x000fe20000010030 */
[--C-:B------:R-:W-:Y:S01]  /*17680*/  HADD2.F32 R47, -RZ, R37.reuse.H0_H0 ;  /* 0x20000025ff2f7230 */ /* 0x100fe20000004100 */
[----:B------:R-:W-:Y:S01]  /*17690*/  FFMA.FTZ R12, R12, R43, R39 ;  /* 0x0000002b0c0c7223 */ /* 0x000fe20000010027 */
[----:B------:R-:W-:Y:S01]  /*176a0*/  HADD2.F32 R44, -RZ, R37.H1_H1 ;  /* 0x30000025ff2c7230 */ /* 0x000fe20000004100 */
[----:B------:R-:W-:Y:S01]  /*176b0*/  FFMA.FTZ R39, R43, R40, R13 ;  /* 0x000000282b277223 */ /* 0x000fe2000001000d */
[----:B------:R-:W-:Y:S01]  /*176c0*/  HADD2.F32 R48, -RZ, R38.H1_H1 ;  /* 0x30000026ff307230 */ /* 0x000fe20000004100 */
[----:B------:R-:W-:Y:S01]  /*176d0*/  FFMA.FTZ R47, R41, R47, R50 ;  /* 0x0000002f292f7223 */ /* 0x000fe20000010032 */
[----:B------:R-:W-:-:S02]  /*176e0*/  HADD2.F32 R13, -RZ, R22.H0_H0 ;  /* 0x20000016ff0d7230 */ /* 0x000fc40000004100 */
[----:B------:R-:W-:Y:S01]  /*176f0*/  HADD2.F32 R40, -RZ, R28.H0_H0 ;  /* 0x2000001cff287230 */ /* 0x000fe20000004100 */
[C---:B------:R-:W-:Y:S01]  /*17700*/  FFMA.FTZ R47, R43.reuse, R44, R47 ;  /* 0x0000002c2b2f7223 */ /* 0x040fe2000001002f */
[----:B------:R-:W-:Y:S01]  /*17710*/  HADD2.F32 R41, -RZ, R30.H0_H0 ;  /* 0x2000001eff297230 */ /* 0x000fe20000004100 */
[----:B------:R-:W-:Y:S01]  /*17720*/  FFMA.FTZ R49, R43, R48, R49 ;  /* 0x000000302b317223 */ /* 0x000fe20000010031 */
[--C-:B------:R-:W-:Y:S01]  /*17730*/  HADD2.F32 R43, -RZ, R11.reuse.H0_H0 ;  /* 0x2000000bff2b7230 */ /* 0x100fe20000004100 */
        /* <DEDUP_REMOVED lines=8> */
[----:B------:R-:W-:-:S02]  /*177c0*/  FFMA.FTZ R12, R12, R45, R13 ;  /* 0x0000002d0c0c7223 */ /* 0x000fc4000001000d */
[C---:B------:R-:W-:Y:S02]  /*177d0*/  FFMA.FTZ R39, R45.reuse, R40, R39 ;  /* 0x000000282d277223 */ /* 0x040fe40000010027 */
        /* <DEDUP_REMOVED lines=14> */
.L_x_1951:
        /* <DEDUP_REMOVED lines=38> */
[----:B-1----:R-:W-:Y:S01]  /*17b20*/  HADD2.F32 R39, -RZ, R12.H0_H0 ;  /* 0x2000000cff277230 */ /* 0x002fe20000004100 */
        /* <DEDUP_REMOVED lines=8> */
[----:B------:R-:W-:Y:S02]  /*17bb0*/  HADD2.F32 R12, -RZ, R12.H1_H1 ;  /* 0x3000000cff0c7230 */ /* 0x000fe40000004100 */
        /* <DEDUP_REMOVED lines=39> */
.L_x_1952:
        /* <DEDUP_REMOVED lines=87> */
.L_x_1953:
        /* <DEDUP_REMOVED lines=12> */
[----:B------:R-:W-:Y:S02]  /*18460*/  HADD2.F32 R49, -RZ, R34.H1_H1 ;  /* 0x30000022ff317230 */ /* 0x000fe40000004100 */
[--C-:B0-----:R-:W-:Y:S02]  /*18470*/  HADD2.F32 R2, -RZ, R40.reuse.H0_H0 ;  /* 0x20000028ff027230 */ /* 0x101fe40000004100 */
[----:B------:R-:W-:-:S02]  /*18480*/  HADD2.F32 R40, -RZ, R40.H1_H1 ;  /* 0x30000028ff287230 */ /* 0x000fc40000004100 */
[--C-:B------:R-:W-:Y:S01]  /*18490*/  HADD2.F32 R42, -RZ, R41.reuse.H0_H0 ;  /* 0x20000029ff2a7230 */ /* 0x100fe20000004100 */
[-C--:B------:R-:W-:Y:S01]  /*184a0*/  FFMA.FTZ R15, R15, R2.reuse, RZ ;  /* 0x000000020f0f7223 */ /* 0x080fe200000100ff */
[----:B------:R-:W-:Y:S01]  /*184b0*/  HADD2.F32 R41, -RZ, R41.H1_H1 ;  /* 0x30000029ff297230 */ /* 0x000fe20000004100 */
[-C--:B------:R-:W-:Y:S02]  /*184c0*/  FFMA.FTZ R39, R39, R2.reuse, RZ ;  /* 0x0000000227277223 */ /* 0x080fe400000100ff */
[----:B------:R-:W-:Y:S02]  /*184d0*/  FFMA.FTZ R43, R43, R2, RZ ;  /* 0x000000022b2b7223 */ /* 0x000fe400000100ff */
[----:B------:R-:W-:Y:S01]  /*184e0*/  FFMA.FTZ R15, R44, R40, R15 ;  /* 0x000000282c0f7223 */ /* 0x000fe2000001000f */
        /* <DEDUP_REMOVED lines=68> */
.L_x_1954:
[----:B------:R-:W0:Y:S01]  /*18930*/  LDS.64 R40, [UR5+0x230] ;  /* 0x00023005ff287984 */ /* 0x000e220008000a00 */
[--C-:B------:R-:W-:Y:S01]  /*18940*/  HADD2.F32 R15, -RZ, R31.reuse.H0_H0 ;  /* 0x2000001fff0f7230 */ /* 0x100fe20000004100 */
[----:B------:R-:W-:Y:S01]  /*18950*/  IADD3 R92, R92, 0x20, RZ ;  /* 0x000000205c5c7810 */ /* 0x000fe20007ffe0ff */
[----:B------:R-:W-:Y:S01]  /*18960*/  HADD2.F32 R44, -RZ, R31.H1_H1 ;  /* 0x3000001fff2c7230 */ /* 0x000fe20000004100 */
[----:B------:R-:W1:Y:S01]  /*18970*/  LDS.64 R12, [UR5+0x238] ;  /* 0x00023805ff0c7984 */ /* 0x000e620008000a00 */
[--C-:B------:R-:W-:Y:S01]  /*18980*/  HADD2.F32 R31, -RZ, R32.reuse.H0_H0 ;  /* 0x20000020ff1f7230 */ /* 0x100fe20000004100 */
[C---:B------:R-:W-:Y:S01]  /*18990*/  ISETP.GE.AND P0, PT, R92.reuse, c[0x0][0x1b4], PT ;  /* 0x00006d005c007a0c */ /* 0x040fe20003f06270 */
[----:B------:R-:W-:Y:S01]  /*189a0*/  HADD2.F32 R32, -RZ, R32.H1_H1 ;  /* 0x30000020ff207230 */ /* 0x000fe20000004100 */
[----:B------:R-:W-:Y:S01]  /*189b0*/  ISETP.LT.AND P1, PT, R92, R97, PT ;  /* 0x000000615c00720c */ /* 0x000fe20003f21270 */
[--C-:B------:R-:W-:Y:S01]  /*189c0*/  HADD2.F32 R39, -RZ, R33.reuse.H0_H0 ;  /* 0x20000021ff277230 */ /* 0x100fe20000004100 */
[----:B------:R-:W-:Y:S01]  /*189d0*/  PRMT R46, R46, 0x5410, R23 ;  /* 0x000054102e2e7816 */ /* 0x000fe20000000017 */
[--C-:B------:R-:W-:Y:S01]  /*189e0*/  HADD2.F32 R43, -RZ, R34.reuse.H0_H0 ;  /* 0x20000022ff2b7230 */ /* 0x100fe20000004100 */
[----:B------:R-:W-:Y:S01]  /*189f0*/  PRMT R14, R14, 0x5410, R0 ;  /* 0x000054100e0e7816 */ /* 0x000fe20000000000 */
[----:B------:R-:W-:Y:S01]  /*18a00*/  HADD2.F32 R33, -RZ, R33.H1_H1 ;  /* 0x30000021ff217230 */ /* 0x000fe20000004100 */
[----:B------:R-:W-:Y:S01]  /*18a10*/  UMOV UR5, UR4 ;  /* 0x0000000400057c82 */ /* 0x000fe20008000000 */
[----:B------:R-:W-:Y:S01]  /*18a20*/  HADD2.F32 R34, -RZ, R34.H1_H1 ;  /* 0x30000022ff227230 */ /* 0x000fe20000004100 */
[----:B------:R-:W-:Y:S01]  /*18a30*/  IMAD.WIDE R112, R29, 0x4, R20 ;  /* 0x000000041d707825 */ /* 0x000fe200078e0214 */
[----:B0-----:R-:W-:-:S02]  /*18a40*/  HADD2.F32 R2, -RZ, R40.H0_H0 ;  /* 0x20000028ff027230 */ /* 0x001fc40000004100 */
[----:B------:R-:W-:Y:S02]  /*18a50*/  HADD2.F32 R40, -RZ, R40.H1_H1 ;  /* 0x30000028ff287230 */ /* 0x000fe40000004100 */
[--C-:B------:R-:W-:Y:S01]  /*18a60*/  HADD2.F32 R42, -RZ, R41.reuse.H0_H0 ;  /* 0x20000029ff2a7230 */ /* 0x100fe20000004100 */
[-C--:B------:R-:W-:Y:S01]  /*18a70*/  FFMA.FTZ R31, R31, R2.reuse, RZ ;  /* 0x000000021f1f7223 */ /* 0x080fe200000100ff */
[----:B------:R-:W-:Y:S01]  /*18a80*/  HADD2.F32 R41, -RZ, R41.H1_H1 ;  /* 0x30000029ff297230 */ /* 0x000fe20000004100 */
[----:B------:R-:W-:Y:S02]  /*18a90*/  FFMA.FTZ R15, R15, R2, RZ ;  /* 0x000000020f0f7223 */ /* 0x000fe400000100ff */
[----:B------:R-:W-:Y:S01]  /*18aa0*/  FFMA.FTZ R31, R32, R40, R31 ;  /* 0x00000028201f7223 */ /* 0x000fe2000001001f */
[--C-:B------:R-:W-:Y:S01]  /*18ab0*/  HADD2.F32 R32, -RZ, R17.reuse.H0_H0 ;  /* 0x20000011ff207230 */ /* 0x100fe20000004100 */
[-C--:B------:R-:W-:Y:S01]  /*18ac0*/  FFMA.FTZ R39, R39, R2.reuse, RZ ;  /* 0x0000000227277223 */ /* 0x080fe200000100ff */
[----:B------:R-:W-:Y:S01]  /*18ad0*/  HADD2.F32 R17, -RZ, R17.H1_H1 ;  /* 0x30000011ff117230 */ /* 0x000fe20000004100 */
[----:B------:R-:W-:Y:S01]  /*18ae0*/  FFMA.FTZ R43, R43, R2, RZ ;  /* 0x000000022b2b7223 */ /* 0x000fe200000100ff */
[----:B------:R-:W-:Y:S01]  /*18af0*/  HADD2.F32 R2, -RZ, R16.H0_H0 ;  /* 0x20000010ff027230 */ /* 0x000fe20000004100 */
[----:B------:R-:W-:-:S02]  /*18b00*/  FFMA.FTZ R15, R44, R40, R15 ;  /* 0x000000282c0f7223 */ /* 0x000fc4000001000f */
[----:B------:R-:W-:Y:S01]  /*18b10*/  FFMA.FTZ R39, R33, R40, R39 ;  /* 0x0000002821277223 */ /* 0x000fe20000010027 */
[----:B------:R-:W-:Y:S01]  /*18b20*/  HADD2.F32 R33, -RZ, R18.H0_H0 ;  /* 0x20000012ff217230 */ /* 0x000fe20000004100 */
[-C--:B------:R-:W-:Y:S01]  /*18b30*/  FFMA.FTZ R32, R32, R42.reuse, R31 ;  /* 0x0000002a20207223 */ /* 0x080fe2000001001f */
[--C-:B------:R-:W-:Y:S01]  /*18b40*/  HADD2.F32 R31, -RZ, R19.reuse.H0_H0 ;  /* 0x20000013ff1f7230 */ /* 0x100fe20000004100 */
[----:B------:R-:W-:Y:S01]  /*18b50*/  FFMA.FTZ R2, R2, R42, R15 ;  /* 0x0000002a02027223 */ /* 0x000fe2000001000f */
[----:B------:R-:W-:Y:S01]  /*18b60*/  HADD2.F32 R15, -RZ, R16.H1_H1 ;  /* 0x30000010ff0f7230 */ /* 0x000fe20000004100 */
[----:B------:R-:W-:Y:S01]  /*18b70*/  FFMA.FTZ R43, R34, R40, R43 ;  /* 0x00000028222b7223 */ /* 0x000fe2000001002b */
[----:B------:R-:W-:Y:S01]  /*18b80*/  HADD2.F32 R18, -RZ, R18.H1_H1 ;  /* 0x30000012ff127230 */ /* 0x000fe20000004100 */
[-C--:B------:R-:W-:Y:S02]  /*18b90*/  FFMA.FTZ R16, R33, R42.reuse, R39 ;  /* 0x0000002a21107223 */ /* 0x080fe40000010027 */
[----:B------:R-:W-:Y:S01]  /*18ba0*/  FFMA.FTZ R42, R31, R42, R43 ;  /* 0x0000002a1f2a7223 */ /* 0x000fe2000001002b */
[----:B------:R-:W-:Y:S01]  /*18bb0*/  HADD2.F32 R31, -RZ, R19.H1_H1 ;  /* 0x30000013ff1f7230 */ /* 0x000fe20000004100 */
[-C--:B------:R-:W-:Y:S01]  /*18bc0*/  FFMA.FTZ R2, R15, R41.reuse, R2 ;  /* 0x000000290f027223 */ /* 0x080fe20000010002 */
[----:B------:R-:W-:Y:S01]  /*18bd0*/  HADD2.F32 R19, -RZ, R35.H0_H0 ;  /* 0x20000023ff137230 */ /* 0x000fe20000004100 */
[-C--:B------:R-:W-:Y:S01]  /*18be0*/  FFMA.FTZ R32, R17, R41.reuse, R32 ;  /* 0x0000002911207223 */ /* 0x080fe20000010020 */
[----:B-1----:R-:W-:Y:S01]  /*18bf0*/  HADD2.F32 R15, -RZ, R12.H0_H0 ;  /* 0x2000000cff0f7230 */ /* 0x002fe20000004100 */
        /* <DEDUP_REMOVED lines=14> */
[----:B------:R-:W-:Y:S01]  /*18ce0*/  HADD2.F32 R2, -RZ, R22.H0_H0 ;  /* 0x20000016ff027230 */ /* 0x000fe20000004100 */
[-C--:B------:R-:W-:Y:S01]  /*18cf0*/  FFMA.FTZ R13, R35, R12.reuse, R13 ;  /* 0x0000000c230d7223 */ /* 0x080fe2000001000d */
[----:B------:R-:W-:Y:S01]  /*18d00*/  HADD2.F32 R37, -RZ, R37.H1_H1 ;  /* 0x30000025ff257230 */ /* 0x000fe20000004100 */
[----:B------:R-:W-:Y:S01]  /*18d10*/  FFMA.FTZ R19, R36, R12, R19 ;  /* 0x0000000c24137223 */ /* 0x000fe20000010013 */
[----:B------:R-:W-:Y:S01]  /*18d20*/  HADD2.F32 R38, -RZ, R38.H1_H1 ;  /* 0x30000026ff267230 */ /* 0x000fe20000004100 */
[----:B------:R-:W-:Y:S01]  /*18d30*/  FFMA.FTZ R2, R2, R16, R13 ;  /* 0x0000001002027223 */ /* 0x000fe2000001000d */
        /* <DEDUP_REMOVED lines=29> */
.L_x_1938:
[----:B------:R-:W-:-:S04]  /*18f10*/  ISETP.GE.AND P0, PT, R92, R97, PT ;  /* 0x000000615c00720c */ /* 0x000fc80003f06270 */
[----:B------:R-:W-:-:S13]  /*18f20*/  ISETP.GE.OR P0, PT, R92, c[0x0][0x1b8], P0 ;  /* 0x00006e005c007a0c */ /* 0x000fda0000706670 */
[----:B------:R-:W-:Y:S05]  /*18f30*/  @P0 BRA `(.L_x_1956) ;  /* 0x000027f000000947 */ /* 0x000fea0003800000 */
.L_x_1961:
        /* <DEDUP_REMOVED lines=12> */
[----:B------:R0:W5:Y:S04]  /*19000*/  @!P0 LDG.E.U16.CONSTANT R27, [R26.64] ;  /* 0x000000061a1b8981 */ /* 0x000168000c1e9500 */
[----:B------:R-:W5:Y:S01]  /*19010*/  LDG.E.128.CONSTANT R16, [R98.64] ;  /* 0x0000000662107981 */ /* 0x000f62000c1e9d00 */
[----:B------:R-:W-:Y:S02]  /*19020*/  IMAD.MOV.U32 R24, RZ, RZ, 0x3000 ;  /* 0x00003000ff187424 */ /* 0x000fe400078e00ff */
[----:B------:R-:W-:Y:S01]  /*19030*/  IMAD.MOV.U32 R42, RZ, RZ, 0x2400 ;  /* 0x00002400ff2a7424 */ /* 0x000fe200078e00ff */
[----:B------:R-:W-:Y:S02]  /*19040*/  ISETP.NE.AND P1, PT, R95, RZ, PT ;  /* 0x000000ff5f00720c */ /* 0x000fe40003f25270 */
[----:B------:R-:W-:-:S02]  /*19050*/  ISETP.NE.AND P2, PT, R93, RZ, PT ;  /* 0x000000ff5d00720c */ /* 0x000fc40003f45270 */
[----:B------:R-:W-:Y:S02]  /*19060*/  ISETP.NE.AND P3, PT, R91, RZ, PT ;  /* 0x000000ff5b00720c */ /* 0x000fe40003f65270 */
[----:B--2---:R-:W-:Y:S02]  /*19070*/  SHF.R.U32.HI R28, RZ, 0xf, R12 ;  /* 0x0000000fff1c7819 */ /* 0x004fe4000001160c */
[C---:B------:R-:W-:Y:S02]  /*19080*/  LOP3.LUT R61, R15.reuse, 0x70007, RZ, 0xc0, !PT ;  /* 0x000700070f3d7812 */ /* 0x040fe400078ec0ff */
[----:B0-----:R-:W-:Y:S02]  /*19090*/  LOP3.LUT R26, R15, 0x380038, RZ, 0xc0, !PT ;  /* 0x003800380f1a7812 */ /* 0x001fe400078ec0ff */
[--C-:B------:R-:W-:Y:S02]  /*190a0*/  SHF.R.U32.HI R54, RZ, 0x6, R15.reuse ;  /* 0x00000006ff367819 */ /* 0x100fe4000001160f */
[----:B------:R-:W-:-:S02]  /*190b0*/  SHF.R.U32.HI R32, RZ, 0xf, R15 ;  /* 0x0000000fff207819 */ /* 0x000fc4000001160f */
[----:B------:R-:W-:Y:S02]  /*190c0*/  LOP3.LUT R28, R28, 0x10001, RZ, 0xc0, !PT ;  /* 0x000100011c1c7812 */ /* 0x000fe400078ec0ff */
[----:B------:R-:W-:Y:S02]  /*190d0*/  LOP3.LUT R56, R12, 0x70007, RZ, 0xc0, !PT ;  /* 0x000700070c387812 */ /* 0x000fe400078ec0ff */
[----:B---3--:R-:W-:Y:S02]  /*190e0*/  @!P0 PRMT R88, R30, 0x7610, R88 ;  /* 0x000076101e588816 */ /* 0x008fe40000000058 */
[----:B------:R-:W-:Y:S02]  /*190f0*/  @!P0 PRMT R87, R31, 0x7610, R87 ;  /* 0x000076101f578816 */ /* 0x000fe40000000057 */
[----:B------:R-:W-:Y:S02]  /*19100*/  @!P0 PRMT R88, R88, 0x7610, R30 ;  /* 0x0000761058588816 */ /* 0x000fe4000000001e */
[----:B------:R-:W-:-:S02]  /*19110*/  SHF.R.U32.HI R30, RZ, 0xf, R14 ;  /* 0x0000000fff1e7819 */ /* 0x000fc4000001160e */
[----:B----4-:R-:W-:Y:S02]  /*19120*/  SHF.R.U32.HI R15, RZ, 0xe, R20 ;  /* 0x0000000eff0f7819 */ /* 0x010fe40000011614 */
[----:B------:R-:W-:Y:S02]  /*19130*/  @!P0 PRMT R87, R87, 0x7610, R31 ;  /* 0x0000761057578816 */ /* 0x000fe4000000001f */
[----:B------:R-:W-:Y:S02]  /*19140*/  LOP3.LUT R11, R12, 0x380038, RZ, 0xc0, !PT ;  /* 0x003800380c0b7812 */ /* 0x000fe400078ec0ff */
[----:B------:R-:W-:Y:S02]  /*19150*/  SHF.R.U32.HI R50, RZ, 0x6, R12 ;  /* 0x00000006ff327819 */ /* 0x000fe4000001160c */
[----:B------:R-:W-:Y:S02]  /*19160*/  SHF.R.U32.HI R29, RZ, 0xf, R13 ;  /* 0x0000000fff1d7819 */ /* 0x000fe4000001160d */
[----:B------:R-:W-:-:S02]  /*19170*/  SHF.R.U32.HI R31, RZ, 0xe, R22 ;  /* 0x0000000eff1f7819 */ /* 0x000fc40000011616 */
[----:B------:R-:W-:Y:S02]  /*19180*/  LOP3.LUT R30, R30, 0x10001, RZ, 0xc0, !PT ;  /* 0x000100011e1e7812 */ /* 0x000fe400078ec0ff */
[----:B------:R-:W-:Y:S01]  /*19190*/  LOP3.LUT R15, R28, 0x20002, R15, 0xf8, !PT ;  /* 0x000200021c0f7812 */ /* 0x000fe200078ef80f */
[----:B-----5:R-:W-:Y:S01]  /*191a0*/  @!P0 IMAD.IADD R89, R27, 0x1, R92 ;  /* 0x000000011b598824 */ /* 0x020fe200078e025c */
[C---:B------:R-:W-:Y:S02]  /*191b0*/  LOP3.LUT R55, R13.reuse, 0x70007, RZ, 0xc0, !PT ;  /* 0x000700070d377812 */ /* 0x040fe400078ec0ff */
[----:B------:R-:W-:Y:S02]  /*191c0*/  LOP3.LUT R12, R13, 0x380038, RZ, 0xc0, !PT ;  /* 0x003800380d0c7812 */ /* 0x000fe400078ec0ff */
[----:B------:R-:W-:Y:S02]  /*191d0*/  SHF.R.U32.HI R51, RZ, 0x6, R13 ;  /* 0x00000006ff337819 */ /* 0x000fe4000001160d */
        /* <DEDUP_REMOVED lines=11> */
[C---:B------:R-:W-:Y:S02]  /*19290*/  LOP3.LUT R52, R23.reuse, 0x70007, RZ, 0xc0, !PT ;  /* 0x0007000717347812 */ /* 0x040fe400078ec0ff */
[----:B------:R-:W-:-:S02]  /*192a0*/  LOP3.LUT R27, R23, 0x380038, RZ, 0xc0, !PT ;  /* 0x00380038171b7812 */ /* 0x000fc400078ec0ff */
[--C-:B------:R-:W-:Y:S02]  /*192b0*/  SHF.R.U32.HI R49, RZ, 0x6, R23.reuse ;  /* 0x00000006ff317819 */ /* 0x100fe40000011617 */
[----:B------:R-:W-:Y:S02]  /*192c0*/  SHF.R.U32.HI R33, RZ, 0xe, R23 ;  /* 0x0000000eff217819 */ /* 0x000fe40000011617 */
[C---:B------:R-:W-:Y:S02]  /*192d0*/  LOP3.LUT R48, R22.reuse, 0x70007, RZ, 0xc0, !PT ;  /* 0x0007000716307812 */ /* 0x040fe400078ec0ff */
[----:B------:R-:W-:Y:S02]  /*192e0*/  LOP3.LUT R21, R22, 0x380038, RZ, 0xc0, !PT ;  /* 0x0038003816157812 */ /* 0x000fe400078ec0ff */
[----:B------:R-:W-:Y:S02]  /*192f0*/  SHF.R.U32.HI R47, RZ, 0x6, R22 ;  /* 0x00000006ff2f7819 */ /* 0x000fe40000011616 */
[----:B------:R-:W-:-:S02]  /*19300*/  LOP3.LUT R29, R29, 0x10001, RZ, 0xc0, !PT ;  /* 0x000100011d1d7812 */ /* 0x000fc400078ec0ff */
[----:B------:R-:W-:Y:S02]  /*19310*/  LOP3.LUT R32, R32, 0x10001, RZ, 0xc0, !PT ;  /* 0x0001000120207812 */ /* 0x000fe400078ec0ff */
[----:B------:R-:W-:Y:S02]  /*19320*/  LOP3.LUT R23, R30, 0x20002, R31, 0xf8, !PT ;  /* 0x000200021e177812 */ /* 0x000fe400078ef81f */
[C---:B------:R-:W-:Y:S02]  /*19330*/  LOP3.LUT R37, R18.reuse, 0x70007, RZ, 0xc0, !PT ;  /* 0x0007000712257812 */ /* 0x040fe400078ec0ff */
[----:B------:R-:W-:Y:S02]  /*19340*/  LOP3.LUT R22, R18, 0x380038, RZ, 0xc0, !PT ;  /* 0x0038003812167812 */ /* 0x000fe400078ec0ff */
[--C-:B------:R-:W-:Y:S02]  /*19350*/  SHF.R.U32.HI R34, RZ, 0x6, R18.reuse ;  /* 0x00000006ff227819 */ /* 0x100fe40000011612 */
[----:B------:R-:W-:-:S02]  /*19360*/  SHF.R.U32.HI R30, RZ, 0xd, R18 ;  /* 0x0000000dff1e7819 */ /* 0x000fc40000011612 */
[----:B------:R-:W-:Y:S02]  /*19370*/  LOP3.LUT R28, R15, 0x40004, R28, 0xf8, !PT ;  /* 0x000400040f1c7812 */ /* 0x000fe400078ef81c */
[----:B------:R-:W-:Y:S02]  /*19380*/  LOP3.LUT R81, R12, 0x64006400, RZ, 0xfc, !PT ;  /* 0x640064000c517812 */ /* 0x000fe400078efcff */
[----:B------:R-:W-:Y:S02]  /*19390*/  LOP3.LUT R15, R51, 0x380038, RZ, 0xc0, !PT ;  /* 0x00380038330f7812 */ /* 0x000fe400078ec0ff */
[----:B------:R-:W-:Y:S02]  /*193a0*/  LOP3.LUT R18, R54, 0x380038, RZ, 0xc0, !PT ;  /* 0x0038003836127812 */ /* 0x000fe400078ec0ff */
[----:B------:R-:W-:Y:S02]  /*193b0*/  LOP3.LUT R12, R50, 0x380038, RZ, 0xc0, !PT ;  /* 0x00380038320c7812 */ /* 0x000fe400078ec0ff */
[----:B------:R-:W-:-:S02]  /*193c0*/  LOP3.LUT R58, R29, 0x20002, R14, 0xf8, !PT ;  /* 0x000200021d3a7812 */ /* 0x000fc400078ef80e */
[----:B------:R-:W-:Y:S02]  /*193d0*/  LOP3.LUT R60, R32, 0x20002, R33, 0xf8, !PT ;  /* 0x00020002203c7812 */ /* 0x000fe400078ef821 */
[C---:B------:R-:W-:Y:S02]  /*193e0*/  LOP3.LUT R44, R19.reuse, 0x70007, RZ, 0xc0, !PT ;  /* 0x00070007132c7812 */ /* 0x040fe400078ec0ff */
[----:B------:R-:W-:Y:S02]  /*193f0*/  LOP3.LUT R40, R19, 0x380038, RZ, 0xc0, !PT ;  /* 0x0038003813287812 */ /* 0x000fe400078ec0ff */
[--C-:B------:R-:W-:Y:S02]  /*19400*/  SHF.R.U32.HI R38, RZ, 0x6, R19.reuse ;  /* 0x00000006ff267819 */ /* 0x100fe40000011613 */
[----:B------:R-:W-:Y:S02]  /*19410*/  SHF.R.U32.HI R31, RZ, 0xd, R19 ;  /* 0x0000000dff1f7819 */ /* 0x000fe40000011613 */
[----:B------:R-:W-:-:S02]  /*19420*/  LOP3.LUT R35, R16, 0x70007, RZ, 0xc0, !PT ;  /* 0x0007000710237812 */ /* 0x000fc400078ec0ff */
[----:B------:R-:W-:Y:S02]  /*19430*/  LOP3.LUT R14, R16, 0x380038, RZ, 0xc0, !PT ;  /* 0x00380038100e7812 */ /* 0x000fe400078ec0ff */
[----:B------:R-:W-:Y:S02]  /*19440*/  SHF.R.U32.HI R32, RZ, 0x6, R16 ;  /* 0x00000006ff207819 */ /* 0x000fe40000011610 */
[----:B------:R-:W-:Y:S02]  /*19450*/  LOP3.LUT R30, R23, 0x40004, R30, 0xf8, !PT ;  /* 0x00040004171e7812 */ /* 0x000fe400078ef81e */
[----:B------:R-:W-:Y:S02]  /*19460*/  LOP3.LUT R19, R26, 0x64006400, RZ, 0xfc, !PT ;  /* 0x640064001a137812 */ /* 0x000fe400078efcff */
[C---:B------:R-:W-:Y:S02]  /*19470*/  LOP3.LUT R36, R17.reuse, 0x70007, RZ, 0xc0, !PT ;  /* 0x0007000711247812 */ /* 0x040fe400078ec0ff */
        /* <DEDUP_REMOVED lines=74> */
[----:B------:R-:W-:Y:S02]  /*19920*/  ISETP.NE.AND P0, PT, R94, RZ, PT ;  /* 0x000000ff5e00720c */ /* 0x000fe40003f05270 */
[----:B------:R-:W-:Y:S02]  /*19930*/  LOP3.LUT R67, R49, 0x1c001c0, RZ, 0xc0, !PT ;  /* 0x01c001c031437812 */ /* 0x000fe400078ec0ff */
[----:B------:R-:W-:Y:S02]  /*19940*/  LOP3.LUT R63, R40, 0x64006400, RZ, 0xfc, !PT ;  /* 0x64006400283f7812 */ /* 0x000fe400078efcff */
[----:B------:R-:W-:Y:S02]  /*19950*/  LOP3.LUT R26, R33, 0x1c001c0, RZ, 0xc0, !PT ;  /* 0x01c001c0211a7812 */ /* 0x000fe400078ec0ff */
[----:B------:R-:W-:Y:S02]  /*19960*/  LOP3.LUT R23, R24, 0x64006400, RZ, 0xfc, !PT ;  /* 0x6400640018177812 */ /* 0x000fe400078efcff */
[----:B------:R-:W-:-:S02]  /*19970*/  LOP3.LUT R40, R34, 0x1c001c0, RZ, 0xc0, !PT ;  /* 0x01c001c022287812 */ /* 0x000fc400078ec0ff */
[----:B------:R-:W-:Y:S01]  /*19980*/  LOP3.LUT R31, R60, 0x40004, R31, 0xf8, !PT ;  /* 0x000400043c1f7812 */ /* 0x000fe200078ef81f */
[-C--:B------:R-:W-:Y:S01]  /*19990*/  HFMA2 R60, R41, R42.reuse.H0_H0, -20, -20 ;  /* 0xcd00cd00293c7431 */ /* 0x080fe2000004002a */
        /* <DEDUP_REMOVED lines=23> */
[----:B------:R-:W-:Y:S01]  /*19b10*/  LOP3.LUT R49, R49, 0x64006400, RZ, 0xfc, !PT ;  /* 0x6400640031317812 */ /* 0x000fe200078efcff */
[----:B------:R-:W-:Y:S01]  /*19b20*/  HFMA2 R40, R41, R42.H0_H0, -20, -20 ;  /* 0xcd00cd0029287431 */ /* 0x000fe2000004002a */
        /* <DEDUP_REMOVED lines=29> */
[-C--:B------:R-:W-:Y:S02]  /*19d00*/  HFMA2 R27, R27, R42.reuse.H0_H0, -20, -20 ;  /* 0xcd00cd001b1b7431 */ /* 0x080fe4000004002a */
        /* <DEDUP_REMOVED lines=105> */
.L_x_1957:
        /* <DEDUP_REMOVED lines=77> */
.L_x_1958:
        /* <DEDUP_REMOVED lines=77> */
.L_x_1959:
        /* <DEDUP_REMOVED lines=77> */
.L_x_1960:
        /* <DEDUP_REMOVED lines=82> */
.L_x_1956:
[----:B------:R-:W-:-:S04]  /*1b730*/  ISETP.GE.AND P0, PT, R92, R97, PT ;  /* 0x000000615c00720c */ /* 0x000fc80003f06270 */
[----:B------:R-:W-:-:S13]  /*1b740*/  ISETP.GE.OR P0, PT, R92, c[0x0][0x1bc], P0 ;  /* 0x00006f005c007a0c */ /* 0x000fda0000706670 */
[----:B------:R-:W-:Y:S05]  /*1b750*/  @P0 BRA `(.L_x_1962) ;  /* 0x000015d000000947 */ /* 0x000fea0003800000 */
[----:B------:R-:W-:-:S05]  /*1b760*/  IMAD.MOV.U32 R11, RZ, RZ, c[0x0][0x18c] ;  /* 0x00006300ff0b7624 */ /* 0x000fca00078e00ff */
[----:B------:R-:W-:-:S04]  /*1b770*/  SHF.R.S32.HI R12, RZ, 0x1f, R11 ;  /* 0x0000001fff0c7819 */ /* 0x000fc8000001140b */
[----:B------:R-:W-:Y:S02]  /*1b780*/  SHF.L.U64.HI R21, R11, 0x2, R12 ;  /* 0x000000020b157819 */ /* 0x000fe4000001020c */
.L_x_1967:
        /* <DEDUP_REMOVED lines=21> */
[C---:B------:R-:W-:Y:S02]  /*1b8e0*/  LOP3.LUT R30, R13.reuse, 0x300030, RZ, 0xc0, !PT ;  /* 0x003000300d1e7812 */ /* 0x040fe400078ec0ff */
[----:B------:R-:W-:Y:S02]  /*1b8f0*/  LOP3.LUT R39, R13, 0xc000c0, RZ, 0xc0, !PT ;  /* 0x00c000c00d277812 */ /* 0x000fe400078ec0ff */
[----:B------:R-:W-:-:S02]  /*1b900*/  SHF.R.U32.HI R48, RZ, 0x8, R13 ;  /* 0x00000008ff307819 */ /* 0x000fc4000001160d */
[C---:B------:R-:W-:Y:S02]  /*1b910*/  LOP3.LUT R17, R12.reuse, 0x30003, RZ, 0xc0, !PT ;  /* 0x000300030c117812 */ /* 0x040fe400078ec0ff */
[C---:B0-----:R-:W-:Y:S02]  /*1b920*/  LOP3.LUT R18, R12.reuse, 0xc000c, RZ, 0xc0, !PT ;  /* 0x000c000c0c127812 */ /* 0x041fe400078ec0ff */
[C---:B------:R-:W-:Y:S02]  /*1b930*/  LOP3.LUT R19, R12.reuse, 0x300030, RZ, 0xc0, !PT ;  /* 0x003000300c137812 */ /* 0x040fe400078ec0ff */
[----:B---3--:R-:W-:Y:S02]  /*1b940*/  @!P0 PRMT R87, R23, 0x7610, R87 ;  /* 0x0000761017578816 */ /* 0x008fe40000000057 */
[----:B------:R-:W-:Y:S02]  /*1b950*/  LOP3.LUT R38, R12, 0xc000c0, RZ, 0xc0, !PT ;  /* 0x00c000c00c267812 */ /* 0x000fe400078ec0ff */
[----:B------:R-:W-:-:S02]  /*1b960*/  LOP3.LUT R13, R14, 0xc000c, RZ, 0xc0, !PT ;  /* 0x000c000c0e0d7812 */ /* 0x000fc400078ec0ff */
[----:B------:R-:W-:Y:S02]  /*1b970*/  SHF.R.U32.HI R12, RZ, 0x8, R12 ;  /* 0x00000008ff0c7819 */ /* 0x000fe4000001160c */
[C---:B------:R-:W-:Y:S02]  /*1b980*/  LOP3.LUT R49, R14.reuse, 0x30003, RZ, 0xc0, !PT ;  /* 0x000300030e317812 */ /* 0x040fe400078ec0ff */
[C---:B------:R-:W-:Y:S02]  /*1b990*/  LOP3.LUT R32, R14.reuse, 0x300030, RZ, 0xc0, !PT ;  /* 0x003000300e207812 */ /* 0x040fe400078ec0ff */
[----:B------:R-:W-:Y:S02]  /*1b9a0*/  LOP3.LUT R40, R14, 0xc000c0, RZ, 0xc0, !PT ;  /* 0x00c000c00e287812 */ /* 0x000fe400078ec0ff */
[----:B------:R-:W-:Y:S02]  /*1b9b0*/  SHF.R.U32.HI R50, RZ, 0x8, R14 ;  /* 0x00000008ff327819 */ /* 0x000fe4000001160e */
[----:B------:R-:W-:-:S02]  /*1b9c0*/  @!P0 PRMT R87, R87, 0x7610, R23 ;  /* 0x0000761057578816 */ /* 0x000fc40000000017 */
[----:B------:R-:W-:Y:S02]  /*1b9d0*/  LOP3.LUT R14, R15, 0xc000c, RZ, 0xc0, !PT ;  /* 0x000c000c0f0e7812 */ /* 0x000fe400078ec0ff */
[----:B------:R-:W-:Y:S02]  /*1b9e0*/  LOP3.LUT R23, R13, 0x64006400, RZ, 0xfc, !PT ;  /* 0x640064000d177812 */ /* 0x000fe400078efcff */
[----:B------:R-:W-:Y:S02]  /*1b9f0*/  LOP3.LUT R13, R12, 0xc000c, RZ, 0xc0, !PT ;  /* 0x000c000c0c0d7812 */ /* 0x000fe400078ec0ff */
[----:B------:R-:W-:Y:S02]  /*1ba00*/  LOP3.LUT R24, R14, 0x64006400, RZ, 0xfc, !PT ;  /* 0x640064000e187812 */ /* 0x000fe400078efcff */
[----:B------:R-:W-:Y:S02]  /*1ba10*/  LOP3.LUT R14, R48, 0xc000c, RZ, 0xc0, !PT ;  /* 0x000c000c300e7812 */ /* 0x000fe400078ec0ff */
[----:B------:R-:W-:-:S02]  /*1ba20*/  LOP3.LUT R13, R13, 0x64006400, RZ, 0xfc, !PT ;  /* 0x640064000d0d7812 */ /* 0x000fc400078efcff */
[C---:B------:R-:W-:Y:S02]  /*1ba30*/  LOP3.LUT R51, R15.reuse, 0x30003, RZ, 0xc0, !PT ;  /* 0x000300030f337812 */ /* 0x040fe400078ec0ff */
[C---:B------:R-:W-:Y:S02]  /*1ba40*/  LOP3.LUT R33, R15.reuse, 0x300030, RZ, 0xc0, !PT ;  /* 0x003000300f217812 */ /* 0x040fe400078ec0ff */
[----:B------:R-:W-:Y:S02]  /*1ba50*/  LOP3.LUT R41, R15, 0xc000c0, RZ, 0xc0, !PT ;  /* 0x00c000c00f297812 */ /* 0x000fe400078ec0ff */
[----:B------:R-:W-:Y:S02]  /*1ba60*/  SHF.R.U32.HI R52, RZ, 0x8, R15 ;  /* 0x00000008ff347819 */ /* 0x000fe4000001160f */
[----:B------:R-:W-:Y:S02]  /*1ba70*/  LOP3.LUT R15, R50, 0xc000c, RZ, 0xc0, !PT ;  /* 0x000c000c320f7812 */ /* 0x000fe400078ec0ff */
[----:B------:R-:W-:Y:S01]  /*1ba80*/  LOP3.LUT R14, R14, 0x64006400, RZ, 0xfc, !PT ;  /* 0x640064000e0e7812 */ /* 0x000fe200078efcff */
[----:B------:R-:W-:Y:S01]  /*1ba90*/  HFMA2 R25, R13, R16.H1_H1, -258, -258 ;  /* 0xdc08dc080d197431 */ /* 0x000fe20000060010 */
[----:B------:R-:W-:-:S02]  /*1baa0*/  @!P0 PRMT R88, R22, 0x7610, R88 ;  /* 0x0000761016588816 */ /* 0x000fc40000000058 */
[----:B------:R-:W-:Y:S01]  /*1bab0*/  LOP3.LUT R13, R12, 0x300030, RZ, 0xc0, !PT ;  /* 0x003000300c0d7812 */ /* 0x000fe200078ec0ff */
[----:B------:R-:W-:Y:S01]  /*1bac0*/  HFMA2 R26, R14, R16.H1_H1, -258, -258 ;  /* 0xdc08dc080e1a7431 */ /* 0x000fe20000060010 */
[----:B------:R-:W-:Y:S02]  /*1bad0*/  LOP3.LUT R15, R15, 0x64006400, RZ, 0xfc, !PT ;  /* 0x640064000f0f7812 */ /* 0x000fe400078efcff */
[----:B------:R-:W-:Y:S02]  /*1bae0*/  @!P0 PRMT R88, R88, 0x7610, R22 ;  /* 0x0000761058588816 */ /* 0x000fe40000000016 */
[----:B------:R-:W-:Y:S02]  /*1baf0*/  LOP3.LUT R14, R48, 0x300030, RZ, 0xc0, !PT ;  /* 0x00300030300e7812 */ /* 0x000fe400078ec0ff */
[----:B------:R-:W-:Y:S02]  /*1bb00*/  LOP3.LUT R22, R20, 0x64006400, RZ, 0xfc, !PT ;  /* 0x6400640014167812 */ /* 0x000fe400078efcff */
[----:B------:R-:W-:-:S02]  /*1bb10*/  LOP3.LUT R31, R30, 0x64006400, RZ, 0xfc, !PT ;  /* 0x640064001e1f7812 */ /* 0x000fc400078efcff */
[----:B------:R-:W-:Y:S01]  /*1bb20*/  LOP3.LUT R13, R13, 0x64006400, RZ, 0xfc, !PT ;  /* 0x640064000d0d7812 */ /* 0x000fe200078efcff */
[----:B------:R-:W-:Y:S01]  /*1bb30*/  HFMA2 R27, R15, R16.H1_H1, -258, -258 ;  /* 0xdc08dc080f1b7431 */ /* 0x000fe20000060010 */
[----:B------:R-:W-:Y:S02]  /*1bb40*/  LOP3.LUT R18, R18, 0x64006400, RZ, 0xfc, !PT ;  /* 0x6400640012127812 */ /* 0x000fe400078efcff */
[C---:B------:R-:W-:Y:S02]  /*1bb50*/  LOP3.LUT R20, R52.reuse, 0xc000c, RZ, 0xc0, !PT ;  /* 0x000c000c34147812 */ /* 0x040fe400078ec0ff */
[----:B------:R-:W-:Y:S02]  /*1bb60*/  LOP3.LUT R19, R19, 0x64006400, RZ, 0xfc, !PT ;  /* 0x6400640013137812 */ /* 0x000fe400078efcff */
[----:B------:R-:W-:Y:S02]  /*1bb70*/  LOP3.LUT R30, R52, 0x300030, RZ, 0xc0, !PT ;  /* 0x00300030341e7812 */ /* 0x000fe400078ec0ff */
[----:B------:R-:W-:-:S02]  /*1bb80*/  LOP3.LUT R15, R50, 0x300030, RZ, 0xc0, !PT ;  /* 0x00300030320f7812 */ /* 0x000fc400078ec0ff */
[----:B------:R-:W-:Y:S01]  /*1bb90*/  LOP3.LUT R14, R14, 0x64006400, RZ, 0xfc, !PT ;  /* 0x640064000e0e7812 */ /* 0x000fe200078efcff */
[----:B------:R-:W-:Y:S01]  /*1bba0*/  HFMA2 R34, R13, R42.H0_H0, -66, -66 ;  /* 0xd420d4200d227431 */ /* 0x000fe2000004002a */
[----:B------:R-:W-:Y:S01]  /*1bbb0*/  LOP3.LUT R28, R20, 0x64006400, RZ, 0xfc, !PT ;  /* 0x64006400141c7812 */ /* 0x000fe200078efcff */
[----:B------:R-:W-:Y:S01]  /*1bbc0*/  HFMA2 R20, R18, R16.H1_H1, -258, -258 ;  /* 0xdc08dc0812147431 */ /* 0x000fe20000060010 */
        /* <DEDUP_REMOVED lines=39> */
[-C--:B------:R-:W-:Y:S02]  /*1be40*/  HFMA2 R22, R22, R16.reuse.H1_H1, -258, -258 ;  /* 0xdc08dc0816167431 */ /* 0x080fe40000060010 */
[----:B------:R-:W-:-:S02]  /*1be50*/  HFMA2 R23, R23, R16.H1_H1, -258, -258 ;  /* 0xdc08dc0817177431 */ /* 0x000fc40000060010 */
[-C--:B------:R-:W-:Y:S02]  /*1be60*/  HFMA2 R24, R24, R16.reuse.H1_H1, -258, -258 ;  /* 0xdc08dc0818187431 */ /* 0x080fe40000060010 */
[-C--:B------:R-:W-:Y:S02]  /*1be70*/  HFMA2 R28, R28, R16.reuse.H1_H1, -258, -258 ;  /* 0xdc08dc081c1c7431 */ /* 0x080fe40000060010 */
        /* <DEDUP_REMOVED lines=55> */
.L_x_1963:
        /* <DEDUP_REMOVED lines=43> */
.L_x_1964:
        /* <DEDUP_REMOVED lines=43> */
.L_x_1965:
        /* <DEDUP_REMOVED lines=44> */
.L_x_1966:
[----:B------:R-:W0:Y:S01]  /*1ca10*/  LDS.128 R12, [UR4+0x200] ;  /* 0x00020004ff0c7984 */ /* 0x000e220008000c00 */
[----:B------:R-:W-:Y:S01]  /*1ca20*/  IMAD.MOV.U32 R55, RZ, RZ, R20 ;  /* 0x000000ffff377224 */ /* 0x000fe200078e0014 */
[----:B------:R-:W-:Y:S02]  /*1ca30*/  LEA R112, P0, R11, R112, 0x2 ;  /* 0x000000700b707211 */ /* 0x000fe400078010ff */
[----:B------:R-:W1:Y:S01]  /*1ca40*/  LDS.128 R16, [UR4+0x210] ;  /* 0x00021004ff107984 */ /* 0x000e620008000c00 */
[----:B------:R-:W-:Y:S01]  /*1ca50*/  IADD3 R92, R92, 0x10, RZ ;  /* 0x000000105c5c7810 */ /* 0x000fe20007ffe0ff */
[----:B------:R-:W-:Y:S01]  /*1ca60*/  UIADD3 UR4, UR4, 0x20, URZ ;  /* 0x0000002004047890 */ /* 0x000fe2000fffe03f */
[----:B------:R-:W-:Y:S02]  /*1ca70*/  IMAD.X R113, R113, 0x1, R21, P0 ;  /* 0x0000000171717824 */ /* 0x000fe400000e0615 */
[----:B------:R-:W-:-:S02]  /*1ca80*/  ISETP.GE.AND P0, PT, R92, c[0x0][0x1bc], PT ;  /* 0x00006f005c007a0c */ /* 0x000fc40003f06270 */
        /* <DEDUP_REMOVED lines=42> */
.L_x_1962:
        /* <DEDUP_REMOVED lines=17> */
.L_x_1971:
[----:B------:R-:W0:Y:S02]  /*1ce40*/  LDS R10, [R9] ;  /* 0x00000000090a7984 */ /* 0x000e240000000800 */
[----:B0-----:R-:W-:-:S06]  /*1ce50*/  HADD2 R11, R10, R15 ;  /* 0x0000000f0a0b7230 */ /* 0x001fcc0000000000 */
[----:B------:R-:W0:Y:S02]  /*1ce60*/  ATOMS.CAST.SPIN R11, [R9], R10, R11 ;  /* 0x0000000a090b738d */ /* 0x000e24000180000b */
[----:B0-----:R-:W-:-:S13]  /*1ce70*/  ISETP.EQ.U32.AND P0, PT, R11, 0x1, PT ;  /* 0x000000010b00780c */ /* 0x001fda0003f02070 */
[----:B------:R-:W-:Y:S05]  /*1ce80*/  @!P0 BRA `(.L_x_1971) ;  /* 0xffffffb000008947 */ /* 0x000fea000383ffff */
[----:B------:R-:W-:Y:S05]  /*1ce90*/  BRA `(.L_x_1969) ;  /* 0x0000003000007947 */ /* 0x000fea0003800000 */
.L_x_1970:
[----:B------:R-:W2:Y:S02]  /*1cea0*/  LD.E R9, [R12.64] ;  /* 0x000000060c097980 */ /* 0x000ea4000c101900 */
[----:B--2---:R-:W-:-:S05]  /*1ceb0*/  IMAD.IADD R9, R15, 0x1, R9 ;  /* 0x000000010f097824 */ /* 0x004fca00078e0209 */
[----:B------:R0:W-:Y:S02]  /*1cec0*/  ST.E [R12.64], R9 ;  /* 0x000000090c007985 */ /* 0x0001e4000c101906 */
.L_x_1969:
[----:B------:R-:W-:Y:S05]  /*1ced0*/  BSYNC B0 ;  /* 0x0000000000007941 */ /* 0x000fea0003800000 */
.L_x_1968:
        /* <DEDUP_REMOVED lines=9> */
.L_x_1975:
[----:B------:R-:W0:Y:S02]  /*1cf70*/  LDS R14, [R9] ;  /* 0x00000000090e7984 */ /* 0x000e240000000800 */
[----:B0-----:R-:W-:-:S10]  /*1cf80*/  HFMA2.MMA R15, R14, 1, 1, R17 ;  /* 0x3c003c000e0f7835 */ /* 0x001fd40000000011 */
[----:B------:R-:W0:Y:S02]  /*1cf90*/  ATOMS.CAST.SPIN R15, [R9], R14, R15 ;  /* 0x0000000e090f738d */ /* 0x000e24000180000f */
[----:B0-----:R-:W-:-:S13]  /*1cfa0*/  ISETP.EQ.U32.AND P0, PT, R15, 0x1, PT ;  /* 0x000000010f00780c */ /* 0x001fda0003f02070 */
[----:B------:R-:W-:Y:S05]  /*1cfb0*/  @!P0 BRA `(.L_x_1975) ;  /* 0xffffffb000008947 */ /* 0x000fea000383ffff */
[----:B------:R-:W-:Y:S05]  /*1cfc0*/  BRA `(.L_x_1973) ;  /* 0x0000003000007947 */ /* 0x000fea0003800000 */
.L_x_1974:
[----:B0-----:R-:W2:Y:S02]  /*1cfd0*/  LD.E R9, [R12.64+0x4] ;  /* 0x000004060c097980 */ /* 0x001ea4000c101900 */
[----:B--2---:R-:W-:-:S05]  /*1cfe0*/  IMAD.IADD R9, R17, 0x1, R9 ;  /* 0x0000000111097824 */ /* 0x004fca00078e0209 */
[----:B------:R0:W-:Y:S02]  /*1cff0*/  ST.E [R12.64+0x4], R9 ;  /* 0x000004090c007985 */ /* 0x0001e4000c101906 */
.L_x_1973:
[----:B------:R-:W-:Y:S05]  /*1d000*/  BSYNC B0 ;  /* 0x0000000000007941 */ /* 0x000fea0003800000 */
.L_x_1972:
        /* <DEDUP_REMOVED lines=9> */
.L_x_1979:
[----:B------:R-:W0:Y:S02]  /*1d0a0*/  LDS R8, [R7] ;  /* 0x0000000007087984 */ /* 0x000e240000000800 */
[----:B0-----:R-:W-:-:S06]  /*1d0b0*/  HADD2 R9, R8, R15 ;  /* 0x0000000f08097230 */ /* 0x001fcc0000000000 */
[----:B------:R-:W0:Y:S02]  /*1d0c0*/  ATOMS.CAST.SPIN R9, [R7], R8, R9 ;  /* 0x000000080709738d */ /* 0x000e240001800009 */
[----:B0-----:R-:W-:-:S13]  /*1d0d0*/  ISETP.EQ.U32.AND P0, PT, R9, 0x1, PT ;  /* 0x000000010900780c */ /* 0x001fda0003f02070 */
[----:B------:R-:W-:Y:S05]  /*1d0e0*/  @!P0 BRA `(.L_x_1979) ;  /* 0xffffffb000008947 */ /* 0x000fea000383ffff */
[----:B------:R-:W-:Y:S05]  /*1d0f0*/  BRA `(.L_x_1977) ;  /* 0x0000003000007947 */ /* 0x000fea0003800000 */
.L_x_1978:
[----:B------:R-:W2:Y:S02]  /*1d100*/  LD.E R7, [R12.64] ;  /* 0x000000060c077980 */ /* 0x000ea4000c101900 */
[----:B--2---:R-:W-:-:S05]  /*1d110*/  IMAD.IADD R7, R15, 0x1, R7 ;  /* 0x000000010f077824 */ /* 0x004fca00078e0207 */
[----:B------:R0:W-:Y:S02]  /*1d120*/  ST.E [R12.64], R7 ;  /* 0x000000070c007985 */ /* 0x0001e4000c101906 */
.L_x_1977:
[----:B------:R-:W-:Y:S05]  /*1d130*/  BSYNC B0 ;  /* 0x0000000000007941 */ /* 0x000fea0003800000 */
.L_x_1976:
[----:B------:R-:W-:-:S05]  /*1d140*/  IMAD.WIDE R8, R19, c[0x0][0x18c], R10 ;  /* 0x0000630013087a25 */ /* 0x000fca00078e020a */
[----:B------:R-:W2:Y:S01]  /*1d150*/  ATOM.E.ADD.F16x2.RN.STRONG.GPU P0, RZ, [R8.64], R95 ;  /* 0x0000005f08ff798a */ /* 0x000ea2000810e9c6 */
[----:B------:R-:W-:Y:S01]  /*1d160*/  BSSY B0, `(.L_x_1980) ;  /* 0x000000e000007945 */ /* 0x000fe20003800000 */
[----:B--2---:R-:W-:Y:S05]  /*1d170*/  @P0 BRA `(.L_x_1981) ;  /* 0x000000c000000947 */ /* 0x004fea0003800000 */
[----:B------:R-:W1:Y:S02]  /*1d180*/  QSPC.E.S P0, RZ, [R8] ;  /* 0x0000000008ff73aa */ /* 0x000e640000000500 */
[----:B-1----:R-:W-:Y:S05]  /*1d190*/  @!P0 BRA `(.L_x_1982) ;  /* 0x0000007000008947 */ /* 0x002fea0003800000 */
[----:B------:R-:W-:-:S05]  /*1d1a0*/  LOP3.LUT R8, R8, 0xffffff, RZ, 0xc0, !PT ;  /* 0x00ffffff08087812 */ /* 0x000fca00078ec0ff */
.L_x_1983:
[----:B------:R-:W1:Y:S02]  /*1d1b0*/  LDS R10, [R8] ;  /* 0x00000000080a7984 */ /* 0x000e640000000800 */
[----:B-1----:R-:W-:-:S10]  /*1d1c0*/  HFMA2.MMA R11, R10, 1, 1, R95 ;  /* 0x3c003c000a0b7835 */ /* 0x002fd4000000005f */
[----:B------:R-:W1:Y:S02]  /*1d1d0*/  ATOMS.CAST.SPIN R11, [R8], R10, R11 ;  /* 0x0000000a080b738d */ /* 0x000e64000180000b */
[----:B-1----:R-:W-:-:S13]  /*1d1e0*/  ISETP.EQ.U32.AND P0, PT, R11, 0x1, PT ;  /* 0x000000010b00780c */ /* 0x002fda0003f02070 */
[----:B------:R-:W-:Y:S05]  /*1d1f0*/  @!P0 BRA `(.L_x_1983) ;  /* 0xffffffb000008947 */ /* 0x000fea000383ffff */
[----:B------:R-:W-:Y:S05]  /*1d200*/  BRA `(.L_x_1981) ;  /* 0x0000003000007947 */ /* 0x000fea0003800000 */
.L_x_1982:
[----:B0-----:R-:W2:Y:S02]  /*1d210*/  LD.E R7, [R8.64] ;  /* 0x0000000608077980 */ /* 0x001ea4000c101900 */
[----:B--2---:R-:W-:-:S05]  /*1d220*/  IMAD.IADD R7, R95, 0x1, R7 ;  /* 0x000000015f077824 */ /* 0x004fca00078e0207 */
[----:B------:R0:W-:Y:S02]  /*1d230*/  ST.E [R8.64], R7 ;  /* 0x0000000708007985 */ /* 0x0001e4000c101906 */
.L_x_1981:
[----:B------:R-:W-:Y:S05]  /*1d240*/  BSYNC B0 ;  /* 0x0000000000007941 */ /* 0x000fea0003800000 */
.L_x_1980:
        /* <DEDUP_REMOVED lines=9> */
.L_x_1987:
[----:B------:R-:W0:Y:S02]  /*1d2e0*/  LDS R6, [R5] ;  /* 0x0000000005067984 */ /* 0x000e240000000800 */
[----:B0-----:R-:W-:-:S06]  /*1d2f0*/  HADD2 R7, R6, R9 ;  /* 0x0000000906077230 */ /* 0x001fcc0000000000 */
[----:B------:R-:W0:Y:S02]  /*1d300*/  ATOMS.CAST.SPIN R7, [R5], R6, R7 ;  /* 0x000000060507738d */ /* 0x000e240001800007 */
[----:B0-----:R-:W-:-:S13]  /*1d310*/  ISETP.EQ.U32.AND P0, PT, R7, 0x1, PT ;  /* 0x000000010700780c */ /* 0x001fda0003f02070 */
[----:B------:R-:W-:Y:S05]  /*1d320*/  @!P0 BRA `(.L_x_1987) ;  /* 0xffffffb000008947 */ /* 0x000fea000383ffff */
[----:B------:R-:W-:Y:S05]  /*1d330*/  BRA `(.L_x_1985) ;  /* 0x0000003000007947 */ /* 0x000fea0003800000 */
.L_x_1986:
[----:B------:R-:W2:Y:S02]  /*1d340*/  LD.E R5, [R10.64] ;  /* 0x000000060a057980 */ /* 0x000ea4000c101900 */
[----:B--2---:R-:W-:-:S05]  /*1d350*/  IMAD.IADD R5, R9, 0x1, R5 ;  /* 0x0000000109057824 */ /* 0x004fca00078e0205 */
[----:B------:R0:W-:Y:S02]  /*1d360*/  ST.E [R10.64], R5 ;  /* 0x000000050a007985 */ /* 0x0001e4000c101906 */
.L_x_1985:
[----:B------:R-:W-:Y:S05]  /*1d370*/  BSYNC B0 ;  /* 0x0000000000007941 */ /* 0x000fea0003800000 */
.L_x_1984:
        /* <DEDUP_REMOVED lines=10> */
.L_x_1991:
[----:B------:R-:W1:Y:S02]  /*1d420*/  LDS R12, [R8] ;  /* 0x00000000080c7984 */ /* 0x000e640000000800 */
[----:B-1----:R-:W-:-:S10]  /*1d430*/  HFMA2.MMA R13, R12, 1, 1, R93 ;  /* 0x3c003c000c0d7835 */ /* 0x002fd4000000005d */
[----:B------:R-:W1:Y:S02]  /*1d440*/  ATOMS.CAST.SPIN R13, [R8], R12, R13 ;  /* 0x0000000c080d738d */ /* 0x000e64000180000d */
[----:B-1----:R-:W-:-:S13]  /*1d450*/  ISETP.EQ.U32.AND P0, PT, R13, 0x1, PT ;  /* 0x000000010d00780c */ /* 0x002fda0003f02070 */
[----:B------:R-:W-:Y:S05]  /*1d460*/  @!P0 BRA `(.L_x_1991) ;  /* 0xffffffb000008947 */ /* 0x000fea000383ffff */
[----:B------:R-:W-:Y:S05]  /*1d470*/  BRA `(.L_x_1989) ;  /* 0x0000003000007947 */ /* 0x000fea0003800000 */
.L_x_1990:
[----:B0-----:R-:W2:Y:S02]  /*1d480*/  LD.E R5, [R8.64] ;  /* 0x0000000608057980 */ /* 0x001ea4000c101900 */
[----:B--2---:R-:W-:-:S05]  /*1d490*/  IMAD.IADD R5, R93, 0x1, R5 ;  /* 0x000000015d057824 */ /* 0x004fca00078e0205 */
[----:B------:R0:W-:Y:S02]  /*1d4a0*/  ST.E [R8.64], R5 ;  /* 0x0000000508007985 */ /* 0x0001e4000c101906 */
.L_x_1989:
[----:B------:R-:W-:Y:S05]  /*1d4b0*/  BSYNC B0 ;  /* 0x0000000000007941 */ /* 0x000fea0003800000 */
.L_x_1988:
[----:B0-----:R-:W-:Y:S02]  /*1d4c0*/  IMAD.MOV.U32 R8, RZ, RZ, R4 ;  /* 0x000000ffff087224 */ /* 0x001fe400078e0004 */
[----:B------:R-:W-:-:S03]  /*1d4d0*/  IMAD.WIDE R4, R15, 0x2, R10 ;  /* 0x000000020f047825 */ /* 0x000fc600078e020a */
        /* <DEDUP_REMOVED lines=8> */
.L_x_1995:
[----:B------:R-:W0:Y:S02]  /*1d560*/  LDS R8, [R3] ;  /* 0x0000000003087984 */ /* 0x000e240000000800 */
[----:B0-----:R-:W-:-:S06]  /*1d570*/  HADD2 R9, R8, R13 ;  /* 0x0000000d08097230 */ /* 0x001fcc0000000000 */
[----:B------:R-:W0:Y:S02]  /*1d580*/  ATOMS.CAST.SPIN R9, [R3], R8, R9 ;  /* 0x000000080309738d */ /* 0x000e240001800009 */
[----:B0-----:R-:W-:-:S13]  /*1d590*/  ISETP.EQ.U32.AND P0, PT, R9, 0x1, PT ;  /* 0x000000010900780c */ /* 0x001fda0003f02070 */
[----:B------:R-:W-:Y:S05]  /*1d5a0*/  @!P0 BRA `(.L_x_1995) ;  /* 0xffffffb000008947 */ /* 0x000fea000383ffff */
[----:B------:R-:W-:Y:S05]  /*1d5b0*/  BRA `(.L_x_1993) ;  /* 0x0000003000007947 */ /* 0x000fea0003800000 */
.L_x_1994:
[----:B------:R-:W2:Y:S02]  /*1d5c0*/  LD.E R3, [R4.64] ;  /* 0x0000000604037980 */ /* 0x000ea4000c101900 */
[----:B--2---:R-:W-:-:S05]  /*1d5d0*/  IMAD.IADD R3, R13, 0x1, R3 ;  /* 0x000000010d037824 */ /* 0x004fca00078e0203 */
[----:B------:R0:W-:Y:S02]  /*1d5e0*/  ST.E [R4.64], R3 ;  /* 0x0000000304007985 */ /* 0x0001e4000c101906 */
.L_x_1993:
[----:B------:R-:W-:Y:S05]  /*1d5f0*/  BSYNC B0 ;  /* 0x0000000000007941 */ /* 0x000fea0003800000 */
.L_x_1992:
        /* <DEDUP_REMOVED lines=8> */
.L_x_1999:
[----:B------:R-:W1:Y:S02]  /*1d680*/  LDS R10, [R8] ;  /* 0x00000000080a7984 */ /* 0x000e640000000800 */
[----:B-1----:R-:W-:-:S10]  /*1d690*/  HFMA2.MMA R11, R10, 1, 1, R91 ;  /* 0x3c003c000a0b7835 */ /* 0x002fd4000000005b */
[----:B------:R-:W1:Y:S02]  /*1d6a0*/  ATOMS.CAST.SPIN R11, [R8], R10, R11 ;  /* 0x0000000a080b738d */ /* 0x000e64000180000b */
[----:B-1----:R-:W-:-:S13]  /*1d6b0*/  ISETP.EQ.U32.AND P0, PT, R11, 0x1, PT ;  /* 0x000000010b00780c */ /* 0x002fda0003f02070 */
[----:B------:R-:W-:Y:S05]  /*1d6c0*/  @!P0 BRA `(.L_x_1999) ;  /* 0xffffffb000008947 */ /* 0x000fea000383ffff */
[----:B------:R-:W-:Y:S05]  /*1d6d0*/  BRA `(.L_x_1997) ;  /* 0x0000003000007947 */ /* 0x000fea0003800000 */
.L_x_1998:
[----:B0-----:R-:W2:Y:S02]  /*1d6e0*/  LD.E R3, [R8.64] ;  /* 0x0000000608037980 */ /* 0x001ea4000c101900 */
[----:B--2---:R-:W-:-:S05]  /*1d6f0*/  IMAD.IADD R3, R91, 0x1, R3 ;  /* 0x000000015b037824 */ /* 0x004fca00078e0203 */
[----:B------:R0:W-:Y:S02]  /*1d700*/  ST.E [R8.64], R3 ;  /* 0x0000000308007985 */ /* 0x0001e4000c101906 */
.L_x_1997:
[----:B------:R-:W-:Y:S05]  /*1d710*/  BSYNC B0 ;  /* 0x0000000000007941 */ /* 0x000fea0003800000 */
.L_x_1996:
[----:B0-----:R-:W-:Y:S02]  /*1d720*/  IMAD.MOV.U32 R8, RZ, RZ, R2 ;  /* 0x000000ffff087224 */ /* 0x001fe400078e0002 */
[----:B------:R-:W-:Y:S02]  /*1d730*/  IMAD.MOV.U32 R9, RZ, RZ, R0 ;  /* 0x000000ffff097224 */ /* 0x000fe400078e0000 */
[----:B------:R-:W-:-:S03]  /*1d740*/  IMAD.WIDE R2, R15, 0x2, R4 ;  /* 0x000000020f027825 */ /* 0x000fc600078e0204 */
        /* <DEDUP_REMOVED lines=8> */
.L_x_2003:
[----:B------:R-:W0:Y:S02]  /*1d7d0*/  LDS R8, [R2] ;  /* 0x0000000002087984 */ /* 0x000e240000000800 */
[----:B0-----:R-:W-:-:S06]  /*1d7e0*/  HADD2 R9, R8, R11 ;  /* 0x0000000b08097230 */ /* 0x001fcc0000000000 */
[----:B------:R-:W0:Y:S02]  /*1d7f0*/  ATOMS.CAST.SPIN R9, [R2], R8, R9 ;  /* 0x000000080209738d */ /* 0x000e240001800009 */
[----:B0-----:R-:W-:-:S13]  /*1d800*/  ISETP.EQ.U32.AND P0, PT, R9, 0x1, PT ;  /* 0x000000010900780c */ /* 0x001fda0003f02070 */
[----:B------:R-:W-:Y:S05]  /*1d810*/  @!P0 BRA `(.L_x_2003) ;  /* 0xffffffb000008947 */ /* 0x000fea000383ffff */
[----:B------:R-:W-:Y:S05]  /*1d820*/  BRA `(.L_x_2001) ;  /* 0x0000003000007947 */ /* 0x000fea0003800000 */
.L_x_2002:
[----:B------:R-:W2:Y:S02]  /*1d830*/  LD.E R0, [R2.64] ;  /* 0x0000000602007980 */ /* 0x000ea4000c101900 */
[----:B--2---:R-:W-:-:S05]  /*1d840*/  IMAD.IADD R9, R11, 0x1, R0 ;  /* 0x000000010b097824 */ /* 0x004fca00078e0200 */
[----:B------:R0:W-:Y:S02]  /*1d850*/  ST.E [R2.64], R9 ;  /* 0x0000000902007985 */ /* 0x0001e4000c101906 */
.L_x_2001:
[----:B------:R-:W-:Y:S05]  /*1d860*/  BSYNC B0 ;  /* 0x0000000000007941 */ /* 0x000fea0003800000 */
.L_x_2000:
[----:B0-----:R-:W-:-:S05]  /*1d870*/  IADD3 R2, P0, R6, R4, RZ ;  /* 0x0000000406027210 */ /* 0x001fca0007f1e0ff */
[----:B------:R-:W-:-:S07]  /*1d880*/  IMAD.X R3, R7, 0x1, R5, P0 ;  /* 0x0000000107037824 */ /* 0x000fce00000e0605 */
[----:B------:R-:W2:Y:S02]  /*1d890*/  ATOM.E.ADD.F16x2.RN.STRONG.GPU P0, RZ, [R2.64], R13 ;  /* 0x0000000d02ff798a */ /* 0x000ea4000810e9c6 */
[----:B--2---:R-:W-:Y:S05]  /*1d8a0*/  @P0 EXIT ;  /* 0x000000000000094d */ /* 0x004fea0003800000 */
[----:B------:R-:W0:Y:S02]  /*1d8b0*/  QSPC.E.S P0, RZ, [R2] ;  /* 0x0000000002ff73aa */ /* 0x000e240000000500 */
[----:B0-----:R-:W-:Y:S05]  /*1d8c0*/  @!P0 BRA `(.L_x_2004) ;  /* 0x0000007000008947 */ /* 0x001fea0003800000 */
[----:B------:R-:W-:-:S05]  /*1d8d0*/  LOP3.LUT R2, R2, 0xffffff, RZ, 0xc0, !PT ;  /* 0x00ffffff02027812 */ /* 0x000fca00078ec0ff */
.L_x_2005:
[----:B------:R-:W0:Y:S02]  /*1d8e0*/  LDS R4, [R2] ;  /* 0x0000000002047984 */ /* 0x000e240000000800 */
[----:B0-----:R-:W-:-:S10]  /*1d8f0*/  HFMA2.MMA R5, R4, 1, 1, R13 ;  /* 0x3c003c0004057835 */ /* 0x001fd4000000000d */
[----:B------:R-:W0:Y:S02]  /*1d900*/  ATOMS.CAST.SPIN R5, [R2], R4, R5 ;  /* 0x000000040205738d */ /* 0x000e240001800005 */
[----:B0-----:R-:W-:-:S13]  /*1d910*/  ISETP.EQ.U32.AND P0, PT, R5, 0x1, PT ;  /* 0x000000010500780c */ /* 0x001fda0003f02070 */
[----:B------:R-:W-:Y:S05]  /*1d920*/  @!P0 BRA `(.L_x_2005) ;  /* 0xffffffb000008947 */ /* 0x000fea000383ffff */
[----:B------:R-:W-:Y:S05]  /*1d930*/  EXIT ;  /* 0x000000000000794d */ /* 0x000fea0003800000 */
.L_x_2004:
[----:B------:R-:W2:Y:S02]  /*1d940*/  LD.E R0, [R2.64] ;  /* 0x0000000602007980 */ /* 0x000ea4000c101900 */
[----:B--2---:R-:W-:-:S05]  /*1d950*/  IMAD.IADD R5, R13, 0x1, R0 ;  /* 0x000000010d057824 */ /* 0x004fca00078e0200 */
[----:B------:R-:W-:Y:S01]  /*1d960*/  ST.E [R2.64], R5 ;  /* 0x0000000502007985 */ /* 0x000fe2000c101906 */
[----:B------:R-:W-:Y:S05]  /*1d970*/  EXIT ;  /* 0x000000000000794d */ /* 0x000fea0003800000 */
.L_x_2006:
        /* <DEDUP_REMOVED lines=16> */
.L_x_3859:


//--------------------- .text._Z23gemm_half_q_half_kernelILi4ELb1ELb1EEvPK6__halfPKjS4_S2_PS0_iiiiPKtS7_iiiiiibS2_i --------------------------
	.section	.text._Z23gemm_half_q_half_kernelILi4ELb1ELb1EEvPK6__halfPKjS4_S2_PS0_iiiiPKtS7_iiiiiibS2_i,"ax",@progbits
	.sectioninfo	@"SHI_REGISTERS=124"
	.align	128
        .global         _Z23gemm_half_q_half_kernelILi4ELb1ELb1EEvPK6__halfPKjS4_S2_PS0_iiiiPKtS7_iiiiiibS2_i
        .type           _Z23gemm_half_q_half_kernelILi4ELb1ELb1EEvPK6__halfPKjS4_S2_PS0_iiiiPKtS7_iiiiiibS2_i,@function
        .size           _Z23gemm_half_q_half_kernelILi4ELb1ELb1EEvPK6__halfPKjS4_S2_PS0_iiiiPKtS7_iiiiiibS2_i,(.L_x_3860 - _Z23gemm_half_q_half_kernelILi4ELb1ELb1EEvPK6__halfPKjS4_S2_PS0_iiiiPKtS7_iiiiiibS2_i)
        .other          _Z23gemm_half_q_half_kernelILi4ELb1ELb1EEvPK6__halfPKjS4_S2_PS0_iiiiPKtS7_iiiiiibS2_i,@"STO_CUDA_ENTRY STV_DEFAULT"
_Z23gemm_half_q_half_kernelILi4ELb1ELb1EEvPK6__halfPKjS4_S2_PS0_iiiiPKtS7_iiiiiibS2_i:
.text._Z23gemm_half_q_half_kernelILi4ELb1ELb1EEvPK6__halfPKjS4_S2_PS0_iiiiPKtS7_iiiiiibS2_i:
        /* <DEDUP_REMOVED lines=47> */
[----:B------:R-:W5:Y:S01]  /*02f0*/  LDG.E.U16.CONSTANT R12, [R12.64] ;  /* 0x000000060c0c7981 */ /* 0x000f62000c1e9500 */
[----:B------:R-:W-:-:S05]  /*0300*/  IMAD.SHL.U32 R3, R15, 0x2, RZ ;  /* 0x000000020f037824 */ /* 0x000fca00078e00ff */
[----:B--2---:R0:W-:Y:S04]  /*0310*/  STS.U16 [R3], R4 ;  /* 0x0000000403007388 */ /* 0x0041e80000000400 */
[----:B---3--:R0:W-:Y:S04]  /*0320*/  STS.U16 [R3+0x80], R6 ;  /* 0x0000800603007388 */ /* 0x0081e80000000400 */
[----:B----4-:R0:W-:Y:S04]  /*0330*/  STS.U16 [R3+0x100], R10 ;  /* 0x0001000a03007388 */ /* 0x0101e80000000400 */
[----:B-----5:R0:W-:Y:S02]  /*0340*/  STS.U16 [R3+0x180], R12 ;  /* 0x0001800c03007388 */ /* 0x0201e40000000400 */
.L_x_2008:
[----:B------:R-:W-:Y:S05]  /*0350*/  BSYNC B0 ;  /* 0x0000000000007941 */ /* 0x000fea0003800000 */
.L_x_2007:
        /* <DEDUP_REMOVED lines=15> */
[----:B------:R0:W-:Y:S02]  /*0450*/  STG.E.64 [R10.64], RZ ;  /* 0x000000ff0a007986 */ /* 0x0001e4000c101b06 */
.L_x_2009:
        /* <DEDUP_REMOVED lines=11> */
.L_x_2011:
        /* <DEDUP_REMOVED lines=43> */
.L_x_2010:
        /* <DEDUP_REMOVED lines=61> */
[----:B------:R-:W-:-:S05]  /*0b90*/  IADD3 R0, P1, R9, R12, RZ ;  /* 0x0000000c09007210 */ /* 0x000fca0007f3e0ff */
        /* <DEDUP_REMOVED lines=17> */
.L_x_2029:
[----:B0-----:R0:W2:Y:S01]  /*0cb0*/  LDG.E.128.CONSTANT R36, [R112.64] ;  /* 0x0000000670247981 */ /* 0x0010a2000c1e9d00 */
[----:B------:R-:W-:Y:S02]  /*0cc0*/  IMAD.MOV.U32 R10, RZ, RZ, R110 ;  /* 0x000000ffff0a7224 */ /* 0x000fe400078e006e */
[----:B------:R-:W-:-:S05]  /*0cd0*/  IMAD.MOV.U32 R11, RZ, RZ, R111 ;  /* 0x000000ffff0b7224 */ /* 0x000fca00078e006f */
[----:B-1----:R1:W3:Y:S01]  /*0ce0*/  LDG.E.128.CONSTANT R40, [R10.64] ;  /* 0x000000060a287981 */ /* 0x0022e2000c1e9d00 */
[----:B------:R-:W-:-:S04]  /*0cf0*/  IMAD.MOV.U32 R54, RZ, RZ, c[0x0][0x18c] ;  /* 0x00006300ff367624 */ /* 0x000fc800078e00ff */
[----:B------:R-:W-:-:S04]  /*0d00*/  IMAD.WIDE R12, R54, 0x8, R112 ;  /* 0x00000008360c7825 */ /* 0x000fc800078e0270 */
[----:B------:R-:W-:Y:S01]  /*0d10*/  IMAD.WIDE R14, R54, 0x8, R10 ;  /* 0x00000008360e7825 */ /* 0x000fe200078e020a */
[----:B------:R4:W3:Y:S04]  /*0d20*/  LDG.E.128.CONSTANT R32, [R12.64] ;  /* 0x000000060c207981 */ /* 0x0008e8000c1e9d00 */
[----:B------:R4:W3:Y:S01]  /*0d30*/  LDG.E.128.CONSTANT R28, [R14.64] ;  /* 0x000000060e1c7981 */ /* 0x0008e2000c1e9d00 */
[----:B------:R-:W-:Y:S01]  /*0d40*/  ISETP.NE.AND P0, PT, R90, R87, PT ;  /* 0x000000575a00720c */ /* 0x000fe20003f05270 */
[----:B------:R-:W-:-:S04]  /*0d50*/  IMAD.WIDE R16, R54, 0x8, R12 ;  /* 0x0000000836107825 */ /* 0x000fc800078e020c */
[----:B------:R-:W-:Y:S01]  /*0d60*/  IMAD.WIDE R44, R54, 0x8, R14 ;  /* 0x00000008362c7825 */ /* 0x000fe200078e020e */
[----:B------:R0:W3:Y:S04]  /*0d70*/  LDG.E.128.CONSTANT R24, [R16.64] ;  /* 0x0000000610187981 */ /* 0x0000e8000c1e9d00 */
[----:B------:R0:W3:Y:S03]  /*0d80*/  LDG.E.128.CONSTANT R20, [R44.64] ;  /* 0x000000062c147981 */ /* 0x0000e6000c1e9d00 */
[----:B------:R-:W-:Y:S01]  /*0d90*/  @!P0 IADD3 R88, R88, 0x1, RZ ;  /* 0x0000000158588810 */ /* 0x000fe20007ffe0ff */
[----:B-1----:R-:W-:Y:S02]  /*0da0*/  @!P0 IMAD.SHL.U32 R10, R90, 0x2, RZ ;  /* 0x000000025a0a8824 */ /* 0x002fe400078e00ff */
[----:B------:R-:W-:-:S02]  /*0db0*/  @!P0 IMAD.MOV.U32 R11, RZ, RZ, 0x2 ;  /* 0x00000002ff0b8424 */ /* 0x000fc400078e00ff */
[----:B------:R-:W-:Y:S02]  /*0dc0*/  @!P0 IMAD R62, R88, 0x8, R1 ;  /* 0x00000008583e8824 */ /* 0x000fe400078e0201 */
[----:B0-----:R-:W-:-:S04]  /*0dd0*/  IMAD.WIDE R112, R54, 0x8, R16 ;  /* 0x0000000836707825 */ /* 0x001fc800078e0210 */
[----:B------:R-:W3:Y:S01]  /*0de0*/  @!P0 LDL.64 R62, [R62] ;  /* 0x000000003e3e8983 */ /* 0x000ee20000100a00 */
[----:B------:R-:W-:-:S03]  /*0df0*/  IMAD.WIDE R110, R54, 0x8, R44 ;  /* 0x00000008366e7825 */ /* 0x000fc600078e022c */
[----:B------:R0:W5:Y:S01]  /*0e00*/  LDG.E.128.CONSTANT R16, [R112.64] ;  /* 0x0000000670107981 */ /* 0x000162000c1e9d00 */
[----:B------:R-:W-:-:S03]  /*0e10*/  @!P0 IMAD.WIDE R10, R10, R11, c[0x0][0x198] ;  /* 0x000066000a0a8625 */ /* 0x000fc600078e020b */
[----:B----4-:R0:W5:Y:S04]  /*0e20*/  LDG.E.128.CONSTANT R12, [R110.64] ;  /* 0x000000066e0c7981 */ /* 0x010168000c1e9d00 */
[----:B------:R1:W5:Y:S01]  /*0e30*/  @!P0 LDG.E.U16.CONSTANT R53, [R10.64+0x2] ;  /* 0x000002060a358981 */ /* 0x000362000c1e9500 */
[----:B------:R-:W-:Y:S02]  /*0e40*/  ISETP.NE.AND P1, PT, R92, RZ, PT ;  /* 0x000000ff5c00720c */ /* 0x000fe40003f25270 */
[----:B------:R-:W-:Y:S02]  /*0e50*/  ISETP.NE.AND P2, PT, R93, RZ, PT ;  /* 0x000000ff5d00720c */ /* 0x000fe40003f45270 */
[----:B------:R-:W-:Y:S02]  /*0e60*/  ISETP.NE.AND P3, PT, R91, RZ, PT ;  /* 0x000000ff5b00720c */ /* 0x000fe40003f65270 */
[----:B--2---:R-:W-:-:S04]  /*0e70*/  LOP3.LUT R9, R36, 0xff, RZ, 0xc0, !PT ;  /* 0x000000ff24097812 */ /* 0x004fc800078ec0ff */
[----:B------:R-:W-:-:S04]  /*0e80*/  IADD3 R9, R9, -0x80, RZ ;  /* 0xffffff8009097810 */ /* 0x000fc80007ffe0ff */
[----:B------:R2:W4:Y:S01]  /*0e90*/  I2F.F16 R48, R9 ;  /* 0x0000000900307306 */ /* 0x0005220000200c00 */
[----:B-1----:R-:W-:Y:S02]  /*0ea0*/  LOP3.LUT R11, R38, 0xff, RZ, 0xc0, !PT ;  /* 0x000000ff260b7812 */ /* 0x002fe400078ec0ff */
[----:B---3--:R-:W-:Y:S02]  /*0eb0*/  LEA.HI R58, R43, 0xffffff80, RZ, 0x8 ;  /* 0xffffff802b3a7811 */ /* 0x008fe400078f40ff */
[----:B--2---:R-:W-:Y:S02]  /*0ec0*/  SHF.R.U32.HI R9, RZ, 0x8, R36 ;  /* 0x00000008ff097819 */ /* 0x004fe40000011624 */
[----:B------:R-:W-:Y:S02]  /*0ed0*/  IADD3 R46, R11, -0x80, RZ ;  /* 0xffffff800b2e7810 */ /* 0x000fe40007ffe0ff */
[----:B------:R-:W-:Y:S02]  /*0ee0*/  LOP3.LUT R55, R9, 0xff, RZ, 0xc0, !PT ;  /* 0x000000ff09377812 */ /* 0x000fe400078ec0ff */
[----:B------:R1:W2:Y:S01]  /*0ef0*/  I2F.F16 R9, R58 ;  /* 0x0000003a00097306 */ /* 0x0002a20000200c00 */
[----:B------:R-:W-:-:S02]  /*0f00*/  LEA.HI R49, R39, 0xffffff80, RZ, 0x8 ;  /* 0xffffff8027317811 */ /* 0x000fc400078f40ff */
[----:B------:R-:W-:Y:S02]  /*0f10*/  LOP3.LUT R11, R39, 0xff, RZ, 0xc0, !PT ;  /* 0x000000ff270b7812 */ /* 0x000fe400078ec0ff */
[--C-:B-1----:R-:W-:Y:S02]  /*0f20*/  SHF.R.U32.HI R58, RZ, 0x8, R39.reuse ;  /* 0x00000008ff3a7819 */ /* 0x102fe40000011627 */
[----:B------:R-:W-:-:S04]  /*0f30*/  SHF.R.U32.HI R39, RZ, 0x10, R39 ;  /* 0x00000010ff277819 */ /* 0x000fc80000011627 */
[----:B------:R-:W-:-:S04]  /*0f40*/  LOP3.LUT R39, R39, 0xff, RZ, 0xc0, !PT ;  /* 0x000000ff27277812 */ /* 0x000fc800078ec0ff */
[----:B------:R-:W-:Y:S02]  /*0f50*/  IADD3 R71, R39, -0x80, RZ ;  /* 0xffffff8027477810 */ /* 0x000fe40007ffe0ff */
[----:B------:R-:W-:-:S04]  /*0f60*/  LOP3.LUT R39, R40, 0xff, RZ, 0xc0, !PT ;  /* 0x000000ff28277812 */ /* 0x000fc800078ec0ff */
[----:B------:R-:W-:-:S04]  /*0f70*/  IADD3 R39, R39, -0x80, RZ ;  /* 0xffffff8027277810 */ /* 0x000fc80007ffe0ff */
[----:B------:R1:W3:Y:S01]  /*0f80*/  I2F.F16 R70, R39 ;  /* 0x0000002700467306 */ /* 0x0002e20000200c00 */
[----:B------:R-:W-:Y:S02]  /*0f90*/  LEA.HI R44, R40, 0xffffff80, RZ, 0x8 ;  /* 0xffffff80282c7811 */ /* 0x000fe400078f40ff */
[----:B------:R-:W-:Y:S02]  /*0fa0*/  LOP3.LUT R58, R58, 0xff, RZ, 0xc0, !PT ;  /* 0x000000ff3a3a7812 */ /* 0x000fe400078ec0ff */
[--C-:B-1----:R-:W-:Y:S02]  /*0fb0*/  SHF.R.U32.HI R39, RZ, 0x8, R40.reuse ;  /* 0x00000008ff277819 */ /* 0x102fe40000011628 */
[----:B------:R-:W-:Y:S02]  /*0fc0*/  SHF.R.U32.HI R40, RZ, 0x10, R40 ;  /* 0x00000010ff287819 */ /* 0x000fe40000011628 */
[----:B------:R-:W-:Y:S02]  /*0fd0*/  LOP3.LUT R73, R39, 0xff, RZ, 0xc0, !PT ;  /* 0x000000ff27497812 */ /* 0x000fe400078ec0ff */
[----:B------:R-:W-:-:S02]  /*0fe0*/  LOP3.LUT R40, R40, 0xff, RZ, 0xc0, !PT ;  /* 0x000000ff28287812 */ /* 0x000fc400078ec0ff */
[----:B------:R-:W-:Y:S02]  /*0ff0*/  IADD3 R74, R73, -0x80, RZ ;  /* 0xffffff80494a7810 */ /* 0x000fe40007ffe0ff */
[----:B------:R-:W-:Y:S02]  /*1000*/  SHF.R.U32.HI R73, RZ, 0x8, R41 ;  /* 0x00000008ff497819 */ /* 0x000fe40000011629 */
[----:B------:R-:W-:Y:S02]  /*1010*/  IADD3 R45, R11, -0x80, RZ ;  /* 0xffffff800b2d7810 */ /* 0x000fe40007ffe0ff */
[----:B------:R-:W-:Y:S02]  /*1020*/  IADD3 R72, R58, -0x80, RZ ;  /* 0xffffff803a487810 */ /* 0x000fe40007ffe0ff */
[C---:B------:R-:W-:Y:S02]  /*1030*/  LEA.HI R11, R41.reuse, 0xffffff80, RZ, 0x8 ;  /* 0xffffff80290b7811 */ /* 0x040fe400078f40ff */
[----:B------:R-:W-:-:S02]  /*1040*/  LOP3.LUT R58, R41, 0xff, RZ, 0xc0, !PT ;  /* 0x000000ff293a7812 */ /* 0x000fc400078ec0ff */
[----:B------:R-:W-:Y:S02]  /*1050*/  IADD3 R40, R40, -0x80, RZ ;  /* 0xffffff8028287810 */ /* 0x000fe40007ffe0ff */
[----:B------:R-:W-:Y:S02]  /*1060*/  SHF.R.U32.HI R41, RZ, 0x10, R41 ;  /* 0x00000010ff297819 */ /* 0x000fe40000011629 */
[----:B------:R-:W-:Y:S02]  /*1070*/  LOP3.LUT R75, R73, 0xff, RZ, 0xc0, !PT ;  /* 0x000000ff494b7812 */ /* 0x000fe400078ec0ff */
[----:B------:R1:W0:Y:S01]  /*1080*/  I2F.F16 R73, R40 ;  /* 0x0000002800497306 */ /* 0x0002220000200c00 */
[----:B------:R-:W-:Y:S02]  /*1090*/  LOP3.LUT R41, R41, 0xff, RZ, 0xc0, !PT ;  /* 0x000000ff29297812 */ /* 0x000fe400078ec0ff */
[----:B------:R-:W-:Y:S02]  /*10a0*/  IADD3 R76, R75, -0x80, RZ ;  /* 0xffffff804b4c7810 */ /* 0x000fe40007ffe0ff */
[----:B------:R-:W-:-:S02]  /*10b0*/  LEA.HI R77, R31, 0xffffff80, RZ, 0x8 ;  /* 0xffffff801f4d7811 */ /* 0x000fc400078f40ff */
[----:B------:R-:W-:Y:S02]  /*10c0*/  SHF.R.U32.HI R75, RZ, 0x8, R42 ;  /* 0x00000008ff4b7819 */ /* 0x000fe4000001162a */
[----:B-1----:R-:W-:Y:S02]  /*10d0*/  LOP3.LUT R40, R32, 0xff, RZ, 0xc0, !PT ;  /* 0x000000ff20287812 */ /* 0x002fe400078ec0ff */
[----:B------:R-:W-:Y:S01]  /*10e0*/  IADD3 R41, R41, -0x80, RZ ;  /* 0xffffff8029297810 */ /* 0x000fe20007ffe0ff */
[----:B------:R1:W0:Y:S01]  /*10f0*/  I2F.F16 R39, R77 ;  /* 0x0000004d00277306 */ /* 0x0002220000200c00 */
[----:B------:R-:W-:Y:S02]  /*1100*/  IADD3 R40, R40, -0x80, RZ ;  /* 0xffffff8028287810 */ /* 0x000fe40007ffe0ff */
[----:B------:R-:W-:Y:S02]  /*1110*/  LOP3.LUT R10, R37, 0xff, RZ, 0xc0, !PT ;  /* 0x000000ff250a7812 */ /* 0x000fe400078ec0ff */
[----:B------:R-:W-:-:S02]  /*1120*/  LEA.HI R57, R42, 0xffffff80, RZ, 0x8 ;  /* 0xffffff802a397811 */ /* 0x000fc400078f40ff */
[----:B-1----:R-:W-:Y:S01]  /*1130*/  LOP3.LUT R77, R75, 0xff, RZ, 0xc0, !PT ;  /* 0x000000ff4b4d7812 */ /* 0x002fe200078ec0ff */
[----:B------:R1:W0:Y:S01]  /*1140*/  I2F.F16 R99, R40 ;  /* 0x0000002800637306 */ /* 0x0002220000200c00 */
[----:B------:R-:W-:Y:S02]  /*1150*/  IADD3 R10, R10, -0x80, RZ ;  /* 0xffffff800a0a7810 */ /* 0x000fe40007ffe0ff */
[----:B------:R-:W-:Y:S02]  /*1160*/  LOP3.LUT R59, R42, 0xff, RZ, 0xc0, !PT ;  /* 0x000000ff2a3b7812 */ /* 0x000fe400078ec0ff */
[----:B------:R-:W-:-:S03]  /*1170*/  SHF.R.U32.HI R42, RZ, 0x10, R42 ;  /* 0x00000010ff2a7819 */ /* 0x000fc6000001162a */
[----:B------:R0:W2:Y:S01]  /*1180*/  I2F.F16 R75, R41 ;  /* 0x00000029004b7306 */ /* 0x0000a20000200c00 */
[----:B-1----:R-:W-:Y:S02]  /*1190*/  LOP3.LUT R40, R29, 0xff, RZ, 0xc0, !PT ;  /* 0x000000ff1d287812 */ /* 0x002fe400078ec0ff */
[----:B------:R-:W-:Y:S02]  /*11a0*/  LOP3.LUT R42, R42, 0xff, RZ, 0xc0, !PT ;  /* 0x000000ff2a2a7812 */ /* 0x000fe400078ec0ff */
[----:B0-----:R-:W-:-:S03]  /*11b0*/  LOP3.LUT R41, R34, 0xff, RZ, 0xc0, !PT ;  /* 0x000000ff22297812 */ /* 0x001fc600078ec0ff */
[----:B------:R-:W0:Y:S01]  /*11c0*/  I2F.F16 R47, R10 ;  /* 0x0000000a002f7306 */ /* 0x000e220000200c00 */
[----:B------:R-:W-:Y:S02]  /*11d0*/  IADD3 R40, R40, -0x80, RZ ;  /* 0xffffff8028287810 */ /* 0x000fe40007ffe0ff */
[----:B------:R-:W-:Y:S02]  /*11e0*/  IADD3 R97, R41, -0x80, RZ ;  /* 0xffffff8029617810 */ /* 0x000fe40007ffe0ff */
[----:B------:R-:W-:Y:S02]  /*11f0*/  LOP3.LUT R41, R35, 0xff, RZ, 0xc0, !PT ;  /* 0x000000ff23297812 */ /* 0x000fe400078ec0ff */
[----:B------:R-:W-:Y:S01]  /*1200*/  LEA.HI R52, R36, 0xffffff80, RZ, 0x8 ;  /* 0xffffff8024347811 */ /* 0x000fe200078f40ff */
[----:B------:R1:W0:Y:S01]  /*1210*/  I2F.F16 R10, R57 ;  /* 0x00000039000a7306 */ /* 0x0002220000200c00 */
[----:B------:R-:W-:Y:S02]  /*1220*/  LEA.HI R51, R37, 0xffffff80, RZ, 0x8 ;  /* 0xffffff8025337811 */ /* 0x000fe400078f40ff */
[----:B------:R-:W-:-:S02]  /*1230*/  LEA.HI R50, R38, 0xffffff80, RZ, 0x8 ;  /* 0xffffff8026327811 */ /* 0x000fc400078f40ff */
[--C-:B------:R-:W-:Y:S02]  /*1240*/  SHF.R.U32.HI R56, RZ, 0x8, R37.reuse ;  /* 0x00000008ff387819 */ /* 0x100fe40000011625 */
[----:B------:R-:W-:Y:S01]  /*1250*/  IADD3 R77, R77, -0x80, RZ ;  /* 0xffffff804d4d7810 */ /* 0x000fe20007ffe0ff */
[----:B------:R0:W0:Y:S01]  /*1260*/  I2F.F16 R84, R40 ;  /* 0x0000002800547306 */ /* 0x0000220000200c00 */
[----:B-1----:R-:W-:Y:S02]  /*1270*/  SHF.R.U32.HI R57, RZ, 0x8, R38 ;  /* 0x00000008ff397819 */ /* 0x002fe40000011626 */
[----:B------:R-:W-:Y:S02]  /*1280*/  LOP3.LUT R78, R33, 0xff, RZ, 0xc0, !PT ;  /* 0x000000ff214e7812 */ /* 0x000fe400078ec0ff */
[----:B------:R-:W-:Y:S02]  /*1290*/  SHF.R.U32.HI R36, RZ, 0x10, R36 ;  /* 0x00000010ff247819 */ /* 0x000fe40000011624 */
[----:B------:R-:W-:-:S02]  /*12a0*/  SHF.R.U32.HI R37, RZ, 0x10, R37 ;  /* 0x00000010ff257819 */ /* 0x000fc40000011625 */
[----:B------:R-:W-:Y:S02]  /*12b0*/  SHF.R.U32.HI R38, RZ, 0x10, R38 ;  /* 0x00000010ff267819 */ /* 0x000fe40000011626 */
[----:B------:R-:W-:Y:S02]  /*12c0*/  IADD3 R96, R41, -0x80, RZ ;  /* 0xffffff8029607810 */ /* 0x000fe40007ffe0ff */
[----:B------:R-:W-:Y:S02]  /*12d0*/  LOP3.LUT R60, R43, 0xff, RZ, 0xc0, !PT ;  /* 0x000000ff2b3c7812 */ /* 0x000fe400078ec0ff */
[----:B------:R-:W-:Y:S02]  /*12e0*/  IADD3 R42, R42, -0x80, RZ ;  /* 0xffffff802a2a7810 */ /* 0x000fe40007ffe0ff */
[----:B------:R-:W-:Y:S02]  /*12f0*/  LOP3.LUT R41, R28, 0xff, RZ, 0xc0, !PT ;  /* 0x000000ff1c297812 */ /* 0x000fe400078ec0ff */
[--C-:B0-----:R-:W-:Y:S01]  /*1300*/  SHF.R.U32.HI R40, RZ, 0x8, R43.reuse ;  /* 0x00000008ff287819 */ /* 0x101fe2000001162b */
[----:B------:R0:W1:Y:S01]  /*1310*/  I2F.F16 R101, R77 ;  /* 0x0000004d00657306 */ /* 0x0000620000200c00 */
[----:B------:R-:W-:-:S02]  /*1320*/  SHF.R.U32.HI R43, RZ, 0x10, R43 ;  /* 0x00000010ff2b7819 */ /* 0x000fc4000001162b */
[----:B------:R-:W-:Y:S02]  /*1330*/  IADD3 R58, R58, -0x80, RZ ;  /* 0xffffff803a3a7810 */ /* 0x000fe40007ffe0ff */
[----:B------:R-:W-:Y:S02]  /*1340*/  IADD3 R59, R59, -0x80, RZ ;  /* 0xffffff803b3b7810 */ /* 0x000fe40007ffe0ff */
[----:B------:R-:W-:Y:S01]  /*1350*/  IADD3 R78, R78, -0x80, RZ ;  /* 0xffffff804e4e7810 */ /* 0x000fe20007ffe0ff */
[----:B------:R0:W1:Y:S01]  /*1360*/  I2F.F16 R100, R42 ;  /* 0x0000002a00647306 */ /* 0x0000620000200c00 */
[----:B------:R-:W-:Y:S02]  /*1370*/  LOP3.LUT R36, R36, 0xff, RZ, 0xc0, !PT ;  /* 0x000000ff24247812 */ /* 0x000fe400078ec0ff */
[----:B------:R-:W-:Y:S02]  /*1380*/  LOP3.LUT R56, R56, 0xff, RZ, 0xc0, !PT ;  /* 0x000000ff38387812 */ /* 0x000fe400078ec0ff */
[----:B------:R-:W-:-:S02]  /*1390*/  LOP3.LUT R37, R37, 0xff, RZ, 0xc0, !PT ;  /* 0x000000ff25257812 */ /* 0x000fc400078ec0ff */
[----:B------:R-:W-:Y:S02]  /*13a0*/  LOP3.LUT R57, R57, 0xff, RZ, 0xc0, !PT ;  /* 0x000000ff39397812 */ /* 0x000fe400078ec0ff */
[----:B------:R-:W-:Y:S02]  /*13b0*/  LOP3.LUT R38, R38, 0xff, RZ, 0xc0, !PT ;  /* 0x000000ff26267812 */ /* 0x000fe400078ec0ff */
[----:B0-----:R-:W-:Y:S02]  /*13c0*/  LOP3.LUT R77, R31, 0xff, RZ, 0xc0, !PT ;  /* 0x000000ff1f4d7812 */ /* 0x001fe400078ec0ff */
[----:B------:R-:W-:Y:S01]  /*13d0*/  IADD3 R41, R41, -0x80, RZ ;  /* 0xffffff8029297810 */ /* 0x000fe20007ffe0ff */
[----:B------:R-:W0:Y:S01]  /*13e0*/  I2F.F16 R69, R58 ;  /* 0x0000003a00457306 */ /* 0x000e220000200c00 */
[----:B------:R-:W-:Y:S02]  /*13f0*/  LOP3.LUT R42, R30, 0xff, RZ, 0xc0, !PT ;  /* 0x000000ff1e2a7812 */ /* 0x000fe400078ec0ff */
[----:B------:R-:W-:-:S02]  /*1400*/  LOP3.LUT R40, R40, 0xff, RZ, 0xc0, !PT ;  /* 0x000000ff28287812 */ /* 0x000fc400078ec0ff */
[----:B------:R-:W-:Y:S02]  /*1410*/  LOP3.LUT R43, R43, 0xff, RZ, 0xc0, !PT ;  /* 0x000000ff2b2b7812 */ /* 0x000fe400078ec0ff */
[----:B------:R-:W-:Y:S01]  /*1420*/  IADD3 R67, R60, -0x80, RZ ;  /* 0xffffff803c437810 */ /* 0x000fe20007ffe0ff */
[----:B------:R0:W0:Y:S01]  /*1430*/  I2F.F16 R68, R59 ;  /* 0x0000003b00447306 */ /* 0x0000220000200c00 */
[----:B------:R-:W-:Y:S02]  /*1440*/  IADD3 R55, R55, -0x80, RZ ;  /* 0xffffff8037377810 */ /* 0x000fe40007ffe0ff */
[----:B------:R-:W-:Y:S02]  /*1450*/  IADD3 R36, R36, -0x80, RZ ;  /* 0xffffff8024247810 */ /* 0x000fe40007ffe0ff */
[----:B------:R-:W-:Y:S02]  /*1460*/  IADD3 R56, R56, -0x80, RZ ;  /* 0xffffff8038387810 */ /* 0x000fe40007ffe0ff */
[----:B------:R-:W-:Y:S01]  /*1470*/  IADD3 R37, R37, -0x80, RZ ;  /* 0xffffff8025257810 */ /* 0x000fe20007ffe0ff */
[----:B------:R0:W1:Y:S01]  /*1480*/  I2F.F16 R98, R78 ;  /* 0x0000004e00627306 */ /* 0x0000620000200c00 */
[----:B------:R-:W-:-:S02]  /*1490*/  IADD3 R57, R57, -0x80, RZ ;  /* 0xffffff8039397810 */ /* 0x000fc40007ffe0ff */
[----:B------:R-:W-:Y:S02]  /*14a0*/  IADD3 R38, R38, -0x80, RZ ;  /* 0xffffff8026267810 */ /* 0x000fe40007ffe0ff */
[----:B------:R-:W-:Y:S02]  /*14b0*/  LEA.HI R66, R32, 0xffffff80, RZ, 0x8 ;  /* 0xffffff8020427811 */ /* 0x000fe400078f40ff */
[----:B------:R-:W-:Y:S01]  /*14c0*/  LEA.HI R65, R33, 0xffffff80, RZ, 0x8 ;  /* 0xffffff8021417811 */ /* 0x000fe200078f40ff */
[----:B------:R1:W1:Y:S01]  /*14d0*/  I2F.F16 R94, R41 ;  /* 0x00000029005e7306 */ /* 0x0002620000200c00 */
[----:B------:R-:W-:Y:S02]  /*14e0*/  LEA.HI R64, R34, 0xffffff80, RZ, 0x8 ;  /* 0xffffff8022407811 */ /* 0x000fe400078f40ff */
[----:B------:R-:W-:Y:S02]  /*14f0*/  LEA.HI R61, R35, 0xffffff80, RZ, 0x8 ;  /* 0xffffff80233d7811 */ /* 0x000fe400078f40ff */
[----:B------:R-:W-:-:S02]  /*1500*/  LEA.HI R60, R28, 0xffffff80, RZ, 0x8 ;  /* 0xffffff801c3c7811 */ /* 0x000fc400078f40ff */
[----:B0-----:R-:W-:Y:S02]  /*1510*/  LEA.HI R59, R29, 0xffffff80, RZ, 0x8 ;  /* 0xffffff801d3b7811 */ /* 0x001fe400078f40ff */
[----:B------:R-:W-:Y:S02]  /*1520*/  LEA.HI R58, R30, 0xffffff80, RZ, 0x8 ;  /* 0xffffff801e3a7811 */ /* 0x000fe400078f40ff */
[----:B------:R-:W-:Y:S02]  /*1530*/  IADD3 R77, R77, -0x80, RZ ;  /* 0xffffff804d4d7810 */ /* 0x000fe40007ffe0ff */
[----:B------:R-:W-:Y:S02]  /*1540*/  LEA.HI R81, R24, 0xffffff80, RZ, 0x8 ;  /* 0xffffff8018517811 */ /* 0x000fe400078f40ff */
[----:B------:R-:W-:Y:S02]  /*1550*/  LEA.HI R80, R25, 0xffffff80, RZ, 0x8 ;  /* 0xffffff8019507811 */ /* 0x000fe400078f40ff */
[----:B------:R-:W-:-:S02]  /*1560*/  LEA.HI R79, R26, 0xffffff80, RZ, 0x8 ;  /* 0xffffff801a4f7811 */ /* 0x000fc400078f40ff */
[----:B------:R-:W-:Y:S02]  /*1570*/  LEA.HI R78, R27, 0xffffff80, RZ, 0x8 ;  /* 0xffffff801b4e7811 */ /* 0x000fe400078f40ff */
[----:B------:R-:W-:Y:S02]  /*1580*/  IADD3 R42, R42, -0x80, RZ ;  /* 0xffffff802a2a7810 */ /* 0x000fe40007ffe0ff */
[----:B-1----:R-:W-:Y:S02]  /*1590*/  LEA.HI R41, R20, 0xffffff80, RZ, 0x8 ;  /* 0xffffff8014297811 */ /* 0x002fe400078f40ff */
[----:B------:R-:W-:Y:S02]  /*15a0*/  IADD3 R40, R40, -0x80, RZ ;  /* 0xffffff8028287810 */ /* 0x000fe40007ffe0ff */
[----:B------:R-:W-:Y:S01]  /*15b0*/  IADD3 R43, R43, -0x80, RZ ;  /* 0xffffff802b2b7810 */ /* 0x000fe20007ffe0ff */
[----:B------:R0:W1:Y:S08]  /*15c0*/  I2F.F16 R82, R77 ;  /* 0x0000004d00527306 */ /* 0x0000700000200c00 */
        /* <DEDUP_REMOVED lines=35> */
[----:B------:R0:W0:Y:S01]  /*1800*/  I2F.F16 R109, R43 ;  /* 0x0000002b006d7306 */ /* 0x0000220000200c00 */
[----:B------:R-:W-:-:S02]  /*1810*/  @!P0 PRMT R86, R62, 0x7610, R86 ;  /* 0x000076103e568816 */ /* 0x000fc40000000056 */
[----:B------:R-:W-:Y:S02]  /*1820*/  @!P0 PRMT R85, R63, 0x7610, R85 ;  /* 0x000076103f558816 */ /* 0x000fe40000000055 */
[----:B------:R-:W-:Y:S02]  /*1830*/  @!P0 PRMT R86, R86, 0x7610, R62 ;  /* 0x0000761056568816 */ /* 0x000fe4000000003e */
[----:B------:R-:W-:Y:S01]  /*1840*/  @!P0 PRMT R85, R85, 0x7610, R63 ;  /* 0x0000761055558816 */ /* 0x000fe2000000003f */
[----:B------:R-:W-:Y:S05]  /*1850*/  @!P1 BRA `(.L_x_2013) ;  /* 0x000005a000009947 */ /* 0x000fea0003800000 */
[----:B01234-:R-:W0:Y:S01]  /*1860*/  LDS.64 R40, [UR4] ;  /* 0x00000004ff287984 */ /* 0x01fe220008000a00 */
[----:B------:R-:W-:Y:S02]  /*1870*/  HADD2.F32 R62, -RZ, R48.H0_H0 ;  /* 0x20000030ff3e7230 */ /* 0x000fe40000004100 */
[----:B------:R-:W-:Y:S01]  /*1880*/  HADD2.F32 R63, -RZ, R55.H0_H0 ;  /* 0x20000037ff3f7230 */ /* 0x000fe20000004100 */
[----:B------:R-:W1:Y:S01]  /*1890*/  LDS.64 R42, [UR4+0x8] ;  /* 0x00000804ff2a7984 */ /* 0x000e620008000a00 */
[----:B------:R-:W-:-:S02]  /*18a0*/  HADD2.F32 R104, -RZ, R47.H0_H0 ;  /* 0x2000002fff687230 */ /* 0x000fc40000004100 */
[----:B------:R-:W-:Y:S02]  /*18b0*/  HADD2.F32 R106, -RZ, R46.H0_H0 ;  /* 0x2000002eff6a7230 */ /* 0x000fe40000004100 */
[----:B------:R-:W-:Y:S02]  /*18c0*/  HADD2.F32 R108, -RZ, R45.H0_H0 ;  /* 0x2000002dff6c7230 */ /* 0x000fe40000004100 */
[----:B------:R-:W-:Y:S02]  /*18d0*/  HADD2.F32 R105, -RZ, R56.H0_H0 ;  /* 0x20000038ff697230 */ /* 0x000fe40000004100 */
[----:B------:R-:W-:Y:S02]  /*18e0*/  HADD2.F32 R107, -RZ, R57.H0_H0 ;  /* 0x20000039ff6b7230 */ /* 0x000fe40000004100 */
[----:B------:R-:W-:Y:S02]  /*18f0*/  HADD2.F32 R115, -RZ, R72.H0_H0 ;  /* 0x20000048ff737230 */ /* 0x000fe40000004100 */
[----:B0-----:R-:W-:-:S02]  /*1900*/  HADD2.F32 R103, -RZ, R40.H0_H0 ;  /* 0x20000028ff677230 */ /* 0x001fc40000004100 */
        /* <DEDUP_REMOVED lines=79> */
.L_x_2013:
        /* <DEDUP_REMOVED lines=91> */
.L_x_2014:
        /* <DEDUP_REMOVED lines=91> */
.L_x_2015:
[--C-:B0-----:R-:W-:Y:S02]  /*2960*/  SHF.R.U32.HI R42, RZ, 0x8, R32.reuse ;  /* 0x00000008ff2a7819 */ /* 0x101fe40000011620 */
[----:B------:R-:W-:Y:S02]  /*2970*/  SHF.R.U32.HI R32, RZ, 0x10, R32 ;  /* 0x00000010ff207819 */ /* 0x000fe40000011620 */
[----:B------:R-:W-:Y:S02]  /*2980*/  LOP3.LUT R43, R42, 0xff, RZ, 0xc0, !PT ;  /* 0x000000ff2a2b7812 */ /* 0x000fe400078ec0ff */
[----:B------:R-:W-:Y:S02]  /*2990*/  LOP3.LUT R32, R32, 0xff, RZ, 0xc0, !PT ;  /* 0x000000ff20207812 */ /* 0x000fe400078ec0ff */
[----:B------:R-:W-:Y:S02]  /*29a0*/  IADD3 R62, R43, -0x80, RZ ;  /* 0xffffff802b3e7810 */ /* 0x000fe40007ffe0ff */
[----:B------:R-:W-:-:S02]  /*29b0*/  SHF.R.U32.HI R43, RZ, 0x8, R33 ;  /* 0x00000008ff2b7819 */ /* 0x000fc40000011621 */
[----:B------:R-:W-:Y:S02]  /*29c0*/  IADD3 R32, R32, -0x80, RZ ;  /* 0xffffff8020207810 */ /* 0x000fe40007ffe0ff */
[----:B------:R-:W-:Y:S01]  /*29d0*/  LOP3.LUT R63, R43, 0xff, RZ, 0xc0, !PT ;  /* 0x000000ff2b3f7812 */ /* 0x000fe200078ec0ff */
[----:B------:R-:W0:Y:S01]  /*29e0*/  I2F.F16 R62, R62 ;  /* 0x0000003e003e7306 */ /* 0x000e220000200c00 */
[----:B------:R-:W-:Y:S02]  /*29f0*/  LEA.HI R103, R23, 0xffffff80, RZ, 0x8 ;  /* 0xffffff8017677811 */ /* 0x000fe400078f40ff */
[----:B------:R-:W-:Y:S02]  /*2a00*/  SHF.R.U32.HI R33, RZ, 0x10, R33 ;  /* 0x00000010ff217819 */ /* 0x000fe40000011621 */
[----:B------:R-:W-:Y:S02]  /*2a10*/  LEA.HI R40, R21, 0xffffff80, RZ, 0x8 ;  /* 0xffffff8015287811 */ /* 0x000fe400078f40ff */
[----:B------:R-:W-:Y:S01]  /*2a20*/  LOP3.LUT R33, R33, 0xff, RZ, 0xc0, !PT ;  /* 0x000000ff21217812 */ /* 0x000fe200078ec0ff */
[----:B------:R1:W2:Y:S01]  /*2a30*/  I2F.F16 R43, R32 ;  /* 0x00000020002b7306 */ /* 0x0002a20000200c00 */
[----:B------:R-:W-:-:S02]  /*2a40*/  LEA.HI R41, R22, 0xffffff80, RZ, 0x8 ;  /* 0xffffff8016297811 */ /* 0x000fc400078f40ff */
[----:B------:R-:W-:Y:S02]  /*2a50*/  IADD3 R63, R63, -0x80, RZ ;  /* 0xffffff803f3f7810 */ /* 0x000fe40007ffe0ff */
[----:B------:R-:W-:Y:S02]  /*2a60*/  IADD3 R33, R33, -0x80, RZ ;  /* 0xffffff8021217810 */ /* 0x000fe40007ffe0ff */
[----:B------:R-:W-:Y:S01]  /*2a70*/  ISETP.NE.AND P4, PT, R89, RZ, PT ;  /* 0x000000ff5900720c */ /* 0x000fe20003f85270 */
[----:B------:R3:W4:Y:S01]  /*2a80*/  I2F.F16 R42, R103 ;  /* 0x00000067002a7306 */ /* 0x0007220000200c00 */
[--C-:B-1----:R-:W-:Y:S02]  /*2a90*/  SHF.R.U32.HI R32, RZ, 0x8, R35.reuse ;  /* 0x00000008ff207819 */ /* 0x102fe40000011623 */
[----:B------:R-:W-:Y:S02]  /*2aa0*/  SHF.R.U32.HI R35, RZ, 0x10, R35 ;  /* 0x00000010ff237819 */ /* 0x000fe40000011623 */
[----:B------:R-:W-:-:S02]  /*2ab0*/  LOP3.LUT R32, R32, 0xff, RZ, 0xc0, !PT ;  /* 0x000000ff20207812 */ /* 0x000fc400078ec0ff */
[----:B------:R-:W-:Y:S01]  /*2ac0*/  LOP3.LUT R35, R35, 0xff, RZ, 0xc0, !PT ;  /* 0x000000ff23237812 */ /* 0x000fe200078ec0ff */
[----:B------:R-:W1:Y:S01]  /*2ad0*/  I2F.F16 R40, R40 ;  /* 0x0000002800287306 */ /* 0x000e620000200c00 */
[--C-:B---3--:R-:W-:Y:S02]  /*2ae0*/  SHF.R.U32.HI R103, RZ, 0x8, R34.reuse ;  /* 0x00000008ff677819 */ /* 0x108fe40000011622 */
[----:B------:R-:W-:Y:S02]  /*2af0*/  IADD3 R107, R32, -0x80, RZ ;  /* 0xffffff80206b7810 */ /* 0x000fe40007ffe0ff */
[----:B------:R-:W-:Y:S02]  /*2b00*/  SHF.R.U32.HI R34, RZ, 0x10, R34 ;  /* 0x00000010ff227819 */ /* 0x000fe40000011622 */
[----:B------:R-:W-:Y:S01]  /*2b10*/  SHF.R.U32.HI R32, RZ, 0x8, R28 ;  /* 0x00000008ff207819 */ /* 0x000fe2000001161c */
[----:B------:R-:W3:Y:S01]  /*2b20*/  I2F.F16 R41, R41 ;  /* 0x0000002900297306 */ /* 0x000ee20000200c00 */
[----:B------:R-:W-:-:S02]  /*2b30*/  LOP3.LUT R104, R103, 0xff, RZ, 0xc0, !PT ;  /* 0x000000ff67687812 */ /* 0x000fc400078ec0ff */
[----:B------:R-:W-:Y:S02]  /*2b40*/  LOP3.LUT R34, R34, 0xff, RZ, 0xc0, !PT ;  /* 0x000000ff22227812 */ /* 0x000fe400078ec0ff */
[----:B------:R-:W-:Y:S02]  /*2b50*/  LOP3.LUT R32, R32, 0xff, RZ, 0xc0, !PT ;  /* 0x000000ff20207812 */ /* 0x000fe400078ec0ff */
[----:B------:R-:W-:Y:S01]  /*2b60*/  IADD3 R104, R104, -0x80, RZ ;  /* 0xffffff8068687810 */ /* 0x000fe20007ffe0ff */
[----:B------:R-:W0:Y:S01]  /*2b70*/  I2F.F16 R63, R63 ;  /* 0x0000003f003f7306 */ /* 0x000e220000200c00 */
[----:B------:R-:W-:Y:S02]  /*2b80*/  IADD3 R34, R34, -0x80, RZ ;  /* 0xffffff8022227810 */ /* 0x000fe40007ffe0ff */
[----:B------:R-:W-:Y:S02]  /*2b90*/  IADD3 R35, R35, -0x80, RZ ;  /* 0xffffff8023237810 */ /* 0x000fe40007ffe0ff */
[----:B------:R-:W-:-:S02]  /*2ba0*/  IADD3 R32, R32, -0x80, RZ ;  /* 0xffffff8020207810 */ /* 0x000fc40007ffe0ff */
[----:B------:R-:W-:Y:S01]  /*2bb0*/  SHF.R.U32.HI R28, RZ, 0x10, R28 ;  /* 0x00000010ff1c7819 */ /* 0x000fe2000001161c */
[----:B------:R0:W0:Y:S03]  /*2bc0*/  I2F.F16 R103, R33 ;  /* 0x0000002100677306 */ /* 0x0000260000200c00 */
[----:B------:R-:W-:-:S05]  /*2bd0*/  LOP3.LUT R28, R28, 0xff, RZ, 0xc0, !PT ;  /* 0x000000ff1c1c7812 */ /* 0x000fca00078ec0ff */
[----:B------:R-:W0:Y:S08]  /*2be0*/  I2F.F16 R104, R104 ;  /* 0x0000006800687306 */ /* 0x000e300000200c00 */
[----:B------:R0:W0:Y:S08]  /*2bf0*/  I2F.F16 R105, R34 ;  /* 0x0000002200697306 */ /* 0x0000300000200c00 */
[----:B------:R-:W0:Y:S08]  /*2c00*/  I2F.F16 R107, R107 ;  /* 0x0000006b006b7306 */ /* 0x000e300000200c00 */
[----:B------:R0:W0:Y:S08]  /*2c10*/  I2F.F16 R106, R35 ;  /* 0x00000023006a7306 */ /* 0x0000300000200c00 */
[----:B------:R0:W0:Y:S01]  /*2c20*/  I2F.F16 R108, R32 ;  /* 0x00000020006c7306 */ /* 0x0000220000200c00 */
[----:B------:R-:W-:Y:S05]  /*2c30*/  @!P4 BRA `(.L_x_2016) ;  /* 0x000005a00000c947 */ /* 0x000fea0003800000 */
[----:B01234-:R-:W0:Y:S01]  /*2c40*/  LDS.64 R32, [UR4+0x180] ;  /* 0x00018004ff207984 */ /* 0x01fe220008000a00 */
[----:B------:R-:W-:-:S02]  /*2c50*/  HADD2.F32 R48, -RZ, R48.H0_H0 ;  /* 0x20000030ff307230 */ /* 0x000fc40000004100 */
[----:B------:R-:W-:Y:S01]  /*2c60*/  HADD2.F32 R46, -RZ, R46.H0_H0 ;  /* 0x2000002eff2e7230 */ /* 0x000fe20000004100 */
[----:B------:R-:W1:Y:S01]  /*2c70*/  LDS.64 R34, [UR4+0x188] ;  /* 0x00018804ff227984 */ /* 0x000e620008000a00 */
        /* <DEDUP_REMOVED lines=20> */
[----:B------:R-:W-:Y:S01]  /*2dc0*/  HADD2.F32 R100, -RZ, R100.H0_H0 ;  /* 0x20000064ff647230 */ /* 0x000fe20000004100 */
[-C--:B------:R-:W-:Y:S01]  /*2dd0*/  FFMA.FTZ R45, R48, R115.reuse, RZ ;  /* 0x00000073302d7223 */ /* 0x080fe200000100ff */
[----:B------:R-:W-:Y:S01]  /*2de0*/  HADD2.F32 R11, -RZ, R11.H0_H0 ;  /* 0x2000000bff0b7230 */ /* 0x000fe20000004100 */
[-C--:B------:R-:W-:Y:S01]  /*2df0*/  FFMA.FTZ R47, R46, R115.reuse, RZ ;  /* 0x000000732e2f7223 */ /* 0x080fe200000100ff */
[----:B------:R-:W-:Y:S01]  /*2e00*/  HADD2.F32 R109, -RZ, R109.H0_H0 ;  /* 0x2000006dff6d7230 */ /* 0x000fe20000004100 */
[-C--:B------:R-:W-:Y:S01]  /*2e10*/  FFMA.FTZ R117, R114, R115.reuse, RZ ;  /* 0x0000007372757223 */ /* 0x080fe200000100ff */
[----:B------:R-:W-:Y:S01]  /*2e20*/  HADD2.F32 R44, -RZ, R44.H0_H0 ;  /* 0x2000002cff2c7230 */ /* 0x000fe20000004100 */
[----:B------:R-:W-:-:S02]  /*2e30*/  FFMA.FTZ R115, R116, R115, RZ ;  /* 0x0000007374737223 */ /* 0x000fc400000100ff */
[-C--:B------:R-:W-:Y:S01]  /*2e40*/  FFMA.FTZ R46, R55, R32.reuse, R45 ;  /* 0x00000020372e7223 */ /* 0x080fe2000001002d */
[--C-:B------:R-:W-:Y:S01]  /*2e50*/  HADD2.F32 R45, -RZ, R33.reuse.H0_H0 ;  /* 0x20000021ff2d7230 */ /* 0x100fe20000004100 */
        /* <DEDUP_REMOVED lines=8> */
[----:B------:R-:W-:-:S02]  /*2ee0*/  FFMA.FTZ R46, R55, R45, R46 ;  /* 0x0000002d372e7223 */ /* 0x000fc4000001002e */
[-C--:B------:R-:W-:Y:S01]  /*2ef0*/  FFMA.FTZ R48, R37, R45.reuse, R48 ;  /* 0x0000002d25307223 */ /* 0x080fe20000010030 */
[----:B------:R-:W-:Y:S01]  /*2f00*/  HADD2.F32 R37, -RZ, R70.H0_H0 ;  /* 0x20000046ff257230 */ /* 0x000fe20000004100 */
[----:B------:R-:W-:Y:S01]  /*2f10*/  FFMA.FTZ R32, R71, R45, R32 ;  /* 0x0000002d47207223 */ /* 0x000fe20000010020 */
[----:B------:R-:W-:Y:S01]  /*2f20*/  HADD2.F32 R45, -RZ, R69.H0_H0 ;  /* 0x20000045ff2d7230 */ /* 0x000fe20000004100 */
[-C--:B------:R-:W-:Y:S02]  /*2f30*/  FFMA.FTZ R46, R52, R33.reuse, R46 ;  /* 0x00000021342e7223 */ /* 0x080fe4000001002e */
[-C--:B------:R-:W-:Y:S02]  /*2f40*/  FFMA.FTZ R48, R51, R33.reuse, R48 ;  /* 0x0000002133307223 */ /* 0x080fe40000010030 */
[-C--:B------:R-:W-:Y:S02]  /*2f50*/  FFMA.FTZ R36, R50, R33.reuse, R36 ;  /* 0x0000002132247223 */ /* 0x080fe40000010024 */
[----:B------:R-:W-:Y:S01]  /*2f60*/  FFMA.FTZ R38, R38, R33, R32 ;  /* 0x0000002126267223 */ /* 0x000fe20000010020 */
[----:B-1----:R-:W-:-:S02]  /*2f70*/  HADD2.F32 R33, -RZ, R34.H0_H0 ;  /* 0x20000022ff217230 */ /* 0x002fc40000004100 */
[----:B------:R-:W-:Y:S02]  /*2f80*/  HADD2.F32 R34, -RZ, R34.H1_H1 ;  /* 0x30000022ff227230 */ /* 0x000fe40000004100 */
[--C-:B------:R-:W-:Y:S01]  /*2f90*/  HADD2.F32 R32, -RZ, R35.reuse.H0_H0 ;  /* 0x20000023ff207230 */ /* 0x100fe20000004100 */
[-C--:B------:R-:W-:Y:S01]  /*2fa0*/  FFMA.FTZ R37, R37, R33.reuse, R46 ;  /* 0x0000002125257223 */ /* 0x080fe2000001002e */
[----:B------:R-:W-:Y:S01]  /*2fb0*/  HADD2.F32 R35, -RZ, R35.H1_H1 ;  /* 0x30000023ff237230 */ /* 0x000fe20000004100 */
[-C--:B------:R-:W-:Y:S02]  /*2fc0*/  FFMA.FTZ R45, R45, R33.reuse, R48 ;  /* 0x000000212d2d7223 */ /* 0x080fe40000010030 */
[-C--:B------:R-:W-:Y:S01]  /*2fd0*/  FFMA.FTZ R47, R47, R33.reuse, R36 ;  /* 0x000000212f2f7223 */ /* 0x080fe20000010024 */
[----:B------:R-:W-:Y:S01]  /*2fe0*/  HADD2.F32 R36, -RZ, R75.H0_H0 ;  /* 0x2000004bff247230 */ /* 0x000fe20000004100 */
[----:B------:R-:W-:Y:S02]  /*2ff0*/  FFMA.FTZ R33, R67, R33, R38 ;  /* 0x0000002143217223 */ /* 0x000fe40000010026 */
[----:B------:R-:W-:-:S02]  /*3000*/  FFMA.FTZ R37, R74, R34, R37 ;  /* 0x000000224a257223 */ /* 0x000fc40000010025 */
[-C--:B------:R-:W-:Y:S02]  /*3010*/  FFMA.FTZ R47, R101, R34.reuse, R47 ;  /* 0x00000022652f7223 */ /* 0x080fe4000001002f */
[-C--:B------:R-:W-:Y:S02]  /*3020*/  FFMA.FTZ R45, R76, R34.reuse, R45 ;  /* 0x000000224c2d7223 */ /* 0x080fe4000001002d */
[----:B------:R-:W-:Y:S02]  /*3030*/  FFMA.FTZ R33, R102, R34, R33 ;  /* 0x0000002266217223 */ /* 0x000fe40000010021 */
[-C--:B------:R-:W-:Y:S01]  /*3040*/  FFMA.FTZ R34, R73, R32.reuse, R37 ;  /* 0x0000002049227223 */ /* 0x080fe20000010025 */
[----:B------:R-:W-:Y:S01]  /*3050*/  HADD2.F32 R37, -RZ, R10.H0_H0 ;  /* 0x2000000aff257230 */ /* 0x000fe20000004100 */
[-C--:B------:R-:W-:Y:S02]  /*3060*/  FFMA.FTZ R10, R100, R32.reuse, R47 ;  /* 0x00000020640a7223 */ /* 0x080fe4000001002f */
        /* <DEDUP_REMOVED lines=10> */
[----:B------:R-:W-:-:S02]  /*3110*/  FFMA.FTZ R32, R37, R35, R32 ;  /* 0x0000002325207223 */ /* 0x000fc40000010020 */
[----:B------:R-:W-:Y:S02]  /*3120*/  FMUL.FTZ R34, R9, R34 ;  /* 0x0000002209227220 */ /* 0x000fe40000410000 */
[----:B------:R-:W-:Y:S02]  /*3130*/  FMUL.FTZ R36, R11, R36 ;  /* 0x000000240b247220 */ /* 0x000fe40000410000 */
[----:B------:R-:W-:Y:S01]  /*3140*/  FMUL.FTZ R10, R33, R10 ;  /* 0x0000000a210a7220 */ /* 0x000fe20000410000 */
[----:B------:R-:W-:Y:S01]  /*3150*/  F2FP.PACK_AB R34, RZ, R34 ;  /* 0x00000022ff22723e */ /* 0x000fe200000000ff */
[----:B------:R-:W-:Y:S01]  /*3160*/  FMUL.FTZ R32, R45, R32 ;  /* 0x000000202d207220 */ /* 0x000fe20000410000 */
[----:B------:R-:W-:Y:S02]  /*3170*/  F2FP.PACK_AB R36, RZ, R36 ;  /* 0x00000024ff24723e */ /* 0x000fe400000000ff */
[----:B------:R-:W-:Y:S02]  /*3180*/  F2FP.PACK_AB R10, RZ, R10 ;  /* 0x0000000aff0a723e */ /* 0x000fe400000000ff */
[----:B------:R-:W-:-:S02]  /*3190*/  F2FP.PACK_AB R32, RZ, R32 ;  /* 0x00000020ff20723e */ /* 0x000fc400000000ff */
[----:B------:R-:W-:Y:S02]  /*31a0*/  PRMT R34, R34, 0x5410, R36 ;  /* 0x0000541022227816 */ /* 0x000fe40000000024 */
[----:B------:R-:W-:-:S04]  /*31b0*/  PRMT R10, R10, 0x5410, R32 ;  /* 0x000054100a0a7816 */ /* 0x000fc80000000020 */
[----:B------:R-:W-:Y:S01]  /*31c0*/  HFMA2.MMA R2, R34, 1, 1, R2 ;  /* 0x3c003c0022027835 */ /* 0x000fe20000000002 */
[----:B------:R-:W-:Y:S02]  /*31d0*/  HADD2 R0, R10, R0 ;  /* 0x000000000a007230 */ /* 0x000fe40000000000 */
.L_x_2016:
[--C-:B-1234-:R-:W-:Y:S02]  /*31e0*/  SHF.R.U32.HI R10, RZ, 0x8, R29.reuse ;  /* 0x00000008ff0a7819 */ /* 0x11efe4000001161d */
[----:B------:R-:W-:Y:S02]  /*31f0*/  SHF.R.U32.HI R29, RZ, 0x10, R29 ;  /* 0x00000010ff1d7819 */ /* 0x000fe4000001161d */
[----:B------:R-:W-:Y:S02]  /*3200*/  LOP3.LUT R10, R10, 0xff, RZ, 0xc0, !PT ;  /* 0x000000ff0a0a7812 */ /* 0x000fe400078ec0ff */
[----:B------:R-:W-:Y:S02]  /*3210*/  IADD3 R9, R28, -0x80, RZ ;  /* 0xffffff801c097810 */ /* 0x000fe40007ffe0ff */
[----:B------:R-:W-:Y:S02]  /*3220*/  IADD3 R10, R10, -0x80, RZ ;  /* 0xffffff800a0a7810 */ /* 0x000fe40007ffe0ff */
[----:B------:R-:W-:-:S02]  /*3230*/  SHF.R.U32.HI R28, RZ, 0x8, R30 ;  /* 0x00000008ff1c7819 */ /* 0x000fc4000001161e */
[----:B------:R-:W-:Y:S01]  /*3240*/  LOP3.LUT R11, R29, 0xff, RZ, 0xc0, !PT ;  /* 0x000000ff1d0b7812 */ /* 0x000fe200078ec0ff */
[----:B------:R-:W1:Y:S01]  /*3250*/  I2F.F16 R9, R9 ;  /* 0x0000000900097306 */ /* 0x000e620000200c00 */
[----:B0-----:R-:W-:Y:S02]  /*3260*/  LOP3.LUT R32, R28, 0xff, RZ, 0xc0, !PT ;  /* 0x000000ff1c207812 */ /* 0x001fe400078ec0ff */
[----:B------:R-:W-:Y:S02]  /*3270*/  IADD3 R11, R11, -0x80, RZ ;  /* 0xffffff800b0b7810 */ /* 0x000fe40007ffe0ff */
[----:B------:R-:W-:Y:S02]  /*3280*/  IADD3 R55, R32, -0x80, RZ ;  /* 0xffffff8020377810 */ /* 0x000fe40007ffe0ff */
[--C-:B------:R-:W-:Y:S01]  /*3290*/  SHF.R.U32.HI R68, RZ, 0x8, R26.reuse ;  /* 0x00000008ff447819 */ /* 0x100fe2000001161a */
[----:B------:R0:W2:Y:S01]  /*32a0*/  I2F.F16 R29, R10 ;  /* 0x0000000a001d7306 */ /* 0x0000a20000200c00 */
[----:B------:R-:W-:-:S02]  /*32b0*/  SHF.R.U32.HI R69, RZ, 0x10, R26 ;  /* 0x00000010ff457819 */ /* 0x000fc4000001161a */
[----:B------:R-:W-:Y:S02]  /*32c0*/  SHF.R.U32.HI R30, RZ, 0x10, R30 ;  /* 0x00000010ff1e7819 */ /* 0x000fe4000001161e */
[----:B------:R-:W-:Y:S02]  /*32d0*/  LOP3.LUT R37, R22, 0xff, RZ, 0xc0, !PT ;  /* 0x000000ff16257812 */ /* 0x000fe400078ec0ff */
[----:B------:R-:W-:Y:S01]  /*32e0*/  LOP3.LUT R30, R30, 0xff, RZ, 0xc0, !PT ;  /* 0x000000ff1e1e7812 */ /* 0x000fe200078ec0ff */
[----:B------:R3:W4:Y:S01]  /*32f0*/  I2F.F16 R28, R11 ;  /* 0x0000000b001c7306 */ /* 0x0007220000200c00 */
[----:B0-----:R-:W-:Y:S02]  /*3300*/  LOP3.LUT R10, R25, 0xff, RZ, 0xc0, !PT ;  /* 0x000000ff190a7812 */ /* 0x001fe400078ec0ff */
[----:B------:R-:W-:Y:S02]  /*3310*/  IADD3 R52, R30, -0x80, RZ ;  /* 0xffffff801e347810 */ /* 0x000fe40007ffe0ff */
[----:B------:R-:W-:-:S02]  /*3320*/  IADD3 R32, R10, -0x80, RZ ;  /* 0xffffff800a207810 */ /* 0x000fc40007ffe0ff */
[----:B------:R-:W-:Y:S01]  /*3330*/  LOP3.LUT R10, R26, 0xff, RZ, 0xc0, !PT ;  /* 0x000000ff1a0a7812 */ /* 0x000fe200078ec0ff */
[----:B------:R-:W0:Y:S01]  /*3340*/  I2F.F16 R55, R55 ;  /* 0x0000003700377306 */ /* 0x000e220000200c00 */
[----:B---3--:R-:W-:Y:S02]  /*3350*/  LOP3.LUT R11, R21, 0xff, RZ, 0xc0, !PT ;  /* 0x000000ff150b7812 */ /* 0x008fe400078ec0ff */
[----:B------:R-:W-:Y:S02]  /*3360*/  IADD3 R33, R10, -0x80, RZ ;  /* 0xffffff800a217810 */ /* 0x000fe40007ffe0ff */
[----:B------:R-:W-:Y:S02]  /*3370*/  LOP3.LUT R10, R27, 0xff, RZ, 0xc0, !PT ;  /* 0x000000ff1b0a7812 */ /* 0x000fe400078ec0ff */
[----:B------:R-:W-:Y:S01]  /*3380*/  IADD3 R11, R11, -0x80, RZ ;  /* 0xffffff800b0b7810 */ /* 0x000fe20007ffe0ff */
[----:B------:R-:W3:Y:S01]  /*3390*/  I2F.F16 R52, R52 ;  /* 0x0000003400347306 */ /* 0x000ee20000200c00 */
[----:B------:R-:W-:-:S02]  /*33a0*/  IADD3 R34, R10, -0x80, RZ ;  /* 0xffffff800a227810 */ /* 0x000fc40007ffe0ff */
[----:B------:R-:W-:Y:S02]  /*33b0*/  LOP3.LUT R10, R20, 0xff, RZ, 0xc0, !PT ;  /* 0x000000ff140a7812 */ /* 0x000fe400078ec0ff */
[----:B------:R-:W-:Y:S02]  /*33c0*/  LOP3.LUT R30, R24, 0xff, RZ, 0xc0, !PT ;  /* 0x000000ff181e7812 */ /* 0x000fe400078ec0ff */
[----:B------:R-:W-:Y:S01]  /*33d0*/  IADD3 R10, R10, -0x80, RZ ;  /* 0xffffff800a0a7810 */ /* 0x000fe20007ffe0ff */
[----:B------:R0:W1:Y:S01]  /*33e0*/  I2F.F16 R36, R11 ;  /* 0x0000000b00247306 */ /* 0x0000620000200c00 */
[----:B------:R-:W-:Y:S02]  /*33f0*/  LOP3.LUT R38, R23, 0xff, RZ, 0xc0, !PT ;  /* 0x000000ff17267812 */ /* 0x000fe400078ec0ff */
[----:B------:R-:W-:Y:S02]  /*3400*/  LOP3.LUT R69, R69, 0xff, RZ, 0xc0, !PT ;  /* 0x000000ff45457812 */ /* 0x000fe400078ec0ff */
[----:B------:R-:W-:-:S02]  /*3410*/  IADD3 R30, R30, -0x80, RZ ;  /* 0xffffff801e1e7810 */ /* 0x000fc40007ffe0ff */
[----:B------:R-:W-:Y:S01]  /*3420*/  IADD3 R37, R37, -0x80, RZ ;  /* 0xffffff8025257810 */ /* 0x000fe20007ffe0ff */
[----:B------:R1:W2:Y:S01]  /*3430*/  I2F.F16 R35, R10 ;  /* 0x0000000a00237306 */ /* 0x0002a20000200c00 */
[--C-:B0-----:R-:W-:Y:S02]  /*3440*/  SHF.R.U32.HI R11, RZ, 0x8, R25.reuse ;  /* 0x00000008ff0b7819 */ /* 0x101fe40000011619 */
[----:B------:R-:W-:Y:S02]  /*3450*/  SHF.R.U32.HI R25, RZ, 0x10, R25 ;  /* 0x00000010ff197819 */ /* 0x000fe40000011619 */
[----:B------:R-:W-:Y:S02]  /*3460*/  LOP3.LUT R11, R11, 0xff, RZ, 0xc0, !PT ;  /* 0x000000ff0b0b7812 */ /* 0x000fe400078ec0ff */
[----:B------:R-:W-:Y:S01]  /*3470*/  LOP3.LUT R25, R25, 0xff, RZ, 0xc0, !PT ;  /* 0x000000ff19197812 */ /* 0x000fe200078ec0ff */
[----:B------:R-:W0:Y:S01]  /*3480*/  I2F.F16 R30, R30 ;  /* 0x0000001e001e7306 */ /* 0x000e220000200c00 */
[----:B-1----:R-:W-:-:S02]  /*3490*/  SHF.R.U32.HI R10, RZ, 0x8, R24 ;  /* 0x00000008ff0a7819 */ /* 0x002fc40000011618 */
[----:B------:R-:W-:Y:S02]  /*34a0*/  IADD3 R11, R11, -0x80, RZ ;  /* 0xffffff800b0b7810 */ /* 0x000fe40007ffe0ff */
[----:B------:R-:W-:Y:S02]  /*34b0*/  LOP3.LUT R10, R10, 0xff, RZ, 0xc0, !PT ;  /* 0x000000ff0a0a7812 */ /* 0x000fe400078ec0ff */
[----:B------:R-:W-:Y:S01]  /*34c0*/  SHF.R.U32.HI R24, RZ, 0x10, R24 ;  /* 0x00000010ff187819 */ /* 0x000fe20000011618 */
[----:B------:R1:W0:Y:S01]  /*34d0*/  I2F.F16 R67, R11 ;  /* 0x0000000b00437306 */ /* 0x0002220000200c00 */
[----:B------:R-:W-:Y:S02]  /*34e0*/  IADD3 R10, R10, -0x80, RZ ;  /* 0xffffff800a0a7810 */ /* 0x000fe40007ffe0ff */
[----:B------:R-:W-:Y:S02]  /*34f0*/  LOP3.LUT R24, R24, 0xff, RZ, 0xc0, !PT ;  /* 0x000000ff18187812 */ /* 0x000fe400078ec0ff */
[----:B------:R-:W-:-:S02]  /*3500*/  IADD3 R38, R38, -0x80, RZ ;  /* 0xffffff8026267810 */ /* 0x000fc40007ffe0ff */
[----:B-----5:R-:W-:Y:S01]  /*3510*/  LEA.HI R44, R16, 0xffffff80, RZ, 0x8 ;  /* 0xffffff80102c7811 */ /* 0x020fe200078f40ff */
[----:B------:R0:W2:Y:S01]  /*3520*/  I2F.F16 R56, R10 ;  /* 0x0000000a00387306 */ /* 0x0000a20000200c00 */
[----:B-1----:R-:W-:Y:S02]  /*3530*/  SHF.R.U32.HI R11, RZ, 0x10, R27 ;  /* 0x00000010ff0b7819 */ /* 0x002fe4000001161b */
[----:B------:R-:W-:Y:S02]  /*3540*/  LEA.HI R45, R17, 0xffffff80, RZ, 0x8 ;  /* 0xffffff80112d7811 */ /* 0x000fe400078f40ff */
[----:B------:R-:W-:Y:S02]  /*3550*/  LOP3.LUT R11, R11, 0xff, RZ, 0xc0, !PT ;  /* 0x000000ff0b0b7812 */ /* 0x000fe400078ec0ff */
[----:B------:R-:W-:Y:S01]  /*3560*/  LEA.HI R46, R18, 0xffffff80, RZ, 0x8 ;  /* 0xffffff80122e7811 */ /* 0x000fe200078f40ff */
[----:B------:R-:W1:Y:S01]  /*3570*/  I2F.F16 R32, R32 ;  /* 0x0000002000207306 */ /* 0x000e620000200c00 */
[----:B0-----:R-:W-:-:S02]  /*3580*/  LOP3.LUT R10, R68, 0xff, RZ, 0xc0, !PT ;  /* 0x000000ff440a7812 */ /* 0x001fc400078ec0ff */
[----:B------:R-:W-:Y:S02]  /*3590*/  IADD3 R70, R11, -0x80, RZ ;  /* 0xffffff800b467810 */ /* 0x000fe40007ffe0ff */
[----:B------:R-:W-:Y:S02]  /*35a0*/  IADD3 R26, R10, -0x80, RZ ;  /* 0xffffff800a1a7810 */ /* 0x000fe40007ffe0ff */
[----:B------:R-:W-:Y:S01]  /*35b0*/  SHF.R.U32.HI R10, RZ, 0x8, R27 ;  /* 0x00000008ff0a7819 */ /* 0x000fe2000001161b */
[----:B------:R-:W0:Y:S01]  /*35c0*/  I2F.F16 R33, R33 ;  /* 0x0000002100217306 */ /* 0x000e220000200c00 */
[----:B------:R-:W-:Y:S02]  /*35d0*/  LEA.HI R47, R19, 0xffffff80, RZ, 0x8 ;  /* 0xffffff80132f7811 */ /* 0x000fe400078f40ff */
[----:B------:R-:W-:Y:S02]  /*35e0*/  LOP3.LUT R10, R10, 0xff, RZ, 0xc0, !PT ;  /* 0x000000ff0a0a7812 */ /* 0x000fe400078ec0ff */
[----:B------:R-:W-:-:S02]  /*35f0*/  LEA.HI R48, R12, 0xffffff80, RZ, 0x8 ;  /* 0xffffff800c307811 */ /* 0x000fc400078f40ff */
[----:B------:R-:W-:Y:S01]  /*3600*/  IADD3 R27, R10, -0x80, RZ ;  /* 0xffffff800a1b7810 */ /* 0x000fe20007ffe0ff */
[----:B------:R-:W0:Y:S01]  /*3610*/  I2F.F16 R34, R34 ;  /* 0x0000002200227306 */ /* 0x000e220000200c00 */
[----:B------:R-:W-:Y:S02]  /*3620*/  SHF.R.U32.HI R10, RZ, 0x8, R20 ;  /* 0x00000008ff0a7819 */ /* 0x000fe40000011614 */
[----:B------:R-:W-:Y:S02]  /*3630*/  LEA.HI R49, R13, 0xffffff80, RZ, 0x8 ;  /* 0xffffff800d317811 */ /* 0x000fe400078f40ff */
[----:B------:R-:W-:Y:S02]  /*3640*/  LOP3.LUT R11, R10, 0xff, RZ, 0xc0, !PT ;  /* 0x000000ff0a0b7812 */ /* 0x000fe400078ec0ff */
[--C-:B------:R-:W-:Y:S01]  /*3650*/  SHF.R.U32.HI R10, RZ, 0x8, R31.reuse ;  /* 0x00000008ff0a7819 */ /* 0x100fe2000001161f */
[----:B------:R-:W0:Y:S01]  /*3660*/  I2F.F16 R37, R37 ;  /* 0x0000002500257306 */ /* 0x000e220000200c00 */
[----:B------:R-:W-:-:S02]  /*3670*/  SHF.R.U32.HI R31, RZ, 0x10, R31 ;  /* 0x00000010ff1f7819 */ /* 0x000fc4000001161f */
[----:B------:R-:W-:Y:S02]  /*3680*/  LOP3.LUT R10, R10, 0xff, RZ, 0xc0, !PT ;  /* 0x000000ff0a0a7812 */ /* 0x000fe400078ec0ff */
[----:B------:R-:W-:Y:S02]  /*3690*/  LOP3.LUT R31, R31, 0xff, RZ, 0xc0, !PT ;  /* 0x000000ff1f1f7812 */ /* 0x000fe400078ec0ff */
[----:B------:R-:W-:Y:S01]  /*36a0*/  LEA.HI R50, R14, 0xffffff80, RZ, 0x8 ;  /* 0xffffff800e327811 */ /* 0x000fe200078f40ff */
[----:B------:R-:W0:Y:S01]  /*36b0*/  I2F.F16 R38, R38 ;  /* 0x0000002600267306 */ /* 0x000e220000200c00 */
[----:B------:R-:W-:Y:S02]  /*36c0*/  LEA.HI R51, R15, 0xffffff80, RZ, 0x8 ;  /* 0xffffff800f337811 */ /* 0x000fe400078f40ff */
[----:B------:R-:W-:Y:S02]  /*36d0*/  IADD3 R69, R69, -0x80, RZ ;  /* 0xffffff8045457810 */ /* 0x000fe40007ffe0ff */
[----:B------:R-:W-:-:S02]  /*36e0*/  IADD3 R24, R24, -0x80, RZ ;  /* 0xffffff8018187810 */ /* 0x000fc40007ffe0ff */
[----:B------:R-:W-:Y:S01]  /*36f0*/  IADD3 R25, R25, -0x80, RZ ;  /* 0xffffff8019197810 */ /* 0x000fe20007ffe0ff */
[----:B------:R-:W0:Y:S01]  /*3700*/  I2F.F16 R44, R44 ;  /* 0x0000002c002c7306 */ /* 0x000e220000200c00 */
[----:B------:R-:W-:Y:S02]  /*3710*/  IADD3 R11, R11, -0x80, RZ ;  /* 0xffffff800b0b7810 */ /* 0x000fe40007ffe0ff */
[----:B------:R-:W-:Y:S02]  /*3720*/  IADD3 R10, R10, -0x80, RZ ;  /* 0xffffff800a0a7810 */ /* 0x000fe40007ffe0ff */
[----:B------:R-:W-:Y:S02]  /*3730*/  IADD3 R31, R31, -0x80, RZ ;  /* 0xffffff801f1f7810 */ /* 0x000fe40007ffe0ff */
[----:B------:R-:W-:Y:S01]  /*3740*/  SHF.R.U32.HI R20, RZ, 0x10, R20 ;  /* 0x00000010ff147819 */ /* 0x000fe20000011614 */
[----:B------:R-:W0:Y:S03]  /*3750*/  I2F.F16 R45, R45 ;  /* 0x0000002d002d7306 */ /* 0x000e260000200c00 */
[----:B------:R-:W-:-:S05]  /*3760*/  LOP3.LUT R20, R20, 0xff, RZ, 0xc0, !PT ;  /* 0x000000ff14147812 */ /* 0x000fca00078ec0ff */
        /* <DEDUP_REMOVED lines=29> */
[----:B------:R-:W-:Y:S02]  /*3940*/  FFMA.FTZ R117, R72, R117, RZ ;  /* 0x0000007548757223 */ /* 0x000fe400000100ff */
[----:B------:R-:W-:Y:S01]  /*3950*/  FFMA.FTZ R72, R73, R10, R31 ;  /* 0x0000000a49487223 */ /* 0x000fe2000001001f */
[----:B------:R-:W-:Y:S01]  /*3960*/  HADD2.F32 R73, -RZ, R43.H0_H0 ;  /* 0x2000002bff497230 */ /* 0x000fe20000004100 */
[----:B------:R-:W-:Y:S01]  /*3970*/  FFMA.FTZ R74, R10, R109, R75 ;  /* 0x0000006d0a4a7223 */ /* 0x000fe2000001004b */
[----:B------:R-:W-:-:S02]  /*3980*/  HADD2.F32 R75, -RZ, R104.H0_H0 ;  /* 0x20000068ff4b7230 */ /* 0x000fc40000004100 */
        /* <DEDUP_REMOVED lines=18> */
[----:B-1----:R-:W-:Y:S01]  /*3ab0*/  HADD2.F32 R10, -RZ, R24.H0_H0 ;  /* 0x20000018ff0a7230 */ /* 0x002fe20000004100 */
[C---:B------:R-:W-:Y:S01]  /*3ac0*/  FFMA.FTZ R109, R11.reuse, R76, R75 ;  /* 0x0000004c0b6d7223 */ /* 0x040fe2000001004b */
        /* <DEDUP_REMOVED lines=52> */
.L_x_2017:
        /* <DEDUP_REMOVED lines=14> */
[-C--:B------:R-:W-:Y:S01]  /*3ef0*/  FFMA.FTZ R72, R74, R10.reuse, R73 ;  /* 0x0000000a4a487223 */ /* 0x080fe20000010049 */
[----:B------:R-:W-:Y:S01]  /*3f00*/  HADD2.F32 R73, -RZ, R43.H0_H0 ;  /* 0x2000002bff497230 */ /* 0x000fe20000004100 */
[-C--:B------:R-:W-:Y:S01]  /*3f10*/  FFMA.FTZ R74, R100, R10.reuse, R75 ;  /* 0x0000000a644a7223 */ /* 0x080fe2000001004b */
[----:B------:R-:W-:Y:S01]  /*3f20*/  HADD2.F32 R75, -RZ, R107.H0_H0 ;  /* 0x2000006bff4b7230 */ /* 0x000fe20000004100 */
        /* <DEDUP_REMOVED lines=19> */
[----:B------:R-:W-:-:S02]  /*4060*/  HADD2.F32 R72, -RZ, R94.H0_H0 ;  /* 0x2000005eff487230 */ /* 0x000fc40000004100 */
[----:B-1----:R-:W-:Y:S01]  /*4070*/  HADD2.F32 R10, -RZ, R24.H0_H0 ;  /* 0x20000018ff0a7230 */ /* 0x002fe20000004100 */
        /* <DEDUP_REMOVED lines=52> */
.L_x_2018:
        /* <DEDUP_REMOVED lines=91> */
.L_x_2019:
[----:B0-----:R-:W-:Y:S02]  /*4970*/  SHF.R.U32.HI R10, RZ, 0x8, R21 ;  /* 0x00000008ff0a7819 */ /* 0x001fe40000011615 */
[--C-:B------:R-:W-:Y:S02]  /*4980*/  SHF.R.U32.HI R11, RZ, 0x8, R22.reuse ;  /* 0x00000008ff0b7819 */ /* 0x100fe40000011616 */
[----:B------:R-:W-:Y:S02]  /*4990*/  LOP3.LUT R10, R10, 0xff, RZ, 0xc0, !PT ;  /* 0x000000ff0a0a7812 */ /* 0x000fe400078ec0ff */
[----:B------:R-:W-:Y:S02]  /*49a0*/  LOP3.LUT R11, R11, 0xff, RZ, 0xc0, !PT ;  /* 0x000000ff0b0b7812 */ /* 0x000fe400078ec0ff */
[----:B------:R-:W-:Y:S02]  /*49b0*/  IADD3 R10, R10, -0x80, RZ ;  /* 0xffffff800a0a7810 */ /* 0x000fe40007ffe0ff */
[----:B------:R-:W-:-:S02]  /*49c0*/  SHF.R.U32.HI R22, RZ, 0x10, R22 ;  /* 0x00000010ff167819 */ /* 0x000fc40000011616 */
[----:B------:R0:W1:Y:S01]  /*49d0*/  I2F.F16 R31, R10 ;  /* 0x0000000a001f7306 */ /* 0x0000620000200c00 */
[----:B------:R-:W-:Y:S02]  /*49e0*/  IADD3 R11, R11, -0x80, RZ ;  /* 0xffffff800b0b7810 */ /* 0x000fe40007ffe0ff */
[----:B------:R-:W-:Y:S02]  /*49f0*/  IADD3 R20, R20, -0x80, RZ ;  /* 0xffffff8014147810 */ /* 0x000fe40007ffe0ff */
[----:B------:R-:W-:Y:S02]  /*4a00*/  SHF.R.U32.HI R21, RZ, 0x10, R21 ;  /* 0x00000010ff157819 */ /* 0x000fe40000011615 */
[----:B------:R-:W-:Y:S01]  /*4a10*/  LOP3.LUT R22, R22, 0xff, RZ, 0xc0, !PT ;  /* 0x000000ff16167812 */ /* 0x000fe200078ec0ff */
[----:B------:R2:W3:Y:S01]  /*4a20*/  I2F.F16 R100, R11 ;  /* 0x0000000b00647306 */ /* 0x0004e20000200c00 */
[----:B0-----:R-:W-:Y:S02]  /*4a30*/  LOP3.LUT R10, R17, 0xff, RZ, 0xc0, !PT ;  /* 0x000000ff110a7812 */ /* 0x001fe400078ec0ff */
[----:B------:R-:W-:-:S02]  /*4a40*/  LOP3.LUT R21, R21, 0xff, RZ, 0xc0, !PT ;  /* 0x000000ff15157812 */ /* 0x000fc400078ec0ff */
[----:B------:R-:W-:Y:S02]  /*4a50*/  IADD3 R73, R10, -0x80, RZ ;  /* 0xffffff800a497810 */ /* 0x000fe40007ffe0ff */
[----:B------:R-:W-:Y:S01]  /*4a60*/  LOP3.LUT R10, R18, 0xff, RZ, 0xc0, !PT ;  /* 0x000000ff120a7812 */ /* 0x000fe200078ec0ff */
[----:B------:R0:W4:Y:S01]  /*4a70*/  I2F.F16 R24, R20 ;  /* 0x0000001400187306 */ /* 0x0001220000200c00 */
[----:B------:R-:W-:Y:S02]  /*4a80*/  IADD3 R22, R22, -0x80, RZ ;  /* 0xffffff8016167810 */ /* 0x000fe40007ffe0ff */
[----:B------:R-:W-:Y:S02]  /*4a90*/  IADD3 R72, R10, -0x80, RZ ;  /* 0xffffff800a487810 */ /* 0x000fe40007ffe0ff */
[----:B------:R-:W-:Y:S02]  /*4aa0*/  LOP3.LUT R10, R19, 0xff, RZ, 0xc0, !PT ;  /* 0x000000ff130a7812 */ /* 0x000fe400078ec0ff */
[----:B------:R-:W-:Y:S01]  /*4ab0*/  IADD3 R21, R21, -0x80, RZ ;  /* 0xffffff8015157810 */ /* 0x000fe20007ffe0ff */
[----:B------:R1:W1:Y:S01]  /*4ac0*/  I2F.F16 R76, R22 ;  /* 0x00000016004c7306 */ /* 0x0002620000200c00 */
[----:B--2---:R-:W-:-:S02]  /*4ad0*/  IADD3 R11, R10, -0x80, RZ ;  /* 0xffffff800a0b7810 */ /* 0x004fc40007ffe0ff */
[----:B0-----:R-:W-:Y:S02]  /*4ae0*/  LOP3.LUT R20, R16, 0xff, RZ, 0xc0, !PT ;  /* 0x000000ff10147812 */ /* 0x001fe400078ec0ff */
[----:B------:R-:W-:Y:S02]  /*4af0*/  LOP3.LUT R10, R12, 0xff, RZ, 0xc0, !PT ;  /* 0x000000ff0c0a7812 */ /* 0x000fe400078ec0ff */
[----:B------:R-:W-:Y:S01]  /*4b00*/  IADD3 R20, R20, -0x80, RZ ;  /* 0xffffff8014147810 */ /* 0x000fe20007ffe0ff */
[----:B------:R0:W2:Y:S01]  /*4b10*/  I2F.F16 R25, R21 ;  /* 0x0000001500197306 */ /* 0x0000a20000200c00 */
[----:B------:R-:W-:Y:S02]  /*4b20*/  IADD3 R10, R10, -0x80, RZ ;  /* 0xffffff800a0a7810 */ /* 0x000fe40007ffe0ff */
[----:B------:R-:W-:-:S05]  /*4b30*/  LOP3.LUT R109, R13, 0xff, RZ, 0xc0, !PT ;  /* 0x000000ff0d6d7812 */ /* 0x000fca00078ec0ff */
[----:B------:R0:W0:Y:S08]  /*4b40*/  I2F.F16 R75, R20 ;  /* 0x00000014004b7306 */ /* 0x0000300000200c00 */
[----:B------:R-:W0:Y:S08]  /*4b50*/  I2F.F16 R73, R73 ;  /* 0x0000004900497306 */ /* 0x000e300000200c00 */
        /* <DEDUP_REMOVED lines=56> */
[----:B------:R-:W-:Y:S01]  /*4ee0*/  HADD2.F32 R21, -RZ, R21.H1_H1 ;  /* 0x30000015ff157230 */ /* 0x000fe20000004100 */
[-C--:B------:R-:W-:Y:S01]  /*4ef0*/  FFMA.FTZ R63, R63, R11.reuse, R98 ;  /* 0x0000000b3f3f7223 */ /* 0x080fe20000010062 */
[----:B------:R-:W-:Y:S01]  /*4f00*/  HADD2.F32 R39, -RZ, R39.H0_H0 ;  /* 0x20000027ff277230 */ /* 0x000fe20000004100 */
[----:B------:R-:W-:Y:S01]  /*4f10*/  FFMA.FTZ R11, R64, R11, R62 ;  /* 0x0000000b400b7223 */ /* 0x000fe2000001003e */
[----:B------:R-:W-:-:S02]  /*4f20*/  HADD2.F32 R62, -RZ, R20.H0_H0 ;  /* 0x20000014ff3e7230 */ /* 0x000fc40000004100 */
[----:B------:R-:W-:-:S03]  /*4f30*/  HADD2.F32 R20, -RZ, R20.H1_H1 ;  /* 0x30000014ff147230 */ /* 0x000fc60000004100 */
[-C--:B------:R-:W-:Y:S02]  /*4f40*/  FFMA.FTZ R43, R94, R62.reuse, R43 ;  /* 0x0000003e5e2b7223 */ /* 0x080fe4000001002b */
[-C--:B------:R-:W-:Y:S02]  /*4f50*/  FFMA.FTZ R61, R84, R62.reuse, R61 ;  /* 0x0000003e543d7223 */ /* 0x080fe4000001003d */
[-C--:B------:R-:W-:Y:S02]  /*4f60*/  FFMA.FTZ R63, R83, R62.reuse, R63 ;  /* 0x0000003e533f7223 */ /* 0x080fe4000001003f */
[----:B------:R-:W-:Y:S02]  /*4f70*/  FFMA.FTZ R11, R82, R62, R11 ;  /* 0x0000003e520b7223 */ /* 0x000fe4000001000b */
[-C--:B------:R-:W-:Y:S02]  /*4f80*/  FFMA.FTZ R43, R108, R20.reuse, R43 ;  /* 0x000000146c2b7223 */ /* 0x080fe4000001002b */
[-C--:B------:R-:W-:Y:S01]  /*4f90*/  FFMA.FTZ R61, R29, R20.reuse, R61 ;  /* 0x000000141d3d7223 */ /* 0x080fe2000001003d */
[----:B------:R-:W-:Y:S01]  /*4fa0*/  HADD2.F32 R29, -RZ, R85.H0_H0 ;  /* 0x20000055ff1d7230 */ /* 0x000fe20000004100 */
[----:B------:R-:W-:-:S02]  /*4fb0*/  FFMA.FTZ R63, R55, R20, R63 ;  /* 0x00000014373f7223 */ /* 0x000fc4000001003f */
[----:B------:R-:W-:Y:S02]  /*4fc0*/  FFMA.FTZ R11, R101, R20, R11 ;  /* 0x00000014650b7223 */ /* 0x000fe4000001000b */
[-C--:B------:R-:W-:Y:S01]  /*4fd0*/  FFMA.FTZ R20, R9, R10.reuse, R43 ;  /* 0x0000000a09147223 */ /* 0x080fe2000001002b */
[--C-:B------:R-:W-:Y:S01]  /*4fe0*/  HADD2.F32 R9, -RZ, R86.reuse.H0_H0 ;  /* 0x20000056ff097230 */ /* 0x100fe20000004100 */
[-C--:B------:R-:W-:Y:S01]  /*4ff0*/  FFMA.FTZ R28, R28, R10.reuse, R61 ;  /* 0x0000000a1c1c7223 */ /* 0x080fe2000001003d */
[----:B------:R-:W-:Y:S01]  /*5000*/  HADD2.F32 R43, -RZ, R85.H1_H1 ;  /* 0x30000055ff2b7230 */ /* 0x000fe20000004100 */
[-C--:B------:R-:W-:Y:S02]  /*5010*/  FFMA.FTZ R52, R52, R10.reuse, R63 ;  /* 0x0000000a34347223 */ /* 0x080fe4000001003f */
        /* <DEDUP_REMOVED lines=18> */
.L_x_2020:
[----:B01234-:R-:W-:Y:S02]  /*5140*/  LOP3.LUT R10, R14, 0xff, RZ, 0xc0, !PT ;  /* 0x000000ff0e0a7812 */ /* 0x01ffe400078ec0ff */
[----:B------:R-:W-:Y:S02]  /*5150*/  LOP3.LUT R11, R15, 0xff, RZ, 0xc0, !PT ;  /* 0x000000ff0f0b7812 */ /* 0x000fe400078ec0ff */
[----:B------:R-:W-:Y:S02]  /*5160*/  IADD3 R20, R10, -0x80, RZ ;  /* 0xffffff800a147810 */ /* 0x000fe40007ffe0ff */
[--C-:B------:R-:W-:Y:S02]  /*5170*/  SHF.R.U32.HI R10, RZ, 0x8, R16.reuse ;  /* 0x00000008ff0a7819 */ /* 0x100fe40000011610 */
[----:B------:R-:W-:Y:S02]  /*5180*/  SHF.R.U32.HI R16, RZ, 0x10, R16 ;  /* 0x00000010ff107819 */ /* 0x000fe40000011610 */
[----:B------:R-:W-:Y:S01]  /*5190*/  LOP3.LUT R10, R10, 0xff, RZ, 0xc0, !PT ;  /* 0x000000ff0a0a7812 */ /* 0x000fe200078ec0ff */
[----:B------:R-:W0:Y:S01]  /*51a0*/  I2F.F16 R20, R20 ;  /* 0x0000001400147306 */ /* 0x000e220000200c00 */
[----:B------:R-:W-:-:S02]  /*51b0*/  IADD3 R21, R11, -0x80, RZ ;  /* 0xffffff800b157810 */ /* 0x000fc40007ffe0ff */
[----:B------:R-:W-:Y:S02]  /*51c0*/  IADD3 R10, R10, -0x80, RZ ;  /* 0xffffff800a0a7810 */ /* 0x000fe40007ffe0ff */
[----:B------:R-:W-:Y:S02]  /*51d0*/  LOP3.LUT R11, R16, 0xff, RZ, 0xc0, !PT ;  /* 0x000000ff100b7812 */ /* 0x000fe400078ec0ff */
[--C-:B------:R-:W-:Y:S01]  /*51e0*/  SHF.R.U32.HI R28, RZ, 0x8, R17.reuse ;  /* 0x00000008ff1c7819 */ /* 0x100fe20000011611 */
[----:B------:R1:W2:Y:S01]  /*51f0*/  I2F.F16 R16, R10 ;  /* 0x0000000a00107306 */ /* 0x0002a20000200c00 */
[----:B------:R-:W-:Y:S02]  /*5200*/  IADD3 R11, R11, -0x80, RZ ;  /* 0xffffff800b0b7810 */ /* 0x000fe40007ffe0ff */
[----:B------:R-:W-:Y:S02]  /*5210*/  SHF.R.U32.HI R39, RZ, 0x10, R17 ;  /* 0x00000010ff277819 */ /* 0x000fe40000011611 */
[----:B------:R-:W-:-:S02]  /*5220*/  LOP3.LUT R29, R28, 0xff, RZ, 0xc0, !PT ;  /* 0x000000ff1c1d7812 */ /* 0x000fc400078ec0ff */
[----:B------:R-:W-:Y:S01]  /*5230*/  LOP3.LUT R39, R39, 0xff, RZ, 0xc0, !PT ;  /* 0x000000ff27277812 */ /* 0x000fe200078ec0ff */
[----:B------:R3:W4:Y:S01]  /*5240*/  I2F.F16 R28, R11 ;  /* 0x0000000b001c7306 */ /* 0x0007220000200c00 */
[----:B-1----:R-:W-:Y:S02]  /*5250*/  SHF.R.U32.HI R10, RZ, 0x10, R18 ;  /* 0x00000010ff0a7819 */ /* 0x002fe40000011612 */
[----:B------:R-:W-:Y:S02]  /*5260*/  IADD3 R17, R29, -0x80, RZ ;  /* 0xffffff801d117810 */ /* 0x000fe40007ffe0ff */
[----:B------:R-:W-:Y:S02]  /*5270*/  LOP3.LUT R10, R10, 0xff, RZ, 0xc0, !PT ;  /* 0x000000ff0a0a7812 */ /* 0x000fe400078ec0ff */
[----:B------:R-:W-:Y:S01]  /*5280*/  IADD3 R29, R39, -0x80, RZ ;  /* 0xffffff80271d7810 */ /* 0x000fe20007ffe0ff */
[----:B------:R-:W1:Y:S01]  /*5290*/  I2F.F16 R21, R21 ;  /* 0x0000001500157306 */ /* 0x000e620000200c00 */
[----:B---3--:R-:W-:-:S02]  /*52a0*/  SHF.R.U32.HI R11, RZ, 0x8, R19 ;  /* 0x00000008ff0b7819 */ /* 0x008fc40000011613 */
[----:B------:R-:W-:Y:S02]  /*52b0*/  IADD3 R39, R10, -0x80, RZ ;  /* 0xffffff800a277810 */ /* 0x000fe40007ffe0ff */
[----:B------:R-:W-:Y:S02]  /*52c0*/  LOP3.LUT R11, R11, 0xff, RZ, 0xc0, !PT ;  /* 0x000000ff0b0b7812 */ /* 0x000fe400078ec0ff */
[----:B------:R-:W-:Y:S01]  /*52d0*/  SHF.R.U32.HI R10, RZ, 0x10, R19 ;  /* 0x00000010ff0a7819 */ /* 0x000fe20000011613 */
[----:B------:R-:W3:Y:S01]  /*52e0*/  I2F.F16 R17, R17 ;  /* 0x0000001100117306 */ /* 0x000ee20000200c00 */
[----:B------:R-:W-:Y:S02]  /*52f0*/  IADD3 R19, R11, -0x80, RZ ;  /* 0xffffff800b137810 */ /* 0x000fe40007ffe0ff */
[----:B------:R-:W-:Y:S02]  /*5300*/  SHF.R.U32.HI R43, RZ, 0x8, R18 ;  /* 0x00000008ff2b7819 */ /* 0x000fe40000011612 */
[----:B------:R-:W-:-:S02]  /*5310*/  LOP3.LUT R11, R10, 0xff, RZ, 0xc0, !PT ;  /* 0x000000ff0a0b7812 */ /* 0x000fc400078ec0ff */
[----:B------:R-:W-:Y:S01]  /*5320*/  SHF.R.U32.HI R10, RZ, 0x8, R12 ;  /* 0x00000008ff0a7819 */ /* 0x000fe2000001160c */
[----:B------:R-:W0:Y:S01]  /*5330*/  I2F.F16 R29, R29 ;  /* 0x0000001d001d7306 */ /* 0x000e220000200c00 */
[----:B------:R-:W-:Y:S02]  /*5340*/  LOP3.LUT R43, R43, 0xff, RZ, 0xc0, !PT ;  /* 0x000000ff2b2b7812 */ /* 0x000fe400078ec0ff */
[----:B------:R-:W-:Y:S02]  /*5350*/  LOP3.LUT R10, R10, 0xff, RZ, 0xc0, !PT ;  /* 0x000000ff0a0a7812 */ /* 0x000fe400078ec0ff */
[----:B------:R-:W-:Y:S02]  /*5360*/  IADD3 R18, R43, -0x80, RZ ;  /* 0xffffff802b127810 */ /* 0x000fe40007ffe0ff */
[----:B------:R-:W-:Y:S01]  /*5370*/  IADD3 R43, R11, -0x80, RZ ;  /* 0xffffff800b2b7810 */ /* 0x000fe20007ffe0ff */
[----:B------:R-:W0:Y:S01]  /*5380*/  I2F.F16 R39, R39 ;  /* 0x0000002700277306 */ /* 0x000e220000200c00 */
[----:B------:R-:W-:-:S02]  /*5390*/  IADD3 R10, R10, -0x80, RZ ;  /* 0xffffff800a0a7810 */ /* 0x000fc40007ffe0ff */
[----:B------:R-:W-:Y:S02]  /*53a0*/  SHF.R.U32.HI R11, RZ, 0x8, R13 ;  /* 0x00000008ff0b7819 */ /* 0x000fe4000001160d */
[----:B------:R-:W-:Y:S02]  /*53b0*/  SHF.R.U32.HI R59, RZ, 0x8, R14 ;  /* 0x00000008ff3b7819 */ /* 0x000fe4000001160e */
[----:B------:R-:W-:Y:S01]  /*53c0*/  LOP3.LUT R11, R11, 0xff, RZ, 0xc0, !PT ;  /* 0x000000ff0b0b7812 */ /* 0x000fe200078ec0ff */
[----:B------:R5:W0:Y:S01]  /*53d0*/  I2F.F16 R52, R10 ;  /* 0x0000000a00347306 */ /* 0x000a220000200c00 */
[----:B------:R-:W-:Y:S02]  /*53e0*/  SHF.R.U32.HI R12, RZ, 0x10, R12 ;  /* 0x00000010ff0c7819 */ /* 0x000fe4000001160c */
[----:B------:R-:W-:Y:S02]  /*53f0*/  IADD3 R11, R11, -0x80, RZ ;  /* 0xffffff800b0b7810 */ /* 0x000fe40007ffe0ff */
[----:B------:R-:W-:-:S02]  /*5400*/  SHF.R.U32.HI R14, RZ, 0x10, R14 ;  /* 0x00000010ff0e7819 */ /* 0x000fc4000001160e */
[----:B------:R-:W-:Y:S01]  /*5410*/  SHF.R.U32.HI R13, RZ, 0x10, R13 ;  /* 0x00000010ff0d7819 */ /* 0x000fe2000001160d */
[----:B------:R0:W1:Y:S01]  /*5420*/  I2F.F16 R58, R11 ;  /* 0x0000000b003a7306 */ /* 0x0000620000200c00 */
[----:B-----5:R-:W-:Y:S02]  /*5430*/  LOP3.LUT R10, R59, 0xff, RZ, 0xc0, !PT ;  /* 0x000000ff3b0a7812 */ /* 0x020fe400078ec0ff */
[----:B------:R-:W-:Y:S02]  /*5440*/  LOP3.LUT R12, R12, 0xff, RZ, 0xc0, !PT ;  /* 0x000000ff0c0c7812 */ /* 0x000fe400078ec0ff */
[----:B------:R-:W-:Y:S02]  /*5450*/  IADD3 R61, R10, -0x80, RZ ;  /* 0xffffff800a3d7810 */ /* 0x000fe40007ffe0ff */
[----:B------:R-:W-:Y:S01]  /*5460*/  SHF.R.U32.HI R10, RZ, 0x8, R15 ;  /* 0x00000008ff0a7819 */ /* 0x000fe2000001160f */
[----:B------:R-:W1:Y:S01]  /*5470*/  I2F.F16 R18, R18 ;  /* 0x0000001200127306 */ /* 0x000e620000200c00 */
[----:B------:R-:W-:-:S02]  /*5480*/  LOP3.LUT R14, R14, 0xff, RZ, 0xc0, !PT ;  /* 0x000000ff0e0e7812 */ /* 0x000fc400078ec0ff */
[----:B0-----:R-:W-:Y:S02]  /*5490*/  LOP3.LUT R11, R10, 0xff, RZ, 0xc0, !PT ;  /* 0x000000ff0a0b7812 */ /* 0x001fe400078ec0ff */
[--C-:B------:R-:W-:Y:S02]  /*54a0*/  SHF.R.U32.HI R10, RZ, 0x8, R23.reuse ;  /* 0x00000008ff0a7819 */ /* 0x100fe40000011617 */
[----:B------:R-:W-:Y:S01]  /*54b0*/  SHF.R.U32.HI R23, RZ, 0x10, R23 ;  /* 0x00000010ff177819 */ /* 0x000fe20000011617 */
[----:B------:R-:W0:Y:S01]  /*54c0*/  I2F.F16 R19, R19 ;  /* 0x0000001300137306 */ /* 0x000e220000200c00 */
[----:B------:R-:W-:Y:S02]  /*54d0*/  LOP3.LUT R13, R13, 0xff, RZ, 0xc0, !PT ;  /* 0x000000ff0d0d7812 */ /* 0x000fe400078ec0ff */
[----:B------:R-:W-:Y:S02]  /*54e0*/  LOP3.LUT R23, R23, 0xff, RZ, 0xc0, !PT ;  /* 0x000000ff17177812 */ /* 0x000fe400078ec0ff */
[----:B------:R-:W-:-:S02]  /*54f0*/  LOP3.LUT R10, R10, 0xff, RZ, 0xc0, !PT ;  /* 0x000000ff0a0a7812 */ /* 0x000fc400078ec0ff */
[----:B------:R-:W-:Y:S01]  /*5500*/  IADD3 R9, R109, -0x80, RZ ;  /* 0xffffff806d097810 */ /* 0x000fe20007ffe0ff */
[----:B------:R-:W0:Y:S01]  /*5510*/  I2F.F16 R43, R43 ;  /* 0x0000002b002b7306 */ /* 0x000e220000200c00 */
[----:B------:R-:W-:Y:S02]  /*5520*/  IADD3 R12, R12, -0x80, RZ ;  /* 0xffffff800c0c7810 */ /* 0x000fe40007ffe0ff */
[----:B------:R-:W-:Y:S02]  /*5530*/  IADD3 R14, R14, -0x80, RZ ;  /* 0xffffff800e0e7810 */ /* 0x000fe40007ffe0ff */
[----:B------:R-:W-:Y:S02]  /*5540*/  IADD3 R62, R23, -0x80, RZ ;  /* 0xffffff80173e7810 */ /* 0x000fe40007ffe0ff */
[----:B------:R-:W-:Y:S01]  /*5550*/  IADD3 R13, R13, -0x80, RZ ;  /* 0xffffff800d0d7810 */ /* 0x000fe20007ffe0ff */
[----:B------:R5:W0:Y:S01]  /*5560*/  I2F.F16 R55, R12 ;  /* 0x0000000c00377306 */ /* 0x000a220000200c00 */
[----:B------:R-:W-:-:S02]  /*5570*/  IADD3 R11, R11, -0x80, RZ ;  /* 0xffffff800b0b7810 */ /* 0x000fc40007ffe0ff */
[----:B------:R-:W-:-:S05]  /*5580*/  IADD3 R10, R10, -0x80, RZ ;  /* 0xffffff800a0a7810 */ /* 0x000fca0007ffe0ff */
[----:B------:R-:W0:Y:S01]  /*5590*/  I2F.F16 R9, R9 ;  /* 0x0000000900097306 */ /* 0x000e220000200c00 */
[----:B-----5:R-:W-:-:S04]  /*55a0*/  SHF.R.U32.HI R12, RZ, 0x10, R15 ;  /* 0x00000010ff0c7819 */ /* 0x020fc8000001160f */
[----:B------:R-:W-:-:S03]  /*55b0*/  LOP3.LUT R12, R12, 0xff, RZ, 0xc0, !PT ;  /* 0x000000ff0c0c7812 */ /* 0x000fc600078ec0ff */
[----:B------:R0:W0:Y:S01]  /*55c0*/  I2F.F16 R59, R13 ;  /* 0x0000000d003b7306 */ /* 0x0000220000200c00 */
[----:B------:R-:W-:-:S07]  /*55d0*/  IADD3 R23, R12, -0x80, RZ ;  /* 0xffffff800c177810 */ /* 0x000fce0007ffe0ff */
[----:B------:R-:W0:Y:S08]  /*55e0*/  I2F.F16 R61, R61 ;  /* 0x0000003d003d7306 */ /* 0x000e300000200c00 */
[----:B------:R-:W0:Y:S08]  /*55f0*/  I2F.F16 R14, R14 ;  /* 0x0000000e000e7306 */ /* 0x000e300000200c00 */
[----:B------:R0:W0:Y:S08]  /*5600*/  I2F.F16 R60, R11 ;  /* 0x0000000b003c7306 */ /* 0x0000300000200c00 */
[----:B------:R0:W0:Y:S08]  /*5610*/  I2F.F16 R15, R10 ;  /* 0x0000000a000f7306 */ /* 0x0000300000200c00 */
[----:B------:R-:W0:Y:S01]  /*5620*/  I2F.F16 R62, R62 ;  /* 0x0000003e003e7306 */ /* 0x000e220000200c00 */
        /* <DEDUP_REMOVED lines=17> */
[----:B------:R-:W-:Y:S02]  /*5740*/  FFMA.FTZ R10, R10, R65, RZ ;  /* 0x000000410a0a7223 */ /* 0x000fe400000100ff */
        /* <DEDUP_REMOVED lines=17> */
[--C-:B-1----:R-:W-:Y:S01]  /*5860*/  HADD2.F32 R66, -RZ, R12.reuse.H1_H1 ;  /* 0x3000000cff427230 */ /* 0x102fe20000004100 */
        /* <DEDUP_REMOVED lines=55> */
.L_x_2021:
        /* <DEDUP_REMOVED lines=33> */
[----:B------:R-:W-:-:S05]  /*5df0*/  HADD2.F32 R94, -RZ, R70.H0_H0 ;  /* 0x20000046ff5e7230 */ /* 0x000fca0000004100 */
        /* <DEDUP_REMOVED lines=9> */
[----:B------:R-:W-:Y:S02]  /*5e90*/  HADD2.F32 R64, -RZ, R12.H0_H0 ;  /* 0x2000000cff407230 */ /* 0x000fe40000004100 */
        /* <DEDUP_REMOVED lines=47> */
.L_x_2022:
        /* <DEDUP_REMOVED lines=91> */
.L_x_2023:
        /* <DEDUP_REMOVED lines=41> */
[----:B-1----:R-:W-:Y:S01]  /*69d0*/  HADD2.F32 R27, -RZ, R13.H1_H1 ;  /* 0x3000000dff1b7230 */ /* 0x002fe20000004100 */
[-C--:B------:R-:W-:Y:S01]  /*69e0*/  FFMA.FTZ R10, R57, R64.reuse, R33 ;  /* 0x00000040390a7223 */ /* 0x080fe20000010021 */
[----:B------:R-:W-:Y:S01]  /*69f0*/  HADD2.F32 R33, -RZ, R36.H0_H0 ;  /* 0x20000024ff217230 */ /* 0x000fe20000004100 */
[-C--:B------:R-:W-:Y:S01]  /*6a00*/  FFMA.FTZ R26, R26, R64.reuse, R65 ;  /* 0x000000401a1a7223 */ /* 0x080fe20000010041 */
[----:B------:R-:W-:Y:S01]  /*6a10*/  HADD2.F32 R42, -RZ, R42.H0_H0 ;  /* 0x2000002aff2a7230 */ /* 0x000fe20000004100 */
[----:B------:R-:W-:-:S02]  /*6a20*/  FFMA.FTZ R32, R32, R64, R67 ;  /* 0x0000004020207223 */ /* 0x000fc40000010043 */
        /* <DEDUP_REMOVED lines=8> */
[--C-:B------:R-:W-:Y:S02]  /*6ab0*/  HADD2.F32 R11, -RZ, R12.reuse.H0_H0 ;  /* 0x2000000cff0b7230 */ /* 0x100fe40000004100 */
[----:B------:R-:W-:-:S03]  /*6ac0*/  HADD2.F32 R12, -RZ, R12.H1_H1 ;  /* 0x3000000cff0c7230 */ /* 0x000fc60000004100 */
[-C--:B------:R-:W-:Y:S01]  /*6ad0*/  FFMA.FTZ R13, R13, R11.reuse, R10 ;  /* 0x0000000b0d0d7223 */ /* 0x080fe2000001000a */
[----:B------:R-:W-:Y:S01]  /*6ae0*/  HADD2.F32 R10, -RZ, R24.H0_H0 ;  /* 0x20000018ff0a7230 */ /* 0x000fe20000004100 */
[-C--:B------:R-:W-:Y:S01]  /*6af0*/  FFMA.FTZ R33, R33, R11.reuse, R30 ;  /* 0x0000000b21217223 */ /* 0x080fe2000001001e */
[----:B------:R-:W-:Y:S01]  /*6b00*/  HADD2.F32 R24, -RZ, R76.H0_H0 ;  /* 0x2000004cff187230 */ /* 0x000fe20000004100 */
[-C--:B------:R-:W-:Y:S02]  /*6b10*/  FFMA.FTZ R35, R35, R11.reuse, R32 ;  /* 0x0000000b23237223 */ /* 0x080fe40000010020 */
[----:B------:R-:W-:Y:S02]  /*6b20*/  FFMA.FTZ R11, R38, R11, R64 ;  /* 0x0000000b260b7223 */ /* 0x000fe40000010040 */
[-C--:B------:R-:W-:Y:S02]  /*6b30*/  FFMA.FTZ R13, R71, R12.reuse, R13 ;  /* 0x0000000c470d7223 */ /* 0x080fe4000001000d */
[----:B------:R-:W-:-:S02]  /*6b40*/  FFMA.FTZ R33, R31, R12, R33 ;  /* 0x0000000c1f217223 */ /* 0x000fc40000010021 */
[-C--:B------:R-:W-:Y:S02]  /*6b50*/  FFMA.FTZ R35, R100, R12.reuse, R35 ;  /* 0x0000000c64237223 */ /* 0x080fe40000010023 */
[----:B------:R-:W-:Y:S01]  /*6b60*/  FFMA.FTZ R11, R15, R12, R11 ;  /* 0x0000000c0f0b7223 */ /* 0x000fe2000001000b */
[--C-:B------:R-:W-:Y:S01]  /*6b70*/  HADD2.F32 R15, -RZ, R85.reuse.H0_H0 ;  /* 0x20000055ff0f7230 */ /* 0x100fe20000004100 */
[-C--:B------:R-:W-:Y:S01]  /*6b80*/  FFMA.FTZ R10, R10, R26.reuse, R13 ;  /* 0x0000001a0a0a7223 */ /* 0x080fe2000001000d */
[--C-:B------:R-:W-:Y:S01]  /*6b90*/  HADD2.F32 R13, -RZ, R86.reuse.H1_H1 ;  /* 0x30000056ff0d7230 */ /* 0x100fe20000004100 */
[-C--:B------:R-:W-:Y:S01]  /*6ba0*/  FFMA.FTZ R12, R25, R26.reuse, R33 ;  /* 0x0000001a190c7223 */ /* 0x080fe20000010021 */
[----:B------:R-:W-:Y:S01]  /*6bb0*/  HADD2.F32 R25, -RZ, R85.H1_H1 ;  /* 0x30000055ff197230 */ /* 0x000fe20000004100 */
[-C--:B------:R-:W-:Y:S02]  /*6bc0*/  FFMA.FTZ R24, R24, R26.reuse, R35 ;  /* 0x0000001a18187223 */ /* 0x080fe40000010023 */
[----:B------:R-:W-:Y:S01]  /*6bd0*/  FFMA.FTZ R26, R62, R26, R11 ;  /* 0x0000001a3e1a7223 */ /* 0x000fe2000001000b */
[----:B------:R-:W-:Y:S01]  /*6be0*/  HADD2.F32 R11, -RZ, R86.H0_H0 ;  /* 0x20000056ff0b7230 */ /* 0x000fe20000004100 */
        /* <DEDUP_REMOVED lines=15> */
[----:B------:R-:W-:-:S04]  /*6ce0*/  HADD2 R0, R24, R0 ;  /* 0x0000000018007230 */ /* 0x000fc80000000000 */
.L_x_2024:
[----:B------:R-:W1:Y:S01]  /*6cf0*/  I2F.F16 R23, R23 ;  /* 0x0000001700177306 */ /* 0x000e620000200c00 */
[----:B------:R-:W-:Y:S05]  /*6d00*/  @!P1 BRA `(.L_x_2025) ;  /* 0x000005a000009947 */ /* 0x000fea0003800000 */
[----:B0-----:R-:W0:Y:S01]  /*6d10*/  LDS.64 R12, [UR4+0x30] ;  /* 0x00003004ff0c7984 */ /* 0x001e220008000a00 */
        /* <DEDUP_REMOVED lines=33> */
[--C-:B--2---:R-:W-:Y:S01]  /*6f30*/  HADD2.F32 R25, -RZ, R11.reuse.H1_H1 ;  /* 0x3000000bff197230 */ /* 0x104fe20000004100 */
        /* <DEDUP_REMOVED lines=55> */
.L_x_2025:
        /* <DEDUP_REMOVED lines=36> */
[--C-:B--2---:R-:W-:Y:S01]  /*74f0*/  HADD2.F32 R15, -RZ, R11.reuse.H1_H1 ;  /* 0x3000000bff0f7230 */ /* 0x104fe20000004100 */
        /* <DEDUP_REMOVED lines=54> */
.L_x_2026:
        /* <DEDUP_REMOVED lines=90> */
[----:B------:R-:W-:-:S03]  /*7e00*/  HADD2 R3, R26, R3 ;  /* 0x000000031a037230 */ /* 0x000fc60000000000 */
.L_x_2027:
[----:B------:R-:W-:Y:S01]  /*7e10*/  @!P0 IMAD.IADD R87, R53, 0x1, R90 ;  /* 0x0000000135578824 */ /* 0x000fe200078e025a */
[----:B------:R-:W-:Y:S06]  /*7e20*/  @!P4 BRA `(.L_x_2028) ;  /* 0x000005a00000c947 */ /* 0x000fec0003800000 */
        /* <DEDUP_REMOVED lines=30> */
[----:B-1----:R-:W-:Y:S01]  /*8010*/  HADD2.F32 R23, -RZ, R23.H0_H0 ;  /* 0x20000017ff177230 */ /* 0x002fe20000004100 */
        /* <DEDUP_REMOVED lines=28> */
[----:B------:R-:W-:-:S02]  /*81e0*/  FFMA.FTZ R15, R15, R13, R18 ;  /* 0x0000000d0f0f7223 */ /* 0x000fc40000010012 */
[-C--:B------:R-:W-:Y:S02]  /*81f0*/  FFMA.FTZ R17, R17, R13.reuse, R22 ;  /* 0x0000000d11117223 */ /* 0x080fe40000010016 */
[----:B------:R-:W-:Y:S02]  /*8200*/  FFMA.FTZ R13, R21, R13, R24 ;  /* 0x0000000d150d7223 */ /* 0x000fe40000010018 */
[-C--:B------:R-:W-:Y:S02]  /*8210*/  FFMA.FTZ R9, R52, R10.reuse, R9 ;  /* 0x0000000a34097223 */ /* 0x080fe40000010009 */
[-C--:B------:R-:W-:Y:S02]  /*8220*/  FFMA.FTZ R15, R58, R10.reuse, R15 ;  /* 0x0000000a3a0f7223 */ /* 0x080fe4000001000f */
[-C--:B------:R-:W-:Y:S02]  /*8230*/  FFMA.FTZ R17, R61, R10.reuse, R17 ;  /* 0x0000000a3d117223 */ /* 0x080fe40000010011 */
[----:B------:R-:W-:-:S02]  /*8240*/  FFMA.FTZ R13, R60, R10, R13 ;  /* 0x0000000a3c0d7223 */ /* 0x000fc4000001000d */
[-C--:B------:R-:W-:Y:S01]  /*8250*/  FFMA.FTZ R10, R55, R16.reuse, R9 ;  /* 0x00000010370a7223 */ /* 0x080fe20000010009 */
[--C-:B------:R-:W-:Y:S01]  /*8260*/  HADD2.F32 R9, -RZ, R86.reuse.H0_H0 ;  /* 0x20000056ff097230 */ /* 0x100fe20000004100 */
[-C--:B------:R-:W-:Y:S01]  /*8270*/  FFMA.FTZ R12, R12, R16.reuse, R15 ;  /* 0x000000100c0c7223 */ /* 0x080fe2000001000f */
[--C-:B------:R-:W-:Y:S01]  /*8280*/  HADD2.F32 R15, -RZ, R85.reuse.H0_H0 ;  /* 0x20000055ff0f7230 */ /* 0x100fe20000004100 */
[-C--:B------:R-:W-:Y:S01]  /*8290*/  FFMA.FTZ R14, R14, R16.reuse, R17 ;  /* 0x000000100e0e7223 */ /* 0x080fe20000010011 */
[----:B------:R-:W-:Y:S01]  /*82a0*/  HADD2.F32 R17, -RZ, R85.H1_H1 ;  /* 0x30000055ff117230 */ /* 0x000fe20000004100 */
[----:B------:R-:W-:Y:S01]  /*82b0*/  FFMA.FTZ R16, R23, R16, R13 ;  /* 0x0000001017107223 */ /* 0x000fe2000001000d */
[----:B------:R-:W-:Y:S01]  /*82c0*/  HADD2.F32 R13, -RZ, R86.H1_H1 ;  /* 0x30000056ff0d7230 */ /* 0x000fe20000004100 */
        /* <DEDUP_REMOVED lines=16> */
.L_x_2028:
[----:B------:R-:W-:Y:S01]  /*83d0*/  IADD3 R90, R90, 0x20, RZ ;  /* 0x000000205a5a7810 */ /* 0x000fe20007ffe0ff */
[----:B------:R-:W-:Y:S01]  /*83e0*/  UIADD3 UR4, UR4, 0x40, URZ ;  /* 0x0000004004047890 */ /* 0x000fe2000fffe03f */
[----:B------:R-:W-:Y:S02]  /*83f0*/  IMAD.WIDE R110, R54, 0x8, R110 ;  /* 0x00000008366e7825 */ /* 0x000fe400078e026e */
[C---:B------:R-:W-:Y:S02]  /*8400*/  ISETP.GE.AND P0, PT, R90.reuse, c[0x0][0x1a8], PT ;  /* 0x00006a005a007a0c */ /* 0x040fe40003f06270 */
[----:B------:R-:W-:Y:S01]  /*8410*/  ISETP.LT.AND P1, PT, R90, R95, PT ;  /* 0x0000005f5a00720c */ /* 0x000fe20003f21270 */
[----:B------:R-:W-:-:S12]  /*8420*/  IMAD.WIDE R112, R54, 0x8, R112 ;  /* 0x0000000836707825 */ /* 0x000fd800078e0270 */
[----:B------:R-:W-:Y:S05]  /*8430*/  @!P0 BRA P1, `(.L_x_2029) ;  /* 0xffff887000008947 */ /* 0x000fea000083ffff */
.L_x_2012:
[----:B------:R-:W-:-:S04]  /*8440*/  ISETP.GE.AND P0, PT, R90, R95, PT ;  /* 0x0000005f5a00720c */ /* 0x000fc80003f06270 */
[----:B------:R-:W-:-:S13]  /*8450*/  ISETP.GE.OR P0, PT, R90, c[0x0][0x1ac], P0 ;  /* 0x00006b005a007a0c */ /* 0x000fda0000706670 */
[----:B------:R-:W-:Y:S05]  /*8460*/  @P0 BRA `(.L_x_2030) ;  /* 0x000046c000000947 */ /* 0x000fea0003800000 */
[----:B------:R-:W-:Y:S02]  /*8470*/  ULDC UR5, c[0x0][0x18c] ;  /* 0x0000630000057ab9 */ /* 0x000fe40000000800 */
[----:B------:R-:W-:Y:S02]  /*8480*/  USHF.R.S32.HI UR5, URZ, 0x1f, UR5 ;  /* 0x0000001f3f057899 */ /* 0x000fe40008011405 */
.L_x_2039:
        /* <DEDUP_REMOVED lines=8> */
[----:B------:R-:W-:Y:S01]  /*8510*/  UIMAD UR8, UR5, 0xc, URZ ;  /* 0x0000000c050878a4 */ /* 0x000fe2000f8e023f */
[----:B------:R-:W-:-:S13]  /*8520*/  ISETP.NE.AND P0, PT, R90, R87, PT ;  /* 0x000000575a00720c */ /* 0x000fda0003f05270 */
[----:B------:R-:W-:-:S05]  /*8530*/  @!P0 IADD3 R88, R88, 0x1, RZ ;  /* 0x0000000158588810 */ /* 0x000fca0007ffe0ff */
[----:B0-----:R-:W-:-:S06]  /*8540*/  @!P0 IMAD R62, R88, 0x8, R1 ;  /* 0x00000008583e8824 */ /* 0x001fcc00078e0201 */
[----:B------:R-:W3:Y:S01]  /*8550*/  @!P0 LDL.64 R62, [R62] ;  /* 0x000000003e3e8983 */ /* 0x000ee20000100a00 */
[----:B--2---:R-:W-:Y:S02]  /*8560*/  LOP3.LUT R10, R25, 0x3f, RZ, 0xc0, !PT ;  /* 0x0000003f190a7812 */ /* 0x004fe400078ec0ff */
[----:B------:R-:W-:Y:S02]  /*8570*/  LOP3.LUT R11, R27, 0x3f, RZ, 0xc0, !PT ;  /* 0x0000003f1b0b7812 */ /* 0x000fe400078ec0ff */
[----:B------:R-:W-:Y:S02]  /*8580*/  IADD3 R72, R10, -0x20, RZ ;  /* 0xffffffe00a487810 */ /* 0x000fe40007ffe0ff */
[----:B------:R-:W-:Y:S02]  /*8590*/  LOP3.LUT R10, R26, 0x3f, RZ, 0xc0, !PT ;  /* 0x0000003f1a0a7812 */ /* 0x000fe400078ec0ff */
[----:B------:R-:W-:Y:S02]  /*85a0*/  IADD3 R47, R11, -0x20, RZ ;  /* 0xffffffe00b2f7810 */ /* 0x000fe40007ffe0ff */
[----:B------:R-:W-:-:S02]  /*85b0*/  IADD3 R49, R10, -0x20, RZ ;  /* 0xffffffe00a317810 */ /* 0x000fc40007ffe0ff */
[--C-:B------:R-:W-:Y:S02]  /*85c0*/  SHF.R.U32.HI R11, RZ, 0x12, R24.reuse ;  /* 0x00000012ff0b7819 */ /* 0x100fe40000011618 */
[----:B------:R-:W-:Y:S02]  /*85d0*/  SHF.R.U32.HI R10, RZ, 0x6, R24 ;  /* 0x00000006ff0a7819 */ /* 0x000fe40000011618 */
[----:B------:R-:W-:Y:S02]  /*85e0*/  LOP3.LUT R11, R11, 0x3f, RZ, 0xc0, !PT ;  /* 0x0000003f0b0b7812 */ /* 0x000fe400078ec0ff */
[----:B------:R-:W-:Y:S02]  /*85f0*/  LOP3.LUT R10, R10, 0x3f, RZ, 0xc0, !PT ;  /* 0x0000003f0a0a7812 */ /* 0x000fe400078ec0ff */
[----:B------:R-:W-:Y:S02]  /*8600*/  IADD3 R11, R11, -0x20, RZ ;  /* 0xffffffe00b0b7810 */ /* 0x000fe40007ffe0ff */
[----:B------:R-:W-:-:S02]  /*8610*/  IADD3 R10, R10, -0x20, RZ ;  /* 0xffffffe00a0a7810 */ /* 0x000fc40007ffe0ff */
[----:B------:R-:W-:Y:S01]  /*8620*/  SHF.R.U32.HI R12, RZ, 0x18, R24 ;  /* 0x00000018ff0c7819 */ /* 0x000fe20000011618 */
[----:B------:R0:W2:Y:S01]  /*8630*/  I2F.F16 R69, R11 ;  /* 0x0000000b00457306 */ /* 0x0000a20000200c00 */
[----:B------:R-:W-:Y:S02]  /*8640*/  SHF.R.U32.HI R13, RZ, 0x6, R25 ;  /* 0x00000006ff0d7819 */ /* 0x000fe40000011619 */
[----:B------:R-:W-:-:S05]  /*8650*/  LOP3.LUT R12, R12, 0x3f, RZ, 0xc0, !PT ;  /* 0x0000003f0c0c7812 */ /* 0x000fca00078ec0ff */
        /* <DEDUP_REMOVED lines=11> */
[--C-:B------:R-:W-:Y:S02]  /*8710*/  SHF.R.U32.HI R11, RZ, 0xc, R26.reuse ;  /* 0x0000000cff0b7819 */ /* 0x100fe4000001161a */
[----:B0-----:R-:W-:Y:S01]  /*8720*/  SHF.R.U32.HI R12, RZ, 0x6, R26 ;  /* 0x00000006ff0c7819 */ /* 0x001fe2000001161a */
[----:B------:R0:W1:Y:S03]  /*8730*/  I2F.F16 R67, R13 ;  /* 0x0000000d00437306 */ /* 0x0000660000200c00 */
[----:B------:R-:W-:-:S05]  /*8740*/  LOP3.LUT R12, R12, 0x3f, RZ, 0xc0, !PT ;  /* 0x0000003f0c0c7812 */ /* 0x000fca00078ec0ff */
[----:B------:R1:W2:Y:S01]  /*8750*/  I2F.F16 R45, R10 ;  /* 0x0000000a002d7306 */ /* 0x0002a20000200c00 */
[----:B0-----:R-:W-:Y:S02]  /*8760*/  LOP3.LUT R13, R11, 0x3f, RZ, 0xc0, !PT ;  /* 0x0000003f0b0d7812 */ /* 0x001fe400078ec0ff */
[----:B------:R-:W-:Y:S02]  /*8770*/  IADD3 R12, R12, -0x20, RZ ;  /* 0xffffffe00c0c7810 */ /* 0x000fe40007ffe0ff */
[----:B------:R-:W-:Y:S01]  /*8780*/  IADD3 R41, R13, -0x20, RZ ;  /* 0xffffffe00d297810 */ /* 0x000fe20007ffe0ff */
[----:B-1----:R-:W-:Y:S01]  /*8790*/  IMAD.WIDE.U32 R10, R46, 0xc, R120 ;  /* 0x0000000c2e0a7825 */ /* 0x002fe200078e0078 */
[----:B------:R-:W-:-:S04]  /*87a0*/  SHF.R.U32.HI R13, RZ, 0x18, R26 ;  /* 0x00000018ff0d7819 */ /* 0x000fc8000001161a */
[----:B------:R-:W-:Y:S01]  /*87b0*/  IADD3 R11, R11, UR8, RZ ;  /* 0x000000080b0b7c10 */ /* 0x000fe2000fffe0ff */
[----:B------:R0:W1:Y:S01]  /*87c0*/  I2F.F16 R42, R12 ;  /* 0x0000000c002a7306 */ /* 0x0000620000200c00 */
[----:B------:R-:W-:-:S03]  /*87d0*/  LOP3.LUT R16, R13, 0x3f, RZ, 0xc0, !PT ;  /* 0x0000003f0d107812 */ /* 0x000fc600078ec0ff */
[----:B0-----:R0:W2:Y:S01]  /*87e0*/  LDG.E.128.CONSTANT R12, [R10.64] ;  /* 0x000000060a0c7981 */ /* 0x0010a2000c1e9d00 */
[--C-:B------:R-:W-:Y:S02]  /*87f0*/  SHF.R.U32.HI R17, RZ, 0x6, R27.reuse ;  /* 0x00000006ff117819 */ /* 0x100fe4000001161b */
[----:B------:R-:W-:Y:S02]  /*8800*/  IADD3 R16, R16, -0x20, RZ ;  /* 0xffffffe010107810 */ /* 0x000fe40007ffe0ff */
[----:B------:R-:W-:Y:S02]  /*8810*/  LOP3.LUT R17, R17, 0x3f, RZ, 0xc0, !PT ;  /* 0x0000003f11117812 */ /* 0x000fe400078ec0ff */
[----:B------:R0:W1:Y:S02]  /*8820*/  I2F.F16 R39, R16 ;  /* 0x0000001000277306 */ /* 0x0000640000200c00 */
[----:B------:R-:W-:Y:S02]  /*8830*/  IADD3 R17, R17, -0x20, RZ ;  /* 0xffffffe011117810 */ /* 0x000fe40007ffe0ff */
[----:B------:R-:W-:-:S02]  /*8840*/  SHF.R.U32.HI R18, RZ, 0xc, R27 ;  /* 0x0000000cff127819 */ /* 0x000fc4000001161b */
[----:B0-----:R-:W-:Y:S02]  /*8850*/  SHF.R.U32.HI R16, RZ, 0x18, R27 ;  /* 0x00000018ff107819 */ /* 0x001fe4000001161b */
[----:B------:R0:W1:Y:S02]  /*8860*/  I2F.F16 R38, R17 ;  /* 0x0000001100267306 */ /* 0x0000640000200c00 */
[----:B------:R-:W-:Y:S02]  /*8870*/  LOP3.LUT R19, R16, 0x3f, RZ, 0xc0, !PT ;  /* 0x0000003f10137812 */ /* 0x000fe400078ec0ff */
[----:B------:R-:W-:Y:S01]  /*8880*/  LOP3.LUT R18, R18, 0x3f, RZ, 0xc0, !PT ;  /* 0x0000003f12127812 */ /* 0x000fe200078ec0ff */
[----:B0-----:R-:W-:-:S03]  /*8890*/  IMAD.WIDE R16, R46, 0x4, R10 ;  /* 0x000000042e107825 */ /* 0x001fc600078e020a */
[----:B------:R-:W-:-:S03]  /*88a0*/  IADD3 R18, R18, -0x20, RZ ;  /* 0xffffffe012127810 */ /* 0x000fc60007ffe0ff */
[----:B------:R-:W-:Y:S01]  /*88b0*/  IMAD.WIDE R20, R46, 0x4, R16 ;  /* 0x000000042e147825 */ /* 0x000fe200078e0210 */
[----:B------:R0:W1:Y:S01]  /*88c0*/  I2F.F16 R37, R18 ;  /* 0x0000001200257306 */ /* 0x0000620000200c00 */
[----:B------:R-:W-:-:S04]  /*88d0*/  IADD3 R11, R19, -0x20, RZ ;  /* 0xffffffe0130b7810 */ /* 0x000fc80007ffe0ff */
[----:B------:R-:W5:Y:S04]  /*88e0*/  LDG.E.128.CONSTANT R20, [R20.64] ;  /* 0x0000000614147981 */ /* 0x000f68000c1e9d00 */
[----:B0-----:R-:W5:Y:S01]  /*88f0*/  LDG.E.128.CONSTANT R16, [R16.64] ;  /* 0x0000000610107981 */ /* 0x001f62000c1e9d00 */
[----:B------:R-:W-:-:S04]  /*8900*/  LOP3.LUT R9, R24, 0x3f, RZ, 0xc0, !PT ;  /* 0x0000003f18097812 */ /* 0x000fc800078ec0ff */
[----:B------:R-:W-:-:S04]  /*8910*/  IADD3 R9, R9, -0x20, RZ ;  /* 0xffffffe009097810 */ /* 0x000fc80007ffe0ff */
[----:B------:R0:W1:Y:S02]  /*8920*/  I2F.F16 R97, R9 ;  /* 0x0000000900617306 */ /* 0x0000640000200c00 */
[----:B0-----:R-:W-:-:S04]  /*8930*/  SHF.R.U32.HI R9, RZ, 0xc, R24 ;  /* 0x0000000cff097819 */ /* 0x001fc80000011618 */
[----:B------:R-:W-:-:S04]  /*8940*/  LOP3.LUT R9, R9, 0x3f, RZ, 0xc0, !PT ;  /* 0x0000003f09097812 */ /* 0x000fc800078ec0ff */
[----:B------:R-:W-:Y:S02]  /*8950*/  IADD3 R9, R9, -0x20, RZ ;  /* 0xffffffe009097810 */ /* 0x000fe40007ffe0ff */
[--C-:B---3--:R-:W-:Y:S02]  /*8960*/  SHF.R.U32 R24, R24, 0x1e, R32.reuse ;  /* 0x0000001e18187819 */ /* 0x108fe40000001620 */
[--C-:B------:R-:W-:Y:S01]  /*8970*/  SHF.R.U32.HI R50, RZ, 0x4, R32.reuse ;  /* 0x00000004ff327819 */ /* 0x100fe20000011620 */
[----:B------:R0:W3:Y:S01]  /*8980*/  I2F.F16 R70, R9 ;  /* 0x0000000900467306 */ /* 0x0000e20000200c00 */
[----:B------:R-:W-:Y:S02]  /*8990*/  SHF.R.U32.HI R53, RZ, 0x16, R32 ;  /* 0x00000016ff357819 */ /* 0x000fe40000011620 */
[----:B------:R-:W-:Y:S02]  /*89a0*/  LOP3.LUT R24, R24, 0x3f, RZ, 0xc0, !PT ;  /* 0x0000003f18187812 */ /* 0x000fe400078ec0ff */
[----:B------:R-:W-:-:S02]  /*89b0*/  LOP3.LUT R50, R50, 0x3f, RZ, 0xc0, !PT ;  /* 0x0000003f32327812 */ /* 0x000fc400078ec0ff */
[----:B0-----:R-:W-:Y:S02]  /*89c0*/  SHF.R.U32.HI R9, RZ, 0x12, R25 ;  /* 0x00000012ff097819 */ /* 0x001fe40000011619 */
[----:B------:R-:W-:Y:S02]  /*89d0*/  SHF.R.U32 R25, R25, 0x1e, R33 ;  /* 0x0000001e19197819 */ /* 0x000fe40000001621 */
[----:B------:R-:W-:Y:S02]  /*89e0*/  LOP3.LUT R9, R9, 0x3f, RZ, 0xc0, !PT ;  /* 0x0000003f09097812 */ /* 0x000fe400078ec0ff */
[----:B------:R-:W-:Y:S02]  /*89f0*/  LOP3.LUT R53, R53, 0x3f, RZ, 0xc0, !PT ;  /* 0x0000003f35357812 */ /* 0x000fe400078ec0ff */
[----:B------:R-:W-:Y:S02]  /*8a00*/  IADD3 R24, R24, -0x20, RZ ;  /* 0xffffffe018187810 */ /* 0x000fe40007ffe0ff */
[----:B------:R-:W-:-:S02]  /*8a10*/  SHF.R.U32.HI R51, RZ, 0xa, R32 ;  /* 0x0000000aff337819 */ /* 0x000fc40000011620 */
[----:B------:R-:W-:Y:S02]  /*8a20*/  IADD3 R50, R50, -0x20, RZ ;  /* 0xffffffe032327810 */ /* 0x000fe40007ffe0ff */
[----:B------:R-:W-:Y:S02]  /*8a30*/  LOP3.LUT R25, R25, 0x3f, RZ, 0xc0, !PT ;  /* 0x0000003f19197812 */ /* 0x000fe400078ec0ff */
[----:B------:R-:W-:Y:S02]  /*8a40*/  IADD3 R9, R9, -0x20, RZ ;  /* 0xffffffe009097810 */ /* 0x000fe40007ffe0ff */
[----:B------:R-:W-:Y:S01]  /*8a50*/  IADD3 R53, R53, -0x20, RZ ;  /* 0xffffffe035357810 */ /* 0x000fe20007ffe0ff */
[----:B------:R0:W1:Y:S01]  /*8a60*/  I2F.F16 R75, R24 ;  /* 0x00000018004b7306 */ /* 0x0000620000200c00 */
[----:B------:R-:W-:Y:S02]  /*8a70*/  SHF.R.U32.HI R52, RZ, 0x10, R32 ;  /* 0x00000010ff347819 */ /* 0x000fe40000011620 */
[----:B------:R-:W-:-:S02]  /*8a80*/  LOP3.LUT R51, R51, 0x3f, RZ, 0xc0, !PT ;  /* 0x0000003f33337812 */ /* 0x000fc400078ec0ff */
[----:B------:R-:W-:-:S03]  /*8a90*/  IADD3 R25, R25, -0x20, RZ ;  /* 0xffffffe019197810 */ /* 0x000fc60007ffe0ff */
[----:B------:R1:W2:Y:S01]  /*8aa0*/  I2F.F16 R74, R50 ;  /* 0x00000032004a7306 */ /* 0x0002a20000200c00 */
[--C-:B0-----:R-:W-:Y:S02]  /*8ab0*/  SHF.R.U32.HI R24, RZ, 0x4, R33.reuse ;  /* 0x00000004ff187819 */ /* 0x101fe40000011621 */
[----:B------:R-:W-:Y:S02]  /*8ac0*/  SHF.R.U32.HI R55, RZ, 0x10, R33 ;  /* 0x00000010ff377819 */ /* 0x000fe40000011621 */
[----:B------:R-:W-:-:S03]  /*8ad0*/  LOP3.LUT R52, R52, 0x3f, RZ, 0xc0, !PT ;  /* 0x0000003f34347812 */ /* 0x000fc600078ec0ff */
[----:B------:R0:W2:Y:S01]  /*8ae0*/  I2F.F16 R44, R9 ;  /* 0x00000009002c7306 */ /* 0x0000a20000200c00 */
[----:B-1----:R-:W-:Y:S02]  /*8af0*/  SHF.R.U32.HI R50, RZ, 0xa, R33 ;  /* 0x0000000aff327819 */ /* 0x002fe40000011621 */
[----:B------:R-:W-:Y:S02]  /*8b00*/  IADD3 R51, R51, -0x20, RZ ;  /* 0xffffffe033337810 */ /* 0x000fe40007ffe0ff */
[----:B------:R-:W-:-:S03]  /*8b10*/  LOP3.LUT R24, R24, 0x3f, RZ, 0xc0, !PT ;  /* 0x0000003f18187812 */ /* 0x000fc600078ec0ff */
[----:B------:R1:W2:Y:S01]  /*8b20*/  I2F.F16 R82, R53 ;  /* 0x0000003500527306 */ /* 0x0002a20000200c00 */
[----:B0-----:R-:W-:Y:S02]  /*8b30*/  SHF.R.U32.HI R9, RZ, 0x12, R26 ;  /* 0x00000012ff097819 */ /* 0x001fe4000001161a */
[----:B------:R-:W-:Y:S02]  /*8b40*/  SHF.R.U32 R26, R26, 0x1e, R34 ;  /* 0x0000001e1a1a7819 */ /* 0x000fe40000001622 */
[----:B------:R-:W-:-:S03]  /*8b50*/  LOP3.LUT R50, R50, 0x3f, RZ, 0xc0, !PT ;  /* 0x0000003f32327812 */ /* 0x000fc600078ec0ff */
[----:B------:R0:W2:Y:S01]  /*8b60*/  I2F.F16 R54, R25 ;  /* 0x0000001900367306 */ /* 0x0000a20000200c00 */
[----:B-1----:R-:W-:Y:S02]  /*8b70*/  SHF.R.U32.HI R53, RZ, 0x16, R33 ;  /* 0x00000016ff357819 */ /* 0x002fe40000011621 */
[----:B------:R-:W-:Y:S02]  /*8b80*/  LOP3.LUT R55, R55, 0x3f, RZ, 0xc0, !PT ;  /* 0x0000003f37377812 */ /* 0x000fe400078ec0ff */
[----:B------:R-:W-:Y:S02]  /*8b90*/  IADD3 R52, R52, -0x20, RZ ;  /* 0xffffffe034347810 */ /* 0x000fe40007ffe0ff */
[----:B------:R-:W-:Y:S02]  /*8ba0*/  LOP3.LUT R53, R53, 0x3f, RZ, 0xc0, !PT ;  /* 0x0000003f35357812 */ /* 0x000fe400078ec0ff */
[----:B0-----:R-:W-:Y:S01]  /*8bb0*/  SHF.R.U32.HI R25, RZ, 0xa, R34 ;  /* 0x0000000aff197819 */ /* 0x001fe20000011622 */
[----:B------:R0:W1:Y:S01]  /*8bc0*/  I2F.F16 R73, R51 ;  /* 0x0000003300497306 */ /* 0x0000620000200c00 */
[----:B------:R-:W-:-:S02]  /*8bd0*/  LOP3.LUT R26, R26, 0x3f, RZ, 0xc0, !PT ;  /* 0x0000003f1a1a7812 */ /* 0x000fc400078ec0ff */
[----:B------:R-:W-:Y:S02]  /*8be0*/  IADD3 R24, R24, -0x20, RZ ;  /* 0xffffffe018187810 */ /* 0x000fe40007ffe0ff */
[----:B------:R-:W-:Y:S02]  /*8bf0*/  LOP3.LUT R25, R25, 0x3f, RZ, 0xc0, !PT ;  /* 0x0000003f19197812 */ /* 0x000fe400078ec0ff */
[----:B------:R-:W-:Y:S02]  /*8c00*/  IADD3 R53, R53, -0x20, RZ ;  /* 0xffffffe035357810 */ /* 0x000fe40007ffe0ff */
[----:B0-----:R-:W-:Y:S02]  /*8c10*/  IADD3 R51, R50, -0x20, RZ ;  /* 0xffffffe032337810 */ /* 0x001fe40007ffe0ff */
[----:B------:R-:W-:Y:S01]  /*8c20*/  IADD3 R50, R55, -0x20, RZ ;  /* 0xffffffe037327810 */ /* 0x000fe20007ffe0ff */
[----:B------:R-:W0:Y:S01]  /*8c30*/  I2F.F16 R71, R52 ;  /* 0x0000003400477306 */ /* 0x000e220000200c00 */
[----:B------:R-:W-:-:S02]  /*8c40*/  SHF.R.U32.HI R55, RZ, 0x10, R34 ;  /* 0x00000010ff377819 */ /* 0x000fc40000011622 */
[----:B------:R-:W-:Y:S02]  /*8c50*/  IADD3 R26, R26, -0x20, RZ ;  /* 0xffffffe01a1a7810 */ /* 0x000fe40007ffe0ff */
[----:B------:R-:W-:Y:S02]  /*8c60*/  SHF.R.U32.HI R59, RZ, 0x16, R34 ;  /* 0x00000016ff3b7819 */ /* 0x000fe40000011622 */
[----:B------:R-:W-:Y:S01]  /*8c70*/  IADD3 R25, R25, -0x20, RZ ;  /* 0xffffffe019197810 */ /* 0x000fe20007ffe0ff */
[----:B------:R0:W1:Y:S01]  /*8c80*/  I2F.F16 R52, R24 ;  /* 0x0000001800347306 */ /* 0x0000620000200c00 */
[----:B------:R-:W-:-:S07]  /*8c90*/  LOP3.LUT R59, R59, 0x3f, RZ, 0xc0, !PT ;  /* 0x0000003f3b3b7812 */ /* 0x000fce00078ec0ff */
[----:B------:R1:W2:Y:S01]  /*8ca0*/  I2F.F16 R57, R53 ;  /* 0x0000003500397306 */ /* 0x0002a20000200c00 */
[----:B0-----:R-:W-:Y:S02]  /*8cb0*/  SHF.R.U32.HI R24, RZ, 0x4, R34 ;  /* 0x00000004ff187819 */ /* 0x001fe40000011622 */
[----:B------:R-:W-:Y:S02]  /*8cc0*/  IADD3 R59, R59, -0x20, RZ ;  /* 0xffffffe03b3b7810 */ /* 0x000fe40007ffe0ff */
[----:B------:R-:W-:-:S03]  /*8cd0*/  LOP3.LUT R24, R24, 0x3f, RZ, 0xc0, !PT ;  /* 0x0000003f18187812 */ /* 0x000fc600078ec0ff */
[----:B------:R0:W2:Y:S01]  /*8ce0*/  I2F.F16 R58, R26 ;  /* 0x0000001a003a7306 */ /* 0x0000a20000200c00 */
[----:B-1----:R-:W-:Y:S02]  /*8cf0*/  LOP3.LUT R53, R55, 0x3f, RZ, 0xc0, !PT ;  /* 0x0000003f37357812 */ /* 0x002fe400078ec0ff */
[----:B------:R-:W-:-:S05]  /*8d00*/  IADD3 R24, R24, -0x20, RZ ;  /* 0xffffffe018187810 */ /* 0x000fca0007ffe0ff */
[----:B------:R1:W2:Y:S01]  /*8d10*/  I2F.F16 R55, R25 ;  /* 0x0000001900377306 */ /* 0x0002a20000200c00 */
[----:B0-----:R-:W-:-:S04]  /*8d20*/  SHF.R.U32.HI R26, RZ, 0x10, R35 ;  /* 0x00000010ff1a7819 */ /* 0x001fc80000011623 */
[----:B------:R-:W-:Y:S02]  /*8d30*/  LOP3.LUT R26, R26, 0x3f, RZ, 0xc0, !PT ;  /* 0x0000003f1a1a7812 */ /* 0x000fe400078ec0ff */
[----:B-1----:R-:W-:Y:S01]  /*8d40*/  SHF.R.U32.HI R25, RZ, 0xa, R35 ;  /* 0x0000000aff197819 */ /* 0x002fe20000011623 */
[----:B------:R0:W1:Y:S03]  /*8d50*/  I2F.F16 R66, R59 ;  /* 0x0000003b00427306 */ /* 0x0000660000200c00 */
[----:B------:R-:W-:-:S04]  /*8d60*/  LOP3.LUT R25, R25, 0x3f, RZ, 0xc0, !PT ;  /* 0x0000003f19197812 */ /* 0x000fc800078ec0ff */
[----:B------:R-:W-:Y:S01]  /*8d70*/  IADD3 R60, R25, -0x20, RZ ;  /* 0xffffffe0193c7810 */ /* 0x000fe20007ffe0ff */
[----:B------:R1:W2:Y:S01]  /*8d80*/  I2F.F16 R56, R24 ;  /* 0x0000001800387306 */ /* 0x0002a20000200c00 */
[----:B0-----:R-:W-:Y:S02]  /*8d90*/  IADD3 R59, R26, -0x20, RZ ;  /* 0xffffffe01a3b7810 */ /* 0x001fe40007ffe0ff */
[----:B----4-:R-:W-:Y:S02]  /*8da0*/  SHF.R.U32.HI R26, RZ, 0x8, R28 ;  /* 0x00000008ff1a7819 */ /* 0x010fe4000001161c */
[--C-:B------:R-:W-:Y:S02]  /*8db0*/  SHF.R.U32.HI R25, RZ, 0x16, R35.reuse ;  /* 0x00000016ff197819 */ /* 0x100fe40000011623 */
[----:B-1----:R-:W-:Y:S02]  /*8dc0*/  SHF.R.U32.HI R24, RZ, 0x4, R35 ;  /* 0x00000004ff187819 */ /* 0x002fe40000011623 */
[----:B------:R-:W-:-:S02]  /*8dd0*/  LOP3.LUT R26, R26, 0x3f, RZ, 0xc0, !PT ;  /* 0x0000003f1a1a7812 */ /* 0x000fc400078ec0ff */
[----:B------:R-:W-:Y:S02]  /*8de0*/  LOP3.LUT R24, R24, 0x3f, RZ, 0xc0, !PT ;  /* 0x0000003f18187812 */ /* 0x000fe400078ec0ff */
[----:B------:R-:W-:Y:S02]  /*8df0*/  LOP3.LUT R25, R25, 0x3f, RZ, 0xc0, !PT ;  /* 0x0000003f19197812 */ /* 0x000fe400078ec0ff */
[----:B------:R-:W-:Y:S02]  /*8e00*/  IADD3 R26, R26, -0x20, RZ ;  /* 0xffffffe01a1a7810 */ /* 0x000fe40007ffe0ff */
[----:B------:R-:W-:Y:S02]  /*8e10*/  IADD3 R24, R24, -0x20, RZ ;  /* 0xffffffe018187810 */ /* 0x000fe40007ffe0ff */
[----:B------:R-:W-:Y:S02]  /*8e20*/  IADD3 R76, R25, -0x20, RZ ;  /* 0xffffffe0194c7810 */ /* 0x000fe40007ffe0ff */
[----:B------:R-:W-:-:S02]  /*8e30*/  SHF.R.U32 R32, R32, 0x1c, R28 ;  /* 0x0000001c20207819 */ /* 0x000fc4000000161c */
[----:B------:R-:W-:Y:S01]  /*8e40*/  SHF.R.U32.HI R25, RZ, 0x2, R28 ;  /* 0x00000002ff197819 */ /* 0x000fe2000001161c */
[----:B------:R0:W1:Y:S03]  /*8e50*/  I2F.F16 R102, R26 ;  /* 0x0000001a00667306 */ /* 0x0000660000200c00 */
[----:B------:R-:W-:-:S05]  /*8e60*/  LOP3.LUT R25, R25, 0x3f, RZ, 0xc0, !PT ;  /* 0x0000003f19197812 */ /* 0x000fca00078ec0ff */
[----:B------:R4:W1:Y:S01]  /*8e70*/  I2F.F16 R61, R24 ;  /* 0x00000018003d7306 */ /* 0x0008620000200c00 */
[----:B0-----:R-:W-:Y:S02]  /*8e80*/  SHF.R.U32.HI R26, RZ, 0xe, R29 ;  /* 0x0000000eff1a7819 */ /* 0x001fe4000001161d */
[----:B------:R-:W-:Y:S02]  /*8e90*/  LOP3.LUT R9, R9, 0x3f, RZ, 0xc0, !PT ;  /* 0x0000003f09097812 */ /* 0x000fe400078ec0ff */
[----:B------:R-:W-:Y:S02]  /*8ea0*/  LOP3.LUT R26, R26, 0x3f, RZ, 0xc0, !PT ;  /* 0x0000003f1a1a7812 */ /* 0x000fe400078ec0ff */
[----:B----4-:R-:W-:Y:S02]  /*8eb0*/  LOP3.LUT R24, R32, 0x3f, RZ, 0xc0, !PT ;  /* 0x0000003f20187812 */ /* 0x010fe400078ec0ff */
[----:B------:R-:W-:Y:S02]  /*8ec0*/  IADD3 R25, R25, -0x20, RZ ;  /* 0xffffffe019197810 */ /* 0x000fe40007ffe0ff */
[----:B------:R-:W-:-:S02]  /*8ed0*/  IADD3 R24, R24, -0x20, RZ ;  /* 0xffffffe018187810 */ /* 0x000fc40007ffe0ff */
[----:B------:R-:W-:Y:S01]  /*8ee0*/  IADD3 R26, R26, -0x20, RZ ;  /* 0xffffffe01a1a7810 */ /* 0x000fe20007ffe0ff */
[----:B------:R0:W4:Y:S01]  /*8ef0*/  I2F.F16 R103, R25 ;  /* 0x0000001900677306 */ /* 0x0001220000200c00 */
[----:B------:R-:W-:-:S07]  /*8f00*/  IADD3 R9, R9, -0x20, RZ ;  /* 0xffffffe009097810 */ /* 0x000fce0007ffe0ff */
[----:B------:R1:W2:Y:S01]  /*8f10*/  I2F.F16 R104, R24 ;  /* 0x0000001800687306 */ /* 0x0002a20000200c00 */
[----:B0-----:R-:W-:-:S04]  /*8f20*/  SHF.R.U32.HI R25, RZ, 0x8, R29 ;  /* 0x00000008ff197819 */ /* 0x001fc8000001161d */
[----:B------:R-:W-:Y:S02]  /*8f30*/  LOP3.LUT R25, R25, 0x3f, RZ, 0xc0, !PT ;  /* 0x0000003f19197812 */ /* 0x000fe400078ec0ff */
[----:B-1----:R-:W-:Y:S01]  /*8f40*/  SHF.R.U32.HI R24, RZ, 0x2, R29 ;  /* 0x00000002ff187819 */ /* 0x002fe2000001161d */
[----:B------:R0:W1:Y:S03]  /*8f50*/  I2F.F16 R94, R26 ;  /* 0x0000001a005e7306 */ /* 0x0000660000200c00 */
[----:B------:R-:W-:-:S05]  /*8f60*/  LOP3.LUT R24, R24, 0x3f, RZ, 0xc0, !PT ;  /* 0x0000003f18187812 */ /* 0x000fca00078ec0ff */
[----:B------:R1:W2:Y:S01]  /*8f70*/  I2F.F16 R40, R9 ;  /* 0x0000000900287306 */ /* 0x0002a20000200c00 */
[----:B0-----:R-:W-:Y:S02]  /*8f80*/  SHF.R.U32.HI R26, RZ, 0xe, R30 ;  /* 0x0000000eff1a7819 */ /* 0x001fe4000001161e */
[----:B------:R-:W-:Y:S02]  /*8f90*/  SHF.R.U32 R33, R33, 0x1c, R29 ;  /* 0x0000001c21217819 */ /* 0x000fe4000000161d */
[----:B------:R-:W-:Y:S02]  /*8fa0*/  LOP3.LUT R26, R26, 0x3f, RZ, 0xc0, !PT ;  /* 0x0000003f1a1a7812 */ /* 0x000fe400078ec0ff */
[----:B-1----:R-:W-:Y:S02]  /*8fb0*/  SHF.R.U32.HI R9, RZ, 0x12, R27 ;  /* 0x00000012ff097819 */ /* 0x002fe4000001161b */
[----:B------:R-:W-:Y:S02]  /*8fc0*/  SHF.R.U32 R27, R27, 0x1e, R35 ;  /* 0x0000001e1b1b7819 */ /* 0x000fe40000001623 */
[----:B------:R-:W-:-:S02]  /*8fd0*/  IADD3 R24, R24, -0x20, RZ ;  /* 0xffffffe018187810 */ /* 0x000fc40007ffe0ff */
[----:B------:R-:W-:Y:S02]  /*8fe0*/  IADD3 R25, R25, -0x20, RZ ;  /* 0xffffffe019197810 */ /* 0x000fe40007ffe0ff */
[----:B------:R-:W-:Y:S01]  /*8ff0*/  LOP3.LUT R27, R27, 0x3f, RZ, 0xc0, !PT ;  /* 0x0000003f1b1b7812 */ /* 0x000fe200078ec0ff */
[----:B------:R0:W1:Y:S01]  /*9000*/  I2F.F16 R83, R24 ;  /* 0x0000001800537306 */ /* 0x0000620000200c00 */
[----:B------:R-:W-:Y:S02]  /*9010*/  LOP3.LUT R33, R33, 0x3f, RZ, 0xc0, !PT ;  /* 0x0000003f21217812 */ /* 0x000fe400078ec0ff */
[----:B------:R-:W-:Y:S02]  /*9020*/  IADD3 R26, R26, -0x20, RZ ;  /* 0xffffffe01a1a7810 */ /* 0x000fe40007ffe0ff */
[--C-:B------:R-:W-:Y:S02]  /*9030*/  SHF.R.U32 R34, R34, 0x1c, R30.reuse ;  /* 0x0000001c22227819 */ /* 0x100fe4000000161e */
[----:B------:R-:W-:Y:S01]  /*9040*/  IADD3 R27, R27, -0x20, RZ ;  /* 0xffffffe01b1b7810 */ /* 0x000fe20007ffe0ff */
[----:B------:R1:W2:Y:S01]  /*9050*/  I2F.F16 R81, R25 ;  /* 0x0000001900517306 */ /* 0x0002a20000200c00 */
[----:B0-----:R-:W-:-:S02]  /*9060*/  SHF.R.U32.HI R24, RZ, 0x2, R30 ;  /* 0x00000002ff187819 */ /* 0x001fc4000001161e */
[----:B------:R-:W-:Y:S02]  /*9070*/  IADD3 R33, R33, -0x20, RZ ;  /* 0xffffffe021217810 */ /* 0x000fe40007ffe0ff */
[----:B------:R-:W-:Y:S02]  /*9080*/  LOP3.LUT R34, R34, 0x3f, RZ, 0xc0, !PT ;  /* 0x0000003f22227812 */ /* 0x000fe400078ec0ff */
[----:B-1----:R-:W-:Y:S01]  /*9090*/  SHF.R.U32.HI R25, RZ, 0x8, R30 ;  /* 0x00000008ff197819 */ /* 0x002fe2000001161e */
[----:B------:R2:W0:Y:S01]  /*90a0*/  I2F.F16 R109, R26 ;  /* 0x0000001a006d7306 */ /* 0x0004220000200c00 */
[----:B------:R-:W-:Y:S02]  /*90b0*/  LOP3.LUT R9, R9, 0x3f, RZ, 0xc0, !PT ;  /* 0x0000003f09097812 */ /* 0x000fe400078ec0ff */
[----:B------:R-:W-:Y:S02]  /*90c0*/  LOP3.LUT R24, R24, 0x3f, RZ, 0xc0, !PT ;  /* 0x0000003f18187812 */ /* 0x000fe400078ec0ff */
[----:B------:R-:W-:-:S03]  /*90d0*/  LOP3.LUT R25, R25, 0x3f, RZ, 0xc0, !PT ;  /* 0x0000003f19197812 */ /* 0x000fc600078ec0ff */
[----:B------:R1:W0:Y:S01]  /*90e0*/  I2F.F16 R64, R27 ;  /* 0x0000001b00407306 */ /* 0x0002220000200c00 */
[----:B--2---:R-:W-:Y:S02]  /*90f0*/  LOP3.LUT R26, R12, 0x3f, RZ, 0xc0, !PT ;  /* 0x0000003f0c1a7812 */ /* 0x004fe400078ec0ff */
[----:B------:R-:W-:Y:S02]  /*9100*/  IADD3 R34, R34, -0x20, RZ ;  /* 0xffffffe022227810 */ /* 0x000fe40007ffe0ff */
[----:B------:R-:W-:-:S03]  /*9110*/  IADD3 R9, R9, -0x20, RZ ;  /* 0xffffffe009097810 */ /* 0x000fc60007ffe0ff */
[----:B------:R2:W0:Y:S01]  /*9120*/  I2F.F16 R84, R33 ;  /* 0x0000002100547306 */ /* 0x0004220000200c00 */
[----:B-1----:R-:W-:Y:S02]  /*9130*/  SHF.R.U32.HI R27, RZ, 0xe, R28 ;  /* 0x0000000eff1b7819 */ /* 0x002fe4000001161c */
[----:B------:R-:W-:Y:S02]  /*9140*/  IADD3 R24, R24, -0x20, RZ ;  /* 0xffffffe018187810 */ /* 0x000fe40007ffe0ff */
[----:B------:R-:W-:Y:S02]  /*9150*/  IADD3 R25, R25, -0x20, RZ ;  /* 0xffffffe019197810 */ /* 0x000fe40007ffe0ff */
[----:B------:R-:W-:Y:S02]  /*9160*/  LOP3.LUT R27, R27, 0x3f, RZ, 0xc0, !PT ;  /* 0x0000003f1b1b7812 */ /* 0x000fe400078ec0ff */
[----:B--2---:R-:W-:Y:S02]  /*9170*/  IADD3 R33, R26, -0x20, RZ ;  /* 0xffffffe01a217810 */ /* 0x004fe40007ffe0ff */
[----:B------:R-:W-:Y:S01]  /*9180*/  LOP3.LUT R26, R13, 0x3f, RZ, 0xc0, !PT ;  /* 0x0000003f0d1a7812 */ /* 0x000fe200078ec0ff */
[----:B------:R1:W2:Y:S01]  /*9190*/  I2F.F16 R100, R34 ;  /* 0x0000002200647306 */ /* 0x0002a20000200c00 */
[----:B------:R-:W-:-:S02]  /*91a0*/  SHF.R.U32 R35, R35, 0x1c, R31 ;  /* 0x0000001c23237819 */ /* 0x000fc4000000161f */
[----:B------:R-:W-:Y:S02]  /*91b0*/  LEA.HI R65, R28, 0xffffffe0, RZ, 0x6 ;  /* 0xffffffe01c417811 */ /* 0x000fe400078f30ff */
[----:B------:R-:W-:Y:S02]  /*91c0*/  LEA.HI R10, R29, 0xffffffe0, RZ, 0x6 ;  /* 0xffffffe01d0a7811 */ /* 0x000fe400078f30ff */
[----:B------:R-:W-:Y:S01]  /*91d0*/  LEA.HI R48, R31, 0xffffffe0, RZ, 0x6 ;  /* 0xffffffe01f307811 */ /* 0x000fe200078f30ff */
[----:B------:R0:W2:Y:S01]  /*91e0*/  I2F.F16 R36, R9 ;  /* 0x0000000900247306 */ /* 0x0000a20000200c00 */
[----:B-1----:R-:W-:Y:S02]  /*91f0*/  IADD3 R34, R26, -0x20, RZ ;  /* 0xffffffe01a227810 */ /* 0x002fe40007ffe0ff */
[----:B------:R-:W-:Y:S02]  /*9200*/  IADD3 R27, R27, -0x20, RZ ;  /* 0xffffffe01b1b7810 */ /* 0x000fe40007ffe0ff */
[----:B------:R-:W-:-:S03]  /*9210*/  SHF.R.U32.HI R26, RZ, 0xe, R31 ;  /* 0x0000000eff1a7819 */ /* 0x000fc6000001161f */
[----:B------:R1:W2:Y:S01]  /*9220*/  I2F.F16 R99, R24 ;  /* 0x0000001800637306 */ /* 0x0002a20000200c00 */
[----:B0-----:R-:W-:Y:S02]  /*9230*/  LEA.HI R9, R30, 0xffffffe0, RZ, 0x6 ;  /* 0xffffffe01e097811 */ /* 0x001fe400078f30ff */
[----:B------:R-:W-:Y:S02]  /*9240*/  SHF.R.U32.HI R28, RZ, 0x14, R28 ;  /* 0x00000014ff1c7819 */ /* 0x000fe4000001161c */
[----:B------:R-:W-:-:S03]  /*9250*/  SHF.R.U32.HI R29, RZ, 0x14, R29 ;  /* 0x00000014ff1d7819 */ /* 0x000fc6000001161d */
[----:B------:R0:W2:Y:S01]  /*9260*/  I2F.F16 R98, R25 ;  /* 0x0000001900627306 */ /* 0x0000a20000200c00 */
[--C-:B-1----:R-:W-:Y:S02]  /*9270*/  SHF.R.U32.HI R24, RZ, 0x2, R31.reuse ;  /* 0x00000002ff187819 */ /* 0x102fe4000001161f */
[----:B------:R-:W-:Y:S02]  /*9280*/  SHF.R.U32.HI R30, RZ, 0x14, R30 ;  /* 0x00000014ff1e7819 */ /* 0x000fe4000001161e */
[----:B------:R-:W-:Y:S02]  /*9290*/  LOP3.LUT R35, R35, 0x3f, RZ, 0xc0, !PT ;  /* 0x0000003f23237812 */ /* 0x000fe400078ec0ff */
[--C-:B0-----:R-:W-:Y:S02]  /*92a0*/  SHF.R.U32.HI R25, RZ, 0x8, R31.reuse ;  /* 0x00000008ff197819 */ /* 0x101fe4000001161f */
[----:B------:R-:W-:Y:S01]  /*92b0*/  SHF.R.U32.HI R31, RZ, 0x14, R31 ;  /* 0x00000014ff1f7819 */ /* 0x000fe2000001161f */
[----:B------:R0:W1:Y:S01]  /*92c0*/  I2F.F16 R111, R27 ;  /* 0x0000001b006f7306 */ /* 0x0000620000200c00 */
[----:B------:R-:W-:-:S02]  /*92d0*/  LOP3.LUT R28, R28, 0x3f, RZ, 0xc0, !PT ;  /* 0x0000003f1c1c7812 */ /* 0x000fc400078ec0ff */
[----:B------:R-:W-:Y:S02]  /*92e0*/  LOP3.LUT R29, R29, 0x3f, RZ, 0xc0, !PT ;  /* 0x0000003f1d1d7812 */ /* 0x000fe400078ec0ff */
[----:B------:R-:W-:Y:S02]  /*92f0*/  LOP3.LUT R30, R30, 0x3f, RZ, 0xc0, !PT ;  /* 0x0000003f1e1e7812 */ /* 0x000fe400078ec0ff */
[----:B------:R-:W-:Y:S02]  /*9300*/  LOP3.LUT R24, R24, 0x3f, RZ, 0xc0, !PT ;  /* 0x0000003f18187812 */ /* 0x000fe400078ec0ff */
[----:B------:R-:W-:Y:S02]  /*9310*/  LOP3.LUT R25, R25, 0x3f, RZ, 0xc0, !PT ;  /* 0x0000003f19197812 */ /* 0x000fe400078ec0ff */
[----:B0-----:R-:W-:Y:S02]  /*9320*/  LOP3.LUT R27, R14, 0x3f, RZ, 0xc0, !PT ;  /* 0x0000003f0e1b7812 */ /* 0x001fe400078ec0ff */
[----:B------:R-:W-:-:S02]  /*9330*/  LOP3.LUT R26, R26, 0x3f, RZ, 0xc0, !PT ;  /* 0x0000003f1a1a7812 */ /* 0x000fc400078ec0ff */
[----:B------:R-:W-:Y:S02]  /*9340*/  LOP3.LUT R31, R31, 0x3f, RZ, 0xc0, !PT ;  /* 0x0000003f1f1f7812 */ /* 0x000fe400078ec0ff */
        /* <DEDUP_REMOVED lines=11> */
[----:B------:R0:W0:Y:S01]  /*9400*/  I2F.F16 R114, R35 ;  /* 0x0000002300727306 */ /* 0x0000220000200c00 */
        /* <DEDUP_REMOVED lines=22> */
[----:B------:R-:W0:Y:S08]  /*9570*/  I2F.F16 R33, R33 ;  /* 0x0000002100217306 */ /* 0x000e300000200c00 */
[----:B------:R-:W0:Y:S08]  /*9580*/  I2F.F16 R34, R34 ;  /* 0x0000002200227306 */ /* 0x000e300000200c00 */
[----:B------:R0:W0:Y:S08]  /*9590*/  I2F.F16 R35, R27 ;  /* 0x0000001b00237306 */ /* 0x0000300000200c00 */
[----:B------:R0:W0:Y:S08]  /*95a0*/  I2F.F16 R115, R26 ;  /* 0x0000001a00737306 */ /* 0x0000300000200c00 */
[----:B------:R0:W0:Y:S01]  /*95b0*/  I2F.F16 R117, R31 ;  /* 0x0000001f00757306 */ /* 0x0000220000200c00 */
[----:B------:R-:W-:-:S02]  /*95c0*/  @!P0 PRMT R85, R63, 0x7610, R85 ;  /* 0x000076103f558816 */ /* 0x000fc40000000055 */
[----:B------:R-:W-:Y:S02]  /*95d0*/  @!P0 PRMT R86, R86, 0x7610, R62 ;  /* 0x0000761056568816 */ /* 0x000fe4000000003e */
[----:B------:R-:W-:Y:S02]  /*95e0*/  ISETP.NE.AND P2, PT, R93, RZ, PT ;  /* 0x000000ff5d00720c */ /* 0x000fe40003f45270 */
[----:B------:R-:W-:Y:S02]  /*95f0*/  ISETP.NE.AND P3, PT, R91, RZ, PT ;  /* 0x000000ff5b00720c */ /* 0x000fe40003f65270 */
[----:B------:R-:W-:Y:S02]  /*9600*/  @!P0 PRMT R85, R85, 0x7610, R63 ;  /* 0x0000761055558816 */ /* 0x000fe4000000003f */
[----:B------:R-:W-:Y:S01]  /*9610*/  LOP3.LUT R62, R15, 0x3f, RZ, 0xc0, !PT ;  /* 0x0000003f0f3e7812 */ /* 0x000fe200078ec0ff */
[----:B------:R-:W-:Y:S06]  /*9620*/  @!P1 BRA `(.L_x_2031) ;  /* 0x000004a000009947 */ /* 0x000fec0003800000 */
[----:B01234-:R-:W0:Y:S01]  /*9630*/  LDS.128 R24, [UR4] ;  /* 0x00000004ff187984 */ /* 0x01fe220008000c00 */
[----:B------:R-:W-:-:S02]  /*9640*/  PRMT R77, R72, 0x5410, R67 ;  /* 0x00005410484d7816 */ /* 0x000fc40000000043 */
[----:B------:R-:W-:Y:S01]  /*9650*/  PRMT R79, R49, 0x5410, R42 ;  /* 0x00005410314f7816 */ /* 0x000fe2000000002a */
        /* <DEDUP_REMOVED lines=71> */
.L_x_2031:
[----:B-1234-:R-:W-:Y:S05]  /*9ad0*/  @!P2 BRA `(.L_x_2032) ;  /* 0x000004a00000a947 */ /* 0x01efea0003800000 */
[----:B0-----:R-:W0:Y:S01]  /*9ae0*/  LDS.128 R24, [UR4+0x80] ;  /* 0x00008004ff187984 */ /* 0x001e220008000c00 */
[----:B------:R-:W-:Y:S02]  /*9af0*/  PRMT R77, R72, 0x5410, R67 ;  /* 0x00005410484d7816 */ /* 0x000fe40000000043 */
        /* <DEDUP_REMOVED lines=72> */
.L_x_2032:
[----:B------:R-:W-:Y:S05]  /*9f80*/  @!P3 BRA `(.L_x_2033) ;  /* 0x000004a00000b947 */ /* 0x000fea0003800000 */
        /* <DEDUP_REMOVED lines=74> */
.L_x_2033:
[--C-:B0-----:R-:W-:Y:S02]  /*a430*/  SHF.R.U32.HI R24, RZ, 0x6, R12.reuse ;  /* 0x00000006ff187819 */ /* 0x101fe4000001160c */
[--C-:B------:R-:W-:Y:S02]  /*a440*/  SHF.R.U32.HI R25, RZ, 0xc, R12.reuse ;  /* 0x0000000cff197819 */ /* 0x100fe4000001160c */
[----:B------:R-:W-:Y:S02]  /*a450*/  LOP3.LUT R24, R24, 0x3f, RZ, 0xc0, !PT ;  /* 0x0000003f18187812 */ /* 0x000fe400078ec0ff */
[--C-:B------:R-:W-:Y:S02]  /*a460*/  SHF.R.U32.HI R26, RZ, 0x12, R12.reuse ;  /* 0x00000012ff1a7819 */ /* 0x100fe4000001160c */
[----:B------:R-:W-:Y:S02]  /*a470*/  IADD3 R24, R24, -0x20, RZ ;  /* 0xffffffe018187810 */ /* 0x000fe40007ffe0ff */
[----:B------:R-:W-:-:S02]  /*a480*/  SHF.R.U32.HI R27, RZ, 0x18, R12 ;  /* 0x00000018ff1b7819 */ /* 0x000fc4000001160c */
[----:B------:R0:W1:Y:S01]  /*a490*/  I2F.F16 R110, R24 ;  /* 0x00000018006e7306 */ /* 0x0000620000200c00 */
[--C-:B------:R-:W-:Y:S02]  /*a4a0*/  SHF.R.U32.HI R28, RZ, 0x6, R13.reuse ;  /* 0x00000006ff1c7819 */ /* 0x100fe4000001160d */
[----:B------:R-:W-:Y:S02]  /*a4b0*/  LOP3.LUT R25, R25, 0x3f, RZ, 0xc0, !PT ;  /* 0x0000003f19197812 */ /* 0x000fe400078ec0ff */
[----:B------:R-:W-:Y:S02]  /*a4c0*/  LOP3.LUT R26, R26, 0x3f, RZ, 0xc0, !PT ;  /* 0x0000003f1a1a7812 */ /* 0x000fe400078ec0ff */
[----:B------:R-:W-:Y:S02]  /*a4d0*/  LOP3.LUT R27, R27, 0x3f, RZ, 0xc0, !PT ;  /* 0x0000003f1b1b7812 */ /* 0x000fe400078ec0ff */
[----:B0-----:R-:W-:Y:S02]  /*a4e0*/  SHF.R.U32.HI R24, RZ, 0xc, R13 ;  /* 0x0000000cff187819 */ /* 0x001fe4000001160d */
[----:B------:R-:W-:-:S02]  /*a4f0*/  LOP3.LUT R28, R28, 0x3f, RZ, 0xc0, !PT ;  /* 0x0000003f1c1c7812 */ /* 0x000fc400078ec0ff */
[----:B------:R-:W-:Y:S02]  /*a500*/  LOP3.LUT R24, R24, 0x3f, RZ, 0xc0, !PT ;  /* 0x0000003f18187812 */ /* 0x000fe400078ec0ff */
[----:B------:R-:W-:Y:S02]  /*a510*/  IADD3 R25, R25, -0x20, RZ ;  /* 0xffffffe019197810 */ /* 0x000fe40007ffe0ff */
[----:B------:R-:W-:Y:S02]  /*a520*/  IADD3 R26, R26, -0x20, RZ ;  /* 0xffffffe01a1a7810 */ /* 0x000fe40007ffe0ff */
[----:B------:R-:W-:Y:S01]  /*a530*/  IADD3 R27, R27, -0x20, RZ ;  /* 0xffffffe01b1b7810 */ /* 0x000fe20007ffe0ff */
[----:B------:R0:W2:Y:S01]  /*a540*/  I2F.F16 R108, R25 ;  /* 0x00000019006c7306 */ /* 0x0000a20000200c00 */
[----:B------:R-:W-:Y:S02]  /*a550*/  IADD3 R28, R28, -0x20, RZ ;  /* 0xffffffe01c1c7810 */ /* 0x000fe40007ffe0ff */
[----:B------:R-:W-:-:S02]  /*a560*/  IADD3 R24, R24, -0x20, RZ ;  /* 0xffffffe018187810 */ /* 0x000fc40007ffe0ff */
[----:B------:R-:W-:Y:S02]  /*a570*/  IADD3 R62, R62, -0x20, RZ ;  /* 0xffffffe03e3e7810 */ /* 0x000fe40007ffe0ff */
[----:B------:R-:W-:Y:S01]  /*a580*/  ISETP.NE.AND P4, PT, R89, RZ, PT ;  /* 0x000000ff5900720c */ /* 0x000fe20003f85270 */
[----:B------:R3:W4:Y:S01]  /*a590*/  I2F.F16 R107, R26 ;  /* 0x0000001a006b7306 */ /* 0x0007220000200c00 */
[--C-:B0-----:R-:W-:Y:S02]  /*a5a0*/  SHF.R.U32.HI R25, RZ, 0x12, R13.reuse ;  /* 0x00000012ff197819 */ /* 0x101fe4000001160d */
[----:B------:R-:W-:Y:S02]  /*a5b0*/  SHF.R.U32.HI R119, RZ, 0x18, R14 ;  /* 0x00000018ff777819 */ /* 0x000fe4000001160e */
[----:B------:R-:W-:Y:S02]  /*a5c0*/  LOP3.LUT R25, R25, 0x3f, RZ, 0xc0, !PT ;  /* 0x0000003f19197812 */ /* 0x000fe400078ec0ff */
[----:B------:R-:W-:Y:S01]  /*a5d0*/  LOP3.LUT R119, R119, 0x3f, RZ, 0xc0, !PT ;  /* 0x0000003f77777812 */ /* 0x000fe200078ec0ff */
[----:B------:R0:W1:Y:S01]  /*a5e0*/  I2F.F16 R106, R27 ;  /* 0x0000001b006a7306 */ /* 0x0000620000200c00 */
[----:B---3--:R-:W-:-:S02]  /*a5f0*/  SHF.R.U32.HI R26, RZ, 0x18, R13 ;  /* 0x00000018ff1a7819 */ /* 0x008fc4000001160d */
[----:B------:R-:W-:Y:S02]  /*a600*/  IADD3 R25, R25, -0x20, RZ ;  /* 0xffffffe019197810 */ /* 0x000fe40007ffe0ff */
[----:B------:R-:W-:-:S03]  /*a610*/  LOP3.LUT R26, R26, 0x3f, RZ, 0xc0, !PT ;  /* 0x0000003f1a1a7812 */ /* 0x000fc600078ec0ff */
[----:B------:R3:W1:Y:S01]  /*a620*/  I2F.F16 R105, R28 ;  /* 0x0000001c00697306 */ /* 0x0006620000200c00 */
[----:B0-----:R-:W-:Y:S02]  /*a630*/  SHF.R.U32.HI R27, RZ, 0x6, R14 ;  /* 0x00000006ff1b7819 */ /* 0x001fe4000001160e */
[----:B------:R-:W-:Y:S02]  /*a640*/  IADD3 R26, R26, -0x20, RZ ;  /* 0xffffffe01a1a7810 */ /* 0x000fe40007ffe0ff */
[----:B------:R-:W-:-:S03]  /*a650*/  LOP3.LUT R27, R27, 0x3f, RZ, 0xc0, !PT ;  /* 0x0000003f1b1b7812 */ /* 0x000fc600078ec0ff */
[----:B------:R0:W1:Y:S01]  /*a660*/  I2F.F16 R63, R24 ;  /* 0x00000018003f7306 */ /* 0x0000620000200c00 */
[----:B---3--:R-:W-:Y:S02]  /*a670*/  SHF.R.U32.HI R28, RZ, 0xc, R14 ;  /* 0x0000000cff1c7819 */ /* 0x008fe4000001160e */
[----:B------:R-:W-:Y:S02]  /*a680*/  IADD3 R27, R27, -0x20, RZ ;  /* 0xffffffe01b1b7810 */ /* 0x000fe40007ffe0ff */
[----:B------:R-:W-:-:S03]  /*a690*/  LOP3.LUT R28, R28, 0x3f, RZ, 0xc0, !PT ;  /* 0x0000003f1c1c7812 */ /* 0x000fc600078ec0ff */
[----:B------:R-:W3:Y:S01]  /*a6a0*/  I2F.F16 R62, R62 ;  /* 0x0000003e003e7306 */ /* 0x000ee20000200c00 */
[----:B0-----:R-:W-:Y:S02]  /*a6b0*/  SHF.R.U32.HI R24, RZ, 0x12, R14 ;  /* 0x00000012ff187819 */ /* 0x001fe4000001160e */
[----:B------:R-:W-:Y:S02]  /*a6c0*/  IADD3 R28, R28, -0x20, RZ ;  /* 0xffffffe01c1c7810 */ /* 0x000fe40007ffe0ff */
[----:B------:R-:W-:-:S03]  /*a6d0*/  LOP3.LUT R24, R24, 0x3f, RZ, 0xc0, !PT ;  /* 0x0000003f18187812 */ /* 0x000fc600078ec0ff */
[----:B------:R0:W0:Y:S01]  /*a6e0*/  I2F.F16 R76, R25 ;  /* 0x00000019004c7306 */ /* 0x0000220000200c00 */
[----:B------:R-:W-:-:S07]  /*a6f0*/  IADD3 R24, R24, -0x20, RZ ;  /* 0xffffffe018187810 */ /* 0x000fce0007ffe0ff */
        /* <DEDUP_REMOVED lines=42> */
[----:B------:R-:W-:Y:S01]  /*a9a0*/  PRMT R111, R102, 0x5410, R111 ;  /* 0x00005410666f7816 */ /* 0x000fe2000000006f */
[----:B------:R-:W-:Y:S01]  /*a9b0*/  HFMA2 R24, R61, R27, R24 ;  /* 0x0000001b3d187231 */ /* 0x000fe20000000018 */
[----:B------:R-:W-:Y:S01]  /*a9c0*/  PRMT R59, R59, 0x5410, R32 ;  /* 0x000054103b3b7816 */ /* 0x000fe20000000020 */
[-C--:B------:R-:W-:Y:S01]  /*a9d0*/  HFMA2.MMA R37, R74, R27.reuse, R37 ;  /* 0x0000001b4a257235 */ /* 0x080fe20000000025 */
[----:B------:R-:W-:Y:S01]  /*a9e0*/  PRMT R109, R98, 0x5410, R109 ;  /* 0x00005410626d7816 */ /* 0x000fe2000000006d */
[----:B------:R-:W-:Y:S01]  /*a9f0*/  HFMA2.MMA R9, R56, R27, R9 ;  /* 0x0000001b38097235 */ /* 0x000fe20000000009 */
[----:B------:R-:W-:Y:S01]  /*aa00*/  PRMT R84, R84, 0x5410, R83 ;  /* 0x0000541054547816 */ /* 0x000fe20000000053 */
[-C--:B-1----:R-:W-:Y:S01]  /*aa10*/  HFMA2 R24, R59, R28.reuse, R24 ;  /* 0x0000001c3b187231 */ /* 0x082fe20000000018 */
[----:B------:R-:W-:Y:S01]  /*aa20*/  PRMT R118, R118, 0x5410, R65 ;  /* 0x0000541076767816 */ /* 0x000fe20000000041 */
[-C--:B------:R-:W-:Y:S01]  /*aa30*/  HFMA2.MMA R52, R71, R28.reuse, R37 ;  /* 0x0000001c47347235 */ /* 0x080fe20000000025 */
[----:B------:R-:W-:Y:S01]  /*aa40*/  HFMA2 R42, R57, R28, R67 ;  /* 0x0000001c392a7231 */ /* 0x000fe20000000043 */
[----:B------:R-:W-:Y:S01]  /*aa50*/  HFMA2.MMA R50, R53, R28, R9 ;  /* 0x0000001c35327235 */ /* 0x000fe20000000009 */
[----:B------:R-:W-:-:S02]  /*aa60*/  PRMT R113, R114, 0x5410, R113 ;  /* 0x0000541072717816 */ /* 0x000fc40000000071 */
        /* <DEDUP_REMOVED lines=11> */
[----:B------:R-:W-:-:S02]  /*ab20*/  HFMA2 R24, R115, R30, R24 ;  /* 0x0000001e73187231 */ /* 0x000fc40000000018 */
[-C--:B------:R-:W-:Y:S01]  /*ab30*/  HFMA2.MMA R59, R118, R31.reuse, R59 ;  /* 0x0000001f763b7235 */ /* 0x080fe2000000003b */
[-C--:B------:R-:W-:Y:S01]  /*ab40*/  HFMA2 R42, R10, R31.reuse, R42 ;  /* 0x0000001f0a2a7231 */ /* 0x080fe2000000002a */
[----:B------:R-:W-:Y:S01]  /*ab50*/  HFMA2.MMA R58, R116, R31, R58 ;  /* 0x0000001f743a7235 */ /* 0x000fe2000000003a */
[----:B------:R-:W-:Y:S02]  /*ab60*/  HFMA2 R24, R117, R31, R24 ;  /* 0x0000001f75187231 */ /* 0x000fe40000000018 */
[----:B------:R-:W-:Y:S02]  /*ab70*/  HADD2 R42, R42.H0_H0, R42.H1_H1 ;  /* 0x3000002a2a2a7230 */ /* 0x000fe40000000800 */
[----:B------:R-:W-:-:S03]  /*ab80*/  HADD2 R29, R24.H0_H0, R24.H1_H1 ;  /* 0x30000018181d7230 */ /* 0x000fc60000000800 */
[----:B------:R-:W-:Y:S02]  /*ab90*/  HADD2 R59, R59.H0_H0, R59.H1_H1 ;  /* 0x3000003b3b3b7230 */ /* 0x000fe40000000800 */
[----:B------:R-:W-:-:S03]  /*aba0*/  HADD2 R58, R58.H0_H0, R58.H1_H1 ;  /* 0x3000003a3a3a7230 */ /* 0x000fc60000000800 */
[----:B------:R-:W-:Y:S02]  /*abb0*/  PRMT R59, R59, 0x5410, R42 ;  /* 0x000054103b3b7816 */ /* 0x000fe4000000002a */
[----:B------:R-:W-:-:S04]  /*abc0*/  PRMT R58, R58, 0x5410, R29 ;  /* 0x000054103a3a7816 */ /* 0x000fc8000000001d */
[----:B------:R-:W-:Y:S01]  /*abd0*/  HFMA2.MMA R2, R59, R86, R2 ;  /* 0x000000563b027235 */ /* 0x000fe20000000002 */
[----:B------:R-:W-:Y:S02]  /*abe0*/  HFMA2 R0, R58, R85, R0 ;  /* 0x000000553a007231 */ /* 0x000fe40000000000 */
.L_x_2034:
[--C-:B-12345:R-:W-:Y:S01]  /*abf0*/  SHF.R.U32 R12, R12, 0x1e, R16.reuse ;  /* 0x0000001e0c0c7819 */ /* 0x13efe20000001610 */
[----:B------:R-:W-:Y:S01]  /*ac00*/  @!P0 IMAD.MOV.U32 R29, RZ, RZ, 0x2 ;  /* 0x00000002ff1d8424 */ /* 0x000fe200078e00ff */
[----:B------:R-:W-:Y:S02]  /*ac10*/  SHF.R.U32.HI R10, RZ, 0xc, R15 ;  /* 0x0000000cff0a7819 */ /* 0x000fe4000001160f */
[----:B------:R-:W-:Y:S02]  /*ac20*/  LOP3.LUT R12, R12, 0x3f, RZ, 0xc0, !PT ;  /* 0x0000003f0c0c7812 */ /* 0x000fe400078ec0ff */
[----:B------:R-:W-:Y:S02]  /*ac30*/  SHF.R.U32.HI R31, RZ, 0x10, R16 ;  /* 0x00000010ff1f7819 */ /* 0x000fe40000011610 */
[----:B------:R-:W-:Y:S02]  /*ac40*/  IADD3 R12, R12, -0x20, RZ ;  /* 0xffffffe00c0c7810 */ /* 0x000fe40007ffe0ff */
[----:B------:R-:W-:-:S02]  /*ac50*/  SHF.R.U32 R13, R13, 0x1e, R17 ;  /* 0x0000001e0d0d7819 */ /* 0x000fc40000001611 */
[----:B------:R1:W2:Y:S01]  /*ac60*/  I2F.F16 R53, R12 ;  /* 0x0000000c00357306 */ /* 0x0002a20000200c00 */
[----:B------:R-:W-:Y:S02]  /*ac70*/  LOP3.LUT R31, R31, 0x3f, RZ, 0xc0, !PT ;  /* 0x0000003f1f1f7812 */ /* 0x000fe400078ec0ff */
[----:B------:R-:W-:Y:S02]  /*ac80*/  SHF.R.U32.HI R32, RZ, 0x16, R16 ;  /* 0x00000016ff207819 */ /* 0x000fe40000011610 */
[----:B------:R-:W-:Y:S02]  /*ac90*/  LOP3.LUT R13, R13, 0x3f, RZ, 0xc0, !PT ;  /* 0x0000003f0d0d7812 */ /* 0x000fe400078ec0ff */
[--C-:B------:R-:W-:Y:S02]  /*aca0*/  SHF.R.U32.HI R37, RZ, 0x16, R17.reuse ;  /* 0x00000016ff257819 */ /* 0x100fe40000011611 */
[----:B-1----:R-:W-:Y:S02]  /*acb0*/  SHF.R.U32.HI R12, RZ, 0x4, R17 ;  /* 0x00000004ff0c7819 */ /* 0x002fe40000011611 */
[----:B------:R-:W-:-:S02]  /*acc0*/  IADD3 R31, R31, -0x20, RZ ;  /* 0xffffffe01f1f7810 */ /* 0x000fc40007ffe0ff */
[----:B------:R-:W-:Y:S02]  /*acd0*/  LOP3.LUT R12, R12, 0x3f, RZ, 0xc0, !PT ;  /* 0x0000003f0c0c7812 */ /* 0x000fe400078ec0ff */
[----:B------:R-:W-:Y:S02]  /*ace0*/  LOP3.LUT R32, R32, 0x3f, RZ, 0xc0, !PT ;  /* 0x0000003f20207812 */ /* 0x000fe400078ec0ff */
[----:B------:R-:W-:Y:S02]  /*acf0*/  IADD3 R13, R13, -0x20, RZ ;  /* 0xffffffe00d0d7810 */ /* 0x000fe40007ffe0ff */
[----:B------:R-:W-:Y:S01]  /*ad00*/  IADD3 R12, R12, -0x20, RZ ;  /* 0xffffffe00c0c7810 */ /* 0x000fe20007ffe0ff */
[----:B------:R-:W1:Y:S01]  /*ad10*/  I2F.F16 R49, R31 ;  /* 0x0000001f00317306 */ /* 0x000e620000200c00 */
[----:B------:R-:W-:Y:S02]  /*ad20*/  IADD3 R52, R32, -0x20, RZ ;  /* 0xffffffe020347810 */ /* 0x000fe40007ffe0ff */
[----:B------:R-:W-:-:S02]  /*ad30*/  SHF.R.U32 R14, R14, 0x1e, R18 ;  /* 0x0000001e0e0e7819 */ /* 0x000fc40000001612 */
[----:B------:R-:W-:Y:S02]  /*ad40*/  LOP3.LUT R37, R37, 0x3f, RZ, 0xc0, !PT ;  /* 0x0000003f25257812 */ /* 0x000fe400078ec0ff */
[----:B------:R-:W-:Y:S01]  /*ad50*/  LOP3.LUT R10, R10, 0x3f, RZ, 0xc0, !PT ;  /* 0x0000003f0a0a7812 */ /* 0x000fe200078ec0ff */
[----:B------:R3:W4:Y:S01]  /*ad60*/  I2F.F16 R32, R13 ;  /* 0x0000000d00207306 */ /* 0x0007220000200c00 */
[----:B------:R-:W-:Y:S02]  /*ad70*/  LOP3.LUT R14, R14, 0x3f, RZ, 0xc0, !PT ;  /* 0x0000003f0e0e7812 */ /* 0x000fe400078ec0ff */
[--C-:B------:R-:W-:Y:S02]  /*ad80*/  SHF.R.U32.HI R9, RZ, 0x6, R15.reuse ;  /* 0x00000006ff097819 */ /* 0x100fe4000001160f */
[----:B------:R-:W-:Y:S02]  /*ad90*/  SHF.R.U32.HI R11, RZ, 0x12, R15 ;  /* 0x00000012ff0b7819 */ /* 0x000fe4000001160f */
[----:B0-----:R-:W-:Y:S01]  /*ada0*/  @!P0 LEA R28, R90, 0x1, 0x1 ;  /* 0x000000015a1c8811 */ /* 0x001fe200078e08ff */
[----:B------:R0:W1:Y:S01]  /*adb0*/  I2F.F16 R31, R12 ;  /* 0x0000000c001f7306 */ /* 0x0000620000200c00 */
[----:B---3--:R-:W-:-:S02]  /*adc0*/  SHF.R.U32.HI R13, RZ, 0xa, R18 ;  /* 0x0000000aff0d7819 */ /* 0x008fc40000011612 */
[----:B------:R-:W-:Y:S01]  /*add0*/  IADD3 R37, R37, -0x20, RZ ;  /* 0xffffffe025257810 */ /* 0x000fe20007ffe0ff */
[----:B------:R-:W-:Y:S01]  /*ade0*/  @!P0 IMAD.WIDE R28, R28, R29, c[0x0][0x198] ;  /* 0x000066001c1c8625 */ /* 0x000fe200078e021d */
[----:B------:R-:W-:Y:S02]  /*adf0*/  LOP3.LUT R13, R13, 0x3f, RZ, 0xc0, !PT ;  /* 0x0000003f0d0d7812 */ /* 0x000fe400078ec0ff */
[--C-:B------:R-:W-:Y:S02]  /*ae00*/  SHF.R.U32.HI R41, RZ, 0x16, R18.reuse ;  /* 0x00000016ff297819 */ /* 0x100fe40000011612 */
[----:B0-----:R-:W-:Y:S02]  /*ae10*/  SHF.R.U32.HI R12, RZ, 0x4, R18 ;  /* 0x00000004ff0c7819 */ /* 0x001fe40000011612 */
[----:B------:R-:W-:Y:S02]  /*ae20*/  IADD3 R14, R14, -0x20, RZ ;  /* 0xffffffe00e0e7810 */ /* 0x000fe40007ffe0ff */
[----:B------:R-:W-:Y:S01]  /*ae30*/  IADD3 R25, R10, -0x20, RZ ;  /* 0xffffffe00a197810 */ /* 0x000fe20007ffe0ff */
[----:B------:R-:W0:Y:S01]  /*ae40*/  I2F.F16 R40, R37 ;  /* 0x0000002500287306 */ /* 0x000e220000200c00 */
[----:B------:R-:W-:Y:S01]  /*ae50*/  LOP3.LUT R12, R12, 0x3f, RZ, 0xc0, !PT ;  /* 0x0000003f0c0c7812 */ /* 0x000fe200078ec0ff */
[----:B------:R3:W5:Y:S01]  /*ae60*/  @!P0 LDG.E.U16.CONSTANT R73, [R28.64] ;  /* 0x000000061c498981 */ /* 0x000762000c1e9500 */
[----:B------:R-:W-:-:S02]  /*ae70*/  IADD3 R13, R13, -0x20, RZ ;  /* 0xffffffe00d0d7810 */ /* 0x000fc40007ffe0ff */
[----:B------:R-:W-:Y:S02]  /*ae80*/  IADD3 R12, R12, -0x20, RZ ;  /* 0xffffffe00c0c7810 */ /* 0x000fe40007ffe0ff */
[----:B------:R-:W-:Y:S02]  /*ae90*/  SHF.R.U32.HI R10, RZ, 0x18, R15 ;  /* 0x00000018ff0a7819 */ /* 0x000fe4000001160f */
[----:B------:R-:W-:Y:S01]  /*aea0*/  LOP3.LUT R41, R41, 0x3f, RZ, 0xc0, !PT ;  /* 0x0000003f29297812 */ /* 0x000fe200078ec0ff */
[----:B------:R0:W1:Y:S01]  /*aeb0*/  I2F.F16 R39, R14 ;  /* 0x0000000e00277306 */ /* 0x0000620000200c00 */
[----:B------:R-:W-:Y:S02]  /*aec0*/  SHF.R.U32 R15, R15, 0x1e, R19 ;  /* 0x0000001e0f0f7819 */ /* 0x000fe40000001613 */
[----:B------:R-:W-:Y:S02]  /*aed0*/  IADD3 R41, R41, -0x20, RZ ;  /* 0xffffffe029297810 */ /* 0x000fe40007ffe0ff */
[----:B------:R-:W-:-:S02]  /*aee0*/  LOP3.LUT R15, R15, 0x3f, RZ, 0xc0, !PT ;  /* 0x0000003f0f0f7812 */ /* 0x000fc400078ec0ff */
[----:B------:R-:W-:Y:S01]  /*aef0*/  SHF.R.U32.HI R30, RZ, 0xa, R16 ;  /* 0x0000000aff1e7819 */ /* 0x000fe20000011610 */
[----:B------:R1:W2:Y:S01]  /*af00*/  I2F.F16 R38, R12 ;  /* 0x0000000c00267306 */ /* 0x0002a20000200c00 */
[----:B0-----:R-:W-:Y:S02]  /*af10*/  SHF.R.U32.HI R14, RZ, 0x10, R19 ;  /* 0x00000010ff0e7819 */ /* 0x001fe40000011613 */
[----:B------:R-:W-:Y:S02]  /*af20*/  SHF.R.U32.HI R36, RZ, 0x10, R17 ;  /* 0x00000010ff247819 */ /* 0x000fe40000011611 */
[----:B------:R-:W-:Y:S02]  /*af30*/  LOP3.LUT R9, R9, 0x3f, RZ, 0xc0, !PT ;  /* 0x0000003f09097812 */ /* 0x000fe400078ec0ff */
[----:B------:R-:W-:Y:S01]  /*af40*/  IADD3 R26, R119, -0x20, RZ ;  /* 0xffffffe0771a7810 */ /* 0x000fe20007ffe0ff */
[----:B------:R0:W2:Y:S01]  /*af50*/  I2F.F16 R37, R13 ;  /* 0x0000000d00257306 */ /* 0x0000a20000200c00 */
[----:B-1----:R-:W-:-:S02]  /*af60*/  SHF.R.U32.HI R12, RZ, 0x4, R19 ;  /* 0x00000004ff0c7819 */ /* 0x002fc40000011613 */
[----:B------:R-:W-:Y:S02]  /*af70*/  LOP3.LUT R14, R14, 0x3f, RZ, 0xc0, !PT ;  /* 0x0000003f0e0e7812 */ /* 0x000fe400078ec0ff */
[----:B------:R-:W-:Y:S02]  /*af80*/  LOP3.LUT R12, R12, 0x3f, RZ, 0xc0, !PT ;  /* 0x0000003f0c0c7812 */ /* 0x000fe400078ec0ff */
[----:B------:R-:W-:Y:S01]  /*af90*/  IADD3 R15, R15, -0x20, RZ ;  /* 0xffffffe00f0f7810 */ /* 0x000fe20007ffe0ff */
[----:B------:R1:W2:Y:S01]  /*afa0*/  I2F.F16 R45, R41 ;  /* 0x00000029002d7306 */ /* 0x0002a20000200c00 */
[----:B0-----:R-:W-:Y:S02]  /*afb0*/  SHF.R.U32.HI R13, RZ, 0xa, R19 ;  /* 0x0000000aff0d7819 */ /* 0x001fe40000011613 */
[----:B---3--:R-:W-:Y:S02]  /*afc0*/  SHF.R.U32.HI R29, RZ, 0x4, R16 ;  /* 0x00000004ff1d7819 */ /* 0x008fe40000011610 */
[----:B------:R-:W-:-:S02]  /*afd0*/  LOP3.LUT R13, R13, 0x3f, RZ, 0xc0, !PT ;  /* 0x0000003f0d0d7812 */ /* 0x000fc400078ec0ff */
[----:B------:R-:W-:Y:S01]  /*afe0*/  IADD3 R12, R12, -0x20, RZ ;  /* 0xffffffe00c0c7810 */ /* 0x000fe20007ffe0ff */
[----:B------:R-:W0:Y:S01]  /*aff0*/  I2F.F16 R26, R26 ;  /* 0x0000001a001a7306 */ /* 0x000e220000200c00 */
[----:B-1----:R-:W-:Y:S02]  /*b000*/  SHF.R.U32.HI R41, RZ, 0x16, R19 ;  /* 0x00000016ff297819 */ /* 0x002fe40000011613 */
[----:B------:R-:W-:Y:S02]  /*b010*/  IADD3 R13, R13, -0x20, RZ ;  /* 0xffffffe00d0d7810 */ /* 0x000fe40007ffe0ff */
[----:B------:R-:W-:Y:S02]  /*b020*/  IADD3 R14, R14, -0x20, RZ ;  /* 0xffffffe00e0e7810 */ /* 0x000fe40007ffe0ff */
[----:B------:R-:W-:Y:S01]  /*b030*/  LOP3.LUT R11, R11, 0x3f, RZ, 0xc0, !PT ;  /* 0x0000003f0b0b7812 */ /* 0x000fe200078ec0ff */
[----:B------:R1:W3:Y:S01]  /*b040*/  I2F.F16 R44, R15 ;  /* 0x0000000f002c7306 */ /* 0x0002e20000200c00 */
[----:B------:R-:W-:-:S02]  /*b050*/  LOP3.LUT R10, R10, 0x3f, RZ, 0xc0, !PT ;  /* 0x0000003f0a0a7812 */ /* 0x000fc400078ec0ff */
[----:B------:R-:W-:Y:S02]  /*b060*/  LOP3.LUT R30, R30, 0x3f, RZ, 0xc0, !PT ;  /* 0x0000003f1e1e7812 */ /* 0x000fe400078ec0ff */
[----:B------:R-:W-:Y:S02]  /*b070*/  LOP3.LUT R36, R36, 0x3f, RZ, 0xc0, !PT ;  /* 0x0000003f24247812 */ /* 0x000fe400078ec0ff */
[----:B------:R-:W-:Y:S01]  /*b080*/  IADD3 R9, R9, -0x20, RZ ;  /* 0xffffffe009097810 */ /* 0x000fe20007ffe0ff */
[----:B------:R0:W2:Y:S01]  /*b090*/  I2F.F16 R43, R12 ;  /* 0x0000000c002b7306 */ /* 0x0000a20000200c00 */
[----:B-1----:R-:W-:-:S07]  /*b0a0*/  LOP3.LUT R15, R41, 0x3f, RZ, 0xc0, !PT ;  /* 0x0000003f290f7812 */ /* 0x002fce00078ec0ff */
[----:B------:R1:W2:Y:S01]  /*b0b0*/  I2F.F16 R42, R13 ;  /* 0x0000000d002a7306 */ /* 0x0002a20000200c00 */
[----:B0-----:R-:W-:-:S07]  /*b0c0*/  SHF.R.U32.HI R12, RZ, 0x2, R20 ;  /* 0x00000002ff0c7819 */ /* 0x001fce0000011614 */
[----:B------:R0:W2:Y:S01]  /*b0d0*/  I2F.F16 R41, R14 ;  /* 0x0000000e00297306 */ /* 0x0000a20000200c00 */
[--C-:B-1----:R-:W-:Y:S02]  /*b0e0*/  SHF.R.U32.HI R13, RZ, 0x8, R20.reuse ;  /* 0x00000008ff0d7819 */ /* 0x102fe40000011614 */
[----:B------:R-:W-:Y:S02]  /*b0f0*/  LOP3.LUT R12, R12, 0x3f, RZ, 0xc0, !PT ;  /* 0x0000003f0c0c7812 */ /* 0x000fe400078ec0ff */
[----:B------:R-:W-:Y:S02]  /*b100*/  LOP3.LUT R13, R13, 0x3f, RZ, 0xc0, !PT ;  /* 0x0000003f0d0d7812 */ /* 0x000fe400078ec0ff */
[----:B------:R-:W-:Y:S01]  /*b110*/  LOP3.LUT R29, R29, 0x3f, RZ, 0xc0, !PT ;  /* 0x0000003f1d1d7812 */ /* 0x000fe200078ec0ff */
[----:B------:R-:W1:Y:S01]  /*b120*/  I2F.F16 R27, R9 ;  /* 0x00000009001b7306 */ /* 0x000e620000200c00 */
[----:B0-----:R-:W-:-:S04]  /*b130*/  SHF.R.U32.HI R14, RZ, 0xe, R20 ;  /* 0x0000000eff0e7819 */ /* 0x001fc80000011614 */
[----:B------:R-:W-:Y:S02]  /*b140*/  LOP3.LUT R14, R14, 0x3f, RZ, 0xc0, !PT ;  /* 0x0000003f0e0e7812 */ /* 0x000fe400078ec0ff */
[----:B------:R-:W-:Y:S02]  /*b150*/  IADD3 R12, R12, -0x20, RZ ;  /* 0xffffffe00c0c7810 */ /* 0x000fe40007ffe0ff */
[----:B------:R-:W-:Y:S02]  /*b160*/  IADD3 R13, R13, -0x20, RZ ;  /* 0xffffffe00d0d7810 */ /* 0x000fe40007ffe0ff */
[----:B------:R-:W-:Y:S01]  /*b170*/  IADD3 R14, R14, -0x20, RZ ;  /* 0xffffffe00e0e7810 */ /* 0x000fe20007ffe0ff */
[----:B------:R0:W1:Y:S01]  /*b180*/  I2F.F16 R68, R12 ;  /* 0x0000000c00447306 */ /* 0x0000620000200c00 */
[----:B------:R-:W-:Y:S02]  /*b190*/  IADD3 R29, R29, -0x20, RZ ;  /* 0xffffffe01d1d7810 */ /* 0x000fe40007ffe0ff */
[----:B------:R-:W-:-:S05]  /*b1a0*/  IADD3 R24, R11, -0x20, RZ ;  /* 0xffffffe00b187810 */ /* 0x000fca0007ffe0ff */
[----:B------:R1:W2:Y:S01]  /*b1b0*/  I2F.F16 R66, R13 ;  /* 0x0000000d00427306 */ /* 0x0002a20000200c00 */
[----:B0-----:R-:W-:Y:S02]  /*b1c0*/  SHF.R.U32.HI R12, RZ, 0x2, R21 ;  /* 0x00000002ff0c7819 */ /* 0x001fe40000011615 */
[----:B------:R-:W-:-:S05]  /*b1d0*/  IADD3 R11, R10, -0x20, RZ ;  /* 0xffffffe00a0b7810 */ /* 0x000fca0007ffe0ff */
[----:B------:R0:W2:Y:S01]  /*b1e0*/  I2F.F16 R67, R14 ;  /* 0x0000000e00437306 */ /* 0x0000a20000200c00 */
[--C-:B-1----:R-:W-:Y:S02]  /*b1f0*/  SHF.R.U32.HI R13, RZ, 0x8, R21.reuse ;  /* 0x00000008ff0d7819 */ /* 0x102fe40000011615 */
[----:B------:R-:W-:Y:S02]  /*b200*/  LOP3.LUT R12, R12, 0x3f, RZ, 0xc0, !PT ;  /* 0x0000003f0c0c7812 */ /* 0x000fe400078ec0ff */
[----:B------:R-:W-:Y:S02]  /*b210*/  LOP3.LUT R13, R13, 0x3f, RZ, 0xc0, !PT ;  /* 0x0000003f0d0d7812 */ /* 0x000fe400078ec0ff */
[----:B0-----:R-:W-:Y:S01]  /*b220*/  SHF.R.U32.HI R14, RZ, 0xe, R21 ;  /* 0x0000000eff0e7819 */ /* 0x001fe20000011615 */
[----:B------:R0:W1:Y:S01]  /*b230*/  I2F.F16 R51, R29 ;  /* 0x0000001d00337306 */ /* 0x0000620000200c00 */
[----:B------:R-:W-:Y:S02]  /*b240*/  LEA.HI R10, R21, 0xffffffe0, RZ, 0x6 ;  /* 0xffffffe0150a7811 */ /* 0x000fe400078f30ff */
[----:B------:R-:W-:-:S02]  /*b250*/  LOP3.LUT R14, R14, 0x3f, RZ, 0xc0, !PT ;  /* 0x0000003f0e0e7812 */ /* 0x000fc400078ec0ff */
[----:B------:R-:W-:Y:S02]  /*b260*/  IADD3 R15, R15, -0x20, RZ ;  /* 0xffffffe00f0f7810 */ /* 0x000fe40007ffe0ff */
[----:B0-----:R-:W-:Y:S02]  /*b270*/  SHF.R.U32.HI R29, RZ, 0xa, R17 ;  /* 0x0000000aff1d7819 */ /* 0x001fe40000011611 */
[--C-:B------:R-:W-:Y:S02]  /*b280*/  SHF.R.U32 R17, R17, 0x1c, R21.reuse ;  /* 0x0000001c11117819 */ /* 0x100fe40000001615 */
[----:B------:R-:W-:Y:S02]  /*b290*/  SHF.R.U32.HI R21, RZ, 0x14, R21 ;  /* 0x00000014ff157819 */ /* 0x000fe40000011615 */
[----:B------:R-:W-:Y:S02]  /*b2a0*/  IADD3 R12, R12, -0x20, RZ ;  /* 0xffffffe00c0c7810 */ /* 0x000fe40007ffe0ff */
[----:B------:R-:W-:-:S02]  /*b2b0*/  IADD3 R13, R13, -0x20, RZ ;  /* 0xffffffe00d0d7810 */ /* 0x000fc40007ffe0ff */
[----:B------:R-:W-:Y:S01]  /*b2c0*/  IADD3 R14, R14, -0x20, RZ ;  /* 0xffffffe00e0e7810 */ /* 0x000fe20007ffe0ff */
[----:B------:R0:W1:Y:S01]  /*b2d0*/  I2F.F16 R48, R15 ;  /* 0x0000000f00307306 */ /* 0x0000620000200c00 */
[----:B------:R-:W-:Y:S02]  /*b2e0*/  IADD3 R30, R30, -0x20, RZ ;  /* 0xffffffe01e1e7810 */ /* 0x000fe40007ffe0ff */
[----:B------:R-:W-:-:S05]  /*b2f0*/  LOP3.LUT R29, R29, 0x3f, RZ, 0xc0, !PT ;  /* 0x0000003f1d1d7812 */ /* 0x000fca00078ec0ff */
[----:B------:R1:W2:Y:S01]  /*b300*/  I2F.F16 R55, R12 ;  /* 0x0000000c00377306 */ /* 0x0002a20000200c00 */
[----:B0-----:R-:W-:Y:S02]  /*b310*/  LOP3.LUT R15, R21, 0x3f, RZ, 0xc0, !PT ;  /* 0x0000003f150f7812 */ /* 0x001fe400078ec0ff */
[----:B------:R-:W-:-:S05]  /*b320*/  LEA.HI R9, R22, 0xffffffe0, RZ, 0x6 ;  /* 0xffffffe016097811 */ /* 0x000fca00078f30ff */
[----:B------:R0:W2:Y:S01]  /*b330*/  I2F.F16 R54, R13 ;  /* 0x0000000d00367306 */ /* 0x0000a20000200c00 */
[----:B-1----:R-:W-:Y:S02]  /*b340*/  SHF.R.U32.HI R12, RZ, 0x2, R22 ;  /* 0x00000002ff0c7819 */ /* 0x002fe40000011616 */
[----:B------:R-:W-:-:S05]  /*b350*/  IADD3 R15, R15, -0x20, RZ ;  /* 0xffffffe00f0f7810 */ /* 0x000fca0007ffe0ff */
[----:B------:R1:W2:Y:S01]  /*b360*/  I2F.F16 R21, R14 ;  /* 0x0000000e00157306 */ /* 0x0002a20000200c00 */
[----:B0-----:R-:W-:Y:S02]  /*b370*/  SHF.R.U32.HI R13, RZ, 0x8, R22 ;  /* 0x00000008ff0d7819 */ /* 0x001fe40000011616 */
[----:B------:R-:W-:-:S05]  /*b380*/  LOP3.LUT R12, R12, 0x3f, RZ, 0xc0, !PT ;  /* 0x0000003f0c0c7812 */ /* 0x000fca00078ec0ff */
[----:B------:R0:W2:Y:S01]  /*b390*/  I2F.F16 R50, R30 ;  /* 0x0000001e00327306 */ /* 0x0000a20000200c00 */
[----:B-1----:R-:W-:Y:S02]  /*b3a0*/  SHF.R.U32.HI R14, RZ, 0xe, R22 ;  /* 0x0000000eff0e7819 */ /* 0x002fe40000011616 */
[----:B------:R-:W-:Y:S02]  /*b3b0*/  LOP3.LUT R13, R13, 0x3f, RZ, 0xc0, !PT ;  /* 0x0000003f0d0d7812 */ /* 0x000fe400078ec0ff */
[----:B------:R-:W-:Y:S02]  /*b3c0*/  LOP3.LUT R14, R14, 0x3f, RZ, 0xc0, !PT ;  /* 0x0000003f0e0e7812 */ /* 0x000fe400078ec0ff */
[----:B0-----:R-:W-:Y:S02]  /*b3d0*/  IADD3 R30, R29, -0x20, RZ ;  /* 0xffffffe01d1e7810 */ /* 0x001fe40007ffe0ff */
[----:B------:R-:W-:Y:S02]  /*b3e0*/  IADD3 R29, R36, -0x20, RZ ;  /* 0xffffffe0241d7810 */ /* 0x000fe40007ffe0ff */
[----:B------:R-:W-:-:S02]  /*b3f0*/  SHF.R.U32.HI R36, RZ, 0x10, R18 ;  /* 0x00000010ff247819 */ /* 0x000fc40000011612 */
[--C-:B------:R-:W-:Y:S02]  /*b400*/  SHF.R.U32 R18, R18, 0x1c, R22.reuse ;  /* 0x0000001c12127819 */ /* 0x100fe40000001616 */
[----:B------:R-:W-:Y:S01]  /*b410*/  SHF.R.U32.HI R22, RZ, 0x14, R22 ;  /* 0x00000014ff167819 */ /* 0x000fe20000011616 */
[----:B------:R0:W1:Y:S01]  /*b420*/  I2F.F16 R61, R15 ;  /* 0x0000000f003d7306 */ /* 0x0000620000200c00 */
[----:B------:R-:W-:Y:S02]  /*b430*/  IADD3 R12, R12, -0x20, RZ ;  /* 0xffffffe00c0c7810 */ /* 0x000fe40007ffe0ff */
[----:B------:R-:W-:Y:S02]  /*b440*/  IADD3 R13, R13, -0x20, RZ ;  /* 0xffffffe00d0d7810 */ /* 0x000fe40007ffe0ff */
[----:B------:R-:W-:Y:S02]  /*b450*/  IADD3 R14, R14, -0x20, RZ ;  /* 0xffffffe00e0e7810 */ /* 0x000fe40007ffe0ff */
[----:B------:R-:W-:-:S02]  /*b460*/  LEA.HI R47, R20, 0xffffffe0, RZ, 0x6 ;  /* 0xffffffe0142f7811 */ /* 0x000fc400078f30ff */
[----:B0-----:R-:W-:Y:S01]  /*b470*/  LOP3.LUT R15, R22, 0x3f, RZ, 0xc0, !PT ;  /* 0x0000003f160f7812 */ /* 0x001fe200078ec0ff */
[----:B------:R0:W1:Y:S01]  /*b480*/  I2F.F16 R56, R12 ;  /* 0x0000000c00387306 */ /* 0x0000620000200c00 */
[--C-:B------:R-:W-:Y:S02]  /*b490*/  SHF.R.U32 R16, R16, 0x1c, R20.reuse ;  /* 0x0000001c10107819 */ /* 0x100fe40000001614 */
[----:B------:R-:W-:Y:S02]  /*b4a0*/  SHF.R.U32.HI R20, RZ, 0x14, R20 ;  /* 0x00000014ff147819 */ /* 0x000fe40000011614 */
[----:B------:R-:W-:Y:S02]  /*b4b0*/  LEA.HI R28, R23, 0xffffffe0, RZ, 0x6 ;  /* 0xffffffe0171c7811 */ /* 0x000fe400078f30ff */
[----:B------:R-:W-:Y:S01]  /*b4c0*/  SHF.R.U32 R19, R19, 0x1c, R23 ;  /* 0x0000001c13137819 */ /* 0x000fe20000001617 */
[----:B------:R1:W2:Y:S01]  /*b4d0*/  I2F.F16 R57, R13 ;  /* 0x0000000d00397306 */ /* 0x0002a20000200c00 */
[----:B------:R-:W-:-:S02]  /*b4e0*/  IADD3 R15, R15, -0x20, RZ ;  /* 0xffffffe00f0f7810 */ /* 0x000fc40007ffe0ff */
[----:B0-----:R-:W-:-:S05]  /*b4f0*/  SHF.R.U32.HI R12, RZ, 0x2, R23 ;  /* 0x00000002ff0c7819 */ /* 0x001fca0000011617 */
[----:B------:R0:W2:Y:S01]  /*b500*/  I2F.F16 R22, R14 ;  /* 0x0000000e00167306 */ /* 0x0000a20000200c00 */
[--C-:B-1----:R-:W-:Y:S02]  /*b510*/  SHF.R.U32.HI R13, RZ, 0x8, R23.reuse ;  /* 0x00000008ff0d7819 */ /* 0x102fe40000011617 */
[----:B------:R-:W-:Y:S02]  /*b520*/  LOP3.LUT R36, R36, 0x3f, RZ, 0xc0, !PT ;  /* 0x0000003f24247812 */ /* 0x000fe400078ec0ff */
        /* <DEDUP_REMOVED lines=9> */
[----:B------:R-:W-:Y:S02]  /*b5c0*/  LOP3.LUT R13, R13, 0x3f, RZ, 0xc0, !PT ;  /* 0x0000003f0d0d7812 */ /* 0x000fe400078ec0ff */
[----:B------:R-:W-:-:S02]  /*b5d0*/  LOP3.LUT R14, R14, 0x3f, RZ, 0xc0, !PT ;  /* 0x0000003f0e0e7812 */ /* 0x000fc400078ec0ff */
[----:B0-----:R-:W-:Y:S02]  /*b5e0*/  LOP3.LUT R15, R23, 0x3f, RZ, 0xc0, !PT ;  /* 0x0000003f170f7812 */ /* 0x001fe400078ec0ff */
        /* <DEDUP_REMOVED lines=9> */
[----:B------:R-:W-:Y:S01]  /*b680*/  IADD3 R15, R15, -0x20, RZ ;  /* 0xffffffe00f0f7810 */ /* 0x000fe20007ffe0ff */
        /* <DEDUP_REMOVED lines=95> */
.L_x_2035:
        /* <DEDUP_REMOVED lines=75> */
.L_x_2036:
        /* <DEDUP_REMOVED lines=74> */
[----:B------:R-:W-:-:S03]  /*c5d0*/  HFMA2 R3, R75, R85, R3 ;  /* 0x000000554b037231 */ /* 0x000fc60000000003 */
.L_x_2037:
[----:B-----5:R-:W-:Y:S01]  /*c5e0*/  @!P0 IMAD.IADD R87, R73, 0x1, R90 ;  /* 0x0000000149578824 */ /* 0x020fe200078e025a */
[----:B------:R-:W-:Y:S06]  /*c5f0*/  @!P4 BRA `(.L_x_2038) ;  /* 0x000004a00000c947 */ /* 0x000fec0003800000 */
[----:B0-----:R-:W0:Y:S01]  /*c600*/  LDS.128 R12, [UR4+0x1a0] ;  /* 0x0001a004ff0c7984 */ /* 0x001e220008000c00 */
[----:B------:R-:W-:Y:S02]  /*c610*/  PRMT R33, R33, 0x5410, R110 ;  /* 0x0000541021217816 */ /* 0x000fe4000000006e */
[----:B------:R-:W-:Y:S01]  /*c620*/  PRMT R35, R35, 0x5410, R78 ;  /* 0x0000541023237816 */ /* 0x000fe2000000004e */
[----:B------:R-:W1:Y:S01]  /*c630*/  LDS.128 R16, [UR4+0x1b0] ;  /* 0x0001b004ff107984 */ /* 0x000e620008000c00 */
        /* <DEDUP_REMOVED lines=31> */
[----:B------:R-:W-:Y:S01]  /*c830*/  HFMA2 R9, R30, R15, R9 ;  /* 0x0000000f1e097231 */ /* 0x000fe20000000009 */
[----:B------:R-:W-:Y:S01]  /*c840*/  HFMA2.MMA R10, R39, R14, R10 ;  /* 0x0000000e270a7235 */ /* 0x000fe2000000000a */
[----:B------:R-:W-:-:S02]  /*c850*/  PRMT R56, R59, 0x5410, R56 ;  /* 0x000054103b387816 */ /* 0x000fc40000000038 */
[----:B------:R-:W-:Y:S01]  /*c860*/  PRMT R67, R66, 0x5410, R67 ;  /* 0x0000541042437816 */ /* 0x000fe20000000043 */
[-C--:B------:R-:W-:Y:S01]  /*c870*/  HFMA2.MMA R25, R50, R15.reuse, R25 ;  /* 0x0000000f32197235 */ /* 0x080fe20000000019 */
[----:B------:R-:W-:Y:S01]  /*c880*/  PRMT R43, R43, 0x5410, R42 ;  /* 0x000054102b2b7816 */ /* 0x000fe2000000002a */
[----:B------:R-:W-:Y:S01]  /*c890*/  HFMA2.MMA R11, R37, R15, R10 ;  /* 0x0000000f250b7235 */ /* 0x000fe2000000000a */
[-C--:B-1----:R-:W-:Y:S01]  /*c8a0*/  HFMA2 R10, R40, R16.reuse, R9 ;  /* 0x00000010280a7231 */ /* 0x082fe20000000009 */
[----:B------:R-:W-:Y:S02]  /*c8b0*/  PRMT R22, R57, 0x5410, R22 ;  /* 0x0000541039167816 */ /* 0x000fe40000000016 */
[-C--:B------:R-:W-:Y:S01]  /*c8c0*/  HFMA2.MMA R34, R49, R16.reuse, R25 ;  /* 0x0000001031227235 */ /* 0x080fe20000000019 */
[----:B------:R-:W-:Y:S01]  /*c8d0*/  PRMT R41, R41, 0x5410, R48 ;  /* 0x0000541029297816 */ /* 0x000fe20000000030 */
[----:B------:R-:W-:Y:S01]  /*c8e0*/  HFMA2.MMA R11, R36, R16, R11 ;  /* 0x00000010240b7235 */ /* 0x000fe2000000000b */
[----:B------:R-:W-:Y:S01]  /*c8f0*/  PRMT R55, R20, 0x5410, R55 ;  /* 0x0000541014377816 */ /* 0x000fe20000000037 */
[----:B------:R-:W-:Y:S01]  /*c900*/  HFMA2 R12, R43, R15, R12 ;  /* 0x0000000f2b0c7231 */ /* 0x000fe2000000000c */
[----:B------:R-:W-:Y:S01]  /*c910*/  PRMT R70, R70, 0x5410, R47 ;  /* 0x0000541046467816 */ /* 0x000fe2000000002f */
[-C--:B------:R-:W-:Y:S01]  /*c920*/  HFMA2.MMA R9, R68, R17.reuse, R34 ;  /* 0x0000001144097235 */ /* 0x080fe20000000022 */
[----:B------:R-:W-:Y:S01]  /*c930*/  PRMT R65, R65, 0x5410, R58 ;  /* 0x0000541041417816 */ /* 0x000fe2000000003a */
        /* <DEDUP_REMOVED lines=13> */
[----:B------:R-:W-:-:S02]  /*ca10*/  HFMA2 R12, R69, R19, R12 ;  /* 0x00000013450c7231 */ /* 0x000fc4000000000c */
        /* <DEDUP_REMOVED lines=8> */
.L_x_2038:
[----:B------:R-:W-:Y:S01]  /*caa0*/  IADD3 R90, R90, 0x20, RZ ;  /* 0x000000205a5a7810 */ /* 0x000fe20007ffe0ff */
[----:B------:R-:W-:Y:S01]  /*cab0*/  UIMAD UR8, UR5, 0x18, URZ ;  /* 0x00000018050878a4 */ /* 0x000fe2000f8e023f */
[----:B0-----:R-:W-:Y:S01]  /*cac0*/  IMAD.WIDE.U32 R46, R46, 0x18, R120 ;  /* 0x000000182e2e7825 */ /* 0x001fe200078e0078 */
[----:B------:R-:W-:Y:S01]  /*cad0*/  UIADD3 UR4, UR4, 0x40, URZ ;  /* 0x0000004004047890 */ /* 0x000fe2000fffe03f */
[C---:B------:R-:W-:Y:S02]  /*cae0*/  ISETP.GE.AND P0, PT, R90.reuse, c[0x0][0x1ac], PT ;  /* 0x00006b005a007a0c */ /* 0x040fe40003f06270 */
[----:B------:R-:W-:Y:S01]  /*caf0*/  ISETP.LT.AND P1, PT, R90, R95, PT ;  /* 0x0000005f5a00720c */ /* 0x000fe20003f21270 */
[----:B------:R-:W-:Y:S01]  /*cb00*/  IMAD.MOV.U32 R112, RZ, RZ, R46 ;  /* 0x000000ffff707224 */ /* 0x000fe200078e002e */
[----:B------:R-:W-:-:S11]  /*cb10*/  IADD3 R113, R47, UR8, RZ ;  /* 0x000000082f717c10 */ /* 0x000fd6000fffe0ff */
[----:B------:R-:W-:Y:S05]  /*cb20*/  @!P0 BRA P1, `(.L_x_2039) ;  /* 0xffffb96000008947 */ /* 0x000fea000083ffff */
.L_x_2030:
[----:B------:R-:W-:-:S04]  /*cb30*/  ISETP.GE.AND P0, PT, R90, R95, PT ;  /* 0x0000005f5a00720c */ /* 0x000fc80003f06270 */
[----:B------:R-:W-:-:S13]  /*cb40*/  ISETP.GE.OR P0, PT, R90, c[0x0][0x1b0], P0 ;  /* 0x00006c005a007a0c */ /* 0x000fda0000706670 */
[----:B------:R-:W-:Y:S05]  /*cb50*/  @P0 BRA `(.L_x_2040) ;  /* 0x000024e000000947 */ /* 0x000fea0003800000 */
.L_x_2045:
[----:B------:R-:W-:Y:S01]  /*cb60*/  ISETP.NE.AND P0, PT, R90, R87, PT ;  /* 0x000000575a00720c */ /* 0x000fe20003f05270 */
[----:B------:R-:W-:Y:S01]  /*cb70*/  IMAD.MOV.U32 R94, RZ, RZ, c[0x0][0x18c] ;  /* 0x00006300ff5e7624 */ /* 0x000fe200078e00ff */
[----:B------:R-:W2:Y:S11]  /*cb80*/  LDG.E.128.CONSTANT R28, [R112.64] ;  /* 0x00000006701c7981 */ /* 0x000eb6000c1e9d00 */
[----:B------:R-:W-:Y:S01]  /*cb90*/  @!P0 IADD3 R88, R88, 0x1, RZ ;  /* 0x0000000158588810 */ /* 0x000fe20007ffe0ff */
[----:B0-----:R-:W-:Y:S01]  /*cba0*/  @!P0 IMAD.MOV.U32 R11, RZ, RZ, 0x2 ;  /* 0x00000002ff0b8424 */ /* 0x001fe200078e00ff */
[----:B------:R-:W-:-:S03]  /*cbb0*/  @!P0 LEA R10, R90, 0x1, 0x1 ;  /* 0x000000015a0a8811 */ /* 0x000fc600078e08ff */
[----:B------:R-:W-:Y:S02]  /*cbc0*/  @!P0 IMAD R40, R88, 0x8, R1 ;  /* 0x0000000858288824 */ /* 0x000fe400078e0201 */
[----:B------:R-:W-:-:S04]  /*cbd0*/  @!P0 IMAD.WIDE R10, R10, R11, c[0x0][0x198] ;  /* 0x000066000a0a8625 */ /* 0x000fc800078e020b */
[----:B------:R-:W3:Y:S01]  /*cbe0*/  @!P0 LDL.64 R40, [R40] ;  /* 0x0000000028288983 */ /* 0x000ee20000100a00 */
[----:B------:R-:W-:-:S03]  /*cbf0*/  IMAD.WIDE R34, R94, 0x4, R112 ;  /* 0x000000045e227825 */ /* 0x000fc600078e0270 */
[----:B------:R-:W4:Y:S03]  /*cc00*/  @!P0 LDG.E.U16.CONSTANT R11, [R10.64] ;  /* 0x000000060a0b8981 */ /* 0x000f26000c1e9500 */
[C---:B------:R-:W-:Y:S01]  /*cc10*/  IMAD.WIDE R36, R94.reuse, 0x4, R34 ;  /* 0x000000045e247825 */ /* 0x040fe200078e0222 */
[----:B------:R2:W5:Y:S04]  /*cc20*/  LDG.E.128.CONSTANT R24, [R34.64] ;  /* 0x0000000622187981 */ /* 0x000568000c1e9d00 */
[----:B------:R0:W4:Y:S01]  /*cc30*/  LDG.E.128.CONSTANT R16, [R36.64] ;  /* 0x0000000624107981 */ /* 0x000122000c1e9d00 */
[----:B------:R-:W-:-:S05]  /*cc40*/  IMAD.WIDE R38, R94, 0x4, R36 ;  /* 0x000000045e267825 */ /* 0x000fca00078e0224 */
[----:B-1----:R5:W5:Y:S01]  /*cc50*/  LDG.E.128.CONSTANT R20, [R38.64] ;  /* 0x0000000626147981 */ /* 0x002b62000c1e9d00 */
[----:B------:R-:W-:-:S05]  /*cc60*/  IMAD.WIDE R96, R94, 0x4, R38 ;  /* 0x000000045e607825 */ /* 0x000fca00078e0226 */
[----:B------:R-:W5:Y:S01]  /*cc70*/  LDG.E.128.CONSTANT R12, [R96.64] ;  /* 0x00000006600c7981 */ /* 0x000f62000c1e9d00 */
[----:B------:R-:W-:Y:S01]  /*cc80*/  IMAD.MOV.U32 R32, RZ, RZ, 0x2800 ;  /* 0x00002800ff207424 */ /* 0x000fe200078e00ff */
[----:B------:R-:W-:Y:S02]  /*cc90*/  ISETP.NE.AND P1, PT, R93, RZ, PT ;  /* 0x000000ff5d00720c */ /* 0x000fe40003f25270 */
[----:B------:R-:W-:Y:S02]  /*cca0*/  ISETP.NE.AND P2, PT, R91, RZ, PT ;  /* 0x000000ff5b00720c */ /* 0x000fe40003f45270 */
[----:B------:R-:W-:Y:S02]  /*ccb0*/  ISETP.NE.AND P3, PT, R89, RZ, PT ;  /* 0x000000ff5900720c */ /* 0x000fe40003f65270 */
[C---:B--2---:R-:W-:Y:S02]  /*ccc0*/  LOP3.LUT R35, R28.reuse, 0x1f001f, RZ, 0xc0, !PT ;  /* 0x001f001f1c237812 */ /* 0x044fe400078ec0ff */
[----:B------:R-:W-:-:S02]  /*ccd0*/  LOP3.LUT R58, R28, 0x3e003e0, RZ, 0xc0, !PT ;  /* 0x03e003e01c3a7812 */ /* 0x000fc400078ec0ff */
[C---:B------:R-:W-:Y:S02]  /*cce0*/  LOP3.LUT R67, R31.reuse, 0x1f001f, RZ, 0xc0, !PT ;  /* 0x001f001f1f437812 */ /* 0x040fe400078ec0ff */
[----:B------:R-:W-:Y:S02]  /*ccf0*/  SHF.R.U32.HI R66, RZ, 0xa, R31 ;  /* 0x0000000aff427819 */ /* 0x000fe4000001161f */
[----:B------:R-:W-:Y:S02]  /*cd00*/  LOP3.LUT R60, R31, 0x3e003e0, RZ, 0xc0, !PT ;  /* 0x03e003e01f3c7812 */ /* 0x000fe400078ec0ff */
[----:B------:R-:W-:Y:S02]  /*cd10*/  SHF.R.U32.HI R33, RZ, 0xf, R29 ;  /* 0x0000000fff217819 */ /* 0x000fe4000001161d */
[----:B------:R-:W-:Y:S02]  /*cd20*/  LOP3.LUT R49, R30, 0x1f001f, RZ, 0xc0, !PT ;  /* 0x001f001f1e317812 */ /* 0x000fe400078ec0ff */
[----:B------:R-:W-:-:S02]  /*cd30*/  SHF.R.U32.HI R52, RZ, 0xa, R30 ;  /* 0x0000000aff347819 */ /* 0x000fc4000001161e */
[----:B---3--:R-:W-:-:S04]  /*cd40*/  @!P0 PRMT R86, R40, 0x7610, R86 ;  /* 0x0000761028568816 */ /* 0x008fc80000000056 */
[----:B------:R-:W-:Y:S02]  /*cd50*/  @!P0 PRMT R86, R86, 0x7610, R40 ;  /* 0x0000761056568816 */ /* 0x000fe40000000028 */
[--C-:B------:R-:W-:Y:S02]  /*cd60*/  SHF.R.U32.HI R40, RZ, 0xa, R28.reuse ;  /* 0x0000000aff287819 */ /* 0x100fe4000001161c */
[----:B------:R-:W-:Y:S02]  /*cd70*/  SHF.R.U32.HI R28, RZ, 0xf, R28 ;  /* 0x0000000fff1c7819 */ /* 0x000fe4000001161c */
[----:B------:R-:W-:Y:S02]  /*cd80*/  LOP3.LUT R57, R30, 0x3e003e0, RZ, 0xc0, !PT ;  /* 0x03e003e01e397812 */ /* 0x000fe400078ec0ff */
[----:B------:R-:W-:Y:S02]  /*cd90*/  SHF.R.U32.HI R31, RZ, 0xf, R31 ;  /* 0x0000000fff1f7819 */ /* 0x000fe4000001161f */
[----:B------:R-:W-:Y:S01]  /*cda0*/  SHF.R.U32.HI R30, RZ, 0xf, R30 ;  /* 0x0000000fff1e7819 */ /* 0x000fe2000001161e */
[----:B----4-:R-:W-:Y:S01]  /*cdb0*/  @!P0 IMAD.IADD R87, R11, 0x1, R90 ;  /* 0x000000010b578824 */ /* 0x010fe200078e025a */
[----:B------:R-:W-:-:S02]  /*cdc0*/  LOP3.LUT R45, R29, 0x1f001f, RZ, 0xc0, !PT ;  /* 0x001f001f1d2d7812 */ /* 0x000fc400078ec0ff */
[----:B------:R-:W-:Y:S02]  /*cdd0*/  SHF.R.U32.HI R44, RZ, 0xa, R29 ;  /* 0x0000000aff2c7819 */ /* 0x000fe4000001161d */
[----:B------:R-:W-:Y:S02]  /*cde0*/  LOP3.LUT R59, R29, 0x3e003e0, RZ, 0xc0, !PT ;  /* 0x03e003e01d3b7812 */ /* 0x000fe400078ec0ff */
[C---:B-----5:R-:W-:Y:S02]  /*cdf0*/  LOP3.LUT R38, R24.reuse, 0x1f001f, RZ, 0xc0, !PT ;  /* 0x001f001f18267812 */ /* 0x060fe400078ec0ff */
[--C-:B0-----:R-:W-:Y:S02]  /*ce00*/  SHF.R.U32.HI R36, RZ, 0xa, R24.reuse ;  /* 0x0000000aff247819 */ /* 0x101fe40000011618 */
[----:B------:R-:W-:Y:S02]  /*ce10*/  LOP3.LUT R9, R24, 0x3e003e0, RZ, 0xc0, !PT ;  /* 0x03e003e018097812 */ /* 0x000fe400078ec0ff */
[----:B------:R-:W-:-:S02]  /*ce20*/  SHF.R.U32.HI R29, RZ, 0xe, R24 ;  /* 0x0000000eff1d7819 */ /* 0x000fc40000011618 */
[----:B------:R-:W-:Y:S02]  /*ce30*/  LOP3.LUT R28, R28, 0x10001, RZ, 0xc0, !PT ;  /* 0x000100011c1c7812 */ /* 0x000fe400078ec0ff */
[C---:B------:R-:W-:Y:S02]  /*ce40*/  LOP3.LUT R47, R25.reuse, 0x1f001f, RZ, 0xc0, !PT ;  /* 0x001f001f192f7812 */ /* 0x040fe400078ec0ff */
[--C-:B------:R-:W-:Y:S02]  /*ce50*/  SHF.R.U32.HI R48, RZ, 0xa, R25.reuse ;  /* 0x0000000aff307819 */ /* 0x100fe40000011619 */
[----:B------:R-:W-:Y:S02]  /*ce60*/  LOP3.LUT R11, R25, 0x3e003e0, RZ, 0xc0, !PT ;  /* 0x03e003e0190b7812 */ /* 0x000fe400078ec0ff */
[----:B------:R-:W-:Y:S02]  /*ce70*/  SHF.R.U32.HI R24, RZ, 0xe, R25 ;  /* 0x0000000eff187819 */ /* 0x000fe40000011619 */
[----:B------:R-:W-:-:S02]  /*ce80*/  SHF.R.U32.HI R34, RZ, 0xe, R27 ;  /* 0x0000000eff227819 */ /* 0x000fc4000001161b */
[----:B------:R-:W-:Y:S02]  /*ce90*/  LOP3.LUT R33, R33, 0x10001, RZ, 0xc0, !PT ;  /* 0x0001000121217812 */ /* 0x000fe400078ec0ff */
[----:B------:R-:W-:Y:S02]  /*cea0*/  LOP3.LUT R31, R31, 0x10001, RZ, 0xc0, !PT ;  /* 0x000100011f1f7812 */ /* 0x000fe400078ec0ff */
[----:B------:R-:W-:Y:S02]  /*ceb0*/  @!P0 PRMT R85, R41, 0x7610, R85 ;  /* 0x0000761029558816 */ /* 0x000fe40000000055 */
[----:B------:R-:W-:Y:S02]  /*cec0*/  SHF.R.U32.HI R25, RZ, 0xe, R26 ;  /* 0x0000000eff197819 */ /* 0x000fe4000001161a */
[----:B------:R-:W-:Y:S02]  /*ced0*/  LOP3.LUT R30, R30, 0x10001, RZ, 0xc0, !PT ;  /* 0x000100011e1e7812 */ /* 0x000fe400078ec0ff */
[----:B------:R-:W-:-:S02]  /*cee0*/  LOP3.LUT R50, R26, 0x1f001f, RZ, 0xc0, !PT ;  /* 0x001f001f1a327812 */ /* 0x000fc400078ec0ff */
[----:B------:R-:W-:Y:S02]  /*cef0*/  SHF.R.U32.HI R55, RZ, 0xa, R26 ;  /* 0x0000000aff377819 */ /* 0x000fe4000001161a */
[----:B------:R-:W-:Y:S02]  /*cf00*/  LOP3.LUT R10, R26, 0x3e003e0, RZ, 0xc0, !PT ;  /* 0x03e003e01a0a7812 */ /* 0x000fe400078ec0ff */
[----:B------:R-:W-:Y:S02]  /*cf10*/  LOP3.LUT R29, R28, 0x20002, R29, 0xf8, !PT ;  /* 0x000200021c1d7812 */ /* 0x000fe400078ef81d */
[C---:B------:R-:W-:Y:S02]  /*cf20*/  LOP3.LUT R61, R27.reuse, 0x1f001f, RZ, 0xc0, !PT ;  /* 0x001f001f1b3d7812 */ /* 0x040fe400078ec0ff */
[----:B------:R-:W-:Y:S02]  /*cf30*/  SHF.R.U32.HI R69, RZ, 0xa, R27 ;  /* 0x0000000aff457819 */ /* 0x000fe4000001161b */
[----:B------:R-:W-:-:S02]  /*cf40*/  LOP3.LUT R56, R27, 0x3e003e0, RZ, 0xc0, !PT ;  /* 0x03e003e01b387812 */ /* 0x000fc400078ec0ff */
[----:B------:R-:W-:Y:S02]  /*cf50*/  LOP3.LUT R26, R33, 0x20002, R24, 0xf8, !PT ;  /* 0x00020002211a7812 */ /* 0x000fe400078ef818 */
[----:B------:R-:W-:Y:S02]  /*cf60*/  LOP3.LUT R28, R31, 0x20002, R34, 0xf8, !PT ;  /* 0x000200021f1c7812 */ /* 0x000fe400078ef822 */
[----:B------:R-:W-:Y:S02]  /*cf70*/  @!P0 PRMT R85, R85, 0x7610, R41 ;  /* 0x0000761055558816 */ /* 0x000fe40000000029 */
[----:B------:R-:W-:Y:S02]  /*cf80*/  LOP3.LUT R27, R30, 0x20002, R25, 0xf8, !PT ;  /* 0x000200021e1b7812 */ /* 0x000fe400078ef819 */
[----:B------:R-:W-:Y:S02]  /*cf90*/  LOP3.LUT R33, R16, 0x1f001f, RZ, 0xc0, !PT ;  /* 0x001f001f10217812 */ /* 0x000fe400078ec0ff */
[----:B------:R-:W-:-:S02]  /*cfa0*/  SHF.R.U32.HI R34, RZ, 0xa, R16 ;  /* 0x0000000aff227819 */ /* 0x000fc40000011610 */
[----:B------:R-:W-:Y:S02]  /*cfb0*/  LOP3.LUT R70, R16, 0x3e003e0, RZ, 0xc0, !PT ;  /* 0x03e003e010467812 */ /* 0x000fe400078ec0ff */
[----:B------:R-:W-:Y:S02]  /*cfc0*/  SHF.R.U32.HI R24, RZ, 0xd, R16 ;  /* 0x0000000dff187819 */ /* 0x000fe40000011610 */
[C---:B------:R-:W-:Y:S02]  /*cfd0*/  LOP3.LUT R41, R17.reuse, 0x1f001f, RZ, 0xc0, !PT ;  /* 0x001f001f11297812 */ /* 0x040fe400078ec0ff */
[--C-:B------:R-:W-:Y:S02]  /*cfe0*/  SHF.R.U32.HI R42, RZ, 0xa, R17.reuse ;  /* 0x0000000aff2a7819 */ /* 0x100fe40000011611 */
[----:B------:R-:W-:Y:S02]  /*cff0*/  LOP3.LUT R71, R17, 0x3e003e0, RZ, 0xc0, !PT ;  /* 0x03e003e011477812 */ /* 0x000fe400078ec0ff */
[----:B------:R-:W-:-:S02]  /*d000*/  SHF.R.U32.HI R25, RZ, 0xd, R17 ;  /* 0x0000000dff197819 */ /* 0x000fc40000011611 */
        /* <DEDUP_REMOVED lines=19> */
[----:B------:R-:W-:Y:S02]  /*d140*/  LOP3.LUT R29, R29, 0x40004, R24, 0xf8, !PT ;  /* 0x000400041d1d7812 */ /* 0x000fe400078ef818 */
[----:B------:R-:W-:Y:S02]  /*d150*/  LOP3.LUT R26, R26, 0x40004, R25, 0xf8, !PT ;  /* 0x000400041a1a7812 */ /* 0x000fe400078ef819 */
[----:B------:R-:W-:Y:S02]  /*d160*/  SHF.R.U32.HI R20, RZ, 0xc, R20 ;  /* 0x0000000cff147819 */ /* 0x000fe40000011614 */
[----:B------:R-:W-:Y:S02]  /*d170*/  SHF.R.U32.HI R21, RZ, 0xc, R21 ;  /* 0x0000000cff157819 */ /* 0x000fe40000011615 */
[----:B------:R-:W-:-:S02]  /*d180*/  LOP3.LUT R63, R22, 0x1f001f, RZ, 0xc0, !PT ;  /* 0x001f001f163f7812 */ /* 0x000fc400078ec0ff */
[--C-:B------:R-:W-:Y:S02]  /*d190*/  SHF.R.U32.HI R54, RZ, 0xa, R22.reuse ;  /* 0x0000000aff367819 */ /* 0x100fe40000011616 */
[----:B------:R-:W-:Y:S02]  /*d1a0*/  LOP3.LUT R19, R22, 0x3e003e0, RZ, 0xc0, !PT ;  /* 0x03e003e016137812 */ /* 0x000fe400078ec0ff */
[----:B------:R-:W-:Y:S02]  /*d1b0*/  SHF.R.U32.HI R23, RZ, 0xc, R23 ;  /* 0x0000000cff177819 */ /* 0x000fe40000011617 */
[----:B------:R-:W-:Y:S02]  /*d1c0*/  SHF.R.U32.HI R22, RZ, 0xc, R22 ;  /* 0x0000000cff167819 */ /* 0x000fe40000011616 */
        /* <DEDUP_REMOVED lines=20> */
[----:B------:R-:W-:Y:S02]  /*d310*/  LOP3.LUT R59, R59, 0x64006400, RZ, 0xfc, !PT ;  /* 0x640064003b3b7812 */ /* 0x000fe400078efcff */
[----:B------:R-:W-:Y:S02]  /*d320*/  LOP3.LUT R15, R60, 0x64006400, RZ, 0xfc, !PT ;  /* 0x640064003c0f7812 */ /* 0x000fe400078efcff */
[----:B------:R-:W-:Y:S02]  /*d330*/  LOP3.LUT R28, R29, 0x100010, R28, 0xf8, !PT ;  /* 0x001000101d1c7812 */ /* 0x000fe400078ef81c */
[----:B------:R-:W-:Y:S02]  /*d340*/  LOP3.LUT R29, R31, 0x100010, R30, 0xf8, !PT ;  /* 0x001000101f1d7812 */ /* 0x000fe400078ef81e */
[----:B------:R-:W-:Y:S01]  /*d350*/  LOP3.LUT R31, R79, 0x100010, R76, 0xf8, !PT ;  /* 0x001000104f1f7812 */ /* 0x000fe200078ef84c */
[-C--:B------:R-:W-:Y:S01]  /*d360*/  HFMA2 R76, R59, R32.reuse.H0_H0, -48, -48 ;  /* 0xd200d2003b4c7431 */ /* 0x080fe20000040020 */
[----:B------:R-:W-:Y:S01]  /*d370*/  LOP3.LUT R30, R75, 0x100010, R74, 0xf8, !PT ;  /* 0x001000104b1e7812 */ /* 0x000fe200078ef84a */
        /* <DEDUP_REMOVED lines=37> */
[----:B------:R-:W-:Y:S01]  /*d5d0*/  HFMA2 R19, R79, R32.H0_H0, -48, -48 ;  /* 0xd200d2004f137431 */ /* 0x000fe20000040020 */
[----:B------:R-:W-:Y:S02]  /*d5e0*/  LOP3.LUT R32, R61, 0x64006400, RZ, 0xfc, !PT ;  /* 0x640064003d207812 */ /* 0x000fe400078efcff */
        /* <DEDUP_REMOVED lines=10> */
[----:B------:R-:W-:Y:S02]  /*d690*/  ISETP.NE.AND P0, PT, R92, RZ, PT ;  /* 0x000000ff5c00720c */ /* 0x000fe40003f05270 */
        /* <DEDUP_REMOVED lines=8> */
[----:B------:R-:W-:Y:S01]  /*d720*/  LOP3.LUT R44, R44, 0x64006400, RZ, 0xfc, !PT ;  /* 0x640064002c2c7812 */ /* 0x000fe200078efcff */
[----:B------:R-:W-:Y:S01]  /*d730*/  HADD2 R71, R67, -1040, -1040 ;  /* 0xe410e41043477430 */ /* 0x000fe20000000000 */
[----:B------:R-:W-:Y:S01]  /*d740*/  LOP3.LUT R48, R48, 0x64006400, RZ, 0xfc, !PT ;  /* 0x6400640030307812 */ /* 0x000fe200078efcff */
[----:B------:R-:W-:Y:S01]  /*d750*/  HADD2 R81, R47, -1040, -1040 ;  /* 0xe410e4102f517430 */ /* 0x000fe20000000000 */
        /* <DEDUP_REMOVED lines=161> */
.L_x_2041:
        /* <DEDUP_REMOVED lines=77> */
.L_x_2042:
        /* <DEDUP_REMOVED lines=77> */
.L_x_2043:
        /* <DEDUP_REMOVED lines=77> */
.L_x_2044:
[----:B------:R-:W-:Y:S01]  /*efe0*/  IADD3 R90, R90, 0x20, RZ ;  /* 0x000000205a5a7810 */ /* 0x000fe20007ffe0ff */
[----:B------:R-:W-:Y:S01]  /*eff0*/  UIADD3 UR4, UR4, 0x40, URZ ;  /* 0x0000004004047890 */ /* 0x000fe2000fffe03f */
[----:B------:R-:W-:Y:S02]  /*f000*/  IMAD.WIDE R112, R94, 0x4, R96 ;  /* 0x000000045e707825 */ /* 0x000fe400078e0260 */
[C---:B------:R-:W-:Y:S02]  /*f010*/  ISETP.GE.AND P0, PT, R90.reuse, c[0x0][0x1b0], PT ;  /* 0x00006c005a007a0c */ /* 0x040fe40003f06270 */
[----:B------:R-:W-:-:S13]  /*f020*/  ISETP.LT.AND P1, PT, R90, R95, PT ;  /* 0x0000005f5a00720c */ /* 0x000fda0003f21270 */
[----:B------:R-:W-:Y:S05]  /*f030*/  @!P0 BRA P1, `(.L_x_2045) ;  /* 0xffffdb2000008947 */ /* 0x000fea000083ffff */
.L_x_2040:
[----:B------:R-:W-:-:S04]  /*f040*/  ISETP.GE.AND P0, PT, R90, R95, PT ;  /* 0x0000005f5a00720c */ /* 0x000fc80003f06270 */
[----:B------:R-:W-:-:S13]  /*f050*/  ISETP.GE.OR P0, PT, R90, c[0x0][0x1b4], P0 ;  /* 0x00006d005a007a0c */ /* 0x000fda0000706670 */
[----:B------:R-:W-:Y:S05]  /*f060*/  @P0 BRA `(.L_x_2046) ;  /* 0x00006a2000000947 */ /* 0x000fea0003800000 */
[----:B------:R-:W-:Y:S02]  /*f070*/  UMOV UR5, UR4 ;  /* 0x0000000400057c82 */ /* 0x000fe40008000000 */
.L_x_2063:
[----:B------:R-:W-:Y:S01]  /*f080*/  ISETP.NE.AND P0, PT, R90, R87, PT ;  /* 0x000000575a00720c */ /* 0x000fe20003f05270 */
[----:B------:R-:W2:-:S12]  /*f090*/  LDG.E.128.CONSTANT R28, [R112.64] ;  /* 0x00000006701c7981 */ /* 0x000e98000c1e9d00 */
[----:B------:R-:W-:-:S05]  /*f0a0*/  @!P0 IADD3 R88, R88, 0x1, RZ ;  /* 0x0000000158588810 */ /* 0x000fca0007ffe0ff */
[----:B------:R-:W-:-:S06]  /*f0b0*/  @!P0 IMAD R32, R88, 0x8, R1 ;  /* 0x0000000858208824 */ /* 0x000fcc00078e0201 */
[----:B------:R-:W3:Y:S01]  /*f0c0*/  @!P0 LDL.64 R32, [R32] ;  /* 0x0000000020208983 */ /* 0x000ee20000100a00 */
[----:B------:R-:W-:-:S04]  /*f0d0*/  IMAD.MOV.U32 R25, RZ, RZ, c[0x0][0x18c] ;  /* 0x00006300ff197624 */ /* 0x000fc800078e00ff */
[----:B------:R-:W-:-:S06]  /*f0e0*/  IMAD.WIDE R20, R25, 0x4, R112 ;  /* 0x0000000419147825 */ /* 0x000fcc00078e0270 */
[C---:B------:R-:W-:Y:S02]  /*f0f0*/  IMAD.WIDE R16, R25.reuse, 0x4, R20 ;  /* 0x0000000419107825 */ /* 0x040fe400078e0214 */
[----:B-1----:R-:W5:Y:S04]  /*f100*/  LDG.E.128.CONSTANT R20, [R20.64] ;  /* 0x0000000614147981 */ /* 0x002f68000c1e9d00 */
[----:B0-----:R-:W-:Y:S02]  /*f110*/  IMAD.WIDE R10, R25, 0x4, R16 ;  /* 0x00000004190a7825 */ /* 0x001fe400078e0210 */
[----:B------:R-:W5:Y:S04]  /*f120*/  LDG.E.128.CONSTANT R16, [R16.64] ;  /* 0x0000000610107981 */ /* 0x000f68000c1e9d00 */
[----:B------:R0:W5:Y:S01]  /*f130*/  LDG.E.128.CONSTANT R12, [R10.64] ;  /* 0x000000060a0c7981 */ /* 0x000162000c1e9d00 */
[----:B------:R-:W-:Y:S01]  /*f140*/  @!P0 LEA R26, R90, 0x1, 0x1 ;  /* 0x000000015a1a8811 */ /* 0x000fe200078e08ff */
[----:B------:R-:W-:-:S04]  /*f150*/  @!P0 IMAD.MOV.U32 R27, RZ, RZ, 0x2 ;  /* 0x00000002ff1b8424 */ /* 0x000fc800078e00ff */
[----:B------:R-:W-:Y:S01]  /*f160*/  @!P0 IMAD.WIDE R26, R26, R27, c[0x0][0x198] ;  /* 0x000066001a1a8625 */ /* 0x000fe200078e021b */
[----:B------:R-:W-:-:S05]  /*f170*/  ISETP.NE.AND P1, PT, R92, RZ, PT ;  /* 0x000000ff5c00720c */ /* 0x000fca0003f25270 */
[----:B------:R1:W5:Y:S01]  /*f180*/  @!P0 LDG.E.U16.CONSTANT R27, [R26.64] ;  /* 0x000000061a1b8981 */ /* 0x000362000c1e9500 */
[----:B------:R-:W-:Y:S01]  /*f190*/  IMAD.MOV.U32 R9, RZ, RZ, 0x2c00 ;  /* 0x00002c00ff097424 */ /* 0x000fe200078e00ff */
[----:B------:R-:W-:Y:S02]  /*f1a0*/  ISETP.NE.AND P2, PT, R93, RZ, PT ;  /* 0x000000ff5d00720c */ /* 0x000fe40003f45270 */
[----:B------:R-:W-:Y:S02]  /*f1b0*/  ISETP.NE.AND P3, PT, R91, RZ, PT ;  /* 0x000000ff5b00720c */ /* 0x000fe40003f65270 */
[----:B------:R-:W-:Y:S02]  /*f1c0*/  ISETP.NE.AND P4, PT, R89, RZ, PT ;  /* 0x000000ff5900720c */ /* 0x000fe40003f85270 */
[----:B--2---:R-:W-:Y:S02]  /*f1d0*/  SHF.R.U32.HI R34, RZ, 0x8, R29 ;  /* 0x00000008ff227819 */ /* 0x004fe4000001161d */
[----:B------:R-:W-:-:S02]  /*f1e0*/  SHF.R.U32.HI R37, RZ, 0x8, R30 ;  /* 0x00000008ff257819 */ /* 0x000fc4000001161e */
[C---:B------:R-:W-:Y:S02]  /*f1f0*/  LOP3.LUT R24, R28.reuse, 0xf000f, RZ, 0xc0, !PT ;  /* 0x000f000f1c187812 */ /* 0x040fe400078ec0ff */
[----:B-1----:R-:W-:Y:S02]  /*f200*/  LOP3.LUT R26, R28, 0xf000f0, RZ, 0xc0, !PT ;  /* 0x00f000f01c1a7812 */ /* 0x002fe400078ec0ff */
[C---:B------:R-:W-:Y:S02]  /*f210*/  LOP3.LUT R35, R30.reuse, 0xf000f, RZ, 0xc0, !PT ;  /* 0x000f000f1e237812 */ /* 0x040fe400078ec0ff */
[----:B------:R-:W-:Y:S02]  /*f220*/  LOP3.LUT R36, R30, 0xf000f0, RZ, 0xc0, !PT ;  /* 0x00f000f01e247812 */ /* 0x000fe400078ec0ff */
[C---:B------:R-:W-:Y:S02]  /*f230*/  LOP3.LUT R38, R31.reuse, 0xf000f, RZ, 0xc0, !PT ;  /* 0x000f000f1f267812 */ /* 0x040fe400078ec0ff */
[----:B------:R-:W-:-:S02]  /*f240*/  LOP3.LUT R40, R31, 0xf000f0, RZ, 0xc0, !PT ;  /* 0x00f000f01f287812 */ /* 0x000fc400078ec0ff */
[----:B---3--:R-:W-:Y:S02]  /*f250*/  @!P0 PRMT R86, R32, 0x7610, R86 ;  /* 0x0000761020568816 */ /* 0x008fe40000000056 */
[----:B------:R-:W-:Y:S02]  /*f260*/  @!P0 PRMT R85, R33, 0x7610, R85 ;  /* 0x0000761021558816 */ /* 0x000fe40000000055 */
[----:B------:R-:W-:Y:S02]  /*f270*/  @!P0 PRMT R86, R86, 0x7610, R32 ;  /* 0x0000761056568816 */ /* 0x000fe40000000020 */
[----:B------:R-:W-:Y:S02]  /*f280*/  @!P0 PRMT R85, R85, 0x7610, R33 ;  /* 0x0000761055558816 */ /* 0x000fe40000000021 */
[C---:B------:R-:W-:Y:S02]  /*f290*/  LOP3.LUT R32, R29.reuse, 0xf000f, RZ, 0xc0, !PT ;  /* 0x000f000f1d207812 */ /* 0x040fe400078ec0ff */
[----:B------:R-:W-:-:S02]  /*f2a0*/  LOP3.LUT R33, R29, 0xf000f0, RZ, 0xc0, !PT ;  /* 0x00f000f01d217812 */ /* 0x000fc400078ec0ff */
[----:B------:R-:W-:Y:S02]  /*f2b0*/  SHF.R.U32.HI R41, RZ, 0x8, R31 ;  /* 0x00000008ff297819 */ /* 0x000fe4000001161f */
[----:B------:R-:W-:Y:S02]  /*f2c0*/  SHF.R.U32.HI R28, RZ, 0x8, R28 ;  /* 0x00000008ff1c7819 */ /* 0x000fe4000001161c */
[----:B------:R-:W-:Y:S02]  /*f2d0*/  LOP3.LUT R30, R32, 0x64006400, RZ, 0xfc, !PT ;  /* 0x64006400201e7812 */ /* 0x000fe400078efcff */
[C---:B------:R-:W-:Y:S02]  /*f2e0*/  LOP3.LUT R31, R34.reuse, 0xf000f, RZ, 0xc0, !PT ;  /* 0x000f000f221f7812 */ /* 0x040fe400078ec0ff */
        /* <DEDUP_REMOVED lines=24> */
[----:B------:R-:W-:Y:S02]  /*f470*/  HADD2 R40, R41, -1032, -1032 ;  /* 0xe408e40829287430 */ /* 0x000fe40000000000 */
[-C--:B------:R-:W-:Y:S02]  /*f480*/  HFMA2 R31, R32, R9.reuse.H0_H0, -72, -72 ;  /* 0xd480d480201f7431 */ /* 0x080fe40000040009 */
[-C--:B------:R-:W-:Y:S02]  /*f490*/  HFMA2 R41, R42, R9.reuse.H0_H0, -72, -72 ;  /* 0xd480d4802a297431 */ /* 0x080fe40000040009 */
[----:B------:R-:W-:Y:S02]  /*f4a0*/  HADD2 R32, R35, -1032, -1032 ;  /* 0xe408e40823207430 */ /* 0x000fe40000000000 */
[----:B------:R-:W-:-:S02]  /*f4b0*/  HFMA2 R33, R36, R9.H0_H0, -72, -72 ;  /* 0xd480d48024217431 */ /* 0x000fc40000040009 */
[----:B------:R-:W-:Y:S02]  /*f4c0*/  HADD2 R42, R43, -1032, -1032 ;  /* 0xe408e4082b2a7430 */ /* 0x000fe40000000000 */
[----:B------:R-:W-:Y:S02]  /*f4d0*/  HADD2 R24, R24, -1032, -1032 ;  /* 0xe408e40818187430 */ /* 0x000fe40000000000 */
[-C--:B------:R-:W-:Y:S02]  /*f4e0*/  HFMA2 R26, R26, R9.reuse.H0_H0, -72, -72 ;  /* 0xd480d4801a1a7431 */ /* 0x080fe40000040009 */
[----:B------:R-:W-:Y:S02]  /*f4f0*/  HADD2 R30, R30, -1032, -1032 ;  /* 0xe408e4081e1e7430 */ /* 0x000fe40000000000 */
[----:B------:R-:W-:Y:S02]  /*f500*/  HFMA2 R35, R44, R9.H0_H0, -72, -72 ;  /* 0xd480d4802c237431 */ /* 0x000fe40000040009 */
[----:B------:R-:W-:-:S02]  /*f510*/  HADD2 R36, R29, -1032, -1032 ;  /* 0xe408e4081d247430 */ /* 0x000fc40000000000 */
[-C--:B------:R-:W-:Y:S02]  /*f520*/  HFMA2 R37, R28, R9.reuse.H0_H0, -72, -72 ;  /* 0xd480d4801c257431 */ /* 0x080fe40000040009 */
[----:B------:R-:W-:Y:S02]  /*f530*/  HADD2 R38, R38, -1032, -1032 ;  /* 0xe408e40826267430 */ /* 0x000fe40000000000 */
[----:B------:R-:W-:Y:S01]  /*f540*/  HFMA2 R43, R46, R9.H0_H0, -72, -72 ;  /* 0xd480d4802e2b7431 */ /* 0x000fe20000040009 */
[----:B------:R-:W-:Y:S05]  /*f550*/  @!P1 BRA `(.L_x_2047) ;  /* 0x000005a000009947 */ /* 0x000fea0003800000 */
[----:B0-----:R-:W0:Y:S01]  /*f560*/  LDS.64 R44, [UR5] ;  /* 0x00000005ff2c7984 */ /* 0x001e220008000a00 */
[----:B------:R-:W-:Y:S02]  /*f570*/  HADD2.F32 R50, -RZ, R30.H0_H0 ;  /* 0x2000001eff327230 */ /* 0x000fe40000004100 */
[----:B------:R-:W-:Y:S01]  /*f580*/  HADD2.F32 R52, -RZ, R32.H0_H0 ;  /* 0x20000020ff347230 */ /* 0x000fe20000004100 */
[----:B------:R-:W1:Y:S01]  /*f590*/  LDS.64 R28, [UR5+0x8] ;  /* 0x00000805ff1c7984 */ /* 0x000e620008000a00 */
[----:B------:R-:W-:-:S02]  /*f5a0*/  HADD2.F32 R54, -RZ, R34.H0_H0 ;  /* 0x20000022ff367230 */ /* 0x000fc40000004100 */
[----:B------:R-:W-:Y:S02]  /*f5b0*/  HADD2.F32 R51, -RZ, R30.H1_H1 ;  /* 0x3000001eff337230 */ /* 0x000fe40000004100 */
        /* <DEDUP_REMOVED lines=31> */
[--C-:B------:R-:W-:Y:S01]  /*f7b0*/  HADD2.F32 R46, -RZ, R29.reuse.H0_H0 ;  /* 0x2000001dff2e7230 */ /* 0x100fe20000004100 */
[C---:B------:R-:W-:Y:S01]  /*f7c0*/  FFMA.FTZ R52, R49.reuse, R50, R53 ;  /* 0x0000003231347223 */ /* 0x040fe20000010035 */
[----:B------:R-:W-:Y:S01]  /*f7d0*/  HADD2.F32 R50, -RZ, R38.H0_H0 ;  /* 0x20000026ff327230 */ /* 0x000fe20000004100 */
[----:B------:R-:W-:Y:S01]  /*f7e0*/  FFMA.FTZ R54, R49, R54, R51 ;  /* 0x0000003631367223 */ /* 0x000fe20000010033 */
[----:B------:R-:W-:-:S02]  /*f7f0*/  HADD2.F32 R49, -RZ, R29.H1_H1 ;  /* 0x3000001dff317230 */ /* 0x000fc40000004100 */
[----:B------:R-:W-:Y:S01]  /*f800*/  HADD2.F32 R29, -RZ, R36.H0_H0 ;  /* 0x20000024ff1d7230 */ /* 0x000fe20000004100 */
[----:B------:R-:W-:Y:S01]  /*f810*/  FFMA.FTZ R48, R45, R50, R48 ;  /* 0x000000322d307223 */ /* 0x000fe20000010030 */
[----:B------:R-:W-:Y:S02]  /*f820*/  HADD2.F32 R47, -RZ, R28.H1_H1 ;  /* 0x3000001cff2f7230 */ /* 0x000fe40000004100 */
[----:B------:R-:W-:Y:S01]  /*f830*/  HADD2.F32 R51, -RZ, R40.H0_H0 ;  /* 0x20000028ff337230 */ /* 0x000fe20000004100 */
[----:B------:R-:W-:Y:S01]  /*f840*/  FFMA.FTZ R29, R29, R45, R44 ;  /* 0x0000002d1d1d7223 */ /* 0x000fe2000001002c */
        /* <DEDUP_REMOVED lines=43> */
.L_x_2047:
[----:B0-----:R-:W-:Y:S05]  /*fb00*/  @!P2 BRA `(.L_x_2048) ;  /* 0x000005a00000a947 */ /* 0x001fea0003800000 */
[----:B------:R-:W0:Y:S01]  /*fb10*/  LDS.64 R44, [UR5+0x80] ;  /* 0x00008005ff2c7984 */ /* 0x000e220008000a00 */
[--C-:B------:R-:W-:Y:S02]  /*fb20*/  HADD2.F32 R49, -RZ, R30.reuse.H0_H0 ;  /* 0x2000001eff317230 */ /* 0x100fe40000004100 */
[----:B------:R-:W-:Y:S01]  /*fb30*/  HADD2.F32 R52, -RZ, R30.H1_H1 ;  /* 0x3000001eff347230 */ /* 0x000fe20000004100 */
[----:B------:R-:W1:Y:S01]  /*fb40*/  LDS.64 R28, [UR5+0x88] ;  /* 0x00008805ff1c7984 */ /* 0x000e620008000a00 */
[----:B------:R-:W-:Y:S02]  /*fb50*/  HADD2.F32 R51, -RZ, R32.H0_H0 ;  /* 0x20000020ff337230 */ /* 0x000fe40000004100 */
[----:B------:R-:W-:Y:S02]  /*fb60*/  HADD2.F32 R53, -RZ, R34.H0_H0 ;  /* 0x20000022ff357230 */ /* 0x000fe40000004100 */
[----:B------:R-:W-:-:S02]  /*fb70*/  HADD2.F32 R50, -RZ, R24.H1_H1 ;  /* 0x30000018ff327230 */ /* 0x000fc40000004100 */
[----:B------:R-:W-:Y:S02]  /*fb80*/  HADD2.F32 R55, -RZ, R34.H1_H1 ;  /* 0x30000022ff377230 */ /* 0x000fe40000004100 */
        /* <DEDUP_REMOVED lines=12> */
[----:B------:R-:W-:Y:S01]  /*fc50*/  HADD2.F32 R52, -RZ, R32.H1_H1 ;  /* 0x30000020ff347230 */ /* 0x000fe20000004100 */
[-C--:B------:R-:W-:Y:S01]  /*fc60*/  FFMA.FTZ R45, R50, R44.reuse, R45 ;  /* 0x0000002c322d7223 */ /* 0x080fe2000001002d */
[----:B------:R-:W-:Y:S01]  /*fc70*/  HADD2.F32 R50, -RZ, R31.H0_H0 ;  /* 0x2000001fff327230 */ /* 0x000fe20000004100 */
[-C--:B------:R-:W-:Y:S02]  /*fc80*/  FFMA.FTZ R53, R55, R44.reuse, R53 ;  /* 0x0000002c37357223 */ /* 0x080fe40000010035 */
        /* <DEDUP_REMOVED lines=66> */
.L_x_2048:
[----:B------:R-:W-:Y:S05]  /*100b0*/  @!P3 BRA `(.L_x_2049) ;  /* 0x000005a00000b947 */ /* 0x000fea0003800000 */
        /* <DEDUP_REMOVED lines=90> */
.L_x_2049:
        /* <DEDUP_REMOVED lines=8> */
[--C-:B0-----:R-:W-:Y:S02]  /*106e0*/  HADD2.F32 R48, -RZ, R45.reuse.H0_H0 ;  /* 0x2000002dff307230 */ /* 0x101fe40000004100 */
[----:B------:R-:W-:Y:S02]  /*106f0*/  HADD2.F32 R47, -RZ, R45.H1_H1 ;  /* 0x3000002dff2f7230 */ /* 0x000fe40000004100 */
[----:B------:R-:W-:Y:S02]  /*10700*/  HADD2.F32 R46, -RZ, R44.H0_H0 ;  /* 0x2000002cff2e7230 */ /* 0x000fe40000004100 */
[----:B------:R-:W-:Y:S02]  /*10710*/  HADD2.F32 R45, -RZ, R24.H0_H0 ;  /* 0x20000018ff2d7230 */ /* 0x000fe40000004100 */
[----:B------:R-:W-:Y:S01]  /*10720*/  HADD2.F32 R44, -RZ, R44.H1_H1 ;  /* 0x3000002cff2c7230 */ /* 0x000fe20000004100 */
[-C--:B------:R-:W-:Y:S01]  /*10730*/  FFMA.FTZ R49, R49, R46.reuse, RZ ;  /* 0x0000002e31317223 */ /* 0x080fe200000100ff */
[----:B------:R-:W-:Y:S01]  /*10740*/  HADD2.F32 R24, -RZ, R24.H1_H1 ;  /* 0x30000018ff187230 */ /* 0x000fe20000004100 */
[----:B------:R-:W-:-:S02]  /*10750*/  FFMA.FTZ R45, R45, R46, RZ ;  /* 0x0000002e2d2d7223 */ /* 0x000fc400000100ff */
[-C--:B------:R-:W-:Y:S02]  /*10760*/  FFMA.FTZ R51, R51, R46.reuse, RZ ;  /* 0x0000002e33337223 */ /* 0x080fe400000100ff */
[----:B------:R-:W-:Y:S01]  /*10770*/  FFMA.FTZ R53, R53, R46, RZ ;  /* 0x0000002e35357223 */ /* 0x000fe200000100ff */
[----:B------:R-:W-:Y:S01]  /*10780*/  HADD2.F32 R46, -RZ, R34.H1_H1 ;  /* 0x30000022ff2e7230 */ /* 0x000fe20000004100 */
[-C--:B------:R-:W-:Y:S01]  /*10790*/  FFMA.FTZ R45, R24, R44.reuse, R45 ;  /* 0x0000002c182d7223 */ /* 0x080fe2000001002d */
        /* <DEDUP_REMOVED lines=71> */
.L_x_2050:
[----:B-----5:R-:W-:Y:S02]  /*10c10*/  LOP3.LUT R24, R20, 0xf000f, RZ, 0xc0, !PT ;  /* 0x000f000f14187812 */ /* 0x020fe400078ec0ff */
[C---:B------:R-:W-:Y:S02]  /*10c20*/  LOP3.LUT R28, R21.reuse, 0xf000f, RZ, 0xc0, !PT ;  /* 0x000f000f151c7812 */ /* 0x040fe400078ec0ff */
[----:B------:R-:W-:Y:S02]  /*10c30*/  SHF.R.U32.HI R30, RZ, 0x8, R21 ;  /* 0x00000008ff1e7819 */ /* 0x000fe40000011615 */
[----:B------:R-:W-:Y:S02]  /*10c40*/  LOP3.LUT R29, R21, 0xf000f0, RZ, 0xc0, !PT ;  /* 0x00f000f0151d7812 */ /* 0x000fe400078ec0ff */
[C---:B------:R-:W-:Y:S02]  /*10c50*/  LOP3.LUT R31, R22.reuse, 0xf000f, RZ, 0xc0, !PT ;  /* 0x000f000f161f7812 */ /* 0x040fe400078ec0ff */
[----:B------:R-:W-:-:S02]  /*10c60*/  LOP3.LUT R32, R22, 0xf000f0, RZ, 0xc0, !PT ;  /* 0x00f000f016207812 */ /* 0x000fc400078ec0ff */
[----:B------:R-:W-:Y:S02]  /*10c70*/  SHF.R.U32.HI R33, RZ, 0x8, R22 ;  /* 0x00000008ff217819 */ /* 0x000fe40000011616 */
[----:B------:R-:W-:Y:S02]  /*10c80*/  LOP3.LUT R26, R20, 0xf000f0, RZ, 0xc0, !PT ;  /* 0x00f000f0141a7812 */ /* 0x000fe400078ec0ff */
[C---:B------:R-:W-:Y:S02]  /*10c90*/  LOP3.LUT R34, R23.reuse, 0xf000f, RZ, 0xc0, !PT ;  /* 0x000f000f17227812 */ /* 0x040fe400078ec0ff */
[----:B------:R-:W-:Y:S02]  /*10ca0*/  LOP3.LUT R36, R23, 0xf000f0, RZ, 0xc0, !PT ;  /* 0x00f000f017247812 */ /* 0x000fe400078ec0ff */
[----:B------:R-:W-:Y:S02]  /*10cb0*/  SHF.R.U32.HI R37, RZ, 0x8, R23 ;  /* 0x00000008ff257819 */ /* 0x000fe40000011617 */
[----:B------:R-:W-:-:S02]  /*10cc0*/  LOP3.LUT R22, R24, 0x64006400, RZ, 0xfc, !PT ;  /* 0x6400640018167812 */ /* 0x000fc400078efcff */
[----:B------:R-:W-:Y:S02]  /*10cd0*/  SHF.R.U32.HI R20, RZ, 0x8, R20 ;  /* 0x00000008ff147819 */ /* 0x000fe40000011614 */
[----:B------:R-:W-:Y:S01]  /*10ce0*/  LOP3.LUT R24, R28, 0x64006400, RZ, 0xfc, !PT ;  /* 0x640064001c187812 */ /* 0x000fe200078efcff */
[----:B------:R-:W-:Y:S01]  /*10cf0*/  HADD2 R22, R22, -1032, -1032 ;  /* 0xe408e40816167430 */ /* 0x000fe20000000000 */
[C---:B------:R-:W-:Y:S02]  /*10d00*/  LOP3.LUT R23, R30.reuse, 0xf000f, RZ, 0xc0, !PT ;  /* 0x000f000f1e177812 */ /* 0x040fe400078ec0ff */
        /* <DEDUP_REMOVED lines=14> */
[----:B------:R-:W-:Y:S01]  /*10df0*/  LOP3.LUT R37, R29, 0x64006400, RZ, 0xfc, !PT ;  /* 0x640064001d257812 */ /* 0x000fe200078efcff */
[-C--:B------:R-:W-:Y:S01]  /*10e00*/  HFMA2 R35, R36, R9.reuse.H0_H0, -72, -72 ;  /* 0xd480d48024237431 */ /* 0x080fe20000040009 */
[----:B------:R-:W-:Y:S02]  /*10e10*/  LOP3.LUT R38, R33, 0x64006400, RZ, 0xfc, !PT ;  /* 0x6400640021267812 */ /* 0x000fe400078efcff */
[----:B------:R-:W-:Y:S01]  /*10e20*/  LOP3.LUT R31, R31, 0x64006400, RZ, 0xfc, !PT ;  /* 0x640064001f1f7812 */ /* 0x000fe200078efcff */
[----:B------:R-:W-:Y:S01]  /*10e30*/  HADD2 R36, R37, -1032, -1032 ;  /* 0xe408e40825247430 */ /* 0x000fe20000000000 */
[----:B------:R-:W-:Y:S01]  /*10e40*/  LOP3.LUT R32, R32, 0x64006400, RZ, 0xfc, !PT ;  /* 0x6400640020207812 */ /* 0x000fe200078efcff */
[----:B------:R-:W-:Y:S01]  /*10e50*/  HFMA2 R37, R38, R9.H0_H0, -72, -72 ;  /* 0xd480d48026257431 */ /* 0x000fe20000040009 */
[----:B------:R-:W-:-:S02]  /*10e60*/  LOP3.LUT R39, R39, 0x64006400, RZ, 0xfc, !PT ;  /* 0x6400640027277812 */ /* 0x000fc400078efcff */
[----:B------:R-:W-:Y:S01]  /*10e70*/  LOP3.LUT R21, R21, 0x64006400, RZ, 0xfc, !PT ;  /* 0x6400640015157812 */ /* 0x000fe200078efcff */
[-C--:B------:R-:W-:Y:S01]  /*10e80*/  HFMA2 R29, R32, R9.reuse.H0_H0, -72, -72 ;  /* 0xd480d480201d7431 */ /* 0x080fe20000040009 */
[----:B------:R-:W-:Y:S01]  /*10e90*/  LOP3.LUT R20, R20, 0x64006400, RZ, 0xfc, !PT ;  /* 0x6400640014147812 */ /* 0x000fe200078efcff */
[----:B------:R-:W-:Y:S01]  /*10ea0*/  HADD2 R38, R39, -1032, -1032 ;  /* 0xe408e40827267430 */ /* 0x000fe20000000000 */
[----:B------:R-:W-:Y:S01]  /*10eb0*/  LOP3.LUT R34, R23, 0x64006400, RZ, 0xfc, !PT ;  /* 0x6400640017227812 */ /* 0x000fe200078efcff */
[-C--:B------:R-:W-:Y:S01]  /*10ec0*/  HFMA2 R23, R26, R9.reuse.H0_H0, -72, -72 ;  /* 0xd480d4801a177431 */ /* 0x080fe20000040009 */
[----:B------:R-:W-:Y:S01]  /*10ed0*/  LOP3.LUT R42, R41, 0x64006400, RZ, 0xfc, !PT ;  /* 0x64006400292a7812 */ /* 0x000fe200078efcff */
[-C--:B------:R-:W-:Y:S02]  /*10ee0*/  HFMA2 R26, R28, R9.reuse.H0_H0, -72, -72 ;  /* 0xd480d4801c1a7431 */ /* 0x080fe40000040009 */
[----:B------:R-:W-:Y:S02]  /*10ef0*/  HADD2 R28, R31, -1032, -1032 ;  /* 0xe408e4081f1c7430 */ /* 0x000fe40000000000 */
[----:B------:R-:W-:-:S02]  /*10f00*/  HFMA2 R31, R40, R9.H0_H0, -72, -72 ;  /* 0xd480d480281f7431 */ /* 0x000fc40000040009 */
[----:B------:R-:W-:Y:S02]  /*10f10*/  HADD2 R32, R21, -1032, -1032 ;  /* 0xe408e40815207430 */ /* 0x000fe40000000000 */
[-C--:B------:R-:W-:Y:S02]  /*10f20*/  HFMA2 R33, R20, R9.reuse.H0_H0, -72, -72 ;  /* 0xd480d48014217431 */ /* 0x080fe40000040009 */
[----:B------:R-:W-:Y:S02]  /*10f30*/  HADD2 R34, R34, -1032, -1032 ;  /* 0xe408e40822227430 */ /* 0x000fe40000000000 */
[----:B------:R-:W-:Y:S01]  /*10f40*/  HFMA2 R39, R42, R9.H0_H0, -72, -72 ;  /* 0xd480d4802a277431 */ /* 0x000fe20000040009 */
        /* <DEDUP_REMOVED lines=91> */
.L_x_2051:
        /* <DEDUP_REMOVED lines=23> */
[--C-:B------:R-:W-:Y:S01]  /*11670*/  HADD2.F32 R46, -RZ, R26.reuse.H0_H0 ;  /* 0x2000001aff2e7230 */ /* 0x100fe20000004100 */
        /* <DEDUP_REMOVED lines=67> */
.L_x_2052:
        /* <DEDUP_REMOVED lines=91> */
.L_x_2053:
        /* <DEDUP_REMOVED lines=8> */
[----:B0-----:R-:W-:Y:S02]  /*120e0*/  HADD2.F32 R42, -RZ, R40.H0_H0 ;  /* 0x20000028ff2a7230 */ /* 0x001fe40000004100 */
[--C-:B------:R-:W-:Y:S02]  /*120f0*/  HADD2.F32 R44, -RZ, R41.reuse.H0_H0 ;  /* 0x20000029ff2c7230 */ /* 0x100fe40000004100 */
[----:B------:R-:W-:Y:S01]  /*12100*/  HADD2.F32 R43, -RZ, R41.H1_H1 ;  /* 0x30000029ff2b7230 */ /* 0x000fe20000004100 */
        /* <DEDUP_REMOVED lines=80> */
.L_x_2054:
[C---:B------:R-:W-:Y:S02]  /*12610*/  LOP3.LUT R20, R16.reuse, 0xf000f, RZ, 0xc0, !PT ;  /* 0x000f000f10147812 */ /* 0x040fe400078ec0ff */
[----:B------:R-:W-:Y:S02]  /*12620*/  LOP3.LUT R21, R16, 0xf000f0, RZ, 0xc0, !PT ;  /* 0x00f000f010157812 */ /* 0x000fe400078ec0ff */
[C---:B------:R-:W-:Y:S02]  /*12630*/  LOP3.LUT R22, R17.reuse, 0xf000f, RZ, 0xc0, !PT ;  /* 0x000f000f11167812 */ /* 0x040fe400078ec0ff */
[----:B------:R-:W-:Y:S02]  /*12640*/  LOP3.LUT R23, R17, 0xf000f0, RZ, 0xc0, !PT ;  /* 0x00f000f011177812 */ /* 0x000fe400078ec0ff */
[C---:B------:R-:W-:Y:S02]  /*12650*/  LOP3.LUT R31, R19.reuse, 0xf000f, RZ, 0xc0, !PT ;  /* 0x000f000f131f7812 */ /* 0x040fe400078ec0ff */
[----:B------:R-:W-:-:S02]  /*12660*/  LOP3.LUT R32, R19, 0xf000f0, RZ, 0xc0, !PT ;  /* 0x00f000f013207812 */ /* 0x000fc400078ec0ff */
[----:B------:R-:W-:Y:S02]  /*12670*/  SHF.R.U32.HI R33, RZ, 0x8, R19 ;  /* 0x00000008ff217819 */ /* 0x000fe40000011613 */
[----:B------:R-:W-:Y:S02]  /*12680*/  SHF.R.U32.HI R16, RZ, 0x8, R16 ;  /* 0x00000008ff107819 */ /* 0x000fe40000011610 */
[----:B------:R-:W-:Y:S02]  /*12690*/  SHF.R.U32.HI R24, RZ, 0x8, R17 ;  /* 0x00000008ff187819 */ /* 0x000fe40000011611 */
[C---:B------:R-:W-:Y:S02]  /*126a0*/  LOP3.LUT R26, R18.reuse, 0xf000f, RZ, 0xc0, !PT ;  /* 0x000f000f121a7812 */ /* 0x040fe400078ec0ff */
[----:B------:R-:W-:Y:S02]  /*126b0*/  LOP3.LUT R28, R18, 0xf000f0, RZ, 0xc0, !PT ;  /* 0x00f000f0121c7812 */ /* 0x000fe400078ec0ff */
[----:B------:R-:W-:-:S02]  /*126c0*/  LOP3.LUT R19, R20, 0x64006400, RZ, 0xfc, !PT ;  /* 0x6400640014137812 */ /* 0x000fc400078efcff */
[----:B------:R-:W-:Y:S02]  /*126d0*/  SHF.R.U32.HI R18, RZ, 0x8, R18 ;  /* 0x00000008ff127819 */ /* 0x000fe40000011612 */
[----:B------:R-:W-:Y:S01]  /*126e0*/  LOP3.LUT R20, R21, 0x64006400, RZ, 0xfc, !PT ;  /* 0x6400640015147812 */ /* 0x000fe200078efcff */
[----:B------:R-:W-:Y:S01]  /*126f0*/  HADD2 R19, R19, -1032, -1032 ;  /* 0xe408e40813137430 */ /* 0x000fe20000000000 */
[----:B------:R-:W-:Y:S02]  /*12700*/  LOP3.LUT R21, R22, 0x64006400, RZ, 0xfc, !PT ;  /* 0x6400640016157812 */ /* 0x000fe400078efcff */
[----:B------:R-:W-:Y:S01]  /*12710*/  LOP3.LUT R22, R23, 0x64006400, RZ, 0xfc, !PT ;  /* 0x6400640017167812 */ /* 0x000fe200078efcff */
[-C--:B------:R-:W-:Y:S01]  /*12720*/  HFMA2 R20, R20, R9.reuse.H0_H0, -72, -72 ;  /* 0xd480d48014147431 */ /* 0x080fe20000040009 */
[----:B------:R-:W-:Y:S01]  /*12730*/  LOP3.LUT R17, R16, 0xf000f, RZ, 0xc0, !PT ;  /* 0x000f000f10117812 */ /* 0x000fe200078ec0ff */
[----:B------:R-:W-:Y:S01]  /*12740*/  HADD2 R21, R21, -1032, -1032 ;  /* 0xe408e40815157430 */ /* 0x000fe20000000000 */
[----:B------:R-:W-:Y:S01]  /*12750*/  LOP3.LUT R23, R24, 0xf000f, RZ, 0xc0, !PT ;  /* 0x000f000f18177812 */ /* 0x000fe200078ec0ff */
[----:B------:R-:W-:Y:S01]  /*12760*/  HFMA2 R22, R22, R9.H0_H0, -72, -72 ;  /* 0xd480d48016167431 */ /* 0x000fe20000040009 */
[----:B------:R-:W-:-:S02]  /*12770*/  LOP3.LUT R16, R16, 0xf000f0, RZ, 0xc0, !PT ;  /* 0x00f000f010107812 */ /* 0x000fc400078ec0ff */
[----:B------:R-:W-:Y:S02]  /*12780*/  LOP3.LUT R24, R24, 0xf000f0, RZ, 0xc0, !PT ;  /* 0x00f000f018187812 */ /* 0x000fe400078ec0ff */
        /* <DEDUP_REMOVED lines=12> */
[----:B------:R-:W-:Y:S01]  /*12850*/  LOP3.LUT R32, R24, 0x64006400, RZ, 0xfc, !PT ;  /* 0x6400640018207812 */ /* 0x000fe200078efcff */
[-C--:B------:R-:W-:Y:S01]  /*12860*/  HFMA2 R24, R28, R9.reuse.H0_H0, -72, -72 ;  /* 0xd480d4801c187431 */ /* 0x080fe20000040009 */
[----:B------:R-:W-:Y:S01]  /*12870*/  LOP3.LUT R33, R29, 0x64006400, RZ, 0xfc, !PT ;  /* 0x640064001d217812 */ /* 0x000fe200078efcff */
[----:B------:R-:W-:Y:S01]  /*12880*/  HADD2 R26, R35, -1032, -1032 ;  /* 0xe408e408231a7430 */ /* 0x000fe20000000000 */
[----:B------:R-:W-:Y:S01]  /*12890*/  LOP3.LUT R34, R30, 0x64006400, RZ, 0xfc, !PT ;  /* 0x640064001e227812 */ /* 0x000fe200078efcff */
[-C--:B------:R-:W-:Y:S01]  /*128a0*/  HFMA2 R28, R36, R9.reuse.H0_H0, -72, -72 ;  /* 0xd480d480241c7431 */ /* 0x080fe20000040009 */
[----:B------:R-:W-:Y:S01]  /*128b0*/  LOP3.LUT R37, R37, 0x64006400, RZ, 0xfc, !PT ;  /* 0x6400640025257812 */ /* 0x000fe200078efcff */
[----:B------:R-:W-:Y:S01]  /*128c0*/  HADD2 R29, R17, -1032, -1032 ;  /* 0xe408e408111d7430 */ /* 0x000fe20000000000 */
[----:B------:R-:W-:Y:S01]  /*128d0*/  LOP3.LUT R38, R38, 0x64006400, RZ, 0xfc, !PT ;  /* 0x6400640026267812 */ /* 0x000fe200078efcff */
[----:B------:R-:W-:Y:S01]  /*128e0*/  HFMA2 R30, R16, R9.H0_H0, -72, -72 ;  /* 0xd480d480101e7431 */ /* 0x000fe20000040009 */
[----:B------:R-:W-:Y:S01]  /*128f0*/  LOP3.LUT R18, R12, 0xf000f, RZ, 0xc0, !PT ;  /* 0x000f000f0c127812 */ /* 0x000fe200078ec0ff */
[----:B------:R-:W-:-:S02]  /*12900*/  HADD2 R31, R31, -1032, -1032 ;  /* 0xe408e4081f1f7430 */ /* 0x000fc40000000000 */
[-C--:B------:R-:W-:Y:S02]  /*12910*/  HFMA2 R32, R32, R9.reuse.H0_H0, -72, -72 ;  /* 0xd480d48020207431 */ /* 0x080fe40000040009 */
[----:B------:R-:W-:Y:S02]  /*12920*/  HADD2 R33, R33, -1032, -1032 ;  /* 0xe408e40821217430 */ /* 0x000fe40000000000 */
[-C--:B------:R-:W-:Y:S02]  /*12930*/  HFMA2 R34, R34, R9.reuse.H0_H0, -72, -72 ;  /* 0xd480d48022227431 */ /* 0x080fe40000040009 */
[----:B------:R-:W-:Y:S02]  /*12940*/  HADD2 R35, R37, -1032, -1032 ;  /* 0xe408e40825237430 */ /* 0x000fe40000000000 */
[----:B------:R-:W-:Y:S01]  /*12950*/  HFMA2 R36, R38, R9.H0_H0, -72, -72 ;  /* 0xd480d48026247431 */ /* 0x000fe20000040009 */
[----:B------:R-:W-:Y:S05]  /*12960*/  @!P1 BRA `(.L_x_2055) ;  /* 0x000005a000009947 */ /* 0x000fea0003800000 */
[----:B------:R-:W0:Y:S01]  /*12970*/  LDS.64 R38, [UR5+0x20] ;  /* 0x00002005ff267984 */ /* 0x000e220008000a00 */
[----:B------:R-:W-:-:S02]  /*12980*/  HADD2.F32 R46, -RZ, R21.H1_H1 ;  /* 0x30000015ff2e7230 */ /* 0x000fc40000004100 */
[----:B------:R-:W-:Y:S01]  /*12990*/  HADD2.F32 R37, -RZ, R19.H0_H0 ;  /* 0x20000013ff257230 */ /* 0x000fe20000004100 */
[----:B------:R-:W1:Y:S01]  /*129a0*/  LDS.64 R16, [UR5+0x28] ;  /* 0x00002805ff107984 */ /* 0x000e620008000a00 */
[----:B------:R-:W-:Y:S02]  /*129b0*/  HADD2.F32 R43, -RZ, R23.H0_H0 ;  /* 0x20000017ff2b7230 */ /* 0x000fe40000004100 */
[--C-:B------:R-:W-:Y:S02]  /*129c0*/  HADD2.F32 R45, -RZ, R26.reuse.H0_H0 ;  /* 0x2000001aff2d7230 */ /* 0x100fe40000004100 */
[----:B------:R-:W-:Y:S02]  /*129d0*/  HADD2.F32 R48, -RZ, R26.H1_H1 ;  /* 0x3000001aff307230 */ /* 0x000fe40000004100 */
[----:B------:R-:W-:Y:S02]  /*129e0*/  HADD2.F32 R49, -RZ, R28.H1_H1 ;  /* 0x3000001cff317230 */ /* 0x000fe40000004100 */
[----:B0-----:R-:W-:-:S02]  /*129f0*/  HADD2.F32 R42, -RZ, R39.H0_H0 ;  /* 0x20000027ff2a7230 */ /* 0x001fc40000004100 */
[----:B------:R-:W-:Y:S02]  /*12a00*/  HADD2.F32 R44, -RZ, R39.H1_H1 ;  /* 0x30000027ff2c7230 */ /* 0x000fe40000004100 */
[--C-:B------:R-:W-:Y:S02]  /*12a10*/  HADD2.F32 R40, -RZ, R38.reuse.H0_H0 ;  /* 0x20000026ff287230 */ /* 0x100fe40000004100 */
[----:B------:R-:W-:Y:S02]  /*12a20*/  HADD2.F32 R39, -RZ, R21.H0_H0 ;  /* 0x20000015ff277230 */ /* 0x000fe40000004100 */
[----:B------:R-:W-:Y:S01]  /*12a30*/  HADD2.F32 R41, -RZ, R38.H1_H1 ;  /* 0x30000026ff297230 */ /* 0x000fe20000004100 */
[----:B------:R-:W-:Y:S01]  /*12a40*/  FFMA.FTZ R37, R37, R40, RZ ;  /* 0x0000002825257223 */ /* 0x000fe200000100ff */
[----:B------:R-:W-:Y:S01]  /*12a50*/  HADD2.F32 R38, -RZ, R19.H1_H1 ;  /* 0x30000013ff267230 */ /* 0x000fe20000004100 */
[C---:B------:R-:W-:Y:S02]  /*12a60*/  FFMA.FTZ R39, R40.reuse, R39, RZ ;  /* 0x0000002728277223 */ /* 0x040fe400000100ff */
[----:B------:R-:W-:-:S02]  /*12a70*/  FFMA.FTZ R43, R40, R43, RZ ;  /* 0x0000002b282b7223 */ /* 0x000fc400000100ff */
        /* <DEDUP_REMOVED lines=73> */
.L_x_2055:
        /* <DEDUP_REMOVED lines=91> */
.L_x_2056:
        /* <DEDUP_REMOVED lines=91> */
.L_x_2057:
[----:B------:R-:W-:Y:S05]  /*13a70*/  @!P4 BRA `(.L_x_2058) ;  /* 0x000005a00000c947 */ /* 0x000fea0003800000 */
[----:B------:R-:W0:Y:S01]  /*13a80*/  LDS.64 R38, [UR5+0x1a0] ;  /* 0x0001a005ff267984 */ /* 0x000e220008000a00 */
[----:B------:R-:W-:Y:S02]  /*13a90*/  HADD2.F32 R42, -RZ, R19.H0_H0 ;  /* 0x20000013ff2a7230 */ /* 0x000fe40000004100 */
[----:B------:R-:W-:Y:S01]  /*13aa0*/  HADD2.F32 R44, -RZ, R21.H0_H0 ;  /* 0x20000015ff2c7230 */ /* 0x000fe20000004100 */
[----:B------:R-:W1:Y:S01]  /*13ab0*/  LDS.64 R16, [UR5+0x1a8] ;  /* 0x0001a805ff107984 */ /* 0x000e620008000a00 */
[----:B------:R-:W-:Y:S02]  /*13ac0*/  HADD2.F32 R43, -RZ, R19.H1_H1 ;  /* 0x30000013ff2b7230 */ /* 0x000fe40000004100 */
[----:B------:R-:W-:Y:S02]  /*13ad0*/  HADD2.F32 R46, -RZ, R23.H0_H0 ;  /* 0x20000017ff2e7230 */ /* 0x000fe40000004100 */
[----:B------:R-:W-:-:S02]  /*13ae0*/  HADD2.F32 R45, -RZ, R21.H1_H1 ;  /* 0x30000015ff2d7230 */ /* 0x000fc40000004100 */
[----:B------:R-:W-:Y:S02]  /*13af0*/  HADD2.F32 R48, -RZ, R26.H0_H0 ;  /* 0x2000001aff307230 */ /* 0x000fe40000004100 */
[--C-:B0-----:R-:W-:Y:S02]  /*13b00*/  HADD2.F32 R37, -RZ, R38.reuse.H0_H0 ;  /* 0x20000026ff257230 */ /* 0x101fe40000004100 */
[----:B------:R-:W-:Y:S02]  /*13b10*/  HADD2.F32 R38, -RZ, R38.H1_H1 ;  /* 0x30000026ff267230 */ /* 0x000fe40000004100 */
[----:B------:R-:W-:Y:S01]  /*13b20*/  HADD2.F32 R40, -RZ, R39.H0_H0 ;  /* 0x20000027ff287230 */ /* 0x000fe20000004100 */
[-C--:B------:R-:W-:Y:S01]  /*13b30*/  FFMA.FTZ R19, R42, R37.reuse, RZ ;  /* 0x000000252a137223 */ /* 0x080fe200000100ff */
[----:B------:R-:W-:Y:S01]  /*13b40*/  HADD2.F32 R42, -RZ, R23.H1_H1 ;  /* 0x30000017ff2a7230 */ /* 0x000fe20000004100 */
[-C--:B------:R-:W-:Y:S01]  /*13b50*/  FFMA.FTZ R21, R44, R37.reuse, RZ ;  /* 0x000000252c157223 */ /* 0x080fe200000100ff */
[----:B------:R-:W-:Y:S01]  /*13b60*/  HADD2.F32 R44, -RZ, R26.H1_H1 ;  /* 0x3000001aff2c7230 */ /* 0x000fe20000004100 */
[----:B------:R-:W-:Y:S01]  /*13b70*/  FFMA.FTZ R19, R43, R38, R19 ;  /* 0x000000262b137223 */ /* 0x000fe20000010013 */
[----:B------:R-:W-:Y:S01]  /*13b80*/  HADD2.F32 R26, -RZ, R20.H0_H0 ;  /* 0x20000014ff1a7230 */ /* 0x000fe20000004100 */
[-C--:B------:R-:W-:Y:S01]  /*13b90*/  FFMA.FTZ R41, R46, R37.reuse, RZ ;  /* 0x000000252e297223 */ /* 0x080fe200000100ff */
[----:B------:R-:W-:Y:S01]  /*13ba0*/  HADD2.F32 R39, -RZ, R39.H1_H1 ;  /* 0x30000027ff277230 */ /* 0x000fe20000004100 */
[----:B------:R-:W-:Y:S01]  /*13bb0*/  FFMA.FTZ R37, R48, R37, RZ ;  /* 0x0000002530257223 */ /* 0x000fe200000100ff */
        /* <DEDUP_REMOVED lines=12> */
[----:B------:R-:W-:Y:S01]  /*13c80*/  HADD2.F32 R28, -RZ, R28.H1_H1 ;  /* 0x3000001cff1c7230 */ /* 0x000fe20000004100 */
[-C--:B------:R-:W-:Y:S01]  /*13c90*/  FFMA.FTZ R26, R20, R39.reuse, R26 ;  /* 0x00000027141a7223 */ /* 0x080fe2000001001a */
[--C-:B-1----:R-:W-:Y:S01]  /*13ca0*/  HADD2.F32 R20, -RZ, R17.reuse.H0_H0 ;  /* 0x20000011ff147230 */ /* 0x102fe20000004100 */
        /* <DEDUP_REMOVED lines=31> */
[----:B------:R-:W-:-:S02]  /*13ea0*/  HADD2.F32 R32, -RZ, R32.H1_H1 ;  /* 0x30000020ff207230 */ /* 0x000fc40000004100 */
[----:B------:R-:W-:Y:S01]  /*13eb0*/  HADD2.F32 R34, -RZ, R34.H1_H1 ;  /* 0x30000022ff227230 */ /* 0x000fe20000004100 */
[-C--:B------:R-:W-:Y:S01]  /*13ec0*/  FFMA.FTZ R24, R24, R20.reuse, R29 ;  /* 0x0000001418187223 */ /* 0x080fe2000001001d */
[----:B------:R-:W-:Y:S01]  /*13ed0*/  HADD2.F32 R36, -RZ, R36.H1_H1 ;  /* 0x30000024ff247230 */ /* 0x000fe20000004100 */
        /* <DEDUP_REMOVED lines=20> */
.L_x_2058:
[C---:B------:R-:W-:Y:S01]  /*14020*/  LOP3.LUT R22, R13.reuse, 0xf000f, RZ, 0xc0, !PT ;  /* 0x000f000f0d167812 */ /* 0x040fe200078ec0ff */
[----:B------:R-:W-:Y:S01]  /*14030*/  UIADD3 UR4, UR5, 0x40, URZ ;  /* 0x0000004005047890 */ /* 0x000fe2000fffe03f */
[----:B------:R-:W-:Y:S02]  /*14040*/  LOP3.LUT R17, R13, 0xf000f0, RZ, 0xc0, !PT ;  /* 0x00f000f00d117812 */ /* 0x000fe400078ec0ff */
[----:B------:R-:W-:Y:S02]  /*14050*/  SHF.R.U32.HI R23, RZ, 0x8, R13 ;  /* 0x00000008ff177819 */ /* 0x000fe4000001160d */
[----:B------:R-:W-:Y:S02]  /*14060*/  LOP3.LUT R16, R12, 0xf000f0, RZ, 0xc0, !PT ;  /* 0x00f000f00c107812 */ /* 0x000fe400078ec0ff */
[----:B------:R-:W-:Y:S02]  /*14070*/  LOP3.LUT R13, R14, 0xf000f0, RZ, 0xc0, !PT ;  /* 0x00f000f00e0d7812 */ /* 0x000fe400078ec0ff */
[----:B------:R-:W-:-:S02]  /*14080*/  SHF.R.U32.HI R12, RZ, 0x8, R12 ;  /* 0x00000008ff0c7819 */ /* 0x000fc4000001160c */
[----:B------:R-:W-:Y:S02]  /*14090*/  SHF.R.U32.HI R29, RZ, 0x8, R14 ;  /* 0x00000008ff1d7819 */ /* 0x000fe4000001160e */
[----:B------:R-:W-:Y:S02]  /*140a0*/  LOP3.LUT R26, R14, 0xf000f, RZ, 0xc0, !PT ;  /* 0x000f000f0e1a7812 */ /* 0x000fe400078ec0ff */
[----:B------:R-:W-:Y:S02]  /*140b0*/  LOP3.LUT R19, R15, 0xf000f0, RZ, 0xc0, !PT ;  /* 0x00f000f00f137812 */ /* 0x000fe400078ec0ff */
[----:B------:R-:W-:Y:S02]  /*140c0*/  LOP3.LUT R14, R16, 0x64006400, RZ, 0xfc, !PT ;  /* 0x64006400100e7812 */ /* 0x000fe400078efcff */
[----:B------:R-:W-:Y:S02]  /*140d0*/  LOP3.LUT R28, R13, 0x64006400, RZ, 0xfc, !PT ;  /* 0x640064000d1c7812 */ /* 0x000fe400078efcff */
[----:B------:R-:W-:Y:S01]  /*140e0*/  LOP3.LUT R31, R15, 0xf000f, RZ, 0xc0, !PT ;  /* 0x000f000f0f1f7812 */ /* 0x000fe200078ec0ff */
[----:B------:R-:W-:Y:S01]  /*140f0*/  HFMA2 R14, R14, R9.H0_H0, -72, -72 ;  /* 0xd480d4800e0e7431 */ /* 0x000fe20000040009 */
        /* <DEDUP_REMOVED lines=19> */
[-C--:B------:R-:W-:Y:S01]  /*14230*/  HFMA2 R19, R20, R9.reuse.H0_H0, -72, -72 ;  /* 0xd480d48014137431 */ /* 0x080fe20000040009 */
[----:B------:R-:W-:Y:S01]  /*14240*/  LOP3.LUT R26, R26, 0x64006400, RZ, 0xfc, !PT ;  /* 0x640064001a1a7812 */ /* 0x000fe200078efcff */
[-C--:B------:R-:W-:Y:S01]  /*14250*/  HFMA2 R20, R24, R9.reuse.H0_H0, -72, -72 ;  /* 0xd480d48018147431 */ /* 0x080fe20000040009 */
[----:B------:R-:W-:Y:S01]  /*14260*/  LOP3.LUT R18, R18, 0x64006400, RZ, 0xfc, !PT ;  /* 0x6400640012127812 */ /* 0x000fe200078efcff */
[----:B------:R-:W-:Y:S01]  /*14270*/  HFMA2 R9, R34, R9.H0_H0, -72, -72 ;  /* 0xd480d48022097431 */ /* 0x000fe20000040009 */
        /* <DEDUP_REMOVED lines=10> */
[----:B------:R-:W-:-:S02]  /*14320*/  HADD2 R26, R12, -1032, -1032 ;  /* 0xe408e4080c1a7430 */ /* 0x000fc40000000000 */
[----:B------:R-:W-:Y:S02]  /*14330*/  HADD2 R28, R28, -1032, -1032 ;  /* 0xe408e4081c1c7430 */ /* 0x000fe40000000000 */
[----:B------:R-:W-:Y:S02]  /*14340*/  HADD2 R29, R29, -1032, -1032 ;  /* 0xe408e4081d1d7430 */ /* 0x000fe40000000000 */
[----:B------:R-:W-:Y:S01]  /*14350*/  HADD2 R30, R30, -1032, -1032 ;  /* 0xe408e4081e1e7430 */ /* 0x000fe20000000000 */
[----:B------:R-:W-:Y:S05]  /*14360*/  @!P1 BRA `(.L_x_2059) ;  /* 0x000005a000009947 */ /* 0x000fea0003800000 */
[----:B------:R-:W0:Y:S01]  /*14370*/  LDS.64 R32, [UR5+0x30] ;  /* 0x00003005ff207984 */ /* 0x000e220008000a00 */
[----:B------:R-:W-:Y:S02]  /*14380*/  HADD2.F32 R40, -RZ, R22.H1_H1 ;  /* 0x30000016ff287230 */ /* 0x000fe40000004100 */
[----:B------:R-:W-:Y:S01]  /*14390*/  HADD2.F32 R31, -RZ, R18.H0_H0 ;  /* 0x20000012ff1f7230 */ /* 0x000fe20000004100 */
[----:B------:R-:W1:Y:S01]  /*143a0*/  LDS.64 R12, [UR5+0x38] ;  /* 0x00003805ff0c7984 */ /* 0x000e620008000a00 */
[----:B------:R-:W-:-:S02]  /*143b0*/  HADD2.F32 R37, -RZ, R23.H0_H0 ;  /* 0x20000017ff257230 */ /* 0x000fc40000004100 */
[--C-:B------:R-:W-:Y:S02]  /*143c0*/  HADD2.F32 R39, -RZ, R24.reuse.H0_H0 ;  /* 0x20000018ff277230 */ /* 0x100fe40000004100 */
[----:B------:R-:W-:Y:S02]  /*143d0*/  HADD2.F32 R42, -RZ, R24.H1_H1 ;  /* 0x30000018ff2a7230 */ /* 0x000fe40000004100 */
[----:B------:R-:W-:Y:S02]  /*143e0*/  HADD2.F32 R43, -RZ, R17.H1_H1 ;  /* 0x30000011ff2b7230 */ /* 0x000fe40000004100 */
[--C-:B0-----:R-:W-:Y:S02]  /*143f0*/  HADD2.F32 R36, -RZ, R33.reuse.H0_H0 ;  /* 0x20000021ff247230 */ /* 0x101fe40000004100 */
[----:B------:R-:W-:Y:S02]  /*14400*/  HADD2.F32 R38, -RZ, R33.H1_H1 ;  /* 0x30000021ff267230 */ /* 0x000fe40000004100 */
[----:B------:R-:W-:-:S02]  /*14410*/  HADD2.F32 R34, -RZ, R32.H0_H0 ;  /* 0x20000020ff227230 */ /* 0x000fc40000004100 */
[----:B------:R-:W-:Y:S02]  /*14420*/  HADD2.F32 R33, -RZ, R22.H0_H0 ;  /* 0x20000016ff217230 */ /* 0x000fe40000004100 */
[----:B------:R-:W-:Y:S01]  /*14430*/  HADD2.F32 R35, -RZ, R32.H1_H1 ;  /* 0x30000020ff237230 */ /* 0x000fe20000004100 */
[----:B------:R-:W-:Y:S01]  /*14440*/  FFMA.FTZ R31, R31, R34, RZ ;  /* 0x000000221f1f7223 */ /* 0x000fe200000100ff */
[----:B------:R-:W-:Y:S01]  /*14450*/  HADD2.F32 R32, -RZ, R18.H1_H1 ;  /* 0x30000012ff207230 */ /* 0x000fe20000004100 */
[C---:B------:R-:W-:Y:S02]  /*14460*/  FFMA.FTZ R33, R34.reuse, R33, RZ ;  /* 0x0000002122217223 */ /* 0x040fe400000100ff */
        /* <DEDUP_REMOVED lines=74> */
.L_x_2059:
        /* <DEDUP_REMOVED lines=44> */
[--C-:B------:R-:W-:Y:S01]  /*14bd0*/  HADD2.F32 R37, -RZ, R29.reuse.H0_H0 ;  /* 0x2000001dff257230 */ /* 0x100fe20000004100 */
        /* <DEDUP_REMOVED lines=46> */
.L_x_2060:
        /* <DEDUP_REMOVED lines=91> */
.L_x_2061:
[----:B------:R-:W-:Y:S01]  /*15470*/  @!P0 IMAD.IADD R87, R27, 0x1, R90 ;  /* 0x000000011b578824 */ /* 0x000fe200078e025a */
[----:B------:R-:W-:Y:S06]  /*15480*/  @!P4 BRA `(.L_x_2062) ;  /* 0x000005a00000c947 */ /* 0x000fec0003800000 */
[----:B------:R-:W0:Y:S01]  /*15490*/  LDS.64 R32, [UR5+0x1b0] ;  /* 0x0001b005ff207984 */ /* 0x000e220008000a00 */
[----:B------:R-:W-:Y:S02]  /*154a0*/  HADD2.F32 R36, -RZ, R18.H0_H0 ;  /* 0x20000012ff247230 */ /* 0x000fe40000004100 */
[----:B------:R-:W-:Y:S01]  /*154b0*/  HADD2.F32 R38, -RZ, R22.H0_H0 ;  /* 0x20000016ff267230 */ /* 0x000fe20000004100 */
[----:B------:R-:W1:Y:S01]  /*154c0*/  LDS.64 R12, [UR5+0x1b8] ;  /* 0x0001b805ff0c7984 */ /* 0x000e620008000a00 */
[----:B------:R-:W-:Y:S02]  /*154d0*/  HADD2.F32 R40, -RZ, R23.H0_H0 ;  /* 0x20000017ff287230 */ /* 0x000fe40000004100 */
[----:B------:R-:W-:Y:S02]  /*154e0*/  HADD2.F32 R18, -RZ, R18.H1_H1 ;  /* 0x30000012ff127230 */ /* 0x000fe40000004100 */
        /* <DEDUP_REMOVED lines=11> */
[----:B------:R-:W-:Y:S01]  /*155a0*/  HADD2.F32 R33, -RZ, R33.H1_H1 ;  /* 0x30000021ff217230 */ /* 0x000fe20000004100 */
[-C--:B------:R-:W-:Y:S01]  /*155b0*/  FFMA.FTZ R31, R18, R32.reuse, R31 ;  /* 0x00000020121f7223 */ /* 0x080fe2000001001f */
[--C-:B------:R-:W-:Y:S01]  /*155c0*/  HADD2.F32 R18, -RZ, R14.reuse.H0_H0 ;  /* 0x2000000eff127230 */ /* 0x100fe20000004100 */
[-C--:B------:R-:W-:Y:S01]  /*155d0*/  FFMA.FTZ R35, R22, R32.reuse, R35 ;  /* 0x0000002016237223 */ /* 0x080fe20000010023 */
[----:B------:R-:W-:Y:S01]  /*155e0*/  HADD2.F32 R22, -RZ, R15.H0_H0 ;  /* 0x2000000fff167230 */ /* 0x000fe20000004100 */
[----:B------:R-:W-:Y:S01]  /*155f0*/  FFMA.FTZ R27, R42, R27, RZ ;  /* 0x0000001b2a1b7223 */ /* 0x000fe200000100ff */
        /* <DEDUP_REMOVED lines=9> */
[----:B------:R-:W-:-:S02]  /*15690*/  FFMA.FTZ R22, R22, R34, R35 ;  /* 0x0000002216167223 */ /* 0x000fc40000010023 */
        /* <DEDUP_REMOVED lines=12> */
[----:B------:R-:W-:Y:S01]  /*15760*/  HADD2.F32 R12, -RZ, R12.H1_H1 ;  /* 0x3000000cff0c7230 */ /* 0x000fe20000004100 */
[-C--:B------:R-:W-:Y:S01]  /*15770*/  FFMA.FTZ R13, R13, R15.reuse, R18 ;  /* 0x0000000f0d0d7223 */ /* 0x080fe20000010012 */
[----:B------:R-:W-:Y:S01]  /*15780*/  HADD2.F32 R27, -RZ, R30.H0_H0 ;  /* 0x2000001eff1b7230 */ /* 0x000fe20000004100 */
[----:B------:R-:W-:Y:S01]  /*15790*/  FFMA.FTZ R17, R17, R15, R22 ;  /* 0x0000000f11117223 */ /* 0x000fe20000010016 */
[----:B------:R-:W-:-:S02]  /*157a0*/  HADD2.F32 R26, -RZ, R26.H1_H1 ;  /* 0x3000001aff1a7230 */ /* 0x000fc40000004100 */
        /* <DEDUP_REMOVED lines=40> */
.L_x_2062:
[----:B------:R-:W-:Y:S01]  /*15a30*/  IADD3 R90, R90, 0x20, RZ ;  /* 0x000000205a5a7810 */ /* 0x000fe20007ffe0ff */
[----:B------:R-:W-:Y:S01]  /*15a40*/  UMOV UR5, UR4 ;  /* 0x0000000400057c82 */ /* 0x000fe20008000000 */
[----:B------:R-:W-:Y:S02]  /*15a50*/  IMAD.WIDE R112, R25, 0x4, R10 ;  /* 0x0000000419707825 */ /* 0x000fe400078e020a */
[C---:B------:R-:W-:Y:S02]  /*15a60*/  ISETP.GE.AND P0, PT, R90.reuse, c[0x0][0x1b4], PT ;  /* 0x00006d005a007a0c */ /* 0x040fe40003f06270 */
[----:B------:R-:W-:-:S13]  /*15a70*/  ISETP.LT.AND P1, PT, R90, R95, PT ;  /* 0x0000005f5a00720c */ /* 0x000fda0003f21270 */
[----:B------:R-:W-:Y:S05]  /*15a80*/  @!P0 BRA P1, `(.L_x_2063) ;  /* 0xffff95f000008947 */ /* 0x000fea000083ffff */
.L_x_2046:
[----:B------:R-:W-:-:S04]  /*15a90*/  ISETP.GE.AND P0, PT, R90, R95, PT ;  /* 0x0000005f5a00720c */ /* 0x000fc80003f06270 */
[----:B------:R-:W-:-:S13]  /*15aa0*/  ISETP.GE.OR P0, PT, R90, c[0x0][0x1b8], P0 ;  /* 0x00006e005a007a0c */ /* 0x000fda0000706670 */
[----:B------:R-:W-:Y:S05]  /*15ab0*/  @P0 BRA `(.L_x_2064) ;  /* 0x0000233000000947 */ /* 0x000fea0003800000 */
.L_x_2069:
[----:B------:R-:W-:Y:S01]  /*15ac0*/  ISETP.NE.AND P0, PT, R90, R87, PT ;  /* 0x000000575a00720c */ /* 0x000fe20003f05270 */
[----:B------:R-:W-:Y:S01]  /*15ad0*/  IMAD.MOV.U32 R94, RZ, RZ, c[0x0][0x18c] ;  /* 0x00006300ff5e7624 */ /* 0x000fe200078e00ff */
[----:B-1----:R-:W2:Y:S11]  /*15ae0*/  LDG.E.128.CONSTANT R20, [R112.64] ;  /* 0x0000000670147981 */ /* 0x002eb6000c1e9d00 */
[----:B------:R-:W-:Y:S01]  /*15af0*/  @!P0 IADD3 R88, R88, 0x1, RZ ;  /* 0x0000000158588810 */ /* 0x000fe20007ffe0ff */
[----:B0-----:R-:W-:Y:S01]  /*15b00*/  @!P0 IMAD.MOV.U32 R11, RZ, RZ, 0x2 ;  /* 0x00000002ff0b8424 */ /* 0x001fe200078e00ff */
        /* <DEDUP_REMOVED lines=8> */
[----:B------:R-:W4:Y:S01]  /*15b90*/  LDG.E.128.CONSTANT R12, [R96.64] ;  /* 0x00000006600c7981 */ /* 0x000f22000c1e9d00 */
[----:B------:R-:W-:Y:S02]  /*15ba0*/  IMAD.MOV.U32 R24, RZ, RZ, 0x3000 ;  /* 0x00003000ff187424 */ /* 0x000fe400078e00ff */
[----:B------:R-:W-:Y:S01]  /*15bb0*/  IMAD.MOV.U32 R40, RZ, RZ, 0x2400 ;  /* 0x00002400ff287424 */ /* 0x000fe200078e00ff */
[----:B------:R-:W-:Y:S02]  /*15bc0*/  ISETP.NE.AND P1, PT, R93, RZ, PT ;  /* 0x000000ff5d00720c */ /* 0x000fe40003f25270 */
[----:B------:R-:W-:-:S02]  /*15bd0*/  ISETP.NE.AND P2, PT, R91, RZ, PT ;  /* 0x000000ff5b00720c */ /* 0x000fc40003f45270 */
[----:B------:R-:W-:Y:S02]  /*15be0*/  ISETP.NE.AND P3, PT, R89, RZ, PT ;  /* 0x000000ff5900720c */ /* 0x000fe40003f65270 */
[C---:B--2---:R-:W-:Y:S02]  /*15bf0*/  LOP3.LUT R54, R20.reuse, 0x70007, RZ, 0xc0, !PT ;  /* 0x0007000714367812 */ /* 0x044fe400078ec0ff */
[----:B------:R-:W-:Y:S02]  /*15c00*/  LOP3.LUT R9, R20, 0x380038, RZ, 0xc0, !PT ;  /* 0x0038003814097812 */ /* 0x000fe400078ec0ff */
[--C-:B------:R-:W-:Y:S02]  /*15c10*/  SHF.R.U32.HI R49, RZ, 0x6, R20.reuse ;  /* 0x00000006ff317819 */ /* 0x100fe40000011614 */
[----:B0-----:R-:W-:Y:S02]  /*15c20*/  SHF.R.U32.HI R27, RZ, 0xf, R20 ;  /* 0x0000000fff1b7819 */ /* 0x001fe40000011614 */
[----:B------:R-:W-:-:S02]  /*15c30*/  LOP3.LUT R53, R21, 0x70007, RZ, 0xc0, !PT ;  /* 0x0007000715357812 */ /* 0x000fc400078ec0ff */
[----:B-1----:R-:W-:Y:S02]  /*15c40*/  LOP3.LUT R10, R21, 0x380038, RZ, 0xc0, !PT ;  /* 0x00380038150a7812 */ /* 0x002fe400078ec0ff */
[----:B------:R-:W-:Y:S02]  /*15c50*/  SHF.R.U32.HI R50, RZ, 0x6, R21 ;  /* 0x00000006ff327819 */ /* 0x000fe40000011615 */
[----:B------:R-:W-:Y:S02]  /*15c60*/  LOP3.LUT R66, R23, 0x70007, RZ, 0xc0, !PT ;  /* 0x0007000717427812 */ /* 0x000fe400078ec0ff */
[----:B---3--:R-:W-:Y:S02]  /*15c70*/  @!P0 PRMT R86, R28, 0x7610, R86 ;  /* 0x000076101c568816 */ /* 0x008fe40000000056 */
[----:B------:R-:W-:Y:S02]  /*15c80*/  @!P0 PRMT R85, R29, 0x7610, R85 ;  /* 0x000076101d558816 */ /* 0x000fe40000000055 */
[----:B------:R-:W-:-:S02]  /*15c90*/  @!P0 PRMT R86, R86, 0x7610, R28 ;  /* 0x0000761056568816 */ /* 0x000fc4000000001c */
[----:B------:R-:W-:Y:S02]  /*15ca0*/  @!P0 PRMT R85, R85, 0x7610, R29 ;  /* 0x0000761055558816 */ /* 0x000fe4000000001d */
[----:B------:R-:W-:Y:S02]  /*15cb0*/  SHF.R.U32.HI R28, RZ, 0xf, R21 ;  /* 0x0000000fff1c7819 */ /* 0x000fe40000011615 */
[----:B------:R-:W-:Y:S02]  /*15cc0*/  SHF.R.U32.HI R29, RZ, 0xf, R22 ;  /* 0x0000000fff1d7819 */ /* 0x000fe40000011616 */
[----:B------:R-:W-:Y:S02]  /*15cd0*/  LOP3.LUT R25, R23, 0x380038, RZ, 0xc0, !PT ;  /* 0x0038003817197812 */ /* 0x000fe400078ec0ff */
[----:B------:R-:W-:Y:S02]  /*15ce0*/  SHF.R.U32.HI R52, RZ, 0x6, R23 ;  /* 0x00000006ff347819 */ /* 0x000fe40000011617 */
[----:B------:R-:W-:-:S02]  /*15cf0*/  LOP3.LUT R55, R22, 0x70007, RZ, 0xc0, !PT ;  /* 0x0007000716377812 */ /* 0x000fc400078ec0ff */
[----:B------:R-:W-:Y:S02]  /*15d00*/  LOP3.LUT R21, R22, 0x380038, RZ, 0xc0, !PT ;  /* 0x0038003816157812 */ /* 0x000fe400078ec0ff */
[----:B------:R-:W-:Y:S02]  /*15d10*/  SHF.R.U32.HI R51, RZ, 0x6, R22 ;  /* 0x00000006ff337819 */ /* 0x000fe40000011616 */
[----:B------:R-:W-:Y:S02]  /*15d20*/  SHF.R.U32.HI R23, RZ, 0xf, R23 ;  /* 0x0000000fff177819 */ /* 0x000fe40000011617 */
[C---:B----4-:R-:W-:Y:S02]  /*15d30*/  LOP3.LUT R44, R17.reuse, 0x70007, RZ, 0xc0, !PT ;  /* 0x00070007112c7812 */ /* 0x050fe400078ec0ff */
[----:B------:R-:W-:Y:S02]  /*15d40*/  LOP3.LUT R20, R17, 0x380038, RZ, 0xc0, !PT ;  /* 0x0038003811147812 */ /* 0x000fe400078ec0ff */
[----:B------:R-:W-:-:S02]  /*15d50*/  SHF.R.U32.HI R39, RZ, 0x6, R17 ;  /* 0x00000006ff277819 */ /* 0x000fc40000011611 */
[----:B------:R-:W-:Y:S02]  /*15d60*/  SHF.R.U32.HI R17, RZ, 0xe, R17 ;  /* 0x0000000eff117819 */ /* 0x000fe40000011611 */
[C---:B------:R-:W-:Y:S02]  /*15d70*/  LOP3.LUT R47, R18.reuse, 0x70007, RZ, 0xc0, !PT ;  /* 0x00070007122f7812 */ /* 0x040fe400078ec0ff */
[----:B------:R-:W-:Y:S02]  /*15d80*/  LOP3.LUT R22, R18, 0x380038, RZ, 0xc0, !PT ;  /* 0x0038003812167812 */ /* 0x000fe400078ec0ff */
[----:B------:R-:W-:Y:S02]  /*15d90*/  SHF.R.U32.HI R45, RZ, 0x6, R18 ;  /* 0x00000006ff2d7819 */ /* 0x000fe40000011612 */
[----:B------:R-:W-:Y:S01]  /*15da0*/  LOP3.LUT R28, R28, 0x10001, RZ, 0xc0, !PT ;  /* 0x000100011c1c7812 */ /* 0x000fe200078ec0ff */
[----:B-----5:R-:W-:Y:S01]  /*15db0*/  @!P0 IMAD.IADD R87, R11, 0x1, R90 ;  /* 0x000000010b578824 */ /* 0x020fe200078e025a */
[----:B------:R-:W-:-:S02]  /*15dc0*/  SHF.R.U32.HI R18, RZ, 0xe, R18 ;  /* 0x0000000eff127819 */ /* 0x000fc40000011612 */
[----:B------:R-:W-:Y:S02]  /*15dd0*/  LOP3.LUT R29, R29, 0x10001, RZ, 0xc0, !PT ;  /* 0x000100011d1d7812 */ /* 0x000fe400078ec0ff */
[C---:B------:R-:W-:Y:S02]  /*15de0*/  LOP3.LUT R43, R16.reuse, 0x70007, RZ, 0xc0, !PT ;  /* 0x00070007102b7812 */ /* 0x040fe400078ec0ff */
[----:B------:R-:W-:Y:S02]  /*15df0*/  LOP3.LUT R11, R16, 0x380038, RZ, 0xc0, !PT ;  /* 0x00380038100b7812 */ /* 0x000fe400078ec0ff */
[----:B------:R-:W-:Y:S02]  /*15e00*/  SHF.R.U32.HI R42, RZ, 0x6, R16 ;  /* 0x00000006ff2a7819 */ /* 0x000fe40000011610 */
[----:B------:R-:W-:Y:S02]  /*15e10*/  SHF.R.U32.HI R31, RZ, 0xe, R19 ;  /* 0x0000000eff1f7819 */ /* 0x000fe40000011613 */
[----:B------:R-:W-:-:S02]  /*15e20*/  LOP3.LUT R30, R23, 0x10001, RZ, 0xc0, !PT ;  /* 0x00010001171e7812 */ /* 0x000fc400078ec0ff */
[----:B------:R-:W-:Y:S02]  /*15e30*/  SHF.R.U32.HI R16, RZ, 0xe, R16 ;  /* 0x0000000eff107819 */ /* 0x000fe40000011610 */
[----:B------:R-:W-:Y:S02]  /*15e40*/  LOP3.LUT R27, R27, 0x10001, RZ, 0xc0, !PT ;  /* 0x000100011b1b7812 */ /* 0x000fe400078ec0ff */
[----:B------:R-:W-:Y:S02]  /*15e50*/  LOP3.LUT R56, R28, 0x20002, R17, 0xf8, !PT ;  /* 0x000200021c387812 */ /* 0x000fe400078ef811 */
[----:B------:R-:W-:Y:S02]  /*15e60*/  LOP3.LUT R23, R29, 0x20002, R18, 0xf8, !PT ;  /* 0x000200021d177812 */ /* 0x000fe400078ef812 */
[----:B------:R-:W-:Y:S02]  /*15e70*/  SHF.R.U32.HI R28, RZ, 0xd, R14 ;  /* 0x0000000dff1c7819 */ /* 0x000fe4000001160e */
[----:B------:R-:W-:-:S02]  /*15e80*/  LOP3.LUT R48, R19, 0x70007, RZ, 0xc0, !PT ;  /* 0x0007000713307812 */ /* 0x000fc400078ec0ff */
[----:B------:R-:W-:Y:S02]  /*15e90*/  LOP3.LUT R26, R19, 0x380038, RZ, 0xc0, !PT ;  /* 0x00380038131a7812 */ /* 0x000fe400078ec0ff */
[----:B------:R-:W-:Y:S02]  /*15ea0*/  SHF.R.U32.HI R46, RZ, 0x6, R19 ;  /* 0x00000006ff2e7819 */ /* 0x000fe40000011613 */
[----:B------:R-:W-:Y:S02]  /*15eb0*/  LOP3.LUT R58, R30, 0x20002, R31, 0xf8, !PT ;  /* 0x000200021e3a7812 */ /* 0x000fe400078ef81f */
[----:B------:R-:W-:Y:S02]  /*15ec0*/  LOP3.LUT R19, R27, 0x20002, R16, 0xf8, !PT ;  /* 0x000200021b137812 */ /* 0x000fe400078ef810 */
[C---:B------:R-:W-:Y:S02]  /*15ed0*/  LOP3.LUT R36, R13.reuse, 0x70007, RZ, 0xc0, !PT ;  /* 0x000700070d247812 */ /* 0x040fe400078ec0ff */
[----:B------:R-:W-:-:S02]  /*15ee0*/  LOP3.LUT R17, R13, 0x380038, RZ, 0xc0, !PT ;  /* 0x003800380d117812 */ /* 0x000fc400078ec0ff */
[--C-:B------:R-:W-:Y:S02]  /*15ef0*/  SHF.R.U32.HI R33, RZ, 0x6, R13.reuse ;  /* 0x00000006ff217819 */ /* 0x100fe4000001160d */
[----:B------:R-:W-:Y:S02]  /*15f00*/  SHF.R.U32.HI R31, RZ, 0xd, R13 ;  /* 0x0000000dff1f7819 */ /* 0x000fe4000001160d */
        /* <DEDUP_REMOVED lines=8> */
[----:B------:R-:W-:Y:S01]  /*15f90*/  LOP3.LUT R10, R49, 0x380038, RZ, 0xc0, !PT ;  /* 0x00380038310a7812 */ /* 0x000fe200078ec0ff */
[----:B------:R-:W-:Y:S01]  /*15fa0*/  HFMA2 R78, R13, R24.H0_H0, -132, -132 ;  /* 0xd820d8200d4e7431 */ /* 0x000fe20000040018 */
[----:B------:R-:W-:-:S02]  /*15fb0*/  LOP3.LUT R37, R14, 0x70007, RZ, 0xc0, !PT ;  /* 0x000700070e257812 */ /* 0x000fc400078ec0ff */
        /* <DEDUP_REMOVED lines=48> */
[----:B------:R-:W-:Y:S01]  /*162c0*/  LOP3.LUT R29, R58, 0x40004, R29, 0xf8, !PT ;  /* 0x000400043a1d7812 */ /* 0x000fe200078ef81d */
        /* <DEDUP_REMOVED lines=12> */
[-C--:B------:R-:W-:Y:S01]  /*16390*/  HFMA2 R18, R21, R24.reuse.H0_H0, -132, -132 ;  /* 0xd820d82015127431 */ /* 0x080fe20000040018 */
[----:B------:R-:W-:Y:S01]  /*163a0*/  LOP3.LUT R21, R49, 0x1c001c0, RZ, 0xc0, !PT ;  /* 0x01c001c031157812 */ /* 0x000fe200078ec0ff */
[-C--:B------:R-:W-:Y:S02]  /*163b0*/  HFMA2 R19, R27, R24.reuse.H0_H0, -132, -132 ;  /* 0xd820d8201b137431 */ /* 0x080fe40000040018 */
        /* <DEDUP_REMOVED lines=182> */
.L_x_2065:
        /* <DEDUP_REMOVED lines=77> */
.L_x_2066:
        /* <DEDUP_REMOVED lines=77> */
.L_x_2067:
        /* <DEDUP_REMOVED lines=77> */
.L_x_2068:
[----:B------:R-:W-:Y:S01]  /*17d90*/  IADD3 R90, R90, 0x20, RZ ;  /* 0x000000205a5a7810 */ /* 0x000fe20007ffe0ff */
[----:B------:R-:W-:Y:S01]  /*17da0*/  UIADD3 UR4, UR4, 0x40, URZ ;  /* 0x0000004004047890 */ /* 0x000fe2000fffe03f */
[----:B------:R-:W-:Y:S02]  /*17db0*/  IMAD.WIDE R112, R94, 0x4, R96 ;  /* 0x000000045e707825 */ /* 0x000fe400078e0260 */
[C---:B------:R-:W-:Y:S02]  /*17dc0*/  ISETP.GE.AND P0, PT, R90.reuse, c[0x0][0x1b8], PT ;  /* 0x00006e005a007a0c */ /* 0x040fe40003f06270 */
[----:B------:R-:W-:-:S13]  /*17dd0*/  ISETP.LT.AND P1, PT, R90, R95, PT ;  /* 0x0000005f5a00720c */ /* 0x000fda0003f21270 */
[----:B------:R-:W-:Y:S05]  /*17de0*/  @!P0 BRA P1, `(.L_x_2069) ;  /* 0xffffdcd000008947 */ /* 0x000fea000083ffff */
.L_x_2064:
[----:B------:R-:W-:-:S04]  /*17df0*/  ISETP.GE.AND P0, PT, R90, R95, PT ;  /* 0x0000005f5a00720c */ /* 0x000fc80003f06270 */
[----:B------:R-:W-:-:S13]  /*17e00*/  ISETP.GE.OR P0, PT, R90, c[0x0][0x1bc], P0 ;  /* 0x00006f005a007a0c */ /* 0x000fda0000706670 */
[----:B------:R-:W-:Y:S05]  /*17e10*/  @P0 BRA `(.L_x_2070) ;  /* 0x0000133000000947 */ /* 0x000fea0003800000 */
[----:B0-----:R-:W-:-:S05]  /*17e20*/  IMAD.MOV.U32 R9, RZ, RZ, c[0x0][0x18c] ;  /* 0x00006300ff097624 */ /* 0x001fca00078e00ff */
[----:B------:R-:W-:-:S04]  /*17e30*/  SHF.R.S32.HI R10, RZ, 0x1f, R9 ;  /* 0x0000001fff0a7819 */ /* 0x000fc80000011409 */
[----:B------:R-:W-:Y:S02]  /*17e40*/  SHF.L.U64.HI R11, R9, 0x2, R10 ;  /* 0x00000002090b7819 */ /* 0x000fe4000001020a */
.L_x_2075:
[----:B------:R-:W-:Y:S01]  /*17e50*/  ISETP.NE.AND P0, PT, R90, R87, PT ;  /* 0x000000575a00720c */ /* 0x000fe20003f05270 */
[----:B------:R-:W-:Y:S02]  /*17e60*/  IMAD.MOV.U32 R12, RZ, RZ, R112 ;  /* 0x000000ffff0c7224 */ /* 0x000fe400078e0070 */
[----:B------:R-:W-:-:S06]  /*17e70*/  IMAD.MOV.U32 R13, RZ, RZ, R113 ;  /* 0x000000ffff0d7224 */ /* 0x000fcc00078e0071 */
[----:B------:R-:W2:Y:S04]  /*17e80*/  LDG.E.128.CONSTANT R12, [R12.64] ;  /* 0x000000060c0c7981 */ /* 0x000ea8000c1e9d00 */
[----:B------:R-:W-:-:S05]  /*17e90*/  @!P0 IADD3 R88, R88, 0x1, RZ ;  /* 0x0000000158588810 */ /* 0x000fca0007ffe0ff */
[----:B------:R-:W-:-:S06]  /*17ea0*/  @!P0 IMAD R22, R88, 0x8, R1 ;  /* 0x0000000858168824 */ /* 0x000fcc00078e0201 */
[----:B-1----:R-:W3:Y:S01]  /*17eb0*/  @!P0 LDL.64 R22, [R22] ;  /* 0x0000000016168983 */ /* 0x002ee20000100a00 */
        /* <DEDUP_REMOVED lines=18> */
[C---:B------:R-:W-:Y:S02]  /*17fe0*/  LOP3.LUT R13, R14.reuse, 0xc000c, RZ, 0xc0, !PT ;  /* 0x000c000c0e0d7812 */ /* 0x040fe400078ec0ff */
[----:B------:R-:W-:Y:S02]  /*17ff0*/  LOP3.LUT R30, R14, 0x300030, RZ, 0xc0, !PT ;  /* 0x003000300e1e7812 */ /* 0x000fe400078ec0ff */
[----:B---3--:R-:W-:Y:S02]  /*18000*/  @!P0 PRMT R86, R22, 0x7610, R86 ;  /* 0x0000761016568816 */ /* 0x008fe40000000056 */
[----:B------:R-:W-:Y:S02]  /*18010*/  @!P0 PRMT R85, R23, 0x7610, R85 ;  /* 0x0000761017558816 */ /* 0x000fe40000000055 */
[----:B------:R-:W-:-:S02]  /*18020*/  LOP3.LUT R38, R14, 0xc000c0, RZ, 0xc0, !PT ;  /* 0x00c000c00e267812 */ /* 0x000fc400078ec0ff */
[----:B------:R-:W-:Y:S02]  /*18030*/  SHF.R.U32.HI R48, RZ, 0x8, R14 ;  /* 0x00000008ff307819 */ /* 0x000fe4000001160e */
[C---:B------:R-:W-:Y:S02]  /*18040*/  LOP3.LUT R17, R12.reuse, 0x30003, RZ, 0xc0, !PT ;  /* 0x000300030c117812 */ /* 0x040fe400078ec0ff */
[C---:B------:R-:W-:Y:S02]  /*18050*/  LOP3.LUT R10, R12.reuse, 0xc000c, RZ, 0xc0, !PT ;  /* 0x000c000c0c0a7812 */ /* 0x040fe400078ec0ff */
[C---:B0-----:R-:W-:Y:S02]  /*18060*/  LOP3.LUT R18, R12.reuse, 0x300030, RZ, 0xc0, !PT ;  /* 0x003000300c127812 */ /* 0x041fe400078ec0ff */
[----:B------:R-:W-:Y:S02]  /*18070*/  LOP3.LUT R19, R12, 0xc000c0, RZ, 0xc0, !PT ;  /* 0x00c000c00c137812 */ /* 0x000fe400078ec0ff */
[----:B------:R-:W-:-:S02]  /*18080*/  LOP3.LUT R14, R15, 0xc000c, RZ, 0xc0, !PT ;  /* 0x000c000c0f0e7812 */ /* 0x000fc400078ec0ff */
[----:B------:R-:W-:Y:S02]  /*18090*/  SHF.R.U32.HI R12, RZ, 0x8, R12 ;  /* 0x00000008ff0c7819 */ /* 0x000fe4000001160c */
[----:B------:R-:W-:Y:S02]  /*180a0*/  @!P0 PRMT R86, R86, 0x7610, R22 ;  /* 0x0000761056568816 */ /* 0x000fe40000000016 */
[----:B------:R-:W-:Y:S02]  /*180b0*/  @!P0 PRMT R85, R85, 0x7610, R23 ;  /* 0x0000761055558816 */ /* 0x000fe40000000017 */
[C---:B------:R-:W-:Y:S02]  /*180c0*/  LOP3.LUT R49, R15.reuse, 0x30003, RZ, 0xc0, !PT ;  /* 0x000300030f317812 */ /* 0x040fe400078ec0ff */
[C---:B------:R-:W-:Y:S02]  /*180d0*/  LOP3.LUT R31, R15.reuse, 0x300030, RZ, 0xc0, !PT ;  /* 0x003000300f1f7812 */ /* 0x040fe400078ec0ff */
        /* <DEDUP_REMOVED lines=32> */
[-C--:B------:R-:W-:Y:S01]  /*182e0*/  HFMA2 R32, R13, R37.reuse.H0_H0, -66, -66 ;  /* 0xd420d4200d207431 */ /* 0x080fe20000040025 */
[----:B------:R-:W-:Y:S01]  /*182f0*/  LOP3.LUT R13, R12, 0xc000c0, RZ, 0xc0, !PT ;  /* 0x00c000c00c0d7812 */ /* 0x000fe200078ec0ff */
[-C--:B------:R-:W-:Y:S02]  /*18300*/  HFMA2 R33, R14, R37.reuse.H0_H0, -66, -66 ;  /* 0xd420d4200e217431 */ /* 0x080fe40000040025 */
[-C--:B------:R-:W-:Y:S02]  /*18310*/  HFMA2 R34, R15, R37.reuse.H0_H0, -66, -66 ;  /* 0xd420d4200f227431 */ /* 0x080fe40000040025 */
        /* <DEDUP_REMOVED lines=29> */
[-C--:B------:R-:W-:Y:S02]  /*184f0*/  HFMA2 R10, R10, R16.reuse.H1_H1, -258, -258 ;  /* 0xdc08dc080a0a7431 */ /* 0x080fe40000060010 */
        /* <DEDUP_REMOVED lines=59> */
.L_x_2071:
        /* <DEDUP_REMOVED lines=43> */
.L_x_2072:
        /* <DEDUP_REMOVED lines=43> */
.L_x_2073:
[----:B-----5:R-:W-:Y:S01]  /*18e10*/  @!P0 IMAD.IADD R87, R21, 0x1, R90 ;  /* 0x0000000115578824 */ /* 0x020fe200078e025a */
[----:B------:R-:W-:Y:S06]  /*18e20*/  @!P4 BRA `(.L_x_2074) ;  /* 0x000002b00000c947 */ /* 0x000fec0003800000 */
[----:B------:R-:W0:Y:S01]  /*18e30*/  LDS.128 R12, [UR4+0x180] ;  /* 0x00018004ff0c7984 */ /* 0x000e220008000c00 */
[----:B------:R-:W-:-:S03]  /*18e40*/  IMAD.MOV.U32 R53, RZ, RZ, R10 ;  /* 0x000000ffff357224 */ /* 0x000fc600078e000a */
        /* <DEDUP_REMOVED lines=41> */
.L_x_2074:
[----:B------:R-:W-:Y:S01]  /*190e0*/  IADD3 R90, R90, 0x10, RZ ;  /* 0x000000105a5a7810 */ /* 0x000fe20007ffe0ff */
[----:B------:R-:W-:Y:S01]  /*190f0*/  UIADD3 UR4, UR4, 0x20, URZ ;  /* 0x0000002004047890 */ /* 0x000fe2000fffe03f */
[----:B------:R-:W-:Y:S02]  /*19100*/  LEA R112, P1, R9, R112, 0x2 ;  /* 0x0000007009707211 */ /* 0x000fe400078210ff */
[C---:B------:R-:W-:Y:S02]  /*19110*/  ISETP.GE.AND P0, PT, R90.reuse, c[0x0][0x1bc], PT ;  /* 0x00006f005a007a0c */ /* 0x040fe40003f06270 */
[----:B------:R-:W-:Y:S01]  /*19120*/  ISETP.LT.AND P2, PT, R90, R95, PT ;  /* 0x0000005f5a00720c */ /* 0x000fe20003f41270 */
[----:B------:R-:W-:-:S12]  /*19130*/  IMAD.X R113, R113, 0x1, R11, P1 ;  /* 0x0000000171717824 */ /* 0x000fd800008e060b */
[----:B------:R-:W-:Y:S05]  /*19140*/  @!P0 BRA P2, `(.L_x_2075) ;  /* 0xffffed0000008947 */ /* 0x000fea000103ffff */
.L_x_2070:
[----:B0-----:R-:W0:Y:S01]  /*19150*/  S2R R9, SR_CTAID.X ;  /* 0x0000000000097919 */ /* 0x001e220000002500 */
[----:B------:R-:W-:Y:S01]  /*19160*/  IMAD.MOV.U32 R17, RZ, RZ, 0x2 ;  /* 0x00000002ff117424 */ /* 0x000fe200078e00ff */
[----:B------:R-:W-:Y:S02]  /*19170*/  HMUL2 R13, R8, R92.H0_H0 ;  /* 0x2000005c080d7232 */ /* 0x000fe40000000000 */
[----:B------:R-:W0:Y:S04]  /*19180*/  S2R R10, SR_TID.X ;  /* 0x00000000000a7919 */ /* 0x000e280000002100 */
[----:B------:R-:W2:Y:S01]  /*19190*/  S2R R11, SR_CTAID.Y ;  /* 0x00000000000b7919 */ /* 0x000ea20000002600 */
[----:B0-----:R-:W-:Y:S02]  /*191a0*/  IMAD R9, R9, 0x40, R10 ;  /* 0x0000004009097824 */ /* 0x001fe400078e020a */
[----:B--2---:R-:W-:-:S02]  /*191b0*/  IMAD.SHL.U32 R10, R11, 0x4, RZ ;  /* 0x000000040b0a7824 */ /* 0x004fc400078e00ff */
[----:B------:R-:W-:-:S04]  /*191c0*/  IMAD.SHL.U32 R9, R9, 0x4, RZ ;  /* 0x0000000409097824 */ /* 0x000fc800078e00ff */
        /* <DEDUP_REMOVED lines=9> */
.L_x_2079:
[----:B------:R-:W0:Y:S02]  /*19260*/  LDS R8, [R7] ;  /* 0x0000000007087984 */ /* 0x000e240000000800 */
[----:B0-----:R-:W-:-:S06]  /*19270*/  HADD2 R9, R8, R13 ;  /* 0x0000000d08097230 */ /* 0x001fcc0000000000 */
[----:B------:R-:W0:Y:S02]  /*19280*/  ATOMS.CAST.SPIN R9, [R7], R8, R9 ;  /* 0x000000080709738d */ /* 0x000e240001800009 */
[----:B0-----:R-:W-:-:S13]  /*19290*/  ISETP.EQ.U32.AND P0, PT, R9, 0x1, PT ;  /* 0x000000010900780c */ /* 0x001fda0003f02070 */
[----:B------:R-:W-:Y:S05]  /*192a0*/  @!P0 BRA `(.L_x_2079) ;  /* 0xffffffb000008947 */ /* 0x000fea000383ffff */
[----:B------:R-:W-:Y:S05]  /*192b0*/  BRA `(.L_x_2077) ;  /* 0x0000003000007947 */ /* 0x000fea0003800000 */
.L_x_2078:
[----:B------:R-:W2:Y:S02]  /*192c0*/  LD.E R7, [R10.64] ;  /* 0x000000060a077980 */ /* 0x000ea4000c101900 */
[----:B--2---:R-:W-:-:S05]  /*192d0*/  IMAD.IADD R7, R13, 0x1, R7 ;  /* 0x000000010d077824 */ /* 0x004fca00078e0207 */
[----:B------:R0:W-:Y:S02]  /*192e0*/  ST.E [R10.64], R7 ;  /* 0x000000070a007985 */ /* 0x0001e4000c101906 */
.L_x_2077:
[----:B------:R-:W-:Y:S05]  /*192f0*/  BSYNC B0 ;  /* 0x0000000000007941 */ /* 0x000fea0003800000 */
.L_x_2076:
[----:B------:R-:W2:Y:S01]  /*19300*/  ATOM.E.ADD.F16x2.RN.STRONG.GPU P0, RZ, [R10.64+0x4], R15 ;  /* 0x0000040f0aff798a */ /* 0x000ea2000810e9c6 */
[----:B------:R-:W-:Y:S01]  /*19310*/  IADD3 R8, P1, R10, 0x4, RZ ;  /* 0x000000040a087810 */ /* 0x000fe20007f3e0ff */
[----:B------:R-:W-:Y:S04]  /*19320*/  BSSY B0, `(.L_x_2080) ;  /* 0x0000010000007945 */ /* 0x000fe80003800000 */
[----:B------:R-:W-:Y:S01]  /*19330*/  IMAD.X R9, RZ, RZ, R11, P1 ;  /* 0x000000ffff097224 */ /* 0x000fe200008e060b */
[----:B--2---:R-:W-:Y:S05]  /*19340*/  @P0 BRA `(.L_x_2081) ;  /* 0x000000d000000947 */ /* 0x004fea0003800000 */
[----:B------:R-:W2:Y:S02]  /*19350*/  QSPC.E.S P0, RZ, [R10+0x4] ;  /* 0x000004000aff73aa */ /* 0x000ea40000000500 */
[----:B--2---:R-:W-:Y:S05]  /*19360*/  @!P0 BRA `(.L_x_2082) ;  /* 0x0000008000008947 */ /* 0x004fea0003800000 */
[----:B0-----:R-:W-:-:S04]  /*19370*/  IADD3 R7, R10, 0x4, RZ ;  /* 0x000000040a077810 */ /* 0x001fc80007ffe0ff */
[----:B------:R-:W-:-:S05]  /*19380*/  LOP3.LUT R7, R7, 0xffffff, RZ, 0xc0, !PT ;  /* 0x00ffffff07077812 */ /* 0x000fca00078ec0ff */
.L_x_2083:
[----:B------:R-:W0:Y:S02]  /*19390*/  LDS R12, [R7] ;  /* 0x00000000070c7984 */ /* 0x000e240000000800 */
[----:B0-----:R-:W-:-:S10]  /*193a0*/  HFMA2.MMA R13, R12, 1, 1, R15 ;  /* 0x3c003c000c0d7835 */ /* 0x001fd4000000000f */
[----:B------:R-:W0:Y:S02]  /*193b0*/  ATOMS.CAST.SPIN R13, [R7], R12, R13 ;  /* 0x0000000c070d738d */ /* 0x000e24000180000d */
[----:B0-----:R-:W-:-:S13]  /*193c0*/  ISETP.EQ.U32.AND P0, PT, R13, 0x1, PT ;  /* 0x000000010d00780c */ /* 0x001fda0003f02070 */
[----:B------:R-:W-:Y:S05]  /*193d0*/  @!P0 BRA `(.L_x_2083) ;  /* 0xffffffb000008947 */ /* 0x000fea000383ffff */
[----:B------:R-:W-:Y:S05]  /*193e0*/  BRA `(.L_x_2081) ;  /* 0x0000003000007947 */ /* 0x000fea0003800000 */
.L_x_2082:
[----:B0-----:R-:W2:Y:S02]  /*193f0*/  LD.E R7, [R10.64+0x4] ;  /* 0x000004060a077980 */ /* 0x001ea4000c101900 */
[----:B--2---:R-:W-:-:S05]  /*19400*/  IMAD.IADD R7, R15, 0x1, R7 ;  /* 0x000000010f077824 */ /* 0x004fca00078e0207 */
[----:B------:R0:W-:Y:S02]  /*19410*/  ST.E [R10.64+0x4], R7 ;  /* 0x000004070a007985 */ /* 0x0001e4000c101906 */
.L_x_2081:
[----:B------:R-:W-:Y:S05]  /*19420*/  BSYNC B0 ;  /* 0x0000000000007941 */ /* 0x000fea0003800000 */
.L_x_2080:
        /* <DEDUP_REMOVED lines=9> */
.L_x_2087:
[----:B------:R-:W0:Y:S02]  /*194c0*/  LDS R6, [R5] ;  /* 0x0000000005067984 */ /* 0x000e240000000800 */
[----:B0-----:R-:W-:-:S06]  /*194d0*/  HADD2 R7, R6, R13 ;  /* 0x0000000d06077230 */ /* 0x001fcc0000000000 */
[----:B------:R-:W0:Y:S02]  /*194e0*/  ATOMS.CAST.SPIN R7, [R5], R6, R7 ;  /* 0x000000060507738d */ /* 0x000e240001800007 */
[----:B0-----:R-:W-:-:S13]  /*194f0*/  ISETP.EQ.U32.AND P0, PT, R7, 0x1, PT ;  /* 0x000000010700780c */ /* 0x001fda0003f02070 */
[----:B------:R-:W-:Y:S05]  /*19500*/  @!P0 BRA `(.L_x_2087) ;  /* 0xffffffb000008947 */ /* 0x000fea000383ffff */
[----:B------:R-:W-:Y:S05]  /*19510*/  BRA `(.L_x_2085) ;  /* 0x0000003000007947 */ /* 0x000fea0003800000 */
.L_x_2086:
[----:B------:R-:W2:Y:S02]  /*19520*/  LD.E R5, [R10.64] ;  /* 0x000000060a057980 */ /* 0x000ea4000c101900 */
[----:B--2---:R-:W-:-:S05]  /*19530*/  IMAD.IADD R5, R13, 0x1, R5 ;  /* 0x000000010d057824 */ /* 0x004fca00078e0205 */
[----:B------:R0:W-:Y:S02]  /*19540*/  ST.E [R10.64], R5 ;  /* 0x000000050a007985 */ /* 0x0001e4000c101906 */
.L_x_2085:
[----:B------:R-:W-:Y:S05]  /*19550*/  BSYNC B0 ;  /* 0x0000000000007941 */ /* 0x000fea0003800000 */
.L_x_2084:
[----:B------:R-:W-:-:S05]  /*19560*/  IMAD.WIDE R6, R17, c[0x0][0x18c], R8 ;  /* 0x0000630011067a25 */ /* 0x000fca00078e0208 */
[----:B------:R-:W2:Y:S01]  /*19570*/  ATOM.E.ADD.F16x2.RN.STRONG.GPU P0, RZ, [R6.64], R93 ;  /* 0x0000005d06ff798a */ /* 0x000ea2000810e9c6 */
[----:B------:R-:W-:Y:S01]  /*19580*/  BSSY B0, `(.L_x_2088) ;  /* 0x000000e000007945 */ /* 0x000fe20003800000 */
[----:B--2---:R-:W-:Y:S05]  /*19590*/  @P0 BRA `(.L_x_2089) ;  /* 0x000000c000000947 */ /* 0x004fea0003800000 */
[----:B------:R-:W2:Y:S02]  /*195a0*/  QSPC.E.S P0, RZ, [R6] ;  /* 0x0000000006ff73aa */ /* 0x000ea40000000500 */
[----:B--2---:R-:W-:Y:S05]  /*195b0*/  @!P0 BRA `(.L_x_2090) ;  /* 0x0000007000008947 */ /* 0x004fea0003800000 */
[----:B------:R-:W-:-:S05]  /*195c0*/  LOP3.LUT R6, R6, 0xffffff, RZ, 0xc0, !PT ;  /* 0x00ffffff06067812 */ /* 0x000fca00078ec0ff */
.L_x_2091:
[----:B------:R-:W2:Y:S02]  /*195d0*/  LDS R8, [R6] ;  /* 0x0000000006087984 */ /* 0x000ea40000000800 */
[----:B--2---:R-:W-:-:S10]  /*195e0*/  HFMA2.MMA R9, R8, 1, 1, R93 ;  /* 0x3c003c0008097835 */ /* 0x004fd4000000005d */
[----:B------:R-:W2:Y:S02]  /*195f0*/  ATOMS.CAST.SPIN R9, [R6], R8, R9 ;  /* 0x000000080609738d */ /* 0x000ea40001800009 */
[----:B--2---:R-:W-:-:S13]  /*19600*/  ISETP.EQ.U32.AND P0, PT, R9, 0x1, PT ;  /* 0x000000010900780c */ /* 0x004fda0003f02070 */
[----:B------:R-:W-:Y:S05]  /*19610*/  @!P0 BRA `(.L_x_2091) ;  /* 0xffffffb000008947 */ /* 0x000fea000383ffff */
[----:B------:R-:W-:Y:S05]  /*19620*/  BRA `(.L_x_2089) ;  /* 0x0000003000007947 */ /* 0x000fea0003800000 */
.L_x_2090:
[----:B0-----:R-:W2:Y:S02]  /*19630*/  LD.E R5, [R6.64] ;  /* 0x0000000606057980 */ /* 0x001ea4000c101900 */
[----:B--2---:R-:W-:-:S05]  /*19640*/  IMAD.IADD R5, R93, 0x1, R5 ;  /* 0x000000015d057824 */ /* 0x004fca00078e0205 */
[----:B------:R0:W-:Y:S02]  /*19650*/  ST.E [R6.64], R5 ;  /* 0x0000000506007985 */ /* 0x0001e4000c101906 */
.L_x_2089:
[----:B------:R-:W-:Y:S05]  /*19660*/  BSYNC B0 ;  /* 0x0000000000007941 */ /* 0x000fea0003800000 */
.L_x_2088:
        /* <DEDUP_REMOVED lines=9> */
.L_x_2095:
[----:B------:R-:W0:Y:S02]  /*19700*/  LDS R4, [R3] ;  /* 0x0000000003047984 */ /* 0x000e240000000800 */
[----:B0-----:R-:W-:-:S06]  /*19710*/  HADD2 R5, R4, R7 ;  /* 0x0000000704057230 */ /* 0x001fcc0000000000 */
[----:B------:R-:W0:Y:S02]  /*19720*/  ATOMS.CAST.SPIN R5, [R3], R4, R5 ;  /* 0x000000040305738d */ /* 0x000e240001800005 */
[----:B0-----:R-:W-:-:S13]  /*19730*/  ISETP.EQ.U32.AND P0, PT, R5, 0x1, PT ;  /* 0x000000010500780c */ /* 0x001fda0003f02070 */
[----:B------:R-:W-:Y:S05]  /*19740*/  @!P0 BRA `(.L_x_2095) ;  /* 0xffffffb000008947 */ /* 0x000fea000383ffff */
[----:B------:R-:W-:Y:S05]  /*19750*/  BRA `(.L_x_2093) ;  /* 0x0000003000007947 */ /* 0x000fea0003800000 */
.L_x_2094:
[----:B------:R-:W2:Y:S02]  /*19760*/  LD.E R3, [R8.64] ;  /* 0x0000000608037980 */ /* 0x000ea4000c101900 */
[----:B--2---:R-:W-:-:S05]  /*19770*/  IMAD.IADD R3, R7, 0x1, R3 ;  /* 0x0000000107037824 */ /* 0x004fca00078e0203 */
[----:B------:R0:W-:Y:S02]  /*19780*/  ST.E [R8.64], R3 ;  /* 0x0000000308007985 */ /* 0x0001e4000c101906 */
.L_x_2093:
[----:B------:R-:W-:Y:S05]  /*19790*/  BSYNC B0 ;  /* 0x0000000000007941 */ /* 0x000fea0003800000 */
.L_x_2092:
[----:B------:R-:W-:-:S04]  /*197a0*/  IMAD.MOV.U32 R12, RZ, RZ, c[0x0][0x18c] ;  /* 0x00006300ff0c7624 */ /* 0x000fc800078e00ff */
[----:B------:R-:W-:-:S05]  /*197b0*/  IMAD.WIDE R4, R17, R12, c[0x2][0x0] ;  /* 0x0080000011047625 */ /* 0x000fca00078e020c */
[----:B------:R-:W-:-:S05]  /*197c0*/  IADD3 R6, P0, R10, R4, RZ ;  /* 0x000000040a067210 */ /* 0x000fca0007f1e0ff */
[----:B------:R-:W-:-:S07]  /*197d0*/  IMAD.X R7, R11, 0x1, R5, P0 ;  /* 0x000000010b077824 */ /* 0x000fce00000e0605 */
[----:B------:R-:W2:Y:S01]  /*197e0*/  ATOM.E.ADD.F16x2.RN.STRONG.GPU P0, RZ, [R6.64], R91 ;  /* 0x0000005b06ff798a */ /* 0x000ea2000810e9c6 */
[----:B------:R-:W-:Y:S01]  /*197f0*/  BSSY B0, `(.L_x_2096) ;  /* 0x000000e000007945 */ /* 0x000fe20003800000 */
[----:B--2---:R-:W-:Y:S05]  /*19800*/  @P0 BRA `(.L_x_2097) ;  /* 0x000000c000000947 */ /* 0x004fea0003800000 */
[----:B------:R-:W2:Y:S02]  /*19810*/  QSPC.E.S P0, RZ, [R6] ;  /* 0x0000000006ff73aa */ /* 0x000ea40000000500 */
[----:B--2---:R-:W-:Y:S05]  /*19820*/  @!P0 BRA `(.L_x_2098) ;  /* 0x0000007000008947 */ /* 0x004fea0003800000 */
[----:B------:R-:W-:-:S05]  /*19830*/  LOP3.LUT R6, R6, 0xffffff, RZ, 0xc0, !PT ;  /* 0x00ffffff06067812 */ /* 0x000fca00078ec0ff */
.L_x_2099:
[----:B------:R-:W2:Y:S02]  /*19840*/  LDS R10, [R6] ;  /* 0x00000000060a7984 */ /* 0x000ea40000000800 */
[----:B--2---:R-:W-:-:S10]  /*19850*/  HFMA2.MMA R11, R10, 1, 1, R91 ;  /* 0x3c003c000a0b7835 */ /* 0x004fd4000000005b */
[----:B------:R-:W2:Y:S02]  /*19860*/  ATOMS.CAST.SPIN R11, [R6], R10, R11 ;  /* 0x0000000a060b738d */ /* 0x000ea4000180000b */
[----:B--2---:R-:W-:-:S13]  /*19870*/  ISETP.EQ.U32.AND P0, PT, R11, 0x1, PT ;  /* 0x000000010b00780c */ /* 0x004fda0003f02070 */
[----:B------:R-:W-:Y:S05]  /*19880*/  @!P0 BRA `(.L_x_2099) ;  /* 0xffffffb000008947 */ /* 0x000fea000383ffff */
[----:B------:R-:W-:Y:S05]  /*19890*/  BRA `(.L_x_2097) ;  /* 0x0000003000007947 */ /* 0x000fea0003800000 */
.L_x_2098:
[----:B0-----:R-:W2:Y:S02]  /*198a0*/  LD.E R3, [R6.64] ;  /* 0x0000000606037980 */ /* 0x001ea4000c101900 */
[----:B--2---:R-:W-:-:S05]  /*198b0*/  IMAD.IADD R3, R91, 0x1, R3 ;  /* 0x000000015b037824 */ /* 0x004fca00078e0203 */
[----:B------:R0:W-:Y:S02]  /*198c0*/  ST.E [R6.64], R3 ;  /* 0x0000000306007985 */ /* 0x0001e4000c101906 */
.L_x_2097:
[----:B------:R-:W-:Y:S05]  /*198d0*/  BSYNC B0 ;  /* 0x0000000000007941 */ /* 0x000fea0003800000 */
.L_x_2096:
        /* <DEDUP_REMOVED lines=10> */
.L_x_2103:
[----:B------:R-:W0:Y:S02]  /*19980*/  LDS R6, [R2] ;  /* 0x0000000002067984 */ /* 0x000e240000000800 */
[----:B0-----:R-:W-:-:S06]  /*19990*/  HADD2 R7, R6, R11 ;  /* 0x0000000b06077230 */ /* 0x001fcc0000000000 */
[----:B------:R-:W0:Y:S02]  /*199a0*/  ATOMS.CAST.SPIN R7, [R2], R6, R7 ;  /* 0x000000060207738d */ /* 0x000e240001800007 */
[----:B0-----:R-:W-:-:S13]  /*199b0*/  ISETP.EQ.U32.AND P0, PT, R7, 0x1, PT ;  /* 0x000000010700780c */ /* 0x001fda0003f02070 */
[----:B------:R-:W-:Y:S05]  /*199c0*/  @!P0 BRA `(.L_x_2103) ;  /* 0xffffffb000008947 */ /* 0x000fea000383ffff */
[----:B------:R-:W-:Y:S05]  /*199d0*/  BRA `(.L_x_2101) ;  /* 0x0000003000007947 */ /* 0x000fea0003800000 */
.L_x_2102:
[----:B------:R-:W2:Y:S02]  /*199e0*/  LD.E R0, [R2.64] ;  /* 0x0000000602007980 */ /* 0x000ea4000c101900 */
[----:B--2---:R-:W-:-:S05]  /*199f0*/  IMAD.IADD R7, R11, 0x1, R0 ;  /* 0x000000010b077824 */ /* 0x004fca00078e0200 */
[----:B------:R0:W-:Y:S02]  /*19a00*/  ST.E [R2.64], R7 ;  /* 0x0000000702007985 */ /* 0x0001e4000c101906 */
.L_x_2101:
[----:B------:R-:W-:Y:S05]  /*19a10*/  BSYNC B0 ;  /* 0x0000000000007941 */ /* 0x000fea0003800000 */
.L_x_2100:
[----:B0-----:R-:W-:-:S05]  /*19a20*/  IADD3 R2, P0, R8, R4, RZ ;  /* 0x0000000408027210 */ /* 0x001fca0007f1e0ff */
[----:B------:R-:W-:-:S07]  /*19a30*/  IMAD.X R3, R9, 0x1, R5, P0 ;  /* 0x0000000109037824 */ /* 0x000fce00000e0605 */
[----:B------:R-:W2:Y:S02]  /*19a40*/  ATOM.E.ADD.F16x2.RN.STRONG.GPU P0, RZ, [R2.64], R89 ;  /* 0x0000005902ff798a */ /* 0x000ea4000810e9c6 */
[----:B--2---:R-:W-:Y:S05]  /*19a50*/  @P0 EXIT ;  /* 0x000000000000094d */ /* 0x004fea0003800000 */
[----:B------:R-:W0:Y:S02]  /*19a60*/  QSPC.E.S P0, RZ, [R2] ;  /* 0x0000000002ff73aa */ /* 0x000e240000000500 */
[----:B0-----:R-:W-:Y:S05]  /*19a70*/  @!P0 BRA `(.L_x_2104) ;  /* 0x0000007000008947 */ /* 0x001fea0003800000 */
[----:B------:R-:W-:-:S05]  /*19a80*/  LOP3.LUT R2, R2, 0xffffff, RZ, 0xc0, !PT ;  /* 0x00ffffff02027812 */ /* 0x000fca00078ec0ff */
.L_x_2105:
[----:B------:R-:W0:Y:S02]  /*19a90*/  LDS R4, [R2] ;  /* 0x0000000002047984 */ /* 0x000e240000000800 */
[----:B0-----:R-:W-:-:S10]  /*19aa0*/  HFMA2.MMA R5, R4, 1, 1, R89 ;  /* 0x3c003c0004057835 */ /* 0x001fd40000000059 */
[----:B------:R-:W0:Y:S02]  /*19ab0*/  ATOMS.CAST.SPIN R5, [R2], R4, R5 ;  /* 0x000000040205738d */ /* 0x000e240001800005 */
[----:B0-----:R-:W-:-:S13]  /*19ac0*/  ISETP.EQ.U32.AND P0, PT, R5, 0x1, PT ;  /* 0x000000010500780c */ /* 0x001fda0003f02070 */
[----:B------:R-:W-:Y:S05]  /*19ad0*/  @!P0 BRA `(.L_x_2105) ;  /* 0xffffffb000008947 */ /* 0x000fea000383ffff */
[----:B------:R-:W-:Y:S05]  /*19ae0*/  EXIT ;  /* 0x000000000000794d */ /* 0x000fea0003800000 */
.L_x_2104:
[----:B------:R-:W2:Y:S02]  /*19af0*/  LD.E R0, [R2.64] ;  /* 0x0000000602007980 */ /* 0x000ea4000c101900 */
[----:B--2---:R-:W-:-:S05]  /*19b00*/  IMAD.IADD R5, R89, 0x1, R0 ;  /* 0x0000000159057824 */ /* 0x004fca00078e0200 */
[----:B------:R-:W-:Y:S01]  /*19b10*/  ST.E [R2.64], R5 ;  /* 0x0000000502007985 */ /* 0x000fe2000c101906 */
[----:B------:R-:W-:Y:S05]  /*19b20*/  EXIT ;  /* 0x000000000000794d */ /* 0x000fea0003800000 */
.L_x_2106:
        /* <DEDUP_REMOVED lines=13> */
.L_x_3860:


//--------------------- .text._Z23gemm_half_q_half_kernelILi3ELb1ELb1EEvPK6__halfPKjS4_S2_PS0_iiiiPKtS7_iiiiiibS2_i --------------------------
	.section	.text._Z23gemm_half_q_half_kernelILi3ELb1ELb1EEvPK6__halfPKjS4_S2_PS0_iiiiPKtS7_iiiiiibS2_i,"ax",@progbits
	.sectioninfo	@"SHI_REGISTERS=122"
	.align	128
        .global         _Z23gemm_half_q_half_kernelILi3ELb1ELb1EEvPK6__halfPKjS4_S2_PS0_iiiiPKtS7_iiiiiibS2_i
        .type           _Z23gemm_half_q_half_kernelILi3ELb1ELb1EEvPK6__halfPKjS4_S2_PS0_iiiiPKtS7_iiiiiibS2_i,@function
        .size           _Z23gemm_half_q_half_kernelILi3ELb1ELb1EEvPK6__halfPKjS4_S2_PS0_iiiiPKtS7_iiiiiibS2_i,(.L_x_3861 - _Z23gemm_half_q_half_kernelILi3ELb1ELb1EEvPK6__halfPKjS4_S2_PS0_iiiiPKtS7_iiiiiibS2_i)
        .other          _Z23gemm_half_q_half_kernelILi3ELb1ELb1EEvPK6__halfPKjS4_S2_PS0_iiiiPKtS7_iiiiiibS2_i,@"STO_CUDA_ENTRY STV_DEFAULT"
_Z23gemm_half_q_half_kernelILi3ELb1ELb1EEvPK6__halfPKjS4_S2_PS0_iiiiPKtS7_iiiiiibS2_i:
.text._Z23gemm_half_q_half_kernelILi3ELb1ELb1EEvPK6__halfPKjS4_S2_PS0_iiiiPKtS7_iiiiiibS2_i:
        /* <DEDUP_REMOVED lines=10> */
[----:B------:R-:W2:Y:S04]  /*00a0*/  LDG.E.U16 R53, [R4.64] ;  /* 0x0000000604357981 */ /* 0x000ea8000c1e1500 */
[----:B------:R-:W2:Y:S02]  /*00b0*/  LDG.E.U16 R51, [R6.64] ;  /* 0x0000000606337981 */ /* 0x000ea4000c1e1500 */
[----:B--2---:R-:W-:-:S04]  /*00c0*/  LOP3.LUT R0, R51, R52, R53, 0xfe, !PT ;  /* 0x0000003433007212 */ /* 0x004fc800078efe35 */
        /* <DEDUP_REMOVED lines=27> */
[----:B------:R-:W-:Y:S02]  /*0280*/  IMAD.WIDE R10, R19, c[0x0][0x190], R8 ;  /* 0x00006400130a7a25 */ /* 0x000fe400078e0208 */
[----:B------:R-:W3:Y:S04]  /*0290*/  LDG.E.U16.CONSTANT R8, [R8.64] ;  /* 0x0000000608087981 */ /* 0x000ee8000c1e9500 */
[----:B------:R-:W4:Y:S01]  /*02a0*/  LDG.E.U16.CONSTANT R10, [R10.64] ;  /* 0x000000060a0a7981 */ /* 0x000f22000c1e9500 */
[----:B------:R-:W-:-:S05]  /*02b0*/  IMAD.SHL.U32 R3, R13, 0x2, RZ ;  /* 0x000000020d037824 */ /* 0x000fca00078e00ff */
[----:B--2---:R0:W-:Y:S04]  /*02c0*/  STS.U16 [R3], R6 ;  /* 0x0000000603007388 */ /* 0x0041e80000000400 */
[----:B---3--:R0:W-:Y:S04]  /*02d0*/  STS.U16 [R3+0x80], R8 ;  /* 0x0000800803007388 */ /* 0x0081e80000000400 */
[----:B----4-:R0:W-:Y:S02]  /*02e0*/  STS.U16 [R3+0x100], R10 ;  /* 0x0001000a03007388 */ /* 0x0101e40000000400 */
.L_x_2108:
[----:B------:R-:W-:Y:S05]  /*02f0*/  BSYNC B0 ;  /* 0x0000000000007941 */ /* 0x000fea0003800000 */
.L_x_2107:
[----:B------:R-:W-:Y:S05]  /*0300*/  @P1 EXIT ;  /* 0x000000000000194d */ /* 0x000fea0003800000 */
[----:B------:R-:W-:Y:S01]  /*0310*/  ULDC.S8 UR4, c[0x0][0x1c0] ;  /* 0x0000700000047ab9 */ /* 0x000fe20000000200 */
[----:B------:R-:W-:Y:S02]  /*0320*/  ISETP.GE.AND P0, PT, R50, R49, PT ;  /* 0x000000313200720c */ /* 0x000fe40003f06270 */
        /* <DEDUP_REMOVED lines=10> */
[----:B------:R0:W-:Y:S02]  /*03d0*/  STG.E.64 [R8.64], RZ ;  /* 0x000000ff08007986 */ /* 0x0001e4000c101b06 */
.L_x_2109:
        /* <DEDUP_REMOVED lines=11> */
.L_x_2111:
        /* <DEDUP_REMOVED lines=43> */
.L_x_2110:
        /* <DEDUP_REMOVED lines=61> */
[----:B------:R-:W-:-:S05]  /*0b10*/  IADD3 R2, P1, R4, R7, RZ ;  /* 0x0000000704027210 */ /* 0x000fca0007f3e0ff */
[----:B------:R-:W-:Y:S01]  /*0b20*/  IMAD.X R3, R9, 0x1, R0, P1 ;  /* 0x0000000109037824 */ /* 0x000fe200008e0600 */
[----:B------:R-:W-:-:S04]  /*0b30*/  LEA R110, P1, R2, c[0x0][0x168], 0x2 ;  /* 0x00005a00026e7a11 */ /* 0x000fc800078210ff */
[----:B------:R-:W-:Y:S02]  /*0b40*/  LEA.HI.X R111, R2, c[0x0][0x16c], R3, 0x2, P1 ;  /* 0x00005b00026f7a11 */ /* 0x000fe400008f1403 */
        /* <DEDUP_REMOVED lines=12> */
.L_x_2125:
[----:B------:R0:W2:Y:S04]  /*0c10*/  LDG.E.128.CONSTANT R40, [R110.64] ;  /* 0x000000066e287981 */ /* 0x0000a8000c1e9d00 */
[----:B-1----:R1:W3:Y:S01]  /*0c20*/  LDG.E.128.CONSTANT R44, [R2.64] ;  /* 0x00000006022c7981 */ /* 0x0022e2000c1e9d00 */
[----:B------:R-:W-:-:S04]  /*0c30*/  IMAD.MOV.U32 R59, RZ, RZ, c[0x0][0x18c] ;  /* 0x00006300ff3b7624 */ /* 0x000fc800078e00ff */
[----:B------:R-:W-:-:S04]  /*0c40*/  IMAD.WIDE R4, R59, 0x8, R110 ;  /* 0x000000083b047825 */ /* 0x000fc800078e026e */
[----:B------:R-:W-:Y:S01]  /*0c50*/  IMAD.WIDE R6, R59, 0x8, R2 ;  /* 0x000000083b067825 */ /* 0x000fe200078e0202 */
[----:B------:R4:W3:Y:S01]  /*0c60*/  LDG.E.128.CONSTANT R36, [R4.64] ;  /* 0x0000000604247981 */ /* 0x0008e2000c1e9d00 */
[----:B------:R-:W-:-:S03]  /*0c70*/  ISETP.NE.AND P0, PT, R50, R16, PT ;  /* 0x000000103200720c */ /* 0x000fc60003f05270 */
[----:B------:R0:W3:Y:S01]  /*0c80*/  LDG.E.128.CONSTANT R32, [R6.64] ;  /* 0x0000000606207981 */ /* 0x0000e2000c1e9d00 */
[----:B------:R-:W-:-:S04]  /*0c90*/  IMAD.WIDE R8, R59, 0x8, R4 ;  /* 0x000000083b087825 */ /* 0x000fc800078e0204 */
[----:B------:R-:W-:Y:S01]  /*0ca0*/  IMAD.WIDE R68, R59, 0x8, R6 ;  /* 0x000000083b447825 */ /* 0x000fe200078e0206 */
[----:B------:R0:W4:Y:S04]  /*0cb0*/  LDG.E.128.CONSTANT R28, [R8.64] ;  /* 0x00000006081c7981 */ /* 0x000128000c1e9d00 */
[----:B------:R-:W-:Y:S01]  /*0cc0*/  @!P0 IADD3 R48, R48, 0x1, RZ ;  /* 0x0000000130308810 */ /* 0x000fe20007ffe0ff */
[----:B------:R0:W4:Y:S01]  /*0cd0*/  LDG.E.128.CONSTANT R24, [R68.64] ;  /* 0x0000000644187981 */ /* 0x000122000c1e9d00 */
[----:B-1----:R-:W-:Y:S02]  /*0ce0*/  @!P0 IMAD.SHL.U32 R2, R50, 0x2, RZ ;  /* 0x0000000232028824 */ /* 0x002fe400078e00ff */
[----:B------:R-:W-:Y:S02]  /*0cf0*/  @!P0 IMAD.MOV.U32 R3, RZ, RZ, 0x2 ;  /* 0x00000002ff038424 */ /* 0x000fe400078e00ff */
[----:B------:R-:W-:-:S06]  /*0d00*/  @!P0 IMAD R70, R48, 0x8, R1 ;  /* 0x0000000830468824 */ /* 0x000fcc00078e0201 */
[----:B------:R-:W4:Y:S01]  /*0d10*/  @!P0 LDL.64 R70, [R70] ;  /* 0x0000000046468983 */ /* 0x000f220000100a00 */
[----:B0-----:R-:W-:-:S04]  /*0d20*/  IMAD.WIDE R110, R59, 0x8, R8 ;  /* 0x000000083b6e7825 */ /* 0x001fc800078e0208 */
[----:B------:R-:W-:Y:S01]  /*0d30*/  IMAD.WIDE R68, R59, 0x8, R68 ;  /* 0x000000083b447825 */ /* 0x000fe200078e0244 */
[----:B------:R0:W5:Y:S04]  /*0d40*/  LDG.E.128.CONSTANT R12, [R110.64] ;  /* 0x000000066e0c7981 */ /* 0x000168000c1e9d00 */
[----:B------:R0:W5:Y:S01]  /*0d50*/  LDG.E.128.CONSTANT R8, [R68.64] ;  /* 0x0000000644087981 */ /* 0x000162000c1e9d00 */
[----:B------:R-:W-:-:S05]  /*0d60*/  @!P0 IMAD.WIDE R2, R2, R3, c[0x0][0x198] ;  /* 0x0000660002028625 */ /* 0x000fca00078e0203 */
[----:B------:R2:W5:Y:S01]  /*0d70*/  @!P0 LDG.E.U16.CONSTANT R57, [R2.64+0x2] ;  /* 0x0000020602398981 */ /* 0x000562000c1e9500 */
[----:B------:R-:W-:Y:S02]  /*0d80*/  ISETP.NE.AND P1, PT, R53, RZ, PT ;  /* 0x000000ff3500720c */ /* 0x000fe40003f25270 */
[----:B------:R-:W-:Y:S02]  /*0d90*/  ISETP.NE.AND P2, PT, R52, RZ, PT ;  /* 0x000000ff3400720c */ /* 0x000fe40003f45270 */
[----:B--2---:R-:W-:Y:S02]  /*0da0*/  LOP3.LUT R2, R42, 0xff, RZ, 0xc0, !PT ;  /* 0x000000ff2a027812 */ /* 0x004fe400078ec0ff */
[C---:B------:R-:W-:Y:S02]  /*0db0*/  LEA.HI R54, R43.reuse, 0xffffff80, RZ, 0x8 ;  /* 0xffffff802b367811 */ /* 0x040fe400078f40ff */
[----:B------:R-:W-:Y:S02]  /*0dc0*/  IADD3 R6, R2, -0x80, RZ ;  /* 0xffffff8002067810 */ /* 0x000fe40007ffe0ff */
[----:B------:R-:W-:-:S02]  /*0dd0*/  LOP3.LUT R2, R43, 0xff, RZ, 0xc0, !PT ;  /* 0x000000ff2b027812 */ /* 0x000fc400078ec0ff */
[--C-:B------:R-:W-:Y:S02]  /*0de0*/  SHF.R.U32.HI R63, RZ, 0x8, R43.reuse ;  /* 0x00000008ff3f7819 */ /* 0x100fe4000001162b */
[----:B------:R-:W-:Y:S02]  /*0df0*/  SHF.R.U32.HI R43, RZ, 0x10, R43 ;  /* 0x00000010ff2b7819 */ /* 0x000fe4000001162b */
[C---:B------:R-:W-:Y:S02]  /*0e00*/  LOP3.LUT R0, R40.reuse, 0xff, RZ, 0xc0, !PT ;  /* 0x000000ff28007812 */ /* 0x040fe400078ec0ff */
[----:B------:R-:W-:Y:S02]  /*0e10*/  LOP3.LUT R43, R43, 0xff, RZ, 0xc0, !PT ;  /* 0x000000ff2b2b7812 */ /* 0x000fe400078ec0ff */
[----:B------:R-:W-:Y:S02]  /*0e20*/  LEA.HI R58, R40, 0xffffff80, RZ, 0x8 ;  /* 0xffffff80283a7811 */ /* 0x000fe400078f40ff */
[----:B------:R-:W-:-:S02]  /*0e30*/  IADD3 R78, R43, -0x80, RZ ;  /* 0xffffff802b4e7810 */ /* 0x000fc40007ffe0ff */
[----:B---3--:R-:W-:Y:S02]  /*0e40*/  LOP3.LUT R43, R44, 0xff, RZ, 0xc0, !PT ;  /* 0x000000ff2c2b7812 */ /* 0x008fe400078ec0ff */
[----:B----4-:R-:W-:Y:S02]  /*0e50*/  LOP3.LUT R4, R41, 0xff, RZ, 0xc0, !PT ;  /* 0x000000ff29047812 */ /* 0x010fe400078ec0ff */
[----:B------:R-:W-:Y:S02]  /*0e60*/  IADD3 R43, R43, -0x80, RZ ;  /* 0xffffff802b2b7810 */ /* 0x000fe40007ffe0ff */
[----:B------:R-:W-:Y:S02]  /*0e70*/  IADD3 R7, R4, -0x80, RZ ;  /* 0xffffff8004077810 */ /* 0x000fe40007ffe0ff */
[----:B------:R1:W2:Y:S01]  /*0e80*/  I2F.F16 R77, R43 ;  /* 0x0000002b004d7306 */ /* 0x0002a20000200c00 */
[----:B------:R-:W-:Y:S02]  /*0e90*/  LEA.HI R4, R44, 0xffffff80, RZ, 0x8 ;  /* 0xffffff802c047811 */ /* 0x000fe400078f40ff */
[----:B-1----:R-:W-:-:S02]  /*0ea0*/  SHF.R.U32.HI R43, RZ, 0x8, R44 ;  /* 0x00000008ff2b7819 */ /* 0x002fc4000001162c */
[----:B------:R-:W-:Y:S02]  /*0eb0*/  SHF.R.U32.HI R44, RZ, 0x10, R44 ;  /* 0x00000010ff2c7819 */ /* 0x000fe4000001162c */
[----:B------:R-:W-:Y:S02]  /*0ec0*/  LOP3.LUT R80, R43, 0xff, RZ, 0xc0, !PT ;  /* 0x000000ff2b507812 */ /* 0x000fe400078ec0ff */
[----:B------:R-:W-:Y:S02]  /*0ed0*/  LOP3.LUT R44, R44, 0xff, RZ, 0xc0, !PT ;  /* 0x000000ff2c2c7812 */ /* 0x000fe400078ec0ff */
[----:B------:R-:W-:Y:S02]  /*0ee0*/  IADD3 R81, R80, -0x80, RZ ;  /* 0xffffff8050517810 */ /* 0x000fe40007ffe0ff */
[----:B------:R-:W-:Y:S02]  /*0ef0*/  SHF.R.U32.HI R80, RZ, 0x8, R45 ;  /* 0x00000008ff507819 */ /* 0x000fe4000001162d */
[----:B------:R-:W-:-:S02]  /*0f00*/  LOP3.LUT R63, R63, 0xff, RZ, 0xc0, !PT ;  /* 0x000000ff3f3f7812 */ /* 0x000fc400078ec0ff */
[----:B------:R-:W-:Y:S02]  /*0f10*/  IADD3 R44, R44, -0x80, RZ ;  /* 0xffffff802c2c7810 */ /* 0x000fe40007ffe0ff */
[----:B------:R-:W-:Y:S02]  /*0f20*/  IADD3 R79, R63, -0x80, RZ ;  /* 0xffffff803f4f7810 */ /* 0x000fe40007ffe0ff */
[----:B------:R-:W-:Y:S02]  /*0f30*/  LOP3.LUT R82, R80, 0xff, RZ, 0xc0, !PT ;  /* 0x000000ff50527812 */ /* 0x000fe400078ec0ff */
[C---:B------:R-:W-:Y:S01]  /*0f40*/  LEA.HI R3, R45.reuse, 0xffffff80, RZ, 0x8 ;  /* 0xffffff802d037811 */ /* 0x040fe200078f40ff */
[----:B------:R1:W3:Y:S01]  /*0f50*/  I2F.F16 R80, R44 ;  /* 0x0000002c00507306 */ /* 0x0002e20000200c00 */
[----:B------:R-:W-:Y:S02]  /*0f60*/  LOP3.LUT R63, R45, 0xff, RZ, 0xc0, !PT ;  /* 0x000000ff2d3f7812 */ /* 0x000fe400078ec0ff */
[----:B------:R-:W-:-:S02]  /*0f70*/  SHF.R.U32.HI R45, RZ, 0x10, R45 ;  /* 0x00000010ff2d7819 */ /* 0x000fc4000001162d */
[----:B------:R-:W-:Y:S02]  /*0f80*/  LEA.HI R84, R35, 0xffffff80, RZ, 0x8 ;  /* 0xffffff8023547811 */ /* 0x000fe400078f40ff */
[----:B------:R-:W-:Y:S02]  /*0f90*/  IADD3 R83, R82, -0x80, RZ ;  /* 0xffffff8052537810 */ /* 0x000fe40007ffe0ff */
[----:B-1----:R-:W-:Y:S02]  /*0fa0*/  LOP3.LUT R44, R36, 0xff, RZ, 0xc0, !PT ;  /* 0x000000ff242c7812 */ /* 0x002fe400078ec0ff */
[----:B------:R-:W-:Y:S02]  /*0fb0*/  SHF.R.U32.HI R82, RZ, 0x8, R46 ;  /* 0x00000008ff527819 */ /* 0x000fe4000001162e */
[----:B------:R-:W-:Y:S02]  /*0fc0*/  IADD3 R0, R0, -0x80, RZ ;  /* 0xffffff8000007810 */ /* 0x000fe40007ffe0ff */
[----:B------:R-:W-:-:S02]  /*0fd0*/  LOP3.LUT R45, R45, 0xff, RZ, 0xc0, !PT ;  /* 0x000000ff2d2d7812 */ /* 0x000fc400078ec0ff */
[----:B------:R-:W-:Y:S01]  /*0fe0*/  IADD3 R44, R44, -0x80, RZ ;  /* 0xffffff802c2c7810 */ /* 0x000fe20007ffe0ff */
[----:B------:R1:W4:Y:S01]  /*0ff0*/  I2F.F16 R43, R84 ;  /* 0x00000054002b7306 */ /* 0x0003220000200c00 */
[----:B------:R-:W-:Y:S02]  /*1000*/  IADD3 R5, R2, -0x80, RZ ;  /* 0xffffff8002057810 */ /* 0x000fe40007ffe0ff */
[----:B------:R-:W-:Y:S02]  /*1010*/  IADD3 R45, R45, -0x80, RZ ;  /* 0xffffff802d2d7810 */ /* 0x000fe40007ffe0ff */
[C---:B------:R-:W-:Y:S02]  /*1020*/  LEA.HI R2, R46.reuse, 0xffffff80, RZ, 0x8 ;  /* 0xffffff802e027811 */ /* 0x040fe400078f40ff */
[----:B------:R-:W-:Y:S01]  /*1030*/  LOP3.LUT R64, R46, 0xff, RZ, 0xc0, !PT ;  /* 0x000000ff2e407812 */ /* 0x000fe200078ec0ff */
[----:B------:R0:W2:Y:S01]  /*1040*/  I2F.F16 R17, R0 ;  /* 0x0000000000117306 */ /* 0x0000a20000200c00 */
[----:B-1----:R-:W-:-:S02]  /*1050*/  LOP3.LUT R84, R82, 0xff, RZ, 0xc0, !PT ;  /* 0x000000ff52547812 */ /* 0x002fc400078ec0ff */
[----:B------:R-:W-:Y:S02]  /*1060*/  SHF.R.U32.HI R46, RZ, 0x10, R46 ;  /* 0x00000010ff2e7819 */ /* 0x000fe4000001162e */
[----:B------:R-:W-:-:S03]  /*1070*/  LEA.HI R62, R47, 0xffffff80, RZ, 0x8 ;  /* 0xffffff802f3e7811 */ /* 0x000fc600078f40ff */
[----:B------:R1:W2:Y:S01]  /*1080*/  I2F.F16 R98, R44 ;  /* 0x0000002c00627306 */ /* 0x0002a20000200c00 */
[----:B0-----:R-:W-:Y:S02]  /*1090*/  SHF.R.U32.HI R0, RZ, 0x8, R40 ;  /* 0x00000008ff007819 */ /* 0x001fe40000011628 */
[----:B------:R-:W-:Y:S02]  /*10a0*/  IADD3 R84, R84, -0x80, RZ ;  /* 0xffffff8054547810 */ /* 0x000fe40007ffe0ff */
[----:B-1----:R-:W-:-:S03]  /*10b0*/  LOP3.LUT R44, R33, 0xff, RZ, 0xc0, !PT ;  /* 0x000000ff212c7812 */ /* 0x002fc600078ec0ff */
[----:B------:R0:W1:Y:S01]  /*10c0*/  I2F.F16 R82, R45 ;  /* 0x0000002d00527306 */ /* 0x0000620000200c00 */
[----:B------:R-:W-:Y:S02]  /*10d0*/  LOP3.LUT R60, R0, 0xff, RZ, 0xc0, !PT ;  /* 0x000000ff003c7812 */ /* 0x000fe400078ec0ff */
[----:B------:R-:W-:Y:S02]  /*10e0*/  IADD3 R44, R44, -0x80, RZ ;  /* 0xffffff802c2c7810 */ /* 0x000fe40007ffe0ff */
[----:B------:R-:W-:Y:S02]  /*10f0*/  LOP3.LUT R46, R46, 0xff, RZ, 0xc0, !PT ;  /* 0x000000ff2e2e7812 */ /* 0x000fe400078ec0ff */
[----:B0-----:R-:W-:Y:S01]  /*1100*/  LOP3.LUT R45, R38, 0xff, RZ, 0xc0, !PT ;  /* 0x000000ff262d7812 */ /* 0x001fe200078ec0ff */
[----:B------:R0:W1:Y:S01]  /*1110*/  I2F.F16 R0, R62 ;  /* 0x0000003e00007306 */ /* 0x0000620000200c00 */
[----:B------:R-:W-:Y:S02]  /*1120*/  LEA.HI R56, R41, 0xffffff80, RZ, 0x8 ;  /* 0xffffff8029387811 */ /* 0x000fe400078f40ff */
[----:B------:R-:W-:-:S02]  /*1130*/  LEA.HI R55, R42, 0xffffff80, RZ, 0x8 ;  /* 0xffffff802a377811 */ /* 0x000fc400078f40ff */
[--C-:B------:R-:W-:Y:S02]  /*1140*/  SHF.R.U32.HI R61, RZ, 0x8, R41.reuse ;  /* 0x00000008ff3d7819 */ /* 0x100fe40000011629 */
[----:B------:R-:W-:Y:S01]  /*1150*/  LOP3.LUT R85, R37, 0xff, RZ, 0xc0, !PT ;  /* 0x000000ff25557812 */ /* 0x000fe200078ec0ff */
[----:B------:R1:W2:Y:S01]  /*1160*/  I2F.F16 R100, R84 ;  /* 0x0000005400647306 */ /* 0x0002a20000200c00 */
[----:B0-----:R-:W-:Y:S02]  /*1170*/  SHF.R.U32.HI R62, RZ, 0x8, R42 ;  /* 0x00000008ff3e7819 */ /* 0x001fe4000001162a */
[----:B------:R-:W-:Y:S02]  /*1180*/  SHF.R.U32.HI R40, RZ, 0x10, R40 ;  /* 0x00000010ff287819 */ /* 0x000fe40000011628 */
[----:B------:R-:W-:Y:S02]  /*1190*/  SHF.R.U32.HI R41, RZ, 0x10, R41 ;  /* 0x00000010ff297819 */ /* 0x000fe40000011629 */
[----:B------:R-:W-:Y:S01]  /*11a0*/  SHF.R.U32.HI R42, RZ, 0x10, R42 ;  /* 0x00000010ff2a7819 */ /* 0x000fe2000001162a */
[----:B------:R0:W2:Y:S01]  /*11b0*/  I2F.F16 R93, R44 ;  /* 0x0000002c005d7306 */ /* 0x0000a20000200c00 */
[----:B-1----:R-:W-:-:S02]  /*11c0*/  LOP3.LUT R84, R35, 0xff, RZ, 0xc0, !PT ;  /* 0x000000ff23547812 */ /* 0x002fc400078ec0ff */
[----:B------:R-:W-:Y:S02]  /*11d0*/  IADD3 R96, R45, -0x80, RZ ;  /* 0xffffff802d607810 */ /* 0x000fe40007ffe0ff */
[----:B------:R-:W-:Y:S02]  /*11e0*/  LOP3.LUT R65, R47, 0xff, RZ, 0xc0, !PT ;  /* 0x000000ff2f417812 */ /* 0x000fe400078ec0ff */
[----:B------:R-:W-:Y:S02]  /*11f0*/  IADD3 R46, R46, -0x80, RZ ;  /* 0xffffff802e2e7810 */ /* 0x000fe40007ffe0ff */
[----:B------:R-:W-:Y:S02]  /*1200*/  LOP3.LUT R45, R39, 0xff, RZ, 0xc0, !PT ;  /* 0x000000ff272d7812 */ /* 0x000fe400078ec0ff */
[--C-:B0-----:R-:W-:Y:S02]  /*1210*/  SHF.R.U32.HI R44, RZ, 0x8, R47.reuse ;  /* 0x00000008ff2c7819 */ /* 0x101fe4000001162f */
[----:B------:R-:W-:-:S02]  /*1220*/  SHF.R.U32.HI R47, RZ, 0x10, R47 ;  /* 0x00000010ff2f7819 */ /* 0x000fc4000001162f */
[----:B------:R-:W-:Y:S02]  /*1230*/  IADD3 R63, R63, -0x80, RZ ;  /* 0xffffff803f3f7810 */ /* 0x000fe40007ffe0ff */
[----:B------:R-:W-:Y:S02]  /*1240*/  IADD3 R64, R64, -0x80, RZ ;  /* 0xffffff8040407810 */ /* 0x000fe40007ffe0ff */
[----:B------:R-:W-:Y:S02]  /*1250*/  IADD3 R85, R85, -0x80, RZ ;  /* 0xffffff8055557810 */ /* 0x000fe40007ffe0ff */
[----:B------:R-:W-:Y:S01]  /*1260*/  IADD3 R84, R84, -0x80, RZ ;  /* 0xffffff8054547810 */ /* 0x000fe20007ffe0ff */
[----:B------:R0:W1:Y:S01]  /*1270*/  I2F.F16 R99, R46 ;  /* 0x0000002e00637306 */ /* 0x0000620000200c00 */
[----:B------:R-:W-:Y:S02]  /*1280*/  LOP3.LUT R40, R40, 0xff, RZ, 0xc0, !PT ;  /* 0x000000ff28287812 */ /* 0x000fe400078ec0ff */
[----:B------:R-:W-:-:S02]  /*1290*/  LOP3.LUT R61, R61, 0xff, RZ, 0xc0, !PT ;  /* 0x000000ff3d3d7812 */ /* 0x000fc400078ec0ff */
[----:B------:R-:W-:Y:S02]  /*12a0*/  LOP3.LUT R41, R41, 0xff, RZ, 0xc0, !PT ;  /* 0x000000ff29297812 */ /* 0x000fe400078ec0ff */
[----:B------:R-:W-:Y:S02]  /*12b0*/  LOP3.LUT R62, R62, 0xff, RZ, 0xc0, !PT ;  /* 0x000000ff3e3e7812 */ /* 0x000fe400078ec0ff */
[----:B------:R-:W-:Y:S02]  /*12c0*/  LOP3.LUT R42, R42, 0xff, RZ, 0xc0, !PT ;  /* 0x000000ff2a2a7812 */ /* 0x000fe400078ec0ff */
[----:B------:R-:W-:Y:S01]  /*12d0*/  IADD3 R95, R45, -0x80, RZ ;  /* 0xffffff802d5f7810 */ /* 0x000fe20007ffe0ff */
[----:B------:R-:W1:Y:S01]  /*12e0*/  I2F.F16 R76, R63 ;  /* 0x0000003f004c7306 */ /* 0x000e620000200c00 */
[----:B------:R-:W-:Y:S02]  /*12f0*/  LOP3.LUT R45, R32, 0xff, RZ, 0xc0, !PT ;  /* 0x000000ff202d7812 */ /* 0x000fe400078ec0ff */
[----:B0-----:R-:W-:-:S02]  /*1300*/  LOP3.LUT R46, R34, 0xff, RZ, 0xc0, !PT ;  /* 0x000000ff222e7812 */ /* 0x001fc400078ec0ff */
[----:B------:R-:W-:Y:S02]  /*1310*/  LOP3.LUT R44, R44, 0xff, RZ, 0xc0, !PT ;  /* 0x000000ff2c2c7812 */ /* 0x000fe400078ec0ff */
[----:B------:R-:W-:Y:S01]  /*1320*/  LOP3.LUT R47, R47, 0xff, RZ, 0xc0, !PT ;  /* 0x000000ff2f2f7812 */ /* 0x000fe200078ec0ff */
[----:B------:R0:W0:Y:S01]  /*1330*/  I2F.F16 R75, R64 ;  /* 0x00000040004b7306 */ /* 0x0000220000200c00 */
[----:B------:R-:W-:Y:S02]  /*1340*/  IADD3 R74, R65, -0x80, RZ ;  /* 0xffffff80414a7810 */ /* 0x000fe40007ffe0ff */
[----:B------:R-:W-:Y:S02]  /*1350*/  IADD3 R60, R60, -0x80, RZ ;  /* 0xffffff803c3c7810 */ /* 0x000fe40007ffe0ff */
[----:B------:R-:W-:Y:S02]  /*1360*/  IADD3 R40, R40, -0x80, RZ ;  /* 0xffffff8028287810 */ /* 0x000fe40007ffe0ff */
[----:B------:R-:W-:Y:S01]  /*1370*/  IADD3 R61, R61, -0x80, RZ ;  /* 0xffffff803d3d7810 */ /* 0x000fe20007ffe0ff */
[----:B------:R0:W0:Y:S01]  /*1380*/  I2F.F16 R97, R85 ;  /* 0x0000005500617306 */ /* 0x0000220000200c00 */
[----:B------:R-:W-:-:S02]  /*1390*/  IADD3 R41, R41, -0x80, RZ ;  /* 0xffffff8029297810 */ /* 0x000fc40007ffe0ff */
[----:B------:R-:W-:Y:S02]  /*13a0*/  IADD3 R62, R62, -0x80, RZ ;  /* 0xffffff803e3e7810 */ /* 0x000fe40007ffe0ff */
[----:B------:R-:W-:Y:S02]  /*13b0*/  IADD3 R42, R42, -0x80, RZ ;  /* 0xffffff802a2a7810 */ /* 0x000fe40007ffe0ff */
[----:B------:R-:W-:Y:S01]  /*13c0*/  LEA.HI R73, R36, 0xffffff80, RZ, 0x8 ;  /* 0xffffff8024497811 */ /* 0x000fe200078f40ff */
[----:B------:R0:W1:Y:S01]  /*13d0*/  I2F.F16 R91, R84 ;  /* 0x00000054005b7306 */ /* 0x0000620000200c00 */
[----:B------:R-:W-:Y:S02]  /*13e0*/  LEA.HI R72, R37, 0xffffff80, RZ, 0x8 ;  /* 0xffffff8025487811 */ /* 0x000fe400078f40ff */
[----:B------:R-:W-:Y:S02]  /*13f0*/  LEA.HI R67, R38, 0xffffff80, RZ, 0x8 ;  /* 0xffffff8026437811 */ /* 0x000fe400078f40ff */
[----:B------:R-:W-:-:S02]  /*1400*/  LEA.HI R66, R39, 0xffffff80, RZ, 0x8 ;  /* 0xffffff8027427811 */ /* 0x000fc400078f40ff */
[----:B------:R-:W-:Y:S02]  /*1410*/  LEA.HI R65, R32, 0xffffff80, RZ, 0x8 ;  /* 0xffffff8020417811 */ /* 0x000fe400078f40ff */
[----:B0-----:R-:W-:Y:S02]  /*1420*/  LEA.HI R64, R33, 0xffffff80, RZ, 0x8 ;  /* 0xffffff8021407811 */ /* 0x001fe400078f40ff */
[----:B------:R-:W-:Y:S02]  /*1430*/  LEA.HI R63, R34, 0xffffff80, RZ, 0x8 ;  /* 0xffffff80223f7811 */ /* 0x000fe400078f40ff */
[----:B------:R-:W-:Y:S02]  /*1440*/  LEA.HI R90, R28, 0xffffff80, RZ, 0x8 ;  /* 0xffffff801c5a7811 */ /* 0x000fe400078f40ff */
[----:B------:R-:W-:Y:S02]  /*1450*/  LEA.HI R89, R29, 0xffffff80, RZ, 0x8 ;  /* 0xffffff801d597811 */ /* 0x000fe400078f40ff */
[----:B------:R-:W-:-:S02]  /*1460*/  LEA.HI R88, R30, 0xffffff80, RZ, 0x8 ;  /* 0xffffff801e587811 */ /* 0x000fc400078f40ff */
[----:B------:R-:W-:Y:S02]  /*1470*/  LEA.HI R87, R31, 0xffffff80, RZ, 0x8 ;  /* 0xffffff801f577811 */ /* 0x000fe400078f40ff */
[----:B------:R-:W-:Y:S02]  /*1480*/  LEA.HI R86, R24, 0xffffff80, RZ, 0x8 ;  /* 0xffffff8018567811 */ /* 0x000fe400078f40ff */
[----:B------:R-:W-:Y:S02]  /*1490*/  LEA.HI R85, R25, 0xffffff80, RZ, 0x8 ;  /* 0xffffff8019557811 */ /* 0x000fe400078f40ff */
[----:B------:R-:W-:Y:S02]  /*14a0*/  LEA.HI R84, R26, 0xffffff80, RZ, 0x8 ;  /* 0xffffff801a547811 */ /* 0x000fe400078f40ff */
[----:B------:R-:W-:Y:S02]  /*14b0*/  @!P0 PRMT R112, R70, 0x7610, R112 ;  /* 0x0000761046708816 */ /* 0x000fe40000000070 */
[----:B------:R-:W-:-:S02]  /*14c0*/  IADD3 R45, R45, -0x80, RZ ;  /* 0xffffff802d2d7810 */ /* 0x000fc40007ffe0ff */
[----:B------:R-:W-:Y:S02]  /*14d0*/  IADD3 R46, R46, -0x80, RZ ;  /* 0xffffff802e2e7810 */ /* 0x000fe40007ffe0ff */
[----:B------:R-:W-:Y:S02]  /*14e0*/  IADD3 R44, R44, -0x80, RZ ;  /* 0xffffff802c2c7810 */ /* 0x000fe40007ffe0ff */
[----:B------:R-:W-:Y:S01]  /*14f0*/  IADD3 R47, R47, -0x80, RZ ;  /* 0xffffff802f2f7810 */ /* 0x000fe20007ffe0ff */
[----:B------:R-:W0:Y:S01]  /*1500*/  I2F.F16 R58, R58 ;  /* 0x0000003a003a7306 */ /* 0x000e220000200c00 */
[----:B------:R-:W-:-:S07]  /*1510*/  @!P0 PRMT R112, R112, 0x7610, R70 ;  /* 0x0000761070708816 */ /* 0x000fce0000000046 */
[----:B------:R-:W0:Y:S01]  /*1520*/  I2F.F16 R56, R56 ;  /* 0x0000003800387306 */ /* 0x000e220000200c00 */
        /* <DEDUP_REMOVED lines=40> */
[----:B------:R-:W-:-:S02]  /*17b0*/  @!P0 PRMT R114, R114, 0x7610, R71 ;  /* 0x0000761072728816 */ /* 0x000fc40000000047 */
[----:B------:R-:W-:Y:S01]  /*17c0*/  SHF.R.U32.HI R71, RZ, 0x8, R36 ;  /* 0x00000008ff477819 */ /* 0x000fe20000011624 */
        /* <DEDUP_REMOVED lines=91> */
.L_x_2113:
        /* <DEDUP_REMOVED lines=91> */
.L_x_2114:
[----:B------:R-:W-:Y:S02]  /*2330*/  SHF.R.U32.HI R36, RZ, 0x10, R36 ;  /* 0x00000010ff247819 */ /* 0x000fe40000011624 */
[----:B0-----:R-:W-:Y:S02]  /*2340*/  SHF.R.U32.HI R45, RZ, 0x8, R37 ;  /* 0x00000008ff2d7819 */ /* 0x001fe40000011625 */
[----:B------:R-:W-:Y:S02]  /*2350*/  LOP3.LUT R36, R36, 0xff, RZ, 0xc0, !PT ;  /* 0x000000ff24247812 */ /* 0x000fe400078ec0ff */
[----:B------:R-:W-:Y:S02]  /*2360*/  LOP3.LUT R47, R45, 0xff, RZ, 0xc0, !PT ;  /* 0x000000ff2d2f7812 */ /* 0x000fe400078ec0ff */
[----:B------:R-:W-:Y:S02]  /*2370*/  IADD3 R36, R36, -0x80, RZ ;  /* 0xffffff8024247810 */ /* 0x000fe40007ffe0ff */
[----:B------:R-:W-:-:S02]  /*2380*/  LOP3.LUT R71, R71, 0xff, RZ, 0xc0, !PT ;  /* 0x000000ff47477812 */ /* 0x000fc400078ec0ff */
[----:B------:R0:W1:Y:S01]  /*2390*/  I2F.F16 R45, R36 ;  /* 0x00000024002d7306 */ /* 0x0000620000200c00 */
[----:B------:R-:W-:Y:S02]  /*23a0*/  SHF.R.U32.HI R37, RZ, 0x10, R37 ;  /* 0x00000010ff257819 */ /* 0x000fe40000011625 */
[----:B------:R-:W-:Y:S02]  /*23b0*/  IADD3 R46, R71, -0x80, RZ ;  /* 0xffffff80472e7810 */ /* 0x000fe40007ffe0ff */
[----:B------:R-:W-:Y:S02]  /*23c0*/  LOP3.LUT R37, R37, 0xff, RZ, 0xc0, !PT ;  /* 0x000000ff25257812 */ /* 0x000fe400078ec0ff */
[----:B------:R-:W-:Y:S02]  /*23d0*/  IADD3 R71, R47, -0x80, RZ ;  /* 0xffffff802f477810 */ /* 0x000fe40007ffe0ff */
[----:B0-----:R-:W-:Y:S01]  /*23e0*/  SHF.R.U32.HI R36, RZ, 0x8, R39 ;  /* 0x00000008ff247819 */ /* 0x001fe20000011627 */
[----:B------:R-:W0:Y:S01]  /*23f0*/  I2F.F16 R46, R46 ;  /* 0x0000002e002e7306 */ /* 0x000e220000200c00 */
[----:B------:R-:W-:-:S02]  /*2400*/  SHF.R.U32.HI R47, RZ, 0x8, R38 ;  /* 0x00000008ff2f7819 */ /* 0x000fc40000011626 */
[----:B------:R-:W-:Y:S02]  /*2410*/  LOP3.LUT R36, R36, 0xff, RZ, 0xc0, !PT ;  /* 0x000000ff24247812 */ /* 0x000fe400078ec0ff */
[----:B------:R-:W-:Y:S02]  /*2420*/  IADD3 R37, R37, -0x80, RZ ;  /* 0xffffff8025257810 */ /* 0x000fe40007ffe0ff */
[----:B------:R-:W-:Y:S01]  /*2430*/  IADD3 R103, R36, -0x80, RZ ;  /* 0xffffff8024677810 */ /* 0x000fe20007ffe0ff */
[----:B------:R-:W2:Y:S01]  /*2440*/  I2F.F16 R71, R71 ;  /* 0x0000004700477306 */ /* 0x000ea20000200c00 */
[----:B------:R-:W-:Y:S02]  /*2450*/  SHF.R.U32.HI R36, RZ, 0x8, R32 ;  /* 0x00000008ff247819 */ /* 0x000fe40000011620 */
[----:B------:R-:W-:Y:S02]  /*2460*/  LOP3.LUT R102, R47, 0xff, RZ, 0xc0, !PT ;  /* 0x000000ff2f667812 */ /* 0x000fe400078ec0ff */
[----:B------:R-:W-:-:S02]  /*2470*/  LOP3.LUT R36, R36, 0xff, RZ, 0xc0, !PT ;  /* 0x000000ff24247812 */ /* 0x000fc400078ec0ff */
[----:B------:R-:W-:Y:S01]  /*2480*/  SHF.R.U32.HI R38, RZ, 0x10, R38 ;  /* 0x00000010ff267819 */ /* 0x000fe20000011626 */
[----:B------:R3:W4:Y:S01]  /*2490*/  I2F.F16 R47, R37 ;  /* 0x00000025002f7306 */ /* 0x0007220000200c00 */
[----:B------:R-:W-:Y:S02]  /*24a0*/  IADD3 R36, R36, -0x80, RZ ;  /* 0xffffff8024247810 */ /* 0x000fe40007ffe0ff */
[----:B------:R-:W-:Y:S02]  /*24b0*/  SHF.R.U32.HI R39, RZ, 0x10, R39 ;  /* 0x00000010ff277819 */ /* 0x000fe40000011627 */
[--C-:B------:R-:W-:Y:S02]  /*24c0*/  SHF.R.U32.HI R106, RZ, 0x8, R34.reuse ;  /* 0x00000008ff6a7819 */ /* 0x100fe40000011622 */
[----:B------:R-:W-:Y:S01]  /*24d0*/  SHF.R.U32.HI R108, RZ, 0x10, R34 ;  /* 0x00000010ff6c7819 */ /* 0x000fe20000011622 */
[----:B------:R0:W1:Y:S01]  /*24e0*/  I2F.F16 R105, R36 ;  /* 0x0000002400697306 */ /* 0x0000620000200c00 */
[----:B---3--:R-:W-:-:S02]  /*24f0*/  SHF.R.U32.HI R37, RZ, 0x8, R33 ;  /* 0x00000008ff257819 */ /* 0x008fc40000011621 */
[----:B------:R-:W-:Y:S02]  /*2500*/  SHF.R.U32.HI R32, RZ, 0x10, R32 ;  /* 0x00000010ff207819 */ /* 0x000fe40000011620 */
[----:B------:R-:W-:Y:S02]  /*2510*/  SHF.R.U32.HI R33, RZ, 0x10, R33 ;  /* 0x00000010ff217819 */ /* 0x000fe40000011621 */
[----:B------:R-:W-:Y:S01]  /*2520*/  LOP3.LUT R38, R38, 0xff, RZ, 0xc0, !PT ;  /* 0x000000ff26267812 */ /* 0x000fe200078ec0ff */
[----:B------:R-:W3:Y:S01]  /*2530*/  I2F.F16 R103, R103 ;  /* 0x0000006700677306 */ /* 0x000ee20000200c00 */
[----:B------:R-:W-:Y:S02]  /*2540*/  LOP3.LUT R39, R39, 0xff, RZ, 0xc0, !PT ;  /* 0x000000ff27277812 */ /* 0x000fe400078ec0ff */
[----:B0-----:R-:W-:Y:S02]  /*2550*/  LOP3.LUT R36, R106, 0xff, RZ, 0xc0, !PT ;  /* 0x000000ff6a247812 */ /* 0x001fe400078ec0ff */
[----:B------:R-:W-:-:S02]  /*2560*/  LOP3.LUT R108, R108, 0xff, RZ, 0xc0, !PT ;  /* 0x000000ff6c6c7812 */ /* 0x000fc400078ec0ff */
[----:B------:R-:W-:Y:S02]  /*2570*/  LOP3.LUT R32, R32, 0xff, RZ, 0xc0, !PT ;  /* 0x000000ff20207812 */ /* 0x000fe400078ec0ff */
[----:B------:R-:W-:Y:S02]  /*2580*/  LOP3.LUT R37, R37, 0xff, RZ, 0xc0, !PT ;  /* 0x000000ff25257812 */ /* 0x000fe400078ec0ff */
[----:B------:R-:W-:Y:S02]  /*2590*/  LOP3.LUT R33, R33, 0xff, RZ, 0xc0, !PT ;  /* 0x000000ff21217812 */ /* 0x000fe400078ec0ff */
        /* <DEDUP_REMOVED lines=11> */
[----:B------:R-:W-:Y:S02]  /*2650*/  ISETP.NE.AND P3, PT, R51, RZ, PT ;  /* 0x000000ff3300720c */ /* 0x000fe40003f65270 */
[----:B------:R-:W-:-:S03]  /*2660*/  LOP3.LUT R109, R28, 0xff, RZ, 0xc0, !PT ;  /* 0x000000ff1c6d7812 */ /* 0x000fc600078ec0ff */
[----:B------:R-:W0:Y:S08]  /*2670*/  I2F.F16 R38, R38 ;  /* 0x0000002600267306 */ /* 0x000e300000200c00 */
[----:B------:R-:W0:Y:S08]  /*2680*/  I2F.F16 R39, R39 ;  /* 0x0000002700277306 */ /* 0x000e300000200c00 */
[----:B------:R0:W0:Y:S08]  /*2690*/  I2F.F16 R104, R32 ;  /* 0x0000002000687306 */ /* 0x0000300000200c00 */
[----:B------:R0:W0:Y:S08]  /*26a0*/  I2F.F16 R107, R37 ;  /* 0x00000025006b7306 */ /* 0x0000300000200c00 */
[----:B------:R0:W0:Y:S08]  /*26b0*/  I2F.F16 R106, R33 ;  /* 0x00000021006a7306 */ /* 0x0000300000200c00 */
[----:B------:R-:W0:Y:S08]  /*26c0*/  I2F.F16 R34, R34 ;  /* 0x0000002200227306 */ /* 0x000e300000200c00 */
        /* <DEDUP_REMOVED lines=42> */
[--C-:B-1----:R-:W-:Y:S01]  /*2970*/  HADD2.F32 R7, -RZ, R36.reuse.H0_H0 ;  /* 0x20000024ff077230 */ /* 0x102fe20000004100 */
[-C--:B------:R-:W-:Y:S01]  /*2980*/  FFMA.FTZ R6, R17, R5.reuse, R6 ;  /* 0x0000000511067223 */ /* 0x080fe20000010006 */
[----:B------:R-:W-:Y:S01]  /*2990*/  HADD2.F32 R17, -RZ, R77.H0_H0 ;  /* 0x2000004dff117230 */ /* 0x000fe20000004100 */
[-C--:B------:R-:W-:Y:S01]  /*29a0*/  FFMA.FTZ R60, R41, R5.reuse, R60 ;  /* 0x00000005293c7223 */ /* 0x080fe2000001003c */
[----:B------:R-:W-:Y:S01]  /*29b0*/  HADD2.F32 R41, -RZ, R75.H0_H0 ;  /* 0x2000004bff297230 */ /* 0x000fe20000004100 */
[-C--:B------:R-:W-:Y:S01]  /*29c0*/  FFMA.FTZ R40, R42, R5.reuse, R40 ;  /* 0x000000052a287223 */ /* 0x080fe20000010028 */
[----:B------:R-:W-:Y:S01]  /*29d0*/  HADD2.F32 R36, -RZ, R36.H1_H1 ;  /* 0x30000024ff247230 */ /* 0x000fe20000004100 */
[----:B------:R-:W-:Y:S01]  /*29e0*/  FFMA.FTZ R32, R78, R5, R32 ;  /* 0x000000054e207223 */ /* 0x000fe20000010020 */
[--C-:B------:R-:W-:Y:S01]  /*29f0*/  HADD2.F32 R5, -RZ, R37.reuse.H0_H0 ;  /* 0x20000025ff057230 */ /* 0x100fe20000004100 */
[-C--:B------:R-:W-:Y:S01]  /*2a00*/  FFMA.FTZ R6, R58, R33.reuse, R6 ;  /* 0x000000213a067223 */ /* 0x080fe20000010006 */
[----:B------:R-:W-:Y:S01]  /*2a10*/  HADD2.F32 R37, -RZ, R37.H1_H1 ;  /* 0x30000025ff257230 */ /* 0x000fe20000004100 */
[-C--:B------:R-:W-:Y:S01]  /*2a20*/  FFMA.FTZ R60, R56, R33.reuse, R60 ;  /* 0x00000021383c7223 */ /* 0x080fe2000001003c */
[----:B------:R-:W-:Y:S01]  /*2a30*/  HADD2.F32 R0, -RZ, R0.H0_H0 ;  /* 0x20000000ff007230 */ /* 0x000fe20000004100 */
[----:B------:R-:W-:-:S02]  /*2a40*/  FFMA.FTZ R40, R55, R33, R40 ;  /* 0x0000002137287223 */ /* 0x000fc40000010028 */
[----:B------:R-:W-:Y:S01]  /*2a50*/  FFMA.FTZ R32, R54, R33, R32 ;  /* 0x0000002136207223 */ /* 0x000fe20000010020 */
[----:B------:R-:W-:Y:S01]  /*2a60*/  HADD2.F32 R33, -RZ, R76.H0_H0 ;  /* 0x2000004cff217230 */ /* 0x000fe20000004100 */
[-C--:B------:R-:W-:Y:S02]  /*2a70*/  FFMA.FTZ R17, R17, R7.reuse, R6 ;  /* 0x0000000711117223 */ /* 0x080fe40000010006 */
[-C--:B------:R-:W-:Y:S01]  /*2a80*/  FFMA.FTZ R41, R41, R7.reuse, R40 ;  /* 0x0000000729297223 */ /* 0x080fe20000010028 */
[----:B------:R-:W-:Y:S01]  /*2a90*/  HADD2.F32 R40, -RZ, R100.H0_H0 ;  /* 0x20000064ff287230 */ /* 0x000fe20000004100 */
[-C--:B------:R-:W-:Y:S02]  /*2aa0*/  FFMA.FTZ R33, R33, R7.reuse, R60 ;  /* 0x0000000721217223 */ /* 0x080fe4000001003c */
[----:B------:R-:W-:Y:S01]  /*2ab0*/  FFMA.FTZ R7, R74, R7, R32 ;  /* 0x000000074a077223 */ /* 0x000fe20000010020 */
[----:B------:R-:W-:Y:S01]  /*2ac0*/  HADD2.F32 R32, -RZ, R83.H0_H0 ;  /* 0x20000053ff207230 */ /* 0x000fe20000004100 */
[-C--:B------:R-:W-:Y:S01]  /*2ad0*/  FFMA.FTZ R6, R81, R36.reuse, R17 ;  /* 0x0000002451067223 */ /* 0x080fe20000010011 */
[----:B------:R-:W-:Y:S01]  /*2ae0*/  HADD2.F32 R17, -RZ, R114.H1_H1 ;  /* 0x30000072ff117230 */ /* 0x000fe20000004100 */
[----:B------:R-:W-:-:S02]  /*2af0*/  FFMA.FTZ R40, R40, R36, R41 ;  /* 0x0000002428287223 */ /* 0x000fc40000010029 */
[-C--:B------:R-:W-:Y:S02]  /*2b00*/  FFMA.FTZ R32, R32, R36.reuse, R33 ;  /* 0x0000002420207223 */ /* 0x080fe40000010021 */
[----:B------:R-:W-:Y:S01]  /*2b10*/  FFMA.FTZ R36, R101, R36, R7 ;  /* 0x0000002465247223 */ /* 0x000fe20000010007 */
[----:B------:R-:W-:Y:S01]  /*2b20*/  HADD2.F32 R7, -RZ, R114.H0_H0 ;  /* 0x20000072ff077230 */ /* 0x000fe20000004100 */
[-C--:B------:R-:W-:Y:S02]  /*2b30*/  FFMA.FTZ R32, R82, R5.reuse, R32 ;  /* 0x0000000552207223 */ /* 0x080fe40000010020 */
[-C--:B------:R-:W-:Y:S02]  /*2b40*/  FFMA.FTZ R6, R80, R5.reuse, R6 ;  /* 0x0000000550067223 */ /* 0x080fe40000010006 */
[-C--:B------:R-:W-:Y:S02]  /*2b50*/  FFMA.FTZ R40, R99, R5.reuse, R40 ;  /* 0x0000000563287223 */ /* 0x080fe40000010028 */
[----:B------:R-:W-:Y:S01]  /*2b60*/  FFMA.FTZ R36, R70, R5, R36 ;  /* 0x0000000546247223 */ /* 0x000fe20000010024 */
[--C-:B------:R-:W-:Y:S01]  /*2b70*/  HADD2.F32 R5, -RZ, R112.reuse.H1_H1 ;  /* 0x30000070ff057230 */ /* 0x100fe20000004100 */
        /* <DEDUP_REMOVED lines=17> */
.L_x_2115:
[----:B-1234-:R-:W-:Y:S02]  /*2c90*/  LOP3.LUT R2, R29, 0xff, RZ, 0xc0, !PT ;  /* 0x000000ff1d027812 */ /* 0x01efe400078ec0ff */
[----:B------:R-:W-:Y:S02]  /*2ca0*/  LOP3.LUT R3, R25, 0xff, RZ, 0xc0, !PT ;  /* 0x000000ff19037812 */ /* 0x000fe400078ec0ff */
[----:B------:R-:W-:Y:S02]  /*2cb0*/  IADD3 R6, R2, -0x80, RZ ;  /* 0xffffff8002067810 */ /* 0x000fe40007ffe0ff */
[----:B------:R-:W-:Y:S02]  /*2cc0*/  LOP3.LUT R2, R30, 0xff, RZ, 0xc0, !PT ;  /* 0x000000ff1e027812 */ /* 0x000fe400078ec0ff */
[----:B------:R-:W-:Y:S02]  /*2cd0*/  IADD3 R3, R3, -0x80, RZ ;  /* 0xffffff8003037810 */ /* 0x000fe40007ffe0ff */
[----:B------:R-:W-:Y:S01]  /*2ce0*/  IADD3 R7, R2, -0x80, RZ ;  /* 0xffffff8002077810 */ /* 0x000fe20007ffe0ff */
[----:B------:R-:W1:Y:S01]  /*2cf0*/  I2F.F16 R6, R6 ;  /* 0x0000000600067306 */ /* 0x000e620000200c00 */
[----:B------:R-:W-:-:S02]  /*2d00*/  LOP3.LUT R2, R31, 0xff, RZ, 0xc0, !PT ;  /* 0x000000ff1f027812 */ /* 0x000fc400078ec0ff */
[--C-:B------:R-:W-:Y:S02]  /*2d10*/  SHF.R.U32.HI R62, RZ, 0x8, R30.reuse ;  /* 0x00000008ff3e7819 */ /* 0x100fe4000001161e */
[----:B------:R-:W-:Y:S02]  /*2d20*/  IADD3 R17, R2, -0x80, RZ ;  /* 0xffffff8002117810 */ /* 0x000fe40007ffe0ff */
[----:B------:R-:W-:Y:S01]  /*2d30*/  LOP3.LUT R2, R24, 0xff, RZ, 0xc0, !PT ;  /* 0x000000ff18027812 */ /* 0x000fe200078ec0ff */
[----:B0-----:R-:W0:Y:S01]  /*2d40*/  I2F.F16 R33, R3 ;  /* 0x0000000300217306 */ /* 0x001e220000200c00 */
[----:B------:R-:W-:Y:S02]  /*2d50*/  LOP3.LUT R4, R26, 0xff, RZ, 0xc0, !PT ;  /* 0x000000ff1a047812 */ /* 0x000fe400078ec0ff */
[----:B------:R-:W-:Y:S02]  /*2d60*/  IADD3 R2, R2, -0x80, RZ ;  /* 0xffffff8002027810 */ /* 0x000fe40007ffe0ff */
[----:B------:R-:W-:-:S02]  /*2d70*/  SHF.R.U32.HI R70, RZ, 0x10, R30 ;  /* 0x00000010ff467819 */ /* 0x000fc4000001161e */
[----:B------:R-:W-:Y:S01]  /*2d80*/  IADD3 R4, R4, -0x80, RZ ;  /* 0xffffff8004047810 */ /* 0x000fe20007ffe0ff */
[----:B------:R2:W3:Y:S01]  /*2d90*/  I2F.F16 R32, R2 ;  /* 0x0000000200207306 */ /* 0x0004e20000200c00 */
[----:B------:R-:W-:Y:S02]  /*2da0*/  LOP3.LUT R5, R27, 0xff, RZ, 0xc0, !PT ;  /* 0x000000ff1b057812 */ /* 0x000fe400078ec0ff */
[----:B------:R-:W-:Y:S02]  /*2db0*/  LOP3.LUT R70, R70, 0xff, RZ, 0xc0, !PT ;  /* 0x000000ff46467812 */ /* 0x000fe400078ec0ff */
[----:B------:R-:W-:Y:S02]  /*2dc0*/  IADD3 R5, R5, -0x80, RZ ;  /* 0xffffff8005057810 */ /* 0x000fe40007ffe0ff */
[----:B------:R-:W-:Y:S01]  /*2dd0*/  IADD3 R0, R109, -0x80, RZ ;  /* 0xffffff806d007810 */ /* 0x000fe20007ffe0ff */
[----:B------:R4:W0:Y:S01]  /*2de0*/  I2F.F16 R36, R4 ;  /* 0x0000000400247306 */ /* 0x0008220000200c00 */
[----:B--2---:R-:W-:-:S02]  /*2df0*/  SHF.R.U32.HI R2, RZ, 0x8, R28 ;  /* 0x00000008ff027819 */ /* 0x004fc4000001161c */
[----:B------:R-:W-:Y:S02]  /*2e00*/  SHF.R.U32.HI R28, RZ, 0x10, R28 ;  /* 0x00000010ff1c7819 */ /* 0x000fe4000001161c */
[----:B------:R-:W-:Y:S02]  /*2e10*/  LOP3.LUT R2, R2, 0xff, RZ, 0xc0, !PT ;  /* 0x000000ff02027812 */ /* 0x000fe400078ec0ff */
[----:B------:R-:W-:Y:S01]  /*2e20*/  LOP3.LUT R3, R28, 0xff, RZ, 0xc0, !PT ;  /* 0x000000ff1c037812 */ /* 0x000fe200078ec0ff */
[----:B------:R2:W0:Y:S01]  /*2e30*/  I2F.F16 R37, R5 ;  /* 0x0000000500257306 */ /* 0x0004220000200c00 */
[----:B------:R-:W-:Y:S02]  /*2e40*/  IADD3 R2, R2, -0x80, RZ ;  /* 0xffffff8002027810 */ /* 0x000fe40007ffe0ff */
[--C-:B----4-:R-:W-:Y:S02]  /*2e50*/  SHF.R.U32.HI R4, RZ, 0x8, R29.reuse ;  /* 0x00000008ff047819 */ /* 0x110fe4000001161d */
[----:B------:R-:W-:-:S02]  /*2e60*/  SHF.R.U32.HI R29, RZ, 0x10, R29 ;  /* 0x00000010ff1d7819 */ /* 0x000fc4000001161d */
[----:B------:R-:W-:Y:S01]  /*2e70*/  IADD3 R3, R3, -0x80, RZ ;  /* 0xffffff8003037810 */ /* 0x000fe20007ffe0ff */
[----:B------:R4:W0:Y:S01]  /*2e80*/  I2F.F16 R28, R2 ;  /* 0x00000002001c7306 */ /* 0x0008220000200c00 */
[----:B--2---:R-:W-:Y:S02]  /*2e90*/  LOP3.LUT R5, R29, 0xff, RZ, 0xc0, !PT ;  /* 0x000000ff1d057812 */ /* 0x004fe400078ec0ff */
[----:B------:R-:W-:Y:S02]  /*2ea0*/  LOP3.LUT R4, R4, 0xff, RZ, 0xc0, !PT ;  /* 0x000000ff04047812 */ /* 0x000fe400078ec0ff */
[----:B------:R-:W-:Y:S02]  /*2eb0*/  IADD3 R5, R5, -0x80, RZ ;  /* 0xffffff8005057810 */ /* 0x000fe40007ffe0ff */
[----:B------:R-:W-:Y:S01]  /*2ec0*/  IADD3 R4, R4, -0x80, RZ ;  /* 0xffffff8004047810 */ /* 0x000fe20007ffe0ff */
[----:B------:R2:W0:Y:S01]  /*2ed0*/  I2F.F16 R61, R3 ;  /* 0x00000003003d7306 */ /* 0x0004220000200c00 */
[----:B----4-:R-:W-:-:S02]  /*2ee0*/  LOP3.LUT R2, R62, 0xff, RZ, 0xc0, !PT ;  /* 0x000000ff3e027812 */ /* 0x010fc400078ec0ff */
[----:B-----5:R-:W-:Y:S02]  /*2ef0*/  LEA.HI R40, R12, 0xffffff80, RZ, 0x8 ;  /* 0xffffff800c287811 */ /* 0x020fe400078f40ff */
[----:B------:R-:W-:Y:S02]  /*2f00*/  IADD3 R30, R2, -0x80, RZ ;  /* 0xffffff80021e7810 */ /* 0x000fe40007ffe0ff */
[--C-:B------:R-:W-:Y:S01]  /*2f10*/  SHF.R.U32.HI R2, RZ, 0x8, R31.reuse ;  /* 0x00000008ff027819 */ /* 0x100fe2000001161f */
[----:B------:R4:W0:Y:S01]  /*2f20*/  I2F.F16 R62, R5 ;  /* 0x00000005003e7306 */ /* 0x0008220000200c00 */
[----:B------:R-:W-:Y:S02]  /*2f30*/  SHF.R.U32.HI R31, RZ, 0x10, R31 ;  /* 0x00000010ff1f7819 */ /* 0x000fe4000001161f */
[----:B------:R-:W-:Y:S02]  /*2f40*/  LOP3.LUT R2, R2, 0xff, RZ, 0xc0, !PT ;  /* 0x000000ff02027812 */ /* 0x000fe400078ec0ff */
[----:B--2---:R-:W-:-:S02]  /*2f50*/  SHF.R.U32.HI R3, RZ, 0x8, R25 ;  /* 0x00000008ff037819 */ /* 0x004fc40000011619 */
[----:B------:R-:W-:Y:S01]  /*2f60*/  IADD3 R74, R2, -0x80, RZ ;  /* 0xffffff80024a7810 */ /* 0x000fe20007ffe0ff */
[----:B------:R2:W0:Y:S01]  /*2f70*/  I2F.F16 R29, R4 ;  /* 0x00000004001d7306 */ /* 0x0004220000200c00 */
[----:B------:R-:W-:Y:S02]  /*2f80*/  SHF.R.U32.HI R2, RZ, 0x8, R24 ;  /* 0x00000008ff027819 */ /* 0x000fe40000011618 */
[----:B----4-:R-:W-:Y:S02]  /*2f90*/  SHF.R.U32.HI R5, RZ, 0x8, R26 ;  /* 0x00000008ff057819 */ /* 0x010fe4000001161a */
[----:B------:R-:W-:Y:S02]  /*2fa0*/  LOP3.LUT R2, R2, 0xff, RZ, 0xc0, !PT ;  /* 0x000000ff02027812 */ /* 0x000fe400078ec0ff */
[----:B------:R-:W-:Y:S01]  /*2fb0*/  SHF.R.U32.HI R24, RZ, 0x10, R24 ;  /* 0x00000010ff187819 */ /* 0x000fe20000011618 */
[----:B------:R-:W4:Y:S01]  /*2fc0*/  I2F.F16 R0, R0 ;  /* 0x0000000000007306 */ /* 0x000f220000200c00 */
[----:B------:R-:W-:-:S02]  /*2fd0*/  IADD3 R2, R2, -0x80, RZ ;  /* 0xffffff8002027810 */ /* 0x000fc40007ffe0ff */
[----:B------:R-:W-:Y:S02]  /*2fe0*/  SHF.R.U32.HI R26, RZ, 0x10, R26 ;  /* 0x00000010ff1a7819 */ /* 0x000fe4000001161a */
[----:B------:R-:W-:Y:S02]  /*2ff0*/  SHF.R.U32.HI R25, RZ, 0x10, R25 ;  /* 0x00000010ff197819 */ /* 0x000fe40000011619 */
[----:B------:R-:W-:Y:S01]  /*3000*/  LOP3.LUT R31, R31, 0xff, RZ, 0xc0, !PT ;  /* 0x000000ff1f1f7812 */ /* 0x000fe200078ec0ff */
[----:B------:R0:W1:Y:S01]  /*3010*/  I2F.F16 R75, R2 ;  /* 0x00000002004b7306 */ /* 0x0000620000200c00 */
[----:B------:R-:W-:Y:S02]  /*3020*/  LOP3.LUT R24, R24, 0xff, RZ, 0xc0, !PT ;  /* 0x000000ff18187812 */ /* 0x000fe400078ec0ff */
[----:B------:R-:W-:Y:S02]  /*3030*/  LOP3.LUT R26, R26, 0xff, RZ, 0xc0, !PT ;  /* 0x000000ff1a1a7812 */ /* 0x000fe400078ec0ff */
[----:B------:R-:W-:-:S02]  /*3040*/  LOP3.LUT R3, R3, 0xff, RZ, 0xc0, !PT ;  /* 0x000000ff03037812 */ /* 0x000fc400078ec0ff */
[----:B--2---:R-:W-:Y:S01]  /*3050*/  LOP3.LUT R4, R25, 0xff, RZ, 0xc0, !PT ;  /* 0x000000ff19047812 */ /* 0x004fe200078ec0ff */
[----:B------:R-:W2:Y:S01]  /*3060*/  I2F.F16 R7, R7 ;  /* 0x0000000700077306 */ /* 0x000ea20000200c00 */
[--C-:B0-----:R-:W-:Y:S02]  /*3070*/  SHF.R.U32.HI R2, RZ, 0x8, R35.reuse ;  /* 0x00000008ff027819 */ /* 0x101fe40000011623 */
[----:B------:R-:W-:Y:S02]  /*3080*/  SHF.R.U32.HI R35, RZ, 0x10, R35 ;  /* 0x00000010ff237819 */ /* 0x000fe40000011623 */
[----:B------:R-:W-:Y:S02]  /*3090*/  LOP3.LUT R5, R5, 0xff, RZ, 0xc0, !PT ;  /* 0x000000ff05057812 */ /* 0x000fe400078ec0ff */
[----:B------:R-:W-:Y:S01]  /*30a0*/  LOP3.LUT R2, R2, 0xff, RZ, 0xc0, !PT ;  /* 0x000000ff02027812 */ /* 0x000fe200078ec0ff */
[----:B------:R-:W0:Y:S01]  /*30b0*/  I2F.F16 R17, R17 ;  /* 0x0000001100117306 */ /* 0x000e220000200c00 */
[----:B------:R-:W-:-:S02]  /*30c0*/  LOP3.LUT R35, R35, 0xff, RZ, 0xc0, !PT ;  /* 0x000000ff23237812 */ /* 0x000fc400078ec0ff */
[----:B------:R-:W-:Y:S02]  /*30d0*/  LEA.HI R41, R13, 0xffffff80, RZ, 0x8 ;  /* 0xffffff800d297811 */ /* 0x000fe400078f40ff */
[----:B------:R-:W-:Y:S02]  /*30e0*/  LEA.HI R42, R14, 0xffffff80, RZ, 0x8 ;  /* 0xffffff800e2a7811 */ /* 0x000fe400078f40ff */
[----:B------:R-:W-:Y:S01]  /*30f0*/  LEA.HI R54, R15, 0xffffff80, RZ, 0x8 ;  /* 0xffffff800f367811 */ /* 0x000fe200078f40ff */
[----:B------:R-:W0:Y:S01]  /*3100*/  I2F.F16 R40, R40 ;  /* 0x0000002800287306 */ /* 0x000e220000200c00 */
[----:B------:R-:W-:Y:S02]  /*3110*/  LEA.HI R55, R8, 0xffffff80, RZ, 0x8 ;  /* 0xffffff8008377811 */ /* 0x000fe400078f40ff */
[----:B------:R-:W-:Y:S02]  /*3120*/  LEA.HI R56, R9, 0xffffff80, RZ, 0x8 ;  /* 0xffffff8009387811 */ /* 0x000fe400078f40ff */
[----:B------:R-:W-:-:S02]  /*3130*/  LEA.HI R58, R10, 0xffffff80, RZ, 0x8 ;  /* 0xffffff800a3a7811 */ /* 0x000fc400078f40ff */
[----:B------:R-:W-:Y:S01]  /*3140*/  LEA.HI R60, R11, 0xffffff80, RZ, 0x8 ;  /* 0xffffff800b3c7811 */ /* 0x000fe200078f40ff */
        /* <DEDUP_REMOVED lines=9> */
[----:B------:R-:W-:Y:S01]  /*31e0*/  IADD3 R2, R2, -0x80, RZ ;  /* 0xffffff8002027810 */ /* 0x000fe20007ffe0ff */
[----:B------:R-:W0:Y:S01]  /*31f0*/  I2F.F16 R54, R54 ;  /* 0x0000003600367306 */ /* 0x000e220000200c00 */
[----:B------:R-:W-:Y:S02]  /*3200*/  IADD3 R35, R35, -0x80, RZ ;  /* 0xffffff8023237810 */ /* 0x000fe40007ffe0ff */
[----:B------:R-:W-:-:S04]  /*3210*/  LOP3.LUT R100, R12, 0xff, RZ, 0xc0, !PT ;  /* 0x000000ff0c647812 */ /* 0x000fc800078ec0ff */
        /* <DEDUP_REMOVED lines=107> */
.L_x_2116:
        /* <DEDUP_REMOVED lines=91> */
.L_x_2117:
[----:B0-----:R-:W-:Y:S01]  /*3e80*/  LOP3.LUT R2, R13, 0xff, RZ, 0xc0, !PT ;  /* 0x000000ff0d027812 */ /* 0x001fe200078ec0ff */
[----:B------:R-:W0:Y:S01]  /*3e90*/  I2F.F16 R100, R100 ;  /* 0x0000006400647306 */ /* 0x000e220000200c00 */
[----:B------:R-:W-:Y:S02]  /*3ea0*/  LOP3.LUT R3, R11, 0xff, RZ, 0xc0, !PT ;  /* 0x000000ff0b037812 */ /* 0x000fe400078ec0ff */
[----:B------:R-:W-:Y:S02]  /*3eb0*/  IADD3 R35, R2, -0x80, RZ ;  /* 0xffffff8002237810 */ /* 0x000fe40007ffe0ff */
[----:B------:R-:W-:Y:S02]  /*3ec0*/  LOP3.LUT R2, R14, 0xff, RZ, 0xc0, !PT ;  /* 0x000000ff0e027812 */ /* 0x000fe400078ec0ff */
[----:B------:R-:W-:Y:S02]  /*3ed0*/  IADD3 R3, R3, -0x80, RZ ;  /* 0xffffff8003037810 */ /* 0x000fe40007ffe0ff */
[----:B------:R-:W-:Y:S01]  /*3ee0*/  IADD3 R78, R2, -0x80, RZ ;  /* 0xffffff80024e7810 */ /* 0x000fe20007ffe0ff */
[----:B------:R-:W1:Y:S01]  /*3ef0*/  I2F.F16 R35, R35 ;  /* 0x0000002300237306 */ /* 0x000e620000200c00 */
[----:B------:R-:W-:-:S04]  /*3f00*/  LOP3.LUT R2, R15, 0xff, RZ, 0xc0, !PT ;  /* 0x000000ff0f027812 */ /* 0x000fc800078ec0ff */
[----:B------:R-:W-:Y:S02]  /*3f10*/  IADD3 R79, R2, -0x80, RZ ;  /* 0xffffff80024f7810 */ /* 0x000fe40007ffe0ff */
[----:B------:R-:W-:Y:S01]  /*3f20*/  LOP3.LUT R2, R8, 0xff, RZ, 0xc0, !PT ;  /* 0x000000ff08027812 */ /* 0x000fe200078ec0ff */
[----:B------:R-:W2:Y:S03]  /*3f30*/  I2F.F16 R78, R78 ;  /* 0x0000004e004e7306 */ /* 0x000ea60000200c00 */
[----:B------:R-:W-:Y:S02]  /*3f40*/  IADD3 R80, R2, -0x80, RZ ;  /* 0xffffff8002507810 */ /* 0x000fe40007ffe0ff */
[----:B------:R-:W-:-:S03]  /*3f50*/  LOP3.LUT R2, R9, 0xff, RZ, 0xc0, !PT ;  /* 0x000000ff09027812 */ /* 0x000fc600078ec0ff */
[----:B------:R-:W3:Y:S01]  /*3f60*/  I2F.F16 R79, R79 ;  /* 0x0000004f004f7306 */ /* 0x000ee20000200c00 */
[----:B------:R-:W-:Y:S02]  /*3f70*/  IADD3 R81, R2, -0x80, RZ ;  /* 0xffffff8002517810 */ /* 0x000fe40007ffe0ff */
[----:B------:R-:W-:-:S04]  /*3f80*/  LOP3.LUT R2, R10, 0xff, RZ, 0xc0, !PT ;  /* 0x000000ff0a027812 */ /* 0x000fc800078ec0ff */
[----:B------:R-:W-:Y:S01]  /*3f90*/  IADD3 R82, R2, -0x80, RZ ;  /* 0xffffff8002527810 */ /* 0x000fe20007ffe0ff */
[----:B------:R-:W4:Y:S01]  /*3fa0*/  I2F.F16 R80, R80 ;  /* 0x0000005000507306 */ /* 0x000f220000200c00 */
[--C-:B------:R-:W-:Y:S02]  /*3fb0*/  SHF.R.U32.HI R2, RZ, 0x8, R12.reuse ;  /* 0x00000008ff027819 */ /* 0x100fe4000001160c */
[----:B------:R-:W-:Y:S02]  /*3fc0*/  SHF.R.U32.HI R12, RZ, 0x10, R12 ;  /* 0x00000010ff0c7819 */ /* 0x000fe4000001160c */
[----:B------:R-:W-:Y:S02]  /*3fd0*/  LOP3.LUT R2, R2, 0xff, RZ, 0xc0, !PT ;  /* 0x000000ff02027812 */ /* 0x000fe400078ec0ff */
[----:B------:R-:W-:Y:S01]  /*3fe0*/  LOP3.LUT R12, R12, 0xff, RZ, 0xc0, !PT ;  /* 0x000000ff0c0c7812 */ /* 0x000fe200078ec0ff */
[----:B------:R-:W0:Y:S01]  /*3ff0*/  I2F.F16 R81, R81 ;  /* 0x0000005100517306 */ /* 0x000e220000200c00 */
[----:B------:R-:W-:-:S07]  /*4000*/  IADD3 R2, R2, -0x80, RZ ;  /* 0xffffff8002027810 */ /* 0x000fce0007ffe0ff */
        /* <DEDUP_REMOVED lines=31> */
[-C--:B------:R-:W-:Y:S02]  /*4200*/  FFMA.FTZ R97, R97, R46.reuse, RZ ;  /* 0x0000002e61617223 */ /* 0x080fe400000100ff */
[----:B------:R-:W-:-:S02]  /*4210*/  FFMA.FTZ R71, R71, R46, RZ ;  /* 0x0000002e47477223 */ /* 0x000fc400000100ff */
        /* <DEDUP_REMOVED lines=18> */
[--C-:B-1----:R-:W-:Y:S01]  /*4340*/  HADD2.F32 R2, -RZ, R5.reuse.H0_H0 ;  /* 0x20000005ff027230 */ /* 0x102fe20000004100 */
[-C--:B------:R-:W-:Y:S01]  /*4350*/  FFMA.FTZ R96, R72, R3.reuse, R96 ;  /* 0x0000000348607223 */ /* 0x080fe20000010060 */
[----:B------:R-:W-:Y:S01]  /*4360*/  HADD2.F32 R5, -RZ, R5.H1_H1 ;  /* 0x30000005ff057230 */ /* 0x000fe20000004100 */
[-C--:B------:R-:W-:Y:S02]  /*4370*/  FFMA.FTZ R98, R67, R3.reuse, R98 ;  /* 0x0000000343627223 */ /* 0x080fe40000010062 */
        /* <DEDUP_REMOVED lines=9> */
[-C--:B------:R-:W-:Y:S01]  /*4410*/  FFMA.FTZ R47, R38, R4.reuse, R47 ;  /* 0x00000004262f7223 */ /* 0x080fe2000001002f */
[----:B------:R-:W-:Y:S01]  /*4420*/  HADD2.F32 R38, -RZ, R108.H0_H0 ;  /* 0x2000006cff267230 */ /* 0x000fe20000004100 */
[----:B------:R-:W-:-:S02]  /*4430*/  FFMA.FTZ R39, R105, R4, R39 ;  /* 0x0000000469277223 */ /* 0x000fc40000010027 */
[-C--:B------:R-:W-:Y:S02]  /*4440*/  FFMA.FTZ R45, R107, R4.reuse, R45 ;  /* 0x000000046b2d7223 */ /* 0x080fe4000001002d */
[----:B------:R-:W-:Y:S02]  /*4450*/  FFMA.FTZ R3, R109, R4, R3 ;  /* 0x000000046d037223 */ /* 0x000fe40000010003 */
        /* <DEDUP_REMOVED lines=25> */
.L_x_2118:
[--C-:B01234-:R-:W-:Y:S02]  /*45f0*/  SHF.R.U32.HI R2, RZ, 0x8, R13.reuse ;  /* 0x00000008ff027819 */ /* 0x11ffe4000001160d */
[----:B------:R-:W-:Y:S02]  /*4600*/  SHF.R.U32.HI R13, RZ, 0x10, R13 ;  /* 0x00000010ff0d7819 */ /* 0x000fe4000001160d */
[----:B------:R-:W-:Y:S02]  /*4610*/  LOP3.LUT R2, R2, 0xff, RZ, 0xc0, !PT ;  /* 0x000000ff02027812 */ /* 0x000fe400078ec0ff */
[----:B------:R-:W-:Y:S02]  /*4620*/  SHF.R.U32.HI R38, RZ, 0x8, R15 ;  /* 0x00000008ff267819 */ /* 0x000fe4000001160f */
[----:B------:R-:W-:Y:S02]  /*4630*/  IADD3 R2, R2, -0x80, RZ ;  /* 0xffffff8002027810 */ /* 0x000fe40007ffe0ff */
[----:B------:R-:W-:-:S02]  /*4640*/  LOP3.LUT R3, R13, 0xff, RZ, 0xc0, !PT ;  /* 0x000000ff0d037812 */ /* 0x000fc400078ec0ff */
[----:B------:R0:W1:Y:S01]  /*4650*/  I2F.F16 R13, R2 ;  /* 0x00000002000d7306 */ /* 0x0000620000200c00 */
[----:B------:R-:W-:Y:S02]  /*4660*/  SHF.R.U32.HI R39, RZ, 0x10, R15 ;  /* 0x00000010ff277819 */ /* 0x000fe4000001160f */
[----:B------:R-:W-:Y:S02]  /*4670*/  IADD3 R3, R3, -0x80, RZ ;  /* 0xffffff8003037810 */ /* 0x000fe40007ffe0ff */
[----:B------:R-:W-:Y:S02]  /*4680*/  SHF.R.U32.HI R45, RZ, 0x8, R10 ;  /* 0x00000008ff2d7819 */ /* 0x000fe4000001160a */
[----:B------:R-:W-:Y:S01]  /*4690*/  SHF.R.U32.HI R4, RZ, 0x8, R14 ;  /* 0x00000008ff047819 */ /* 0x000fe2000001160e */
[----:B------:R2:W3:Y:S01]  /*46a0*/  I2F.F16 R34, R3 ;  /* 0x0000000300227306 */ /* 0x0004e20000200c00 */
[----:B0-----:R-:W-:Y:S02]  /*46b0*/  LOP3.LUT R2, R38, 0xff, RZ, 0xc0, !PT ;  /* 0x000000ff26027812 */ /* 0x001fe400078ec0ff */
[----:B------:R-:W-:-:S02]  /*46c0*/  LOP3.LUT R4, R4, 0xff, RZ, 0xc0, !PT ;  /* 0x000000ff04047812 */ /* 0x000fc400078ec0ff */
[----:B------:R-:W-:Y:S02]  /*46d0*/  IADD3 R15, R2, -0x80, RZ ;  /* 0xffffff80020f7810 */ /* 0x000fe40007ffe0ff */
[--C-:B------:R-:W-:Y:S02]  /*46e0*/  SHF.R.U32.HI R2, RZ, 0x8, R8.reuse ;  /* 0x00000008ff027819 */ /* 0x100fe40000011608 */
[----:B------:R-:W-:Y:S02]  /*46f0*/  SHF.R.U32.HI R8, RZ, 0x10, R8 ;  /* 0x00000010ff087819 */ /* 0x000fe40000011608 */
[----:B------:R-:W-:Y:S01]  /*4700*/  LOP3.LUT R2, R2, 0xff, RZ, 0xc0, !PT ;  /* 0x000000ff02027812 */ /* 0x000fe200078ec0ff */
[----:B------:R-:W0:Y:S01]  /*4710*/  I2F.F16 R15, R15 ;  /* 0x0000000f000f7306 */ /* 0x000e220000200c00 */
[----:B--2---:R-:W-:Y:S02]  /*4720*/  LOP3.LUT R3, R8, 0xff, RZ, 0xc0, !PT ;  /* 0x000000ff08037812 */ /* 0x004fe400078ec0ff */
[----:B------:R-:W-:-:S02]  /*4730*/  IADD3 R2, R2, -0x80, RZ ;  /* 0xffffff8002027810 */ /* 0x000fc40007ffe0ff */
[----:B------:R-:W-:Y:S02]  /*4740*/  SHF.R.U32.HI R46, RZ, 0x10, R10 ;  /* 0x00000010ff2e7819 */ /* 0x000fe4000001160a */
[----:B------:R-:W-:Y:S01]  /*4750*/  SHF.R.U32.HI R14, RZ, 0x10, R14 ;  /* 0x00000010ff0e7819 */ /* 0x000fe2000001160e */
[----:B------:R2:W4:Y:S01]  /*4760*/  I2F.F16 R8, R2 ;  /* 0x0000000200087306 */ /* 0x0005220000200c00 */
[----:B------:R-:W-:Y:S02]  /*4770*/  IADD3 R3, R3, -0x80, RZ ;  /* 0xffffff8003037810 */ /* 0x000fe40007ffe0ff */
[----:B------:R-:W-:Y:S02]  /*4780*/  IADD3 R4, R4, -0x80, RZ ;  /* 0xffffff8004047810 */ /* 0x000fe40007ffe0ff */
[----:B------:R-:W-:Y:S02]  /*4790*/  LOP3.LUT R5, R14, 0xff, RZ, 0xc0, !PT ;  /* 0x000000ff0e057812 */ /* 0x000fe400078ec0ff */
[----:B------:R-:W-:Y:S01]  /*47a0*/  LOP3.LUT R39, R39, 0xff, RZ, 0xc0, !PT ;  /* 0x000000ff27277812 */ /* 0x000fe200078ec0ff */
[----:B------:R5:W0:Y:S01]  /*47b0*/  I2F.F16 R43, R3 ;  /* 0x00000003002b7306 */ /* 0x000a220000200c00 */
[----:B--2---:R-:W-:-:S02]  /*47c0*/  LOP3.LUT R2, R45, 0xff, RZ, 0xc0, !PT ;  /* 0x000000ff2d027812 */ /* 0x004fc400078ec0ff */
[----:B------:R-:W-:Y:S02]  /*47d0*/  IADD3 R5, R5, -0x80, RZ ;  /* 0xffffff8005057810 */ /* 0x000fe40007ffe0ff */
[----:B------:R-:W-:Y:S02]  /*47e0*/  IADD3 R10, R2, -0x80, RZ ;  /* 0xffffff80020a7810 */ /* 0x000fe40007ffe0ff */
[----:B------:R-:W-:Y:S01]  /*47f0*/  SHF.R.U32.HI R2, RZ, 0x8, R11 ;  /* 0x00000008ff027819 */ /* 0x000fe2000001160b */
[----:B------:R2:W0:Y:S01]  /*4800*/  I2F.F16 R14, R4 ;  /* 0x00000004000e7306 */ /* 0x0004220000200c00 */
[----:B------:R-:W-:Y:S02]  /*4810*/  LOP3.LUT R46, R46, 0xff, RZ, 0xc0, !PT ;  /* 0x000000ff2e2e7812 */ /* 0x000fe400078ec0ff */
[----:B-----5:R-:W-:Y:S02]  /*4820*/  LOP3.LUT R3, R2, 0xff, RZ, 0xc0, !PT ;  /* 0x000000ff02037812 */ /* 0x020fe400078ec0ff */
[----:B------:R-:W-:-:S02]  /*4830*/  SHF.R.U32.HI R2, RZ, 0x8, R27 ;  /* 0x00000008ff027819 */ /* 0x000fc4000001161b */
[----:B------:R-:W-:Y:S01]  /*4840*/  SHF.R.U32.HI R27, RZ, 0x10, R27 ;  /* 0x00000010ff1b7819 */ /* 0x000fe2000001161b */
[----:B------:R5:W0:Y:S01]  /*4850*/  I2F.F16 R38, R5 ;  /* 0x0000000500267306 */ /* 0x000a220000200c00 */
[--C-:B--2---:R-:W-:Y:S02]  /*4860*/  SHF.R.U32.HI R4, RZ, 0x8, R9.reuse ;  /* 0x00000008ff047819 */ /* 0x104fe40000011609 */
[----:B------:R-:W-:Y:S02]  /*4870*/  SHF.R.U32.HI R9, RZ, 0x10, R9 ;  /* 0x00000010ff097819 */ /* 0x000fe40000011609 */
[----:B------:R-:W-:Y:S02]  /*4880*/  LOP3.LUT R4, R4, 0xff, RZ, 0xc0, !PT ;  /* 0x000000ff04047812 */ /* 0x000fe400078ec0ff */
[----:B------:R-:W-:Y:S01]  /*4890*/  LOP3.LUT R27, R27, 0xff, RZ, 0xc0, !PT ;  /* 0x000000ff1b1b7812 */ /* 0x000fe200078ec0ff */
[----:B------:R-:W2:Y:S01]  /*48a0*/  I2F.F16 R10, R10 ;  /* 0x0000000a000a7306 */ /* 0x000ea20000200c00 */
[----:B-----5:R-:W-:-:S02]  /*48b0*/  LOP3.LUT R5, R9, 0xff, RZ, 0xc0, !PT ;  /* 0x000000ff09057812 */ /* 0x020fc400078ec0ff */
[----:B------:R-:W-:Y:S02]  /*48c0*/  LOP3.LUT R2, R2, 0xff, RZ, 0xc0, !PT ;  /* 0x000000ff02027812 */ /* 0x000fe400078ec0ff */
        /* <DEDUP_REMOVED lines=9> */
[----:B------:R5:W0:Y:S08]  /*4960*/  I2F.F16 R9, R4 ;  /* 0x0000000400097306 */ /* 0x000a300000200c00 */
[----:B------:R-:W0:Y:S01]  /*4970*/  I2F.F16 R39, R39 ;  /* 0x0000002700277306 */ /* 0x000e220000200c00 */
[----:B-----5:R-:W-:-:S04]  /*4980*/  SHF.R.U32.HI R4, RZ, 0x10, R11 ;  /* 0x00000010ff047819 */ /* 0x020fc8000001160b */
[----:B------:R-:W-:-:S03]  /*4990*/  LOP3.LUT R4, R4, 0xff, RZ, 0xc0, !PT ;  /* 0x000000ff04047812 */ /* 0x000fc600078ec0ff */
[----:B------:R0:W0:Y:S01]  /*49a0*/  I2F.F16 R45, R5 ;  /* 0x00000005002d7306 */ /* 0x0000220000200c00 */
[----:B------:R-:W-:-:S07]  /*49b0*/  IADD3 R27, R4, -0x80, RZ ;  /* 0xffffff80041b7810 */ /* 0x000fce0007ffe0ff */
        /* <DEDUP_REMOVED lines=42> */
[--C-:B-1----:R-:W-:Y:S01]  /*4c60*/  HADD2.F32 R64, -RZ, R4.reuse.H0_H0 ;  /* 0x20000004ff407230 */ /* 0x102fe20000004100 */
        /* <DEDUP_REMOVED lines=52> */
.L_x_2119:
        /* <DEDUP_REMOVED lines=34> */
[----:B------:R-:W-:-:S02]  /*51d0*/  HADD2.F32 R71, -RZ, R88.H0_H0 ;  /* 0x20000058ff477230 */ /* 0x000fc40000004100 */
        /* <DEDUP_REMOVED lines=56> */
.L_x_2120:
        /* <DEDUP_REMOVED lines=23> */
[----:B0-----:R-:W-:Y:S02]  /*56d0*/  HADD2.F32 R64, -RZ, R2.H0_H0 ;  /* 0x20000002ff407230 */ /* 0x001fe40000004100 */
[--C-:B------:R-:W-:Y:S02]  /*56e0*/  HADD2.F32 R66, -RZ, R3.reuse.H0_H0 ;  /* 0x20000003ff427230 */ /* 0x100fe40000004100 */
[----:B------:R-:W-:Y:S01]  /*56f0*/  HADD2.F32 R65, -RZ, R3.H1_H1 ;  /* 0x30000003ff417230 */ /* 0x000fe20000004100 */
[-C--:B------:R-:W-:Y:S01]  /*5700*/  FFMA.FTZ R7, R67, R64.reuse, RZ ;  /* 0x0000004043077223 */ /* 0x080fe200000100ff */
[----:B------:R-:W-:Y:S01]  /*5710*/  HADD2.F32 R3, -RZ, R0.H0_H0 ;  /* 0x20000000ff037230 */ /* 0x000fe20000004100 */
[----:B------:R-:W-:Y:S01]  /*5720*/  FFMA.FTZ R17, R71, R64, RZ ;  /* 0x0000004047117223 */ /* 0x000fe200000100ff */
[----:B------:R-:W-:-:S02]  /*5730*/  HADD2.F32 R2, -RZ, R2.H1_H1 ;  /* 0x30000002ff027230 */ /* 0x000fc40000004100 */
        /* <DEDUP_REMOVED lines=19> */
[-C--:B------:R-:W-:Y:S01]  /*5870*/  FFMA.FTZ R28, R28, R65.reuse, R2 ;  /* 0x000000411c1c7223 */ /* 0x080fe20000010002 */
[--C-:B------:R-:W-:Y:S01]  /*5880*/  HADD2.F32 R2, -RZ, R5.reuse.H0_H0 ;  /* 0x20000005ff027230 */ /* 0x100fe20000004100 */
[-C--:B------:R-:W-:Y:S01]  /*5890*/  FFMA.FTZ R30, R30, R65.reuse, R6 ;  /* 0x000000411e1e7223 */ /* 0x080fe20000010006 */
        /* <DEDUP_REMOVED lines=38> */
[----:B------:R-:W-:-:S04]  /*5b00*/  HADD2 R18, R17, R18 ;  /* 0x0000001211127230 */ /* 0x000fc80000000000 */
.L_x_2121:
        /* <DEDUP_REMOVED lines=14> */
[----:B------:R-:W-:Y:S01]  /*5bf0*/  FFMA.FTZ R0, R0, R7, RZ ;  /* 0x0000000700007223 */ /* 0x000fe200000100ff */
[----:B------:R-:W-:Y:S01]  /*5c00*/  HADD2.F32 R17, -RZ, R5.H1_H1 ;  /* 0x30000005ff117230 */ /* 0x000fe20000004100 */
[C---:B------:R-:W-:Y:S01]  /*5c10*/  FFMA.FTZ R28, R7.reuse, R28, RZ ;  /* 0x0000001c071c7223 */ /* 0x040fe200000100ff */
        /* <DEDUP_REMOVED lines=18> */
[--C-:B--2---:R-:W-:Y:S01]  /*5d40*/  HADD2.F32 R6, -RZ, R3.reuse.H0_H0 ;  /* 0x20000003ff067230 */ /* 0x104fe20000004100 */
        /* <DEDUP_REMOVED lines=8> */
[----:B------:R-:W-:Y:S02]  /*5dd0*/  HADD2.F32 R5, -RZ, R2.H1_H1 ;  /* 0x30000002ff057230 */ /* 0x000fe40000004100 */
        /* <DEDUP_REMOVED lines=22> */
[----:B-1----:R-:W-:Y:S01]  /*5f40*/  HADD2.F32 R11, -RZ, R27.H0_H0 ;  /* 0x2000001bff0b7230 */ /* 0x002fe20000004100 */
        /* <DEDUP_REMOVED lines=8> */
[C---:B------:R-:W-:Y:S01]  /*5fd0*/  FFMA.FTZ R5, R7.reuse, R24, R5 ;  /* 0x0000001807057223 */ /* 0x040fe20000010005 */
        /* <DEDUP_REMOVED lines=15> */
.L_x_2122:
        /* <DEDUP_REMOVED lines=15> */
[----:B------:R-:W-:Y:S01]  /*61c0*/  FFMA.FTZ R17, R17, R0, RZ ;  /* 0x0000000011117223 */ /* 0x000fe200000100ff */
[----:B------:R-:W-:Y:S01]  /*61d0*/  HADD2.F32 R5, -RZ, R100.H0_H0 ;  /* 0x20000064ff057230 */ /* 0x000fe20000004100 */
[----:B------:R-:W-:Y:S01]  /*61e0*/  FFMA.FTZ R11, R26, R4, R11 ;  /* 0x000000041a0b7223 */ /* 0x000fe2000001000b */
[----:B------:R-:W-:Y:S01]  /*61f0*/  HADD2.F32 R26, -RZ, R14.H0_H0 ;  /* 0x2000000eff1a7230 */ /* 0x000fe20000004100 */
[----:B------:R-:W-:-:S02]  /*6200*/  FFMA.FTZ R25, R25, R0, RZ ;  /* 0x0000000019197223 */ /* 0x000fc400000100ff */
[----:B------:R-:W-:Y:S01]  /*6210*/  FFMA.FTZ R5, R5, R0, RZ ;  /* 0x0000000005057223 */ /* 0x000fe200000100ff */
[----:B------:R-:W-:Y:S01]  /*6220*/  HADD2.F32 R0, -RZ, R12.H0_H0 ;  /* 0x2000000cff007230 */ /* 0x000fe20000004100 */
[-C--:B------:R-:W-:Y:S02]  /*6230*/  FFMA.FTZ R17, R26, R4.reuse, R17 ;  /* 0x000000041a117223 */ /* 0x080fe40000010011 */
        /* <DEDUP_REMOVED lines=13> */
[--C-:B--2---:R-:W-:Y:S01]  /*6310*/  HADD2.F32 R4, -RZ, R3.reuse.H0_H0 ;  /* 0x20000003ff047230 */ /* 0x104fe20000004100 */
[-C--:B------:R-:W-:Y:S01]  /*6320*/  FFMA.FTZ R28, R28, R7.reuse, R6 ;  /* 0x000000071c1c7223 */ /* 0x080fe20000010006 */
[----:B------:R-:W-:Y:S01]  /*6330*/  HADD2.F32 R6, -RZ, R3.H1_H1 ;  /* 0x30000003ff067230 */ /* 0x000fe20000004100 */
[-C--:B------:R-:W-:Y:S01]  /*6340*/  FFMA.FTZ R0, R5, R7.reuse, R0 ;  /* 0x0000000705007223 */ /* 0x080fe20000010000 */
[----:B------:R-:W-:Y:S01]  /*6350*/  HADD2.F32 R5, -RZ, R2.H0_H0 ;  /* 0x20000002ff057230 */ /* 0x000fe20000004100 */
[----:B------:R-:W-:Y:S01]  /*6360*/  FFMA.FTZ R26, R11, R7, R26 ;  /* 0x000000070b1a7223 */ /* 0x000fe2000001001a */
[----:B------:R-:W-:-:S02]  /*6370*/  HADD2.F32 R3, -RZ, R80.H0_H0 ;  /* 0x20000050ff037230 */ /* 0x000fc40000004100 */
[----:B------:R-:W-:Y:S02]  /*6380*/  HADD2.F32 R2, -RZ, R2.H1_H1 ;  /* 0x30000002ff027230 */ /* 0x000fe40000004100 */
        /* <DEDUP_REMOVED lines=26> */
[----:B------:R-:W-:Y:S01]  /*6530*/  FFMA.FTZ R7, R2, R6, R7 ;  /* 0x0000000602077223 */ /* 0x000fe20000010007 */
[----:B------:R-:W-:Y:S01]  /*6540*/  HADD2.F32 R17, -RZ, R60.H0_H0 ;  /* 0x2000003cff117230 */ /* 0x000fe20000004100 */
[----:B------:R-:W-:Y:S01]  /*6550*/  FFMA.FTZ R5, R25, R4, R5 ;  /* 0x0000000419057223 */ /* 0x000fe20000010005 */
        /* <DEDUP_REMOVED lines=18> */
.L_x_2123:
        /* <DEDUP_REMOVED lines=29> */
[-C--:B------:R-:W-:Y:S01]  /*6850*/  FFMA.FTZ R11, R11, R0.reuse, RZ ;  /* 0x000000000b0b7223 */ /* 0x080fe200000100ff */
[----:B-1----:R-:W-:Y:S01]  /*6860*/  HADD2.F32 R27, -RZ, R27.H0_H0 ;  /* 0x2000001bff1b7230 */ /* 0x002fe20000004100 */
        /* <DEDUP_REMOVED lines=20> */
[----:B------:R-:W-:-:S02]  /*69b0*/  FFMA.FTZ R6, R39, R6, R17 ;  /* 0x0000000627067223 */ /* 0x000fc40000010011 */
[-C--:B------:R-:W-:Y:S01]  /*69c0*/  FFMA.FTZ R12, R12, R7.reuse, R4 ;  /* 0x000000070c0c7223 */ /* 0x080fe20000010004 */
[--C-:B------:R-:W-:Y:S01]  /*69d0*/  HADD2.F32 R4, -RZ, R3.reuse.H0_H0 ;  /* 0x20000003ff047230 */ /* 0x100fe20000004100 */
[-C--:B------:R-:W-:Y:S01]  /*69e0*/  FFMA.FTZ R24, R24, R7.reuse, R6 ;  /* 0x0000000718187223 */ /* 0x080fe20000010006 */
[----:B------:R-:W-:Y:S01]  /*69f0*/  HADD2.F32 R6, -RZ, R3.H1_H1 ;  /* 0x30000003ff067230 */ /* 0x000fe20000004100 */
[-C--:B------:R-:W-:Y:S01]  /*6a00*/  FFMA.FTZ R0, R40, R7.reuse, R0 ;  /* 0x0000000728007223 */ /* 0x080fe20000010000 */
[----:B------:R-:W-:Y:S01]  /*6a10*/  HADD2.F32 R3, -RZ, R80.H0_H0 ;  /* 0x20000050ff037230 */ /* 0x000fe20000004100 */
[----:B------:R-:W-:Y:S01]  /*6a20*/  FFMA.FTZ R14, R42, R7, R14 ;  /* 0x000000072a0e7223 */ /* 0x000fe2000001000e */
[----:B------:R-:W-:-:S03]  /*6a30*/  HADD2.F32 R7, -RZ, R81.H0_H0 ;  /* 0x20000051ff077230 */ /* 0x000fc60000004100 */
[-C--:B------:R-:W-:Y:S01]  /*6a40*/  FFMA.FTZ R3, R3, R5.reuse, R0 ;  /* 0x0000000503037223 */ /* 0x080fe20000010000 */
[----:B------:R-:W-:Y:S01]  /*6a50*/  HADD2.F32 R0, -RZ, R112.H0_H0 ;  /* 0x20000070ff007230 */ /* 0x000fe20000004100 */
[-C--:B------:R-:W-:Y:S02]  /*6a60*/  FFMA.FTZ R7, R7, R5.reuse, R12 ;  /* 0x0000000507077223 */ /* 0x080fe4000001000c */
[-C--:B------:R-:W-:Y:S02]  /*6a70*/  FFMA.FTZ R11, R11, R5.reuse, R14 ;  /* 0x000000050b0b7223 */ /* 0x080fe4000001000e */
[----:B------:R-:W-:Y:S02]  /*6a80*/  FFMA.FTZ R5, R83, R5, R24 ;  /* 0x0000000553057223 */ /* 0x000fe40000010018 */
        /* <DEDUP_REMOVED lines=27> */
.L_x_2124:
[----:B------:R-:W-:Y:S01]  /*6c40*/  IADD3 R50, R50, 0x20, RZ ;  /* 0x0000002032327810 */ /* 0x000fe20007ffe0ff */
[C---:B------:R-:W-:Y:S01]  /*6c50*/  IMAD.WIDE R68, R59.reuse, 0x8, R68 ;  /* 0x000000083b447825 */ /* 0x040fe200078e0244 */
[----:B------:R-:W-:Y:S02]  /*6c60*/  UIADD3 UR4, UR4, 0x40, URZ ;  /* 0x0000004004047890 */ /* 0x000fe4000fffe03f */
[C---:B------:R-:W-:Y:S01]  /*6c70*/  ISETP.GE.AND P0, PT, R50.reuse, c[0x0][0x1a8], PT ;  /* 0x00006a0032007a0c */ /* 0x040fe20003f06270 */
[----:B------:R-:W-:Y:S01]  /*6c80*/  IMAD.WIDE R110, R59, 0x8, R110 ;  /* 0x000000083b6e7825 */ /* 0x000fe200078e026e */
[----:B------:R-:W-:-:S03]  /*6c90*/  ISETP.LT.AND P1, PT, R50, R49, PT ;  /* 0x000000313200720c */ /* 0x000fc60003f21270 */
[----:B0-----:R-:W-:Y:S02]  /*6ca0*/  IMAD.MOV.U32 R2, RZ, RZ, R68 ;  /* 0x000000ffff027224 */ /* 0x001fe400078e0044 */
[----:B------:R-:W-:-:S08]  /*6cb0*/  IMAD.MOV.U32 R3, RZ, RZ, R69 ;  /* 0x000000ffff037224 */ /* 0x000fd000078e0045 */
[----:B------:R-:W-:Y:S05]  /*6cc0*/  @!P0 BRA P1, `(.L_x_2125) ;  /* 0xffff9f4000008947 */ /* 0x000fea000083ffff */
.L_x_2112:
[----:B------:R-:W-:-:S04]  /*6cd0*/  ISETP.GE.AND P0, PT, R50, R49, PT ;  /* 0x000000313200720c */ /* 0x000fc80003f06270 */
[----:B------:R-:W-:-:S13]  /*6ce0*/  ISETP.GE.OR P0, PT, R50, c[0x0][0x1ac], P0 ;  /* 0x00006b0032007a0c */ /* 0x000fda0000706670 */
[----:B------:R-:W-:Y:S05]  /*6cf0*/  @P0 BRA `(.L_x_2126) ;  /* 0x00003d5000000947 */ /* 0x000fea0003800000 */
[----:B------:R-:W-:Y:S02]  /*6d00*/  ULDC UR5, c[0x0][0x18c] ;  /* 0x0000630000057ab9 */ /* 0x000fe40000000800 */
[----:B------:R-:W-:Y:S02]  /*6d10*/  USHF.R.S32.HI UR5, URZ, 0x1f, UR5 ;  /* 0x0000001f3f057899 */ /* 0x000fe40008011405 */
.L_x_2133:
[----:B------:R-:W-:Y:S02]  /*6d20*/  IMAD.MOV.U32 R116, RZ, RZ, R110 ;  /* 0x000000ffff747224 */ /* 0x000fe400078e006e */
[----:B------:R-:W-:-:S05]  /*6d30*/  IMAD.MOV.U32 R117, RZ, RZ, R111 ;  /* 0x000000ffff757224 */ /* 0x000fca00078e006f */
[----:B------:R-:W2:Y:S01]  /*6d40*/  LDG.E.128.CONSTANT R36, [R116.64] ;  /* 0x0000000674247981 */ /* 0x000ea2000c1e9d00 */
[----:B------:R-:W-:-:S04]  /*6d50*/  IMAD.MOV.U32 R14, RZ, RZ, c[0x0][0x18c] ;  /* 0x00006300ff0e7624 */ /* 0x000fc800078e00ff */
[----:B------:R-:W-:-:S06]  /*6d60*/  IMAD.WIDE R44, R14, 0x4, R116 ;  /* 0x000000040e2c7825 */ /* 0x000fcc00078e0274 */
[C---:B------:R-:W-:Y:S02]  /*6d70*/  IMAD.WIDE R40, R14.reuse, 0x4, R44 ;  /* 0x000000040e287825 */ /* 0x040fe400078e022c */
[----:B------:R-:W3:Y:S04]  /*6d80*/  LDG.E.128.CONSTANT R44, [R44.64] ;  /* 0x000000062c2c7981 */ /* 0x000ee8000c1e9d00 */
[----:B------:R-:W4:Y:S01]  /*6d90*/  LDG.E.128.CONSTANT R40, [R40.64] ;  /* 0x0000000628287981 */ /* 0x000f22000c1e9d00 */
[----:B------:R-:W-:Y:S01]  /*6da0*/  UIMAD UR8, UR5, 0xc, URZ ;  /* 0x0000000c050878a4 */ /* 0x000fe2000f8e023f */
[----:B------:R-:W-:-:S05]  /*6db0*/  IMAD.WIDE.U32 R28, R14, 0xc, R116 ;  /* 0x0000000c0e1c7825 */ /* 0x000fca00078e0074 */
[----:B------:R-:W-:Y:S02]  /*6dc0*/  IADD3 R29, R29, UR8, RZ ;  /* 0x000000081d1d7c10 */ /* 0x000fe4000fffe0ff */
[----:B------:R-:W-:-:S03]  /*6dd0*/  ISETP.NE.AND P0, PT, R50, R16, PT ;  /* 0x000000103200720c */ /* 0x000fc60003f05270 */
[----:B-1----:R0:W3:Y:S10]  /*6de0*/  LDG.E.128.CONSTANT R24, [R28.64] ;  /* 0x000000061c187981 */ /* 0x0020f4000c1e9d00 */
[----:B------:R-:W-:-:S05]  /*6df0*/  @!P0 IADD3 R48, R48, 0x1, RZ ;  /* 0x0000000130308810 */ /* 0x000fca0007ffe0ff */
[----:B------:R-:W-:Y:S02]  /*6e00*/  @!P0 IMAD R74, R48, 0x8, R1 ;  /* 0x00000008304a8824 */ /* 0x000fe400078e0201 */
[----:B0-----:R-:W-:-:S04]  /*6e10*/  IMAD.WIDE R28, R14, 0x4, R28 ;  /* 0x000000040e1c7825 */ /* 0x001fc800078e021c */
[----:B------:R-:W3:Y:S02]  /*6e20*/  @!P0 LDL.64 R74, [R74] ;  /* 0x000000004a4a8983 */ /* 0x000ee40000100a00 */
[----:B------:R-:W-:-:S06]  /*6e30*/  IMAD.WIDE R32, R14, 0x4, R28 ;  /* 0x000000040e207825 */ /* 0x000fcc00078e021c */
[----:B------:R-:W5:Y:S01]  /*6e40*/  LDG.E.128.CONSTANT R32, [R32.64] ;  /* 0x0000000620207981 */ /* 0x000f62000c1e9d00 */
[----:B--2---:R-:W-:-:S04]  /*6e50*/  LOP3.LUT R3, R39, 0x3f, RZ, 0xc0, !PT ;  /* 0x0000003f27037812 */ /* 0x004fc800078ec0ff */
[----:B------:R-:W-:Y:S02]  /*6e60*/  IADD3 R15, R3, -0x20, RZ ;  /* 0xffffffe0030f7810 */ /* 0x000fe40007ffe0ff */
[----:B------:R-:W-:-:S04]  /*6e70*/  SHF.R.U32.HI R3, RZ, 0x12, R36 ;  /* 0x00000012ff037819 */ /* 0x000fc80000011624 */
[----:B------:R-:W-:-:S04]  /*6e80*/  LOP3.LUT R3, R3, 0x3f, RZ, 0xc0, !PT ;  /* 0x0000003f03037812 */ /* 0x000fc800078ec0ff */
[----:B------:R-:W-:-:S04]  /*6e90*/  IADD3 R3, R3, -0x20, RZ ;  /* 0xffffffe003037810 */ /* 0x000fc80007ffe0ff */
[----:B------:R0:W1:Y:S02]  /*6ea0*/  I2F.F16 R72, R3 ;  /* 0x0000000300487306 */ /* 0x0000640000200c00 */
[----:B0-----:R-:W-:-:S04]  /*6eb0*/  SHF.R.U32.HI R3, RZ, 0x18, R37 ;  /* 0x00000018ff037819 */ /* 0x001fc80000011625 */
[----:B------:R-:W-:-:S04]  /*6ec0*/  LOP3.LUT R3, R3, 0x3f, RZ, 0xc0, !PT ;  /* 0x0000003f03037812 */ /* 0x000fc800078ec0ff */
[----:B------:R-:W-:Y:S02]  /*6ed0*/  IADD3 R3, R3, -0x20, RZ ;  /* 0xffffffe003037810 */ /* 0x000fe40007ffe0ff */
[--C-:B------:R-:W-:Y:S02]  /*6ee0*/  SHF.R.U32.HI R30, RZ, 0x18, R39.reuse ;  /* 0x00000018ff1e7819 */ /* 0x100fe40000011627 */
[----:B------:R0:W2:Y:S02]  /*6ef0*/  I2F.F16 R11, R3 ;  /* 0x00000003000b7306 */ /* 0x0000a40000200c00 */
[----:B------:R-:W-:Y:S02]  /*6f00*/  LOP3.LUT R30, R30, 0x3f, RZ, 0xc0, !PT ;  /* 0x0000003f1e1e7812 */ /* 0x000fe400078ec0ff */
[----:B0-----:R-:W-:-:S04]  /*6f10*/  SHF.R.U32.HI R3, RZ, 0x6, R39 ;  /* 0x00000006ff037819 */ /* 0x001fc80000011627 */
[----:B------:R-:W-:Y:S02]  /*6f20*/  LOP3.LUT R3, R3, 0x3f, RZ, 0xc0, !PT ;  /* 0x0000003f03037812 */ /* 0x000fe400078ec0ff */
[----:B------:R-:W-:Y:S02]  /*6f30*/  IADD3 R30, R30, -0x20, RZ ;  /* 0xffffffe01e1e7810 */ /* 0x000fe40007ffe0ff */
[----:B------:R-:W-:-:S04]  /*6f40*/  IADD3 R3, R3, -0x20, RZ ;  /* 0xffffffe003037810 */ /* 0x000fc80007ffe0ff */
[----:B------:R-:W0:Y:S08]  /*6f50*/  I2F.F16 R6, R3 ;  /* 0x0000000300067306 */ /* 0x000e300000200c00 */
[----:B------:R0:W1:Y:S02]  /*6f60*/  I2F.F16 R3, R30 ;  /* 0x0000001e00037306 */ /* 0x0000640000200c00 */
[----:B0-----:R-:W5:Y:S01]  /*6f70*/  LDG.E.128.CONSTANT R28, [R28.64] ;  /* 0x000000061c1c7981 */ /* 0x001f62000c1e9d00 */
[----:B------:R-:W-:-:S02]  /*6f80*/  LOP3.LUT R2, R37, 0x3f, RZ, 0xc0, !PT ;  /* 0x0000003f25027812 */ /* 0x000fc400078ec0ff */
[----:B------:R-:W-:Y:S02]  /*6f90*/  LOP3.LUT R0, R36, 0x3f, RZ, 0xc0, !PT ;  /* 0x0000003f24007812 */ /* 0x000fe400078ec0ff */
[----:B------:R-:W-:Y:S02]  /*6fa0*/  IADD3 R78, R2, -0x20, RZ ;  /* 0xffffffe0024e7810 */ /* 0x000fe40007ffe0ff */
[----:B------:R-:W-:Y:S02]  /*6fb0*/  IADD3 R0, R0, -0x20, RZ ;  /* 0xffffffe000007810 */ /* 0x000fe40007ffe0ff */
[----:B------:R-:W-:Y:S02]  /*6fc0*/  LOP3.LUT R2, R38, 0x3f, RZ, 0xc0, !PT ;  /* 0x0000003f26027812 */ /* 0x000fe400078ec0ff */
[----:B------:R0:W1:Y:S01]  /*6fd0*/  I2F.F16 R77, R0 ;  /* 0x00000000004d7306 */ /* 0x0000620000200c00 */
[----:B------:R-:W-:Y:S02]  /*6fe0*/  SHF.R.U32.HI R4, RZ, 0x18, R36 ;  /* 0x00000018ff047819 */ /* 0x000fe40000011624 */
[----:B------:R-:W-:-:S02]  /*6ff0*/  IADD3 R17, R2, -0x20, RZ ;  /* 0xffffffe002117810 */ /* 0x000fc40007ffe0ff */
[--C-:B------:R-:W-:Y:S02]  /*7000*/  SHF.R.U32.HI R2, RZ, 0x6, R36.reuse ;  /* 0x00000006ff027819 */ /* 0x100fe40000011624 */
[----:B0-----:R-:W-:Y:S02]  /*7010*/  SHF.R.U32.HI R0, RZ, 0xc, R36 ;  /* 0x0000000cff007819 */ /* 0x001fe40000011624 */
[----:B---3--:R-:W-:Y:S02]  /*7020*/  SHF.R.U32 R36, R36, 0x1e, R44 ;  /* 0x0000001e24247819 */ /* 0x008fe4000000162c */
[----:B------:R-:W-:Y:S02]  /*7030*/  LOP3.LUT R2, R2, 0x3f, RZ, 0xc0, !PT ;  /* 0x0000003f02027812 */ /* 0x000fe400078ec0ff */
[----:B------:R-:W-:Y:S02]  /*7040*/  LOP3.LUT R0, R0, 0x3f, RZ, 0xc0, !PT ;  /* 0x0000003f00007812 */ /* 0x000fe400078ec0ff */
[----:B------:R-:W-:-:S02]  /*7050*/  LOP3.LUT R36, R36, 0x3f, RZ, 0xc0, !PT ;  /* 0x0000003f24247812 */ /* 0x000fc400078ec0ff */
[----:B------:R-:W-:Y:S02]  /*7060*/  IADD3 R2, R2, -0x20, RZ ;  /* 0xffffffe002027810 */ /* 0x000fe40007ffe0ff */
[----:B------:R-:W-:Y:S02]  /*7070*/  IADD3 R0, R0, -0x20, RZ ;  /* 0xffffffe000007810 */ /* 0x000fe40007ffe0ff */
[----:B------:R-:W-:Y:S01]  /*7080*/  IADD3 R36, R36, -0x20, RZ ;  /* 0xffffffe024247810 */ /* 0x000fe20007ffe0ff */
[----:B------:R0:W3:Y:S01]  /*7090*/  I2F.F16 R76, R2 ;  /* 0x00000002004c7306 */ /* 0x0000e20000200c00 */
[----:B------:R-:W-:Y:S02]  /*70a0*/  SHF.R.U32.HI R57, RZ, 0x10, R44 ;  /* 0x00000010ff397819 */ /* 0x000fe4000001162c */
[----:B------:R-:W-:Y:S02]  /*70b0*/  SHF.R.U32.HI R5, RZ, 0x6, R37 ;  /* 0x00000006ff057819 */ /* 0x000fe40000011625 */
[----:B------:R-:W-:-:S03]  /*70c0*/  LOP3.LUT R57, R57, 0x3f, RZ, 0xc0, !PT ;  /* 0x0000003f39397812 */ /* 0x000fc600078ec0ff */
[----:B------:R1:W2:Y:S01]  /*70d0*/  I2F.F16 R73, R0 ;  /* 0x0000000000497306 */ /* 0x0002a20000200c00 */
[----:B0-----:R-:W-:Y:S02]  /*70e0*/  SHF.R.U32.HI R2, RZ, 0xc, R37 ;  /* 0x0000000cff027819 */ /* 0x001fe40000011625 */
[----:B------:R-:W-:-:S05]  /*70f0*/  SHF.R.U32.HI R58, RZ, 0x16, R44 ;  /* 0x00000016ff3a7819 */ /* 0x000fca000001162c */
[----:B------:R0:W2:Y:S01]  /*7100*/  I2F.F16 R82, R36 ;  /* 0x0000002400527306 */ /* 0x0000a20000200c00 */
[----:B-1----:R-:W-:Y:S02]  /*7110*/  SHF.R.U32.HI R0, RZ, 0x12, R37 ;  /* 0x00000012ff007819 */ /* 0x002fe40000011625 */
[--C-:B------:R-:W-:Y:S02]  /*7120*/  SHF.R.U32 R37, R37, 0x1e, R45.reuse ;  /* 0x0000001e25257819 */ /* 0x100fe4000000162d */
[----:B0-----:R-:W-:Y:S02]  /*7130*/  SHF.R.U32.HI R36, RZ, 0x4, R45 ;  /* 0x00000004ff247819 */ /* 0x001fe4000001162d */
[----:B------:R-:W-:Y:S02]  /*7140*/  LOP3.LUT R37, R37, 0x3f, RZ, 0xc0, !PT ;  /* 0x0000003f25257812 */ /* 0x000fe400078ec0ff */
[----:B------:R-:W-:Y:S02]  /*7150*/  LOP3.LUT R36, R36, 0x3f, RZ, 0xc0, !PT ;  /* 0x0000003f24247812 */ /* 0x000fe400078ec0ff */
[----:B------:R-:W-:-:S02]  /*7160*/  IADD3 R57, R57, -0x20, RZ ;  /* 0xffffffe039397810 */ /* 0x000fc40007ffe0ff */
[----:B------:R-:W-:Y:S02]  /*7170*/  LOP3.LUT R58, R58, 0x3f, RZ, 0xc0, !PT ;  /* 0x0000003f3a3a7812 */ /* 0x000fe400078ec0ff */
        /* <DEDUP_REMOVED lines=8> */
[----:B-1----:R-:W-:-:S04]  /*7200*/  SHF.R.U32.HI R36, RZ, 0x4, R46 ;  /* 0x00000004ff247819 */ /* 0x002fc8000001162e */
[----:B------:R-:W-:Y:S02]  /*7210*/  LOP3.LUT R36, R36, 0x3f, RZ, 0xc0, !PT ;  /* 0x0000003f24247812 */ /* 0x000fe400078ec0ff */
[----:B0-----:R-:W-:Y:S02]  /*7220*/  SHF.R.U32.HI R37, RZ, 0xa, R46 ;  /* 0x0000000aff257819 */ /* 0x001fe4000001162e */
[----:B------:R-:W-:Y:S02]  /*7230*/  IADD3 R60, R60, -0x20, RZ ;  /* 0xffffffe03c3c7810 */ /* 0x000fe40007ffe0ff */
[----:B------:R-:W-:Y:S02]  /*7240*/  LOP3.LUT R37, R37, 0x3f, RZ, 0xc0, !PT ;  /* 0x0000003f25257812 */ /* 0x000fe400078ec0ff */
[----:B------:R-:W-:Y:S02]  /*7250*/  IADD3 R36, R36, -0x20, RZ ;  /* 0xffffffe024247810 */ /* 0x000fe40007ffe0ff */
[----:B------:R-:W-:Y:S01]  /*7260*/  IADD3 R37, R37, -0x20, RZ ;  /* 0xffffffe025257810 */ /* 0x000fe20007ffe0ff */
[----:B------:R-:W0:Y:S01]  /*7270*/  I2F.F16 R64, R60 ;  /* 0x0000003c00407306 */ /* 0x000e220000200c00 */
[----:B------:R-:W-:-:S02]  /*7280*/  LOP3.LUT R4, R4, 0x3f, RZ, 0xc0, !PT ;  /* 0x0000003f04047812 */ /* 0x000fc400078ec0ff */
[----:B------:R-:W-:-:S05]  /*7290*/  LOP3.LUT R5, R5, 0x3f, RZ, 0xc0, !PT ;  /* 0x0000003f05057812 */ /* 0x000fca00078ec0ff */
[----:B------:R1:W0:Y:S01]  /*72a0*/  I2F.F16 R61, R36 ;  /* 0x00000024003d7306 */ /* 0x0002220000200c00 */
[----:B------:R-:W-:Y:S02]  /*72b0*/  LOP3.LUT R2, R2, 0x3f, RZ, 0xc0, !PT ;  /* 0x0000003f02027812 */ /* 0x000fe400078ec0ff */
[----:B------:R-:W-:-:S05]  /*72c0*/  LOP3.LUT R0, R0, 0x3f, RZ, 0xc0, !PT ;  /* 0x0000003f00007812 */ /* 0x000fca00078ec0ff */
[----:B------:R0:W2:Y:S01]  /*72d0*/  I2F.F16 R60, R37 ;  /* 0x00000025003c7306 */ /* 0x0000a20000200c00 */
[----:B-1----:R-:W-:-:S04]  /*72e0*/  SHF.R.U32.HI R36, RZ, 0x4, R47 ;  /* 0x00000004ff247819 */ /* 0x002fc8000001162f */
[----:B------:R-:W-:Y:S02]  /*72f0*/  LOP3.LUT R36, R36, 0x3f, RZ, 0xc0, !PT ;  /* 0x0000003f24247812 */ /* 0x000fe400078ec0ff */
[----:B0-----:R-:W-:-:S04]  /*7300*/  SHF.R.U32.HI R37, RZ, 0xa, R47 ;  /* 0x0000000aff257819 */ /* 0x001fc8000001162f */
[----:B------:R-:W-:Y:S02]  /*7310*/  LOP3.LUT R37, R37, 0x3f, RZ, 0xc0, !PT ;  /* 0x0000003f25257812 */ /* 0x000fe400078ec0ff */
[----:B------:R-:W-:Y:S02]  /*7320*/  IADD3 R4, R4, -0x20, RZ ;  /* 0xffffffe004047810 */ /* 0x000fe40007ffe0ff */
[----:B------:R-:W-:Y:S02]  /*7330*/  IADD3 R5, R5, -0x20, RZ ;  /* 0xffffffe005057810 */ /* 0x000fe40007ffe0ff */
[----:B------:R-:W-:Y:S02]  /*7340*/  IADD3 R2, R2, -0x20, RZ ;  /* 0xffffffe002027810 */ /* 0x000fe40007ffe0ff */
[----:B------:R-:W-:Y:S02]  /*7350*/  IADD3 R0, R0, -0x20, RZ ;  /* 0xffffffe000007810 */ /* 0x000fe40007ffe0ff */
[----:B------:R-:W-:-:S02]  /*7360*/  SHF.R.U32.HI R55, RZ, 0x4, R44 ;  /* 0x00000004ff377819 */ /* 0x000fc4000001162c */
[----:B------:R-:W-:Y:S02]  /*7370*/  SHF.R.U32.HI R56, RZ, 0xa, R44 ;  /* 0x0000000aff387819 */ /* 0x000fe4000001162c */
[----:B------:R-:W-:Y:S02]  /*7380*/  IADD3 R36, R36, -0x20, RZ ;  /* 0xffffffe024247810 */ /* 0x000fe40007ffe0ff */
[----:B------:R-:W-:Y:S02]  /*7390*/  IADD3 R65, R37, -0x20, RZ ;  /* 0xffffffe025417810 */ /* 0x000fe40007ffe0ff */
[----:B----4-:R-:W-:Y:S02]  /*73a0*/  SHF.R.U32 R44, R44, 0x1c, R40 ;  /* 0x0000001c2c2c7819 */ /* 0x010fe40000001628 */
[----:B------:R-:W-:Y:S01]  /*73b0*/  SHF.R.U32.HI R37, RZ, 0x16, R47 ;  /* 0x00000016ff257819 */ /* 0x000fe2000001162f */
[----:B------:R0:W1:Y:S03]  /*73c0*/  I2F.F16 R71, R4 ;  /* 0x0000000400477306 */ /* 0x0000660000200c00 */
[----:B------:R-:W-:-:S05]  /*73d0*/  LOP3.LUT R37, R37, 0x3f, RZ, 0xc0, !PT ;  /* 0x0000003f25257812 */ /* 0x000fca00078ec0ff */
[----:B------:R4:W1:Y:S01]  /*73e0*/  I2F.F16 R69, R5 ;  /* 0x0000000500457306 */ /* 0x0008620000200c00 */
[----:B0-----:R-:W-:-:S07]  /*73f0*/  SHF.R.U32.HI R4, RZ, 0x6, R38 ;  /* 0x00000006ff047819 */ /* 0x001fce0000011626 */
[----:B------:R0:W1:Y:S01]  /*7400*/  I2F.F16 R13, R2 ;  /* 0x00000002000d7306 */ /* 0x0000620000200c00 */
[----:B----4-:R-:W-:-:S07]  /*7410*/  SHF.R.U32.HI R5, RZ, 0xc, R38 ;  /* 0x0000000cff057819 */ /* 0x010fce0000011626 */
[----:B------:R4:W1:Y:S01]  /*7420*/  I2F.F16 R12, R0 ;  /* 0x00000000000c7306 */ /* 0x0008620000200c00 */
[----:B0-----:R-:W-:-:S07]  /*7430*/  SHF.R.U32.HI R2, RZ, 0x18, R38 ;  /* 0x00000018ff027819 */ /* 0x001fce0000011626 */
[----:B------:R0:W1:Y:S01]  /*7440*/  I2F.F16 R66, R36 ;  /* 0x0000002400427306 */ /* 0x0000620000200c00 */
[----:B----4-:R-:W-:Y:S02]  /*7450*/  SHF.R.U32.HI R0, RZ, 0x12, R38 ;  /* 0x00000012ff007819 */ /* 0x010fe40000011626 */
[----:B------:R-:W-:Y:S02]  /*7460*/  SHF.R.U32 R38, R38, 0x1e, R46 ;  /* 0x0000001e26267819 */ /* 0x000fe4000000162e */
[----:B0-----:R-:W-:Y:S02]  /*7470*/  LOP3.LUT R36, R44, 0x3f, RZ, 0xc0, !PT ;  /* 0x0000003f2c247812 */ /* 0x001fe400078ec0ff */
[----:B------:R-:W-:Y:S02]  /*7480*/  LOP3.LUT R38, R38, 0x3f, RZ, 0xc0, !PT ;  /* 0x0000003f26267812 */ /* 0x000fe400078ec0ff */
[----:B------:R-:W-:Y:S02]  /*7490*/  IADD3 R36, R36, -0x20, RZ ;  /* 0xffffffe024247810 */ /* 0x000fe40007ffe0ff */
[----:B------:R-:W-:-:S02]  /*74a0*/  IADD3 R83, R37, -0x20, RZ ;  /* 0xffffffe025537810 */ /* 0x000fc40007ffe0ff */
[----:B------:R-:W-:Y:S01]  /*74b0*/  SHF.R.U32.HI R37, RZ, 0x2, R40 ;  /* 0x00000002ff257819 */ /* 0x000fe20000011628 */
[----:B------:R0:W4:Y:S01]  /*74c0*/  I2F.F16 R92, R36 ;  /* 0x00000024005c7306 */ /* 0x0001220000200c00 */
[----:B------:R-:W-:Y:S02]  /*74d0*/  IADD3 R38, R38, -0x20, RZ ;  /* 0xffffffe026267810 */ /* 0x000fe40007ffe0ff */
[----:B------:R-:W-:Y:S02]  /*74e0*/  SHF.R.U32.HI R63, RZ, 0x16, R46 ;  /* 0x00000016ff3f7819 */ /* 0x000fe4000001162e */
[----:B------:R-:W-:Y:S02]  /*74f0*/  LOP3.LUT R37, R37, 0x3f, RZ, 0xc0, !PT ;  /* 0x0000003f25257812 */ /* 0x000fe400078ec0ff */
[----:B------:R-:W-:Y:S02]  /*7500*/  LOP3.LUT R55, R55, 0x3f, RZ, 0xc0, !PT ;  /* 0x0000003f37377812 */ /* 0x000fe400078ec0ff */
[----:B0-----:R-:W-:Y:S01]  /*7510*/  SHF.R.U32.HI R36, RZ, 0x2, R41 ;  /* 0x00000002ff247819 */ /* 0x001fe20000011629 */
[----:B------:R0:W1:Y:S01]  /*7520*/  I2F.F16 R62, R38 ;  /* 0x00000026003e7306 */ /* 0x0000620000200c00 */
[----:B------:R-:W-:-:S02]  /*7530*/  LOP3.LUT R63, R63, 0x3f, RZ, 0xc0, !PT ;  /* 0x0000003f3f3f7812 */ /* 0x000fc400078ec0ff */
[----:B------:R-:W-:Y:S02]  /*7540*/  LOP3.LUT R36, R36, 0x3f, RZ, 0xc0, !PT ;  /* 0x0000003f24247812 */ /* 0x000fe400078ec0ff */
[----:B------:R-:W-:Y:S02]  /*7550*/  IADD3 R37, R37, -0x20, RZ ;  /* 0xffffffe025257810 */ /* 0x000fe40007ffe0ff */
[----:B------:R-:W-:Y:S02]  /*7560*/  IADD3 R55, R55, -0x20, RZ ;  /* 0xffffffe037377810 */ /* 0x000fe40007ffe0ff */
[----:B0-----:R-:W-:Y:S01]  /*7570*/  SHF.R.U32.HI R38, RZ, 0x10, R47 ;  /* 0x00000010ff267819 */ /* 0x001fe2000001162f */
[----:B------:R0:W1:Y:S01]  /*7580*/  I2F.F16 R91, R37 ;  /* 0x00000025005b7306 */ /* 0x0000620000200c00 */
[----:B------:R-:W-:Y:S02]  /*7590*/  IADD3 R63, R63, -0x20, RZ ;  /* 0xffffffe03f3f7810 */ /* 0x000fe40007ffe0ff */
[----:B------:R-:W-:-:S02]  /*75a0*/  IADD3 R36, R36, -0x20, RZ ;  /* 0xffffffe024247810 */ /* 0x000fc40007ffe0ff */
[----:B------:R-:W-:Y:S02]  /*75b0*/  LOP3.LUT R38, R38, 0x3f, RZ, 0xc0, !PT ;  /* 0x0000003f26267812 */ /* 0x000fe400078ec0ff */
[----:B------:R-:W-:Y:S01]  /*75c0*/  SHF.R.U32.HI R59, RZ, 0x10, R45 ;  /* 0x00000010ff3b7819 */ /* 0x000fe2000001162d */
[----:B------:R1:W2:Y:S01]  /*75d0*/  I2F.F16 R81, R55 ;  /* 0x0000003700517306 */ /* 0x0002a20000200c00 */
[----:B0-----:R-:W-:Y:S02]  /*75e0*/  SHF.R.U32.HI R37, RZ, 0x8, R41 ;  /* 0x00000008ff257819 */ /* 0x001fe40000011629 */
[----:B------:R-:W-:Y:S02]  /*75f0*/  LOP3.LUT R56, R56, 0x3f, RZ, 0xc0, !PT ;  /* 0x0000003f38387812 */ /* 0x000fe400078ec0ff */
[----:B------:R-:W-:-:S03]  /*7600*/  LOP3.LUT R37, R37, 0x3f, RZ, 0xc0, !PT ;  /* 0x0000003f25257812 */ /* 0x000fc600078ec0ff */
[----:B------:R-:W0:Y:S01]  /*7610*/  I2F.F16 R44, R83 ;  /* 0x00000053002c7306 */ /* 0x000e220000200c00 */
[----:B-1----:R-:W-:Y:S02]  /*7620*/  SHF.R.U32.HI R55, RZ, 0xa, R45 ;  /* 0x0000000aff377819 */ /* 0x002fe4000001162d */
[----:B------:R-:W-:-:S05]  /*7630*/  SHF.R.U32 R45, R45, 0x1c, R41 ;  /* 0x0000001c2d2d7819 */ /* 0x000fca0000001629 */
[----:B------:R1:W0:Y:S01]  /*7640*/  I2F.F16 R70, R63 ;  /* 0x0000003f00467306 */ /* 0x0002220000200c00 */
[----:B------:R-:W-:Y:S02]  /*7650*/  LOP3.LUT R4, R4, 0x3f, RZ, 0xc0, !PT ;  /* 0x0000003f04047812 */ /* 0x000fe400078ec0ff */
[----:B------:R-:W-:-:S05]  /*7660*/  LOP3.LUT R0, R0, 0x3f, RZ, 0xc0, !PT ;  /* 0x0000003f00007812 */ /* 0x000fca00078ec0ff */
[----:B------:R0:W2:Y:S01]  /*7670*/  I2F.F16 R83, R36 ;  /* 0x0000002400537306 */ /* 0x0000a20000200c00 */
[----:B-1----:R-:W-:Y:S02]  /*7680*/  IADD3 R63, R38, -0x20, RZ ;  /* 0xffffffe0263f7810 */ /* 0x002fe40007ffe0ff */
[----:B------:R-:W-:Y:S02]  /*7690*/  SHF.R.U32.HI R38, RZ, 0x8, R40 ;  /* 0x00000008ff267819 */ /* 0x000fe40000011628 */
[----:B------:R-:W-:Y:S02]  /*76a0*/  LOP3.LUT R45, R45, 0x3f, RZ, 0xc0, !PT ;  /* 0x0000003f2d2d7812 */ /* 0x000fe400078ec0ff */
[----:B0-----:R-:W-:Y:S02]  /*76b0*/  SHF.R.U32.HI R36, RZ, 0x2, R42 ;  /* 0x00000002ff247819 */ /* 0x001fe4000001162a */
[----:B------:R-:W-:Y:S02]  /*76c0*/  IADD3 R56, R56, -0x20, RZ ;  /* 0xffffffe038387810 */ /* 0x000fe40007ffe0ff */
[----:B------:R-:W-:-:S02]  /*76d0*/  LOP3.LUT R36, R36, 0x3f, RZ, 0xc0, !PT ;  /* 0x0000003f24247812 */ /* 0x000fc400078ec0ff */
[----:B------:R-:W-:Y:S02]  /*76e0*/  LOP3.LUT R55, R55, 0x3f, RZ, 0xc0, !PT ;  /* 0x0000003f37377812 */ /* 0x000fe400078ec0ff */
[----:B------:R-:W-:Y:S02]  /*76f0*/  LOP3.LUT R38, R38, 0x3f, RZ, 0xc0, !PT ;  /* 0x0000003f26267812 */ /* 0x000fe400078ec0ff */
[----:B------:R-:W-:Y:S02]  /*7700*/  IADD3 R37, R37, -0x20, RZ ;  /* 0xffffffe025257810 */ /* 0x000fe40007ffe0ff */
[----:B------:R-:W-:Y:S01]  /*7710*/  LOP3.LUT R59, R59, 0x3f, RZ, 0xc0, !PT ;  /* 0x0000003f3b3b7812 */ /* 0x000fe200078ec0ff */
[----:B------:R0:W1:Y:S01]  /*7720*/  I2F.F16 R80, R56 ;  /* 0x0000003800507306 */ /* 0x0000620000200c00 */
[----:B------:R-:W-:Y:S02]  /*7730*/  IADD3 R4, R4, -0x20, RZ ;  /* 0xffffffe004047810 */ /* 0x000fe40007ffe0ff */
[----:B------:R-:W-:-:S02]  /*7740*/  IADD3 R0, R0, -0x20, RZ ;  /* 0xffffffe000007810 */ /* 0x000fc40007ffe0ff */
[----:B------:R-:W-:Y:S02]  /*7750*/  IADD3 R86, R45, -0x20, RZ ;  /* 0xffffffe02d567810 */ /* 0x000fe40007ffe0ff */
[----:B------:R-:W-:Y:S01]  /*7760*/  IADD3 R36, R36, -0x20, RZ ;  /* 0xffffffe024247810 */ /* 0x000fe20007ffe0ff */
[----:B------:R1:W2:Y:S01]  /*7770*/  I2F.F16 R45, R37 ;  /* 0x00000025002d7306 */ /* 0x0002a20000200c00 */
[----:B0-----:R-:W-:Y:S02]  /*7780*/  IADD3 R56, R55, -0x20, RZ ;  /* 0xffffffe037387810 */ /* 0x001fe40007ffe0ff */
[----:B------:R-:W-:Y:S02]  /*7790*/  IADD3 R38, R38, -0x20, RZ ;  /* 0xffffffe026267810 */ /* 0x000fe40007ffe0ff */
[----:B------:R-:W-:Y:S02]  /*77a0*/  IADD3 R55, R59, -0x20, RZ ;  /* 0xffffffe03b377810 */ /* 0x000fe40007ffe0ff */
[----:B------:R-:W-:Y:S01]  /*77b0*/  SHF.R.U32.HI R59, RZ, 0x10, R46 ;  /* 0x00000010ff3b7819 */ /* 0x000fe2000001162e */
[----:B------:R0:W2:Y:S01]  /*77c0*/  I2F.F16 R10, R4 ;  /* 0x00000004000a7306 */ /* 0x0000a20000200c00 */
[----:B-1----:R-:W-:-:S02]  /*77d0*/  SHF.R.U32.HI R37, RZ, 0x8, R42 ;  /* 0x00000008ff257819 */ /* 0x002fc4000001162a */
[----:B------:R-:W-:Y:S02]  /*77e0*/  SHF.R.U32 R46, R46, 0x1c, R42 ;  /* 0x0000001c2e2e7819 */ /* 0x000fe4000000162a */
[----:B------:R-:W-:-:S03]  /*77f0*/  LOP3.LUT R37, R37, 0x3f, RZ, 0xc0, !PT ;  /* 0x0000003f25257812 */ /* 0x000fc600078ec0ff */
[----:B------:R1:W2:Y:S01]  /*7800*/  I2F.F16 R8, R0 ;  /* 0x0000000000087306 */ /* 0x0002a20000200c00 */
[----:B0-----:R-:W-:Y:S02]  /*7810*/  SHF.R.U32.HI R4, RZ, 0xc, R39 ;  /* 0x0000000cff047819 */ /* 0x001fe40000011627 */
[----:B------:R-:W-:-:S05]  /*7820*/  LOP3.LUT R46, R46, 0x3f, RZ, 0xc0, !PT ;  /* 0x0000003f2e2e7812 */ /* 0x000fca00078ec0ff */
[----:B------:R0:W2:Y:S01]  /*7830*/  I2F.F16 R85, R36 ;  /* 0x0000002400557306 */ /* 0x0000a20000200c00 */
[----:B-1----:R-:W-:Y:S02]  /*7840*/  SHF.R.U32.HI R0, RZ, 0x12, R39 ;  /* 0x00000012ff007819 */ /* 0x002fe40000011627 */
[----:B------:R-:W-:-:S05]  /*7850*/  SHF.R.U32 R39, R39, 0x1e, R47 ;  /* 0x0000001e27277819 */ /* 0x000fca000000162f */
[----:B------:R1:W2:Y:S01]  /*7860*/  I2F.F16 R89, R38 ;  /* 0x0000002600597306 */ /* 0x0002a20000200c00 */
[----:B0-----:R-:W-:Y:S02]  /*7870*/  SHF.R.U32.HI R36, RZ, 0x2, R43 ;  /* 0x00000002ff247819 */ /* 0x001fe4000001162b */
[----:B------:R-:W-:Y:S02]  /*7880*/  LOP3.LUT R2, R2, 0x3f, RZ, 0xc0, !PT ;  /* 0x0000003f02027812 */ /* 0x000fe400078ec0ff */
[----:B------:R-:W-:Y:S02]  /*7890*/  LOP3.LUT R39, R39, 0x3f, RZ, 0xc0, !PT ;  /* 0x0000003f27277812 */ /* 0x000fe400078ec0ff */
[----:B-1----:R-:W-:Y:S02]  /*78a0*/  SHF.R.U32.HI R38, RZ, 0xe, R41 ;  /* 0x0000000eff267819 */ /* 0x002fe40000011629 */
[----:B------:R-:W-:Y:S02]  /*78b0*/  LOP3.LUT R36, R36, 0x3f, RZ, 0xc0, !PT ;  /* 0x0000003f24247812 */ /* 0x000fe400078ec0ff */
[----:B------:R-:W-:-:S02]  /*78c0*/  LOP3.LUT R38, R38, 0x3f, RZ, 0xc0, !PT ;  /* 0x0000003f26267812 */ /* 0x000fc400078ec0ff */
[----:B------:R-:W-:Y:S02]  /*78d0*/  IADD3 R37, R37, -0x20, RZ ;  /* 0xffffffe025257810 */ /* 0x000fe40007ffe0ff */
[----:B------:R-:W-:Y:S02]  /*78e0*/  IADD3 R2, R2, -0x20, RZ ;  /* 0xffffffe002027810 */ /* 0x000fe40007ffe0ff */
[----:B------:R-:W-:Y:S02]  /*78f0*/  IADD3 R39, R39, -0x20, RZ ;  /* 0xffffffe027277810 */ /* 0x000fe40007ffe0ff */
[----:B------:R-:W-:Y:S02]  /*7900*/  IADD3 R90, R46, -0x20, RZ ;  /* 0xffffffe02e5a7810 */ /* 0x000fe40007ffe0ff */
[----:B------:R-:W-:Y:S01]  /*7910*/  IADD3 R36, R36, -0x20, RZ ;  /* 0xffffffe024247810 */ /* 0x000fe20007ffe0ff */
[----:B------:R0:W1:Y:S01]  /*7920*/  I2F.F16 R46, R37 ;  /* 0x00000025002e7306 */ /* 0x0000620000200c00 */
[----:B------:R-:W-:-:S02]  /*7930*/  IADD3 R38, R38, -0x20, RZ ;  /* 0xffffffe026267810 */ /* 0x000fc40007ffe0ff */
[----:B------:R-:W-:Y:S02]  /*7940*/  LOP3.LUT R5, R5, 0x3f, RZ, 0xc0, !PT ;  /* 0x0000003f05057812 */ /* 0x000fe400078ec0ff */
[----:B------:R-:W-:Y:S02]  /*7950*/  LEA.HI R67, R40, 0xffffffe0, RZ, 0x6 ;  /* 0xffffffe028437811 */ /* 0x000fe400078f30ff */
[----:B0-----:R-:W-:Y:S01]  /*7960*/  SHF.R.U32.HI R37, RZ, 0x8, R43 ;  /* 0x00000008ff257819 */ /* 0x001fe2000001162b */
[----:B------:R0:W1:Y:S01]  /*7970*/  I2F.F16 R7, R2 ;  /* 0x0000000200077306 */ /* 0x0000620000200c00 */
[----:B------:R-:W-:Y:S02]  /*7980*/  IADD3 R5, R5, -0x20, RZ ;  /* 0xffffffe005057810 */ /* 0x000fe40007ffe0ff */
[----:B------:R-:W-:-:S05]  /*7990*/  LOP3.LUT R37, R37, 0x3f, RZ, 0xc0, !PT ;  /* 0x0000003f25257812 */ /* 0x000fca00078ec0ff */
[----:B------:R1:W2:Y:S01]  /*79a0*/  I2F.F16 R68, R39 ;  /* 0x0000002700447306 */ /* 0x0002a20000200c00 */
[----:B0-----:R-:W-:Y:S02]  /*79b0*/  LEA.HI R2, R41, 0xffffffe0, RZ, 0x6 ;  /* 0xffffffe029027811 */ /* 0x001fe400078f30ff */
[----:B------:R-:W-:-:S05]  /*79c0*/  SHF.R.U32.HI R41, RZ, 0x14, R41 ;  /* 0x00000014ff297819 */ /* 0x000fca0000011629 */
[----:B------:R0:W2:Y:S01]  /*79d0*/  I2F.F16 R108, R36 ;  /* 0x00000024006c7306 */ /* 0x0000a20000200c00 */
[--C-:B-1----:R-:W-:Y:S02]  /*79e0*/  SHF.R.U32.HI R39, RZ, 0xe, R40.reuse ;  /* 0x0000000eff277819 */ /* 0x102fe40000011628 */
[----:B------:R-:W-:Y:S02]  /*79f0*/  SHF.R.U32.HI R40, RZ, 0x14, R40 ;  /* 0x00000014ff287819 */ /* 0x000fe40000011628 */
[----:B------:R-:W-:-:S03]  /*7a00*/  LOP3.LUT R4, R4, 0x3f, RZ, 0xc0, !PT ;  /* 0x0000003f04047812 */ /* 0x000fc600078ec0ff */
[----:B------:R1:W2:Y:S01]  /*7a10*/  I2F.F16 R88, R38 ;  /* 0x0000002600587306 */ /* 0x0002a20000200c00 */
[----:B0-----:R-:W-:Y:S02]  /*7a20*/  SHF.R.U32.HI R36, RZ, 0x6, R24 ;  /* 0x00000006ff247819 */ /* 0x001fe40000011618 */
[----:B------:R-:W-:Y:S02]  /*7a30*/  LOP3.LUT R0, R0, 0x3f, RZ, 0xc0, !PT ;  /* 0x0000003f00007812 */ /* 0x000fe400078ec0ff */
[----:B------:R-:W-:Y:S02]  /*7a40*/  LOP3.LUT R36, R36, 0x3f, RZ, 0xc0, !PT ;  /* 0x0000003f24247812 */ /* 0x000fe400078ec0ff */
[----:B-1----:R-:W-:Y:S01]  /*7a50*/  SHF.R.U32.HI R38, RZ, 0xe, R42 ;  /* 0x0000000eff267819 */ /* 0x002fe2000001162a */
[----:B------:R0:W1:Y:S01]  /*7a60*/  I2F.F16 R9, R5 ;  /* 0x0000000500097306 */ /* 0x0000620000200c00 */
[----:B------:R-:W-:Y:S02]  /*7a70*/  LOP3.LUT R39, R39, 0x3f, RZ, 0xc0, !PT ;  /* 0x0000003f27277812 */ /* 0x000fe400078ec0ff */
[----:B------:R-:W-:-:S02]  /*7a80*/  LOP3.LUT R40, R40, 0x3f, RZ, 0xc0, !PT ;  /* 0x0000003f28287812 */ /* 0x000fc400078ec0ff */
[----:B------:R-:W-:Y:S02]  /*7a90*/  LOP3.LUT R41, R41, 0x3f, RZ, 0xc0, !PT ;  /* 0x0000003f29297812 */ /* 0x000fe400078ec0ff */
[----:B------:R-:W-:Y:S02]  /*7aa0*/  LOP3.LUT R38, R38, 0x3f, RZ, 0xc0, !PT ;  /* 0x0000003f26267812 */ /* 0x000fe400078ec0ff */
[----:B------:R-:W-:Y:S02]  /*7ab0*/  IADD3 R37, R37, -0x20, RZ ;  /* 0xffffffe025257810 */ /* 0x000fe40007ffe0ff */
[----:B0-----:R-:W-:Y:S02]  /*7ac0*/  IADD3 R5, R4, -0x20, RZ ;  /* 0xffffffe004057810 */ /* 0x001fe40007ffe0ff */
[----:B------:R-:W-:Y:S01]  /*7ad0*/  IADD3 R4, R0, -0x20, RZ ;  /* 0xffffffe000047810 */ /* 0x000fe20007ffe0ff */
[----:B------:R0:W0:Y:S01]  /*7ae0*/  I2F.F16 R106, R37 ;  /* 0x00000025006a7306 */ /* 0x0000220000200c00 */
[----:B------:R-:W-:-:S02]  /*7af0*/  SHF.R.U32 R47, R47, 0x1c, R43 ;  /* 0x0000001c2f2f7819 */ /* 0x000fc4000000162b */
[----:B------:R-:W-:Y:S02]  /*7b00*/  IADD3 R96, R36, -0x20, RZ ;  /* 0xffffffe024607810 */ /* 0x000fe40007ffe0ff */
[----:B------:R-:W-:Y:S02]  /*7b10*/  LEA.HI R0, R42, 0xffffffe0, RZ, 0x6 ;  /* 0xffffffe02a007811 */ /* 0x000fe400078f30ff */
[----:B------:R-:W-:Y:S02]  /*7b20*/  LEA.HI R54, R43, 0xffffffe0, RZ, 0x6 ;  /* 0xffffffe02b367811 */ /* 0x000fe400078f30ff */
[----:B------:R-:W-:Y:S02]  /*7b30*/  IADD3 R39, R39, -0x20, RZ ;  /* 0xffffffe027277810 */ /* 0x000fe40007ffe0ff */
[----:B------:R-:W-:Y:S02]  /*7b40*/  IADD3 R40, R40, -0x20, RZ ;  /* 0xffffffe028287810 */ /* 0x000fe40007ffe0ff */
[----:B------:R-:W-:-:S02]  /*7b50*/  IADD3 R41, R41, -0x20, RZ ;  /* 0xffffffe029297810 */ /* 0x000fc40007ffe0ff */
[----:B------:R-:W-:Y:S02]  /*7b60*/  IADD3 R38, R38, -0x20, RZ ;  /* 0xffffffe026267810 */ /* 0x000fe40007ffe0ff */
[--C-:B------:R-:W-:Y:S02]  /*7b70*/  SHF.R.U32.HI R36, RZ, 0xe, R43.reuse ;  /* 0x0000000eff247819 */ /* 0x100fe4000001162b */
[----:B------:R-:W-:Y:S02]  /*7b80*/  SHF.R.U32.HI R42, RZ, 0x14, R42 ;  /* 0x00000014ff2a7819 */ /* 0x000fe4000001162a */
[----:B0-----:R-:W-:Y:S02]  /*7b90*/  SHF.R.U32.HI R37, RZ, 0xc, R24 ;  /* 0x0000000cff257819 */ /* 0x001fe40000011618 */
[----:B------:R-:W-:Y:S01]  /*7ba0*/  SHF.R.U32.HI R43, RZ, 0x14, R43 ;  /* 0x00000014ff2b7819 */ /* 0x000fe2000001162b */
[----:B------:R0:W1:Y:S01]  /*7bb0*/  I2F.F16 R104, R39 ;  /* 0x0000002700687306 */ /* 0x0000620000200c00 */
[----:B------:R-:W-:-:S02]  /*7bc0*/  LOP3.LUT R59, R59, 0x3f, RZ, 0xc0, !PT ;  /* 0x0000003f3b3b7812 */ /* 0x000fc400078ec0ff */
[----:B------:R-:W-:Y:S02]  /*7bd0*/  LOP3.LUT R47, R47, 0x3f, RZ, 0xc0, !PT ;  /* 0x0000003f2f2f7812 */ /* 0x000fe400078ec0ff */
[----:B------:R-:W-:Y:S02]  /*7be0*/  LOP3.LUT R42, R42, 0x3f, RZ, 0xc0, !PT ;  /* 0x0000003f2a2a7812 */ /* 0x000fe400078ec0ff */
[----:B------:R-:W-:Y:S01]  /*7bf0*/  LOP3.LUT R37, R37, 0x3f, RZ, 0xc0, !PT ;  /* 0x0000003f25257812 */ /* 0x000fe200078ec0ff */
[----:B------:R1:W2:Y:S01]  /*7c00*/  I2F.F16 R110, R40 ;  /* 0x00000028006e7306 */ /* 0x0002a20000200c00 */
[----:B0-----:R-:W-:Y:S02]  /*7c10*/  LOP3.LUT R39, R25, 0x3f, RZ, 0xc0, !PT ;  /* 0x0000003f19277812 */ /* 0x001fe400078ec0ff */
[----:B------:R-:W-:Y:S02]  /*7c20*/  LOP3.LUT R36, R36, 0x3f, RZ, 0xc0, !PT ;  /* 0x0000003f24247812 */ /* 0x000fe400078ec0ff */
[----:B------:R-:W-:-:S03]  /*7c30*/  LOP3.LUT R43, R43, 0x3f, RZ, 0xc0, !PT ;  /* 0x0000003f2b2b7812 */ /* 0x000fc600078ec0ff */
[----:B------:R0:W2:Y:S01]  /*7c40*/  I2F.F16 R87, R41 ;  /* 0x0000002900577306 */ /* 0x0000a20000200c00 */
[----:B-1----:R-:W-:Y:S02]  /*7c50*/  LOP3.LUT R40, R26, 0x3f, RZ, 0xc0, !PT ;  /* 0x0000003f1a287812 */ /* 0x002fe400078ec0ff */
[----:B------:R-:W-:Y:S02]  /*7c60*/  IADD3 R59, R59, -0x20, RZ ;  /* 0xffffffe03b3b7810 */ /* 0x000fe40007ffe0ff */
[----:B------:R-:W-:-:S03]  /*7c70*/  IADD3 R109, R47, -0x20, RZ ;  /* 0xffffffe02f6d7810 */ /* 0x000fc60007ffe0ff */
[----:B------:R1:W2:Y:S01]  /*7c80*/  I2F.F16 R107, R38 ;  /* 0x00000026006b7306 */ /* 0x0002a20000200c00 */
[----:B0-----:R-:W-:Y:S02]  /*7c90*/  LOP3.LUT R41, R27, 0x3f, RZ, 0xc0, !PT ;  /* 0x0000003f1b297812 */ /* 0x001fe400078ec0ff */
[----:B------:R-:W-:Y:S02]  /*7ca0*/  IADD3 R42, R42, -0x20, RZ ;  /* 0xffffffe02a2a7810 */ /* 0x000fe40007ffe0ff */
[----:B------:R-:W-:Y:S02]  /*7cb0*/  IADD3 R39, R39, -0x20, RZ ;  /* 0xffffffe027277810 */ /* 0x000fe40007ffe0ff */
[----:B-1----:R-:W-:Y:S02]  /*7cc0*/  LOP3.LUT R38, R24, 0x3f, RZ, 0xc0, !PT ;  /* 0x0000003f18267812 */ /* 0x002fe400078ec0ff */
        /* <DEDUP_REMOVED lines=8> */
[----:B------:R-:W-:-:S07]  /*7d50*/  @!P0 PRMT R112, R74, 0x7610, R112 ;  /* 0x000076104a708816 */ /* 0x000fce0000000070 */
[----:B------:R-:W1:Y:S01]  /*7d60*/  I2F.F16 R17, R17 ;  /* 0x0000001100117306 */ /* 0x000e620000200c00 */
        /* <DEDUP_REMOVED lines=22> */
[----:B------:R-:W0:Y:S08]  /*7ed0*/  I2F.F16 R96, R96 ;  /* 0x0000006000607306 */ /* 0x000e300000200c00 */
[----:B------:R0:W0:Y:S08]  /*7ee0*/  I2F.F16 R97, R37 ;  /* 0x0000002500617306 */ /* 0x0000300000200c00 */
[----:B------:R0:W0:Y:S08]  /*7ef0*/  I2F.F16 R113, R36 ;  /* 0x0000002400717306 */ /* 0x0000300000200c00 */
[----:B------:R0:W0:Y:S01]  /*7f00*/  I2F.F16 R115, R43 ;  /* 0x0000002b00737306 */ /* 0x0000220000200c00 */
[----:B------:R-:W-:-:S02]  /*7f10*/  SHF.R.U32.HI R74, RZ, 0x12, R24 ;  /* 0x00000012ff4a7819 */ /* 0x000fc40000011618 */
[----:B------:R-:W-:Y:S02]  /*7f20*/  @!P0 PRMT R114, R75, 0x7610, R114 ;  /* 0x000076104b728816 */ /* 0x000fe40000000072 */
[----:B------:R-:W-:Y:S02]  /*7f30*/  ISETP.NE.AND P2, PT, R52, RZ, PT ;  /* 0x000000ff3400720c */ /* 0x000fe40003f45270 */
[----:B------:R-:W-:Y:S02]  /*7f40*/  @!P0 PRMT R114, R114, 0x7610, R75 ;  /* 0x0000761072728816 */ /* 0x000fe4000000004b */
[----:B------:R-:W-:Y:S01]  /*7f50*/  LOP3.LUT R74, R74, 0x3f, RZ, 0xc0, !PT ;  /* 0x0000003f4a4a7812 */ /* 0x000fe200078ec0ff */
[----:B------:R-:W-:Y:S08]  /*7f60*/  @!P1 BRA `(.L_x_2127) ;  /* 0x000004a000009947 */ /* 0x000ff00003800000 */
[----:B01234-:R-:W0:Y:S01]  /*7f70*/  LDS.128 R36, [UR4] ;  /* 0x00000004ff247984 */ /* 0x01fe220008000c00 */
[----:B------:R-:W-:Y:S02]  /*7f80*/  PRMT R99, R78, 0x5410, R69 ;  /* 0x000054104e637816 */ /* 0x000fe40000000045 */
[----:B------:R-:W-:Y:S01]  /*7f90*/  PRMT R101, R17, 0x5410, R10 ;  /* 0x0000541011657816 */ /* 0x000fe2000000000a */
[----:B------:R-:W1:Y:S01]  /*7fa0*/  LDS.128 R40, [UR4+0x10] ;  /* 0x00001004ff287984 */ /* 0x000e620008000c00 */
[----:B------:R-:W-:-:S02]  /*7fb0*/  PRMT R75, R77, 0x5410, R76 ;  /* 0x000054104d4b7816 */ /* 0x000fc4000000004c */
        /* <DEDUP_REMOVED lines=69> */
.L_x_2127:
        /* <DEDUP_REMOVED lines=75> */
.L_x_2128:
[----:B0-----:R-:W-:Y:S02]  /*88c0*/  SHF.R.U32.HI R36, RZ, 0x18, R24 ;  /* 0x00000018ff247819 */ /* 0x001fe40000011618 */
[--C-:B------:R-:W-:Y:S02]  /*88d0*/  SHF.R.U32.HI R37, RZ, 0x6, R25.reuse ;  /* 0x00000006ff257819 */ /* 0x100fe40000011619 */
[----:B------:R-:W-:Y:S02]  /*88e0*/  SHF.R.U32.HI R38, RZ, 0xc, R25 ;  /* 0x0000000cff267819 */ /* 0x000fe40000011619 */
[----:B------:R-:W-:Y:S02]  /*88f0*/  LOP3.LUT R36, R36, 0x3f, RZ, 0xc0, !PT ;  /* 0x0000003f24247812 */ /* 0x000fe400078ec0ff */
[----:B------:R-:W-:Y:S02]  /*8900*/  LOP3.LUT R37, R37, 0x3f, RZ, 0xc0, !PT ;  /* 0x0000003f25257812 */ /* 0x000fe400078ec0ff */
[----:B------:R-:W-:-:S02]  /*8910*/  LOP3.LUT R38, R38, 0x3f, RZ, 0xc0, !PT ;  /* 0x0000003f26267812 */ /* 0x000fc400078ec0ff */
[----:B------:R-:W-:Y:S02]  /*8920*/  IADD3 R36, R36, -0x20, RZ ;  /* 0xffffffe024247810 */ /* 0x000fe40007ffe0ff */
[----:B------:R-:W-:Y:S02]  /*8930*/  IADD3 R37, R37, -0x20, RZ ;  /* 0xffffffe025257810 */ /* 0x000fe40007ffe0ff */
[----:B------:R-:W-:Y:S01]  /*8940*/  IADD3 R38, R38, -0x20, RZ ;  /* 0xffffffe026267810 */ /* 0x000fe20007ffe0ff */
[----:B------:R0:W1:Y:S01]  /*8950*/  I2F.F16 R75, R36 ;  /* 0x00000024004b7306 */ /* 0x0000620000200c00 */
[--C-:B------:R-:W-:Y:S02]  /*8960*/  SHF.R.U32.HI R40, RZ, 0x18, R25.reuse ;  /* 0x00000018ff287819 */ /* 0x100fe40000011619 */
[----:B------:R-:W-:Y:S02]  /*8970*/  SHF.R.U32.HI R39, RZ, 0x12, R25 ;  /* 0x00000012ff277819 */ /* 0x000fe40000011619 */
[----:B------:R-:W-:-:S02]  /*8980*/  LOP3.LUT R40, R40, 0x3f, RZ, 0xc0, !PT ;  /* 0x0000003f28287812 */ /* 0x000fc400078ec0ff */
[----:B------:R-:W-:Y:S01]  /*8990*/  IADD3 R74, R74, -0x20, RZ ;  /* 0xffffffe04a4a7810 */ /* 0x000fe20007ffe0ff */
[----:B------:R2:W3:Y:S01]  /*89a0*/  I2F.F16 R98, R37 ;  /* 0x0000002500627306 */ /* 0x0004e20000200c00 */
[--C-:B0-----:R-:W-:Y:S02]  /*89b0*/  SHF.R.U32.HI R36, RZ, 0x6, R26.reuse ;  /* 0x00000006ff247819 */ /* 0x101fe4000001161a */
[----:B------:R-:W-:Y:S02]  /*89c0*/  LOP3.LUT R39, R39, 0x3f, RZ, 0xc0, !PT ;  /* 0x0000003f27277812 */ /* 0x000fe400078ec0ff */
[----:B------:R-:W-:Y:S02]  /*89d0*/  LOP3.LUT R36, R36, 0x3f, RZ, 0xc0, !PT ;  /* 0x0000003f24247812 */ /* 0x000fe400078ec0ff */
[----:B------:R-:W-:Y:S01]  /*89e0*/  IADD3 R40, R40, -0x20, RZ ;  /* 0xffffffe028287810 */ /* 0x000fe20007ffe0ff */
[----:B------:R0:W4:Y:S01]  /*89f0*/  I2F.F16 R99, R38 ;  /* 0x0000002600637306 */ /* 0x0001220000200c00 */
[----:B--2---:R-:W-:-:S02]  /*8a00*/  SHF.R.U32.HI R37, RZ, 0xc, R26 ;  /* 0x0000000cff257819 */ /* 0x004fc4000001161a */
[----:B------:R-:W-:Y:S02]  /*8a10*/  IADD3 R36, R36, -0x20, RZ ;  /* 0xffffffe024247810 */ /* 0x000fe40007ffe0ff */
[----:B------:R-:W-:Y:S02]  /*8a20*/  LOP3.LUT R37, R37, 0x3f, RZ, 0xc0, !PT ;  /* 0x0000003f25257812 */ /* 0x000fe400078ec0ff */
[----:B------:R-:W-:Y:S01]  /*8a30*/  ISETP.NE.AND P3, PT, R51, RZ, PT ;  /* 0x000000ff3300720c */ /* 0x000fe20003f65270 */
[----:B------:R-:W2:Y:S01]  /*8a40*/  I2F.F16 R74, R74 ;  /* 0x0000004a004a7306 */ /* 0x000ea20000200c00 */
[----:B0-----:R-:W-:Y:S02]  /*8a50*/  SHF.R.U32.HI R38, RZ, 0x12, R26 ;  /* 0x00000012ff267819 */ /* 0x001fe4000001161a */
[----:B------:R-:W-:Y:S02]  /*8a60*/  IADD3 R37, R37, -0x20, RZ ;  /* 0xffffffe025257810 */ /* 0x000fe40007ffe0ff */
[----:B------:R-:W-:-:S02]  /*8a70*/  LOP3.LUT R38, R38, 0x3f, RZ, 0xc0, !PT ;  /* 0x0000003f26267812 */ /* 0x000fc400078ec0ff */
[----:B------:R-:W-:Y:S01]  /*8a80*/  IADD3 R39, R39, -0x20, RZ ;  /* 0xffffffe027277810 */ /* 0x000fe20007ffe0ff */
[----:B------:R-:W0:Y:S01]  /*8a90*/  I2F.F16 R101, R40 ;  /* 0x0000002800657306 */ /* 0x000e220000200c00 */
[----:B------:R-:W-:Y:S02]  /*8aa0*/  IADD3 R38, R38, -0x20, RZ ;  /* 0xffffffe026267810 */ /* 0x000fe40007ffe0ff */
[----:B------:R-:W-:-:S05]  /*8ab0*/  SHF.R.U32.HI R119, RZ, 0x6, R27 ;  /* 0x00000006ff777819 */ /* 0x000fca000001161b */
[----:B------:R-:W0:Y:S08]  /*8ac0*/  I2F.F16 R103, R36 ;  /* 0x0000002400677306 */ /* 0x000e300000200c00 */
[----:B------:R-:W0:Y:S08]  /*8ad0*/  I2F.F16 R102, R37 ;  /* 0x0000002500667306 */ /* 0x000e300000200c00 */
[----:B------:R-:W0:Y:S08]  /*8ae0*/  I2F.F16 R105, R38 ;  /* 0x0000002600697306 */ /* 0x000e300000200c00 */
[----:B------:R0:W1:Y:S02]  /*8af0*/  I2F.F16 R100, R39 ;  /* 0x0000002700647306 */ /* 0x0000640000200c00 */
[----:B0-----:R-:W-:-:S04]  /*8b00*/  SHF.R.U32.HI R39, RZ, 0x18, R26 ;  /* 0x00000018ff277819 */ /* 0x001fc8000001161a */
[----:B------:R-:W-:-:S04]  /*8b10*/  LOP3.LUT R39, R39, 0x3f, RZ, 0xc0, !PT ;  /* 0x0000003f27277812 */ /* 0x000fc800078ec0ff */
[----:B------:R-:W-:Y:S01]  /*8b20*/  IADD3 R118, R39, -0x20, RZ ;  /* 0xffffffe027767810 */ /* 0x000fe20007ffe0ff */
[----:B------:R-:W-:Y:S05]  /*8b30*/  @!P3 BRA `(.L_x_2129) ;  /* 0x000004a00000b947 */ /* 0x000fea0003800000 */
[----:B-1234-:R-:W0:Y:S01]  /*8b40*/  LDS.128 R36, [UR4+0x100] ;  /* 0x00010004ff247984 */ /* 0x01ee220008000c00 */
        /* <DEDUP_REMOVED lines=43> */
[-C--:B-1----:R-:W-:Y:S01]  /*8e00*/  HFMA2 R6, R55, R40.reuse, R6 ;  /* 0x0000002837067231 */ /* 0x082fe20000000006 */
        /* <DEDUP_REMOVED lines=29> */
.L_x_2129:
[--C-:B-1234-:R-:W-:Y:S01]  /*8fe0*/  SHF.R.U32.HI R6, RZ, 0x18, R27.reuse ;  /* 0x00000018ff067819 */ /* 0x11efe2000001161b */
[----:B------:R-:W-:Y:S01]  /*8ff0*/  @!P0 IMAD.MOV.U32 R5, RZ, RZ, 0x2 ;  /* 0x00000002ff058424 */ /* 0x000fe200078e00ff */
[----:B------:R-:W-:Y:S01]  /*9000*/  @!P0 LEA R4, R50, 0x1, 0x1 ;  /* 0x0000000132048811 */ /* 0x000fe200078e08ff */
[----:B------:R-:W0:Y:S01]  /*9010*/  I2F.F16 R118, R118 ;  /* 0x0000007600767306 */ /* 0x000e220000200c00 */
[----:B------:R-:W-:Y:S02]  /*9020*/  LOP3.LUT R6, R6, 0x3f, RZ, 0xc0, !PT ;  /* 0x0000003f06067812 */ /* 0x000fe400078ec0ff */
[----:B------:R-:W-:Y:S01]  /*9030*/  SHF.R.U32.HI R0, RZ, 0xc, R27 ;  /* 0x0000000cff007819 */ /* 0x000fe2000001161b */
[----:B------:R-:W-:Y:S01]  /*9040*/  @!P0 IMAD.WIDE R4, R4, R5, c[0x0][0x198] ;  /* 0x0000660004048625 */ /* 0x000fe200078e0205 */
[----:B------:R-:W-:Y:S02]  /*9050*/  IADD3 R6, R6, -0x20, RZ ;  /* 0xffffffe006067810 */ /* 0x000fe40007ffe0ff */
[----:B-----5:R-:W-:-:S02]  /*9060*/  SHF.R.U32 R24, R24, 0x1e, R28 ;  /* 0x0000001e18187819 */ /* 0x020fc4000000161c */
[----:B------:R1:W5:Y:S01]  /*9070*/  @!P0 LDG.E.U16.CONSTANT R39, [R4.64] ;  /* 0x0000000604278981 */ /* 0x000362000c1e9500 */
[----:B------:R2:W3:Y:S01]  /*9080*/  I2F.F16 R13, R6 ;  /* 0x00000006000d7306 */ /* 0x0004e20000200c00 */
[----:B------:R-:W-:Y:S02]  /*9090*/  SHF.R.U32 R25, R25, 0x1e, R29 ;  /* 0x0000001e19197819 */ /* 0x000fe4000000161d */
[----:B------:R-:W-:Y:S02]  /*90a0*/  SHF.R.U32.HI R7, RZ, 0x16, R28 ;  /* 0x00000016ff077819 */ /* 0x000fe4000001161c */
[----:B------:R-:W-:Y:S02]  /*90b0*/  SHF.R.U32 R26, R26, 0x1e, R30 ;  /* 0x0000001e1a1a7819 */ /* 0x000fe4000000161e */
[----:B------:R-:W-:Y:S02]  /*90c0*/  SHF.R.U32.HI R3, RZ, 0x12, R27 ;  /* 0x00000012ff037819 */ /* 0x000fe4000001161b */
[----:B-1----:R-:W-:-:S02]  /*90d0*/  SHF.R.U32.HI R5, RZ, 0xa, R28 ;  /* 0x0000000aff057819 */ /* 0x002fc4000001161c */
[--C-:B--2---:R-:W-:Y:S02]  /*90e0*/  SHF.R.U32.HI R6, RZ, 0x10, R28.reuse ;  /* 0x00000010ff067819 */ /* 0x104fe4000001161c */
[----:B------:R-:W-:Y:S02]  /*90f0*/  LOP3.LUT R5, R5, 0x3f, RZ, 0xc0, !PT ;  /* 0x0000003f05057812 */ /* 0x000fe400078ec0ff */
[----:B------:R-:W-:Y:S02]  /*9100*/  LOP3.LUT R6, R6, 0x3f, RZ, 0xc0, !PT ;  /* 0x0000003f06067812 */ /* 0x000fe400078ec0ff */
[----:B------:R-:W-:Y:S02]  /*9110*/  SHF.R.U32.HI R4, RZ, 0x4, R28 ;  /* 0x00000004ff047819 */ /* 0x000fe4000001161c */
[----:B------:R-:W-:Y:S02]  /*9120*/  IADD3 R5, R5, -0x20, RZ ;  /* 0xffffffe005057810 */ /* 0x000fe40007ffe0ff */
[----:B------:R-:W-:-:S02]  /*9130*/  IADD3 R6, R6, -0x20, RZ ;  /* 0xffffffe006067810 */ /* 0x000fc40007ffe0ff */
[----:B------:R-:W-:Y:S01]  /*9140*/  LOP3.LUT R4, R4, 0x3f, RZ, 0xc0, !PT ;  /* 0x0000003f04047812 */ /* 0x000fe200078ec0ff */
[----:B------:R1:W2:Y:S01]  /*9150*/  I2F.F16 R58, R5 ;  /* 0x00000005003a7306 */ /* 0x0002a20000200c00 */
[----:B------:R-:W-:Y:S02]  /*9160*/  LOP3.LUT R24, R24, 0x3f, RZ, 0xc0, !PT ;  /* 0x0000003f18187812 */ /* 0x000fe400078ec0ff */
[----:B------:R-:W-:Y:S02]  /*9170*/  IADD3 R4, R4, -0x20, RZ ;  /* 0xffffffe004047810 */ /* 0x000fe40007ffe0ff */
[----:B------:R-:W-:Y:S02]  /*9180*/  LEA.HI R38, R32, 0xffffffe0, RZ, 0x6 ;  /* 0xffffffe020267811 */ /* 0x000fe400078f30ff */
[----:B------:R-:W-:Y:S01]  /*9190*/  LEA.HI R12, R33, 0xffffffe0, RZ, 0x6 ;  /* 0xffffffe0210c7811 */ /* 0x000fe200078f30ff */
[----:B------:R4:W0:Y:S01]  /*91a0*/  I2F.F16 R59, R6 ;  /* 0x00000006003b7306 */ /* 0x0008220000200c00 */
[----:B-1----:R-:W-:-:S02]  /*91b0*/  SHF.R.U32.HI R5, RZ, 0xa, R29 ;  /* 0x0000000aff057819 */ /* 0x002fc4000001161d */
[----:B------:R-:W-:Y:S02]  /*91c0*/  IADD3 R24, R24, -0x20, RZ ;  /* 0xffffffe018187810 */ /* 0x000fe40007ffe0ff */
[----:B------:R-:W-:Y:S02]  /*91d0*/  LOP3.LUT R5, R5, 0x3f, RZ, 0xc0, !PT ;  /* 0x0000003f05057812 */ /* 0x000fe400078ec0ff */
[----:B------:R-:W-:Y:S02]  /*91e0*/  SHF.R.U32.HI R8, RZ, 0x4, R30 ;  /* 0x00000004ff087819 */ /* 0x000fe4000001161e */
[----:B----4-:R-:W-:Y:S01]  /*91f0*/  SHF.R.U32.HI R6, RZ, 0x10, R29 ;  /* 0x00000010ff067819 */ /* 0x010fe2000001161d */
[----:B------:R1:W4:Y:S01]  /*9200*/  I2F.F16 R41, R4 ;  /* 0x0000000400297306 */ /* 0x0003220000200c00 */
[----:B------:R-:W-:Y:S02]  /*9210*/  LOP3.LUT R25, R25, 0x3f, RZ, 0xc0, !PT ;  /* 0x0000003f19197812 */ /* 0x000fe400078ec0ff */
[----:B------:R-:W-:-:S02]  /*9220*/  LOP3.LUT R6, R6, 0x3f, RZ, 0xc0, !PT ;  /* 0x0000003f06067812 */ /* 0x000fc400078ec0ff */
[----:B------:R-:W-:Y:S02]  /*9230*/  IADD3 R5, R5, -0x20, RZ ;  /* 0xffffffe005057810 */ /* 0x000fe40007ffe0ff */
[----:B------:R-:W-:Y:S02]  /*9240*/  IADD3 R6, R6, -0x20, RZ ;  /* 0xffffffe006067810 */ /* 0x000fe40007ffe0ff */
[----:B-1----:R-:W-:Y:S01]  /*9250*/  SHF.R.U32.HI R4, RZ, 0x4, R29 ;  /* 0x00000004ff047819 */ /* 0x002fe2000001161d */
[----:B------:R1:W0:Y:S01]  /*9260*/  I2F.F16 R40, R24 ;  /* 0x0000001800287306 */ /* 0x0002220000200c00 */
[----:B------:R-:W-:Y:S02]  /*9270*/  LOP3.LUT R0, R0, 0x3f, RZ, 0xc0, !PT ;  /* 0x0000003f00007812 */ /* 0x000fe400078ec0ff */
[----:B------:R-:W-:Y:S02]  /*9280*/  LOP3.LUT R4, R4, 0x3f, RZ, 0xc0, !PT ;  /* 0x0000003f04047812 */ /* 0x000fe400078ec0ff */
[----:B------:R-:W-:-:S02]  /*9290*/  LOP3.LUT R7, R7, 0x3f, RZ, 0xc0, !PT ;  /* 0x0000003f07077812 */ /* 0x000fc400078ec0ff */
[----:B------:R-:W-:Y:S01]  /*92a0*/  LOP3.LUT R119, R119, 0x3f, RZ, 0xc0, !PT ;  /* 0x0000003f77777812 */ /* 0x000fe200078ec0ff */
[----:B------:R0:W2:Y:S01]  /*92b0*/  I2F.F16 R37, R5 ;  /* 0x0000000500257306 */ /* 0x0000a20000200c00 */
[----:B-1----:R-:W-:Y:S02]  /*92c0*/  IADD3 R24, R25, -0x20, RZ ;  /* 0xffffffe019187810 */ /* 0x002fe40007ffe0ff */
[----:B------:R-:W-:Y:S02]  /*92d0*/  IADD3 R4, R4, -0x20, RZ ;  /* 0xffffffe004047810 */ /* 0x000fe40007ffe0ff */
[----:B------:R-:W-:Y:S02]  /*92e0*/  IADD3 R7, R7, -0x20, RZ ;  /* 0xffffffe007077810 */ /* 0x000fe40007ffe0ff */
[----:B------:R-:W-:Y:S01]  /*92f0*/  SHF.R.U32 R27, R27, 0x1e, R31 ;  /* 0x0000001e1b1b7819 */ /* 0x000fe2000000161f */
[----:B------:R1:W2:Y:S01]  /*9300*/  I2F.F16 R25, R6 ;  /* 0x0000000600197306 */ /* 0x0002a20000200c00 */
[----:B0-----:R-:W-:-:S02]  /*9310*/  SHF.R.U32.HI R5, RZ, 0xa, R30 ;  /* 0x0000000aff057819 */ /* 0x001fc4000001161e */
[----:B------:R-:W-:Y:S02]  /*9320*/  SHF.R.U32 R28, R28, 0x1c, R32 ;  /* 0x0000001c1c1c7819 */ /* 0x000fe40000001620 */
[----:B------:R-:W-:Y:S02]  /*9330*/  LOP3.LUT R5, R5, 0x3f, RZ, 0xc0, !PT ;  /* 0x0000003f05057812 */ /* 0x000fe400078ec0ff */
[----:B------:R-:W-:Y:S02]  /*9340*/  LOP3.LUT R8, R8, 0x3f, RZ, 0xc0, !PT ;  /* 0x0000003f08087812 */ /* 0x000fe400078ec0ff */
[----:B-1----:R-:W-:Y:S01]  /*9350*/  SHF.R.U32.HI R6, RZ, 0x10, R30 ;  /* 0x00000010ff067819 */ /* 0x002fe2000001161e */
[----:B------:R0:W1:Y:S01]  /*9360*/  I2F.F16 R36, R4 ;  /* 0x0000000400247306 */ /* 0x0000620000200c00 */
[----:B------:R-:W-:Y:S02]  /*9370*/  LOP3.LUT R3, R3, 0x3f, RZ, 0xc0, !PT ;  /* 0x0000003f03037812 */ /* 0x000fe400078ec0ff */
[----:B------:R-:W-:-:S02]  /*9380*/  LOP3.LUT R6, R6, 0x3f, RZ, 0xc0, !PT ;  /* 0x0000003f06067812 */ /* 0x000fc400078ec0ff */
[----:B------:R-:W-:Y:S02]  /*9390*/  IADD3 R5, R5, -0x20, RZ ;  /* 0xffffffe005057810 */ /* 0x000fe40007ffe0ff */
[----:B------:R-:W-:Y:S02]  /*93a0*/  IADD3 R6, R6, -0x20, RZ ;  /* 0xffffffe006067810 */ /* 0x000fe40007ffe0ff */
[----:B0-----:R-:W-:Y:S01]  /*93b0*/  LOP3.LUT R4, R26, 0x3f, RZ, 0xc0, !PT ;  /* 0x0000003f1a047812 */ /* 0x001fe200078ec0ff */
[----:B------:R0:W1:Y:S01]  /*93c0*/  I2F.F16 R60, R7 ;  /* 0x00000007003c7306 */ /* 0x0000620000200c00 */
[----:B------:R-:W-:Y:S02]  /*93d0*/  IADD3 R15, R0, -0x20, RZ ;  /* 0xffffffe0000f7810 */ /* 0x000fe40007ffe0ff */
[----:B------:R-:W-:Y:S02]  /*93e0*/  IADD3 R4, R4, -0x20, RZ ;  /* 0xffffffe004047810 */ /* 0x000fe40007ffe0ff */
[----:B------:R-:W-:-:S02]  /*93f0*/  LEA.HI R17, R35, 0xffffffe0, RZ, 0x6 ;  /* 0xffffffe023117811 */ /* 0x000fc400078f30ff */
[----:B------:R-:W-:Y:S01]  /*9400*/  IADD3 R2, R119, -0x20, RZ ;  /* 0xffffffe077027810 */ /* 0x000fe20007ffe0ff */
[----:B------:R1:W2:Y:S01]  /*9410*/  I2F.F16 R45, R5 ;  /* 0x00000005002d7306 */ /* 0x0002a20000200c00 */
[----:B0-----:R-:W-:-:S04]  /*9420*/  SHF.R.U32.HI R7, RZ, 0x16, R29 ;  /* 0x00000016ff077819 */ /* 0x001fc8000001161d */
[----:B------:R-:W-:-:S03]  /*9430*/  LOP3.LUT R7, R7, 0x3f, RZ, 0xc0, !PT ;  /* 0x0000003f07077812 */ /* 0x000fc600078ec0ff */
[----:B------:R0:W2:Y:S01]  /*9440*/  I2F.F16 R44, R6 ;  /* 0x00000006002c7306 */ /* 0x0000a20000200c00 */
[----:B-1----:R-:W-:Y:S02]  /*9450*/  SHF.R.U32.HI R5, RZ, 0xa, R31 ;  /* 0x0000000aff057819 */ /* 0x002fe4000001161f */
[----:B------:R-:W-:Y:S02]  /*9460*/  IADD3 R7, R7, -0x20, RZ ;  /* 0xffffffe007077810 */ /* 0x000fe40007ffe0ff */
[----:B------:R-:W-:-:S03]  /*9470*/  LOP3.LUT R5, R5, 0x3f, RZ, 0xc0, !PT ;  /* 0x0000003f05057812 */ /* 0x000fc600078ec0ff */
[----:B------:R1:W2:Y:S01]  /*9480*/  I2F.F16 R43, R4 ;  /* 0x00000004002b7306 */ /* 0x0002a20000200c00 */
[----:B0-----:R-:W-:-:S04]  /*9490*/  SHF.R.U32.HI R6, RZ, 0x10, R31 ;  /* 0x00000010ff067819 */ /* 0x001fc8000001161f */
[----:B------:R-:W-:Y:S02]  /*94a0*/  LOP3.LUT R6, R6, 0x3f, RZ, 0xc0, !PT ;  /* 0x0000003f06067812 */ /* 0x000fe400078ec0ff */
[----:B------:R-:W-:Y:S01]  /*94b0*/  IADD3 R8, R8, -0x20, RZ ;  /* 0xffffffe008087810 */ /* 0x000fe20007ffe0ff */
[----:B------:R-:W0:Y:S01]  /*94c0*/  I2F.F16 R2, R2 ;  /* 0x0000000200027306 */ /* 0x000e220000200c00 */
[----:B-1----:R-:W-:Y:S02]  /*94d0*/  LOP3.LUT R4, R27, 0x3f, RZ, 0xc0, !PT ;  /* 0x0000003f1b047812 */ /* 0x002fe400078ec0ff */
[----:B------:R-:W-:Y:S02]  /*94e0*/  IADD3 R5, R5, -0x20, RZ ;  /* 0xffffffe005057810 */ /* 0x000fe40007ffe0ff */
[----:B------:R-:W-:Y:S02]  /*94f0*/  IADD3 R4, R4, -0x20, RZ ;  /* 0xffffffe004047810 */ /* 0x000fe40007ffe0ff */
[----:B------:R-:W-:Y:S01]  /*9500*/  IADD3 R6, R6, -0x20, RZ ;  /* 0xffffffe006067810 */ /* 0x000fe20007ffe0ff */
[----:B------:R1:W0:Y:S08]  /*9510*/  I2F.F16 R26, R7 ;  /* 0x00000007001a7306 */ /* 0x0002300000200c00 */
[----:B------:R0:W2:Y:S01]  /*9520*/  I2F.F16 R46, R4 ;  /* 0x00000004002e7306 */ /* 0x0000a20000200c00 */
[----:B-1----:R-:W-:-:S04]  /*9530*/  SHF.R.U32.HI R7, RZ, 0x16, R30 ;  /* 0x00000016ff077819 */ /* 0x002fc8000001161e */
[----:B------:R-:W-:-:S03]  /*9540*/  LOP3.LUT R7, R7, 0x3f, RZ, 0xc0, !PT ;  /* 0x0000003f07077812 */ /* 0x000fc600078ec0ff */
[----:B------:R1:W2:Y:S01]  /*9550*/  I2F.F16 R55, R5 ;  /* 0x0000000500377306 */ /* 0x0002a20000200c00 */
[----:B0-----:R-:W-:-:S07]  /*9560*/  SHF.R.U32.HI R4, RZ, 0x2, R32 ;  /* 0x00000002ff047819 */ /* 0x001fce0000011620 */
[----:B------:R0:W2:Y:S01]  /*9570*/  I2F.F16 R56, R6 ;  /* 0x0000000600387306 */ /* 0x0000a20000200c00 */
[--C-:B-1----:R-:W-:Y:S02]  /*9580*/  SHF.R.U32.HI R5, RZ, 0x8, R32.reuse ;  /* 0x00000008ff057819 */ /* 0x102fe40000011620 */
[----:B------:R-:W-:Y:S02]  /*9590*/  LOP3.LUT R4, R4, 0x3f, RZ, 0xc0, !PT ;  /* 0x0000003f04047812 */ /* 0x000fe400078ec0ff */
[----:B------:R-:W-:Y:S02]  /*95a0*/  LOP3.LUT R5, R5, 0x3f, RZ, 0xc0, !PT ;  /* 0x0000003f05057812 */ /* 0x000fe400078ec0ff */
[----:B0-----:R-:W-:Y:S02]  /*95b0*/  SHF.R.U32.HI R6, RZ, 0xe, R32 ;  /* 0x0000000eff067819 */ /* 0x001fe40000011620 */
[----:B------:R-:W-:Y:S02]  /*95c0*/  IADD3 R7, R7, -0x20, RZ ;  /* 0xffffffe007077810 */ /* 0x000fe40007ffe0ff */
[----:B------:R-:W-:-:S02]  /*95d0*/  LOP3.LUT R6, R6, 0x3f, RZ, 0xc0, !PT ;  /* 0x0000003f06067812 */ /* 0x000fc400078ec0ff */
[----:B------:R-:W-:Y:S02]  /*95e0*/  IADD3 R4, R4, -0x20, RZ ;  /* 0xffffffe004047810 */ /* 0x000fe40007ffe0ff */
[----:B------:R-:W-:Y:S02]  /*95f0*/  IADD3 R5, R5, -0x20, RZ ;  /* 0xffffffe005057810 */ /* 0x000fe40007ffe0ff */
[----:B------:R-:W-:Y:S01]  /*9600*/  IADD3 R6, R6, -0x20, RZ ;  /* 0xffffffe006067810 */ /* 0x000fe20007ffe0ff */
[----:B------:R0:W1:Y:S01]  /*9610*/  I2F.F16 R27, R7 ;  /* 0x00000007001b7306 */ /* 0x0000620000200c00 */
[----:B------:R-:W-:-:S07]  /*9620*/  SHF.R.U32.HI R32, RZ, 0x14, R32 ;  /* 0x00000014ff207819 */ /* 0x000fce0000011620 */
[----:B------:R1:W2:Y:S01]  /*9630*/  I2F.F16 R61, R4 ;  /* 0x00000004003d7306 */ /* 0x0002a20000200c00 */
[----:B0-----:R-:W-:-:S04]  /*9640*/  SHF.R.U32.HI R7, RZ, 0x16, R31 ;  /* 0x00000016ff077819 */ /* 0x001fc8000001161f */
[----:B------:R-:W-:-:S03]  /*9650*/  LOP3.LUT R7, R7, 0x3f, RZ, 0xc0, !PT ;  /* 0x0000003f07077812 */ /* 0x000fc600078ec0ff */
[----:B------:R0:W2:Y:S01]  /*9660*/  I2F.F16 R62, R5 ;  /* 0x00000005003e7306 */ /* 0x0000a20000200c00 */
[----:B-1----:R-:W-:-:S07]  /*9670*/  SHF.R.U32.HI R4, RZ, 0x2, R33 ;  /* 0x00000002ff047819 */ /* 0x002fce0000011621 */
[----:B------:R1:W2:Y:S01]  /*9680*/  I2F.F16 R63, R6 ;  /* 0x00000006003f7306 */ /* 0x0002a20000200c00 */
[--C-:B0-----:R-:W-:Y:S02]  /*9690*/  SHF.R.U32.HI R5, RZ, 0x8, R33.reuse ;  /* 0x00000008ff057819 */ /* 0x101fe40000011621 */
[----:B------:R-:W-:Y:S02]  /*96a0*/  LOP3.LUT R4, R4, 0x3f, RZ, 0xc0, !PT ;  /* 0x0000003f04047812 */ /* 0x000fe400078ec0ff */
[----:B------:R-:W-:Y:S02]  /*96b0*/  LOP3.LUT R5, R5, 0x3f, RZ, 0xc0, !PT ;  /* 0x0000003f05057812 */ /* 0x000fe400078ec0ff */
[--C-:B-1----:R-:W-:Y:S02]  /*96c0*/  SHF.R.U32.HI R6, RZ, 0xe, R33.reuse ;  /* 0x0000000eff067819 */ /* 0x102fe40000011621 */
[----:B------:R-:W-:Y:S02]  /*96d0*/  SHF.R.U32 R29, R29, 0x1c, R33 ;  /* 0x0000001c1d1d7819 */ /* 0x000fe40000001621 */
[----:B------:R-:W-:-:S02]  /*96e0*/  LOP3.LUT R6, R6, 0x3f, RZ, 0xc0, !PT ;  /* 0x0000003f06067812 */ /* 0x000fc400078ec0ff */
[----:B------:R-:W-:Y:S02]  /*96f0*/  IADD3 R7, R7, -0x20, RZ ;  /* 0xffffffe007077810 */ /* 0x000fe40007ffe0ff */
[----:B------:R-:W-:Y:S02]  /*9700*/  LOP3.LUT R32, R32, 0x3f, RZ, 0xc0, !PT ;  /* 0x0000003f20207812 */ /* 0x000fe400078ec0ff */
[----:B------:R-:W-:Y:S02]  /*9710*/  SHF.R.U32.HI R33, RZ, 0x14, R33 ;  /* 0x00000014ff217819 */ /* 0x000fe40000011621 */
[----:B------:R-:W-:Y:S02]  /*9720*/  IADD3 R4, R4, -0x20, RZ ;  /* 0xffffffe004047810 */ /* 0x000fe40007ffe0ff */
[----:B------:R-:W-:Y:S02]  /*9730*/  IADD3 R5, R5, -0x20, RZ ;  /* 0xffffffe005057810 */ /* 0x000fe40007ffe0ff */
[----:B------:R-:W-:Y:S01]  /*9740*/  IADD3 R6, R6, -0x20, RZ ;  /* 0xffffffe006067810 */ /* 0x000fe20007ffe0ff */
[----:B------:R0:W1:Y:S01]  /*9750*/  I2F.F16 R57, R7 ;  /* 0x0000000700397306 */ /* 0x0000620000200c00 */
[----:B------:R-:W-:-:S07]  /*9760*/  IADD3 R65, R32, -0x20, RZ ;  /* 0xffffffe020417810 */ /* 0x000fce0007ffe0ff */
[----:B------:R1:W2:Y:S01]  /*9770*/  I2F.F16 R32, R4 ;  /* 0x0000000400207306 */ /* 0x0002a20000200c00 */
[----:B0-----:R-:W-:-:S07]  /*9780*/  LOP3.LUT R7, R33, 0x3f, RZ, 0xc0, !PT ;  /* 0x0000003f21077812 */ /* 0x001fce00078ec0ff */
[----:B------:R0:W2:Y:S01]  /*9790*/  I2F.F16 R64, R5 ;  /* 0x0000000500407306 */ /* 0x0000a20000200c00 */
[----:B-1----:R-:W-:-:S07]  /*97a0*/  SHF.R.U32.HI R4, RZ, 0x2, R34 ;  /* 0x00000002ff047819 */ /* 0x002fce0000011622 */
[----:B------:R1:W2:Y:S01]  /*97b0*/  I2F.F16 R33, R6 ;  /* 0x0000000600217306 */ /* 0x0002a20000200c00 */
[--C-:B0-----:R-:W-:Y:S02]  /*97c0*/  SHF.R.U32.HI R5, RZ, 0x8, R34.reuse ;  /* 0x00000008ff057819 */ /* 0x101fe40000011622 */
[----:B------:R-:W-:Y:S02]  /*97d0*/  LOP3.LUT R4, R4, 0x3f, RZ, 0xc0, !PT ;  /* 0x0000003f04047812 */ /* 0x000fe400078ec0ff */
[----:B------:R-:W-:Y:S02]  /*97e0*/  LOP3.LUT R5, R5, 0x3f, RZ, 0xc0, !PT ;  /* 0x0000003f05057812 */ /* 0x000fe400078ec0ff */
[----:B-1----:R-:W-:-:S04]  /*97f0*/  SHF.R.U32.HI R6, RZ, 0xe, R34 ;  /* 0x0000000eff067819 */ /* 0x002fc80000011622 */
[----:B------:R-:W-:Y:S02]  /*9800*/  LOP3.LUT R6, R6, 0x3f, RZ, 0xc0, !PT ;  /* 0x0000003f06067812 */ /* 0x000fe400078ec0ff */
[----:B------:R-:W-:Y:S02]  /*9810*/  IADD3 R4, R4, -0x20, RZ ;  /* 0xffffffe004047810 */ /* 0x000fe40007ffe0ff */
[----:B------:R-:W-:Y:S02]  /*9820*/  IADD3 R5, R5, -0x20, RZ ;  /* 0xffffffe005057810 */ /* 0x000fe40007ffe0ff */
[----:B------:R-:W-:Y:S01]  /*9830*/  IADD3 R6, R6, -0x20, RZ ;  /* 0xffffffe006067810 */ /* 0x000fe20007ffe0ff */
[----:B------:R0:W1:Y:S01]  /*9840*/  I2F.F16 R42, R8 ;  /* 0x00000008002a7306 */ /* 0x0000620000200c00 */
[----:B------:R-:W-:Y:S02]  /*9850*/  IADD3 R0, R3, -0x20, RZ ;  /* 0xffffffe003007810 */ /* 0x000fe40007ffe0ff */
[----:B------:R-:W-:-:S02]  /*9860*/  LEA.HI R3, R34, 0xffffffe0, RZ, 0x6 ;  /* 0xffffffe022037811 */ /* 0x000fc400078f30ff */
[--C-:B------:R-:W-:Y:S02]  /*9870*/  SHF.R.U32 R30, R30, 0x1c, R34.reuse ;  /* 0x0000001c1e1e7819 */ /* 0x100fe40000001622 */
[----:B------:R-:W-:Y:S01]  /*9880*/  SHF.R.U32.HI R34, RZ, 0x14, R34 ;  /* 0x00000014ff227819 */ /* 0x000fe20000011622 */
[----:B------:R1:W2:Y:S01]  /*9890*/  I2F.F16 R69, R4 ;  /* 0x0000000400457306 */ /* 0x0002a20000200c00 */
[----:B0-----:R-:W-:Y:S02]  /*98a0*/  SHF.R.U32.HI R8, RZ, 0x4, R31 ;  /* 0x00000004ff087819 */ /* 0x001fe4000001161f */
[----:B------:R-:W-:Y:S02]  /*98b0*/  SHF.R.U32 R31, R31, 0x1c, R35 ;  /* 0x0000001c1f1f7819 */ /* 0x000fe40000001623 */
[----:B------:R-:W-:-:S03]  /*98c0*/  IADD3 R7, R7, -0x20, RZ ;  /* 0xffffffe007077810 */ /* 0x000fc60007ffe0ff */
[----:B------:R0:W2:Y:S01]  /*98d0*/  I2F.F16 R66, R5 ;  /* 0x0000000500427306 */ /* 0x0000a20000200c00 */
[----:B-1----:R-:W-:Y:S02]  /*98e0*/  SHF.R.U32.HI R4, RZ, 0x2, R35 ;  /* 0x00000002ff047819 */ /* 0x002fe40000011623 */
[----:B------:R-:W-:-:S05]  /*98f0*/  LOP3.LUT R28, R28, 0x3f, RZ, 0xc0, !PT ;  /* 0x0000003f1c1c7812 */ /* 0x000fca00078ec0ff */
[----:B------:R1:W2:Y:S01]  /*9900*/  I2F.F16 R71, R6 ;  /* 0x0000000600477306 */ /* 0x0002a20000200c00 */
[--C-:B0-----:R-:W-:Y:S02]  /*9910*/  SHF.R.U32.HI R5, RZ, 0x8, R35.reuse ;  /* 0x00000008ff057819 */ /* 0x101fe40000011623 */
[----:B------:R-:W-:Y:S02]  /*9920*/  LOP3.LUT R29, R29, 0x3f, RZ, 0xc0, !PT ;  /* 0x0000003f1d1d7812 */ /* 0x000fe400078ec0ff */
[----:B------:R-:W-:Y:S02]  /*9930*/  LOP3.LUT R30, R30, 0x3f, RZ, 0xc0, !PT ;  /* 0x0000003f1e1e7812 */ /* 0x000fe400078ec0ff */
[--C-:B-1----:R-:W-:Y:S02]  /*9940*/  SHF.R.U32.HI R6, RZ, 0xe, R35.reuse ;  /* 0x0000000eff067819 */ /* 0x102fe40000011623 */
        /* <DEDUP_REMOVED lines=8> */
[----:B0-----:R-:W-:-:S02]  /*99d0*/  LOP3.LUT R7, R35, 0x3f, RZ, 0xc0, !PT ;  /* 0x0000003f23077812 */ /* 0x001fc400078ec0ff */
        /* <DEDUP_REMOVED lines=38> */
[----:B------:R-:W-:Y:S01]  /*9c40*/  HFMA2.MMA R77, R79, R4, RZ ;  /* 0x000000044f4d7235 */ /* 0x000fe200000000ff */
[----:B------:R-:W-:Y:S01]  /*9c50*/  PRMT R79, R99, 0x5410, R100 ;  /* 0x00005410634f7816 */ /* 0x000fe20000000064 */
[----:B------:R-:W-:-:S02]  /*9c60*/  HFMA2 R4, R81, R4, RZ.H0_H0 ;  /* 0x0000000451047231 */ /* 0x000fc400000400ff */
        /* <DEDUP_REMOVED lines=13> */
[----:B------:R-:W-:Y:S01]  /*9d40*/  HFMA2 R6, R5, R6, R4 ;  /* 0x0000000605067231 */ /* 0x000fe20000000004 */
[----:B------:R-:W-:Y:S02]  /*9d50*/  PRMT R5, R36, 0x5410, R37 ;  /* 0x0000541024057816 */ /* 0x000fe40000000025 */
[----:B------:R-:W-:Y:S02]  /*9d60*/  PRMT R4, R41, 0x5410, R58 ;  /* 0x0000541029047816 */ /* 0x000fe4000000003a */
[----:B------:R-:W-:Y:S01]  /*9d70*/  PRMT R78, R42, 0x5410, R45 ;  /* 0x000054102a4e7816 */ /* 0x000fe2000000002d */
[----:B------:R-:W-:Y:S01]  /*9d80*/  HFMA2 R76, R5, R7, R76 ;  /* 0x00000007054c7231 */ /* 0x000fe2000000004c */
[----:B------:R-:W-:Y:S02]  /*9d90*/  PRMT R5, R54, 0x5410, R55 ;  /* 0x0000541036057816 */ /* 0x000fe40000000037 */
[----:B------:R-:W-:-:S02]  /*9da0*/  HFMA2.MMA R4, R4, R7, R73 ;  /* 0x0000000704047235 */ /* 0x000fc40000000049 */
[----:B------:R-:W-:Y:S01]  /*9db0*/  HFMA2.MMA R77, R78, R7, R77 ;  /* 0x000000074e4d7235 */ /* 0x000fe2000000004d */
[----:B------:R-:W-:Y:S01]  /*9dc0*/  HFMA2 R6, R5, R7, R6 ;  /* 0x0000000705067231 */ /* 0x000fe20000000006 */
[----:B------:R-:W-:Y:S02]  /*9dd0*/  PRMT R5, R59, 0x5410, R60 ;  /* 0x000054103b057816 */ /* 0x000fe4000000003c */
[----:B------:R-:W-:Y:S02]  /*9de0*/  PRMT R78, R44, 0x5410, R27 ;  /* 0x000054102c4e7816 */ /* 0x000fe4000000001b */
[----:B------:R-:W-:Y:S02]  /*9df0*/  PRMT R7, R29, 0x5410, R32 ;  /* 0x000054101d077816 */ /* 0x000fe40000000020 */
[-C--:B-1----:R-:W-:Y:S01]  /*9e00*/  HFMA2.MMA R4, R5, R8.reuse, R4 ;  /* 0x0000000805047235 */ /* 0x082fe20000000004 */
[----:B------:R-:W-:Y:S01]  /*9e10*/  PRMT R5, R25, 0x5410, R26 ;  /* 0x0000541019057816 */ /* 0x000fe2000000001a */
[----:B------:R-:W-:-:S04]  /*9e20*/  HFMA2.MMA R77, R78, R8, R77 ;  /* 0x000000084e4d7235 */ /* 0x000fc8000000004d */
[----:B------:R-:W-:Y:S01]  /*9e30*/  HFMA2 R76, R5, R8, R76 ;  /* 0x00000008054c7231 */ /* 0x000fe2000000004c */
[----:B------:R-:W-:-:S03]  /*9e40*/  PRMT R5, R56, 0x5410, R57 ;  /* 0x0000541038057816 */ /* 0x000fc60000000039 */
[----:B------:R-:W-:Y:S01]  /*9e50*/  HFMA2 R76, R7, R9, R76 ;  /* 0x00000009074c7231 */ /* 0x000fe2000000004c */
[----:B------:R-:W-:Y:S01]  /*9e60*/  PRMT R7, R31, 0x5410, R68 ;  /* 0x000054101f077816 */ /* 0x000fe20000000044 */
[----:B------:R-:W-:Y:S01]  /*9e70*/  HFMA2 R6, R5, R8, R6 ;  /* 0x0000000805067231 */ /* 0x000fe20000000006 */
[----:B------:R-:W-:-:S03]  /*9e80*/  PRMT R5, R28, 0x5410, R61 ;  /* 0x000054101c057816 */ /* 0x000fc6000000003d */
[----:B------:R-:W-:Y:S01]  /*9e90*/  HFMA2 R6, R7, R9, R6 ;  /* 0x0000000907067231 */ /* 0x000fe20000000006 */
        /* <DEDUP_REMOVED lines=15> */
[----:B------:R-:W-:Y:S01]  /*9f90*/  PRMT R4, R65, 0x5410, R38 ;  /* 0x0000541041047816 */ /* 0x000fe20000000026 */
[----:B------:R-:W-:-:S04]  /*9fa0*/  HFMA2 R6, R7, R11, R6 ;  /* 0x0000000b07067231 */ /* 0x000fc80000000006 */
[----:B------:R-:W-:Y:S01]  /*9fb0*/  HADD2 R6, R6.H0_H0, R6.H1_H1 ;  /* 0x3000000606067230 */ /* 0x000fe20000000800 */
[----:B------:R-:W-:Y:S01]  /*9fc0*/  HFMA2.MMA R5, R4, R11, R5 ;  /* 0x0000000b04057235 */ /* 0x000fe20000000005 */
[----:B------:R-:W-:-:S06]  /*9fd0*/  PRMT R4, R34, 0x5410, R3 ;  /* 0x0000541022047816 */ /* 0x000fcc0000000003 */
[----:B------:R-:W-:-:S03]  /*9fe0*/  HFMA2.MMA R77, R4, R11, R77 ;  /* 0x0000000b044d7235 */ /* 0x000fc6000000004d */
[----:B------:R-:W-:-:S05]  /*9ff0*/  HADD2 R5, R5.H0_H0, R5.H1_H1 ;  /* 0x3000000505057230 */ /* 0x000fca0000000800 */
[----:B------:R-:W-:Y:S02]  /*a000*/  PRMT R5, R5, 0x5410, R76 ;  /* 0x0000541005057816 */ /* 0x000fe4000000004c */
[----:B------:R-:W-:-:S04]  /*a010*/  HADD2 R77, R77.H0_H0, R77.H1_H1 ;  /* 0x3000004d4d4d7230 */ /* 0x000fc80000000800 */
[----:B------:R-:W-:Y:S01]  /*a020*/  HFMA2.MMA R23, R5, R112, R23 ;  /* 0x0000007005177235 */ /* 0x000fe20000000017 */
[----:B------:R-:W-:-:S05]  /*a030*/  PRMT R77, R77, 0x5410, R6 ;  /* 0x000054104d4d7816 */ /* 0x000fca0000000006 */
[----:B------:R-:W-:Y:S02]  /*a040*/  HFMA2 R22, R77, R114, R22 ;  /* 0x000000724d167231 */ /* 0x000fe40000000016 */
.L_x_2130:
        /* <DEDUP_REMOVED lines=75> */
.L_x_2131:
[----:B-----5:R-:W-:Y:S01]  /*a500*/  @!P0 IMAD.IADD R16, R39, 0x1, R50 ;  /* 0x0000000127108824 */ /* 0x020fe200078e0232 */
[----:B------:R-:W-:Y:S05]  /*a510*/  @!P3 BRA `(.L_x_2132) ;  /* 0x000004a00000b947 */ /* 0x000fea0003800000 */
        /* <DEDUP_REMOVED lines=74> */
.L_x_2132:
        /* <DEDUP_REMOVED lines=9> */
.L_x_2126:
[----:B------:R-:W-:-:S04]  /*aa50*/  ISETP.GE.AND P0, PT, R50, R49, PT ;  /* 0x000000313200720c */ /* 0x000fc80003f06270 */
[----:B------:R-:W-:-:S13]  /*aa60*/  ISETP.GE.OR P0, PT, R50, c[0x0][0x1b0], P0 ;  /* 0x00006c0032007a0c */ /* 0x000fda0000706670 */
[----:B------:R-:W-:Y:S05]  /*aa70*/  @P0 BRA `(.L_x_2134) ;  /* 0x0000200000000947 */ /* 0x000fea0003800000 */
.L_x_2138:
[----:B------:R-:W-:Y:S01]  /*aa80*/  ISETP.NE.AND P0, PT, R50, R16, PT ;  /* 0x000000103200720c */ /* 0x000fe20003f05270 */
[----:B------:R-:W-:Y:S01]  /*aa90*/  IMAD.MOV.U32 R33, RZ, RZ, c[0x0][0x18c] ;  /* 0x00006300ff217624 */ /* 0x000fe200078e00ff */
[----:B------:R-:W2:Y:S11]  /*aaa0*/  LDG.E.128.CONSTANT R28, [R110.64] ;  /* 0x000000066e1c7981 */ /* 0x000eb6000c1e9d00 */
[----:B------:R-:W-:-:S05]  /*aab0*/  @!P0 IADD3 R48, R48, 0x1, RZ ;  /* 0x0000000130308810 */ /* 0x000fca0007ffe0ff */
[----:B------:R-:W-:Y:S02]  /*aac0*/  @!P0 IMAD R42, R48, 0x8, R1 ;  /* 0x00000008302a8824 */ /* 0x000fe400078e0201 */
[----:B------:R-:W-:-:S04]  /*aad0*/  IMAD.WIDE R36, R33, 0x4, R110 ;  /* 0x0000000421247825 */ /* 0x000fc800078e026e */
[----:B------:R-:W3:Y:S02]  /*aae0*/  @!P0 LDL.64 R42, [R42] ;  /* 0x000000002a2a8983 */ /* 0x000ee40000100a00 */
[C---:B------:R-:W-:Y:S02]  /*aaf0*/  IMAD.WIDE R38, R33.reuse, 0x4, R36 ;  /* 0x0000000421267825 */ /* 0x040fe400078e0224 */
[----:B-1----:R0:W4:Y:S04]  /*ab00*/  LDG.E.128.CONSTANT R24, [R36.64] ;  /* 0x0000000624187981 */ /* 0x002128000c1e9d00 */
[----:B------:R1:W4:Y:S01]  /*ab10*/  LDG.E.128.CONSTANT R8, [R38.64] ;  /* 0x0000000626087981 */ /* 0x000322000c1e9d00 */
[----:B------:R-:W-:-:S05]  /*ab20*/  IMAD.WIDE R40, R33, 0x4, R38 ;  /* 0x0000000421287825 */ /* 0x000fca00078e0226 */
[----:B------:R0:W4:Y:S01]  /*ab30*/  LDG.E.128.CONSTANT R12, [R40.64] ;  /* 0x00000006280c7981 */ /* 0x000122000c1e9d00 */
[----:B------:R-:W-:-:S05]  /*ab40*/  IMAD.WIDE R2, R33, 0x4, R40 ;  /* 0x0000000421027825 */ /* 0x000fca00078e0228 */
[----:B------:R-:W4:Y:S01]  /*ab50*/  LDG.E.128.CONSTANT R4, [R2.64] ;  /* 0x0000000602047981 */ /* 0x000f22000c1e9d00 */
[----:B------:R-:W-:Y:S01]  /*ab60*/  @!P0 LEA R34, R50, 0x1, 0x1 ;  /* 0x0000000132228811 */ /* 0x000fe200078e08ff */
[----:B------:R-:W-:-:S04]  /*ab70*/  @!P0 IMAD.MOV.U32 R35, RZ, RZ, 0x2 ;  /* 0x00000002ff238424 */ /* 0x000fc800078e00ff */
[----:B------:R-:W-:-:S05]  /*ab80*/  @!P0 IMAD.WIDE R34, R34, R35, c[0x0][0x198] ;  /* 0x0000660022228625 */ /* 0x000fca00078e0223 */
[----:B------:R2:W5:Y:S01]  /*ab90*/  @!P0 LDG.E.U16.CONSTANT R93, [R34.64] ;  /* 0x00000006225d8981 */ /* 0x000562000c1e9500 */
[----:B------:R-:W-:Y:S01]  /*aba0*/  IMAD.MOV.U32 R0, RZ, RZ, 0x2800 ;  /* 0x00002800ff007424 */ /* 0x000fe200078e00ff */
[----:B------:R-:W-:Y:S02]  /*abb0*/  ISETP.NE.AND P1, PT, R53, RZ, PT ;  /* 0x000000ff3500720c */ /* 0x000fe40003f25270 */
[----:B------:R-:W-:Y:S02]  /*abc0*/  ISETP.NE.AND P2, PT, R52, RZ, PT ;  /* 0x000000ff3400720c */ /* 0x000fe40003f45270 */
[----:B------:R-:W-:Y:S02]  /*abd0*/  ISETP.NE.AND P3, PT, R51, RZ, PT ;  /* 0x000000ff3300720c */ /* 0x000fe40003f65270 */
[----:B--2---:R-:W-:Y:S02]  /*abe0*/  SHF.R.U32.HI R34, RZ, 0xf, R29 ;  /* 0x0000000fff227819 */ /* 0x004fe4000001161d */
[----:B0-----:R-:W-:-:S02]  /*abf0*/  LOP3.LUT R36, R28, 0x1f001f, RZ, 0xc0, !PT ;  /* 0x001f001f1c247812 */ /* 0x001fc400078ec0ff */
[--C-:B------:R-:W-:Y:S02]  /*ac00*/  SHF.R.U32.HI R41, RZ, 0xa, R28.reuse ;  /* 0x0000000aff297819 */ /* 0x100fe4000001161c */
[----:B------:R-:W-:Y:S02]  /*ac10*/  LOP3.LUT R32, R28, 0x3e003e0, RZ, 0xc0, !PT ;  /* 0x03e003e01c207812 */ /* 0x000fe400078ec0ff */
[----:B-1----:R-:W-:Y:S02]  /*ac20*/  SHF.R.U32.HI R38, RZ, 0xf, R28 ;  /* 0x0000000fff267819 */ /* 0x002fe4000001161c */
[----:B------:R-:W-:Y:S02]  /*ac30*/  SHF.R.U32.HI R40, RZ, 0xf, R30 ;  /* 0x0000000fff287819 */ /* 0x000fe4000001161e */
[----:B------:R-:W-:Y:S02]  /*ac40*/  LOP3.LUT R45, R29, 0x1f001f, RZ, 0xc0, !PT ;  /* 0x001f001f1d2d7812 */ /* 0x000fe400078ec0ff */
[----:B------:R-:W-:-:S02]  /*ac50*/  SHF.R.U32.HI R44, RZ, 0xa, R29 ;  /* 0x0000000aff2c7819 */ /* 0x000fc4000001161d */
[----:B---3--:R-:W-:-:S04]  /*ac60*/  @!P0 PRMT R112, R42, 0x7610, R112 ;  /* 0x000076102a708816 */ /* 0x008fc80000000070 */
[----:B------:R-:W-:Y:S02]  /*ac70*/  @!P0 PRMT R112, R112, 0x7610, R42 ;  /* 0x0000761070708816 */ /* 0x000fe4000000002a */
[----:B------:R-:W-:Y:S02]  /*ac80*/  SHF.R.U32.HI R42, RZ, 0xf, R31 ;  /* 0x0000000fff2a7819 */ /* 0x000fe4000001161f */
[C---:B----4-:R-:W-:Y:S02]  /*ac90*/  LOP3.LUT R47, R25.reuse, 0x1f001f, RZ, 0xc0, !PT ;  /* 0x001f001f192f7812 */ /* 0x050fe400078ec0ff */
[--C-:B------:R-:W-:Y:S02]  /*aca0*/  SHF.R.U32.HI R54, RZ, 0xa, R25.reuse ;  /* 0x0000000aff367819 */ /* 0x100fe40000011619 */
        /* <DEDUP_REMOVED lines=9> */
[----:B------:R-:W-:Y:S02]  /*ad40*/  SHF.R.U32.HI R27, RZ, 0xe, R27 ;  /* 0x0000000eff1b7819 */ /* 0x000fe4000001161b */
[----:B------:R-:W-:Y:S02]  /*ad50*/  LOP3.LUT R34, R34, 0x10001, RZ, 0xc0, !PT ;  /* 0x0001000122227812 */ /* 0x000fe400078ec0ff */
[----:B------:R-:W-:Y:S02]  /*ad60*/  LOP3.LUT R42, R42, 0x10001, RZ, 0xc0, !PT ;  /* 0x000100012a2a7812 */ /* 0x000fe400078ec0ff */
[----:B------:R-:W-:Y:S02]  /*ad70*/  @!P0 PRMT R114, R43, 0x7610, R114 ;  /* 0x000076102b728816 */ /* 0x000fe40000000072 */
[----:B------:R-:W-:-:S02]  /*ad80*/  LOP3.LUT R74, R31, 0x1f001f, RZ, 0xc0, !PT ;  /* 0x001f001f1f4a7812 */ /* 0x000fc400078ec0ff */
[----:B------:R-:W-:Y:S02]  /*ad90*/  SHF.R.U32.HI R73, RZ, 0xa, R31 ;  /* 0x0000000aff497819 */ /* 0x000fe4000001161f */
[----:B------:R-:W-:Y:S02]  /*ada0*/  LOP3.LUT R30, R31, 0x3e003e0, RZ, 0xc0, !PT ;  /* 0x03e003e01f1e7812 */ /* 0x000fe400078ec0ff */
[----:B------:R-:W-:Y:S02]  /*adb0*/  SHF.R.U32.HI R31, RZ, 0xe, R24 ;  /* 0x0000000eff1f7819 */ /* 0x000fe40000011618 */
[----:B------:R-:W-:Y:S02]  /*adc0*/  SHF.R.U32.HI R55, RZ, 0xe, R26 ;  /* 0x0000000eff377819 */ /* 0x000fe4000001161a */
[----:B------:R-:W-:Y:S02]  /*add0*/  LOP3.LUT R38, R38, 0x10001, RZ, 0xc0, !PT ;  /* 0x0001000126267812 */ /* 0x000fe400078ec0ff */
[----:B------:R-:W-:-:S02]  /*ade0*/  LOP3.LUT R40, R40, 0x10001, RZ, 0xc0, !PT ;  /* 0x0001000128287812 */ /* 0x000fc400078ec0ff */
[C---:B------:R-:W-:Y:S02]  /*adf0*/  LOP3.LUT R39, R24.reuse, 0x1f001f, RZ, 0xc0, !PT ;  /* 0x001f001f18277812 */ /* 0x040fe400078ec0ff */
[----:B------:R-:W-:Y:S02]  /*ae00*/  SHF.R.U32.HI R37, RZ, 0xa, R24 ;  /* 0x0000000aff257819 */ /* 0x000fe40000011618 */
[----:B------:R-:W-:Y:S02]  /*ae10*/  LOP3.LUT R17, R24, 0x3e003e0, RZ, 0xc0, !PT ;  /* 0x03e003e018117812 */ /* 0x000fe400078ec0ff */
[C---:B------:R-:W-:Y:S02]  /*ae20*/  LOP3.LUT R62, R26.reuse, 0x1f001f, RZ, 0xc0, !PT ;  /* 0x001f001f1a3e7812 */ /* 0x040fe400078ec0ff */
[----:B------:R-:W-:Y:S02]  /*ae30*/  SHF.R.U32.HI R59, RZ, 0xa, R26 ;  /* 0x0000000aff3b7819 */ /* 0x000fe4000001161a */
[----:B------:R-:W-:-:S02]  /*ae40*/  LOP3.LUT R24, R26, 0x3e003e0, RZ, 0xc0, !PT ;  /* 0x03e003e01a187812 */ /* 0x000fc400078ec0ff */
[----:B------:R-:W-:Y:S02]  /*ae50*/  LOP3.LUT R67, R34, 0x20002, R35, 0xf8, !PT ;  /* 0x0002000222437812 */ /* 0x000fe400078ef823 */
[----:B------:R-:W-:Y:S02]  /*ae60*/  LOP3.LUT R75, R42, 0x20002, R27, 0xf8, !PT ;  /* 0x000200022a4b7812 */ /* 0x000fe400078ef81b */
[----:B------:R-:W-:Y:S02]  /*ae70*/  @!P0 PRMT R114, R114, 0x7610, R43 ;  /* 0x0000761072728816 */ /* 0x000fe4000000002b */
[C---:B------:R-:W-:Y:S02]  /*ae80*/  LOP3.LUT R34, R8.reuse, 0x1f001f, RZ, 0xc0, !PT ;  /* 0x001f001f08227812 */ /* 0x040fe400078ec0ff */
[----:B------:R-:W-:Y:S02]  /*ae90*/  SHF.R.U32.HI R35, RZ, 0xa, R8 ;  /* 0x0000000aff237819 */ /* 0x000fe40000011608 */
[----:B------:R-:W-:-:S02]  /*aea0*/  LOP3.LUT R26, R8, 0x3e003e0, RZ, 0xc0, !PT ;  /* 0x03e003e0081a7812 */ /* 0x000fc400078ec0ff */
[C---:B------:R-:W-:Y:S02]  /*aeb0*/  LOP3.LUT R57, R10.reuse, 0x1f001f, RZ, 0xc0, !PT ;  /* 0x001f001f0a397812 */ /* 0x040fe400078ec0ff */
[----:B------:R-:W-:Y:S02]  /*aec0*/  SHF.R.U32.HI R63, RZ, 0xa, R10 ;  /* 0x0000000aff3f7819 */ /* 0x000fe4000001160a */
[----:B------:R-:W-:Y:S02]  /*aed0*/  LOP3.LUT R27, R10, 0x3e003e0, RZ, 0xc0, !PT ;  /* 0x03e003e00a1b7812 */ /* 0x000fe400078ec0ff */
[----:B------:R-:W-:Y:S02]  /*aee0*/  LOP3.LUT R43, R38, 0x20002, R31, 0xf8, !PT ;  /* 0x00020002262b7812 */ /* 0x000fe400078ef81f */
[----:B------:R-:W-:Y:S02]  /*aef0*/  LOP3.LUT R71, R40, 0x20002, R55, 0xf8, !PT ;  /* 0x0002000228477812 */ /* 0x000fe400078ef837 */
[----:B------:R-:W-:-:S02]  /*af00*/  SHF.R.U32.HI R8, RZ, 0xd, R8 ;  /* 0x0000000dff087819 */ /* 0x000fc40000011608 */
[----:B------:R-:W-:Y:S02]  /*af10*/  SHF.R.U32.HI R10, RZ, 0xd, R10 ;  /* 0x0000000dff0a7819 */ /* 0x000fe4000001160a */
[----:B------:R-:W-:Y:S02]  /*af20*/  SHF.R.U32.HI R38, RZ, 0xd, R9 ;  /* 0x0000000dff267819 */ /* 0x000fe40000011609 */
[----:B------:R-:W-:Y:S02]  /*af30*/  SHF.R.U32.HI R40, RZ, 0xd, R11 ;  /* 0x0000000dff287819 */ /* 0x000fe4000001160b */
        /* <DEDUP_REMOVED lines=8> */
[----:B------:R-:W-:-:S02]  /*afc0*/  LOP3.LUT R8, R67, 0x40004, R38, 0xf8, !PT ;  /* 0x0004000443087812 */ /* 0x000fc400078ef826 */
        /* <DEDUP_REMOVED lines=8> */
[----:B------:R-:W-:Y:S02]  /*b050*/  SHF.R.U32.HI R13, RZ, 0xc, R13 ;  /* 0x0000000cff0d7819 */ /* 0x000fe4000001160d */
[C---:B------:R-:W-:Y:S02]  /*b060*/  LOP3.LUT R60, R14.reuse, 0x1f001f, RZ, 0xc0, !PT ;  /* 0x001f001f0e3c7812 */ /* 0x040fe400078ec0ff */
[----:B------:R-:W-:Y:S02]  /*b070*/  SHF.R.U32.HI R58, RZ, 0xa, R14 ;  /* 0x0000000aff3a7819 */ /* 0x000fe4000001160e */
[----:B------:R-:W-:-:S02]  /*b080*/  LOP3.LUT R78, R14, 0x3e003e0, RZ, 0xc0, !PT ;  /* 0x03e003e00e4e7812 */ /* 0x000fc400078ec0ff */
[C---:B------:R-:W-:Y:S02]  /*b090*/  LOP3.LUT R71, R15.reuse, 0x1f001f, RZ, 0xc0, !PT ;  /* 0x001f001f0f477812 */ /* 0x040fe400078ec0ff */
[--C-:B------:R-:W-:Y:S02]  /*b0a0*/  SHF.R.U32.HI R75, RZ, 0xa, R15.reuse ;  /* 0x0000000aff4b7819 */ /* 0x100fe4000001160f */
[----:B------:R-:W-:Y:S02]  /*b0b0*/  LOP3.LUT R83, R15, 0x3e003e0, RZ, 0xc0, !PT ;  /* 0x03e003e00f537812 */ /* 0x000fe400078ec0ff */
[----:B------:R-:W-:Y:S02]  /*b0c0*/  SHF.R.U32.HI R14, RZ, 0xc, R14 ;  /* 0x0000000cff0e7819 */ /* 0x000fe4000001160e */
[----:B------:R-:W-:Y:S02]  /*b0d0*/  SHF.R.U32.HI R15, RZ, 0xc, R15 ;  /* 0x0000000cff0f7819 */ /* 0x000fe4000001160f */
        /* <DEDUP_REMOVED lines=9> */
[----:B------:R-:W-:Y:S02]  /*b170*/  LOP3.LUT R14, R7, 0x1f001f, RZ, 0xc0, !PT ;  /* 0x001f001f070e7812 */ /* 0x000fe400078ec0ff */
[--C-:B------:R-:W-:Y:S02]  /*b180*/  SHF.R.U32.HI R15, RZ, 0xa, R7.reuse ;  /* 0x0000000aff0f7819 */ /* 0x100fe40000011607 */
[----:B------:R-:W-:Y:S02]  /*b190*/  SHF.R.U32.HI R7, RZ, 0xb, R7 ;  /* 0x0000000bff077819 */ /* 0x000fe40000011607 */
[----:B------:R-:W-:-:S02]  /*b1a0*/  LOP3.LUT R17, R17, 0x64006400, RZ, 0xfc, !PT ;  /* 0x6400640011117812 */ /* 0x000fc400078efcff */
[----:B------:R-:W-:Y:S02]  /*b1b0*/  LOP3.LUT R87, R6, 0x3e003e0, RZ, 0xc0, !PT ;  /* 0x03e003e006577812 */ /* 0x000fe400078ec0ff */
[----:B------:R-:W-:Y:S02]  /*b1c0*/  LOP3.LUT R4, R67, 0x100010, R4, 0xf8, !PT ;  /* 0x0010001043047812 */ /* 0x000fe400078ef804 */
[----:B------:R-:W-:Y:S02]  /*b1d0*/  LOP3.LUT R67, R64, 0x64006400, RZ, 0xfc, !PT ;  /* 0x6400640040437812 */ /* 0x000fe400078efcff */
[----:B------:R-:W-:Y:S01]  /*b1e0*/  LOP3.LUT R7, R68, 0x100010, R7, 0xf8, !PT ;  /* 0x0010001044077812 */ /* 0x000fe200078ef807 */
        /* <DEDUP_REMOVED lines=14> */
[----:B------:R-:W-:-:S02]  /*b2d0*/  SHF.R.U32.HI R11, RZ, 0xa, R5 ;  /* 0x0000000aff0b7819 */ /* 0x000fc40000011605 */
[----:B------:R-:W-:Y:S02]  /*b2e0*/  LOP3.LUT R86, R5, 0x3e003e0, RZ, 0xc0, !PT ;  /* 0x03e003e005567812 */ /* 0x000fe400078ec0ff */
[----:B------:R-:W-:Y:S01]  /*b2f0*/  LOP3.LUT R67, R28, 0x64006400, RZ, 0xfc, !PT ;  /* 0x640064001c437812 */ /* 0x000fe200078efcff */
[-C--:B------:R-:W-:Y:S01]  /*b300*/  HFMA2 R28, R17, R0.reuse.H0_H0, -48, -48 ;  /* 0xd200d200111c7431 */ /* 0x080fe20000040000 */
[----:B------:R-:W-:Y:S01]  /*b310*/  LOP3.LUT R25, R26, 0x64006400, RZ, 0xfc, !PT ;  /* 0x640064001a197812 */ /* 0x000fe200078efcff */
[-C--:B------:R-:W-:Y:S01]  /*b320*/  HFMA2 R26, R83, R0.reuse.H0_H0, -48, -48 ;  /* 0xd200d200531a7431 */ /* 0x080fe20000040000 */
[----:B------:R-:W-:Y:S01]  /*b330*/  LOP3.LUT R47, R47, 0x64006400, RZ, 0xfc, !PT ;  /* 0x640064002f2f7812 */ /* 0x000fe200078efcff */
[----:B------:R-:W-:Y:S01]  /*b340*/  HFMA2 R17, R87, R0.H0_H0, -48, -48 ;  /* 0xd200d20057117431 */ /* 0x000fe20000040000 */
[----:B------:R-:W-:Y:S01]  /*b350*/  SHF.R.U32.HI R5, RZ, 0xb, R5 ;  /* 0x0000000bff057819 */ /* 0x000fe20000011605 */
[----:B------:R-:W-:Y:S01]  /*b360*/  HADD2 R83, R36, -1040, -1040 ;  /* 0xe410e41024537430 */ /* 0x000fe20000000000 */
[----:B------:R-:W-:-:S02]  /*b370*/  LOP3.LUT R29, R24, 0x64006400, RZ, 0xfc, !PT ;  /* 0x64006400181d7812 */ /* 0x000fc400078efcff */
[----:B------:R-:W-:Y:S01]  /*b380*/  LOP3.LUT R89, R65, 0x64006400, RZ, 0xfc, !PT ;  /* 0x6400640041597812 */ /* 0x000fe200078efcff */
[----:B------:R-:W-:Y:S01]  /*b390*/  HFMA2 R65, R91, R0.H0_H0, -48, -48 ;  /* 0xd200d2005b417431 */ /* 0x000fe20000040000 */
[----:B------:R-:W-:Y:S01]  /*b3a0*/  LOP3.LUT R44, R44, 0x1f001f, RZ, 0xc0, !PT ;  /* 0x001f001f2c2c7812 */ /* 0x000fe200078ec0ff */
[----:B------:R-:W-:Y:S01]  /*b3b0*/  HADD2 R87, R41, -1040, -1040 ;  /* 0xe410e41029577430 */ /* 0x000fe20000000000 */
[----:B------:R-:W-:Y:S02]  /*b3c0*/  LOP3.LUT R12, R6, 0x1f001f, RZ, 0xc0, !PT ;  /* 0x001f001f060c7812 */ /* 0x000fe400078ec0ff */
[--C-:B------:R-:W-:Y:S02]  /*b3d0*/  SHF.R.U32.HI R13, RZ, 0xa, R6.reuse ;  /* 0x0000000aff0d7819 */ /* 0x100fe40000011606 */
[----:B------:R-:W-:Y:S02]  /*b3e0*/  LOP3.LUT R27, R27, 0x64006400, RZ, 0xfc, !PT ;  /* 0x640064001b1b7812 */ /* 0x000fe400078efcff */
[----:B------:R-:W-:-:S02]  /*b3f0*/  SHF.R.U32.HI R6, RZ, 0xb, R6 ;  /* 0x0000000bff067819 */ /* 0x000fc40000011606 */
        /* <DEDUP_REMOVED lines=8> */
[----:B------:R-:W-:Y:S01]  /*b480*/  LOP3.LUT R5, R66, 0x100010, R5, 0xf8, !PT ;  /* 0x0010001042057812 */ /* 0x000fe200078ef805 */
[-C--:B------:R-:W-:Y:S01]  /*b490*/  HFMA2 R66, R29, R0.reuse.H0_H0, -48, -48 ;  /* 0xd200d2001d427431 */ /* 0x080fe20000040000 */
        /* <DEDUP_REMOVED lines=12> */
[----:B------:R-:W-:Y:S01]  /*b560*/  HFMA2 R27, R91, R0.H0_H0, -48, -48 ;  /* 0xd200d2005b1b7431 */ /* 0x000fe20000040000 */
[----:B------:R-:W-:Y:S01]  /*b570*/  LOP3.LUT R6, R79, 0x100010, R6, 0xf8, !PT ;  /* 0x001000104f067812 */ /* 0x000fe200078ef806 */
        /* <DEDUP_REMOVED lines=60> */
[-C--:B------:R-:W-:Y:S02]  /*b940*/  HFMA2 R29, R29, R0.reuse.H0_H0, -48, -48 ;  /* 0xd200d2001d1d7431 */ /* 0x080fe40000040000 */
        /* <DEDUP_REMOVED lines=70> */
[-C--:B------:R-:W-:Y:S02]  /*bdb0*/  HFMA2.MMA R4, R64, R7.reuse, R12 ;  /* 0x0000000740047235 */ /* 0x080fe4000000000c */
[----:B------:R-:W-:Y:S01]  /*bdc0*/  HFMA2.MMA R94, R31, R7, R94 ;  /* 0x000000071f5e7235 */ /* 0x000fe2000000005e */
[----:B------:R-:W-:Y:S01]  /*bdd0*/  HFMA2 R7, R30, R7, R6 ;  /* 0x000000071e077231 */ /* 0x000fe20000000006 */
        /* <DEDUP_REMOVED lines=41> */
.L_x_2135:
        /* <DEDUP_REMOVED lines=76> */
[----:B------:R-:W-:-:S03]  /*c530*/  HFMA2 R20, R94, R114, R20 ;  /* 0x000000725e147231 */ /* 0x000fc60000000014 */
.L_x_2136:
        /* <DEDUP_REMOVED lines=78> */
.L_x_2137:
[----:B------:R-:W-:Y:S01]  /*ca20*/  IADD3 R50, R50, 0x20, RZ ;  /* 0x0000002032327810 */ /* 0x000fe20007ffe0ff */
[----:B------:R-:W-:Y:S01]  /*ca30*/  UIADD3 UR4, UR4, 0x40, URZ ;  /* 0x0000004004047890 */ /* 0x000fe2000fffe03f */
[----:B------:R-:W-:Y:S02]  /*ca40*/  IMAD.WIDE R110, R33, 0x4, R2 ;  /* 0x00000004216e7825 */ /* 0x000fe400078e0202 */
[C---:B------:R-:W-:Y:S02]  /*ca50*/  ISETP.GE.AND P0, PT, R50.reuse, c[0x0][0x1b0], PT ;  /* 0x00006c0032007a0c */ /* 0x040fe40003f06270 */
[----:B------:R-:W-:-:S13]  /*ca60*/  ISETP.LT.AND P1, PT, R50, R49, PT ;  /* 0x000000313200720c */ /* 0x000fda0003f21270 */
[----:B------:R-:W-:Y:S05]  /*ca70*/  @!P0 BRA P1, `(.L_x_2138) ;  /* 0xffffe00000008947 */ /* 0x000fea000083ffff */
.L_x_2134:
[----:B------:R-:W-:-:S04]  /*ca80*/  ISETP.GE.AND P0, PT, R50, R49, PT ;  /* 0x000000313200720c */ /* 0x000fc80003f06270 */
[----:B------:R-:W-:-:S13]  /*ca90*/  ISETP.GE.OR P0, PT, R50, c[0x0][0x1b4], P0 ;  /* 0x00006d0032007a0c */ /* 0x000fda0000706670 */
[----:B------:R-:W-:Y:S05]  /*caa0*/  @P0 BRA `(.L_x_2139) ;  /* 0x0000535000000947 */ /* 0x000fea0003800000 */
[----:B------:R-:W-:Y:S02]  /*cab0*/  UMOV UR5, UR4 ;  /* 0x0000000400057c82 */ /* 0x000fe40008000000 */
.L_x_2152:
[----:B------:R-:W-:Y:S01]  /*cac0*/  ISETP.NE.AND P0, PT, R50, R16, PT ;  /* 0x000000103200720c */ /* 0x000fe20003f05270 */
[----:B------:R-:W2:-:S12]  /*cad0*/  LDG.E.128.CONSTANT R28, [R110.64] ;  /* 0x000000066e1c7981 */ /* 0x000e98000c1e9d00 */
[----:B------:R-:W-:-:S05]  /*cae0*/  @!P0 IADD3 R48, R48, 0x1, RZ ;  /* 0x0000000130308810 */ /* 0x000fca0007ffe0ff */
[----:B------:R-:W-:-:S06]  /*caf0*/  @!P0 IMAD R26, R48, 0x8, R1 ;  /* 0x00000008301a8824 */ /* 0x000fcc00078e0201 */
[----:B-1----:R-:W3:Y:S01]  /*cb00*/  @!P0 LDL.64 R26, [R26] ;  /* 0x000000001a1a8983 */ /* 0x002ee20000100a00 */
[----:B------:R-:W-:-:S04]  /*cb10*/  IMAD.MOV.U32 R17, RZ, RZ, c[0x0][0x18c] ;  /* 0x00006300ff117624 */ /* 0x000fc800078e00ff */
[----:B------:R-:W-:-:S06]  /*cb20*/  IMAD.WIDE R12, R17, 0x4, R110 ;  /* 0x00000004110c7825 */ /* 0x000fcc00078e026e */
[C---:B------:R-:W-:Y:S02]  /*cb30*/  IMAD.WIDE R8, R17.reuse, 0x4, R12 ;  /* 0x0000000411087825 */ /* 0x040fe400078e020c */
[----:B------:R-:W5:Y:S04]  /*cb40*/  LDG.E.128.CONSTANT R12, [R12.64] ;  /* 0x000000060c0c7981 */ /* 0x000f68000c1e9d00 */
[----:B------:R-:W-:Y:S02]  /*cb50*/  IMAD.WIDE R2, R17, 0x4, R8 ;  /* 0x0000000411027825 */ /* 0x000fe400078e0208 */
        /* <DEDUP_REMOVED lines=10> */
[----:B--2---:R-:W-:Y:S02]  /*cc00*/  SHF.R.U32.HI R34, RZ, 0x8, R29 ;  /* 0x00000008ff227819 */ /* 0x004fe4000001161d */
[----:B------:R-:W-:Y:S02]  /*cc10*/  LOP3.LUT R35, R30, 0xf000f, RZ, 0xc0, !PT ;  /* 0x000f000f1e237812 */ /* 0x000fe400078ec0ff */
[----:B------:R-:W-:-:S02]  /*cc20*/  LOP3.LUT R32, R29, 0xf000f, RZ, 0xc0, !PT ;  /* 0x000f000f1d207812 */ /* 0x000fc400078ec0ff */
[----:B------:R-:W-:Y:S02]  /*cc30*/  LOP3.LUT R36, R30, 0xf000f0, RZ, 0xc0, !PT ;  /* 0x00f000f01e247812 */ /* 0x000fe400078ec0ff */
[----:B------:R-:W-:Y:S02]  /*cc40*/  SHF.R.U32.HI R37, RZ, 0x8, R30 ;  /* 0x00000008ff257819 */ /* 0x000fe4000001161e */
[C---:B------:R-:W-:Y:S02]  /*cc50*/  LOP3.LUT R38, R31.reuse, 0xf000f, RZ, 0xc0, !PT ;  /* 0x000f000f1f267812 */ /* 0x040fe400078ec0ff */
[----:B------:R-:W-:Y:S02]  /*cc60*/  LOP3.LUT R39, R31, 0xf000f0, RZ, 0xc0, !PT ;  /* 0x00f000f01f277812 */ /* 0x000fe400078ec0ff */
[----:B---3--:R-:W-:Y:S02]  /*cc70*/  @!P0 PRMT R112, R26, 0x7610, R112 ;  /* 0x000076101a708816 */ /* 0x008fe40000000070 */
[----:B------:R-:W-:-:S02]  /*cc80*/  @!P0 PRMT R114, R27, 0x7610, R114 ;  /* 0x000076101b728816 */ /* 0x000fc40000000072 */
[----:B------:R-:W-:Y:S02]  /*cc90*/  @!P0 PRMT R112, R112, 0x7610, R26 ;  /* 0x0000761070708816 */ /* 0x000fe4000000001a */
[----:B------:R-:W-:Y:S02]  /*cca0*/  @!P0 PRMT R114, R114, 0x7610, R27 ;  /* 0x0000761072728816 */ /* 0x000fe4000000001b */
[C---:B------:R-:W-:Y:S02]  /*ccb0*/  LOP3.LUT R26, R28.reuse, 0xf000f, RZ, 0xc0, !PT ;  /* 0x000f000f1c1a7812 */ /* 0x040fe400078ec0ff */
[----:B------:R-:W-:Y:S02]  /*ccc0*/  LOP3.LUT R27, R28, 0xf000f0, RZ, 0xc0, !PT ;  /* 0x00f000f01c1b7812 */ /* 0x000fe400078ec0ff */
[----:B------:R-:W-:Y:S02]  /*ccd0*/  SHF.R.U32.HI R28, RZ, 0x8, R28 ;  /* 0x00000008ff1c7819 */ /* 0x000fe4000001161c */
[----:B-1----:R-:W-:-:S02]  /*cce0*/  LOP3.LUT R24, R26, 0x64006400, RZ, 0xfc, !PT ;  /* 0x640064001a187812 */ /* 0x002fc400078efcff */
[C---:B------:R-:W-:Y:S02]  /*ccf0*/  LOP3.LUT R26, R28.reuse, 0xf000f, RZ, 0xc0, !PT ;  /* 0x000f000f1c1a7812 */ /* 0x040fe400078ec0ff */
        /* <DEDUP_REMOVED lines=19> */
[----:B------:R-:W-:Y:S01]  /*ce30*/  LOP3.LUT R41, R36, 0x64006400, RZ, 0xfc, !PT ;  /* 0x6400640024297812 */ /* 0x000fe200078efcff */
[----:B------:R-:W-:Y:S01]  /*ce40*/  HFMA2 R36, R37, R0.H0_H0, -72, -72 ;  /* 0xd480d48025247431 */ /* 0x000fe20000040000 */
[----:B------:R-:W-:Y:S01]  /*ce50*/  LOP3.LUT R27, R27, 0x64006400, RZ, 0xfc, !PT ;  /* 0x640064001b1b7812 */ /* 0x000fe200078efcff */
[----:B------:R-:W-:Y:S01]  /*ce60*/  HADD2 R37, R38, -1032, -1032 ;  /* 0xe408e40826257430 */ /* 0x000fe20000000000 */
[----:B------:R-:W-:Y:S02]  /*ce70*/  LOP3.LUT R26, R26, 0x64006400, RZ, 0xfc, !PT ;  /* 0x640064001a1a7812 */ /* 0x000fe400078efcff */
[----:B------:R-:W-:-:S02]  /*ce80*/  LOP3.LUT R44, R44, 0x64006400, RZ, 0xfc, !PT ;  /* 0x640064002c2c7812 */ /* 0x000fc400078efcff */
[----:B------:R-:W-:Y:S01]  /*ce90*/  LOP3.LUT R45, R45, 0x64006400, RZ, 0xfc, !PT ;  /* 0x640064002d2d7812 */ /* 0x000fe200078efcff */
[-C--:B------:R-:W-:Y:S02]  /*cea0*/  HFMA2 R38, R39, R0.reuse.H0_H0, -72, -72 ;  /* 0xd480d48027267431 */ /* 0x080fe40000040000 */
[-C--:B------:R-:W-:Y:S02]  /*ceb0*/  HFMA2 R30, R33, R0.reuse.H0_H0, -72, -72 ;  /* 0xd480d480211e7431 */ /* 0x080fe40000040000 */
[----:B------:R-:W-:Y:S02]  /*cec0*/  HADD2 R39, R40, -1032, -1032 ;  /* 0xe408e40828277430 */ /* 0x000fe40000000000 */
[-C--:B------:R-:W-:Y:S02]  /*ced0*/  HFMA2 R32, R35, R0.reuse.H0_H0, -72, -72 ;  /* 0xd480d48023207431 */ /* 0x080fe40000040000 */
[----:B------:R-:W-:Y:S02]  /*cee0*/  HADD2 R33, R42, -1032, -1032 ;  /* 0xe408e4082a217430 */ /* 0x000fe40000000000 */
[----:B------:R-:W-:-:S02]  /*cef0*/  HFMA2 R40, R41, R0.H0_H0, -72, -72 ;  /* 0xd480d48029287431 */ /* 0x000fc40000040000 */
[----:B------:R-:W-:Y:S02]  /*cf00*/  HADD2 R24, R24, -1032, -1032 ;  /* 0xe408e40818187430 */ /* 0x000fe40000000000 */
[-C--:B------:R-:W-:Y:S02]  /*cf10*/  HFMA2 R28, R27, R0.reuse.H0_H0, -72, -72 ;  /* 0xd480d4801b1c7431 */ /* 0x080fe40000040000 */
[----:B------:R-:W-:Y:S02]  /*cf20*/  HADD2 R29, R29, -1032, -1032 ;  /* 0xe408e4081d1d7430 */ /* 0x000fe40000000000 */
[----:B------:R-:W-:Y:S02]  /*cf30*/  HADD2 R31, R31, -1032, -1032 ;  /* 0xe408e4081f1f7430 */ /* 0x000fe40000000000 */
[----:B------:R-:W-:Y:S02]  /*cf40*/  HFMA2 R34, R43, R0.H0_H0, -72, -72 ;  /* 0xd480d4802b227431 */ /* 0x000fe40000040000 */
[----:B------:R-:W-:-:S02]  /*cf50*/  HADD2 R35, R26, -1032, -1032 ;  /* 0xe408e4081a237430 */ /* 0x000fc40000000000 */
[----:B------:R-:W-:Y:S02]  /*cf60*/  HADD2 R41, R44, -1032, -1032 ;  /* 0xe408e4082c297430 */ /* 0x000fe40000000000 */
[----:B------:R-:W-:Y:S01]  /*cf70*/  HFMA2 R42, R45, R0.H0_H0, -72, -72 ;  /* 0xd480d4802d2a7431 */ /* 0x000fe20000040000 */
[----:B------:R-:W-:Y:S05]  /*cf80*/  @!P1 BRA `(.L_x_2140) ;  /* 0x000005a000009947 */ /* 0x000fea0003800000 */
[----:B0-----:R-:W0:Y:S01]  /*cf90*/  LDS.64 R44, [UR5] ;  /* 0x00000005ff2c7984 */ /* 0x001e220008000a00 */
[----:B------:R-:W-:Y:S02]  /*cfa0*/  HADD2.F32 R58, -RZ, R29.H1_H1 ;  /* 0x3000001dff3a7230 */ /* 0x000fe40000004100 */
[----:B------:R-:W-:Y:S01]  /*cfb0*/  HADD2.F32 R43, -RZ, R24.H0_H0 ;  /* 0x20000018ff2b7230 */ /* 0x000fe20000004100 */
[----:B------:R-:W1:Y:S01]  /*cfc0*/  LDS.64 R26, [UR5+0x8] ;  /* 0x00000805ff1a7984 */ /* 0x000e620008000a00 */
[----:B------:R-:W-:Y:S02]  /*cfd0*/  HADD2.F32 R55, -RZ, R31.H0_H0 ;  /* 0x2000001fff377230 */ /* 0x000fe40000004100 */
[----:B------:R-:W-:-:S02]  /*cfe0*/  HADD2.F32 R57, -RZ, R33.H0_H0 ;  /* 0x20000021ff397230 */ /* 0x000fc40000004100 */
[----:B------:R-:W-:Y:S02]  /*cff0*/  HADD2.F32 R60, -RZ, R33.H1_H1 ;  /* 0x30000021ff3c7230 */ /* 0x000fe40000004100 */
[----:B------:R-:W-:Y:S02]  /*d000*/  HADD2.F32 R61, -RZ, R34.H1_H1 ;  /* 0x30000022ff3d7230 */ /* 0x000fe40000004100 */
[--C-:B0-----:R-:W-:Y:S02]  /*d010*/  HADD2.F32 R54, -RZ, R45.reuse.H0_H0 ;  /* 0x2000002dff367230 */ /* 0x101fe40000004100 */
[----:B------:R-:W-:Y:S02]  /*d020*/  HADD2.F32 R56, -RZ, R45.H1_H1 ;  /* 0x3000002dff387230 */ /* 0x000fe40000004100 */
[----:B------:R-:W-:Y:S02]  /*d030*/  HADD2.F32 R46, -RZ, R44.H0_H0 ;  /* 0x2000002cff2e7230 */ /* 0x000fe40000004100 */
[----:B------:R-:W-:-:S02]  /*d040*/  HADD2.F32 R45, -RZ, R29.H0_H0 ;  /* 0x2000001dff2d7230 */ /* 0x000fc40000004100 */
        /* <DEDUP_REMOVED lines=78> */
.L_x_2140:
[----:B0-----:R-:W-:Y:S05]  /*d530*/  @!P2 BRA `(.L_x_2141) ;  /* 0x000005a00000a947 */ /* 0x001fea0003800000 */
        /* <DEDUP_REMOVED lines=90> */
.L_x_2141:
[----:B------:R-:W-:Y:S05]  /*dae0*/  @!P3 BRA `(.L_x_2142) ;  /* 0x000005a00000b947 */ /* 0x000fea0003800000 */
[----:B------:R-:W0:Y:S01]  /*daf0*/  LDS.64 R44, [UR5+0x100] ;  /* 0x00010005ff2c7984 */ /* 0x000e220008000a00 */
[--C-:B------:R-:W-:Y:S02]  /*db00*/  HADD2.F32 R54, -RZ, R24.reuse.H0_H0 ;  /* 0x20000018ff367230 */ /* 0x100fe40000004100 */
[--C-:B------:R-:W-:Y:S01]  /*db10*/  HADD2.F32 R56, -RZ, R29.reuse.H0_H0 ;  /* 0x2000001dff387230 */ /* 0x100fe20000004100 */
[----:B------:R-:W1:Y:S01]  /*db20*/  LDS.64 R26, [UR5+0x108] ;  /* 0x00010805ff1a7984 */ /* 0x000e620008000a00 */
[----:B------:R-:W-:Y:S02]  /*db30*/  HADD2.F32 R24, -RZ, R24.H1_H1 ;  /* 0x30000018ff187230 */ /* 0x000fe40000004100 */
[----:B------:R-:W-:Y:S02]  /*db40*/  HADD2.F32 R57, -RZ, R29.H1_H1 ;  /* 0x3000001dff397230 */ /* 0x000fe40000004100 */
[----:B------:R-:W-:-:S02]  /*db50*/  HADD2.F32 R58, -RZ, R31.H0_H0 ;  /* 0x2000001fff3a7230 */ /* 0x000fc40000004100 */
        /* <DEDUP_REMOVED lines=8> */
[-C--:B------:R-:W-:Y:S01]  /*dbe0*/  FFMA.FTZ R29, R24, R44.reuse, R29 ;  /* 0x0000002c181d7223 */ /* 0x080fe2000001001d */
        /* <DEDUP_REMOVED lines=17> */
[-C--:B------:R-:W-:Y:S01]  /*dd00*/  FFMA.FTZ R24, R28, R45.reuse, R24 ;  /* 0x0000002d1c187223 */ /* 0x080fe20000010018 */
[--C-:B-1----:R-:W-:Y:S01]  /*dd10*/  HADD2.F32 R28, -RZ, R27.reuse.H0_H0 ;  /* 0x2000001bff1c7230 */ /* 0x102fe20000004100 */
        /* <DEDUP_REMOVED lines=55> */
.L_x_2142:
[C---:B-----5:R-:W-:Y:S02]  /*e090*/  LOP3.LUT R24, R12.reuse, 0xf000f, RZ, 0xc0, !PT ;  /* 0x000f000f0c187812 */ /* 0x060fe400078ec0ff */
[----:B------:R-:W-:Y:S02]  /*e0a0*/  LOP3.LUT R26, R12, 0xf000f0, RZ, 0xc0, !PT ;  /* 0x00f000f00c1a7812 */ /* 0x000fe400078ec0ff */
[C---:B------:R-:W-:Y:S02]  /*e0b0*/  LOP3.LUT R27, R13.reuse, 0xf000f, RZ, 0xc0, !PT ;  /* 0x000f000f0d1b7812 */ /* 0x040fe400078ec0ff */
[----:B------:R-:W-:Y:S02]  /*e0c0*/  SHF.R.U32.HI R29, RZ, 0x8, R13 ;  /* 0x00000008ff1d7819 */ /* 0x000fe4000001160d */
[----:B------:R-:W-:Y:S02]  /*e0d0*/  LOP3.LUT R28, R13, 0xf000f0, RZ, 0xc0, !PT ;  /* 0x00f000f00d1c7812 */ /* 0x000fe400078ec0ff */
[----:B------:R-:W-:-:S02]  /*e0e0*/  LOP3.LUT R30, R14, 0xf000f, RZ, 0xc0, !PT ;  /* 0x000f000f0e1e7812 */ /* 0x000fc400078ec0ff */
[----:B------:R-:W-:Y:S02]  /*e0f0*/  LOP3.LUT R31, R14, 0xf000f0, RZ, 0xc0, !PT ;  /* 0x00f000f00e1f7812 */ /* 0x000fe400078ec0ff */
[----:B------:R-:W-:Y:S02]  /*e100*/  SHF.R.U32.HI R32, RZ, 0x8, R14 ;  /* 0x00000008ff207819 */ /* 0x000fe4000001160e */
[C---:B------:R-:W-:Y:S02]  /*e110*/  LOP3.LUT R33, R15.reuse, 0xf000f, RZ, 0xc0, !PT ;  /* 0x000f000f0f217812 */ /* 0x040fe400078ec0ff */
[----:B------:R-:W-:Y:S02]  /*e120*/  LOP3.LUT R35, R15, 0xf000f0, RZ, 0xc0, !PT ;  /* 0x00f000f00f237812 */ /* 0x000fe400078ec0ff */
[----:B------:R-:W-:Y:S02]  /*e130*/  SHF.R.U32.HI R36, RZ, 0x8, R15 ;  /* 0x00000008ff247819 */ /* 0x000fe4000001160f */
[----:B------:R-:W-:-:S02]  /*e140*/  SHF.R.U32.HI R12, RZ, 0x8, R12 ;  /* 0x00000008ff0c7819 */ /* 0x000fc4000001160c */
[----:B------:R-:W-:Y:S02]  /*e150*/  LOP3.LUT R14, R24, 0x64006400, RZ, 0xfc, !PT ;  /* 0x64006400180e7812 */ /* 0x000fe400078efcff */
[----:B------:R-:W-:Y:S02]  /*e160*/  LOP3.LUT R15, R26, 0x64006400, RZ, 0xfc, !PT ;  /* 0x640064001a0f7812 */ /* 0x000fe400078efcff */
[----:B------:R-:W-:Y:S01]  /*e170*/  LOP3.LUT R24, R27, 0x64006400, RZ, 0xfc, !PT ;  /* 0x640064001b187812 */ /* 0x000fe200078efcff */
[----:B------:R-:W-:Y:S01]  /*e180*/  HADD2 R14, R14, -1032, -1032 ;  /* 0xe408e4080e0e7430 */ /* 0x000fe20000000000 */
[C---:B------:R-:W-:Y:S01]  /*e190*/  LOP3.LUT R26, R29.reuse, 0xf000f, RZ, 0xc0, !PT ;  /* 0x000f000f1d1a7812 */ /* 0x040fe200078ec0ff */
        /* <DEDUP_REMOVED lines=29> */
[----:B------:R-:W-:Y:S02]  /*e370*/  HADD2 R27, R30, -1032, -1032 ;  /* 0xe408e4081e1b7430 */ /* 0x000fe40000000000 */
[----:B------:R-:W-:Y:S02]  /*e380*/  HADD2 R37, R38, -1032, -1032 ;  /* 0xe408e40826257430 */ /* 0x000fe40000000000 */
[----:B------:R-:W-:-:S02]  /*e390*/  HFMA2 R30, R39, R0.H0_H0, -72, -72 ;  /* 0xd480d480271e7431 */ /* 0x000fc40000040000 */
[----:B------:R-:W-:Y:S02]  /*e3a0*/  HADD2 R31, R13, -1032, -1032 ;  /* 0xe408e4080d1f7430 */ /* 0x000fe40000000000 */
[----:B------:R-:W-:Y:S02]  /*e3b0*/  HADD2 R33, R12, -1032, -1032 ;  /* 0xe408e4080c217430 */ /* 0x000fe40000000000 */
[----:B------:R-:W-:Y:S01]  /*e3c0*/  HFMA2 R38, R41, R0.H0_H0, -72, -72 ;  /* 0xd480d48029267431 */ /* 0x000fe20000040000 */
        /* <DEDUP_REMOVED lines=23> */
[--C-:B------:R-:W-:Y:S01]  /*e540*/  HADD2.F32 R40, -RZ, R15.reuse.H0_H0 ;  /* 0x2000000fff287230 */ /* 0x100fe20000004100 */
        /* <DEDUP_REMOVED lines=67> */
.L_x_2143:
        /* <DEDUP_REMOVED lines=91> */
.L_x_2144:
[----:B------:R-:W-:Y:S05]  /*ef30*/  @!P3 BRA `(.L_x_2145) ;  /* 0x000005a00000b947 */ /* 0x000fea0003800000 */
[----:B------:R-:W0:Y:S01]  /*ef40*/  LDS.64 R40, [UR5+0x110] ;  /* 0x00011005ff287984 */ /* 0x000e220008000a00 */
        /* <DEDUP_REMOVED lines=89> */
.L_x_2145:
[C---:B------:R-:W-:Y:S02]  /*f4e0*/  LOP3.LUT R12, R8.reuse, 0xf000f, RZ, 0xc0, !PT ;  /* 0x000f000f080c7812 */ /* 0x040fe400078ec0ff */
[----:B------:R-:W-:Y:S02]  /*f4f0*/  LOP3.LUT R13, R8, 0xf000f0, RZ, 0xc0, !PT ;  /* 0x00f000f0080d7812 */ /* 0x000fe400078ec0ff */
[----:B------:R-:W-:Y:S02]  /*f500*/  SHF.R.U32.HI R8, RZ, 0x8, R8 ;  /* 0x00000008ff087819 */ /* 0x000fe40000011608 */
        /* <DEDUP_REMOVED lines=43> */
[----:B------:R-:W-:-:S02]  /*f7c0*/  HFMA2 R29, R29, R0.H0_H0, -72, -72 ;  /* 0xd480d4801d1d7431 */ /* 0x000fc40000040000 */
[----:B------:R-:W-:Y:S02]  /*f7d0*/  HADD2 R30, R30, -1032, -1032 ;  /* 0xe408e4081e1e7430 */ /* 0x000fe40000000000 */
[-C--:B------:R-:W-:Y:S02]  /*f7e0*/  HFMA2 R31, R31, R0.reuse.H0_H0, -72, -72 ;  /* 0xd480d4801f1f7431 */ /* 0x080fe40000040000 */
[----:B------:R-:W-:Y:S02]  /*f7f0*/  HADD2 R32, R32, -1032, -1032 ;  /* 0xe408e40820207430 */ /* 0x000fe40000000000 */
[-C--:B------:R-:W-:Y:S02]  /*f800*/  HFMA2 R33, R33, R0.reuse.H0_H0, -72, -72 ;  /* 0xd480d48021217431 */ /* 0x080fe40000040000 */
[----:B------:R-:W-:Y:S02]  /*f810*/  HADD2 R34, R36, -1032, -1032 ;  /* 0xe408e40824227430 */ /* 0x000fe40000000000 */
[----:B------:R-:W-:Y:S01]  /*f820*/  HFMA2 R35, R37, R0.H0_H0, -72, -72 ;  /* 0xd480d48025237431 */ /* 0x000fe20000040000 */
[----:B------:R-:W-:Y:S05]  /*f830*/  @!P1 BRA `(.L_x_2146) ;  /* 0x000005a000009947 */ /* 0x000fea0003800000 */
[----:B------:R-:W0:Y:S01]  /*f840*/  LDS.64 R36, [UR5+0x20] ;  /* 0x00002005ff247984 */ /* 0x000e220008000a00 */
[----:B------:R-:W-:-:S02]  /*f850*/  HADD2.F32 R42, -RZ, R13.H0_H0 ;  /* 0x2000000dff2a7230 */ /* 0x000fc40000004100 */
[----:B------:R-:W-:Y:S01]  /*f860*/  HADD2.F32 R44, -RZ, R15.H0_H0 ;  /* 0x2000000fff2c7230 */ /* 0x000fe20000004100 */
[----:B------:R-:W1:Y:S01]  /*f870*/  LDS.64 R8, [UR5+0x28] ;  /* 0x00002805ff087984 */ /* 0x000e620008000a00 */
[--C-:B------:R-:W-:Y:S02]  /*f880*/  HADD2.F32 R46, -RZ, R26.reuse.H0_H0 ;  /* 0x2000001aff2e7230 */ /* 0x100fe40000004100 */
[----:B------:R-:W-:Y:S02]  /*f890*/  HADD2.F32 R43, -RZ, R13.H1_H1 ;  /* 0x3000000dff2b7230 */ /* 0x000fe40000004100 */
[----:B------:R-:W-:Y:S02]  /*f8a0*/  HADD2.F32 R45, -RZ, R15.H1_H1 ;  /* 0x3000000fff2d7230 */ /* 0x000fe40000004100 */
[----:B------:R-:W-:Y:S02]  /*f8b0*/  HADD2.F32 R47, -RZ, R26.H1_H1 ;  /* 0x3000001aff2f7230 */ /* 0x000fe40000004100 */
        /* <DEDUP_REMOVED lines=17> */
[--C-:B------:R-:W-:Y:S01]  /*f9d0*/  HADD2.F32 R43, -RZ, R27.reuse.H0_H0 ;  /* 0x2000001bff2b7230 */ /* 0x100fe20000004100 */
        /* <DEDUP_REMOVED lines=64> */
.L_x_2146:
        /* <DEDUP_REMOVED lines=10> */
[--C-:B0-----:R-:W-:Y:S02]  /*fe80*/  HADD2.F32 R38, -RZ, R36.reuse.H0_H0 ;  /* 0x20000024ff267230 */ /* 0x101fe40000004100 */
        /* <DEDUP_REMOVED lines=80> */
.L_x_2147:
[----:B------:R-:W-:Y:S05]  /*10390*/  @!P3 BRA `(.L_x_2148) ;  /* 0x000005a00000b947 */ /* 0x000fea0003800000 */
[----:B------:R-:W0:Y:S01]  /*103a0*/  LDS.64 R36, [UR5+0x120] ;  /* 0x00012005ff247984 */ /* 0x000e220008000a00 */
[----:B------:R-:W-:Y:S02]  /*103b0*/  HADD2.F32 R41, -RZ, R13.H0_H0 ;  /* 0x2000000dff297230 */ /* 0x000fe40000004100 */
[----:B------:R-:W-:Y:S01]  /*103c0*/  HADD2.F32 R39, -RZ, R11.H0_H0 ;  /* 0x2000000bff277230 */ /* 0x000fe20000004100 */
[----:B------:R-:W1:Y:S01]  /*103d0*/  LDS.64 R8, [UR5+0x128] ;  /* 0x00012805ff087984 */ /* 0x000e620008000a00 */
[----:B------:R-:W-:Y:S02]  /*103e0*/  HADD2.F32 R43, -RZ, R13.H1_H1 ;  /* 0x3000000dff2b7230 */ /* 0x000fe40000004100 */
        /* <DEDUP_REMOVED lines=17> */
[----:B------:R-:W-:Y:S01]  /*10500*/  FFMA.FTZ R41, R43, R36, R41 ;  /* 0x000000242b297223 */ /* 0x000fe20000010029 */
        /* <DEDUP_REMOVED lines=67> */
.L_x_2148:
[----:B------:R-:W-:Y:S01]  /*10940*/  LOP3.LUT R8, R4, 0xf000f0, RZ, 0xc0, !PT ;  /* 0x00f000f004087812 */ /* 0x000fe200078ec0ff */
[----:B------:R-:W-:Y:S01]  /*10950*/  UIADD3 UR4, UR5, 0x40, URZ ;  /* 0x0000004005047890 */ /* 0x000fe2000fffe03f */
[----:B------:R-:W-:Y:S02]  /*10960*/  SHF.R.U32.HI R15, RZ, 0x8, R5 ;  /* 0x00000008ff0f7819 */ /* 0x000fe40000011605 */
[----:B------:R-:W-:Y:S02]  /*10970*/  SHF.R.U32.HI R26, RZ, 0x8, R6 ;  /* 0x00000008ff1a7819 */ /* 0x000fe40000011606 */
[C---:B------:R-:W-:Y:S02]  /*10980*/  LOP3.LUT R14, R5.reuse, 0xf000f, RZ, 0xc0, !PT ;  /* 0x000f000f050e7812 */ /* 0x040fe400078ec0ff */
[----:B------:R-:W-:Y:S02]  /*10990*/  LOP3.LUT R9, R5, 0xf000f0, RZ, 0xc0, !PT ;  /* 0x00f000f005097812 */ /* 0x000fe400078ec0ff */
[----:B------:R-:W-:-:S02]  /*109a0*/  LOP3.LUT R24, R6, 0xf000f, RZ, 0xc0, !PT ;  /* 0x000f000f06187812 */ /* 0x000fc400078ec0ff */
[----:B------:R-:W-:Y:S02]  /*109b0*/  LOP3.LUT R11, R6, 0xf000f0, RZ, 0xc0, !PT ;  /* 0x00f000f0060b7812 */ /* 0x000fe400078ec0ff */
[----:B------:R-:W-:Y:S02]  /*109c0*/  LOP3.LUT R6, R7, 0xf000f0, RZ, 0xc0, !PT ;  /* 0x00f000f007067812 */ /* 0x000fe400078ec0ff */
[----:B------:R-:W-:Y:S02]  /*109d0*/  LOP3.LUT R5, R8, 0x64006400, RZ, 0xfc, !PT ;  /* 0x6400640008057812 */ /* 0x000fe400078efcff */
[----:B------:R-:W-:Y:S02]  /*109e0*/  SHF.R.U32.HI R4, RZ, 0x8, R4 ;  /* 0x00000008ff047819 */ /* 0x000fe40000011604 */
[----:B------:R-:W-:Y:S02]  /*109f0*/  LOP3.LUT R8, R15, 0xf000f0, RZ, 0xc0, !PT ;  /* 0x00f000f00f087812 */ /* 0x000fe400078ec0ff */
[----:B------:R-:W-:-:S02]  /*10a00*/  LOP3.LUT R12, R26, 0xf000f0, RZ, 0xc0, !PT ;  /* 0x00f000f01a0c7812 */ /* 0x000fc400078ec0ff */
[----:B------:R-:W-:Y:S02]  /*10a10*/  LOP3.LUT R28, R7, 0xf000f, RZ, 0xc0, !PT ;  /* 0x000f000f071c7812 */ /* 0x000fe400078ec0ff */
[----:B------:R-:W-:Y:S02]  /*10a20*/  SHF.R.U32.HI R30, RZ, 0x8, R7 ;  /* 0x00000008ff1e7819 */ /* 0x000fe40000011607 */
[----:B------:R-:W-:Y:S02]  /*10a30*/  LOP3.LUT R7, R9, 0x64006400, RZ, 0xfc, !PT ;  /* 0x6400640009077812 */ /* 0x000fe400078efcff */
[----:B------:R-:W-:Y:S02]  /*10a40*/  LOP3.LUT R29, R6, 0x64006400, RZ, 0xfc, !PT ;  /* 0x64006400061d7812 */ /* 0x000fe400078efcff */
        /* <DEDUP_REMOVED lines=14> */
[----:B------:R-:W-:Y:S01]  /*10b30*/  LOP3.LUT R11, R6, 0x64006400, RZ, 0xfc, !PT ;  /* 0x64006400060b7812 */ /* 0x000fe200078efcff */
[-C--:B------:R-:W-:Y:S01]  /*10b40*/  HFMA2 R6, R5, R0.reuse.H0_H0, -72, -72 ;  /* 0xd480d48005067431 */ /* 0x080fe20000040000 */
[----:B------:R-:W-:Y:S02]  /*10b50*/  LOP3.LUT R24, R24, 0x64006400, RZ, 0xfc, !PT ;  /* 0x6400640018187812 */ /* 0x000fe400078efcff */
[----:B------:R-:W-:Y:S01]  /*10b60*/  LOP3.LUT R5, R28, 0x64006400, RZ, 0xfc, !PT ;  /* 0x640064001c057812 */ /* 0x000fe200078efcff */
[----:B------:R-:W-:Y:S01]  /*10b70*/  HFMA2 R11, R11, R0.H0_H0, -72, -72 ;  /* 0xd480d4800b0b7431 */ /* 0x000fe20000040000 */
[----:B------:R-:W-:Y:S02]  /*10b80*/  LOP3.LUT R31, R31, 0x64006400, RZ, 0xfc, !PT ;  /* 0x640064001f1f7812 */ /* 0x000fe400078efcff */
[----:B------:R-:W-:-:S02]  /*10b90*/  LOP3.LUT R10, R10, 0x64006400, RZ, 0xfc, !PT ;  /* 0x640064000a0a7812 */ /* 0x000fc400078efcff */
        /* <DEDUP_REMOVED lines=9> */
[----:B------:R-:W-:Y:S02]  /*10c30*/  HADD2 R24, R5, -1032, -1032 ;  /* 0xe408e40805187430 */ /* 0x000fe40000000000 */
[----:B------:R-:W-:-:S02]  /*10c40*/  HADD2 R26, R4, -1032, -1032 ;  /* 0xe408e408041a7430 */ /* 0x000fc40000000000 */
        /* <DEDUP_REMOVED lines=94> */
.L_x_2149:
        /* <DEDUP_REMOVED lines=19> */
[--C-:B------:R-:W-:Y:S01]  /*11360*/  HADD2.F32 R32, -RZ, R6.reuse.H0_H0 ;  /* 0x20000006ff207230 */ /* 0x100fe20000004100 */
        /* <DEDUP_REMOVED lines=71> */
.L_x_2150:
        /* <DEDUP_REMOVED lines=10> */
[----:B------:R-:W-:Y:S02]  /*11880*/  HADD2.F32 R40, -RZ, R24.H0_H0 ;  /* 0x20000018ff287230 */ /* 0x000fe40000004100 */
        /* <DEDUP_REMOVED lines=10> */
[--C-:B------:R-:W-:Y:S01]  /*11930*/  HADD2.F32 R10, -RZ, R6.reuse.H0_H0 ;  /* 0x20000006ff0a7230 */ /* 0x100fe20000004100 */
[-C--:B------:R-:W-:Y:S01]  /*11940*/  FFMA.FTZ R35, R14, R30.reuse, R35 ;  /* 0x0000001e0e237223 */ /* 0x080fe20000010023 */
[----:B------:R-:W-:Y:S01]  /*11950*/  HADD2.F32 R14, -RZ, R7.H0_H0 ;  /* 0x20000007ff0e7230 */ /* 0x000fe20000004100 */
[----:B------:R-:W-:Y:S01]  /*11960*/  FFMA.FTZ R37, R15, R30, R37 ;  /* 0x0000001e0f257223 */ /* 0x000fe20000010025 */
[----:B------:R-:W-:Y:S01]  /*11970*/  HADD2.F32 R6, -RZ, R6.H1_H1 ;  /* 0x30000006ff067230 */ /* 0x000fe20000004100 */
[----:B------:R-:W-:Y:S01]  /*11980*/  FFMA.FTZ R25, R40, R25, RZ ;  /* 0x0000001928197223 */ /* 0x000fe200000100ff */
[----:B------:R-:W-:Y:S01]  /*11990*/  HADD2.F32 R8, -RZ, R8.H1_H1 ;  /* 0x30000008ff087230 */ /* 0x000fe20000004100 */
[-C--:B------:R-:W-:Y:S01]  /*119a0*/  FFMA.FTZ R10, R10, R32.reuse, R31 ;  /* 0x000000200a0a7223 */ /* 0x080fe2000001001f */
[----:B------:R-:W-:Y:S01]  /*119b0*/  HADD2.F32 R15, -RZ, R9.H0_H0 ;  /* 0x20000009ff0f7230 */ /* 0x000fe20000004100 */
[----:B------:R-:W-:Y:S01]  /*119c0*/  FFMA.FTZ R24, R24, R32, R37 ;  /* 0x0000002018187223 */ /* 0x000fe20000010025 */
[----:B------:R-:W-:Y:S01]  /*119d0*/  HADD2.F32 R7, -RZ, R7.H1_H1 ;  /* 0x30000007ff077230 */ /* 0x000fe20000004100 */
[----:B------:R-:W-:Y:S01]  /*119e0*/  FFMA.FTZ R25, R34, R30, R25 ;  /* 0x0000001e22197223 */ /* 0x000fe20000010019 */
[----:B------:R-:W-:Y:S01]  /*119f0*/  HADD2.F32 R9, -RZ, R9.H1_H1 ;  /* 0x30000009ff097230 */ /* 0x000fe20000004100 */
[----:B------:R-:W-:-:S02]  /*11a00*/  FFMA.FTZ R14, R14, R32, R35 ;  /* 0x000000200e0e7223 */ /* 0x000fc40000010023 */
[-C--:B------:R-:W-:Y:S01]  /*11a10*/  FFMA.FTZ R10, R6, R33.reuse, R10 ;  /* 0x00000021060a7223 */ /* 0x080fe2000001000a */
[--C-:B-1----:R-:W-:Y:S01]  /*11a20*/  HADD2.F32 R6, -RZ, R5.reuse.H0_H0 ;  /* 0x20000005ff067230 */ /* 0x102fe20000004100 */
[-C--:B------:R-:W-:Y:S01]  /*11a30*/  FFMA.FTZ R24, R8, R33.reuse, R24 ;  /* 0x0000002108187223 */ /* 0x080fe20000010018 */
[----:B------:R-:W-:Y:S01]  /*11a40*/  HADD2.F32 R8, -RZ, R5.H1_H1 ;  /* 0x30000005ff087230 */ /* 0x000fe20000004100 */
[----:B------:R-:W-:Y:S01]  /*11a50*/  FFMA.FTZ R32, R15, R32, R25 ;  /* 0x000000200f207223 */ /* 0x000fe20000010019 */
[----:B------:R-:W-:Y:S01]  /*11a60*/  HADD2.F32 R5, -RZ, R26.H0_H0 ;  /* 0x2000001aff057230 */ /* 0x000fe20000004100 */
[-C--:B------:R-:W-:Y:S01]  /*11a70*/  FFMA.FTZ R14, R7, R33.reuse, R14 ;  /* 0x00000021070e7223 */ /* 0x080fe2000001000e */
[--C-:B------:R-:W-:Y:S01]  /*11a80*/  HADD2.F32 R7, -RZ, R4.reuse.H0_H0 ;  /* 0x20000004ff077230 */ /* 0x100fe20000004100 */
[----:B------:R-:W-:Y:S01]  /*11a90*/  FFMA.FTZ R32, R9, R33, R32 ;  /* 0x0000002109207223 */ /* 0x000fe20000010020 */
[----:B------:R-:W-:Y:S02]  /*11aa0*/  HADD2.F32 R4, -RZ, R4.H1_H1 ;  /* 0x30000004ff047230 */ /* 0x000fe40000004100 */
        /* <DEDUP_REMOVED lines=8> */
[----:B------:R-:W-:Y:S01]  /*11b30*/  FFMA.FTZ R5, R26, R4, R5 ;  /* 0x000000041a057223 */ /* 0x000fe20000010005 */
[----:B------:R-:W-:Y:S01]  /*11b40*/  HADD2.F32 R27, -RZ, R27.H1_H1 ;  /* 0x3000001bff1b7230 */ /* 0x000fe20000004100 */
[----:B------:R-:W-:Y:S01]  /*11b50*/  FFMA.FTZ R7, R25, R7, R32 ;  /* 0x0000000719077223 */ /* 0x000fe20000010020 */
        /* <DEDUP_REMOVED lines=36> */
.L_x_2151:
[----:B------:R-:W-:Y:S01]  /*11da0*/  IADD3 R50, R50, 0x20, RZ ;  /* 0x0000002032327810 */ /* 0x000fe20007ffe0ff */
[----:B------:R-:W-:Y:S01]  /*11db0*/  UMOV UR5, UR4 ;  /* 0x0000000400057c82 */ /* 0x000fe20008000000 */
[----:B------:R-:W-:Y:S02]  /*11dc0*/  IMAD.WIDE R110, R17, 0x4, R2 ;  /* 0x00000004116e7825 */ /* 0x000fe400078e0202 */
[C---:B------:R-:W-:Y:S02]  /*11dd0*/  ISETP.GE.AND P0, PT, R50.reuse, c[0x0][0x1b4], PT ;  /* 0x00006d0032007a0c */ /* 0x040fe40003f06270 */
[----:B------:R-:W-:-:S13]  /*11de0*/  ISETP.LT.AND P1, PT, R50, R49, PT ;  /* 0x000000313200720c */ /* 0x000fda0003f21270 */
[----:B------:R-:W-:Y:S05]  /*11df0*/  @!P0 BRA P1, `(.L_x_2152) ;  /* 0xffffacc000008947 */ /* 0x000fea000083ffff */
.L_x_2139:
[----:B------:R-:W-:-:S04]  /*11e00*/  ISETP.GE.AND P0, PT, R50, R49, PT ;  /* 0x000000313200720c */ /* 0x000fc80003f06270 */
[----:B------:R-:W-:-:S13]  /*11e10*/  ISETP.GE.OR P0, PT, R50, c[0x0][0x1b8], P0 ;  /* 0x00006e0032007a0c */ /* 0x000fda0000706670 */
[----:B------:R-:W-:Y:S05]  /*11e20*/  @P0 BRA `(.L_x_2153) ;  /* 0x00001e5000000947 */ /* 0x000fea0003800000 */
.L_x_2157:
[----:B------:R-:W-:Y:S01]  /*11e30*/  ISETP.NE.AND P0, PT, R50, R16, PT ;  /* 0x000000103200720c */ /* 0x000fe20003f05270 */
[----:B------:R-:W-:Y:S01]  /*11e40*/  IMAD.MOV.U32 R43, RZ, RZ, c[0x0][0x18c] ;  /* 0x00006300ff2b7624 */ /* 0x000fe200078e00ff */
[----:B------:R-:W2:Y:S11]  /*11e50*/  LDG.E.128.CONSTANT R12, [R110.64] ;  /* 0x000000066e0c7981 */ /* 0x000eb6000c1e9d00 */
[----:B------:R-:W-:-:S05]  /*11e60*/  @!P0 IADD3 R48, R48, 0x1, RZ ;  /* 0x0000000130308810 */ /* 0x000fca0007ffe0ff */
[----:B------:R-:W-:Y:S02]  /*11e70*/  @!P0 IMAD R28, R48, 0x8, R1 ;  /* 0x00000008301c8824 */ /* 0x000fe400078e0201 */
[----:B-1----:R-:W-:-:S04]  /*11e80*/  IMAD.WIDE R26, R43, 0x4, R110 ;  /* 0x000000042b1a7825 */ /* 0x002fc800078e026e */
[----:B------:R-:W3:Y:S02]  /*11e90*/  @!P0 LDL.64 R28, [R28] ;  /* 0x000000001c1c8983 */ /* 0x000ee40000100a00 */
[----:B------:R-:W-:Y:S02]  /*11ea0*/  IMAD.WIDE R2, R43, 0x4, R26 ;  /* 0x000000042b027825 */ /* 0x000fe400078e021a */
[----:B------:R2:W4:Y:S04]  /*11eb0*/  LDG.E.128.CONSTANT R8, [R26.64] ;  /* 0x000000061a087981 */ /* 0x000528000c1e9d00 */
[----:B------:R-:W4:Y:S01]  /*11ec0*/  LDG.E.128.CONSTANT R4, [R2.64] ;  /* 0x0000000602047981 */ /* 0x000f22000c1e9d00 */
[----:B------:R-:W-:Y:S01]  /*11ed0*/  @!P0 LEA R24, R50, 0x1, 0x1 ;  /* 0x0000000132188811 */ /* 0x000fe200078e08ff */
[----:B------:R-:W-:-:S04]  /*11ee0*/  @!P0 IMAD.MOV.U32 R25, RZ, RZ, 0x2 ;  /* 0x00000002ff198424 */ /* 0x000fc800078e00ff */
[----:B------:R-:W-:-:S05]  /*11ef0*/  @!P0 IMAD.WIDE R24, R24, R25, c[0x0][0x198] ;  /* 0x0000660018188625 */ /* 0x000fca00078e0219 */
[----:B------:R0:W5:Y:S01]  /*11f00*/  @!P0 LDG.E.U16.CONSTANT R93, [R24.64] ;  /* 0x00000006185d8981 */ /* 0x000162000c1e9500 */
[----:B------:R-:W-:Y:S02]  /*11f10*/  IMAD.MOV.U32 R30, RZ, RZ, 0x3000 ;  /* 0x00003000ff1e7424 */ /* 0x000fe400078e00ff */
[----:B------:R-:W-:Y:S01]  /*11f20*/  IMAD.MOV.U32 R0, RZ, RZ, 0x2400 ;  /* 0x00002400ff007424 */ /* 0x000fe200078e00ff */
[----:B------:R-:W-:Y:S02]  /*11f30*/  ISETP.NE.AND P1, PT, R53, RZ, PT ;  /* 0x000000ff3500720c */ /* 0x000fe40003f25270 */
[----:B------:R-:W-:Y:S02]  /*11f40*/  ISETP.NE.AND P2, PT, R52, RZ, PT ;  /* 0x000000ff3400720c */ /* 0x000fe40003f45270 */
[----:B------:R-:W-:Y:S02]  /*11f50*/  ISETP.NE.AND P3, PT, R51, RZ, PT ;  /* 0x000000ff3300720c */ /* 0x000fe40003f65270 */
[----:B--2---:R-:W-:-:S02]  /*11f60*/  SHF.R.U32.HI R26, RZ, 0xf, R13 ;  /* 0x0000000fff1a7819 */ /* 0x004fc4000001160d */
[----:B------:R-:W-:Y:S02]  /*11f70*/  SHF.R.U32.HI R27, RZ, 0xf, R15 ;  /* 0x0000000fff1b7819 */ /* 0x000fe4000001160f */
[C---:B------:R-:W-:Y:S02]  /*11f80*/  LOP3.LUT R63, R12.reuse, 0x70007, RZ, 0xc0, !PT ;  /* 0x000700070c3f7812 */ /* 0x040fe400078ec0ff */
[----:B------:R-:W-:Y:S02]  /*11f90*/  LOP3.LUT R17, R12, 0x380038, RZ, 0xc0, !PT ;  /* 0x003800380c117812 */ /* 0x000fe400078ec0ff */
[--C-:B------:R-:W-:Y:S02]  /*11fa0*/  SHF.R.U32.HI R59, RZ, 0x6, R12.reuse ;  /* 0x00000006ff3b7819 */ /* 0x100fe4000001160c */
[----:B------:R-:W-:Y:S02]  /*11fb0*/  SHF.R.U32.HI R12, RZ, 0xf, R12 ;  /* 0x0000000fff0c7819 */ /* 0x000fe4000001160c */
[----:B------:R-:W-:-:S02]  /*11fc0*/  LOP3.LUT R62, R13, 0x70007, RZ, 0xc0, !PT ;  /* 0x000700070d3e7812 */ /* 0x000fc400078ec0ff */
[----:B0-----:R-:W-:Y:S02]  /*11fd0*/  LOP3.LUT R24, R13, 0x380038, RZ, 0xc0, !PT ;  /* 0x003800380d187812 */ /* 0x001fe400078ec0ff */
[----:B------:R-:W-:Y:S02]  /*11fe0*/  SHF.R.U32.HI R57, RZ, 0x6, R13 ;  /* 0x00000006ff397819 */ /* 0x000fe4000001160d */
[----:B---3--:R-:W-:Y:S02]  /*11ff0*/  @!P0 PRMT R114, R29, 0x7610, R114 ;  /* 0x000076101d728816 */ /* 0x008fe40000000072 */
[----:B------:R-:W-:Y:S02]  /*12000*/  @!P0 PRMT R112, R28, 0x7610, R112 ;  /* 0x000076101c708816 */ /* 0x000fe40000000070 */
[----:B------:R-:W-:Y:S02]  /*12010*/  @!P0 PRMT R114, R114, 0x7610, R29 ;  /* 0x0000761072728816 */ /* 0x000fe4000000001d */
[----:B------:R-:W-:-:S02]  /*12020*/  LOP3.LUT R74, R15, 0x70007, RZ, 0xc0, !PT ;  /* 0x000700070f4a7812 */ /* 0x000fc400078ec0ff */
[----:B------:R-:W-:Y:S02]  /*12030*/  LOP3.LUT R29, R15, 0x380038, RZ, 0xc0, !PT ;  /* 0x003800380f1d7812 */ /* 0x000fe400078ec0ff */
[----:B------:R-:W-:Y:S02]  /*12040*/  SHF.R.U32.HI R60, RZ, 0x6, R15 ;  /* 0x00000006ff3c7819 */ /* 0x000fe4000001160f */
[C---:B----4-:R-:W-:Y:S02]  /*12050*/  LOP3.LUT R46, R8.reuse, 0x70007, RZ, 0xc0, !PT ;  /* 0x00070007082e7812 */ /* 0x050fe400078ec0ff */
        /* <DEDUP_REMOVED lines=10> */
[----:B------:R-:W-:Y:S02]  /*12100*/  SHF.R.U32.HI R11, RZ, 0xe, R11 ;  /* 0x0000000eff0b7819 */ /* 0x000fe4000001160b */
[----:B------:R-:W-:Y:S02]  /*12110*/  LOP3.LUT R26, R26, 0x10001, RZ, 0xc0, !PT ;  /* 0x000100011a1a7812 */ /* 0x000fe400078ec0ff */
[----:B------:R-:W-:Y:S02]  /*12120*/  LOP3.LUT R8, R27, 0x10001, RZ, 0xc0, !PT ;  /* 0x000100011b087812 */ /* 0x000fe400078ec0ff */
[----:B------:R-:W-:Y:S02]  /*12130*/  @!P0 PRMT R112, R112, 0x7610, R28 ;  /* 0x0000761070708816 */ /* 0x000fe4000000001c */
[----:B------:R-:W-:-:S02]  /*12140*/  LOP3.LUT R12, R12, 0x10001, RZ, 0xc0, !PT ;  /* 0x000100010c0c7812 */ /* 0x000fc400078ec0ff */
        /* <DEDUP_REMOVED lines=8> */
[----:B------:R-:W-:Y:S02]  /*121d0*/  LOP3.LUT R36, R26, 0x20002, R9, 0xf8, !PT ;  /* 0x000200021a247812 */ /* 0x000fe400078ef809 */
[----:B------:R-:W-:Y:S02]  /*121e0*/  LOP3.LUT R64, R8, 0x20002, R11, 0xf8, !PT ;  /* 0x0002000208407812 */ /* 0x000fe400078ef80b */
[C---:B------:R-:W-:Y:S02]  /*121f0*/  LOP3.LUT R10, R4.reuse, 0x70007, RZ, 0xc0, !PT ;  /* 0x00070007040a7812 */ /* 0x040fe400078ec0ff */
[----:B------:R-:W-:-:S02]  /*12200*/  LOP3.LUT R26, R4, 0x380038, RZ, 0xc0, !PT ;  /* 0x00380038041a7812 */ /* 0x000fc400078ec0ff */
[--C-:B------:R-:W-:Y:S02]  /*12210*/  SHF.R.U32.HI R8, RZ, 0x6, R4.reuse ;  /* 0x00000006ff087819 */ /* 0x100fe40000011604 */
[----:B------:R-:W-:Y:S02]  /*12220*/  LOP3.LUT R27, R12, 0x20002, R13, 0xf8, !PT ;  /* 0x000200020c1b7812 */ /* 0x000fe400078ef80d */
[----:B------:R-:W-:Y:S02]  /*12230*/  SHF.R.U32.HI R4, RZ, 0xd, R4 ;  /* 0x0000000dff047819 */ /* 0x000fe40000011604 */
[----:B------:R-:W-:Y:S02]  /*12240*/  LOP3.LUT R14, R14, 0x10001, RZ, 0xc0, !PT ;  /* 0x000100010e0e7812 */ /* 0x000fe400078ec0ff */
[----:B------:R-:W-:Y:S02]  /*12250*/  LOP3.LUT R4, R27, 0x40004, R4, 0xf8, !PT ;  /* 0x000400041b047812 */ /* 0x000fe400078ef804 */
[----:B------:R-:W-:-:S02]  /*12260*/  LOP3.LUT R13, R6, 0x70007, RZ, 0xc0, !PT ;  /* 0x00070007060d7812 */ /* 0x000fc400078ec0ff */
[----:B------:R-:W-:Y:S02]  /*12270*/  LOP3.LUT R35, R6, 0x380038, RZ, 0xc0, !PT ;  /* 0x0038003806237812 */ /* 0x000fe400078ec0ff */
[--C-:B------:R-:W-:Y:S02]  /*12280*/  SHF.R.U32.HI R12, RZ, 0x6, R6.reuse ;  /* 0x00000006ff0c7819 */ /* 0x100fe40000011606 */
[----:B------:R-:W-:Y:S02]  /*12290*/  LOP3.LUT R27, R24, 0x64006400, RZ, 0xfc, !PT ;  /* 0x64006400181b7812 */ /* 0x000fe400078efcff */
[----:B------:R-:W-:Y:S02]  /*122a0*/  LOP3.LUT R33, R14, 0x20002, R33, 0xf8, !PT ;  /* 0x000200020e217812 */ /* 0x000fe400078ef821 */
[----:B------:R-:W-:Y:S02]  /*122b0*/  SHF.R.U32.HI R6, RZ, 0xd, R6 ;  /* 0x0000000dff067819 */ /* 0x000fe40000011606 */
[----:B------:R-:W-:-:S02]  /*122c0*/  LOP3.LUT R17, R17, 0x64006400, RZ, 0xfc, !PT ;  /* 0x6400640011117812 */ /* 0x000fc400078efcff */
[----:B------:R-:W-:Y:S02]  /*122d0*/  LOP3.LUT R24, R59, 0x380038, RZ, 0xc0, !PT ;  /* 0x003800383b187812 */ /* 0x000fe400078ec0ff */
[C---:B------:R-:W-:Y:S02]  /*122e0*/  LOP3.LUT R11, R5.reuse, 0x70007, RZ, 0xc0, !PT ;  /* 0x00070007050b7812 */ /* 0x040fe400078ec0ff */
[----:B------:R-:W-:Y:S02]  /*122f0*/  LOP3.LUT R32, R5, 0x380038, RZ, 0xc0, !PT ;  /* 0x0038003805207812 */ /* 0x000fe400078ec0ff */
[--C-:B------:R-:W-:Y:S02]  /*12300*/  SHF.R.U32.HI R9, RZ, 0x6, R5.reuse ;  /* 0x00000006ff097819 */ /* 0x100fe40000011605 */
[----:B------:R-:W-:Y:S02]  /*12310*/  SHF.R.U32.HI R5, RZ, 0xd, R5 ;  /* 0x0000000dff057819 */ /* 0x000fe40000011605 */
[----:B------:R-:W-:-:S02]  /*12320*/  LOP3.LUT R81, R28, 0x64006400, RZ, 0xfc, !PT ;  /* 0x640064001c517812 */ /* 0x000fc400078efcff */
[----:B------:R-:W-:Y:S02]  /*12330*/  LOP3.LUT R37, R29, 0x64006400, RZ, 0xfc, !PT ;  /* 0x640064001d257812 */ /* 0x000fe400078efcff */
[----:B------:R-:W-:Y:S01]  /*12340*/  LOP3.LUT R28, R57, 0x380038, RZ, 0xc0, !PT ;  /* 0x00380038391c7812 */ /* 0x000fe200078ec0ff */
[----:B------:R-:W-:Y:S01]  /*12350*/  HFMA2 R79, R17, R30.H0_H0, -132, -132 ;  /* 0xd820d820114f7431 */ /* 0x000fe2000004001e */
[----:B------:R-:W-:Y:S02]  /*12360*/  LOP3.LUT R6, R33, 0x40004, R6, 0xf8, !PT ;  /* 0x0004000421067812 */ /* 0x000fe400078ef806 */
[----:B------:R-:W-:Y:S02]  /*12370*/  LOP3.LUT R83, R24, 0x64006400, RZ, 0xfc, !PT ;  /* 0x6400640018537812 */ /* 0x000fe400078efcff */
[----:B------:R-:W-:Y:S02]  /*12380*/  LOP3.LUT R33, R58, 0x380038, RZ, 0xc0, !PT ;  /* 0x003800383a217812 */ /* 0x000fe400078ec0ff */
[----:B------:R-:W-:-:S02]  /*12390*/  LOP3.LUT R24, R15, 0x380038, RZ, 0xc0, !PT ;  /* 0x003800380f187812 */ /* 0x000fc400078ec0ff */
[----:B------:R-:W-:Y:S02]  /*123a0*/  LOP3.LUT R5, R36, 0x40004, R5, 0xf8, !PT ;  /* 0x0004000424057812 */ /* 0x000fe400078ef805 */
        /* <DEDUP_REMOVED lines=11> */
[----:B------:R-:W-:Y:S02]  /*12460*/  SHF.R.U32.HI R14, RZ, 0x6, R7 ;  /* 0x00000006ff0e7819 */ /* 0x000fe40000011607 */
[----:B------:R-:W-:-:S02]  /*12470*/  LOP3.LUT R69, R34, 0x64006400, RZ, 0xfc, !PT ;  /* 0x6400640022457812 */ /* 0x000fc400078efcff */
[----:B------:R-:W-:Y:S02]  /*12480*/  LOP3.LUT R17, R17, 0x64006400, RZ, 0xfc, !PT ;  /* 0x6400640011117812 */ /* 0x000fe400078efcff */
[----:B------:R-:W-:Y:S01]  /*12490*/  LOP3.LUT R26, R9, 0x380038, RZ, 0xc0, !PT ;  /* 0x00380038091a7812 */ /* 0x000fe200078ec0ff */
[-C--:B------:R-:W-:Y:S01]  /*124a0*/  HFMA2 R84, R29, R30.reuse.H0_H0, -132, -132 ;  /* 0xd820d8201d547431 */ /* 0x080fe2000004001e */
        /* <DEDUP_REMOVED lines=27> */
[----:B------:R-:W-:Y:S01]  /*12660*/  SHF.R.U32.HI R7, RZ, 0xd, R7 ;  /* 0x0000000dff077819 */ /* 0x000fe20000011607 */
        /* <DEDUP_REMOVED lines=10> */
[----:B------:R-:W-:Y:S01]  /*12710*/  LOP3.LUT R7, R64, 0x40004, R7, 0xf8, !PT ;  /* 0x0004000440077812 */ /* 0x000fe200078ef807 */
        /* <DEDUP_REMOVED lines=181> */
.L_x_2154:
        /* <DEDUP_REMOVED lines=77> */
.L_x_2155:
        /* <DEDUP_REMOVED lines=78> */
.L_x_2156:
[----:B------:R-:W-:Y:S01]  /*13c20*/  IADD3 R50, R50, 0x20, RZ ;  /* 0x0000002032327810 */ /* 0x000fe20007ffe0ff */
[----:B------:R-:W-:Y:S01]  /*13c30*/  UIADD3 UR4, UR4, 0x40, URZ ;  /* 0x0000004004047890 */ /* 0x000fe2000fffe03f */
[----:B------:R-:W-:Y:S02]  /*13c40*/  IMAD.WIDE R110, R43, 0x4, R2 ;  /* 0x000000042b6e7825 */ /* 0x000fe400078e0202 */
[C---:B------:R-:W-:Y:S02]  /*13c50*/  ISETP.GE.AND P0, PT, R50.reuse, c[0x0][0x1b8], PT ;  /* 0x00006e0032007a0c */ /* 0x040fe40003f06270 */
[----:B------:R-:W-:-:S13]  /*13c60*/  ISETP.LT.AND P1, PT, R50, R49, PT ;  /* 0x000000313200720c */ /* 0x000fda0003f21270 */
[----:B------:R-:W-:Y:S05]  /*13c70*/  @!P0 BRA P1, `(.L_x_2157) ;  /* 0xffffe1b000008947 */ /* 0x000fea000083ffff */
.L_x_2153:
[----:B------:R-:W-:-:S04]  /*13c80*/  ISETP.GE.AND P0, PT, R50, R49, PT ;  /* 0x000000313200720c */ /* 0x000fc80003f06270 */
[----:B------:R-:W-:-:S13]  /*13c90*/  ISETP.GE.OR P0, PT, R50, c[0x0][0x1bc], P0 ;  /* 0x00006f0032007a0c */ /* 0x000fda0000706670 */
[----:B------:R-:W-:Y:S05]  /*13ca0*/  @P0 BRA `(.L_x_2158) ;  /* 0x0000108000000947 */ /* 0x000fea0003800000 */
[----:B------:R-:W-:-:S05]  /*13cb0*/  IMAD.MOV.U32 R3, RZ, RZ, c[0x0][0x18c] ;  /* 0x00006300ff037624 */ /* 0x000fca00078e00ff */
[----:B------:R-:W-:-:S04]  /*13cc0*/  SHF.R.S32.HI R0, RZ, 0x1f, R3 ;  /* 0x0000001fff007819 */ /* 0x000fc80000011403 */
[----:B------:R-:W-:Y:S02]  /*13cd0*/  SHF.L.U64.HI R13, R3, 0x2, R0 ;  /* 0x00000002030d7819 */ /* 0x000fe40000010200 */
.L_x_2162:
        /* <DEDUP_REMOVED lines=14> */
[----:B------:R-:W-:-:S05]  /*13dc0*/  IMAD.MOV.U32 R37, RZ, RZ, 0x2c00 ;  /* 0x00002c00ff257424 */ /* 0x000fca00078e00ff */
[----:B------:R-:W-:Y:S02]  /*13dd0*/  PRMT R37, R37, 0x5410, R37 ;  /* 0x0000541025257816 */ /* 0x000fe40000000025 */
[----:B------:R-:W-:Y:S02]  /*13de0*/  ISETP.NE.AND P1, PT, R53, RZ, PT ;  /* 0x000000ff3500720c */ /* 0x000fe40003f25270 */
[----:B------:R-:W-:Y:S02]  /*13df0*/  ISETP.NE.AND P2, PT, R52, RZ, PT ;  /* 0x000000ff3400720c */ /* 0x000fe40003f45270 */
[----:B------:R-:W-:Y:S02]  /*13e00*/  ISETP.NE.AND P3, PT, R51, RZ, PT ;  /* 0x000000ff3300720c */ /* 0x000fe40003f65270 */
[C---:B--2---:R-:W-:Y:S02]  /*13e10*/  LOP3.LUT R46, R6.reuse, 0x30003, RZ, 0xc0, !PT ;  /* 0x00030003062e7812 */ /* 0x044fe400078ec0ff */
[----:B------:R-:W-:-:S02]  /*13e20*/  LOP3.LUT R12, R6, 0xc000c, RZ, 0xc0, !PT ;  /* 0x000c000c060c7812 */ /* 0x000fc400078ec0ff */
[C---:B------:R-:W-:Y:S02]  /*13e30*/  LOP3.LUT R29, R6.reuse, 0x300030, RZ, 0xc0, !PT ;  /* 0x00300030061d7812 */ /* 0x040fe400078ec0ff */
[----:B------:R-:W-:Y:S02]  /*13e40*/  LOP3.LUT R36, R6, 0xc000c0, RZ, 0xc0, !PT ;  /* 0x00c000c006247812 */ /* 0x000fe400078ec0ff */
[----:B------:R-:W-:Y:S02]  /*13e50*/  SHF.R.U32.HI R47, RZ, 0x8, R6 ;  /* 0x00000008ff2f7819 */ /* 0x000fe40000011606 */
[----:B------:R-:W-:Y:S02]  /*13e60*/  LOP3.LUT R6, R7, 0xc000c, RZ, 0xc0, !PT ;  /* 0x000c000c07067812 */ /* 0x000fe400078ec0ff */
[----:B------:R-:W-:Y:S02]  /*13e70*/  SHF.R.U32.HI R45, RZ, 0x8, R5 ;  /* 0x00000008ff2d7819 */ /* 0x000fe40000011605 */
[----:B------:R-:W-:-:S02]  /*13e80*/  LOP3.LUT R9, R4, 0x30003, RZ, 0xc0, !PT ;  /* 0x0003000304097812 */ /* 0x000fc400078ec0ff */
[----:B---3--:R-:W-:Y:S02]  /*13e90*/  @!P0 PRMT R112, R24, 0x7610, R112 ;  /* 0x0000761018708816 */ /* 0x008fe40000000070 */
[C---:B------:R-:W-:Y:S02]  /*13ea0*/  LOP3.LUT R0, R4.reuse, 0xc000c, RZ, 0xc0, !PT ;  /* 0x000c000c04007812 */ /* 0x040fe400078ec0ff */
[C---:B0-----:R-:W-:Y:S02]  /*13eb0*/  LOP3.LUT R10, R4.reuse, 0x300030, RZ, 0xc0, !PT ;  /* 0x00300030040a7812 */ /* 0x041fe400078ec0ff */
[----:B------:R-:W-:Y:S02]  /*13ec0*/  LOP3.LUT R11, R4, 0xc000c0, RZ, 0xc0, !PT ;  /* 0x00c000c0040b7812 */ /* 0x000fe400078ec0ff */
[----:B------:R-:W-:Y:S02]  /*13ed0*/  LOP3.LUT R2, R5, 0xc000c, RZ, 0xc0, !PT ;  /* 0x000c000c05027812 */ /* 0x000fe400078ec0ff */
[----:B------:R-:W-:-:S02]  /*13ee0*/  LOP3.LUT R14, R6, 0x64006400, RZ, 0xfc, !PT ;  /* 0x64006400060e7812 */ /* 0x000fc400078efcff */
[----:B------:R-:W-:Y:S02]  /*13ef0*/  SHF.R.U32.HI R4, RZ, 0x8, R4 ;  /* 0x00000008ff047819 */ /* 0x000fe40000011604 */
[----:B------:R-:W-:Y:S02]  /*13f00*/  SHF.R.U32.HI R56, RZ, 0x8, R7 ;  /* 0x00000008ff387819 */ /* 0x000fe40000011607 */
[----:B------:R-:W-:Y:S02]  /*13f10*/  LOP3.LUT R6, R45, 0xc000c, RZ, 0xc0, !PT ;  /* 0x000c000c2d067812 */ /* 0x000fe400078ec0ff */
[C---:B------:R-:W-:Y:S02]  /*13f20*/  LOP3.LUT R43, R5.reuse, 0x30003, RZ, 0xc0, !PT ;  /* 0x00030003052b7812 */ /* 0x040fe400078ec0ff */
[C---:B-1----:R-:W-:Y:S02]  /*13f30*/  LOP3.LUT R27, R5.reuse, 0x300030, RZ, 0xc0, !PT ;  /* 0x00300030051b7812 */ /* 0x042fe400078ec0ff */
[----:B------:R-:W-:-:S02]  /*13f40*/  LOP3.LUT R35, R5, 0xc000c0, RZ, 0xc0, !PT ;  /* 0x00c000c005237812 */ /* 0x000fc400078ec0ff */
[----:B------:R-:W-:Y:S02]  /*13f50*/  @!P0 PRMT R112, R112, 0x7610, R24 ;  /* 0x0000761070708816 */ /* 0x000fe40000000018 */
[----:B------:R-:W-:Y:S02]  /*13f60*/  @!P0 PRMT R114, R25, 0x7610, R114 ;  /* 0x0000761019728816 */ /* 0x000fe40000000072 */
[----:B------:R-:W-:Y:S02]  /*13f70*/  LOP3.LUT R5, R2, 0x64006400, RZ, 0xfc, !PT ;  /* 0x6400640002057812 */ /* 0x000fe400078efcff */
[C---:B------:R-:W-:Y:S02]  /*13f80*/  LOP3.LUT R54, R7.reuse, 0x30003, RZ, 0xc0, !PT ;  /* 0x0003000307367812 */ /* 0x040fe400078ec0ff */
[C---:B------:R-:W-:Y:S02]  /*13f90*/  LOP3.LUT R30, R7.reuse, 0x300030, RZ, 0xc0, !PT ;  /* 0x00300030071e7812 */ /* 0x040fe400078ec0ff */
[----:B------:R-:W-:-:S02]  /*13fa0*/  LOP3.LUT R38, R7, 0xc000c0, RZ, 0xc0, !PT ;  /* 0x00c000c007267812 */ /* 0x000fc400078ec0ff */
[----:B------:R-:W-:Y:S02]  /*13fb0*/  LOP3.LUT R2, R4, 0xc000c, RZ, 0xc0, !PT ;  /* 0x000c000c04027812 */ /* 0x000fe400078ec0ff */
[----:B------:R-:W-:Y:S02]  /*13fc0*/  LOP3.LUT R24, R56, 0xc000c, RZ, 0xc0, !PT ;  /* 0x000c000c38187812 */ /* 0x000fe400078ec0ff */
[----:B------:R-:W-:Y:S02]  /*13fd0*/  LOP3.LUT R6, R6, 0x64006400, RZ, 0xfc, !PT ;  /* 0x6400640006067812 */ /* 0x000fe400078efcff */
[----:B------:R-:W-:Y:S02]  /*13fe0*/  LOP3.LUT R7, R47, 0xc000c, RZ, 0xc0, !PT ;  /* 0x000c000c2f077812 */ /* 0x000fe400078ec0ff */
[----:B------:R-:W-:Y:S02]  /*13ff0*/  @!P0 PRMT R114, R114, 0x7610, R25 ;  /* 0x0000761072728816 */ /* 0x000fe40000000019 */
[----:B------:R-:W-:Y:S01]  /*14000*/  LOP3.LUT R17, R2, 0x64006400, RZ, 0xfc, !PT ;  /* 0x6400640002117812 */ /* 0x000fe200078efcff */
[-C--:B------:R-:W-:Y:S01]  /*14010*/  HFMA2 R2, R5, R8.reuse.H1_H1, -258, -258 ;  /* 0xdc08dc0805027431 */ /* 0x080fe20000060008 */
[----:B------:R-:W-:Y:S01]  /*14020*/  LOP3.LUT R25, R24, 0x64006400, RZ, 0xfc, !PT ;  /* 0x6400640018197812 */ /* 0x000fe200078efcff */
[----:B------:R-:W-:Y:S01]  /*14030*/  HFMA2 R24, R6, R8.H1_H1, -258, -258 ;  /* 0xdc08dc0806187431 */ /* 0x000fe20000060008 */
[----:B------:R-:W-:-:S02]  /*14040*/  LOP3.LUT R7, R7, 0x64006400, RZ, 0xfc, !PT ;  /* 0x6400640007077812 */ /* 0x000fc400078efcff */
[----:B------:R-:W-:Y:S02]  /*14050*/  LOP3.LUT R5, R4, 0x300030, RZ, 0xc0, !PT ;  /* 0x0030003004057812 */ /* 0x000fe400078ec0ff */
[----:B------:R-:W-:Y:S01]  /*14060*/  LOP3.LUT R6, R45, 0x300030, RZ, 0xc0, !PT ;  /* 0x003000302d067812 */ /* 0x000fe200078ec0ff */
[----:B------:R-:W-:Y:S01]  /*14070*/  HFMA2 R26, R7, R8.H1_H1, -258, -258 ;  /* 0xdc08dc08071a7431 */ /* 0x000fe20000060008 */
        /* <DEDUP_REMOVED lines=13> */
[----:B------:R-:W-:Y:S01]  /*14150*/  LOP3.LUT R10, R47, 0xc000c0, RZ, 0xc0, !PT ;  /* 0x00c000c02f0a7812 */ /* 0x000fe200078ec0ff */
[----:B------:R-:W-:Y:S01]  /*14160*/  HFMA2 R33, R7, R37.H1_H1, -66, -66 ;  /* 0xd420d42007217431 */ /* 0x000fe20000060025 */
        /* <DEDUP_REMOVED lines=8> */
[----:B------:R-:W-:Y:S01]  /*141f0*/  HFMA2 R38, R39, R8.H0_H0, -18, -18 ;  /* 0xcc80cc8027267431 */ /* 0x000fe20000040008 */
        /* <DEDUP_REMOVED lines=25> */
[-C--:B------:R-:W-:Y:S02]  /*14390*/  HFMA2 R0, R0, R8.reuse.H1_H1, -258, -258 ;  /* 0xdc08dc0800007431 */ /* 0x080fe40000060008 */
[-C--:B------:R-:W-:Y:S02]  /*143a0*/  HFMA2 R12, R12, R8.reuse.H1_H1, -258, -258 ;  /* 0xdc08dc080c0c7431 */ /* 0x080fe40000060008 */
[-C--:B------:R-:W-:Y:S02]  /*143b0*/  HFMA2 R14, R14, R8.reuse.H1_H1, -258, -258 ;  /* 0xdc08dc080e0e7431 */ /* 0x080fe40000060008 */
[-C--:B------:R-:W-:Y:S02]  /*143c0*/  HFMA2 R17, R17, R8.reuse.H1_H1, -258, -258 ;  /* 0xdc08dc0811117431 */ /* 0x080fe40000060008 */
[-C--:B------:R-:W-:Y:S02]  /*143d0*/  HFMA2 R25, R25, R8.reuse.H1_H1, -258, -258 ;  /* 0xdc08dc0819197431 */ /* 0x080fe40000060008 */
[----:B------:R-:W-:-:S02]  /*143e0*/  HFMA2 R35, R11, R8.H0_H0, -18, -18 ;  /* 0xcc80cc800b237431 */ /* 0x000fc40000040008 */
[-C--:B------:R-:W-:Y:S02]  /*143f0*/  HFMA2 R36, R7, R8.reuse.H0_H0, -18, -18 ;  /* 0xcc80cc8007247431 */ /* 0x080fe40000040008 */
[-C--:B------:R-:W-:Y:S02]  /*14400*/  HFMA2 R37, R37, R8.reuse.H0_H0, -18, -18 ;  /* 0xcc80cc8025257431 */ /* 0x080fe40000040008 */
[----:B------:R-:W-:Y:S02]  /*14410*/  HFMA2 R42, R57, R8.H0_H0, -18, -18 ;  /* 0xcc80cc80392a7431 */ /* 0x000fe40000040008 */
[----:B------:R-:W-:Y:S02]  /*14420*/  HADD2 R43, R9, -1026, -1026 ;  /* 0xe402e402092b7430 */ /* 0x000fe40000000000 */
[----:B------:R-:W-:Y:S02]  /*14430*/  HADD2 R44, R44, -1026, -1026 ;  /* 0xe402e4022c2c7430 */ /* 0x000fe40000000000 */
[----:B------:R-:W-:-:S02]  /*14440*/  HADD2 R46, R5, -1026, -1026 ;  /* 0xe402e402052e7430 */ /* 0x000fc40000000000 */
        /* <DEDUP_REMOVED lines=34> */
[----:B------:R-:W-:Y:S02]  /*14670*/  HADD2 R58, R58.H0_H0, R58.H1_H1 ;  /* 0x3000003a3a3a7230 */ /* 0x000fe40000000800 */
[----:B------:R-:W-:Y:S01]  /*14680*/  HFMA2 R6, R42, R11, R6 ;  /* 0x0000000b2a067231 */ /* 0x000fe20000000006 */
        /* <DEDUP_REMOVED lines=11> */
.L_x_2159:
        /* <DEDUP_REMOVED lines=43> */
.L_x_2160:
        /* <DEDUP_REMOVED lines=45> */
.L_x_2161:
[----:B------:R-:W-:Y:S01]  /*14cc0*/  IADD3 R50, R50, 0x10, RZ ;  /* 0x0000001032327810 */ /* 0x000fe20007ffe0ff */
[----:B------:R-:W-:Y:S01]  /*14cd0*/  UIADD3 UR4, UR4, 0x20, URZ ;  /* 0x0000002004047890 */ /* 0x000fe2000fffe03f */
[----:B------:R-:W-:Y:S02]  /*14ce0*/  LEA R110, P1, R3, R110, 0x2 ;  /* 0x0000006e036e7211 */ /* 0x000fe400078210ff */
[C---:B------:R-:W-:Y:S02]  /*14cf0*/  ISETP.GE.AND P0, PT, R50.reuse, c[0x0][0x1bc], PT ;  /* 0x00006f0032007a0c */ /* 0x040fe40003f06270 */
[----:B------:R-:W-:Y:S01]  /*14d00*/  ISETP.LT.AND P2, PT, R50, R49, PT ;  /* 0x000000313200720c */ /* 0x000fe20003f41270 */
[----:B------:R-:W-:-:S12]  /*14d10*/  IMAD.X R111, R111, 0x1, R13, P1 ;  /* 0x000000016f6f7824 */ /* 0x000fd800008e060d */
[----:B------:R-:W-:Y:S05]  /*14d20*/  @!P0 BRA P2, `(.L_x_2162) ;  /* 0xffffefb000008947 */ /* 0x000fea000103ffff */
.L_x_2158:
[----:B------:R-:W0:Y:S01]  /*14d30*/  S2R R0, SR_CTAID.X ;  /* 0x0000000000007919 */ /* 0x000e220000002500 */
[----:B------:R-:W-:Y:S01]  /*14d40*/  IMAD.MOV.U32 R11, RZ, RZ, 0x2 ;  /* 0x00000002ff0b7424 */ /* 0x000fe200078e00ff */
[----:B------:R-:W-:Y:S02]  /*14d50*/  HMUL2 R23, R23, R53.H0_H0 ;  /* 0x2000003517177232 */ /* 0x000fe40000000000 */
[----:B------:R-:W0:Y:S04]  /*14d60*/  S2R R3, SR_TID.X ;  /* 0x0000000000037919 */ /* 0x000e280000002100 */
[----:B------:R-:W2:Y:S01]  /*14d70*/  S2R R2, SR_CTAID.Y ;  /* 0x0000000000027919 */ /* 0x000ea20000002600 */
[----:B0-----:R-:W-:-:S04]  /*14d80*/  IMAD R0, R0, 0x40, R3 ;  /* 0x0000004000007824 */ /* 0x001fc800078e0203 */
[----:B------:R-:W-:Y:S02]  /*14d90*/  IMAD.SHL.U32 R0, R0, 0x4, RZ ;  /* 0x0000000400007824 */ /* 0x000fe400078e00ff */
[----:B--2---:R-:W-:-:S04]  /*14da0*/  IMAD R3, R2, 0x3, RZ ;  /* 0x0000000302037824 */ /* 0x004fc800078e02ff */
        /* <DEDUP_REMOVED lines=9> */
.L_x_2166:
[----:B------:R-:W0:Y:S02]  /*14e40*/  LDS R2, [R0] ;  /* 0x0000000000027984 */ /* 0x000e240000000800 */
[----:B0-----:R-:W-:-:S06]  /*14e50*/  HADD2 R3, R2, R23 ;  /* 0x0000001702037230 */ /* 0x001fcc0000000000 */
[----:B------:R-:W0:Y:S02]  /*14e60*/  ATOMS.CAST.SPIN R3, [R0], R2, R3 ;  /* 0x000000020003738d */ /* 0x000e240001800003 */
[----:B0-----:R-:W-:-:S13]  /*14e70*/  ISETP.EQ.U32.AND P0, PT, R3, 0x1, PT ;  /* 0x000000010300780c */ /* 0x001fda0003f02070 */
[----:B------:R-:W-:Y:S05]  /*14e80*/  @!P0 BRA `(.L_x_2166) ;  /* 0xffffffb000008947 */ /* 0x000fea000383ffff */
[----:B------:R-:W-:Y:S05]  /*14e90*/  BRA `(.L_x_2164) ;  /* 0x0000003000007947 */ /* 0x000fea0003800000 */
.L_x_2165:
[----:B------:R-:W2:Y:S02]  /*14ea0*/  LD.E R0, [R4.64] ;  /* 0x0000000604007980 */ /* 0x000ea4000c101900 */
[----:B--2---:R-:W-:-:S05]  /*14eb0*/  IMAD.IADD R3, R23, 0x1, R0 ;  /* 0x0000000117037824 */ /* 0x004fca00078e0200 */
[----:B------:R0:W-:Y:S02]  /*14ec0*/  ST.E [R4.64], R3 ;  /* 0x0000000304007985 */ /* 0x0001e4000c101906 */
.L_x_2164:
[----:B------:R-:W-:Y:S05]  /*14ed0*/  BSYNC B0 ;  /* 0x0000000000007941 */ /* 0x000fea0003800000 */
.L_x_2163:
        /* <DEDUP_REMOVED lines=9> */
.L_x_2170:
[----:B------:R-:W0:Y:S02]  /*14f70*/  LDS R6, [R0] ;  /* 0x0000000000067984 */ /* 0x000e240000000800 */
[----:B0-----:R-:W-:-:S10]  /*14f80*/  HFMA2.MMA R7, R6, 1, 1, R53 ;  /* 0x3c003c0006077835 */ /* 0x001fd40000000035 */
[----:B------:R-:W0:Y:S02]  /*14f90*/  ATOMS.CAST.SPIN R7, [R0], R6, R7 ;  /* 0x000000060007738d */ /* 0x000e240001800007 */
[----:B0-----:R-:W-:-:S13]  /*14fa0*/  ISETP.EQ.U32.AND P0, PT, R7, 0x1, PT ;  /* 0x000000010700780c */ /* 0x001fda0003f02070 */
[----:B------:R-:W-:Y:S05]  /*14fb0*/  @!P0 BRA `(.L_x_2170) ;  /* 0xffffffb000008947 */ /* 0x000fea000383ffff */
[----:B------:R-:W-:Y:S05]  /*14fc0*/  BRA `(.L_x_2168) ;  /* 0x0000003000007947 */ /* 0x000fea0003800000 */
.L_x_2169:
[----:B------:R-:W2:Y:S02]  /*14fd0*/  LD.E R0, [R4.64+0x4] ;  /* 0x0000040604007980 */ /* 0x000ea4000c101900 */
[----:B--2---:R-:W-:-:S05]  /*14fe0*/  IMAD.IADD R7, R53, 0x1, R0 ;  /* 0x0000000135077824 */ /* 0x004fca00078e0200 */
[----:B------:R0:W-:Y:S02]  /*14ff0*/  ST.E [R4.64+0x4], R7 ;  /* 0x0000040704007985 */ /* 0x0001e4000c101906 */
.L_x_2168:
[----:B------:R-:W-:Y:S05]  /*15000*/  BSYNC B0 ;  /* 0x0000000000007941 */ /* 0x000fea0003800000 */
.L_x_2167:
        /* <DEDUP_REMOVED lines=9> */
.L_x_2174:
[----:B------:R-:W0:Y:S02]  /*150a0*/  LDS R6, [R0] ;  /* 0x0000000000067984 */ /* 0x000e240000000800 */
[----:B0-----:R-:W-:-:S06]  /*150b0*/  HADD2 R7, R6, R21 ;  /* 0x0000001506077230 */ /* 0x001fcc0000000000 */
[----:B------:R-:W0:Y:S02]  /*150c0*/  ATOMS.CAST.SPIN R7, [R0], R6, R7 ;  /* 0x000000060007738d */ /* 0x000e240001800007 */
[----:B0-----:R-:W-:-:S13]  /*150d0*/  ISETP.EQ.U32.AND P0, PT, R7, 0x1, PT ;  /* 0x000000010700780c */ /* 0x001fda0003f02070 */
[----:B------:R-:W-:Y:S05]  /*150e0*/  @!P0 BRA `(.L_x_2174) ;  /* 0xffffffb000008947 */ /* 0x000fea000383ffff */
[----:B------:R-:W-:Y:S05]  /*150f0*/  BRA `(.L_x_2172) ;  /* 0x0000003000007947 */ /* 0x000fea0003800000 */
.L_x_2173:
[----:B------:R-:W2:Y:S02]  /*15100*/  LD.E R0, [R4.64] ;  /* 0x0000000604007980 */ /* 0x000ea4000c101900 */
[----:B--2---:R-:W-:-:S05]  /*15110*/  IMAD.IADD R7, R21, 0x1, R0 ;  /* 0x0000000115077824 */ /* 0x004fca00078e0200 */
[----:B------:R0:W-:Y:S02]  /*15120*/  ST.E [R4.64], R7 ;  /* 0x0000000704007985 */ /* 0x0001e4000c101906 */
.L_x_2172:
[----:B------:R-:W-:Y:S05]  /*15130*/  BSYNC B0 ;  /* 0x0000000000007941 */ /* 0x000fea0003800000 */
.L_x_2171:
[----:B------:R-:W-:-:S05]  /*15140*/  IMAD.WIDE R2, R11, c[0x0][0x18c], R2 ;  /* 0x000063000b027a25 */ /* 0x000fca00078e0202 */
[----:B------:R-:W2:Y:S01]  /*15150*/  ATOM.E.ADD.F16x2.RN.STRONG.GPU P0, RZ, [R2.64], R9 ;  /* 0x0000000902ff798a */ /* 0x000ea2000810e9c6 */
[----:B------:R-:W-:Y:S01]  /*15160*/  BSSY B0, `(.L_x_2175) ;  /* 0x000000e000007945 */ /* 0x000fe20003800000 */
[----:B--2---:R-:W-:Y:S05]  /*15170*/  @P0 BRA `(.L_x_2176) ;  /* 0x000000c000000947 */ /* 0x004fea0003800000 */
[----:B------:R-:W2:Y:S02]  /*15180*/  QSPC.E.S P0, RZ, [R2] ;  /* 0x0000000002ff73aa */ /* 0x000ea40000000500 */
[----:B--2---:R-:W-:Y:S05]  /*15190*/  @!P0 BRA `(.L_x_2177) ;  /* 0x0000007000008947 */ /* 0x004fea0003800000 */
[----:B------:R-:W-:-:S05]  /*151a0*/  LOP3.LUT R2, R2, 0xffffff, RZ, 0xc0, !PT ;  /* 0x00ffffff02027812 */ /* 0x000fca00078ec0ff */
.L_x_2178:
[----:B------:R-:W2:Y:S02]  /*151b0*/  LDS R6, [R2] ;  /* 0x0000000002067984 */ /* 0x000ea40000000800 */
[----:B0-2---:R-:W-:-:S10]  /*151c0*/  HFMA2.MMA R7, R6, 1, 1, R9 ;  /* 0x3c003c0006077835 */ /* 0x005fd40000000009 */
[----:B------:R-:W0:Y:S02]  /*151d0*/  ATOMS.CAST.SPIN R7, [R2], R6, R7 ;  /* 0x000000060207738d */ /* 0x000e240001800007 */
[----:B0-----:R-:W-:-:S13]  /*151e0*/  ISETP.EQ.U32.AND P0, PT, R7, 0x1, PT ;  /* 0x000000010700780c */ /* 0x001fda0003f02070 */
[----:B------:R-:W-:Y:S05]  /*151f0*/  @!P0 BRA `(.L_x_2178) ;  /* 0xffffffb000008947 */ /* 0x000fea000383ffff */
[----:B------:R-:W-:Y:S05]  /*15200*/  BRA `(.L_x_2176) ;  /* 0x0000003000007947 */ /* 0x000fea0003800000 */
.L_x_2177:
[----:B------:R-:W2:Y:S02]  /*15210*/  LD.E R0, [R2.64] ;  /* 0x0000000602007980 */ /* 0x000ea4000c101900 */
[----:B0-2---:R-:W-:-:S05]  /*15220*/  IMAD.IADD R7, R9, 0x1, R0 ;  /* 0x0000000109077824 */ /* 0x005fca00078e0200 */
[----:B------:R0:W-:Y:S02]  /*15230*/  ST.E [R2.64], R7 ;  /* 0x0000000702007985 */ /* 0x0001e4000c101906 */
.L_x_2176:
[----:B------:R-:W-:Y:S05]  /*15240*/  BSYNC B0 ;  /* 0x0000000000007941 */ /* 0x000fea0003800000 */
.L_x_2175:
        /* <DEDUP_REMOVED lines=9> */
.L_x_2182:
[----:B------:R-:W0:Y:S02]  /*152e0*/  LDS R2, [R0] ;  /* 0x0000000000027984 */ /* 0x000e240000000800 */
[----:B0-----:R-:W-:-:S06]  /*152f0*/  HADD2 R3, R2, R19 ;  /* 0x0000001302037230 */ /* 0x001fcc0000000000 */
[----:B------:R-:W0:Y:S02]  /*15300*/  ATOMS.CAST.SPIN R3, [R0], R2, R3 ;  /* 0x000000020003738d */ /* 0x000e240001800003 */
[----:B0-----:R-:W-:-:S13]  /*15310*/  ISETP.EQ.U32.AND P0, PT, R3, 0x1, PT ;  /* 0x000000010300780c */ /* 0x001fda0003f02070 */
[----:B------:R-:W-:Y:S05]  /*15320*/  @!P0 BRA `(.L_x_2182) ;  /* 0xffffffb000008947 */ /* 0x000fea000383ffff */
[----:B------:R-:W-:Y:S05]  /*15330*/  BRA `(.L_x_2180) ;  /* 0x0000003000007947 */ /* 0x000fea0003800000 */
.L_x_2181:
[----:B------:R-:W2:Y:S02]  /*15340*/  LD.E R0, [R4.64] ;  /* 0x0000000604007980 */ /* 0x000ea4000c101900 */
[----:B--2---:R-:W-:-:S05]  /*15350*/  IMAD.IADD R3, R19, 0x1, R0 ;  /* 0x0000000113037824 */ /* 0x004fca00078e0200 */
[----:B------:R0:W-:Y:S02]  /*15360*/  ST.E [R4.64], R3 ;  /* 0x0000000304007985 */ /* 0x0001e4000c101906 */
.L_x_2180:
[----:B------:R-:W-:Y:S05]  /*15370*/  BSYNC B0 ;  /* 0x0000000000007941 */ /* 0x000fea0003800000 */
.L_x_2179:
[----:B------:R-:W2:Y:S02]  /*15380*/  ATOM.E.ADD.F16x2.RN.STRONG.GPU P0, RZ, [R4.64+0x4], R51 ;  /* 0x0000043304ff798a */ /* 0x000ea4000810e9c6 */
[----:B--2---:R-:W-:Y:S05]  /*15390*/  @P0 EXIT ;  /* 0x000000000000094d */ /* 0x004fea0003800000 */
[----:B------:R-:W2:Y:S02]  /*153a0*/  QSPC.E.S P0, RZ, [R4+0x4] ;  /* 0x0000040004ff73aa */ /* 0x000ea40000000500 */
[----:B--2---:R-:W-:Y:S05]  /*153b0*/  @!P0 BRA `(.L_x_2183) ;  /* 0x0000008000008947 */ /* 0x004fea0003800000 */
[----:B0-----:R-:W-:-:S04]  /*153c0*/  IADD3 R4, R4, 0x4, RZ ;  /* 0x0000000404047810 */ /* 0x001fc80007ffe0ff */
[----:B------:R-:W-:-:S05]  /*153d0*/  LOP3.LUT R4, R4, 0xffffff, RZ, 0xc0, !PT ;  /* 0x00ffffff04047812 */ /* 0x000fca00078ec0ff */
.L_x_2184:
[----:B------:R-:W0:Y:S02]  /*153e0*/  LDS R2, [R4] ;  /* 0x0000000004027984 */ /* 0x000e240000000800 */
[----:B0-----:R-:W-:-:S10]  /*153f0*/  HFMA2.MMA R3, R2, 1, 1, R51 ;  /* 0x3c003c0002037835 */ /* 0x001fd40000000033 */
[----:B------:R-:W0:Y:S02]  /*15400*/  ATOMS.CAST.SPIN R3, [R4], R2, R3 ;  /* 0x000000020403738d */ /* 0x000e240001800003 */
[----:B0-----:R-:W-:-:S13]  /*15410*/  ISETP.EQ.U32.AND P0, PT, R3, 0x1, PT ;  /* 0x000000010300780c */ /* 0x001fda0003f02070 */
[----:B------:R-:W-:Y:S05]  /*15420*/  @!P0 BRA `(.L_x_2184) ;  /* 0xffffffb000008947 */ /* 0x000fea000383ffff */
[----:B------:R-:W-:Y:S05]  /*15430*/  EXIT ;  /* 0x000000000000794d */ /* 0x000fea0003800000 */
.L_x_2183:
[----:B------:R-:W2:Y:S02]  /*15440*/  LD.E R0, [R4.64+0x4] ;  /* 0x0000040604007980 */ /* 0x000ea4000c101900 */
[----:B0-2---:R-:W-:-:S05]  /*15450*/  IMAD.IADD R3, R51, 0x1, R0 ;  /* 0x0000000133037824 */ /* 0x005fca00078e0200 */
[----:B------:R-:W-:Y:S01]  /*15460*/  ST.E [R4.64+0x4], R3 ;  /* 0x0000040304007985 */ /* 0x000fe2000c101906 */
[----:B------:R-:W-:Y:S05]  /*15470*/  EXIT ;  /* 0x000000000000794d */ /* 0x000fea0003800000 */
.L_x_2185:
        /* <DEDUP_REMOVED lines=16> */
.L_x_3861:


//--------------------- .text._Z23gemm_half_q_half_kernelILi2ELb1ELb1EEvPK6__halfPKjS4_S2_PS0_iiiiPKtS7_iiiiiibS2_i --------------------------
	.section	.text._Z23gemm_half_q_half_kernelILi2ELb1ELb1EEvPK6__halfPKjS4_S2_PS0_iiiiPKtS7_iiiiiibS2_i,"ax",@progbits
	.sectioninfo	@"SHI_REGISTERS=124"
	.align	128
        .global         _Z23gemm_half_q_half_kernelILi2ELb1ELb1EEvPK6__halfPKjS4_S2_PS0_iiiiPKtS7_iiiiiibS2_i
        .type           _Z23gemm_half_q_half_kernelILi2ELb1ELb1EEvPK6__halfPKjS4_S2_PS0_iiiiPKtS7_iiiiiibS2_i,@function
        .size           _Z23gemm_half_q_half_kernelILi2ELb1ELb1EEvPK6__halfPKjS4_S2_PS0_iiiiPKtS7_iiiiiibS2_i,(.L_x_3862 - _Z23gemm_half_q_half_kernelILi2ELb1ELb1EEvPK6__halfPKjS4_S2_PS0_iiiiPKtS7_iiiiiibS2_i)
        .other          _Z23gemm_half_q_half_kernelILi2ELb1ELb1EEvPK6__halfPKjS4_S2_PS0_iiiiPKtS7_iiiiiibS2_i,@"STO_CUDA_ENTRY STV_DEFAULT"
_Z23gemm_half_q_half_kernelILi2ELb1ELb1EEvPK6__halfPKjS4_S2_PS0_iiiiPKtS7_iiiiiibS2_i:
.text._Z23gemm_half_q_half_kernelILi2ELb1ELb1EEvPK6__halfPKjS4_S2_PS0_iiiiPKtS7_iiiiiibS2_i:
[----:B------:R-:W-:Y:S02]  /*0000*/  IMAD.MOV.U32 R1, RZ, RZ, c[0x0][0x28] ;  /* 0x00000a00ff017624 */ /* 0x000fe400078e00ff */
[----:B------:R-:W-:Y:S01]  /*0010*/  IMAD.MOV.U32 R2, RZ, RZ, c[0x0][0x1d0] ;  /* 0x00007400ff027624 */ /* 0x000fe200078e00ff */
[----:B------:R-:W-:Y:S01]  /*0020*/  ULDC.64 UR6, c[0x0][0x118] ;  /* 0x0000460000067ab9 */ /* 0x000fe20000000a00 */
[----:B------:R-:W-:Y:S01]  /*0030*/  IMAD.MOV.U32 R19, RZ, RZ, 0x2 ;  /* 0x00000002ff137424 */ /* 0x000fe200078e00ff */
[----:B------:R-:W-:Y:S01]  /*0040*/  IADD3 R1, R1, -0x10, RZ ;  /* 0xfffffff001017810 */ /* 0x000fe20007ffe0ff */
[----:B------:R-:W-:Y:S02]  /*0050*/  IMAD.MOV.U32 R50, RZ, RZ, c[0x0][0x1c8] ;  /* 0x00007200ff327624 */ /* 0x000fe400078e00ff */
[----:B------:R-:W-:Y:S02]  /*0060*/  IMAD.MOV.U32 R51, RZ, RZ, c[0x0][0x1cc] ;  /* 0x00007300ff337624 */ /* 0x000fe400078e00ff */
[----:B------:R-:W-:-:S03]  /*0070*/  IMAD.WIDE R2, R2, R19, c[0x0][0x1c8] ;  /* 0x0000720002027625 */ /* 0x000fc600078e0213 */
[----:B------:R-:W2:Y:S04]  /*0080*/  LDG.E.U16 R50, [R50.64] ;  /* 0x0000000632327981 */ /* 0x000ea8000c1e1500 */
[----:B------:R-:W2:Y:S02]  /*0090*/  LDG.E.U16 R49, [R2.64] ;  /* 0x0000000602317981 */ /* 0x000ea4000c1e1500 */
[----:B--2---:R-:W-:-:S04]  /*00a0*/  LOP3.LUT R0, R49, R50, RZ, 0xfc, !PT ;  /* 0x0000003231007212 */ /* 0x004fc800078efcff */
        /* <DEDUP_REMOVED lines=21> */
[C---:B------:R-:W-:Y:S02]  /*0200*/  IADD3 R9, R7.reuse, c[0x0][0x190], RZ ;  /* 0x0000640007097a10 */ /* 0x040fe40007ffe0ff */
[C---:B--2---:R-:W-:Y:S02]  /*0210*/  IADD3 R12, P0, R2.reuse, R7, RZ ;  /* 0x00000007020c7210 */ /* 0x044fe40007f1e0ff */
[----:B------:R-:W-:Y:S02]  /*0220*/  IADD3 R10, P2, R2, R9, RZ ;  /* 0x00000009020a7210 */ /* 0x000fe40007f5e0ff */
[----:B------:R-:W-:Y:S02]  /*0230*/  LEA.HI.X.SX32 R7, R7, RZ, 0x1, P0 ;  /* 0x000000ff07077211 */ /* 0x000fe400000f0eff */
[----:B------:R-:W-:Y:S02]  /*0240*/  LEA.HI.X.SX32 R9, R9, RZ, 0x1, P2 ;  /* 0x000000ff09097211 */ /* 0x000fe400010f0eff */
[----:B------:R-:W-:-:S02]  /*0250*/  LEA R6, P0, R12, c[0x0][0x160], 0x1 ;  /* 0x000058000c067a11 */ /* 0x000fc400078008ff */
[----:B------:R-:W-:Y:S02]  /*0260*/  LEA R8, P2, R10, c[0x0][0x160], 0x1 ;  /* 0x000058000a087a11 */ /* 0x000fe400078408ff */
[----:B------:R-:W-:Y:S02]  /*0270*/  LEA.HI.X R7, R12, c[0x0][0x164], R7, 0x1, P0 ;  /* 0x000059000c077a11 */ /* 0x000fe400000f0c07 */
[----:B------:R-:W-:-:S03]  /*0280*/  LEA.HI.X R9, R10, c[0x0][0x164], R9, 0x1, P2 ;  /* 0x000059000a097a11 */ /* 0x000fc600010f0c09 */
[----:B------:R-:W2:Y:S04]  /*0290*/  LDG.E.U16.CONSTANT R6, [R6.64] ;  /* 0x0000000606067981 */ /* 0x000ea8000c1e9500 */
[----:B------:R-:W3:Y:S01]  /*02a0*/  LDG.E.U16.CONSTANT R8, [R8.64] ;  /* 0x0000000608087981 */ /* 0x000ee2000c1e9500 */
[----:B------:R-:W-:-:S05]  /*02b0*/  IMAD.SHL.U32 R3, R11, 0x2, RZ ;  /* 0x000000020b037824 */ /* 0x000fca00078e00ff */
[----:B--2---:R0:W-:Y:S04]  /*02c0*/  STS.U16 [R3], R6 ;  /* 0x0000000603007388 */ /* 0x0041e80000000400 */
[----:B---3--:R0:W-:Y:S02]  /*02d0*/  STS.U16 [R3+0x80], R8 ;  /* 0x0000800803007388 */ /* 0x0081e40000000400 */
.L_x_2187:
[----:B------:R-:W-:Y:S05]  /*02e0*/  BSYNC B0 ;  /* 0x0000000000007941 */ /* 0x000fea0003800000 */
.L_x_2186:
[----:B------:R-:W-:Y:S05]  /*02f0*/  @P1 EXIT ;  /* 0x000000000000194d */ /* 0x000fea0003800000 */
[----:B------:R-:W-:Y:S01]  /*0300*/  ULDC.S8 UR4, c[0x0][0x1c0] ;  /* 0x0000700000047ab9 */ /* 0x000fe20000000200 */
[----:B------:R-:W-:Y:S01]  /*0310*/  ISETP.GE.AND P0, PT, R48, R23, PT ;  /* 0x000000173000720c */ /* 0x000fe20003f06270 */
[----:B0-----:R-:W-:Y:S01]  /*0320*/  IMAD.SHL.U32 R8, R0, 0x80, RZ ;  /* 0x0000008000087824 */ /* 0x001fe200078e00ff */
[----:B------:R-:W-:-:S03]  /*0330*/  ISETP.NE.AND P1, PT, RZ, UR4, PT ;  /* 0x00000004ff007c0c */ /* 0x000fc6000bf25270 */
[----:B------:R-:W-:Y:S01]  /*0340*/  IMAD.WIDE R8, R8, R19, c[0x0][0x198] ;  /* 0x0000660008087625 */ /* 0x000fe200078e0213 */
[----:B------:R-:W-:-:S13]  /*0350*/  ISETP.NE.OR P1, PT, R0, RZ, !P1 ;  /* 0x000000ff0000720c */ /* 0x000fda0004f25670 */
[----:B------:R-:W-:-:S05]  /*0360*/  @!P1 IMAD R2, R5, c[0x0][0x18c], R4 ;  /* 0x0000630005029a24 */ /* 0x000fca00078e0204 */
[C---:B------:R-:W-:Y:S01]  /*0370*/  @!P1 IADD3 R6, R2.reuse, c[0x0][0x18c], RZ ;  /* 0x0000630002069a10 */ /* 0x040fe20007ffe0ff */
[----:B------:R-:W-:-:S04]  /*0380*/  @!P1 IMAD.WIDE R2, R2, R19, c[0x0][0x180] ;  /* 0x0000600002029625 */ /* 0x000fc800078e0213 */
[----:B------:R-:W-:Y:S01]  /*0390*/  @!P1 IMAD.WIDE R6, R6, R19, c[0x0][0x180] ;  /* 0x0000600006069625 */ /* 0x000fe200078e0213 */
[----:B------:R0:W-:Y:S04]  /*03a0*/  @!P1 STG.E.64 [R2.64], RZ ;  /* 0x000000ff02009986 */ /* 0x0001e8000c101b06 */
[----:B------:R0:W-:Y:S04]  /*03b0*/  @!P1 STG.E.64 [R6.64], RZ ;  /* 0x000000ff06009986 */ /* 0x0001e8000c101b06 */
[----:B------:R-:W-:Y:S06]  /*03c0*/  BAR.SYNC.DEFER_BLOCKING 0x0 ;  /* 0x0000000000007b1d */ /* 0x000fec0000010000 */
[----:B------:R-:W-:Y:S05]  /*03d0*/  @P0 BRA `(.L_x_2188) ;  /* 0x0000033000000947 */ /* 0x000fea0003800000 */
[----:B0-----:R0:W5:Y:S01]  /*03e0*/  LDG.E.U16.CONSTANT R0, [R8.64] ;  /* 0x0000000608007981 */ /* 0x001162000c1e9500 */
[----:B------:R-:W-:Y:S01]  /*03f0*/  SHF.R.S32.HI R3, RZ, 0x1f, R4 ;  /* 0x0000001fff037819 */ /* 0x000fe20000011404 */
[----:B------:R-:W-:-:S02]  /*0400*/  IMAD.SHL.U32 R2, R4, 0x4, RZ ;  /* 0x0000000404027824 */ /* 0x000fc400078e00ff */
[----:B------:R-:W-:Y:S01]  /*0410*/  IMAD.MOV.U32 R13, RZ, RZ, RZ ;  /* 0x000000ffff0d7224 */ /* 0x000fe200078e00ff */
[----:B------:R-:W-:Y:S01]  /*0420*/  LEA.HI R3, R3, R4, RZ, 0x3 ;  /* 0x0000000403037211 */ /* 0x000fe200078f18ff */
[----:B------:R-:W-:Y:S01]  /*0430*/  IMAD.MOV.U32 R14, RZ, RZ, R48 ;  /* 0x000000ffff0e7224 */ /* 0x000fe200078e0030 */
[----:B------:R-:W-:Y:S02]  /*0440*/  LOP3.LUT R5, R2, 0x10, RZ, 0xc0, !PT ;  /* 0x0000001002057812 */ /* 0x000fe400078ec0ff */
[----:B------:R-:W-:Y:S02]  /*0450*/  SHF.R.S32.HI R12, RZ, 0x3, R3 ;  /* 0x00000003ff0c7819 */ /* 0x000fe40000011403 */
.L_x_2189:
        /* <DEDUP_REMOVED lines=43> */
.L_x_2188:
[----:B0-----:R-:W2:Y:S04]  /*0710*/  LDL.64 R14, [R1] ;  /* 0x00000000010e7983 */ /* 0x001ea80000100a00 */
[----:B------:R0:W3:Y:S01]  /*0720*/  LDG.E.U16.CONSTANT R5, [R8.64+0x2] ;  /* 0x0000020608057981 */ /* 0x0000e2000c1e9500 */
        /* <DEDUP_REMOVED lines=14> */
[----:B------:R-:W-:Y:S02]  /*0810*/  @P4 IMNMX R7, R48, c[0x0][0x1b8], PT ;  /* 0x00006e0030074a17 */ /* 0x000fe40003800200 */
[----:B------:R-:W-:Y:S02]  /*0820*/  @P2 IADD3 R2, R2, -c[0x0][0x1ac], RZ ;  /* 0x80006b0002022a10 */ /* 0x000fe40007ffe0ff */
[----:B------:R-:W-:-:S02]  /*0830*/  @P3 IMNMX R6, R48, c[0x0][0x1b4], PT ;  /* 0x00006d0030063a17 */ /* 0x000fc40003800200 */
[----:B------:R-:W-:Y:S02]  /*0840*/  @P1 LEA.HI R3, R3, R0, RZ, 0x5 ;  /* 0x0000000003031211 */ /* 0x000fe400078f28ff */
[----:B------:R-:W-:Y:S02]  /*0850*/  @P4 IADD3 R0, R7, -c[0x0][0x1b4], RZ ;  /* 0x80006d0007004a10 */ /* 0x000fe40007ffe0ff */
[----:B------:R-:W-:Y:S02]  /*0860*/  @P2 SHF.R.S32.HI R7, RZ, 0x1f, R2 ;  /* 0x0000001fff072819 */ /* 0x000fe40000011402 */
[----:B------:R-:W-:Y:S02]  /*0870*/  @P3 IADD3 R6, R6, -c[0x0][0x1b0], RZ ;  /* 0x80006c0006063a10 */ /* 0x000fe40007ffe0ff */
[----:B0-----:R-:W-:Y:S02]  /*0880*/  @P5 IMNMX R8, R48, c[0x0][0x1bc], PT ;  /* 0x00006f0030085a17 */ /* 0x001fe40003800200 */
        /* <DEDUP_REMOVED lines=31> */
[----:B------:R-:W-:-:S03]  /*0a80*/  PRMT R18, RZ, 0x5410, RZ ;  /* 0x00005410ff127816 */ /* 0x000fc600000000ff */
[----:B------:R-:W-:Y:S01]  /*0a90*/  IMAD R7, R0, c[0x0][0x18c], RZ ;  /* 0x0000630000077a24 */ /* 0x000fe200078e02ff */
[----:B------:R-:W-:-:S04]  /*0aa0*/  SHF.R.S32.HI R0, RZ, 0x1f, R4 ;  /* 0x0000001fff007819 */ /* 0x000fc80000011404 */
[----:B------:R-:W-:Y:S02]  /*0ab0*/  SHF.R.S32.HI R9, RZ, 0x1f, R7 ;  /* 0x0000001fff097819 */ /* 0x000fe40000011407 */
[----:B------:R-:W-:-:S05]  /*0ac0*/  IADD3 R2, P1, R4, R7, RZ ;  /* 0x0000000704027210 */ /* 0x000fca0007f3e0ff */
[----:B------:R-:W-:Y:S01]  /*0ad0*/  IMAD.X R3, R9, 0x1, R0, P1 ;  /* 0x0000000109037824 */ /* 0x000fe200008e0600 */
[----:B------:R-:W-:-:S04]  /*0ae0*/  LEA R40, P1, R2, c[0x0][0x168], 0x2 ;  /* 0x00005a0002287a11 */ /* 0x000fc800078210ff */
[----:B------:R-:W-:Y:S02]  /*0af0*/  LEA.HI.X R41, R2, c[0x0][0x16c], R3, 0x2, P1 ;  /* 0x00005b0002297a11 */ /* 0x000fe400008f1403 */
[----:B--2---:R-:W-:Y:S02]  /*0b00*/  PRMT R121, R14, 0x7610, R14 ;  /* 0x000076100e797816 */ /* 0x004fe4000000000e */
[----:B------:R-:W-:Y:S01]  /*0b10*/  PRMT R120, R15, 0x7610, R15 ;  /* 0x000076100f787816 */ /* 0x000fe2000000000f */
[----:B---3--:R-:W-:Y:S01]  /*0b20*/  IMAD.IADD R16, R48, 0x1, R5 ;  /* 0x0000000130107824 */ /* 0x008fe200078e0205 */
        /* <DEDUP_REMOVED lines=10> */
.L_x_2199:
[----:B0-----:R0:W2:Y:S04]  /*0bd0*/  LDG.E.128.CONSTANT R44, [R40.64] ;  /* 0x00000006282c7981 */ /* 0x0010a8000c1e9d00 */
[----:B------:R2:W3:Y:S01]  /*0be0*/  LDG.E.128.CONSTANT R36, [R2.64] ;  /* 0x0000000602247981 */ /* 0x0004e2000c1e9d00 */
[----:B------:R-:W-:-:S04]  /*0bf0*/  IMAD.MOV.U32 R17, RZ, RZ, c[0x0][0x18c] ;  /* 0x00006300ff117624 */ /* 0x000fc800078e00ff */
[----:B------:R-:W-:-:S05]  /*0c00*/  IMAD.WIDE R24, R17, 0x8, R40 ;  /* 0x0000000811187825 */ /* 0x000fca00078e0228 */
[----:B------:R1:W4:Y:S01]  /*0c10*/  LDG.E.128.CONSTANT R32, [R24.64] ;  /* 0x0000000618207981 */ /* 0x000322000c1e9d00 */
[----:B------:R-:W-:-:S05]  /*0c20*/  IMAD.WIDE R26, R17, 0x8, R2 ;  /* 0x00000008111a7825 */ /* 0x000fca00078e0202 */
[----:B------:R0:W4:Y:S01]  /*0c30*/  LDG.E.128.CONSTANT R4, [R26.64] ;  /* 0x000000061a047981 */ /* 0x000122000c1e9d00 */
[----:B------:R-:W-:Y:S01]  /*0c40*/  ISETP.NE.AND P0, PT, R48, R16, PT ;  /* 0x000000103000720c */ /* 0x000fe20003f05270 */
[----:B------:R-:W-:-:S04]  /*0c50*/  IMAD.WIDE R28, R17, 0x8, R24 ;  /* 0x00000008111c7825 */ /* 0x000fc800078e0218 */
[----:B------:R-:W-:Y:S01]  /*0c60*/  IMAD.WIDE R30, R17, 0x8, R26 ;  /* 0x00000008111e7825 */ /* 0x000fe200078e021a */
[----:B------:R0:W4:Y:S04]  /*0c70*/  LDG.E.128.CONSTANT R8, [R28.64] ;  /* 0x000000061c087981 */ /* 0x000128000c1e9d00 */
[----:B------:R0:W4:Y:S03]  /*0c80*/  LDG.E.128.CONSTANT R12, [R30.64] ;  /* 0x000000061e0c7981 */ /* 0x000126000c1e9d00 */
[----:B------:R-:W-:Y:S01]  /*0c90*/  @!P0 IADD3 R22, R22, 0x1, RZ ;  /* 0x0000000116168810 */ /* 0x000fe20007ffe0ff */
[----:B------:R-:W-:Y:S02]  /*0ca0*/  @!P0 IMAD.SHL.U32 R52, R48, 0x2, RZ ;  /* 0x0000000230348824 */ /* 0x000fe400078e00ff */
[----:B------:R-:W-:-:S02]  /*0cb0*/  @!P0 IMAD.MOV.U32 R53, RZ, RZ, 0x2 ;  /* 0x00000002ff358424 */ /* 0x000fc400078e00ff */
[----:B------:R-:W-:Y:S02]  /*0cc0*/  @!P0 IMAD R42, R22, 0x8, R1 ;  /* 0x00000008162a8824 */ /* 0x000fe400078e0201 */
[----:B0-----:R-:W-:-:S04]  /*0cd0*/  IMAD.WIDE R40, R17, 0x8, R28 ;  /* 0x0000000811287825 */ /* 0x001fc800078e021c */
[----:B------:R-:W4:Y:S01]  /*0ce0*/  @!P0 LDL.64 R42, [R42] ;  /* 0x000000002a2a8983 */ /* 0x000f220000100a00 */
[----:B------:R-:W-:-:S05]  /*0cf0*/  @!P0 IMAD.WIDE R52, R52, R53, c[0x0][0x198] ;  /* 0x0000660034348625 */ /* 0x000fca00078e0235 */
[----:B------:R0:W5:Y:S01]  /*0d00*/  @!P0 LDG.E.U16.CONSTANT R51, [R52.64+0x2] ;  /* 0x0000020634338981 */ /* 0x000162000c1e9500 */
[----:B--2---:R-:W-:Y:S02]  /*0d10*/  LOP3.LUT R2, R45, 0xff, RZ, 0xc0, !PT ;  /* 0x000000ff2d027812 */ /* 0x004fe400078ec0ff */
[----:B------:R-:W-:Y:S02]  /*0d20*/  LOP3.LUT R3, R46, 0xff, RZ, 0xc0, !PT ;  /* 0x000000ff2e037812 */ /* 0x000fe400078ec0ff */
[----:B------:R-:W-:Y:S02]  /*0d30*/  IADD3 R2, R2, -0x80, RZ ;  /* 0xffffff8002027810 */ /* 0x000fe40007ffe0ff */
[----:B------:R-:W-:Y:S02]  /*0d40*/  IADD3 R3, R3, -0x80, RZ ;  /* 0xffffff8003037810 */ /* 0x000fe40007ffe0ff */
[----:B-1----:R-:W-:Y:S01]  /*0d50*/  LOP3.LUT R24, R47, 0xff, RZ, 0xc0, !PT ;  /* 0x000000ff2f187812 */ /* 0x002fe200078ec0ff */
[----:B------:R-:W1:Y:S01]  /*0d60*/  I2F.F16 R78, R2 ;  /* 0x00000002004e7306 */ /* 0x000e620000200c00 */
[----:B------:R-:W-:-:S02]  /*0d70*/  LOP3.LUT R0, R44, 0xff, RZ, 0xc0, !PT ;  /* 0x000000ff2c007812 */ /* 0x000fc400078ec0ff */
[----:B------:R-:W-:Y:S02]  /*0d80*/  IADD3 R24, R24, -0x80, RZ ;  /* 0xffffff8018187810 */ /* 0x000fe40007ffe0ff */
[----:B------:R-:W-:Y:S02]  /*0d90*/  IADD3 R0, R0, -0x80, RZ ;  /* 0xffffff8000007810 */ /* 0x000fe40007ffe0ff */
[----:B------:R-:W-:Y:S01]  /*0da0*/  LEA.HI R83, R44, 0xffffff80, RZ, 0x8 ;  /* 0xffffff802c537811 */ /* 0x000fe200078f40ff */
[----:B------:R2:W0:Y:S01]  /*0db0*/  I2F.F16 R77, R3 ;  /* 0x00000003004d7306 */ /* 0x0004220000200c00 */
[----:B---3--:R-:W-:Y:S02]  /*0dc0*/  LEA.HI R75, R36, 0xffffff80, RZ, 0x8 ;  /* 0xffffff80244b7811 */ /* 0x008fe400078f40ff */
[----:B------:R-:W-:Y:S02]  /*0dd0*/  LEA.HI R82, R45, 0xffffff80, RZ, 0x8 ;  /* 0xffffff802d527811 */ /* 0x000fe400078f40ff */
[----:B------:R-:W-:-:S02]  /*0de0*/  LEA.HI R81, R46, 0xffffff80, RZ, 0x8 ;  /* 0xffffff802e517811 */ /* 0x000fc400078f40ff */
[----:B------:R-:W-:Y:S01]  /*0df0*/  LEA.HI R80, R47, 0xffffff80, RZ, 0x8 ;  /* 0xffffff802f507811 */ /* 0x000fe200078f40ff */
[----:B------:R3:W1:Y:S01]  /*0e00*/  I2F.F16 R76, R24 ;  /* 0x00000018004c7306 */ /* 0x0006620000200c00 */
[----:B--2---:R-:W-:-:S05]  /*0e10*/  IMAD.WIDE R2, R17, 0x8, R30 ;  /* 0x0000000811027825 */ /* 0x004fca00078e021e */
[----:B------:R2:W5:Y:S02]  /*0e20*/  LDG.E.128.CONSTANT R28, [R2.64] ;  /* 0x00000006021c7981 */ /* 0x000564000c1e9d00 */
[----:B------:R1:W2:Y:S02]  /*0e30*/  I2F.F16 R79, R0 ;  /* 0x00000000004f7306 */ /* 0x0002a40000200c00 */
[----:B---3--:R3:W5:Y:S01]  /*0e40*/  LDG.E.128.CONSTANT R24, [R40.64] ;  /* 0x0000000628187981 */ /* 0x008762000c1e9d00 */
[----:B------:R-:W-:Y:S02]  /*0e50*/  LEA.HI R74, R37, 0xffffff80, RZ, 0x8 ;  /* 0xffffff80254a7811 */ /* 0x000fe400078f40ff */
[----:B------:R-:W-:Y:S02]  /*0e60*/  SHF.R.U32.HI R56, RZ, 0x8, R37 ;  /* 0x00000008ff387819 */ /* 0x000fe40000011625 */
[----:B0-----:R-:W-:Y:S01]  /*0e70*/  SHF.R.U32.HI R52, RZ, 0x8, R45 ;  /* 0x00000008ff347819 */ /* 0x001fe2000001162d */
[----:B------:R-:W0:Y:S01]  /*0e80*/  I2F.F16 R83, R83 ;  /* 0x0000005300537306 */ /* 0x000e220000200c00 */
[----:B-1----:R-:W-:-:S04]  /*0e90*/  SHF.R.U32.HI R0, RZ, 0x8, R44 ;  /* 0x00000008ff007819 */ /* 0x002fc8000001162c */
[----:B------:R-:W-:Y:S02]  /*0ea0*/  LOP3.LUT R0, R0, 0xff, RZ, 0xc0, !PT ;  /* 0x000000ff00007812 */ /* 0x000fe400078ec0ff */
[----:B----4-:R-:W-:Y:S01]  /*0eb0*/  LEA.HI R57, R7, 0xffffff80, RZ, 0x8 ;  /* 0xffffff8007397811 */ /* 0x010fe200078f40ff */
[----:B------:R-:W1:Y:S01]  /*0ec0*/  I2F.F16 R82, R82 ;  /* 0x0000005200527306 */ /* 0x000e620000200c00 */
[----:B------:R-:W-:-:S07]  /*0ed0*/  IADD3 R0, R0, -0x80, RZ ;  /* 0xffffff8000007810 */ /* 0x000fce0007ffe0ff */
[----:B------:R4:W0:Y:S01]  /*0ee0*/  I2F.F16 R88, R0 ;  /* 0x0000000000587306 */ /* 0x0008220000200c00 */
[----:B------:R-:W-:Y:S02]  /*0ef0*/  LEA.HI R73, R38, 0xffffff80, RZ, 0x8 ;  /* 0xffffff8026497811 */ /* 0x000fe400078f40ff */
[----:B------:R-:W-:Y:S02]  /*0f00*/  LEA.HI R54, R32, 0xffffff80, RZ, 0x8 ;  /* 0xffffff8020367811 */ /* 0x000fe400078f40ff */
[----:B------:R-:W-:Y:S02]  /*0f10*/  SHF.R.U32.HI R53, RZ, 0x8, R46 ;  /* 0x00000008ff357819 */ /* 0x000fe4000001162e */
[----:B------:R-:W-:Y:S01]  /*0f20*/  LEA.HI R72, R39, 0xffffff80, RZ, 0x8 ;  /* 0xffffff8027487811 */ /* 0x000fe200078f40ff */
[----:B------:R-:W0:Y:S01]  /*0f30*/  I2F.F16 R81, R81 ;  /* 0x0000005100517306 */ /* 0x000e220000200c00 */
[----:B----4-:R-:W-:-:S04]  /*0f40*/  SHF.R.U32.HI R0, RZ, 0x8, R47 ;  /* 0x00000008ff007819 */ /* 0x010fc8000001162f */
[----:B------:R-:W-:Y:S02]  /*0f50*/  LOP3.LUT R0, R0, 0xff, RZ, 0xc0, !PT ;  /* 0x000000ff00007812 */ /* 0x000fe400078ec0ff */
[----:B------:R-:W-:Y:S01]  /*0f60*/  LEA.HI R61, R8, 0xffffff80, RZ, 0x8 ;  /* 0xffffff80083d7811 */ /* 0x000fe200078f40ff */
[----:B------:R-:W4:Y:S01]  /*0f70*/  I2F.F16 R80, R80 ;  /* 0x0000005000507306 */ /* 0x000f220000200c00 */
[----:B------:R-:W-:Y:S02]  /*0f80*/  IADD3 R98, R0, -0x80, RZ ;  /* 0xffffff8000627810 */ /* 0x000fe40007ffe0ff */
[----:B------:R-:W-:-:S04]  /*0f90*/  LOP3.LUT R0, R36, 0xff, RZ, 0xc0, !PT ;  /* 0x000000ff24007812 */ /* 0x000fc800078ec0ff */
[----:B------:R-:W-:Y:S02]  /*0fa0*/  IADD3 R0, R0, -0x80, RZ ;  /* 0xffffff8000007810 */ /* 0x000fe40007ffe0ff */
[----:B------:R-:W-:Y:S02]  /*0fb0*/  SHF.R.U32.HI R44, RZ, 0x10, R44 ;  /* 0x00000010ff2c7819 */ /* 0x000fe4000001162c */
[----:B------:R0:W1:Y:S02]  /*0fc0*/  I2F.F16 R96, R0 ;  /* 0x0000000000607306 */ /* 0x0000640000200c00 */
[----:B------:R-:W-:Y:S02]  /*0fd0*/  LOP3.LUT R44, R44, 0xff, RZ, 0xc0, !PT ;  /* 0x000000ff2c2c7812 */ /* 0x000fe400078ec0ff */
[--C-:B0-----:R-:W-:Y:S02]  /*0fe0*/  SHF.R.U32.HI R0, RZ, 0x8, R36.reuse ;  /* 0x00000008ff007819 */ /* 0x101fe40000011624 */
[----:B------:R-:W-:-:S04]  /*0ff0*/  SHF.R.U32.HI R36, RZ, 0x10, R36 ;  /* 0x00000010ff247819 */ /* 0x000fc80000011624 */
[----:B------:R-:W-:Y:S02]  /*1000*/  LOP3.LUT R36, R36, 0xff, RZ, 0xc0, !PT ;  /* 0x000000ff24247812 */ /* 0x000fe400078ec0ff */
[----:B------:R-:W-:Y:S02]  /*1010*/  IADD3 R44, R44, -0x80, RZ ;  /* 0xffffff802c2c7810 */ /* 0x000fe40007ffe0ff */
[----:B------:R-:W-:Y:S02]  /*1020*/  IADD3 R36, R36, -0x80, RZ ;  /* 0xffffff8024247810 */ /* 0x000fe40007ffe0ff */
[----:B------:R0:W1:Y:S01]  /*1030*/  I2F.F16 R87, R44 ;  /* 0x0000002c00577306 */ /* 0x0000620000200c00 */
[----:B------:R-:W-:-:S07]  /*1040*/  SHF.R.U32.HI R45, RZ, 0x10, R45 ;  /* 0x00000010ff2d7819 */ /* 0x000fce000001162d */
[----:B------:R1:W2:Y:S01]  /*1050*/  I2F.F16 R99, R36 ;  /* 0x0000002400637306 */ /* 0x0002a20000200c00 */
[----:B0-----:R-:W-:Y:S02]  /*1060*/  LOP3.LUT R44, R37, 0xff, RZ, 0xc0, !PT ;  /* 0x000000ff252c7812 */ /* 0x001fe400078ec0ff */
[----:B------:R-:W-:Y:S02]  /*1070*/  SHF.R.U32.HI R37, RZ, 0x10, R37 ;  /* 0x00000010ff257819 */ /* 0x000fe40000011625 */
[----:B-1----:R-:W-:Y:S02]  /*1080*/  LOP3.LUT R36, R32, 0xff, RZ, 0xc0, !PT ;  /* 0x000000ff20247812 */ /* 0x002fe400078ec0ff */
[----:B------:R-:W-:Y:S02]  /*1090*/  LOP3.LUT R37, R37, 0xff, RZ, 0xc0, !PT ;  /* 0x000000ff25257812 */ /* 0x000fe400078ec0ff */
[----:B------:R-:W-:Y:S02]  /*10a0*/  IADD3 R36, R36, -0x80, RZ ;  /* 0xffffff8024247810 */ /* 0x000fe40007ffe0ff */
[----:B------:R-:W-:-:S02]  /*10b0*/  LOP3.LUT R45, R45, 0xff, RZ, 0xc0, !PT ;  /* 0x000000ff2d2d7812 */ /* 0x000fc400078ec0ff */
[----:B------:R0:W1:Y:S01]  /*10c0*/  I2F.F16 R69, R36 ;  /* 0x0000002400457306 */ /* 0x0000620000200c00 */
[----:B------:R-:W-:Y:S02]  /*10d0*/  IADD3 R37, R37, -0x80, RZ ;  /* 0xffffff8025257810 */ /* 0x000fe40007ffe0ff */
[----:B------:R-:W-:Y:S02]  /*10e0*/  IADD3 R45, R45, -0x80, RZ ;  /* 0xffffff802d2d7810 */ /* 0x000fe40007ffe0ff */
[----:B------:R-:W-:Y:S02]  /*10f0*/  LOP3.LUT R55, R0, 0xff, RZ, 0xc0, !PT ;  /* 0x000000ff00377812 */ /* 0x000fe400078ec0ff */
[----:B0-----:R-:W-:Y:S01]  /*1100*/  LOP3.LUT R36, R5, 0xff, RZ, 0xc0, !PT ;  /* 0x000000ff05247812 */ /* 0x001fe200078ec0ff */
[----:B------:R0:W1:Y:S03]  /*1110*/  I2F.F16 R101, R37 ;  /* 0x0000002500657306 */ /* 0x0000660000200c00 */
[----:B------:R-:W-:-:S02]  /*1120*/  IADD3 R36, R36, -0x80, RZ ;  /* 0xffffff8024247810 */ /* 0x000fc40007ffe0ff */
[----:B------:R-:W-:Y:S02]  /*1130*/  IADD3 R55, R55, -0x80, RZ ;  /* 0xffffff8037377810 */ /* 0x000fe40007ffe0ff */
[----:B0-----:R-:W-:Y:S01]  /*1140*/  LOP3.LUT R37, R34, 0xff, RZ, 0xc0, !PT ;  /* 0x000000ff22257812 */ /* 0x001fe200078ec0ff */
[----:B------:R0:W1:Y:S01]  /*1150*/  I2F.F16 R89, R45 ;  /* 0x0000002d00597306 */ /* 0x0000620000200c00 */
[----:B------:R-:W-:Y:S02]  /*1160*/  SHF.R.U32.HI R46, RZ, 0x10, R46 ;  /* 0x00000010ff2e7819 */ /* 0x000fe4000001162e */
[----:B------:R-:W-:Y:S02]  /*1170*/  IADD3 R67, R37, -0x80, RZ ;  /* 0xffffff8025437810 */ /* 0x000fe40007ffe0ff */
[----:B------:R-:W-:-:S03]  /*1180*/  LOP3.LUT R37, R35, 0xff, RZ, 0xc0, !PT ;  /* 0x000000ff23257812 */ /* 0x000fc600078ec0ff */
[----:B------:R1:W2:Y:S01]  /*1190*/  I2F.F16 R0, R57 ;  /* 0x0000003900007306 */ /* 0x0002a20000200c00 */
[----:B0-----:R-:W-:-:S07]  /*11a0*/  LOP3.LUT R45, R38, 0xff, RZ, 0xc0, !PT ;  /* 0x000000ff262d7812 */ /* 0x001fce00078ec0ff */
[----:B------:R0:W2:Y:S01]  /*11b0*/  I2F.F16 R64, R36 ;  /* 0x0000002400407306 */ /* 0x0000a20000200c00 */
[--C-:B-1----:R-:W-:Y:S02]  /*11c0*/  SHF.R.U32.HI R57, RZ, 0x8, R38.reuse ;  /* 0x00000008ff397819 */ /* 0x102fe40000011626 */
[----:B------:R-:W-:Y:S02]  /*11d0*/  SHF.R.U32.HI R38, RZ, 0x10, R38 ;  /* 0x00000010ff267819 */ /* 0x000fe40000011626 */
[--C-:B0-----:R-:W-:Y:S02]  /*11e0*/  SHF.R.U32.HI R36, RZ, 0x8, R32.reuse ;  /* 0x00000008ff247819 */ /* 0x101fe40000011620 */
[----:B------:R-:W-:Y:S01]  /*11f0*/  SHF.R.U32.HI R32, RZ, 0x10, R32 ;  /* 0x00000010ff207819 */ /* 0x000fe20000011620 */
[----:B------:R0:W1:Y:S01]  /*1200*/  I2F.F16 R100, R55 ;  /* 0x0000003700647306 */ /* 0x0000620000200c00 */
[----:B------:R-:W-:Y:S02]  /*1210*/  LOP3.LUT R38, R38, 0xff, RZ, 0xc0, !PT ;  /* 0x000000ff26267812 */ /* 0x000fe400078ec0ff */
[----:B------:R-:W-:-:S02]  /*1220*/  IADD3 R66, R37, -0x80, RZ ;  /* 0xffffff8025427810 */ /* 0x000fc40007ffe0ff */
[----:B------:R-:W-:Y:S02]  /*1230*/  LOP3.LUT R36, R36, 0xff, RZ, 0xc0, !PT ;  /* 0x000000ff24247812 */ /* 0x000fe400078ec0ff */
[----:B------:R-:W-:Y:S02]  /*1240*/  LOP3.LUT R32, R32, 0xff, RZ, 0xc0, !PT ;  /* 0x000000ff20207812 */ /* 0x000fe400078ec0ff */
[----:B0-----:R-:W-:Y:S02]  /*1250*/  LOP3.LUT R55, R33, 0xff, RZ, 0xc0, !PT ;  /* 0x000000ff21377812 */ /* 0x001fe400078ec0ff */
[----:B------:R-:W-:Y:S02]  /*1260*/  LOP3.LUT R53, R53, 0xff, RZ, 0xc0, !PT ;  /* 0x000000ff35357812 */ /* 0x000fe400078ec0ff */
[----:B------:R-:W-:Y:S02]  /*1270*/  LOP3.LUT R46, R46, 0xff, RZ, 0xc0, !PT ;  /* 0x000000ff2e2e7812 */ /* 0x000fe400078ec0ff */
[----:B------:R-:W-:-:S02]  /*1280*/  LOP3.LUT R37, R4, 0xff, RZ, 0xc0, !PT ;  /* 0x000000ff04257812 */ /* 0x000fc400078ec0ff */
[----:B------:R-:W-:Y:S02]  /*1290*/  IADD3 R38, R38, -0x80, RZ ;  /* 0xffffff8026267810 */ /* 0x000fe40007ffe0ff */
[----:B------:R-:W-:Y:S02]  /*12a0*/  IADD3 R55, R55, -0x80, RZ ;  /* 0xffffff8037377810 */ /* 0x000fe40007ffe0ff */
[----:B------:R-:W-:Y:S02]  /*12b0*/  SHF.R.U32.HI R47, RZ, 0x10, R47 ;  /* 0x00000010ff2f7819 */ /* 0x000fe4000001162f */
[----:B------:R-:W-:Y:S02]  /*12c0*/  IADD3 R36, R36, -0x80, RZ ;  /* 0xffffff8024247810 */ /* 0x000fe40007ffe0ff */
[----:B------:R-:W-:Y:S02]  /*12d0*/  IADD3 R70, R32, -0x80, RZ ;  /* 0xffffff8020467810 */ /* 0x000fe40007ffe0ff */
[----:B------:R-:W-:-:S02]  /*12e0*/  IADD3 R53, R53, -0x80, RZ ;  /* 0xffffff8035357810 */ /* 0x000fc40007ffe0ff */
[----:B------:R-:W-:Y:S02]  /*12f0*/  IADD3 R46, R46, -0x80, RZ ;  /* 0xffffff802e2e7810 */ /* 0x000fe40007ffe0ff */
[----:B------:R-:W-:Y:S02]  /*1300*/  IADD3 R37, R37, -0x80, RZ ;  /* 0xffffff8025257810 */ /* 0x000fe40007ffe0ff */
[----:B------:R-:W-:Y:S01]  /*1310*/  SHF.R.U32.HI R32, RZ, 0x8, R34 ;  /* 0x00000008ff207819 */ /* 0x000fe20000011622 */
[----:B------:R0:W1:Y:S01]  /*1320*/  I2F.F16 R103, R38 ;  /* 0x0000002600677306 */ /* 0x0000620000200c00 */
[----:B------:R-:W-:Y:S02]  /*1330*/  LOP3.LUT R52, R52, 0xff, RZ, 0xc0, !PT ;  /* 0x000000ff34347812 */ /* 0x000fe400078ec0ff */
[----:B------:R-:W-:Y:S02]  /*1340*/  LOP3.LUT R47, R47, 0xff, RZ, 0xc0, !PT ;  /* 0x000000ff2f2f7812 */ /* 0x000fe400078ec0ff */
[----:B------:R-:W-:-:S02]  /*1350*/  LOP3.LUT R56, R56, 0xff, RZ, 0xc0, !PT ;  /* 0x000000ff38387812 */ /* 0x000fc400078ec0ff */
[----:B------:R-:W-:Y:S01]  /*1360*/  LOP3.LUT R57, R57, 0xff, RZ, 0xc0, !PT ;  /* 0x000000ff39397812 */ /* 0x000fe200078ec0ff */
[----:B------:R1:W2:Y:S01]  /*1370*/  I2F.F16 R68, R55 ;  /* 0x0000003700447306 */ /* 0x0002a20000200c00 */
[----:B0-----:R-:W-:Y:S02]  /*1380*/  LOP3.LUT R38, R6, 0xff, RZ, 0xc0, !PT ;  /* 0x000000ff06267812 */ /* 0x001fe400078ec0ff */
[----:B------:R-:W-:-:S05]  /*1390*/  IADD3 R52, R52, -0x80, RZ ;  /* 0xffffff8034347810 */ /* 0x000fca0007ffe0ff */
[----:B------:R0:W2:Y:S01]  /*13a0*/  I2F.F16 R71, R36 ;  /* 0x0000002400477306 */ /* 0x0000a20000200c00 */
[----:B-1----:R-:W-:Y:S02]  /*13b0*/  LOP3.LUT R55, R7, 0xff, RZ, 0xc0, !PT ;  /* 0x000000ff07377812 */ /* 0x002fe400078ec0ff */
[----:B------:R-:W-:Y:S02]  /*13c0*/  IADD3 R47, R47, -0x80, RZ ;  /* 0xffffff802f2f7810 */ /* 0x000fe40007ffe0ff */
[----:B------:R-:W-:-:S03]  /*13d0*/  IADD3 R44, R44, -0x80, RZ ;  /* 0xffffff802c2c7810 */ /* 0x000fc60007ffe0ff */
[----:B------:R1:W2:Y:S01]  /*13e0*/  I2F.F16 R92, R53 ;  /* 0x00000035005c7306 */ /* 0x0002a20000200c00 */
[----:B0-----:R-:W-:Y:S02]  /*13f0*/  LOP3.LUT R36, R32, 0xff, RZ, 0xc0, !PT ;  /* 0x000000ff20247812 */ /* 0x001fe400078ec0ff */
[----:B------:R-:W-:Y:S02]  /*1400*/  SHF.R.U32.HI R32, RZ, 0x8, R39 ;  /* 0x00000008ff207819 */ /* 0x000fe40000011627 */
[----:B------:R-:W-:-:S03]  /*1410*/  IADD3 R45, R45, -0x80, RZ ;  /* 0xffffff802d2d7810 */ /* 0x000fc60007ffe0ff */
[----:B------:R0:W2:Y:S01]  /*1420*/  I2F.F16 R91, R46 ;  /* 0x0000002e005b7306 */ /* 0x0000a20000200c00 */
[----:B-1----:R-:W-:Y:S02]  /*1430*/  LEA.HI R53, R33, 0xffffff80, RZ, 0x8 ;  /* 0xffffff8021357811 */ /* 0x002fe400078f40ff */
[----:B------:R-:W-:Y:S02]  /*1440*/  IADD3 R56, R56, -0x80, RZ ;  /* 0xffffff8038387810 */ /* 0x000fe40007ffe0ff */
[----:B------:R-:W-:-:S03]  /*1450*/  IADD3 R57, R57, -0x80, RZ ;  /* 0xffffff8039397810 */ /* 0x000fc60007ffe0ff */
[----:B------:R1:W2:Y:S01]  /*1460*/  I2F.F16 R65, R37 ;  /* 0x0000002500417306 */ /* 0x0002a20000200c00 */
[----:B0-----:R-:W-:Y:S02]  /*1470*/  LOP3.LUT R46, R39, 0xff, RZ, 0xc0, !PT ;  /* 0x000000ff272e7812 */ /* 0x001fe400078ec0ff */
[----:B------:R-:W-:Y:S02]  /*1480*/  SHF.R.U32.HI R39, RZ, 0x10, R39 ;  /* 0x00000010ff277819 */ /* 0x000fe40000011627 */
[----:B------:R-:W-:Y:S02]  /*1490*/  IADD3 R38, R38, -0x80, RZ ;  /* 0xffffff8026267810 */ /* 0x000fe40007ffe0ff */
[----:B------:R-:W-:Y:S02]  /*14a0*/  IADD3 R55, R55, -0x80, RZ ;  /* 0xffffff8037377810 */ /* 0x000fe40007ffe0ff */
[--C-:B-1----:R-:W-:Y:S02]  /*14b0*/  SHF.R.U32.HI R37, RZ, 0x8, R33.reuse ;  /* 0x00000008ff257819 */ /* 0x102fe40000011621 */
[----:B------:R-:W-:Y:S01]  /*14c0*/  SHF.R.U32.HI R33, RZ, 0x10, R33 ;  /* 0x00000010ff217819 */ /* 0x000fe20000011621 */
[----:B------:R0:W1:Y:S01]  /*14d0*/  I2F.F16 R90, R52 ;  /* 0x00000034005a7306 */ /* 0x0000620000200c00 */
[----:B------:R-:W-:-:S02]  /*14e0*/  LOP3.LUT R37, R37, 0xff, RZ, 0xc0, !PT ;  /* 0x000000ff25257812 */ /* 0x000fc400078ec0ff */
[----:B------:R-:W-:Y:S02]  /*14f0*/  LOP3.LUT R33, R33, 0xff, RZ, 0xc0, !PT ;  /* 0x000000ff21217812 */ /* 0x000fe400078ec0ff */
[----:B------:R-:W-:Y:S02]  /*1500*/  LOP3.LUT R32, R32, 0xff, RZ, 0xc0, !PT ;  /* 0x000000ff20207812 */ /* 0x000fe400078ec0ff */
[----:B------:R-:W-:Y:S01]  /*1510*/  LOP3.LUT R39, R39, 0xff, RZ, 0xc0, !PT ;  /* 0x000000ff27277812 */ /* 0x000fe200078ec0ff */
[----:B------:R1:W2:Y:S01]  /*1520*/  I2F.F16 R97, R47 ;  /* 0x0000002f00617306 */ /* 0x0002a20000200c00 */
[----:B------:R-:W-:Y:S02]  /*1530*/  IADD3 R93, R46, -0x80, RZ ;  /* 0xffffff802e5d7810 */ /* 0x000fe40007ffe0ff */
[----:B0-----:R-:W-:Y:S02]  /*1540*/  LEA.HI R52, R34, 0xffffff80, RZ, 0x8 ;  /* 0xffffff8022347811 */ /* 0x001fe400078f40ff */
[----:B------:R-:W-:-:S02]  /*1550*/  LEA.HI R46, R4, 0xffffff80, RZ, 0x8 ;  /* 0xffffff80042e7811 */ /* 0x000fc400078f40ff */
[----:B------:R-:W-:Y:S01]  /*1560*/  LEA.HI R60, R9, 0xffffff80, RZ, 0x8 ;  /* 0xffffff80093c7811 */ /* 0x000fe200078f40ff */
[----:B------:R0:W2:Y:S01]  /*1570*/  I2F.F16 R95, R44 ;  /* 0x0000002c005f7306 */ /* 0x0000a20000200c00 */
[----:B-1----:R-:W-:Y:S02]  /*1580*/  LEA.HI R47, R35, 0xffffff80, RZ, 0x8 ;  /* 0xffffff80232f7811 */ /* 0x002fe400078f40ff */
[----:B------:R-:W-:Y:S02]  /*1590*/  LEA.HI R59, R10, 0xffffff80, RZ, 0x8 ;  /* 0xffffff800a3b7811 */ /* 0x000fe400078f40ff */
[----:B------:R-:W-:-:S03]  /*15a0*/  LEA.HI R58, R11, 0xffffff80, RZ, 0x8 ;  /* 0xffffff800b3a7811 */ /* 0x000fc600078f40ff */
[----:B------:R1:W2:Y:S01]  /*15b0*/  I2F.F16 R94, R45 ;  /* 0x0000002d005e7306 */ /* 0x0002a20000200c00 */
[----:B0-----:R-:W-:Y:S02]  /*15c0*/  LEA.HI R44, R6, 0xffffff80, RZ, 0x8 ;  /* 0xffffff80062c7811 */ /* 0x001fe400078f40ff */
[----:B------:R-:W-:Y:S02]  /*15d0*/  IADD3 R37, R37, -0x80, RZ ;  /* 0xffffff8025257810 */ /* 0x000fe40007ffe0ff */
[----:B------:R-:W-:-:S03]  /*15e0*/  IADD3 R33, R33, -0x80, RZ ;  /* 0xffffff8021217810 */ /* 0x000fc60007ffe0ff */
[----:B------:R0:W2:Y:S01]  /*15f0*/  I2F.F16 R102, R56 ;  /* 0x0000003800667306 */ /* 0x0000a20000200c00 */
[----:B-1----:R-:W-:Y:S02]  /*1600*/  LEA.HI R45, R5, 0xffffff80, RZ, 0x8 ;  /* 0xffffff80052d7811 */ /* 0x002fe400078f40ff */
[----:B------:R-:W-:Y:S02]  /*1610*/  IADD3 R36, R36, -0x80, RZ ;  /* 0xffffff8024247810 */ /* 0x000fe40007ffe0ff */
[----:B------:R-:W-:-:S03]  /*1620*/  IADD3 R32, R32, -0x80, RZ ;  /* 0xffffff8020207810 */ /* 0x000fc60007ffe0ff */
[----:B------:R1:W2:Y:S01]  /*1630*/  I2F.F16 R104, R57 ;  /* 0x0000003900687306 */ /* 0x0002a20000200c00 */
[----:B0-----:R-:W-:Y:S02]  /*1640*/  LEA.HI R56, R13, 0xffffff80, RZ, 0x8 ;  /* 0xffffff800d387811 */ /* 0x001fe400078f40ff */
[----:B------:R-:W-:-:S05]  /*1650*/  IADD3 R39, R39, -0x80, RZ ;  /* 0xffffff8027277810 */ /* 0x000fca0007ffe0ff */
[----:B------:R0:W2:Y:S01]  /*1660*/  I2F.F16 R63, R38 ;  /* 0x00000026003f7306 */ /* 0x0000a20000200c00 */
[----:B-1----:R-:W-:Y:S02]  /*1670*/  LEA.HI R57, R12, 0xffffff80, RZ, 0x8 ;  /* 0xffffff800c397811 */ /* 0x002fe400078f40ff */
[----:B------:R-:W-:-:S05]  /*1680*/  ISETP.NE.AND P1, PT, R50, RZ, PT ;  /* 0x000000ff3200720c */ /* 0x000fca0003f25270 */
[----:B------:R1:W2:Y:S01]  /*1690*/  I2F.F16 R62, R55 ;  /* 0x00000037003e7306 */ /* 0x0002a20000200c00 */
[----:B0-----:R-:W-:Y:S02]  /*16a0*/  LEA.HI R38, R15, 0xffffff80, RZ, 0x8 ;  /* 0xffffff800f267811 */ /* 0x001fe400078f40ff */
[----:B-1----:R-:W-:-:S05]  /*16b0*/  LEA.HI R55, R14, 0xffffff80, RZ, 0x8 ;  /* 0xffffff800e377811 */ /* 0x002fca00078f40ff */
        /* <DEDUP_REMOVED lines=29> */
[----:B------:R-:W-:-:S02]  /*1890*/  @!P0 PRMT R121, R42, 0x7610, R121 ;  /* 0x000076102a798816 */ /* 0x000fc40000000079 */
[----:B------:R-:W-:Y:S02]  /*18a0*/  SHF.R.U32.HI R34, RZ, 0x10, R34 ;  /* 0x00000010ff227819 */ /* 0x000fe40000011622 */
[----:B------:R-:W-:Y:S02]  /*18b0*/  @!P0 PRMT R120, R43, 0x7610, R120 ;  /* 0x000076102b788816 */ /* 0x000fe40000000078 */
[----:B------:R-:W-:Y:S02]  /*18c0*/  @!P0 PRMT R121, R121, 0x7610, R42 ;  /* 0x0000761079798816 */ /* 0x000fe4000000002a */
[----:B------:R-:W-:Y:S02]  /*18d0*/  @!P0 PRMT R120, R120, 0x7610, R43 ;  /* 0x0000761078788816 */ /* 0x000fe4000000002b */
[----:B------:R-:W-:Y:S01]  /*18e0*/  LOP3.LUT R34, R34, 0xff, RZ, 0xc0, !PT ;  /* 0x000000ff22227812 */ /* 0x000fe200078ec0ff */
[----:B------:R-:W-:Y:S05]  /*18f0*/  @!P1 BRA `(.L_x_2191) ;  /* 0x000005a000009947 */ /* 0x000fea0003800000 */
[----:B-1234-:R-:W1:Y:S01]  /*1900*/  LDS.64 R32, [UR4] ;  /* 0x00000004ff207984 */ /* 0x01ee620008000a00 */
[----:B------:R-:W-:-:S02]  /*1910*/  HADD2.F32 R39, -RZ, R79.H0_H0 ;  /* 0x2000004fff277230 */ /* 0x000fc40000004100 */
[----:B------:R-:W-:Y:S01]  /*1920*/  HADD2.F32 R105, -RZ, R78.H0_H0 ;  /* 0x2000004eff697230 */ /* 0x000fe20000004100 */
[----:B------:R-:W2:Y:S01]  /*1930*/  LDS.64 R36, [UR4+0x8] ;  /* 0x00000804ff247984 */ /* 0x000ea20008000a00 */
[----:B------:R-:W-:Y:S02]  /*1940*/  HADD2.F32 R109, -RZ, R77.H0_H0 ;  /* 0x2000004dff6d7230 */ /* 0x000fe40000004100 */
[----:B------:R-:W-:Y:S02]  /*1950*/  HADD2.F32 R113, -RZ, R76.H0_H0 ;  /* 0x2000004cff717230 */ /* 0x000fe40000004100 */
[----:B------:R-:W-:Y:S02]  /*1960*/  HADD2.F32 R43, -RZ, R88.H0_H0 ;  /* 0x20000058ff2b7230 */ /* 0x000fe40000004100 */
[----:B------:R-:W-:Y:S02]  /*1970*/  HADD2.F32 R107, -RZ, R90.H0_H0 ;  /* 0x2000005aff6b7230 */ /* 0x000fe40000004100 */
[----:B-1----:R-:W-:-:S02]  /*1980*/  HADD2.F32 R42, -RZ, R32.H0_H0 ;  /* 0x20000020ff2a7230 */ /* 0x002fc40000004100 */
        /* <DEDUP_REMOVED lines=9> */
[----:B0-----:R-:W-:Y:S02]  /*1a20*/  HADD2.F32 R107, -RZ, R98.H0_H0 ;  /* 0x20000062ff6b7230 */ /* 0x001fe40000004100 */
        /* <DEDUP_REMOVED lines=19> */
[----:B--2---:R-:W-:Y:S02]  /*1b60*/  HADD2.F32 R32, -RZ, R36.H0_H0 ;  /* 0x20000024ff207230 */ /* 0x004fe40000004100 */
[----:B------:R-:W-:Y:S01]  /*1b70*/  HADD2.F32 R106, -RZ, R94.H0_H0 ;  /* 0x2000005eff6a7230 */ /* 0x000fe20000004100 */
[----:B------:R-:W-:Y:S01]  /*1b80*/  FFMA.FTZ R109, R33, R112, R109 ;  /* 0x00000070216d7223 */ /* 0x000fe2000001006d */
[----:B------:R-:W-:Y:S01]  /*1b90*/  HADD2.F32 R33, -RZ, R100.H0_H0 ;  /* 0x20000064ff217230 */ /* 0x000fe20000004100 */
[----:B------:R-:W-:Y:S01]  /*1ba0*/  FFMA.FTZ R39, R42, R32, R39 ;  /* 0x000000202a277223 */ /* 0x000fe20000010027 */
[----:B------:R-:W-:Y:S01]  /*1bb0*/  HADD2.F32 R42, -RZ, R95.H0_H0 ;  /* 0x2000005fff2a7230 */ /* 0x000fe20000004100 */
[----:B------:R-:W-:Y:S01]  /*1bc0*/  FFMA.FTZ R106, R32, R106, R107 ;  /* 0x0000006a206a7223 */ /* 0x000fe2000001006b */
[----:B------:R-:W-:-:S02]  /*1bd0*/  HADD2.F32 R108, -RZ, R93.H0_H0 ;  /* 0x2000005dff6c7230 */ /* 0x000fc40000004100 */
        /* <DEDUP_REMOVED lines=8> */
[----:B------:R-:W-:Y:S02]  /*1c60*/  HADD2.F32 R43, -RZ, R104.H0_H0 ;  /* 0x20000068ff2b7230 */ /* 0x000fe40000004100 */
        /* <DEDUP_REMOVED lines=35> */
.L_x_2191:
[----:B-1234-:R-:W-:Y:S02]  /*1ea0*/  SHF.R.U32.HI R32, RZ, 0x8, R35 ;  /* 0x00000008ff207819 */ /* 0x01efe40000011623 */
[----:B------:R-:W-:Y:S02]  /*1eb0*/  IADD3 R34, R34, -0x80, RZ ;  /* 0xffffff8022227810 */ /* 0x000fe40007ffe0ff */
[----:B------:R-:W-:Y:S02]  /*1ec0*/  LOP3.LUT R32, R32, 0xff, RZ, 0xc0, !PT ;  /* 0x000000ff20207812 */ /* 0x000fe400078ec0ff */
[----:B------:R-:W-:Y:S01]  /*1ed0*/  SHF.R.U32.HI R33, RZ, 0x8, R5 ;  /* 0x00000008ff217819 */ /* 0x000fe20000011605 */
[----:B------:R1:W2:Y:S01]  /*1ee0*/  I2F.F16 R37, R34 ;  /* 0x0000002200257306 */ /* 0x0002a20000200c00 */
[----:B------:R-:W-:Y:S02]  /*1ef0*/  IADD3 R42, R32, -0x80, RZ ;  /* 0xffffff80202a7810 */ /* 0x000fe40007ffe0ff */
[----:B------:R-:W-:-:S02]  /*1f00*/  SHF.R.U32.HI R32, RZ, 0x8, R4 ;  /* 0x00000008ff207819 */ /* 0x000fc40000011604 */
[----:B------:R-:W-:Y:S02]  /*1f10*/  SHF.R.U32.HI R4, RZ, 0x10, R4 ;  /* 0x00000010ff047819 */ /* 0x000fe40000011604 */
[----:B------:R-:W-:Y:S01]  /*1f20*/  SHF.R.U32.HI R5, RZ, 0x10, R5 ;  /* 0x00000010ff057819 */ /* 0x000fe20000011605 */
[----:B------:R-:W3:Y:S01]  /*1f30*/  I2F.F16 R42, R42 ;  /* 0x0000002a002a7306 */ /* 0x000ee20000200c00 */
[--C-:B-1----:R-:W-:Y:S02]  /*1f40*/  SHF.R.U32.HI R34, RZ, 0x8, R6.reuse ;  /* 0x00000008ff227819 */ /* 0x102fe40000011606 */
[----:B------:R-:W-:Y:S02]  /*1f50*/  SHF.R.U32.HI R6, RZ, 0x10, R6 ;  /* 0x00000010ff067819 */ /* 0x000fe40000011606 */
[----:B------:R-:W-:Y:S02]  /*1f60*/  LOP3.LUT R4, R4, 0xff, RZ, 0xc0, !PT ;  /* 0x000000ff04047812 */ /* 0x000fe400078ec0ff */
[----:B------:R-:W-:-:S02]  /*1f70*/  LOP3.LUT R5, R5, 0xff, RZ, 0xc0, !PT ;  /* 0x000000ff05057812 */ /* 0x000fc400078ec0ff */
[----:B------:R-:W-:Y:S02]  /*1f80*/  LOP3.LUT R6, R6, 0xff, RZ, 0xc0, !PT ;  /* 0x000000ff06067812 */ /* 0x000fe400078ec0ff */
[----:B------:R-:W-:Y:S02]  /*1f90*/  SHF.R.U32.HI R35, RZ, 0x10, R35 ;  /* 0x00000010ff237819 */ /* 0x000fe40000011623 */
[----:B------:R-:W-:Y:S02]  /*1fa0*/  IADD3 R4, R4, -0x80, RZ ;  /* 0xffffff8004047810 */ /* 0x000fe40007ffe0ff */
[----:B------:R-:W-:Y:S02]  /*1fb0*/  IADD3 R5, R5, -0x80, RZ ;  /* 0xffffff8005057810 */ /* 0x000fe40007ffe0ff */
[----:B------:R-:W-:Y:S01]  /*1fc0*/  LOP3.LUT R34, R34, 0xff, RZ, 0xc0, !PT ;  /* 0x000000ff22227812 */ /* 0x000fe200078ec0ff */
[----:B------:R1:W4:Y:S01]  /*1fd0*/  I2F.F16 R43, R4 ;  /* 0x00000004002b7306 */ /* 0x0003220000200c00 */
[----:B------:R-:W-:-:S02]  /*1fe0*/  IADD3 R108, R6, -0x80, RZ ;  /* 0xffffff80066c7810 */ /* 0x000fc40007ffe0ff */
[----:B------:R-:W-:Y:S02]  /*1ff0*/  LOP3.LUT R35, R35, 0xff, RZ, 0xc0, !PT ;  /* 0x000000ff23237812 */ /* 0x000fe400078ec0ff */
[----:B------:R-:W-:Y:S02]  /*2000*/  LOP3.LUT R6, R9, 0xff, RZ, 0xc0, !PT ;  /* 0x000000ff09067812 */ /* 0x000fe400078ec0ff */
[----:B------:R-:W-:Y:S01]  /*2010*/  LOP3.LUT R32, R32, 0xff, RZ, 0xc0, !PT ;  /* 0x000000ff20207812 */ /* 0x000fe200078ec0ff */
[----:B------:R0:W2:Y:S01]  /*2020*/  I2F.F16 R106, R5 ;  /* 0x00000005006a7306 */ /* 0x0000a20000200c00 */
[----:B------:R-:W-:Y:S02]  /*2030*/  LOP3.LUT R33, R33, 0xff, RZ, 0xc0, !PT ;  /* 0x000000ff21217812 */ /* 0x000fe400078ec0ff */
[----:B-1----:R-:W-:Y:S02]  /*2040*/  LOP3.LUT R4, R8, 0xff, RZ, 0xc0, !PT ;  /* 0x000000ff08047812 */ /* 0x002fe400078ec0ff */
[----:B------:R-:W-:-:S02]  /*2050*/  IADD3 R109, R34, -0x80, RZ ;  /* 0xffffff80226d7810 */ /* 0x000fc40007ffe0ff */
[----:B------:R-:W-:Y:S01]  /*2060*/  IADD3 R35, R35, -0x80, RZ ;  /* 0xffffff8023237810 */ /* 0x000fe20007ffe0ff */
[----:B------:R-:W1:Y:S01]  /*2070*/  I2F.F16 R108, R108 ;  /* 0x0000006c006c7306 */ /* 0x000e620000200c00 */
[----:B0-----:R-:W-:Y:S02]  /*2080*/  LOP3.LUT R5, R10, 0xff, RZ, 0xc0, !PT ;  /* 0x000000ff0a057812 */ /* 0x001fe400078ec0ff */
[----:B------:R-:W-:Y:S02]  /*2090*/  IADD3 R34, R6, -0x80, RZ ;  /* 0xffffff8006227810 */ /* 0x000fe40007ffe0ff */
[----:B------:R-:W-:Y:S02]  /*20a0*/  IADD3 R32, R32, -0x80, RZ ;  /* 0xffffff8020207810 */ /* 0x000fe40007ffe0ff */
[----:B------:R-:W-:Y:S01]  /*20b0*/  IADD3 R33, R33, -0x80, RZ ;  /* 0xffffff8021217810 */ /* 0x000fe20007ffe0ff */
[----:B------:R0:W0:Y:S01]  /*20c0*/  I2F.F16 R39, R35 ;  /* 0x0000002300277306 */ /* 0x0000220000200c00 */
[----:B------:R-:W-:-:S02]  /*20d0*/  IADD3 R4, R4, -0x80, RZ ;  /* 0xffffff8004047810 */ /* 0x000fc40007ffe0ff */
[----:B------:R-:W-:Y:S02]  /*20e0*/  IADD3 R5, R5, -0x80, RZ ;  /* 0xffffff8005057810 */ /* 0x000fe40007ffe0ff */
[----:B------:R-:W-:Y:S02]  /*20f0*/  ISETP.NE.AND P2, PT, R49, RZ, PT ;  /* 0x000000ff3100720c */ /* 0x000fe40003f45270 */
[----:B------:R-:W-:Y:S01]  /*2100*/  LOP3.LUT R6, R11, 0xff, RZ, 0xc0, !PT ;  /* 0x000000ff0b067812 */ /* 0x000fe200078ec0ff */
[----:B------:R0:W0:Y:S08]  /*2110*/  I2F.F16 R105, R32 ;  /* 0x0000002000697306 */ /* 0x0000300000200c00 */
[----:B------:R0:W0:Y:S08]  /*2120*/  I2F.F16 R107, R33 ;  /* 0x00000021006b7306 */ /* 0x0000300000200c00 */
[----:B------:R-:W0:Y:S08]  /*2130*/  I2F.F16 R109, R109 ;  /* 0x0000006d006d7306 */ /* 0x000e300000200c00 */
[----:B------:R0:W0:Y:S08]  /*2140*/  I2F.F16 R36, R4 ;  /* 0x0000000400247306 */ /* 0x0000300000200c00 */
[----:B------:R-:W0:Y:S08]  /*2150*/  I2F.F16 R34, R34 ;  /* 0x0000002200227306 */ /* 0x000e300000200c00 */
        /* <DEDUP_REMOVED lines=36> */
[--C-:B------:R-:W-:Y:S01]  /*23a0*/  HADD2.F32 R76, -RZ, R5.reuse.H0_H0 ;  /* 0x20000005ff4c7230 */ /* 0x100fe20000004100 */
        /* <DEDUP_REMOVED lines=8> */
[----:B------:R-:W-:Y:S01]  /*2430*/  HADD2.F32 R79, -RZ, R95.H0_H0 ;  /* 0x2000005fff4f7230 */ /* 0x000fe20000004100 */
[-C--:B------:R-:W-:Y:S02]  /*2440*/  FFMA.FTZ R78, R78, R76.reuse, R115 ;  /* 0x0000004c4e4e7223 */ /* 0x080fe40000010073 */
[----:B------:R-:W-:Y:S02]  /*2450*/  FFMA.FTZ R80, R97, R76, R113 ;  /* 0x0000004c61507223 */ /* 0x000fe40000010071 */
        /* <DEDUP_REMOVED lines=9> */
[----:B------:R-:W-:Y:S01]  /*24f0*/  HADD2.F32 R32, -RZ, R32.H1_H1 ;  /* 0x30000020ff207230 */ /* 0x000fe20000004100 */
[-C--:B------:R-:W-:Y:S02]  /*2500*/  FFMA.FTZ R79, R79, R5.reuse, R78 ;  /* 0x000000054f4f7223 */ /* 0x080fe4000001004e */
[-C--:B------:R-:W-:Y:S01]  /*2510*/  FFMA.FTZ R77, R77, R5.reuse, R76 ;  /* 0x000000054d4d7223 */ /* 0x080fe2000001004c */
[----:B------:R-:W-:Y:S01]  /*2520*/  HADD2.F32 R76, -RZ, R101.H0_H0 ;  /* 0x20000065ff4c7230 */ /* 0x000fe20000004100 */
[-C--:B------:R-:W-:Y:S02]  /*2530*/  FFMA.FTZ R81, R81, R5.reuse, R88 ;  /* 0x0000000551517223 */ /* 0x080fe40000010058 */
        /* <DEDUP_REMOVED lines=8> */
[----:B------:R-:W-:-:S02]  /*25c0*/  FFMA.FTZ R76, R76, R4, R79 ;  /* 0x000000044c4c7223 */ /* 0x000fc4000001004f */
[----:B------:R-:W-:Y:S01]  /*25d0*/  FFMA.FTZ R4, R111, R4, R5 ;  /* 0x000000046f047223 */ /* 0x000fe20000010005 */
[--C-:B------:R-:W-:Y:S01]  /*25e0*/  HADD2.F32 R5, -RZ, R121.reuse.H0_H0 ;  /* 0x20000079ff057230 */ /* 0x100fe20000004100 */
[-C--:B------:R-:W-:Y:S01]  /*25f0*/  FFMA.FTZ R74, R73, R33.reuse, R74 ;  /* 0x00000021494a7223 */ /* 0x080fe2000001004a */
[----:B------:R-:W-:Y:S01]  /*2600*/  HADD2.F32 R73, -RZ, R121.H1_H1 ;  /* 0x30000079ff497230 */ /* 0x000fe20000004100 */
[-C--:B------:R-:W-:Y:S01]  /*2610*/  FFMA.FTZ R32, R75, R33.reuse, R32 ;  /* 0x000000214b207223 */ /* 0x080fe20000010020 */
[--C-:B------:R-:W-:Y:S01]  /*2620*/  HADD2.F32 R75, -RZ, R120.reuse.H0_H0 ;  /* 0x20000078ff4b7230 */ /* 0x100fe20000004100 */
[-C--:B------:R-:W-:Y:S01]  /*2630*/  FFMA.FTZ R76, R77, R33.reuse, R76 ;  /* 0x000000214d4c7223 */ /* 0x080fe2000001004c */
[----:B------:R-:W-:Y:S01]  /*2640*/  HADD2.F32 R77, -RZ, R120.H1_H1 ;  /* 0x30000078ff4d7230 */ /* 0x000fe20000004100 */
        /* <DEDUP_REMOVED lines=13> */
.L_x_2192:
[----:B01234-:R-:W-:Y:S02]  /*2720*/  LOP3.LUT R4, R12, 0xff, RZ, 0xc0, !PT ;  /* 0x000000ff0c047812 */ /* 0x01ffe400078ec0ff */
[----:B------:R-:W-:Y:S02]  /*2730*/  LOP3.LUT R5, R13, 0xff, RZ, 0xc0, !PT ;  /* 0x000000ff0d057812 */ /* 0x000fe400078ec0ff */
[----:B------:R-:W-:Y:S02]  /*2740*/  IADD3 R4, R4, -0x80, RZ ;  /* 0xffffff8004047810 */ /* 0x000fe40007ffe0ff */
[----:B------:R-:W-:Y:S02]  /*2750*/  IADD3 R5, R5, -0x80, RZ ;  /* 0xffffff8005057810 */ /* 0x000fe40007ffe0ff */
[----:B------:R0:W1:Y:S01]  /*2760*/  I2F.F16 R81, R4 ;  /* 0x0000000400517306 */ /* 0x0000620000200c00 */
[----:B------:R-:W-:-:S02]  /*2770*/  IADD3 R82, R6, -0x80, RZ ;  /* 0xffffff8006527810 */ /* 0x000fc40007ffe0ff */
[----:B------:R-:W-:Y:S02]  /*2780*/  LOP3.LUT R6, R14, 0xff, RZ, 0xc0, !PT ;  /* 0x000000ff0e067812 */ /* 0x000fe400078ec0ff */
[----:B------:R-:W-:Y:S02]  /*2790*/  LOP3.LUT R32, R15, 0xff, RZ, 0xc0, !PT ;  /* 0x000000ff0f207812 */ /* 0x000fe400078ec0ff */
[----:B------:R-:W-:Y:S01]  /*27a0*/  IADD3 R6, R6, -0x80, RZ ;  /* 0xffffff8006067810 */ /* 0x000fe20007ffe0ff */
[----:B------:R2:W3:Y:S01]  /*27b0*/  I2F.F16 R80, R5 ;  /* 0x0000000500507306 */ /* 0x0004e20000200c00 */
[--C-:B0-----:R-:W-:Y:S02]  /*27c0*/  SHF.R.U32.HI R4, RZ, 0x8, R8.reuse ;  /* 0x00000008ff047819 */ /* 0x101fe40000011608 */
[----:B------:R-:W-:Y:S02]  /*27d0*/  SHF.R.U32.HI R8, RZ, 0x10, R8 ;  /* 0x00000010ff087819 */ /* 0x000fe40000011608 */
[----:B------:R-:W-:-:S02]  /*27e0*/  LOP3.LUT R4, R4, 0xff, RZ, 0xc0, !PT ;  /* 0x000000ff04047812 */ /* 0x000fc400078ec0ff */
[----:B------:R-:W-:Y:S01]  /*27f0*/  IADD3 R32, R32, -0x80, RZ ;  /* 0xffffff8020207810 */ /* 0x000fe20007ffe0ff */
[----:B------:R0:W4:Y:S01]  /*2800*/  I2F.F16 R79, R6 ;  /* 0x00000006004f7306 */ /* 0x0001220000200c00 */
[----:B------:R-:W-:Y:S02]  /*2810*/  IADD3 R4, R4, -0x80, RZ ;  /* 0xffffff8004047810 */ /* 0x000fe40007ffe0ff */
[--C-:B--2---:R-:W-:Y:S02]  /*2820*/  SHF.R.U32.HI R5, RZ, 0x8, R9.reuse ;  /* 0x00000008ff057819 */ /* 0x104fe40000011609 */
[----:B------:R-:W-:Y:S02]  /*2830*/  SHF.R.U32.HI R9, RZ, 0x10, R9 ;  /* 0x00000010ff097819 */ /* 0x000fe40000011609 */
[----:B------:R-:W-:Y:S01]  /*2840*/  LOP3.LUT R5, R5, 0xff, RZ, 0xc0, !PT ;  /* 0x000000ff05057812 */ /* 0x000fe200078ec0ff */
[----:B------:R2:W1:Y:S01]  /*2850*/  I2F.F16 R83, R4 ;  /* 0x0000000400537306 */ /* 0x0004620000200c00 */
[----:B0-----:R-:W-:-:S02]  /*2860*/  SHF.R.U32.HI R6, RZ, 0x8, R10 ;  /* 0x00000008ff067819 */ /* 0x001fc4000001160a */
[----:B------:R-:W-:Y:S02]  /*2870*/  IADD3 R5, R5, -0x80, RZ ;  /* 0xffffff8005057810 */ /* 0x000fe40007ffe0ff */
[----:B------:R-:W-:Y:S02]  /*2880*/  LOP3.LUT R6, R6, 0xff, RZ, 0xc0, !PT ;  /* 0x000000ff06067812 */ /* 0x000fe400078ec0ff */
[----:B------:R-:W-:Y:S01]  /*2890*/  SHF.R.U32.HI R10, RZ, 0x10, R10 ;  /* 0x00000010ff0a7819 */ /* 0x000fe2000001160a */
[----:B------:R0:W1:Y:S01]  /*28a0*/  I2F.F16 R87, R5 ;  /* 0x0000000500577306 */ /* 0x0000620000200c00 */
[----:B--2---:R-:W-:Y:S02]  /*28b0*/  SHF.R.U32.HI R4, RZ, 0x8, R11 ;  /* 0x00000008ff047819 */ /* 0x004fe4000001160b */
[----:B------:R-:W-:Y:S02]  /*28c0*/  IADD3 R6, R6, -0x80, RZ ;  /* 0xffffff8006067810 */ /* 0x000fe40007ffe0ff */
[----:B------:R-:W-:-:S02]  /*28d0*/  LOP3.LUT R4, R4, 0xff, RZ, 0xc0, !PT ;  /* 0x000000ff04047812 */ /* 0x000fc400078ec0ff */
[----:B------:R-:W-:Y:S01]  /*28e0*/  SHF.R.U32.HI R11, RZ, 0x10, R11 ;  /* 0x00000010ff0b7819 */ /* 0x000fe2000001160b */
[----:B------:R2:W1:Y:S01]  /*28f0*/  I2F.F16 R88, R6 ;  /* 0x0000000600587306 */ /* 0x0004620000200c00 */
[----:B------:R-:W-:Y:S02]  /*2900*/  IADD3 R89, R4, -0x80, RZ ;  /* 0xffffff8004597810 */ /* 0x000fe40007ffe0ff */
[----:B------:R-:W-:Y:S02]  /*2910*/  SHF.R.U32.HI R4, RZ, 0x8, R12 ;  /* 0x00000008ff047819 */ /* 0x000fe4000001160c */
[----:B0-----:R-:W-:Y:S02]  /*2920*/  SHF.R.U32.HI R5, RZ, 0x8, R13 ;  /* 0x00000008ff057819 */ /* 0x001fe4000001160d */
[----:B------:R-:W-:Y:S01]  /*2930*/  LOP3.LUT R4, R4, 0xff, RZ, 0xc0, !PT ;  /* 0x000000ff04047812 */ /* 0x000fe200078ec0ff */
[----:B------:R-:W0:Y:S01]  /*2940*/  I2F.F16 R78, R32 ;  /* 0x00000020004e7306 */ /* 0x000e220000200c00 */
[----:B------:R-:W-:-:S02]  /*2950*/  LOP3.LUT R5, R5, 0xff, RZ, 0xc0, !PT ;  /* 0x000000ff05057812 */ /* 0x000fc400078ec0ff */
[----:B------:R-:W-:Y:S02]  /*2960*/  IADD3 R4, R4, -0x80, RZ ;  /* 0xffffff8004047810 */ /* 0x000fe40007ffe0ff */
[----:B--2---:R-:W-:Y:S02]  /*2970*/  SHF.R.U32.HI R6, RZ, 0x8, R14 ;  /* 0x00000008ff067819 */ /* 0x004fe4000001160e */
[----:B------:R-:W-:Y:S01]  /*2980*/  SHF.R.U32.HI R12, RZ, 0x10, R12 ;  /* 0x00000010ff0c7819 */ /* 0x000fe2000001160c */
[----:B------:R2:W0:Y:S01]  /*2990*/  I2F.F16 R90, R4 ;  /* 0x00000004005a7306 */ /* 0x0004220000200c00 */
[----:B------:R-:W-:Y:S02]  /*29a0*/  SHF.R.U32.HI R13, RZ, 0x10, R13 ;  /* 0x00000010ff0d7819 */ /* 0x000fe4000001160d */
[----:B------:R-:W-:Y:S02]  /*29b0*/  SHF.R.U32.HI R14, RZ, 0x10, R14 ;  /* 0x00000010ff0e7819 */ /* 0x000fe4000001160e */
[----:B------:R-:W-:-:S02]  /*29c0*/  IADD3 R5, R5, -0x80, RZ ;  /* 0xffffff8005057810 */ /* 0x000fc40007ffe0ff */
[----:B------:R-:W-:Y:S01]  /*29d0*/  LOP3.LUT R8, R8, 0xff, RZ, 0xc0, !PT ;  /* 0x000000ff08087812 */ /* 0x000fe200078ec0ff */
[----:B------:R-:W0:Y:S01]  /*29e0*/  I2F.F16 R82, R82 ;  /* 0x0000005200527306 */ /* 0x000e220000200c00 */
[----:B--2--5:R-:W-:Y:S02]  /*29f0*/  LOP3.LUT R4, R24, 0xff, RZ, 0xc0, !PT ;  /* 0x000000ff18047812 */ /* 0x024fe400078ec0ff */
[----:B------:R-:W-:Y:S02]  /*2a00*/  LOP3.LUT R9, R9, 0xff, RZ, 0xc0, !PT ;  /* 0x000000ff09097812 */ /* 0x000fe400078ec0ff */
[----:B------:R-:W-:Y:S02]  /*2a10*/  IADD3 R93, R4, -0x80, RZ ;  /* 0xffffff80045d7810 */ /* 0x000fe40007ffe0ff */
[----:B------:R-:W-:Y:S01]  /*2a20*/  LOP3.LUT R4, R25, 0xff, RZ, 0xc0, !PT ;  /* 0x000000ff19047812 */ /* 0x000fe200078ec0ff */
[----:B------:R2:W0:Y:S01]  /*2a30*/  I2F.F16 R91, R5 ;  /* 0x00000005005b7306 */ /* 0x0004220000200c00 */
[----:B------:R-:W-:-:S02]  /*2a40*/  LOP3.LUT R10, R10, 0xff, RZ, 0xc0, !PT ;  /* 0x000000ff0a0a7812 */ /* 0x000fc400078ec0ff */
[----:B------:R-:W-:Y:S02]  /*2a50*/  IADD3 R92, R4, -0x80, RZ ;  /* 0xffffff80045c7810 */ /* 0x000fe40007ffe0ff */
[--C-:B------:R-:W-:Y:S02]  /*2a60*/  SHF.R.U32.HI R4, RZ, 0x8, R7.reuse ;  /* 0x00000008ff047819 */ /* 0x100fe40000011607 */
[----:B------:R-:W-:Y:S01]  /*2a70*/  SHF.R.U32.HI R7, RZ, 0x10, R7 ;  /* 0x00000010ff077819 */ /* 0x000fe20000011607 */
[----:B------:R-:W0:Y:S01]  /*2a80*/  I2F.F16 R89, R89 ;  /* 0x0000005900597306 */ /* 0x000e220000200c00 */
[----:B------:R-:W-:Y:S02]  /*2a90*/  LOP3.LUT R11, R11, 0xff, RZ, 0xc0, !PT ;  /* 0x000000ff0b0b7812 */ /* 0x000fe400078ec0ff */
[----:B------:R-:W-:Y:S02]  /*2aa0*/  LOP3.LUT R12, R12, 0xff, RZ, 0xc0, !PT ;  /* 0x000000ff0c0c7812 */ /* 0x000fe400078ec0ff */
[----:B------:R-:W-:-:S02]  /*2ab0*/  LOP3.LUT R13, R13, 0xff, RZ, 0xc0, !PT ;  /* 0x000000ff0d0d7812 */ /* 0x000fc400078ec0ff */
[----:B------:R-:W-:Y:S01]  /*2ac0*/  LOP3.LUT R14, R14, 0xff, RZ, 0xc0, !PT ;  /* 0x000000ff0e0e7812 */ /* 0x000fe200078ec0ff */
[----:B------:R-:W0:Y:S01]  /*2ad0*/  I2F.F16 R93, R93 ;  /* 0x0000005d005d7306 */ /* 0x000e220000200c00 */
[----:B------:R-:W-:Y:S02]  /*2ae0*/  LOP3.LUT R6, R6, 0xff, RZ, 0xc0, !PT ;  /* 0x000000ff06067812 */ /* 0x000fe400078ec0ff */
[----:B--2---:R-:W-:Y:S02]  /*2af0*/  LOP3.LUT R5, R26, 0xff, RZ, 0xc0, !PT ;  /* 0x000000ff1a057812 */ /* 0x004fe400078ec0ff */
[----:B------:R-:W-:Y:S02]  /*2b00*/  LOP3.LUT R4, R4, 0xff, RZ, 0xc0, !PT ;  /* 0x000000ff04047812 */ /* 0x000fe400078ec0ff */
[----:B------:R-:W-:Y:S01]  /*2b10*/  LOP3.LUT R7, R7, 0xff, RZ, 0xc0, !PT ;  /* 0x000000ff07077812 */ /* 0x000fe200078ec0ff */
[----:B------:R-:W2:Y:S01]  /*2b20*/  I2F.F16 R92, R92 ;  /* 0x0000005c005c7306 */ /* 0x000ea20000200c00 */
[----:B------:R-:W-:-:S02]  /*2b30*/  LEA.HI R77, R24, 0xffffff80, RZ, 0x8 ;  /* 0xffffff80184d7811 */ /* 0x000fc400078f40ff */
        /* <DEDUP_REMOVED lines=20> */
[----:B------:R-:W-:Y:S02]  /*2c80*/  IADD3 R4, R4, -0x80, RZ ;  /* 0xffffff8004047810 */ /* 0x000fe40007ffe0ff */
[----:B------:R-:W-:-:S02]  /*2c90*/  IADD3 R7, R7, -0x80, RZ ;  /* 0xffffff8007077810 */ /* 0x000fc40007ffe0ff */
        /* <DEDUP_REMOVED lines=108> */
.L_x_2193:
[----:B01234-:R-:W-:Y:S01]  /*3360*/  LOP3.LUT R4, R28, 0xff, RZ, 0xc0, !PT ;  /* 0x000000ff1c047812 */ /* 0x01ffe200078ec0ff */
[----:B------:R-:W0:Y:S01]  /*3370*/  I2F.F16 R100, R100 ;  /* 0x0000006400647306 */ /* 0x000e220000200c00 */
[----:B------:R-:W-:Y:S02]  /*3380*/  LOP3.LUT R5, R31, 0xff, RZ, 0xc0, !PT ;  /* 0x000000ff1f057812 */ /* 0x000fe400078ec0ff */
[----:B------:R-:W-:Y:S02]  /*3390*/  IADD3 R99, R4, -0x80, RZ ;  /* 0xffffff8004637810 */ /* 0x000fe40007ffe0ff */
[----:B------:R-:W-:Y:S02]  /*33a0*/  LOP3.LUT R4, R29, 0xff, RZ, 0xc0, !PT ;  /* 0x000000ff1d047812 */ /* 0x000fe400078ec0ff */
[----:B------:R-:W-:Y:S02]  /*33b0*/  IADD3 R96, R5, -0x80, RZ ;  /* 0xffffff8005607810 */ /* 0x000fe40007ffe0ff */
[----:B------:R-:W-:Y:S01]  /*33c0*/  IADD3 R98, R4, -0x80, RZ ;  /* 0xffffff8004627810 */ /* 0x000fe20007ffe0ff */
[----:B------:R-:W1:Y:S01]  /*33d0*/  I2F.F16 R99, R99 ;  /* 0x0000006300637306 */ /* 0x000e620000200c00 */
[----:B------:R-:W-:-:S02]  /*33e0*/  LOP3.LUT R4, R30, 0xff, RZ, 0xc0, !PT ;  /* 0x000000ff1e047812 */ /* 0x000fc400078ec0ff */
[----:B------:R-:W-:Y:S02]  /*33f0*/  SHF.R.U32.HI R5, RZ, 0x8, R25 ;  /* 0x00000008ff057819 */ /* 0x000fe40000011619 */
[----:B------:R-:W-:Y:S02]  /*3400*/  IADD3 R97, R4, -0x80, RZ ;  /* 0xffffff8004617810 */ /* 0x000fe40007ffe0ff */
[----:B------:R-:W-:Y:S01]  /*3410*/  SHF.R.U32.HI R4, RZ, 0x8, R24 ;  /* 0x00000008ff047819 */ /* 0x000fe20000011618 */
[----:B------:R-:W2:Y:S01]  /*3420*/  I2F.F16 R98, R98 ;  /* 0x0000006200627306 */ /* 0x000ea20000200c00 */
[----:B------:R-:W-:Y:S02]  /*3430*/  SHF.R.U32.HI R6, RZ, 0x8, R26 ;  /* 0x00000008ff067819 */ /* 0x000fe4000001161a */
[----:B------:R-:W-:Y:S02]  /*3440*/  LOP3.LUT R4, R4, 0xff, RZ, 0xc0, !PT ;  /* 0x000000ff04047812 */ /* 0x000fe400078ec0ff */
[----:B------:R-:W-:-:S02]  /*3450*/  SHF.R.U32.HI R24, RZ, 0x10, R24 ;  /* 0x00000010ff187819 */ /* 0x000fc40000011618 */
[----:B------:R-:W-:Y:S01]  /*3460*/  IADD3 R4, R4, -0x80, RZ ;  /* 0xffffff8004047810 */ /* 0x000fe20007ffe0ff */
[----:B------:R-:W3:Y:S01]  /*3470*/  I2F.F16 R97, R97 ;  /* 0x0000006100617306 */ /* 0x000ee20000200c00 */
[----:B------:R-:W-:Y:S02]  /*3480*/  SHF.R.U32.HI R25, RZ, 0x10, R25 ;  /* 0x00000010ff197819 */ /* 0x000fe40000011619 */
[----:B------:R-:W-:Y:S02]  /*3490*/  SHF.R.U32.HI R26, RZ, 0x10, R26 ;  /* 0x00000010ff1a7819 */ /* 0x000fe4000001161a */
[----:B------:R-:W-:Y:S02]  /*34a0*/  LOP3.LUT R24, R24, 0xff, RZ, 0xc0, !PT ;  /* 0x000000ff18187812 */ /* 0x000fe400078ec0ff */
[----:B------:R-:W-:Y:S01]  /*34b0*/  LOP3.LUT R25, R25, 0xff, RZ, 0xc0, !PT ;  /* 0x000000ff19197812 */ /* 0x000fe200078ec0ff */
[----:B------:R4:W0:Y:S01]  /*34c0*/  I2F.F16 R101, R4 ;  /* 0x0000000400657306 */ /* 0x0008220000200c00 */
[----:B------:R-:W-:-:S02]  /*34d0*/  LOP3.LUT R26, R26, 0xff, RZ, 0xc0, !PT ;  /* 0x000000ff1a1a7812 */ /* 0x000fc400078ec0ff */
[----:B------:R-:W-:Y:S02]  /*34e0*/  LOP3.LUT R5, R5, 0xff, RZ, 0xc0, !PT ;  /* 0x000000ff05057812 */ /* 0x000fe400078ec0ff */
[----:B------:R-:W-:Y:S02]  /*34f0*/  LOP3.LUT R6, R6, 0xff, RZ, 0xc0, !PT ;  /* 0x000000ff06067812 */ /* 0x000fe400078ec0ff */
[----:B------:R-:W-:Y:S01]  /*3500*/  IADD3 R24, R24, -0x80, RZ ;  /* 0xffffff8018187810 */ /* 0x000fe20007ffe0ff */
[----:B------:R-:W0:Y:S01]  /*3510*/  I2F.F16 R96, R96 ;  /* 0x0000006000607306 */ /* 0x000e220000200c00 */
[----:B----4-:R-:W-:Y:S02]  /*3520*/  SHF.R.U32.HI R4, RZ, 0x8, R27 ;  /* 0x00000008ff047819 */ /* 0x010fe4000001161b */
[----:B------:R-:W-:Y:S02]  /*3530*/  IADD3 R25, R25, -0x80, RZ ;  /* 0xffffff8019197810 */ /* 0x000fe40007ffe0ff */
[----:B------:R-:W-:-:S02]  /*3540*/  LOP3.LUT R4, R4, 0xff, RZ, 0xc0, !PT ;  /* 0x000000ff04047812 */ /* 0x000fc400078ec0ff */
[----:B------:R-:W-:Y:S01]  /*3550*/  IADD3 R110, R26, -0x80, RZ ;  /* 0xffffff801a6e7810 */ /* 0x000fe20007ffe0ff */
[----:B------:R-:W4:Y:S01]  /*3560*/  I2F.F16 R24, R24 ;  /* 0x0000001800187306 */ /* 0x000f220000200c00 */
[----:B------:R-:W-:Y:S02]  /*3570*/  IADD3 R5, R5, -0x80, RZ ;  /* 0xffffff8005057810 */ /* 0x000fe40007ffe0ff */
[----:B------:R-:W-:Y:S02]  /*3580*/  IADD3 R6, R6, -0x80, RZ ;  /* 0xffffff8006067810 */ /* 0x000fe40007ffe0ff */
[----:B------:R-:W-:Y:S02]  /*3590*/  IADD3 R4, R4, -0x80, RZ ;  /* 0xffffff8004047810 */ /* 0x000fe40007ffe0ff */
[----:B------:R-:W-:Y:S01]  /*35a0*/  SHF.R.U32.HI R27, RZ, 0x10, R27 ;  /* 0x00000010ff1b7819 */ /* 0x000fe2000001161b */
[----:B------:R0:W0:Y:S03]  /*35b0*/  I2F.F16 R104, R5 ;  /* 0x0000000500687306 */ /* 0x0000260000200c00 */
[----:B------:R-:W-:-:S05]  /*35c0*/  LOP3.LUT R27, R27, 0xff, RZ, 0xc0, !PT ;  /* 0x000000ff1b1b7812 */ /* 0x000fca00078ec0ff */
        /* <DEDUP_REMOVED lines=53> */
[--C-:B-1----:R-:W-:Y:S01]  /*3920*/  HADD2.F32 R42, -RZ, R6.reuse.H0_H0 ;  /* 0x20000006ff2a7230 */ /* 0x102fe20000004100 */
[----:B------:R-:W-:Y:S01]  /*3930*/  FFMA.FTZ R66, R67, R66, R69 ;  /* 0x0000004243427223 */ /* 0x000fe20000010045 */
        /* <DEDUP_REMOVED lines=16> */
[----:B------:R-:W-:Y:S01]  /*3a40*/  HADD2.F32 R37, -RZ, R44.H0_H0 ;  /* 0x2000002cff257230 */ /* 0x000fe20000004100 */
[-C--:B------:R-:W-:Y:S01]  /*3a50*/  FFMA.FTZ R44, R108, R4.reuse, R47 ;  /* 0x000000046c2c7223 */ /* 0x080fe2000001002f */
[--C-:B------:R-:W-:Y:S01]  /*3a60*/  HADD2.F32 R43, -RZ, R120.reuse.H1_H1 ;  /* 0x30000078ff2b7230 */ /* 0x100fe20000004100 */
[-C--:B------:R-:W-:Y:S01]  /*3a70*/  FFMA.FTZ R42, R42, R4.reuse, R39 ;  /* 0x000000042a2a7223 */ /* 0x080fe20000010027 */
[----:B------:R-:W-:Y:S01]  /*3a80*/  HADD2.F32 R39, -RZ, R120.H0_H0 ;  /* 0x20000078ff277230 */ /* 0x000fe20000004100 */
[----:B------:R-:W-:Y:S01]  /*3a90*/  FFMA.FTZ R4, R102, R4, R5 ;  /* 0x0000000466047223 */ /* 0x000fe20000010005 */
[--C-:B------:R-:W-:Y:S01]  /*3aa0*/  HADD2.F32 R5, -RZ, R121.reuse.H0_H0 ;  /* 0x20000079ff057230 */ /* 0x100fe20000004100 */
        /* <DEDUP_REMOVED lines=17> */
.L_x_2194:
[----:B-1234-:R-:W-:Y:S02]  /*3bc0*/  SHF.R.U32.HI R0, RZ, 0x8, R28 ;  /* 0x00000008ff007819 */ /* 0x01efe4000001161c */
[--C-:B------:R-:W-:Y:S02]  /*3bd0*/  SHF.R.U32.HI R7, RZ, 0x8, R30.reuse ;  /* 0x00000008ff077819 */ /* 0x100fe4000001161e */
[----:B0-----:R-:W-:Y:S02]  /*3be0*/  LOP3.LUT R4, R0, 0xff, RZ, 0xc0, !PT ;  /* 0x000000ff00047812 */ /* 0x001fe400078ec0ff */
[----:B------:R-:W-:Y:S02]  /*3bf0*/  SHF.R.U32.HI R5, RZ, 0x8, R29 ;  /* 0x00000008ff057819 */ /* 0x000fe4000001161d */
[----:B------:R-:W-:Y:S02]  /*3c00*/  IADD3 R4, R4, -0x80, RZ ;  /* 0xffffff8004047810 */ /* 0x000fe40007ffe0ff */
[----:B------:R-:W-:-:S02]  /*3c10*/  SHF.R.U32.HI R30, RZ, 0x10, R30 ;  /* 0x00000010ff1e7819 */ /* 0x000fc4000001161e */
[----:B------:R-:W-:Y:S02]  /*3c20*/  IADD3 R6, R27, -0x80, RZ ;  /* 0xffffff801b067810 */ /* 0x000fe40007ffe0ff */
[----:B------:R0:W1:Y:S01]  /*3c30*/  I2F.F16 R27, R4 ;  /* 0x00000004001b7306 */ /* 0x0000620000200c00 */
[----:B------:R-:W-:Y:S02]  /*3c40*/  LOP3.LUT R5, R5, 0xff, RZ, 0xc0, !PT ;  /* 0x000000ff05057812 */ /* 0x000fe400078ec0ff */
[----:B------:R-:W-:Y:S02]  /*3c50*/  SHF.R.U32.HI R29, RZ, 0x10, R29 ;  /* 0x00000010ff1d7819 */ /* 0x000fe4000001161d */
[----:B------:R-:W-:Y:S02]  /*3c60*/  IADD3 R5, R5, -0x80, RZ ;  /* 0xffffff8005057810 */ /* 0x000fe40007ffe0ff */
[----:B------:R-:W-:Y:S01]  /*3c70*/  SHF.R.U32.HI R42, RZ, 0x8, R31 ;  /* 0x00000008ff2a7819 */ /* 0x000fe2000001161f */
[----:B------:R2:W3:Y:S01]  /*3c80*/  I2F.F16 R0, R6 ;  /* 0x0000000600007306 */ /* 0x0004e20000200c00 */
[----:B0-----:R-:W-:-:S02]  /*3c90*/  LOP3.LUT R4, R30, 0xff, RZ, 0xc0, !PT ;  /* 0x000000ff1e047812 */ /* 0x001fc400078ec0ff */
[----:B------:R-:W-:Y:S02]  /*3ca0*/  SHF.R.U32.HI R28, RZ, 0x10, R28 ;  /* 0x00000010ff1c7819 */ /* 0x000fe4000001161c */
[----:B------:R-:W-:Y:S02]  /*3cb0*/  IADD3 R39, R4, -0x80, RZ ;  /* 0xffffff8004277810 */ /* 0x000fe40007ffe0ff */
[----:B------:R-:W-:Y:S02]  /*3cc0*/  SHF.R.U32.HI R4, RZ, 0x10, R31 ;  /* 0x00000010ff047819 */ /* 0x000fe4000001161f */
[----:B--2---:R-:W-:Y:S02]  /*3cd0*/  LOP3.LUT R6, R29, 0xff, RZ, 0xc0, !PT ;  /* 0x000000ff1d067812 */ /* 0x004fe400078ec0ff */
[----:B------:R0:W2:Y:S01]  /*3ce0*/  I2F.F16 R29, R5 ;  /* 0x00000005001d7306 */ /* 0x0000a20000200c00 */
[----:B------:R-:W-:Y:S02]  /*3cf0*/  LOP3.LUT R42, R42, 0xff, RZ, 0xc0, !PT ;  /* 0x000000ff2a2a7812 */ /* 0x000fe400078ec0ff */
[----:B------:R-:W-:-:S02]  /*3d00*/  LOP3.LUT R28, R28, 0xff, RZ, 0xc0, !PT ;  /* 0x000000ff1c1c7812 */ /* 0x000fc400078ec0ff */
[----:B------:R-:W-:Y:S02]  /*3d10*/  IADD3 R31, R42, -0x80, RZ ;  /* 0xffffff802a1f7810 */ /* 0x000fe40007ffe0ff */
[----:B------:R-:W-:Y:S01]  /*3d20*/  LOP3.LUT R7, R7, 0xff, RZ, 0xc0, !PT ;  /* 0x000000ff07077812 */ /* 0x000fe200078ec0ff */
[----:B------:R-:W4:Y:S01]  /*3d30*/  I2F.F16 R39, R39 ;  /* 0x0000002700277306 */ /* 0x000f220000200c00 */
[----:B0-----:R-:W-:Y:S02]  /*3d40*/  LOP3.LUT R5, R4, 0xff, RZ, 0xc0, !PT ;  /* 0x000000ff04057812 */ /* 0x001fe400078ec0ff */
[--C-:B------:R-:W-:Y:S02]  /*3d50*/  SHF.R.U32.HI R4, RZ, 0x8, R15.reuse ;  /* 0x00000008ff047819 */ /* 0x100fe4000001160f */
[----:B------:R-:W-:Y:S02]  /*3d60*/  SHF.R.U32.HI R15, RZ, 0x10, R15 ;  /* 0x00000010ff0f7819 */ /* 0x000fe4000001160f */
[----:B------:R-:W-:Y:S01]  /*3d70*/  IADD3 R42, R5, -0x80, RZ ;  /* 0xffffff80052a7810 */ /* 0x000fe20007ffe0ff */
[----:B------:R-:W0:Y:S01]  /*3d80*/  I2F.F16 R31, R31 ;  /* 0x0000001f001f7306 */ /* 0x000e220000200c00 */
[----:B------:R-:W-:-:S02]  /*3d90*/  LOP3.LUT R4, R4, 0xff, RZ, 0xc0, !PT ;  /* 0x000000ff04047812 */ /* 0x000fc400078ec0ff */
[----:B------:R-:W-:Y:S02]  /*3da0*/  LOP3.LUT R5, R15, 0xff, RZ, 0xc0, !PT ;  /* 0x000000ff0f057812 */ /* 0x000fe400078ec0ff */
[----:B------:R-:W-:Y:S02]  /*3db0*/  IADD3 R28, R28, -0x80, RZ ;  /* 0xffffff801c1c7810 */ /* 0x000fe40007ffe0ff */
[----:B------:R-:W-:Y:S01]  /*3dc0*/  IADD3 R6, R6, -0x80, RZ ;  /* 0xffffff8006067810 */ /* 0x000fe20007ffe0ff */
[----:B------:R-:W0:Y:S01]  /*3dd0*/  I2F.F16 R42, R42 ;  /* 0x0000002a002a7306 */ /* 0x000e220000200c00 */
[----:B------:R-:W-:Y:S02]  /*3de0*/  IADD3 R7, R7, -0x80, RZ ;  /* 0xffffff8007077810 */ /* 0x000fe40007ffe0ff */
[----:B------:R-:W-:Y:S02]  /*3df0*/  IADD3 R4, R4, -0x80, RZ ;  /* 0xffffff8004047810 */ /* 0x000fe40007ffe0ff */
[----:B------:R-:W-:-:S03]  /*3e00*/  IADD3 R5, R5, -0x80, RZ ;  /* 0xffffff8005057810 */ /* 0x000fc60007ffe0ff */
[----:B------:R-:W0:Y:S08]  /*3e10*/  I2F.F16 R28, R28 ;  /* 0x0000001c001c7306 */ /* 0x000e300000200c00 */
[----:B------:R0:W0:Y:S08]  /*3e20*/  I2F.F16 R37, R6 ;  /* 0x0000000600257306 */ /* 0x0000300000200c00 */
        /* <DEDUP_REMOVED lines=94> */
.L_x_2195:
        /* <DEDUP_REMOVED lines=41> */
[----:B------:R-:W-:Y:S02]  /*46a0*/  FFMA.FTZ R53, R89, R4, R53 ;  /* 0x0000000459357223 */ /* 0x000fe40000010035 */
[-C--:B------:R-:W-:Y:S01]  /*46b0*/  FFMA.FTZ R4, R8, R46.reuse, R5 ;  /* 0x0000002e08047223 */ /* 0x080fe20000010005 */
[----:B-1----:R-:W-:Y:S01]  /*46c0*/  HADD2.F32 R5, -RZ, R6.H0_H0 ;  /* 0x20000006ff057230 */ /* 0x002fe20000004100 */
        /* <DEDUP_REMOVED lines=12> */
[----:B------:R-:W-:-:S02]  /*4790*/  FFMA.FTZ R46, R58, R45, R46 ;  /* 0x0000002d3a2e7223 */ /* 0x000fc4000001002e */
        /* <DEDUP_REMOVED lines=9> */
[----:B------:R-:W-:Y:S02]  /*4830*/  FFMA.FTZ R5, R15, R6, R5 ;  /* 0x000000060f057223 */ /* 0x000fe40000010005 */
[-C--:B------:R-:W-:Y:S01]  /*4840*/  FFMA.FTZ R4, R4, R8.reuse, R7 ;  /* 0x0000000804047223 */ /* 0x080fe20000010007 */
[--C-:B------:R-:W-:Y:S01]  /*4850*/  HADD2.F32 R7, -RZ, R121.reuse.H1_H1 ;  /* 0x30000079ff077230 */ /* 0x100fe20000004100 */
        /* <DEDUP_REMOVED lines=22> */
.L_x_2196:
        /* <DEDUP_REMOVED lines=91> */
.L_x_2197:
[----:B------:R-:W-:Y:S01]  /*4f70*/  @!P0 IMAD.IADD R16, R51, 0x1, R48 ;  /* 0x0000000133108824 */ /* 0x000fe200078e0230 */
[----:B------:R-:W-:Y:S06]  /*4f80*/  @!P2 BRA `(.L_x_2198) ;  /* 0x000005a00000a947 */ /* 0x000fec0003800000 */
        /* <DEDUP_REMOVED lines=50> */
[--C-:B------:R-:W-:Y:S01]  /*52b0*/  HADD2.F32 R8, -RZ, R5.reuse.H1_H1 ;  /* 0x30000005ff087230 */ /* 0x100fe20000004100 */
        /* <DEDUP_REMOVED lines=8> */
[--C-:B------:R-:W-:Y:S01]  /*5340*/  HADD2.F32 R6, -RZ, R120.reuse.H0_H0 ;  /* 0x20000078ff067230 */ /* 0x100fe20000004100 */
[-C--:B------:R-:W-:Y:S01]  /*5350*/  FFMA.FTZ R9, R9, R7.reuse, R10 ;  /* 0x0000000709097223 */ /* 0x080fe2000001000a */
[----:B------:R-:W-:Y:S01]  /*5360*/  HADD2.F32 R10, -RZ, R120.H1_H1 ;  /* 0x30000078ff0a7230 */ /* 0x000fe20000004100 */
[-C--:B------:R-:W-:Y:S02]  /*5370*/  FFMA.FTZ R11, R11, R7.reuse, R12 ;  /* 0x000000070b0b7223 */ /* 0x080fe4000001000c */
[----:B------:R-:W-:Y:S02]  /*5380*/  FFMA.FTZ R7, R96, R7, R14 ;  /* 0x0000000760077223 */ /* 0x000fe4000001000e */
[-C--:B------:R-:W-:Y:S02]  /*5390*/  FFMA.FTZ R5, R27, R4.reuse, R5 ;  /* 0x000000041b057223 */ /* 0x080fe40000010005 */
[----:B------:R-:W-:-:S02]  /*53a0*/  FFMA.FTZ R9, R29, R4, R9 ;  /* 0x000000041d097223 */ /* 0x000fc40000010009 */
[-C--:B------:R-:W-:Y:S02]  /*53b0*/  FFMA.FTZ R11, R30, R4.reuse, R11 ;  /* 0x000000041e0b7223 */ /* 0x080fe4000001000b */
[----:B------:R-:W-:Y:S01]  /*53c0*/  FFMA.FTZ R7, R31, R4, R7 ;  /* 0x000000041f077223 */ /* 0x000fe20000010007 */
[--C-:B------:R-:W-:Y:S01]  /*53d0*/  HADD2.F32 R4, -RZ, R121.reuse.H1_H1 ;  /* 0x30000079ff047230 */ /* 0x100fe20000004100 */
        /* <DEDUP_REMOVED lines=21> */
.L_x_2198:
[----:B------:R-:W-:Y:S01]  /*5530*/  IADD3 R48, R48, 0x20, RZ ;  /* 0x0000002030307810 */ /* 0x000fe20007ffe0ff */
[----:B------:R-:W-:Y:S01]  /*5540*/  UIADD3 UR4, UR4, 0x40, URZ ;  /* 0x0000004004047890 */ /* 0x000fe2000fffe03f */
[C---:B------:R-:W-:Y:S02]  /*5550*/  IMAD.WIDE R2, R17.reuse, 0x8, R2 ;  /* 0x0000000811027825 */ /* 0x040fe400078e0202 */
[C---:B------:R-:W-:Y:S02]  /*5560*/  ISETP.GE.AND P0, PT, R48.reuse, c[0x0][0x1a8], PT ;  /* 0x00006a0030007a0c */ /* 0x040fe40003f06270 */
[----:B------:R-:W-:Y:S01]  /*5570*/  ISETP.LT.AND P1, PT, R48, R23, PT ;  /* 0x000000173000720c */ /* 0x000fe20003f21270 */
[----:B------:R-:W-:-:S12]  /*5580*/  IMAD.WIDE R40, R17, 0x8, R40 ;  /* 0x0000000811287825 */ /* 0x000fd800078e0228 */
[----:B------:R-:W-:Y:S05]  /*5590*/  @!P0 BRA P1, `(.L_x_2199) ;  /* 0xffffb63000008947 */ /* 0x000fea000083ffff */
.L_x_2190:
[----:B------:R-:W-:-:S04]  /*55a0*/  ISETP.GE.AND P0, PT, R48, R23, PT ;  /* 0x000000173000720c */ /* 0x000fc80003f06270 */
[----:B------:R-:W-:-:S13]  /*55b0*/  ISETP.GE.OR P0, PT, R48, c[0x0][0x1ac], P0 ;  /* 0x00006b0030007a0c */ /* 0x000fda0000706670 */
[----:B------:R-:W-:Y:S05]  /*55c0*/  @P0 BRA `(.L_x_2200) ;  /* 0x000033e000000947 */ /* 0x000fea0003800000 */
[----:B------:R-:W-:Y:S02]  /*55d0*/  ULDC UR5, c[0x0][0x18c] ;  /* 0x0000630000057ab9 */ /* 0x000fe40000000800 */
[----:B------:R-:W-:Y:S02]  /*55e0*/  USHF.R.S32.HI UR5, URZ, 0x1f, UR5 ;  /* 0x0000001f3f057899 */ /* 0x000fe40008011405 */
.L_x_2205:
[----:B------:R-:W-:Y:S02]  /*55f0*/  IMAD.MOV.U32 R118, RZ, RZ, R40 ;  /* 0x000000ffff767224 */ /* 0x000fe400078e0028 */
[----:B------:R-:W-:Y:S02]  /*5600*/  IMAD.MOV.U32 R119, RZ, RZ, R41 ;  /* 0x000000ffff777224 */ /* 0x000fe400078e0029 */
[----:B------:R-:W-:-:S03]  /*5610*/  IMAD.MOV.U32 R14, RZ, RZ, c[0x0][0x18c] ;  /* 0x00006300ff0e7624 */ /* 0x000fc600078e00ff */
[----:B0-----:R-:W2:Y:S01]  /*5620*/  LDG.E.128.CONSTANT R36, [R118.64] ;  /* 0x0000000676247981 */ /* 0x001ea2000c1e9d00 */
[----:B------:R-:W-:-:S06]  /*5630*/  IMAD.WIDE R44, R14, 0x4, R118 ;  /* 0x000000040e2c7825 */ /* 0x000fcc00078e0276 */
[C---:B------:R-:W-:Y:S02]  /*5640*/  IMAD.WIDE R40, R14.reuse, 0x4, R44 ;  /* 0x000000040e287825 */ /* 0x040fe400078e022c */
[----:B------:R-:W3:Y:S04]  /*5650*/  LDG.E.128.CONSTANT R44, [R44.64] ;  /* 0x000000062c2c7981 */ /* 0x000ee8000c1e9d00 */
[----:B------:R-:W4:Y:S01]  /*5660*/  LDG.E.128.CONSTANT R40, [R40.64] ;  /* 0x0000000628287981 */ /* 0x000f22000c1e9d00 */
[----:B------:R-:W-:Y:S01]  /*5670*/  UIMAD UR8, UR5, 0xc, URZ ;  /* 0x0000000c050878a4 */ /* 0x000fe2000f8e023f */
[----:B------:R-:W-:-:S05]  /*5680*/  IMAD.WIDE.U32 R28, R14, 0xc, R118 ;  /* 0x0000000c0e1c7825 */ /* 0x000fca00078e0076 */
[----:B------:R-:W-:-:S05]  /*5690*/  IADD3 R29, R29, UR8, RZ ;  /* 0x000000081d1d7c10 */ /* 0x000fca000fffe0ff */
[----:B------:R0:W4:Y:S01]  /*56a0*/  LDG.E.128.CONSTANT R24, [R28.64] ;  /* 0x000000061c187981 */ /* 0x000122000c1e9d00 */
[----:B------:R-:W-:-:S13]  /*56b0*/  ISETP.NE.AND P0, PT, R48, R16, PT ;  /* 0x000000103000720c */ /* 0x000fda0003f05270 */
[----:B------:R-:W-:-:S05]  /*56c0*/  @!P0 IADD3 R22, R22, 0x1, RZ ;  /* 0x0000000116168810 */ /* 0x000fca0007ffe0ff */
[----:B------:R-:W-:Y:S02]  /*56d0*/  @!P0 IMAD R74, R22, 0x8, R1 ;  /* 0x00000008164a8824 */ /* 0x000fe400078e0201 */
[----:B0-----:R-:W-:-:S04]  /*56e0*/  IMAD.WIDE R28, R14, 0x4, R28 ;  /* 0x000000040e1c7825 */ /* 0x001fc800078e021c */
[----:B------:R-:W4:Y:S02]  /*56f0*/  @!P0 LDL.64 R74, [R74] ;  /* 0x000000004a4a8983 */ /* 0x000f240000100a00 */
[----:B------:R-:W-:-:S06]  /*5700*/  IMAD.WIDE R32, R14, 0x4, R28 ;  /* 0x000000040e207825 */ /* 0x000fcc00078e021c */
[----:B------:R-:W5:Y:S01]  /*5710*/  LDG.E.128.CONSTANT R32, [R32.64] ;  /* 0x0000000620207981 */ /* 0x000f62000c1e9d00 */
[----:B------:R-:W-:Y:S01]  /*5720*/  @!P0 LEA R54, R48, 0x1, 0x1 ;  /* 0x0000000130368811 */ /* 0x000fe200078e08ff */
[----:B------:R-:W-:-:S04]  /*5730*/  @!P0 IMAD.MOV.U32 R55, RZ, RZ, 0x2 ;  /* 0x00000002ff378424 */ /* 0x000fc800078e00ff */
[----:B------:R-:W-:-:S05]  /*5740*/  @!P0 IMAD.WIDE R54, R54, R55, c[0x0][0x198] ;  /* 0x0000660036368625 */ /* 0x000fca00078e0237 */
[----:B------:R0:W5:Y:S01]  /*5750*/  @!P0 LDG.E.U16.CONSTANT R51, [R54.64] ;  /* 0x0000000636338981 */ /* 0x000162000c1e9500 */
[--C-:B---3--:R-:W-:Y:S02]  /*5760*/  SHF.R.U32.HI R30, RZ, 0x4, R44.reuse ;  /* 0x00000004ff1e7819 */ /* 0x108fe4000001162c */
[----:B------:R-:W-:Y:S02]  /*5770*/  SHF.R.U32.HI R31, RZ, 0xa, R44 ;  /* 0x0000000aff1f7819 */ /* 0x000fe4000001162c */
[----:B------:R-:W-:Y:S02]  /*5780*/  LOP3.LUT R30, R30, 0x3f, RZ, 0xc0, !PT ;  /* 0x0000003f1e1e7812 */ /* 0x000fe400078ec0ff */
[----:B------:R-:W-:Y:S02]  /*5790*/  LOP3.LUT R53, R31, 0x3f, RZ, 0xc0, !PT ;  /* 0x0000003f1f357812 */ /* 0x000fe400078ec0ff */
[----:B------:R-:W-:Y:S02]  /*57a0*/  IADD3 R77, R30, -0x20, RZ ;  /* 0xffffffe01e4d7810 */ /* 0x000fe40007ffe0ff */
[----:B------:R-:W5:Y:S01]  /*57b0*/  LDG.E.128.CONSTANT R28, [R28.64] ;  /* 0x000000061c1c7981 */ /* 0x000f62000c1e9d00 */
[----:B--2---:R-:W-:-:S02]  /*57c0*/  LOP3.LUT R2, R37, 0x3f, RZ, 0xc0, !PT ;  /* 0x0000003f25027812 */ /* 0x004fc400078ec0ff */
[----:B------:R-:W-:Y:S02]  /*57d0*/  LOP3.LUT R0, R36, 0x3f, RZ, 0xc0, !PT ;  /* 0x0000003f24007812 */ /* 0x000fe400078ec0ff */
[----:B------:R-:W-:Y:S02]  /*57e0*/  IADD3 R72, R2, -0x20, RZ ;  /* 0xffffffe002487810 */ /* 0x000fe40007ffe0ff */
[----:B------:R-:W-:Y:S02]  /*57f0*/  IADD3 R0, R0, -0x20, RZ ;  /* 0xffffffe000007810 */ /* 0x000fe40007ffe0ff */
[----:B------:R-:W-:Y:S02]  /*5800*/  LOP3.LUT R2, R38, 0x3f, RZ, 0xc0, !PT ;  /* 0x0000003f26027812 */ /* 0x000fe400078ec0ff */
[----:B------:R-:W-:Y:S01]  /*5810*/  LOP3.LUT R3, R39, 0x3f, RZ, 0xc0, !PT ;  /* 0x0000003f27037812 */ /* 0x000fe200078ec0ff */
[----:B------:R1:W2:Y:S01]  /*5820*/  I2F.F16 R86, R0 ;  /* 0x0000000000567306 */ /* 0x0002a20000200c00 */
[----:B------:R-:W-:-:S02]  /*5830*/  IADD3 R17, R2, -0x20, RZ ;  /* 0xffffffe002117810 */ /* 0x000fc40007ffe0ff */
[----:B------:R-:W-:Y:S02]  /*5840*/  IADD3 R15, R3, -0x20, RZ ;  /* 0xffffffe0030f7810 */ /* 0x000fe40007ffe0ff */
[--C-:B------:R-:W-:Y:S02]  /*5850*/  SHF.R.U32.HI R2, RZ, 0x6, R36.reuse ;  /* 0x00000006ff027819 */ /* 0x100fe40000011624 */
[--C-:B------:R-:W-:Y:S02]  /*5860*/  SHF.R.U32.HI R3, RZ, 0x12, R36.reuse ;  /* 0x00000012ff037819 */ /* 0x100fe40000011624 */
[--C-:B-1----:R-:W-:Y:S02]  /*5870*/  SHF.R.U32.HI R0, RZ, 0xc, R36.reuse ;  /* 0x0000000cff007819 */ /* 0x102fe40000011624 */
[----:B------:R-:W-:Y:S02]  /*5880*/  SHF.R.U32.HI R4, RZ, 0x18, R36 ;  /* 0x00000018ff047819 */ /* 0x000fe40000011624 */
[----:B------:R-:W-:-:S04]  /*5890*/  SHF.R.U32 R36, R36, 0x1e, R44 ;  /* 0x0000001e24247819 */ /* 0x000fc8000000162c */
[----:B------:R-:W-:-:S04]  /*58a0*/  LOP3.LUT R36, R36, 0x3f, RZ, 0xc0, !PT ;  /* 0x0000003f24247812 */ /* 0x000fc800078ec0ff */
[----:B------:R-:W-:-:S04]  /*58b0*/  IADD3 R36, R36, -0x20, RZ ;  /* 0xffffffe024247810 */ /* 0x000fc80007ffe0ff */
[----:B------:R1:W3:Y:S02]  /*58c0*/  I2F.F16 R78, R36 ;  /* 0x00000024004e7306 */ /* 0x0002e40000200c00 */
[----:B-1----:R-:W-:-:S04]  /*58d0*/  SHF.R.U32.HI R36, RZ, 0x16, R44 ;  /* 0x00000016ff247819 */ /* 0x002fc8000001162c */
[----:B------:R-:W-:-:S04]  /*58e0*/  LOP3.LUT R36, R36, 0x3f, RZ, 0xc0, !PT ;  /* 0x0000003f24247812 */ /* 0x000fc800078ec0ff */
[----:B------:R-:W-:Y:S02]  /*58f0*/  IADD3 R36, R36, -0x20, RZ ;  /* 0xffffffe024247810 */ /* 0x000fe40007ffe0ff */
[----:B------:R-:W-:Y:S02]  /*5900*/  LOP3.LUT R2, R2, 0x3f, RZ, 0xc0, !PT ;  /* 0x0000003f02027812 */ /* 0x000fe400078ec0ff */
[----:B------:R1:W0:Y:S01]  /*5910*/  I2F.F16 R80, R36 ;  /* 0x0000002400507306 */ /* 0x0002220000200c00 */
[----:B------:R-:W-:Y:S02]  /*5920*/  LOP3.LUT R0, R0, 0x3f, RZ, 0xc0, !PT ;  /* 0x0000003f00007812 */ /* 0x000fe400078ec0ff */
[----:B------:R-:W-:Y:S02]  /*5930*/  LOP3.LUT R3, R3, 0x3f, RZ, 0xc0, !PT ;  /* 0x0000003f03037812 */ /* 0x000fe400078ec0ff */
[----:B-1----:R-:W-:Y:S02]  /*5940*/  SHF.R.U32.HI R36, RZ, 0x16, R45 ;  /* 0x00000016ff247819 */ /* 0x002fe4000001162d */
[----:B------:R-:W-:-:S02]  /*5950*/  IADD3 R2, R2, -0x20, RZ ;  /* 0xffffffe002027810 */ /* 0x000fc40007ffe0ff */
[----:B------:R-:W-:Y:S02]  /*5960*/  LOP3.LUT R36, R36, 0x3f, RZ, 0xc0, !PT ;  /* 0x0000003f24247812 */ /* 0x000fe400078ec0ff */
[----:B------:R-:W-:Y:S02]  /*5970*/  IADD3 R0, R0, -0x20, RZ ;  /* 0xffffffe000007810 */ /* 0x000fe40007ffe0ff */
[----:B------:R-:W-:Y:S01]  /*5980*/  IADD3 R3, R3, -0x20, RZ ;  /* 0xffffffe003037810 */ /* 0x000fe20007ffe0ff */
[----:B------:R1:W0:Y:S01]  /*5990*/  I2F.F16 R81, R2 ;  /* 0x0000000200517306 */ /* 0x0002220000200c00 */
[----:B------:R-:W-:Y:S02]  /*59a0*/  IADD3 R36, R36, -0x20, RZ ;  /* 0xffffffe024247810 */ /* 0x000fe40007ffe0ff */
[----:B------:R-:W-:-:S05]  /*59b0*/  SHF.R.U32.HI R5, RZ, 0x6, R37 ;  /* 0x00000006ff057819 */ /* 0x000fca0000011625 */
[----:B------:R0:W2:Y:S01]  /*59c0*/  I2F.F16 R71, R0 ;  /* 0x0000000000477306 */ /* 0x0000a20000200c00 */
[----:B-1----:R-:W-:Y:S02]  /*59d0*/  SHF.R.U32.HI R2, RZ, 0xc, R37 ;  /* 0x0000000cff027819 */ /* 0x002fe40000011625 */
[----:B------:R-:W-:-:S05]  /*59e0*/  SHF.R.U32.HI R56, RZ, 0x10, R44 ;  /* 0x00000010ff387819 */ /* 0x000fca000001162c */
[----:B------:R1:W2:Y:S01]  /*59f0*/  I2F.F16 R70, R3 ;  /* 0x0000000300467306 */ /* 0x0002a20000200c00 */
[--C-:B0-----:R-:W-:Y:S02]  /*5a00*/  SHF.R.U32.HI R0, RZ, 0x12, R37.reuse ;  /* 0x00000012ff007819 */ /* 0x101fe40000011625 */
[----:B-1----:R-:W-:-:S05]  /*5a10*/  SHF.R.U32.HI R3, RZ, 0x18, R37 ;  /* 0x00000018ff037819 */ /* 0x002fca0000011625 */
[----:B------:R0:W1:Y:S01]  /*5a20*/  I2F.F16 R62, R36 ;  /* 0x00000024003e7306 */ /* 0x0000620000200c00 */
[----:B------:R-:W-:Y:S02]  /*5a30*/  SHF.R.U32 R37, R37, 0x1e, R45 ;  /* 0x0000001e25257819 */ /* 0x000fe4000000162d */
[----:B------:R-:W-:Y:S02]  /*5a40*/  LOP3.LUT R56, R56, 0x3f, RZ, 0xc0, !PT ;  /* 0x0000003f38387812 */ /* 0x000fe400078ec0ff */
[----:B------:R-:W-:Y:S02]  /*5a50*/  LOP3.LUT R37, R37, 0x3f, RZ, 0xc0, !PT ;  /* 0x0000003f25257812 */ /* 0x000fe400078ec0ff */
[----:B0-----:R-:W-:Y:S02]  /*5a60*/  SHF.R.U32.HI R36, RZ, 0x16, R46 ;  /* 0x00000016ff247819 */ /* 0x001fe4000001162e */
        /* <DEDUP_REMOVED lines=12> */
[----:B------:R0:W1:Y:S01]  /*5b30*/  I2F.F16 R56, R37 ;  /* 0x0000002500387306 */ /* 0x0000620000200c00 */
[----:B----4-:R-:W-:-:S07]  /*5b40*/  SHF.R.U32 R44, R44, 0x1c, R40 ;  /* 0x0000001c2c2c7819 */ /* 0x010fce0000001628 */
[----:B------:R4:W1:Y:S01]  /*5b50*/  I2F.F16 R68, R36 ;  /* 0x0000002400447306 */ /* 0x0008620000200c00 */
[----:B0-----:R-:W-:-:S04]  /*5b60*/  SHF.R.U32.HI R37, RZ, 0x4, R46 ;  /* 0x00000004ff257819 */ /* 0x001fc8000001162e */
[----:B------:R-:W-:-:S03]  /*5b70*/  LOP3.LUT R37, R37, 0x3f, RZ, 0xc0, !PT ;  /* 0x0000003f25257812 */ /* 0x000fc600078ec0ff */
[----:B------:R0:W1:Y:S01]  /*5b80*/  I2F.F16 R69, R4 ;  /* 0x0000000400457306 */ /* 0x0000620000200c00 */
[----:B----4-:R-:W-:-:S07]  /*5b90*/  SHF.R.U32.HI R36, RZ, 0x16, R47 ;  /* 0x00000016ff247819 */ /* 0x010fce000001162f */
[----:B------:R4:W1:Y:S01]  /*5ba0*/  I2F.F16 R67, R5 ;  /* 0x0000000500437306 */ /* 0x0008620000200c00 */
[----:B0-----:R-:W-:Y:S02]  /*5bb0*/  SHF.R.U32.HI R4, RZ, 0x6, R38 ;  /* 0x00000006ff047819 */ /* 0x001fe40000011626 */
[----:B------:R-:W-:-:S05]  /*5bc0*/  LOP3.LUT R36, R36, 0x3f, RZ, 0xc0, !PT ;  /* 0x0000003f24247812 */ /* 0x000fca00078ec0ff */
[----:B------:R0:W1:Y:S01]  /*5bd0*/  I2F.F16 R13, R2 ;  /* 0x00000002000d7306 */ /* 0x0000620000200c00 */
[----:B----4-:R-:W-:-:S07]  /*5be0*/  SHF.R.U32.HI R5, RZ, 0xc, R38 ;  /* 0x0000000cff057819 */ /* 0x010fce0000011626 */
[----:B------:R4:W1:Y:S01]  /*5bf0*/  I2F.F16 R12, R0 ;  /* 0x00000000000c7306 */ /* 0x0008620000200c00 */
[--C-:B0-----:R-:W-:Y:S02]  /*5c00*/  SHF.R.U32.HI R2, RZ, 0x18, R38.reuse ;  /* 0x00000018ff027819 */ /* 0x101fe40000011626 */
[----:B------:R-:W-:Y:S02]  /*5c10*/  IADD3 R37, R37, -0x20, RZ ;  /* 0xffffffe025257810 */ /* 0x000fe40007ffe0ff */
[----:B----4-:R-:W-:Y:S02]  /*5c20*/  SHF.R.U32.HI R0, RZ, 0x12, R38 ;  /* 0x00000012ff007819 */ /* 0x010fe40000011626 */
[----:B------:R-:W-:Y:S02]  /*5c30*/  SHF.R.U32 R38, R38, 0x1e, R46 ;  /* 0x0000001e26267819 */ /* 0x000fe4000000162e */
[----:B------:R-:W-:Y:S02]  /*5c40*/  IADD3 R79, R36, -0x20, RZ ;  /* 0xffffffe0244f7810 */ /* 0x000fe40007ffe0ff */
[----:B------:R-:W-:Y:S01]  /*5c50*/  LOP3.LUT R38, R38, 0x3f, RZ, 0xc0, !PT ;  /* 0x0000003f26267812 */ /* 0x000fe200078ec0ff */
[----:B------:R0:W4:Y:S01]  /*5c60*/  I2F.F16 R59, R37 ;  /* 0x00000025003b7306 */ /* 0x0001220000200c00 */
[----:B------:R-:W-:-:S02]  /*5c70*/  LOP3.LUT R36, R44, 0x3f, RZ, 0xc0, !PT ;  /* 0x0000003f2c247812 */ /* 0x000fc400078ec0ff */
[----:B------:R-:W-:Y:S02]  /*5c80*/  IADD3 R38, R38, -0x20, RZ ;  /* 0xffffffe026267810 */ /* 0x000fe40007ffe0ff */
[----:B------:R-:W-:Y:S02]  /*5c90*/  IADD3 R36, R36, -0x20, RZ ;  /* 0xffffffe024247810 */ /* 0x000fe40007ffe0ff */
[--C-:B0-----:R-:W-:Y:S01]  /*5ca0*/  SHF.R.U32.HI R37, RZ, 0x4, R47.reuse ;  /* 0x00000004ff257819 */ /* 0x101fe2000001162f */
[----:B------:R0:W1:Y:S03]  /*5cb0*/  I2F.F16 R60, R38 ;  /* 0x00000026003c7306 */ /* 0x0000660000200c00 */
        /* <DEDUP_REMOVED lines=8> */
[----:B------:R-:W-:-:S04]  /*5d40*/  LOP3.LUT R36, R36, 0x3f, RZ, 0xc0, !PT ;  /* 0x0000003f24247812 */ /* 0x000fc800078ec0ff */
[----:B------:R-:W-:Y:S02]  /*5d50*/  IADD3 R36, R36, -0x20, RZ ;  /* 0xffffffe024247810 */ /* 0x000fe40007ffe0ff */
[----:B0-----:R-:W-:Y:S01]  /*5d60*/  SHF.R.U32.HI R37, RZ, 0x2, R40 ;  /* 0x00000002ff257819 */ /* 0x001fe20000011628 */
[----:B------:R0:W1:Y:S03]  /*5d70*/  I2F.F16 R63, R38 ;  /* 0x00000026003f7306 */ /* 0x0000660000200c00 */
[----:B------:R-:W-:-:S05]  /*5d80*/  LOP3.LUT R37, R37, 0x3f, RZ, 0xc0, !PT ;  /* 0x0000003f25257812 */ /* 0x000fca00078ec0ff */
[----:B------:R-:W1:Y:S01]  /*5d90*/  I2F.F16 R44, R79 ;  /* 0x0000004f002c7306 */ /* 0x000e620000200c00 */
[----:B0-----:R-:W-:Y:S02]  /*5da0*/  SHF.R.U32.HI R38, RZ, 0x8, R40 ;  /* 0x00000008ff267819 */ /* 0x001fe40000011628 */
[----:B------:R-:W-:Y:S02]  /*5db0*/  IADD3 R37, R37, -0x20, RZ ;  /* 0xffffffe025257810 */ /* 0x000fe40007ffe0ff */
[----:B------:R-:W-:-:S03]  /*5dc0*/  LOP3.LUT R38, R38, 0x3f, RZ, 0xc0, !PT ;  /* 0x0000003f26267812 */ /* 0x000fc600078ec0ff */
[----:B------:R0:W1:Y:S01]  /*5dd0*/  I2F.F16 R79, R36 ;  /* 0x00000024004f7306 */ /* 0x0000620000200c00 */
[----:B------:R-:W-:Y:S02]  /*5de0*/  IADD3 R53, R53, -0x20, RZ ;  /* 0xffffffe035357810 */ /* 0x000fe40007ffe0ff */
[----:B------:R-:W-:Y:S02]  /*5df0*/  LOP3.LUT R3, R3, 0x3f, RZ, 0xc0, !PT ;  /* 0x0000003f03037812 */ /* 0x000fe400078ec0ff */
[----:B0-----:R-:W-:-:S03]  /*5e00*/  SHF.R.U32.HI R36, RZ, 0x2, R42 ;  /* 0x00000002ff247819 */ /* 0x001fc6000001162a */
[----:B------:R0:W1:Y:S01]  /*5e10*/  I2F.F16 R89, R37 ;  /* 0x0000002500597306 */ /* 0x0000620000200c00 */
[----:B------:R-:W-:Y:S02]  /*5e20*/  IADD3 R38, R38, -0x20, RZ ;  /* 0xffffffe026267810 */ /* 0x000fe40007ffe0ff */
[----:B------:R-:W-:Y:S02]  /*5e30*/  LOP3.LUT R36, R36, 0x3f, RZ, 0xc0, !PT ;  /* 0x0000003f24247812 */ /* 0x000fe400078ec0ff */
[----:B------:R-:W-:Y:S02]  /*5e40*/  IADD3 R3, R3, -0x20, RZ ;  /* 0xffffffe003037810 */ /* 0x000fe40007ffe0ff */
[----:B------:R-:W-:Y:S01]  /*5e50*/  SHF.R.U32.HI R54, RZ, 0x4, R45 ;  /* 0x00000004ff367819 */ /* 0x000fe2000001162d */
[----:B------:R1:W2:Y:S01]  /*5e60*/  I2F.F16 R76, R53 ;  /* 0x00000035004c7306 */ /* 0x0002a20000200c00 */
[----:B0-----:R-:W-:Y:S02]  /*5e70*/  SHF.R.U32.HI R37, RZ, 0x8, R41 ;  /* 0x00000008ff257819 */ /* 0x001fe40000011629 */
[----:B------:R-:W-:-:S02]  /*5e80*/  SHF.R.U32.HI R57, RZ, 0x10, R45 ;  /* 0x00000010ff397819 */ /* 0x000fc4000001162d */
[----:B------:R-:W-:Y:S02]  /*5e90*/  IADD3 R36, R36, -0x20, RZ ;  /* 0xffffffe024247810 */ /* 0x000fe40007ffe0ff */
[----:B-1----:R-:W-:Y:S01]  /*5ea0*/  SHF.R.U32.HI R53, RZ, 0xa, R45 ;  /* 0x0000000aff357819 */ /* 0x002fe2000001162d */
[----:B------:R0:W1:Y:S01]  /*5eb0*/  I2F.F16 R87, R38 ;  /* 0x0000002600577306 */ /* 0x0000620000200c00 */
[--C-:B------:R-:W-:Y:S02]  /*5ec0*/  SHF.R.U32 R45, R45, 0x1c, R41.reuse ;  /* 0x0000001c2d2d7819 */ /* 0x100fe40000001629 */
[----:B------:R-:W-:Y:S02]  /*5ed0*/  LOP3.LUT R37, R37, 0x3f, RZ, 0xc0, !PT ;  /* 0x0000003f25257812 */ /* 0x000fe400078ec0ff */
[----:B------:R-:W-:Y:S02]  /*5ee0*/  LOP3.LUT R4, R4, 0x3f, RZ, 0xc0, !PT ;  /* 0x0000003f04047812 */ /* 0x000fe400078ec0ff */
[----:B------:R-:W-:Y:S01]  /*5ef0*/  LOP3.LUT R0, R0, 0x3f, RZ, 0xc0, !PT ;  /* 0x0000003f00007812 */ /* 0x000fe200078ec0ff */
[----:B------:R1:W2:Y:S01]  /*5f00*/  I2F.F16 R11, R3 ;  /* 0x00000003000b7306 */ /* 0x0002a20000200c00 */
[----:B0-----:R-:W-:-:S02]  /*5f10*/  SHF.R.U32.HI R38, RZ, 0xe, R41 ;  /* 0x0000000eff267819 */ /* 0x001fc40000011629 */
[----:B------:R-:W-:Y:S02]  /*5f20*/  LOP3.LUT R45, R45, 0x3f, RZ, 0xc0, !PT ;  /* 0x0000003f2d2d7812 */ /* 0x000fe400078ec0ff */
[----:B------:R-:W-:-:S03]  /*5f30*/  LOP3.LUT R54, R54, 0x3f, RZ, 0xc0, !PT ;  /* 0x0000003f36367812 */ /* 0x000fc600078ec0ff */
[----:B------:R0:W2:Y:S01]  /*5f40*/  I2F.F16 R83, R36 ;  /* 0x0000002400537306 */ /* 0x0000a20000200c00 */
[----:B-1----:R-:W-:Y:S02]  /*5f50*/  SHF.R.U32.HI R3, RZ, 0x6, R39 ;  /* 0x00000006ff037819 */ /* 0x002fe40000011627 */
[----:B------:R-:W-:Y:S02]  /*5f60*/  LOP3.LUT R53, R53, 0x3f, RZ, 0xc0, !PT ;  /* 0x0000003f35357812 */ /* 0x000fe400078ec0ff */
[----:B------:R-:W-:Y:S02]  /*5f70*/  IADD3 R37, R37, -0x20, RZ ;  /* 0xffffffe025257810 */ /* 0x000fe40007ffe0ff */
[----:B------:R-:W-:Y:S02]  /*5f80*/  LOP3.LUT R38, R38, 0x3f, RZ, 0xc0, !PT ;  /* 0x0000003f26267812 */ /* 0x000fe400078ec0ff */
[----:B0-----:R-:W-:Y:S02]  /*5f90*/  SHF.R.U32.HI R36, RZ, 0x2, R43 ;  /* 0x00000002ff247819 */ /* 0x001fe4000001162b */
[----:B------:R-:W-:-:S02]  /*5fa0*/  LOP3.LUT R57, R57, 0x3f, RZ, 0xc0, !PT ;  /* 0x0000003f39397812 */ /* 0x000fc400078ec0ff */
[----:B------:R-:W-:Y:S02]  /*5fb0*/  IADD3 R4, R4, -0x20, RZ ;  /* 0xffffffe004047810 */ /* 0x000fe40007ffe0ff */
[----:B------:R-:W-:Y:S02]  /*5fc0*/  IADD3 R0, R0, -0x20, RZ ;  /* 0xffffffe000007810 */ /* 0x000fe40007ffe0ff */
[----:B------:R-:W-:Y:S02]  /*5fd0*/  LOP3.LUT R3, R3, 0x3f, RZ, 0xc0, !PT ;  /* 0x0000003f03037812 */ /* 0x000fe400078ec0ff */
[----:B------:R-:W-:Y:S02]  /*5fe0*/  IADD3 R55, R54, -0x20, RZ ;  /* 0xffffffe036377810 */ /* 0x000fe40007ffe0ff */
[----:B------:R-:W-:Y:S02]  /*5ff0*/  IADD3 R82, R45, -0x20, RZ ;  /* 0xffffffe02d527810 */ /* 0x000fe40007ffe0ff */
[----:B------:R-:W-:Y:S01]  /*6000*/  LOP3.LUT R36, R36, 0x3f, RZ, 0xc0, !PT ;  /* 0x0000003f24247812 */ /* 0x000fe200078ec0ff */
[----:B------:R0:W1:Y:S01]  /*6010*/  I2F.F16 R45, R37 ;  /* 0x00000025002d7306 */ /* 0x0000620000200c00 */
[----:B------:R-:W-:-:S02]  /*6020*/  IADD3 R54, R53, -0x20, RZ ;  /* 0xffffffe035367810 */ /* 0x000fc40007ffe0ff */
[----:B------:R-:W-:Y:S02]  /*6030*/  IADD3 R38, R38, -0x20, RZ ;  /* 0xffffffe026267810 */ /* 0x000fe40007ffe0ff */
[----:B------:R-:W-:Y:S02]  /*6040*/  IADD3 R53, R57, -0x20, RZ ;  /* 0xffffffe039357810 */ /* 0x000fe40007ffe0ff */
[----:B------:R-:W-:Y:S01]  /*6050*/  IADD3 R6, R3, -0x20, RZ ;  /* 0xffffffe003067810 */ /* 0x000fe20007ffe0ff */
[----:B------:R1:W2:Y:S01]  /*6060*/  I2F.F16 R10, R4 ;  /* 0x00000004000a7306 */ /* 0x0002a20000200c00 */
[----:B0-----:R-:W-:Y:S02]  /*6070*/  SHF.R.U32.HI R37, RZ, 0x8, R42 ;  /* 0x00000008ff257819 */ /* 0x001fe4000001162a */
[--C-:B------:R-:W-:Y:S02]  /*6080*/  SHF.R.U32.HI R57, RZ, 0xa, R46.reuse ;  /* 0x0000000aff397819 */ /* 0x100fe4000001162e */
[----:B------:R-:W-:-:S02]  /*6090*/  SHF.R.U32.HI R61, RZ, 0x10, R46 ;  /* 0x00000010ff3d7819 */ /* 0x000fc4000001162e */
[--C-:B------:R-:W-:Y:S01]  /*60a0*/  SHF.R.U32.HI R3, RZ, 0x18, R39.reuse ;  /* 0x00000018ff037819 */ /* 0x100fe20000011627 */
[----:B------:R0:W2:Y:S01]  /*60b0*/  I2F.F16 R8, R0 ;  /* 0x0000000000087306 */ /* 0x0000a20000200c00 */
[--C-:B-1----:R-:W-:Y:S02]  /*60c0*/  SHF.R.U32.HI R4, RZ, 0xc, R39.reuse ;  /* 0x0000000cff047819 */ /* 0x102fe40000011627 */
[----:B------:R-:W-:Y:S02]  /*60d0*/  SHF.R.U32 R46, R46, 0x1c, R42 ;  /* 0x0000001c2e2e7819 */ /* 0x000fe4000000162a */
[----:B------:R-:W-:Y:S02]  /*60e0*/  IADD3 R36, R36, -0x20, RZ ;  /* 0xffffffe024247810 */ /* 0x000fe40007ffe0ff */
[----:B------:R-:W-:Y:S01]  /*60f0*/  LOP3.LUT R37, R37, 0x3f, RZ, 0xc0, !PT ;  /* 0x0000003f25257812 */ /* 0x000fe200078ec0ff */
[----:B------:R1:W2:Y:S01]  /*6100*/  I2F.F16 R84, R38 ;  /* 0x0000002600547306 */ /* 0x0002a20000200c00 */
[----:B0-----:R-:W-:-:S02]  /*6110*/  SHF.R.U32.HI R0, RZ, 0x12, R39 ;  /* 0x00000012ff007819 */ /* 0x001fc40000011627 */
[----:B------:R-:W-:Y:S02]  /*6120*/  SHF.R.U32 R39, R39, 0x1e, R47 ;  /* 0x0000001e27277819 */ /* 0x000fe4000000162f */
[----:B------:R-:W-:Y:S02]  /*6130*/  LOP3.LUT R46, R46, 0x3f, RZ, 0xc0, !PT ;  /* 0x0000003f2e2e7812 */ /* 0x000fe400078ec0ff */
[----:B-1----:R-:W-:Y:S01]  /*6140*/  SHF.R.U32.HI R38, RZ, 0xe, R42 ;  /* 0x0000000eff267819 */ /* 0x002fe2000001162a */
[----:B------:R0:W1:Y:S01]  /*6150*/  I2F.F16 R112, R36 ;  /* 0x0000002400707306 */ /* 0x0000620000200c00 */
[----:B------:R-:W-:Y:S02]  /*6160*/  LOP3.LUT R2, R2, 0x3f, RZ, 0xc0, !PT ;  /* 0x0000003f02027812 */ /* 0x000fe400078ec0ff */
[----:B------:R-:W-:Y:S02]  /*6170*/  LOP3.LUT R39, R39, 0x3f, RZ, 0xc0, !PT ;  /* 0x0000003f27277812 */ /* 0x000fe400078ec0ff */
[----:B------:R-:W-:-:S02]  /*6180*/  IADD3 R37, R37, -0x20, RZ ;  /* 0xffffffe025257810 */ /* 0x000fc40007ffe0ff */
[----:B------:R-:W-:Y:S02]  /*6190*/  LOP3.LUT R38, R38, 0x3f, RZ, 0xc0, !PT ;  /* 0x0000003f26267812 */ /* 0x000fe400078ec0ff */
[----:B0-----:R-:W-:Y:S02]  /*61a0*/  SHF.R.U32.HI R36, RZ, 0x6, R24 ;  /* 0x00000006ff247819 */ /* 0x001fe40000011618 */
[----:B------:R-:W-:Y:S02]  /*61b0*/  IADD3 R2, R2, -0x20, RZ ;  /* 0xffffffe002027810 */ /* 0x000fe40007ffe0ff */
[----:B------:R-:W-:Y:S02]  /*61c0*/  IADD3 R39, R39, -0x20, RZ ;  /* 0xffffffe027277810 */ /* 0x000fe40007ffe0ff */
[----:B------:R-:W-:Y:S02]  /*61d0*/  IADD3 R88, R46, -0x20, RZ ;  /* 0xffffffe02e587810 */ /* 0x000fe40007ffe0ff */
[----:B------:R-:W-:Y:S01]  /*61e0*/  LOP3.LUT R36, R36, 0x3f, RZ, 0xc0, !PT ;  /* 0x0000003f24247812 */ /* 0x000fe200078ec0ff */
[----:B------:R0:W1:Y:S01]  /*61f0*/  I2F.F16 R46, R37 ;  /* 0x00000025002e7306 */ /* 0x0000620000200c00 */
[----:B------:R-:W-:-:S02]  /*6200*/  IADD3 R38, R38, -0x20, RZ ;  /* 0xffffffe026267810 */ /* 0x000fc40007ffe0ff */
[----:B------:R-:W-:Y:S02]  /*6210*/  LOP3.LUT R5, R5, 0x3f, RZ, 0xc0, !PT ;  /* 0x0000003f05057812 */ /* 0x000fe400078ec0ff */
[----:B------:R-:W-:Y:S02]  /*6220*/  IADD3 R95, R36, -0x20, RZ ;  /* 0xffffffe0245f7810 */ /* 0x000fe40007ffe0ff */
[----:B0-----:R-:W-:Y:S01]  /*6230*/  SHF.R.U32.HI R37, RZ, 0x8, R43 ;  /* 0x00000008ff257819 */ /* 0x001fe2000001162b */
[----:B------:R0:W1:Y:S01]  /*6240*/  I2F.F16 R7, R2 ;  /* 0x0000000200077306 */ /* 0x0000620000200c00 */
[----:B------:R-:W-:Y:S02]  /*6250*/  LEA.HI R65, R40, 0xffffffe0, RZ, 0x6 ;  /* 0xffffffe028417811 */ /* 0x000fe400078f30ff */
[----:B------:R-:W-:Y:S02]  /*6260*/  SHF.R.U32.HI R36, RZ, 0x12, R24 ;  /* 0x00000012ff247819 */ /* 0x000fe40000011618 */
[----:B------:R-:W-:-:S03]  /*6270*/  LOP3.LUT R57, R57, 0x3f, RZ, 0xc0, !PT ;  /* 0x0000003f39397812 */ /* 0x000fc600078ec0ff */
[----:B------:R1:W2:Y:S01]  /*6280*/  I2F.F16 R66, R39 ;  /* 0x0000002700427306 */ /* 0x0002a20000200c00 */
[----:B0-----:R-:W-:Y:S02]  /*6290*/  LEA.HI R2, R41, 0xffffffe0, RZ, 0x6 ;  /* 0xffffffe029027811 */ /* 0x001fe400078f30ff */
[----:B------:R-:W-:Y:S02]  /*62a0*/  SHF.R.U32.HI R41, RZ, 0x14, R41 ;  /* 0x00000014ff297819 */ /* 0x000fe40000011629 */
[----:B------:R-:W-:-:S03]  /*62b0*/  LOP3.LUT R37, R37, 0x3f, RZ, 0xc0, !PT ;  /* 0x0000003f25257812 */ /* 0x000fc600078ec0ff */
[----:B------:R0:W2:Y:S01]  /*62c0*/  I2F.F16 R91, R38 ;  /* 0x00000026005b7306 */ /* 0x0000a20000200c00 */
[--C-:B-1----:R-:W-:Y:S02]  /*62d0*/  SHF.R.U32.HI R39, RZ, 0xe, R40.reuse ;  /* 0x0000000eff277819 */ /* 0x102fe40000011628 */
[----:B------:R-:W-:Y:S02]  /*62e0*/  SHF.R.U32.HI R40, RZ, 0x14, R40 ;  /* 0x00000014ff287819 */ /* 0x000fe40000011628 */
[----:B------:R-:W-:Y:S02]  /*62f0*/  IADD3 R5, R5, -0x20, RZ ;  /* 0xffffffe005057810 */ /* 0x000fe40007ffe0ff */
[----:B------:R-:W-:Y:S02]  /*6300*/  LOP3.LUT R61, R61, 0x3f, RZ, 0xc0, !PT ;  /* 0x0000003f3d3d7812 */ /* 0x000fe400078ec0ff */
[----:B0-----:R-:W-:Y:S02]  /*6310*/  LOP3.LUT R38, R24, 0x3f, RZ, 0xc0, !PT ;  /* 0x0000003f18267812 */ /* 0x001fe400078ec0ff */
[----:B------:R-:W-:-:S02]  /*6320*/  LOP3.LUT R4, R4, 0x3f, RZ, 0xc0, !PT ;  /* 0x0000003f04047812 */ /* 0x000fc400078ec0ff */
[----:B------:R-:W-:Y:S02]  /*6330*/  LOP3.LUT R0, R0, 0x3f, RZ, 0xc0, !PT ;  /* 0x0000003f00007812 */ /* 0x000fe400078ec0ff */
[----:B------:R-:W-:Y:S01]  /*6340*/  LOP3.LUT R36, R36, 0x3f, RZ, 0xc0, !PT ;  /* 0x0000003f24247812 */ /* 0x000fe200078ec0ff */
[----:B------:R0:W1:Y:S01]  /*6350*/  I2F.F16 R9, R5 ;  /* 0x0000000500097306 */ /* 0x0000620000200c00 */
[----:B------:R-:W-:Y:S02]  /*6360*/  IADD3 R58, R57, -0x20, RZ ;  /* 0xffffffe0393a7810 */ /* 0x000fe40007ffe0ff */
[----:B------:R-:W-:Y:S02]  /*6370*/  LOP3.LUT R39, R39, 0x3f, RZ, 0xc0, !PT ;  /* 0x0000003f27277812 */ /* 0x000fe400078ec0ff */
[----:B------:R-:W-:Y:S02]  /*6380*/  LOP3.LUT R40, R40, 0x3f, RZ, 0xc0, !PT ;  /* 0x0000003f28287812 */ /* 0x000fe400078ec0ff */
[----:B------:R-:W-:-:S02]  /*6390*/  LOP3.LUT R41, R41, 0x3f, RZ, 0xc0, !PT ;  /* 0x0000003f29297812 */ /* 0x000fc400078ec0ff */
[----:B------:R-:W-:Y:S02]  /*63a0*/  IADD3 R37, R37, -0x20, RZ ;  /* 0xffffffe025257810 */ /* 0x000fe40007ffe0ff */
[----:B------:R-:W-:Y:S02]  /*63b0*/  IADD3 R38, R38, -0x20, RZ ;  /* 0xffffffe026267810 */ /* 0x000fe40007ffe0ff */
[----:B------:R-:W-:Y:S02]  /*63c0*/  IADD3 R57, R61, -0x20, RZ ;  /* 0xffffffe03d397810 */ /* 0x000fe40007ffe0ff */
[----:B0-----:R-:W-:Y:S02]  /*63d0*/  IADD3 R5, R4, -0x20, RZ ;  /* 0xffffffe004057810 */ /* 0x001fe40007ffe0ff */
[----:B------:R-:W-:Y:S01]  /*63e0*/  SHF.R.U32.HI R61, RZ, 0x10, R47 ;  /* 0x00000010ff3d7819 */ /* 0x000fe2000001162f */
[----:B------:R0:W0:Y:S01]  /*63f0*/  I2F.F16 R113, R37 ;  /* 0x0000002500717306 */ /* 0x0000220000200c00 */
[----:B------:R-:W-:-:S02]  /*6400*/  IADD3 R4, R0, -0x20, RZ ;  /* 0xffffffe000047810 */ /* 0x000fc40007ffe0ff */
[----:B------:R-:W-:Y:S02]  /*6410*/  SHF.R.U32 R47, R47, 0x1c, R43 ;  /* 0x0000001c2f2f7819 */ /* 0x000fe4000000162b */
[----:B------:R-:W-:Y:S02]  /*6420*/  IADD3 R93, R36, -0x20, RZ ;  /* 0xffffffe0245d7810 */ /* 0x000fe40007ffe0ff */
[----:B------:R-:W-:Y:S01]  /*6430*/  LEA.HI R0, R42, 0xffffffe0, RZ, 0x6 ;  /* 0xffffffe02a007811 */ /* 0x000fe200078f30ff */
[----:B------:R0:W1:Y:S01]  /*6440*/  I2F.F16 R100, R38 ;  /* 0x0000002600647306 */ /* 0x0000620000200c00 */
[----:B------:R-:W-:Y:S02]  /*6450*/  LEA.HI R52, R43, 0xffffffe0, RZ, 0x6 ;  /* 0xffffffe02b347811 */ /* 0x000fe400078f30ff */
[----:B------:R-:W-:Y:S02]  /*6460*/  IADD3 R39, R39, -0x20, RZ ;  /* 0xffffffe027277810 */ /* 0x000fe40007ffe0ff */
[----:B------:R-:W-:-:S02]  /*6470*/  IADD3 R40, R40, -0x20, RZ ;  /* 0xffffffe028287810 */ /* 0x000fc40007ffe0ff */
[----:B------:R-:W-:Y:S02]  /*6480*/  IADD3 R41, R41, -0x20, RZ ;  /* 0xffffffe029297810 */ /* 0x000fe40007ffe0ff */
[--C-:B------:R-:W-:Y:S02]  /*6490*/  SHF.R.U32.HI R36, RZ, 0xe, R43.reuse ;  /* 0x0000000eff247819 */ /* 0x100fe4000001162b */
[----:B------:R-:W-:Y:S02]  /*64a0*/  SHF.R.U32.HI R42, RZ, 0x14, R42 ;  /* 0x00000014ff2a7819 */ /* 0x000fe4000001162a */
[--C-:B0-----:R-:W-:Y:S02]  /*64b0*/  SHF.R.U32.HI R37, RZ, 0xc, R24.reuse ;  /* 0x0000000cff257819 */ /* 0x101fe40000011618 */
[----:B------:R-:W-:Y:S02]  /*64c0*/  SHF.R.U32.HI R38, RZ, 0x18, R24 ;  /* 0x00000018ff267819 */ /* 0x000fe40000011618 */
        /* <DEDUP_REMOVED lines=9> */
[----:B------:R-:W-:-:S02]  /*6560*/  LOP3.LUT R38, R38, 0x3f, RZ, 0xc0, !PT ;  /* 0x0000003f26267812 */ /* 0x000fc400078ec0ff */
[----:B------:R-:W-:Y:S01]  /*6570*/  LOP3.LUT R36, R36, 0x3f, RZ, 0xc0, !PT ;  /* 0x0000003f24247812 */ /* 0x000fe200078ec0ff */
[----:B------:R0:W2:Y:S01]  /*6580*/  I2F.F16 R85, R41 ;  /* 0x0000002900557306 */ /* 0x0000a20000200c00 */
[----:B-1----:R-:W-:Y:S02]  /*6590*/  LOP3.LUT R40, R26, 0x3f, RZ, 0xc0, !PT ;  /* 0x0000003f1a287812 */ /* 0x002fe400078ec0ff */
[----:B------:R-:W-:Y:S02]  /*65a0*/  LOP3.LUT R43, R43, 0x3f, RZ, 0xc0, !PT ;  /* 0x0000003f2b2b7812 */ /* 0x000fe400078ec0ff */
[----:B------:R-:W-:Y:S02]  /*65b0*/  IADD3 R3, R3, -0x20, RZ ;  /* 0xffffffe003037810 */ /* 0x000fe40007ffe0ff */
[----:B------:R-:W-:Y:S02]  /*65c0*/  IADD3 R61, R61, -0x20, RZ ;  /* 0xffffffe03d3d7810 */ /* 0x000fe40007ffe0ff */
        /* <DEDUP_REMOVED lines=10> */
[----:B------:R-:W-:Y:S01]  /*6670*/  ISETP.NE.AND P1, PT, R50, RZ, PT ;  /* 0x000000ff3200720c */ /* 0x000fe20003f25270 */
[----:B------:R0:W1:Y:S01]  /*6680*/  I2F.F16 R111, R47 ;  /* 0x0000002f006f7306 */ /* 0x0000620000200c00 */
        /* <DEDUP_REMOVED lines=27> */
[----:B------:R-:W0:Y:S08]  /*6840*/  I2F.F16 R95, R95 ;  /* 0x0000005f005f7306 */ /* 0x000e300000200c00 */
[----:B------:R0:W0:Y:S08]  /*6850*/  I2F.F16 R94, R37 ;  /* 0x00000025005e7306 */ /* 0x0000300000200c00 */
[----:B------:R-:W0:Y:S08]  /*6860*/  I2F.F16 R93, R93 ;  /* 0x0000005d005d7306 */ /* 0x000e300000200c00 */
[----:B------:R0:W0:Y:S08]  /*6870*/  I2F.F16 R47, R38 ;  /* 0x00000026002f7306 */ /* 0x0000300000200c00 */
[----:B------:R0:W0:Y:S08]  /*6880*/  I2F.F16 R116, R36 ;  /* 0x0000002400747306 */ /* 0x0000300000200c00 */
[----:B------:R0:W0:Y:S01]  /*6890*/  I2F.F16 R117, R43 ;  /* 0x0000002b00757306 */ /* 0x0000220000200c00 */
[----:B------:R-:W-:-:S02]  /*68a0*/  SHF.R.U32.HI R74, RZ, 0x6, R25 ;  /* 0x00000006ff4a7819 */ /* 0x000fc40000011619 */
[----:B------:R-:W-:Y:S02]  /*68b0*/  @!P0 PRMT R120, R75, 0x7610, R120 ;  /* 0x000076104b788816 */ /* 0x000fe40000000078 */
[----:B------:R-:W-:Y:S02]  /*68c0*/  LOP3.LUT R74, R74, 0x3f, RZ, 0xc0, !PT ;  /* 0x0000003f4a4a7812 */ /* 0x000fe400078ec0ff */
[----:B------:R-:W-:Y:S01]  /*68d0*/  @!P0 PRMT R120, R120, 0x7610, R75 ;  /* 0x0000761078788816 */ /* 0x000fe2000000004b */
[----:B------:R-:W-:Y:S05]  /*68e0*/  @!P1 BRA `(.L_x_2201) ;  /* 0x000004a000009947 */ /* 0x000fea0003800000 */
[----:B01234-:R-:W0:Y:S01]  /*68f0*/  LDS.128 R36, [UR4] ;  /* 0x00000004ff247984 */ /* 0x01fe220008000c00 */
[----:B------:R-:W-:Y:S02]  /*6900*/  PRMT R75, R86, 0x5410, R81 ;  /* 0x00005410564b7816 */ /* 0x000fe40000000051 */
[----:B------:R-:W-:Y:S01]  /*6910*/  PRMT R102, R71, 0x5410, R70 ;  /* 0x0000541047667816 */ /* 0x000fe20000000046 */
[----:B------:R-:W1:Y:S01]  /*6920*/  LDS.128 R40, [UR4+0x10] ;  /* 0x00001004ff287984 */ /* 0x000e620008000c00 */
[----:B------:R-:W-:-:S02]  /*6930*/  PRMT R99, R72, 0x5410, R67 ;  /* 0x0000541048637816 */ /* 0x000fc40000000043 */
[----:B------:R-:W-:Y:S02]  /*6940*/  PRMT R101, R17, 0x5410, R10 ;  /* 0x0000541011657816 */ /* 0x000fe4000000000a */
[----:B------:R-:W-:Y:S01]  /*6950*/  PRMT R103, R15, 0x5410, R6 ;  /* 0x000054100f677816 */ /* 0x000fe20000000006 */
[-C--:B0-----:R-:W-:Y:S01]  /*6960*/  HFMA2.MMA R75, R75, R36.reuse, RZ ;  /* 0x000000244b4b7235 */ /* 0x081fe200000000ff */
[-C--:B------:R-:W-:Y:S02]  /*6970*/  HFMA2 R99, R99, R36.reuse, RZ.H0_H0 ;  /* 0x0000002463637231 */ /* 0x080fe400000400ff */
[----:B------:R-:W-:Y:S01]  /*6980*/  HFMA2.MMA R101, R101, R36, RZ ;  /* 0x0000002465657235 */ /* 0x000fe200000000ff */
[----:B------:R-:W-:Y:S01]  /*6990*/  HFMA2 R36, R103, R36, RZ.H0_H0 ;  /* 0x0000002467247231 */ /* 0x000fe200000400ff */
[----:B------:R-:W-:Y:S01]  /*69a0*/  PRMT R103, R5, 0x5410, R4 ;  /* 0x0000541005677816 */ /* 0x000fe20000000004 */
[----:B------:R-:W-:Y:S01]  /*69b0*/  HFMA2.MMA R75, R102, R37, R75 ;  /* 0x00000025664b7235 */ /* 0x000fe2000000004b */
[----:B------:R-:W-:-:S03]  /*69c0*/  PRMT R102, R13, 0x5410, R12 ;  /* 0x000054100d667816 */ /* 0x000fc6000000000c */
[-C--:B------:R-:W-:Y:S02]  /*69d0*/  HFMA2 R36, R103, R37.reuse, R36 ;  /* 0x0000002567247231 */ /* 0x080fe40000000024 */
[----:B------:R-:W-:Y:S01]  /*69e0*/  HFMA2 R99, R102, R37, R99 ;  /* 0x0000002566637231 */ /* 0x000fe20000000063 */
[----:B------:R-:W-:-:S06]  /*69f0*/  PRMT R102, R9, 0x5410, R8 ;  /* 0x0000541009667816 */ /* 0x000fcc0000000008 */
[----:B------:R-:W-:Y:S01]  /*6a00*/  HFMA2.MMA R101, R102, R37, R101 ;  /* 0x0000002566657235 */ /* 0x000fe20000000065 */
[----:B------:R-:W-:Y:S02]  /*6a10*/  PRMT R102, R69, 0x5410, R78 ;  /* 0x0000541045667816 */ /* 0x000fe4000000004e */
[----:B------:R-:W-:-:S04]  /*6a20*/  PRMT R37, R3, 0x5410, R66 ;  /* 0x0000541003257816 */ /* 0x000fc80000000042 */
[----:B------:R-:W-:Y:S01]  /*6a30*/  HFMA2.MMA R75, R102, R38, R75 ;  /* 0x00000026664b7235 */ /* 0x000fe2000000004b */
[----:B------:R-:W-:Y:S01]  /*6a40*/  PRMT R102, R11, 0x5410, R56 ;  /* 0x000054100b667816 */ /* 0x000fe20000000038 */
[----:B------:R-:W-:Y:S01]  /*6a50*/  HFMA2 R36, R37, R38, R36 ;  /* 0x0000002625247231 */ /* 0x000fe20000000024 */
[----:B------:R-:W-:-:S03]  /*6a60*/  PRMT R37, R64, 0x5410, R63 ;  /* 0x0000541040257816 */ /* 0x000fc6000000003f */
[----:B------:R-:W-:Y:S01]  /*6a70*/  HFMA2 R99, R102, R38, R99 ;  /* 0x0000002666637231 */ /* 0x000fe20000000063 */
[----:B------:R-:W-:Y:S01]  /*6a80*/  PRMT R102, R7, 0x5410, R60 ;  /* 0x0000541007667816 */ /* 0x000fe2000000003c */
[----:B------:R-:W-:Y:S01]  /*6a90*/  HFMA2 R36, R37, R39, R36 ;  /* 0x0000002725247231 */ /* 0x000fe20000000024 */
[----:B------:R-:W-:-:S04]  /*6aa0*/  PRMT R37, R61, 0x5410, R44 ;  /* 0x000054103d257816 */ /* 0x000fc8000000002c */
[----:B------:R-:W-:Y:S01]  /*6ab0*/  HFMA2.MMA R101, R102, R38, R101 ;  /* 0x0000002666657235 */ /* 0x000fe20000000065 */
[----:B------:R-:W-:Y:S01]  /*6ac0*/  PRMT R38, R77, 0x5410, R76 ;  /* 0x000054104d267816 */ /* 0x000fe2000000004c */
[----:B-1----:R-:W-:Y:S01]  /*6ad0*/  HFMA2 R36, R37, R40, R36 ;  /* 0x0000002825247231 */ /* 0x002fe20000000024 */
        /* <DEDUP_REMOVED lines=11> */
[----:B------:R-:W-:-:S04]  /*6b90*/  HFMA2 R36, R37, R43, R36 ;  /* 0x0000002b25247231 */ /* 0x000fc80000000024 */
[----:B------:R-:W-:Y:S01]  /*6ba0*/  HADD2 R36, R36.H0_H0, R36.H1_H1 ;  /* 0x3000002424247230 */ /* 0x000fe20000000800 */
        /* <DEDUP_REMOVED lines=21> */
[----:B------:R-:W-:-:S03]  /*6d00*/  PRMT R38, R115, 0x5410, R0 ;  /* 0x0000541073267816 */ /* 0x000fc60000000000 */
[----:B------:R-:W-:Y:S02]  /*6d10*/  HADD2 R75, R75.H0_H0, R75.H1_H1 ;  /* 0x3000004b4b4b7230 */ /* 0x000fe40000000800 */
[----:B------:R-:W-:Y:S01]  /*6d20*/  HADD2 R99, R99.H0_H0, R99.H1_H1 ;  /* 0x3000006363637230 */ /* 0x000fe20000000800 */
[----:B------:R-:W-:-:S04]  /*6d30*/  HFMA2.MMA R101, R38, R43, R101 ;  /* 0x0000002b26657235 */ /* 0x000fc80000000065 */
[----:B------:R-:W-:-:S06]  /*6d40*/  PRMT R75, R75, 0x5410, R99 ;  /* 0x000054104b4b7816 */ /* 0x000fcc0000000063 */
[----:B------:R-:W-:Y:S01]  /*6d50*/  HADD2 R101, R101.H0_H0, R101.H1_H1 ;  /* 0x3000006565657230 */ /* 0x000fe20000000800 */
[----:B------:R-:W-:-:S04]  /*6d60*/  HFMA2.MMA R21, R75, R121, R21 ;  /* 0x000000794b157235 */ /* 0x000fc80000000015 */
[----:B------:R-:W-:-:S05]  /*6d70*/  PRMT R101, R101, 0x5410, R36 ;  /* 0x0000541065657816 */ /* 0x000fca0000000024 */
[----:B------:R-:W-:Y:S02]  /*6d80*/  HFMA2 R20, R101, R120, R20 ;  /* 0x0000007865147231 */ /* 0x000fe40000000014 */
.L_x_2201:
[--C-:B01234-:R-:W-:Y:S02]  /*6d90*/  SHF.R.U32.HI R36, RZ, 0xc, R25.reuse ;  /* 0x0000000cff247819 */ /* 0x11ffe40000011619 */
[----:B------:R-:W-:Y:S02]  /*6da0*/  IADD3 R75, R74, -0x20, RZ ;  /* 0xffffffe04a4b7810 */ /* 0x000fe40007ffe0ff */
[----:B------:R-:W-:Y:S02]  /*6db0*/  LOP3.LUT R36, R36, 0x3f, RZ, 0xc0, !PT ;  /* 0x0000003f24247812 */ /* 0x000fe400078ec0ff */
[--C-:B------:R-:W-:Y:S02]  /*6dc0*/  SHF.R.U32.HI R37, RZ, 0x12, R25.reuse ;  /* 0x00000012ff257819 */ /* 0x100fe40000011619 */
[----:B------:R-:W-:Y:S01]  /*6dd0*/  IADD3 R36, R36, -0x20, RZ ;  /* 0xffffffe024247810 */ /* 0x000fe20007ffe0ff */
[----:B------:R-:W0:Y:S01]  /*6de0*/  I2F.F16 R75, R75 ;  /* 0x0000004b004b7306 */ /* 0x000e220000200c00 */
[----:B------:R-:W-:-:S02]  /*6df0*/  SHF.R.U32.HI R38, RZ, 0x18, R25 ;  /* 0x00000018ff267819 */ /* 0x000fc40000011619 */
[--C-:B------:R-:W-:Y:S02]  /*6e00*/  SHF.R.U32.HI R39, RZ, 0x6, R26.reuse ;  /* 0x00000006ff277819 */ /* 0x100fe4000001161a */
[----:B------:R-:W-:Y:S02]  /*6e10*/  SHF.R.U32.HI R40, RZ, 0xc, R26 ;  /* 0x0000000cff287819 */ /* 0x000fe4000001161a */
[----:B------:R-:W-:Y:S01]  /*6e20*/  LOP3.LUT R37, R37, 0x3f, RZ, 0xc0, !PT ;  /* 0x0000003f25257812 */ /* 0x000fe200078ec0ff */
[----:B------:R1:W2:Y:S01]  /*6e30*/  I2F.F16 R74, R36 ;  /* 0x00000024004a7306 */ /* 0x0002a20000200c00 */
[----:B------:R-:W-:Y:S02]  /*6e40*/  LOP3.LUT R38, R38, 0x3f, RZ, 0xc0, !PT ;  /* 0x0000003f26267812 */ /* 0x000fe400078ec0ff */
[----:B------:R-:W-:Y:S02]  /*6e50*/  LOP3.LUT R39, R39, 0x3f, RZ, 0xc0, !PT ;  /* 0x0000003f27277812 */ /* 0x000fe400078ec0ff */
[----:B------:R-:W-:-:S02]  /*6e60*/  LOP3.LUT R40, R40, 0x3f, RZ, 0xc0, !PT ;  /* 0x0000003f28287812 */ /* 0x000fc400078ec0ff */
[----:B------:R-:W-:Y:S02]  /*6e70*/  IADD3 R37, R37, -0x20, RZ ;  /* 0xffffffe025257810 */ /* 0x000fe40007ffe0ff */
[----:B-1----:R-:W-:Y:S02]  /*6e80*/  SHF.R.U32.HI R36, RZ, 0x12, R26 ;  /* 0x00000012ff247819 */ /* 0x002fe4000001161a */
[----:B------:R-:W-:Y:S01]  /*6e90*/  IADD3 R38, R38, -0x20, RZ ;  /* 0xffffffe026267810 */ /* 0x000fe20007ffe0ff */
[----:B------:R1:W3:Y:S01]  /*6ea0*/  I2F.F16 R99, R37 ;  /* 0x0000002500637306 */ /* 0x0002e20000200c00 */
[----:B------:R-:W-:Y:S02]  /*6eb0*/  LOP3.LUT R36, R36, 0x3f, RZ, 0xc0, !PT ;  /* 0x0000003f24247812 */ /* 0x000fe400078ec0ff */
[----:B------:R-:W-:Y:S02]  /*6ec0*/  IADD3 R39, R39, -0x20, RZ ;  /* 0xffffffe027277810 */ /* 0x000fe40007ffe0ff */
[----:B------:R-:W-:-:S02]  /*6ed0*/  IADD3 R40, R40, -0x20, RZ ;  /* 0xffffffe028287810 */ /* 0x000fc40007ffe0ff */
[----:B------:R-:W-:Y:S01]  /*6ee0*/  IADD3 R36, R36, -0x20, RZ ;  /* 0xffffffe024247810 */ /* 0x000fe20007ffe0ff */
[----:B------:R4:W0:Y:S01]  /*6ef0*/  I2F.F16 R101, R38 ;  /* 0x0000002600657306 */ /* 0x0008220000200c00 */
[----:B-1----:R-:W-:Y:S02]  /*6f00*/  SHF.R.U32.HI R37, RZ, 0x18, R26 ;  /* 0x00000018ff257819 */ /* 0x002fe4000001161a */
[----:B-----5:R-:W-:Y:S02]  /*6f10*/  LEA.HI R110, R32, 0xffffffe0, RZ, 0x6 ;  /* 0xffffffe0206e7811 */ /* 0x020fe400078f30ff */
[----:B------:R-:W-:Y:S02]  /*6f20*/  LOP3.LUT R37, R37, 0x3f, RZ, 0xc0, !PT ;  /* 0x0000003f25257812 */ /* 0x000fe400078ec0ff */
[----:B------:R-:W-:Y:S01]  /*6f30*/  ISETP.NE.AND P2, PT, R49, RZ, PT ;  /* 0x000000ff3100720c */ /* 0x000fe20003f45270 */
[----:B------:R1:W0:Y:S01]  /*6f40*/  I2F.F16 R102, R39 ;  /* 0x0000002700667306 */ /* 0x0002220000200c00 */
[----:B----4-:R-:W-:-:S02]  /*6f50*/  SHF.R.U32.HI R38, RZ, 0x6, R27 ;  /* 0x00000006ff267819 */ /* 0x010fc4000001161b */
[----:B------:R-:W-:Y:S02]  /*6f60*/  IADD3 R37, R37, -0x20, RZ ;  /* 0xffffffe025257810 */ /* 0x000fe40007ffe0ff */
[----:B------:R-:W-:-:S03]  /*6f70*/  LOP3.LUT R38, R38, 0x3f, RZ, 0xc0, !PT ;  /* 0x0000003f26267812 */ /* 0x000fc600078ec0ff */
[----:B------:R4:W0:Y:S01]  /*6f80*/  I2F.F16 R103, R40 ;  /* 0x0000002800677306 */ /* 0x0008220000200c00 */
[----:B-1----:R-:W-:Y:S02]  /*6f90*/  SHF.R.U32.HI R39, RZ, 0xc, R27 ;  /* 0x0000000cff277819 */ /* 0x002fe4000001161b */
[----:B------:R-:W-:Y:S02]  /*6fa0*/  IADD3 R38, R38, -0x20, RZ ;  /* 0xffffffe026267810 */ /* 0x000fe40007ffe0ff */
[----:B------:R-:W-:-:S03]  /*6fb0*/  LOP3.LUT R39, R39, 0x3f, RZ, 0xc0, !PT ;  /* 0x0000003f27277812 */ /* 0x000fc600078ec0ff */
[----:B------:R1:W0:Y:S01]  /*6fc0*/  I2F.F16 R104, R36 ;  /* 0x0000002400687306 */ /* 0x0002220000200c00 */
[----:B----4-:R-:W-:Y:S02]  /*6fd0*/  SHF.R.U32.HI R40, RZ, 0x12, R27 ;  /* 0x00000012ff287819 */ /* 0x010fe4000001161b */
[----:B------:R-:W-:Y:S02]  /*6fe0*/  IADD3 R39, R39, -0x20, RZ ;  /* 0xffffffe027277810 */ /* 0x000fe40007ffe0ff */
[----:B------:R-:W-:-:S03]  /*6ff0*/  LOP3.LUT R40, R40, 0x3f, RZ, 0xc0, !PT ;  /* 0x0000003f28287812 */ /* 0x000fc600078ec0ff */
[----:B------:R4:W0:Y:S01]  /*7000*/  I2F.F16 R105, R37 ;  /* 0x0000002500697306 */ /* 0x0008220000200c00 */
[----:B-1----:R-:W-:Y:S02]  /*7010*/  SHF.R.U32.HI R36, RZ, 0x18, R27 ;  /* 0x00000018ff247819 */ /* 0x002fe4000001161b */
[----:B------:R-:W-:Y:S02]  /*7020*/  IADD3 R40, R40, -0x20, RZ ;  /* 0xffffffe028287810 */ /* 0x000fe40007ffe0ff */
[----:B------:R-:W-:-:S03]  /*7030*/  LOP3.LUT R36, R36, 0x3f, RZ, 0xc0, !PT ;  /* 0x0000003f24247812 */ /* 0x000fc600078ec0ff */
[----:B------:R4:W1:Y:S01]  /*7040*/  I2F.F16 R107, R38 ;  /* 0x00000026006b7306 */ /* 0x0008620000200c00 */
[----:B------:R-:W-:-:S07]  /*7050*/  IADD3 R36, R36, -0x20, RZ ;  /* 0xffffffe024247810 */ /* 0x000fce0007ffe0ff */
[----:B------:R4:W0:Y:S08]  /*7060*/  I2F.F16 R106, R39 ;  /* 0x00000027006a7306 */ /* 0x0008300000200c00 */
[----:B------:R4:W0:Y:S08]  /*7070*/  I2F.F16 R109, R40 ;  /* 0x00000028006d7306 */ /* 0x0008300000200c00 */
[----:B------:R4:W0:Y:S08]  /*7080*/  I2F.F16 R108, R36 ;  /* 0x00000024006c7306 */ /* 0x0008300000200c00 */
[----:B------:R-:W0:Y:S01]  /*7090*/  I2F.F16 R110, R110 ;  /* 0x0000006e006e7306 */ /* 0x000e220000200c00 */
[----:B------:R-:W-:Y:S05]  /*70a0*/  @!P2 BRA `(.L_x_2202) ;  /* 0x000004a00000a947 */ /* 0x000fea0003800000 */
[----:B-1234-:R-:W1:Y:S01]  /*70b0*/  LDS.128 R36, [UR4+0x80] ;  /* 0x00008004ff247984 */ /* 0x01ee620008000c00 */
[----:B------:R-:W-:-:S02]  /*70c0*/  PRMT R81, R86, 0x5410, R81 ;  /* 0x0000541056517816 */ /* 0x000fc40000000051 */
[----:B------:R-:W-:Y:S01]  /*70d0*/  PRMT R17, R17, 0x5410, R10 ;  /* 0x0000541011117816 */ /* 0x000fe2000000000a */
[----:B------:R-:W2:Y:S01]  /*70e0*/  LDS.128 R40, [UR4+0x90] ;  /* 0x00009004ff287984 */ /* 0x000ea20008000c00 */
        /* <DEDUP_REMOVED lines=40> */
[-C--:B--2---:R-:W-:Y:S01]  /*7370*/  HFMA2 R6, R53, R40.reuse, R6 ;  /* 0x0000002835067231 */ /* 0x084fe20000000006 */
        /* <DEDUP_REMOVED lines=22> */
[----:B------:R-:W-:-:S05]  /*74e0*/  HADD2 R36, R36.H0_H0, R36.H1_H1 ;  /* 0x3000002424247230 */ /* 0x000fca0000000800 */
[----:B------:R-:W-:Y:S02]  /*74f0*/  HADD2 R57, R57.H0_H0, R57.H1_H1 ;  /* 0x3000003939397230 */ /* 0x000fe40000000800 */
[----:B------:R-:W-:-:S03]  /*7500*/  HADD2 R44, R44.H0_H0, R44.H1_H1 ;  /* 0x3000002c2c2c7230 */ /* 0x000fc60000000800 */
[----:B------:R-:W-:Y:S02]  /*7510*/  PRMT R57, R57, 0x5410, R6 ;  /* 0x0000541039397816 */ /* 0x000fe40000000006 */
[----:B------:R-:W-:-:S04]  /*7520*/  PRMT R44, R44, 0x5410, R36 ;  /* 0x000054102c2c7816 */ /* 0x000fc80000000024 */
[----:B------:R-:W-:Y:S01]  /*7530*/  HFMA2.MMA R19, R57, R121, R19 ;  /* 0x0000007939137235 */ /* 0x000fe20000000013 */
[----:B------:R-:W-:Y:S02]  /*7540*/  HFMA2 R18, R44, R120, R18 ;  /* 0x000000782c127231 */ /* 0x000fe40000000012 */
.L_x_2202:
[--C-:B-1234-:R-:W-:Y:S02]  /*7550*/  SHF.R.U32.HI R5, RZ, 0xa, R28.reuse ;  /* 0x0000000aff057819 */ /* 0x11efe4000001161c */
[--C-:B------:R-:W-:Y:S02]  /*7560*/  SHF.R.U32.HI R6, RZ, 0x10, R28.reuse ;  /* 0x00000010ff067819 */ /* 0x100fe4000001161c */
[----:B------:R-:W-:Y:S02]  /*7570*/  LOP3.LUT R5, R5, 0x3f, RZ, 0xc0, !PT ;  /* 0x0000003f05057812 */ /* 0x000fe400078ec0ff */
[----:B------:R-:W-:Y:S02]  /*7580*/  LOP3.LUT R6, R6, 0x3f, RZ, 0xc0, !PT ;  /* 0x0000003f06067812 */ /* 0x000fe400078ec0ff */
[----:B------:R-:W-:Y:S02]  /*7590*/  IADD3 R5, R5, -0x20, RZ ;  /* 0xffffffe005057810 */ /* 0x000fe40007ffe0ff */
[----:B------:R-:W-:-:S02]  /*75a0*/  SHF.R.U32.HI R4, RZ, 0x4, R28 ;  /* 0x00000004ff047819 */ /* 0x000fc4000001161c */
[----:B------:R1:W2:Y:S01]  /*75b0*/  I2F.F16 R46, R5 ;  /* 0x00000005002e7306 */ /* 0x0002a20000200c00 */
[----:B------:R-:W-:Y:S02]  /*75c0*/  IADD3 R6, R6, -0x20, RZ ;  /* 0xffffffe006067810 */ /* 0x000fe40007ffe0ff */
[----:B------:R-:W-:Y:S02]  /*75d0*/  LOP3.LUT R4, R4, 0x3f, RZ, 0xc0, !PT ;  /* 0x0000003f04047812 */ /* 0x000fe400078ec0ff */
[----:B------:R-:W-:Y:S02]  /*75e0*/  SHF.R.U32.HI R7, RZ, 0x16, R28 ;  /* 0x00000016ff077819 */ /* 0x000fe4000001161c */
[----:B------:R-:W-:Y:S01]  /*75f0*/  IADD3 R4, R4, -0x20, RZ ;  /* 0xffffffe004047810 */ /* 0x000fe20007ffe0ff */
[----:B------:R3:W4:Y:S01]  /*7600*/  I2F.F16 R43, R6 ;  /* 0x00000006002b7306 */ /* 0x0007220000200c00 */
[----:B-1----:R-:W-:Y:S02]  /*7610*/  SHF.R.U32.HI R5, RZ, 0xa, R29 ;  /* 0x0000000aff057819 */ /* 0x002fe4000001161d */
[----:B------:R-:W-:-:S02]  /*7620*/  LOP3.LUT R7, R7, 0x3f, RZ, 0xc0, !PT ;  /* 0x0000003f07077812 */ /* 0x000fc400078ec0ff */
[----:B------:R-:W-:Y:S02]  /*7630*/  LOP3.LUT R5, R5, 0x3f, RZ, 0xc0, !PT ;  /* 0x0000003f05057812 */ /* 0x000fe400078ec0ff */
[----:B------:R-:W-:Y:S01]  /*7640*/  IADD3 R7, R7, -0x20, RZ ;  /* 0xffffffe007077810 */ /* 0x000fe20007ffe0ff */
[----:B------:R1:W0:Y:S01]  /*7650*/  I2F.F16 R13, R4 ;  /* 0x00000004000d7306 */ /* 0x0002220000200c00 */
[----:B------:R-:W-:Y:S02]  /*7660*/  IADD3 R5, R5, -0x20, RZ ;  /* 0xffffffe005057810 */ /* 0x000fe40007ffe0ff */
[--C-:B---3--:R-:W-:Y:S02]  /*7670*/  SHF.R.U32.HI R6, RZ, 0x10, R29.reuse ;  /* 0x00000010ff067819 */ /* 0x108fe4000001161d */
[----:B------:R-:W-:Y:S02]  /*7680*/  SHF.R.U32 R26, R26, 0x1e, R30 ;  /* 0x0000001e1a1a7819 */ /* 0x000fe4000000161e */
[----:B------:R-:W-:Y:S01]  /*7690*/  LOP3.LUT R6, R6, 0x3f, RZ, 0xc0, !PT ;  /* 0x0000003f06067812 */ /* 0x000fe200078ec0ff */
[----:B------:R3:W0:Y:S01]  /*76a0*/  I2F.F16 R36, R5 ;  /* 0x0000000500247306 */ /* 0x0006220000200c00 */
[----:B-1----:R-:W-:-:S02]  /*76b0*/  SHF.R.U32.HI R4, RZ, 0x4, R29 ;  /* 0x00000004ff047819 */ /* 0x002fc4000001161d */
[----:B------:R-:W-:Y:S02]  /*76c0*/  IADD3 R6, R6, -0x20, RZ ;  /* 0xffffffe006067810 */ /* 0x000fe40007ffe0ff */
[----:B------:R-:W-:Y:S02]  /*76d0*/  LOP3.LUT R4, R4, 0x3f, RZ, 0xc0, !PT ;  /* 0x0000003f04047812 */ /* 0x000fe400078ec0ff */
[--C-:B------:R-:W-:Y:S01]  /*76e0*/  SHF.R.U32.HI R8, RZ, 0x4, R30.reuse ;  /* 0x00000004ff087819 */ /* 0x100fe2000001161e */
[----:B------:R1:W0:Y:S01]  /*76f0*/  I2F.F16 R17, R6 ;  /* 0x0000000600117306 */ /* 0x0002220000200c00 */
[----:B---3--:R-:W-:Y:S02]  /*7700*/  SHF.R.U32.HI R5, RZ, 0xa, R30 ;  /* 0x0000000aff057819 */ /* 0x008fe4000001161e */
[----:B------:R-:W-:Y:S02]  /*7710*/  IADD3 R4, R4, -0x20, RZ ;  /* 0xffffffe004047810 */ /* 0x000fe40007ffe0ff */
[----:B------:R-:W-:-:S02]  /*7720*/  LOP3.LUT R5, R5, 0x3f, RZ, 0xc0, !PT ;  /* 0x0000003f05057812 */ /* 0x000fc400078ec0ff */
[----:B------:R-:W-:Y:S01]  /*7730*/  SHF.R.U32 R24, R24, 0x1e, R28 ;  /* 0x0000001e18187819 */ /* 0x000fe2000000161c */
[----:B------:R3:W0:Y:S01]  /*7740*/  I2F.F16 R52, R7 ;  /* 0x0000000700347306 */ /* 0x0006220000200c00 */
[----:B------:R-:W-:Y:S02]  /*7750*/  IADD3 R5, R5, -0x20, RZ ;  /* 0xffffffe005057810 */ /* 0x000fe40007ffe0ff */
[----:B-1----:R-:W-:Y:S02]  /*7760*/  SHF.R.U32.HI R6, RZ, 0x10, R30 ;  /* 0x00000010ff067819 */ /* 0x002fe4000001161e */
[--C-:B------:R-:W-:Y:S02]  /*7770*/  SHF.R.U32 R25, R25, 0x1e, R29.reuse ;  /* 0x0000001e19197819 */ /* 0x100fe4000000161d */
[----:B------:R-:W-:Y:S01]  /*7780*/  LOP3.LUT R6, R6, 0x3f, RZ, 0xc0, !PT ;  /* 0x0000003f06067812 */ /* 0x000fe200078ec0ff */
[----:B------:R1:W0:Y:S01]  /*7790*/  I2F.F16 R40, R5 ;  /* 0x0000000500287306 */ /* 0x0002220000200c00 */
[----:B---3--:R-:W-:-:S02]  /*77a0*/  SHF.R.U32.HI R7, RZ, 0x16, R29 ;  /* 0x00000016ff077819 */ /* 0x008fc4000001161d */
[----:B------:R-:W-:Y:S02]  /*77b0*/  IADD3 R6, R6, -0x20, RZ ;  /* 0xffffffe006067810 */ /* 0x000fe40007ffe0ff */
[----:B------:R-:W-:Y:S02]  /*77c0*/  LOP3.LUT R7, R7, 0x3f, RZ, 0xc0, !PT ;  /* 0x0000003f07077812 */ /* 0x000fe400078ec0ff */
[----:B------:R-:W-:Y:S01]  /*77d0*/  LOP3.LUT R8, R8, 0x3f, RZ, 0xc0, !PT ;  /* 0x0000003f08087812 */ /* 0x000fe200078ec0ff */
[----:B------:R3:W0:Y:S01]  /*77e0*/  I2F.F16 R15, R4 ;  /* 0x00000004000f7306 */ /* 0x0006220000200c00 */
[----:B-1----:R-:W-:Y:S02]  /*77f0*/  SHF.R.U32.HI R5, RZ, 0xa, R31 ;  /* 0x0000000aff057819 */ /* 0x002fe4000001161f */
[----:B------:R-:W-:Y:S02]  /*7800*/  IADD3 R7, R7, -0x20, RZ ;  /* 0xffffffe007077810 */ /* 0x000fe40007ffe0ff */
[----:B------:R-:W-:-:S02]  /*7810*/  LOP3.LUT R5, R5, 0x3f, RZ, 0xc0, !PT ;  /* 0x0000003f05057812 */ /* 0x000fc400078ec0ff */
[----:B------:R-:W-:Y:S01]  /*7820*/  LOP3.LUT R24, R24, 0x3f, RZ, 0xc0, !PT ;  /* 0x0000003f18187812 */ /* 0x000fe200078ec0ff */
[----:B------:R1:W0:Y:S01]  /*7830*/  I2F.F16 R37, R6 ;  /* 0x0000000600257306 */ /* 0x0002220000200c00 */
[----:B---3--:R-:W-:Y:S02]  /*7840*/  LOP3.LUT R4, R26, 0x3f, RZ, 0xc0, !PT ;  /* 0x0000003f1a047812 */ /* 0x008fe400078ec0ff */
[----:B------:R-:W-:Y:S02]  /*7850*/  IADD3 R44, R5, -0x20, RZ ;  /* 0xffffffe0052c7810 */ /* 0x000fe40007ffe0ff */
[----:B------:R-:W-:Y:S02]  /*7860*/  IADD3 R4, R4, -0x20, RZ ;  /* 0xffffffe004047810 */ /* 0x000fe40007ffe0ff */
[--C-:B------:R-:W-:Y:S01]  /*7870*/  SHF.R.U32.HI R5, RZ, 0x16, R31.reuse ;  /* 0x00000016ff057819 */ /* 0x100fe2000001161f */
[----:B------:R3:W0:Y:S01]  /*7880*/  I2F.F16 R26, R7 ;  /* 0x00000007001a7306 */ /* 0x0006220000200c00 */
[----:B-1----:R-:W-:-:S02]  /*7890*/  SHF.R.U32.HI R6, RZ, 0x10, R31 ;  /* 0x00000010ff067819 */ /* 0x002fc4000001161f */
[----:B------:R-:W-:Y:S02]  /*78a0*/  LOP3.LUT R25, R25, 0x3f, RZ, 0xc0, !PT ;  /* 0x0000003f19197812 */ /* 0x000fe400078ec0ff */
[----:B------:R-:W-:Y:S02]  /*78b0*/  IADD3 R8, R8, -0x20, RZ ;  /* 0xffffffe008087810 */ /* 0x000fe40007ffe0ff */
[----:B------:R-:W-:Y:S01]  /*78c0*/  LOP3.LUT R6, R6, 0x3f, RZ, 0xc0, !PT ;  /* 0x0000003f06067812 */ /* 0x000fe200078ec0ff */
[----:B------:R1:W0:Y:S01]  /*78d0*/  I2F.F16 R38, R4 ;  /* 0x0000000400267306 */ /* 0x0002220000200c00 */
[----:B---3--:R-:W-:Y:S02]  /*78e0*/  SHF.R.U32.HI R7, RZ, 0x16, R30 ;  /* 0x00000016ff077819 */ /* 0x008fe4000001161e */
[----:B------:R-:W-:Y:S02]  /*78f0*/  LOP3.LUT R5, R5, 0x3f, RZ, 0xc0, !PT ;  /* 0x0000003f05057812 */ /* 0x000fe400078ec0ff */
[----:B------:R-:W-:-:S02]  /*7900*/  IADD3 R12, R24, -0x20, RZ ;  /* 0xffffffe0180c7810 */ /* 0x000fc40007ffe0ff */
[----:B------:R-:W-:Y:S01]  /*7910*/  LOP3.LUT R7, R7, 0x3f, RZ, 0xc0, !PT ;  /* 0x0000003f07077812 */ /* 0x000fe200078ec0ff */
[----:B------:R-:W3:Y:S01]  /*7920*/  I2F.F16 R44, R44 ;  /* 0x0000002c002c7306 */ /* 0x000ee20000200c00 */
[----:B-1----:R-:W-:Y:S02]  /*7930*/  SHF.R.U32.HI R4, RZ, 0x4, R31 ;  /* 0x00000004ff047819 */ /* 0x002fe4000001161f */
[----:B------:R-:W-:Y:S02]  /*7940*/  IADD3 R24, R25, -0x20, RZ ;  /* 0xffffffe019187810 */ /* 0x000fe40007ffe0ff */
[----:B------:R-:W-:Y:S02]  /*7950*/  LOP3.LUT R4, R4, 0x3f, RZ, 0xc0, !PT ;  /* 0x0000003f04047812 */ /* 0x000fe400078ec0ff */
[----:B------:R-:W-:Y:S01]  /*7960*/  IADD3 R41, R6, -0x20, RZ ;  /* 0xffffffe006297810 */ /* 0x000fe20007ffe0ff */
[----:B------:R1:W0:Y:S01]  /*7970*/  I2F.F16 R25, R8 ;  /* 0x0000000800197306 */ /* 0x0002220000200c00 */
[----:B------:R-:W-:-:S02]  /*7980*/  IADD3 R7, R7, -0x20, RZ ;  /* 0xffffffe007077810 */ /* 0x000fc40007ffe0ff */
[--C-:B------:R-:W-:Y:S02]  /*7990*/  SHF.R.U32.HI R6, RZ, 0x8, R32.reuse ;  /* 0x00000008ff067819 */ /* 0x100fe40000011620 */
[----:B------:R-:W-:Y:S02]  /*79a0*/  IADD3 R4, R4, -0x20, RZ ;  /* 0xffffffe004047810 */ /* 0x000fe40007ffe0ff */
[--C-:B------:R-:W-:Y:S01]  /*79b0*/  SHF.R.U32 R28, R28, 0x1c, R32.reuse ;  /* 0x0000001c1c1c7819 */ /* 0x100fe20000001620 */
[----:B------:R5:W0:Y:S01]  /*79c0*/  I2F.F16 R42, R7 ;  /* 0x00000007002a7306 */ /* 0x000a220000200c00 */
[----:B-1----:R-:W-:Y:S02]  /*79d0*/  IADD3 R8, R5, -0x20, RZ ;  /* 0xffffffe005087810 */ /* 0x002fe40007ffe0ff */
[----:B------:R-:W-:Y:S02]  /*79e0*/  SHF.R.U32.HI R5, RZ, 0x2, R32 ;  /* 0x00000002ff057819 */ /* 0x000fe40000011620 */
[----:B------:R-:W-:-:S02]  /*79f0*/  LOP3.LUT R6, R6, 0x3f, RZ, 0xc0, !PT ;  /* 0x0000003f06067812 */ /* 0x000fc400078ec0ff */
[----:B------:R-:W-:Y:S01]  /*7a00*/  LOP3.LUT R5, R5, 0x3f, RZ, 0xc0, !PT ;  /* 0x0000003f05057812 */ /* 0x000fe200078ec0ff */
[----:B------:R1:W0:Y:S01]  /*7a10*/  I2F.F16 R39, R4 ;  /* 0x0000000400277306 */ /* 0x0002220000200c00 */
[----:B-----5:R-:W-:Y:S02]  /*7a20*/  SHF.R.U32.HI R7, RZ, 0xe, R32 ;  /* 0x0000000eff077819 */ /* 0x020fe40000011620 */
[----:B------:R-:W-:Y:S02]  /*7a30*/  IADD3 R5, R5, -0x20, RZ ;  /* 0xffffffe005057810 */ /* 0x000fe40007ffe0ff */
[----:B------:R-:W-:Y:S02]  /*7a40*/  IADD3 R6, R6, -0x20, RZ ;  /* 0xffffffe006067810 */ /* 0x000fe40007ffe0ff */
[----:B------:R-:W-:Y:S01]  /*7a50*/  LOP3.LUT R7, R7, 0x3f, RZ, 0xc0, !PT ;  /* 0x0000003f07077812 */ /* 0x000fe200078ec0ff */
[----:B------:R5:W0:Y:S01]  /*7a60*/  I2F.F16 R54, R5 ;  /* 0x0000000500367306 */ /* 0x000a220000200c00 */
[----:B-1----:R-:W-:-:S02]  /*7a70*/  LOP3.LUT R4, R28, 0x3f, RZ, 0xc0, !PT ;  /* 0x0000003f1c047812 */ /* 0x002fc400078ec0ff */
[----:B------:R-:W-:Y:S02]  /*7a80*/  SHF.R.U32.HI R32, RZ, 0x14, R32 ;  /* 0x00000014ff207819 */ /* 0x000fe40000011620 */
[----:B------:R-:W-:Y:S02]  /*7a90*/  IADD3 R4, R4, -0x20, RZ ;  /* 0xffffffe004047810 */ /* 0x000fe40007ffe0ff */
[----:B------:R-:W-:Y:S01]  /*7aa0*/  IADD3 R7, R7, -0x20, RZ ;  /* 0xffffffe007077810 */ /* 0x000fe20007ffe0ff */
[----:B------:R1:W0:Y:S01]  /*7ab0*/  I2F.F16 R53, R6 ;  /* 0x0000000600357306 */ /* 0x0002220000200c00 */
[----:B-----5:R-:W-:Y:S02]  /*7ac0*/  SHF.R.U32.HI R5, RZ, 0x2, R33 ;  /* 0x00000002ff057819 */ /* 0x020fe40000011621 */
[----:B------:R-:W-:Y:S02]  /*7ad0*/  LEA.HI R2, R34, 0xffffffe0, RZ, 0x6 ;  /* 0xffffffe022027811 */ /* 0x000fe400078f30ff */
[----:B------:R-:W-:-:S02]  /*7ae0*/  LOP3.LUT R5, R5, 0x3f, RZ, 0xc0, !PT ;  /* 0x0000003f05057812 */ /* 0x000fc400078ec0ff */
[----:B------:R-:W-:Y:S01]  /*7af0*/  SHF.R.U32 R30, R30, 0x1c, R34 ;  /* 0x0000001c1e1e7819 */ /* 0x000fe20000001622 */
[----:B------:R5:W0:Y:S01]  /*7b00*/  I2F.F16 R45, R4 ;  /* 0x00000004002d7306 */ /* 0x000a220000200c00 */
[----:B-1----:R-:W-:Y:S02]  /*7b10*/  SHF.R.U32.HI R6, RZ, 0x8, R33 ;  /* 0x00000008ff067819 */ /* 0x002fe40000011621 */
[----:B------:R-:W-:Y:S02]  /*7b20*/  IADD3 R5, R5, -0x20, RZ ;  /* 0xffffffe005057810 */ /* 0x000fe40007ffe0ff */
[----:B------:R-:W-:Y:S02]  /*7b30*/  LOP3.LUT R6, R6, 0x3f, RZ, 0xc0, !PT ;  /* 0x0000003f06067812 */ /* 0x000fe400078ec0ff */
[----:B------:R-:W-:Y:S01]  /*7b40*/  LEA.HI R0, R33, 0xffffffe0, RZ, 0x6 ;  /* 0xffffffe021007811 */ /* 0x000fe200078f30ff */
[----:B------:R1:W0:Y:S01]  /*7b50*/  I2F.F16 R56, R5 ;  /* 0x0000000500387306 */ /* 0x0002220000200c00 */
[----:B-----5:R-:W-:-:S02]  /*7b60*/  LOP3.LUT R4, R32, 0x3f, RZ, 0xc0, !PT ;  /* 0x0000003f20047812 */ /* 0x020fc400078ec0ff */
[----:B------:R-:W-:Y:S02]  /*7b70*/  IADD3 R6, R6, -0x20, RZ ;  /* 0xffffffe006067810 */ /* 0x000fe40007ffe0ff */
[----:B------:R-:W-:Y:S02]  /*7b80*/  IADD3 R4, R4, -0x20, RZ ;  /* 0xffffffe004047810 */ /* 0x000fe40007ffe0ff */
[----:B------:R-:W-:Y:S01]  /*7b90*/  SHF.R.U32 R29, R29, 0x1c, R33 ;  /* 0x0000001c1d1d7819 */ /* 0x000fe20000001621 */
[----:B------:R5:W0:Y:S01]  /*7ba0*/  I2F.F16 R32, R7 ;  /* 0x0000000700207306 */ /* 0x000a220000200c00 */
[----:B-1----:R-:W-:Y:S02]  /*7bb0*/  SHF.R.U32.HI R5, RZ, 0x8, R34 ;  /* 0x00000008ff057819 */ /* 0x002fe40000011622 */
[----:B------:R-:W-:Y:S02]  /*7bc0*/  SHF.R.U32 R27, R27, 0x1e, R31 ;  /* 0x0000001e1b1b7819 */ /* 0x000fe4000000161f */
[----:B------:R-:W-:-:S02]  /*7bd0*/  LOP3.LUT R5, R5, 0x3f, RZ, 0xc0, !PT ;  /* 0x0000003f05057812 */ /* 0x000fc400078ec0ff */
[----:B------:R-:W-:Y:S01]  /*7be0*/  LEA.HI R3, R35, 0xffffffe0, RZ, 0x6 ;  /* 0xffffffe023037811 */ /* 0x000fe200078f30ff */
[----:B------:R1:W0:Y:S01]  /*7bf0*/  I2F.F16 R55, R4 ;  /* 0x0000000400377306 */ /* 0x0002220000200c00 */
[--C-:B-----5:R-:W-:Y:S02]  /*7c00*/  SHF.R.U32.HI R7, RZ, 0xe, R33.reuse ;  /* 0x0000000eff077819 */ /* 0x120fe40000011621 */
[----:B------:R-:W-:Y:S02]  /*7c10*/  IADD3 R5, R5, -0x20, RZ ;  /* 0xffffffe005057810 */ /* 0x000fe40007ffe0ff */
[----:B------:R-:W-:Y:S02]  /*7c20*/  LOP3.LUT R7, R7, 0x3f, RZ, 0xc0, !PT ;  /* 0x0000003f07077812 */ /* 0x000fe400078ec0ff */
[----:B------:R-:W-:Y:S01]  /*7c30*/  SHF.R.U32.HI R33, RZ, 0x14, R33 ;  /* 0x00000014ff217819 */ /* 0x000fe20000011621 */
[----:B------:R5:W0:Y:S01]  /*7c40*/  I2F.F16 R57, R6 ;  /* 0x0000000600397306 */ /* 0x000a220000200c00 */
[----:B------:R-:W-:-:S02]  /*7c50*/  IADD3 R7, R7, -0x20, RZ ;  /* 0xffffffe007077810 */ /* 0x000fc40007ffe0ff */
[--C-:B-1----:R-:W-:Y:S02]  /*7c60*/  SHF.R.U32.HI R4, RZ, 0x2, R34.reuse ;  /* 0x00000002ff047819 */ /* 0x102fe40000011622 */
[----:B------:R-:W-:Y:S02]  /*7c70*/  LOP3.LUT R27, R27, 0x3f, RZ, 0xc0, !PT ;  /* 0x0000003f1b1b7812 */ /* 0x000fe400078ec0ff */
[----:B------:R-:W-:Y:S01]  /*7c80*/  LOP3.LUT R4, R4, 0x3f, RZ, 0xc0, !PT ;  /* 0x0000003f04047812 */ /* 0x000fe200078ec0ff */
[----:B------:R1:W0:Y:S01]  /*7c90*/  I2F.F16 R58, R7 ;  /* 0x00000007003a7306 */ /* 0x0002220000200c00 */
[--C-:B-----5:R-:W-:Y:S02]  /*7ca0*/  SHF.R.U32.HI R6, RZ, 0xe, R34.reuse ;  /* 0x0000000eff067819 */ /* 0x120fe40000011622 */
[----:B------:R-:W-:Y:S02]  /*7cb0*/  SHF.R.U32.HI R34, RZ, 0x14, R34 ;  /* 0x00000014ff227819 */ /* 0x000fe40000011622 */
[----:B------:R-:W-:-:S02]  /*7cc0*/  LOP3.LUT R6, R6, 0x3f, RZ, 0xc0, !PT ;  /* 0x0000003f06067812 */ /* 0x000fc400078ec0ff */
[----:B------:R-:W-:Y:S01]  /*7cd0*/  IADD3 R4, R4, -0x20, RZ ;  /* 0xffffffe004047810 */ /* 0x000fe20007ffe0ff */
[----:B------:R5:W0:Y:S01]  /*7ce0*/  I2F.F16 R60, R5 ;  /* 0x00000005003c7306 */ /* 0x000a220000200c00 */
[----:B-1----:R-:W-:Y:S02]  /*7cf0*/  SHF.R.U32 R7, R31, 0x1c, R35 ;  /* 0x0000001c1f077819 */ /* 0x002fe40000001623 */
[----:B------:R-:W-:Y:S02]  /*7d00*/  IADD3 R6, R6, -0x20, RZ ;  /* 0xffffffe006067810 */ /* 0x000fe40007ffe0ff */
[----:B------:R-:W-:Y:S02]  /*7d10*/  LOP3.LUT R7, R7, 0x3f, RZ, 0xc0, !PT ;  /* 0x0000003f07077812 */ /* 0x000fe400078ec0ff */
[----:B------:R-:W-:Y:S01]  /*7d20*/  LOP3.LUT R34, R34, 0x3f, RZ, 0xc0, !PT ;  /* 0x0000003f22227812 */ /* 0x000fe200078ec0ff */
[----:B------:R1:W0:Y:S01]  /*7d30*/  I2F.F16 R59, R4 ;  /* 0x00000004003b7306 */ /* 0x0002220000200c00 */
[----:B------:R-:W-:-:S02]  /*7d40*/  IADD3 R7, R7, -0x20, RZ ;  /* 0xffffffe007077810 */ /* 0x000fc40007ffe0ff */
[--C-:B-----5:R-:W-:Y:S02]  /*7d50*/  SHF.R.U32.HI R5, RZ, 0x8, R35.reuse ;  /* 0x00000008ff057819 */ /* 0x120fe40000011623 */
[----:B------:R-:W-:Y:S02]  /*7d60*/  LOP3.LUT R29, R29, 0x3f, RZ, 0xc0, !PT ;  /* 0x0000003f1d1d7812 */ /* 0x000fe400078ec0ff */
[----:B------:R-:W-:Y:S01]  /*7d70*/  LOP3.LUT R33, R33, 0x3f, RZ, 0xc0, !PT ;  /* 0x0000003f21217812 */ /* 0x000fe200078ec0ff */
[----:B------:R5:W0:Y:S01]  /*7d80*/  I2F.F16 R61, R6 ;  /* 0x00000006003d7306 */ /* 0x000a220000200c00 */
[----:B-1----:R-:W-:Y:S02]  /*7d90*/  SHF.R.U32.HI R4, RZ, 0x2, R35 ;  /* 0x00000002ff047819 */ /* 0x002fe40000011623 */
[----:B------:R-:W-:Y:S02]  /*7da0*/  LOP3.LUT R30, R30, 0x3f, RZ, 0xc0, !PT ;  /* 0x0000003f1e1e7812 */ /* 0x000fe400078ec0ff */
[----:B------:R-:W-:-:S02]  /*7db0*/  IADD3 R31, R34, -0x20, RZ ;  /* 0xffffffe0221f7810 */ /* 0x000fc40007ffe0ff */
[----:B------:R-:W-:Y:S01]  /*7dc0*/  LOP3.LUT R4, R4, 0x3f, RZ, 0xc0, !PT ;  /* 0x0000003f04047812 */ /* 0x000fe200078ec0ff */
[----:B------:R1:W0:Y:S01]  /*7dd0*/  I2F.F16 R34, R7 ;  /* 0x0000000700227306 */ /* 0x0002220000200c00 */
[--C-:B-----5:R-:W-:Y:S02]  /*7de0*/  SHF.R.U32.HI R6, RZ, 0xe, R35.reuse ;  /* 0x0000000eff067819 */ /* 0x120fe40000011623 */
[----:B------:R-:W-:Y:S02]  /*7df0*/  SHF.R.U32.HI R35, RZ, 0x14, R35 ;  /* 0x00000014ff237819 */ /* 0x000fe40000011623 */
[----:B------:R-:W-:Y:S02]  /*7e00*/  LOP3.LUT R5, R5, 0x3f, RZ, 0xc0, !PT ;  /* 0x0000003f05057812 */ /* 0x000fe400078ec0ff */
[----:B------:R-:W-:Y:S01]  /*7e10*/  LOP3.LUT R6, R6, 0x3f, RZ, 0xc0, !PT ;  /* 0x0000003f06067812 */ /* 0x000fe200078ec0ff */
[----:B------:R-:W0:Y:S01]  /*7e20*/  I2F.F16 R0, R0 ;  /* 0x0000000000007306 */ /* 0x000e220000200c00 */
[----:B-1----:R-:W-:-:S02]  /*7e30*/  LOP3.LUT R7, R35, 0x3f, RZ, 0xc0, !PT ;  /* 0x0000003f23077812 */ /* 0x002fc400078ec0ff */
[----:B------:R-:W-:Y:S02]  /*7e40*/  IADD3 R27, R27, -0x20, RZ ;  /* 0xffffffe01b1b7810 */ /* 0x000fe40007ffe0ff */
[----:B------:R-:W-:Y:S02]  /*7e50*/  IADD3 R29, R29, -0x20, RZ ;  /* 0xffffffe01d1d7810 */ /* 0x000fe40007ffe0ff */
[----:B------:R-:W-:Y:S01]  /*7e60*/  IADD3 R33, R33, -0x20, RZ ;  /* 0xffffffe021217810 */ /* 0x000fe20007ffe0ff */
[----:B------:R-:W1:Y:S01]  /*7e70*/  I2F.F16 R2, R2 ;  /* 0x0000000200027306 */ /* 0x000e620000200c00 */
[----:B------:R-:W-:Y:S02]  /*7e80*/  IADD3 R30, R30, -0x20, RZ ;  /* 0xffffffe01e1e7810 */ /* 0x000fe40007ffe0ff */
[----:B------:R-:W-:Y:S02]  /*7e90*/  IADD3 R4, R4, -0x20, RZ ;  /* 0xffffffe004047810 */ /* 0x000fe40007ffe0ff */
[----:B------:R-:W-:-:S02]  /*7ea0*/  IADD3 R5, R5, -0x20, RZ ;  /* 0xffffffe005057810 */ /* 0x000fc40007ffe0ff */
[----:B------:R-:W-:Y:S01]  /*7eb0*/  IADD3 R6, R6, -0x20, RZ ;  /* 0xffffffe006067810 */ /* 0x000fe20007ffe0ff */
[----:B------:R-:W0:Y:S01]  /*7ec0*/  I2F.F16 R3, R3 ;  /* 0x0000000300037306 */ /* 0x000e220000200c00 */
[----:B------:R-:W-:-:S07]  /*7ed0*/  IADD3 R7, R7, -0x20, RZ ;  /* 0xffffffe007077810 */ /* 0x000fce0007ffe0ff */
        /* <DEDUP_REMOVED lines=88> */
.L_x_2203:
[----:B-1234-:R-:W-:Y:S01]  /*8460*/  @!P0 IMAD.IADD R16, R51, 0x1, R48 ;  /* 0x0000000133108824 */ /* 0x01efe200078e0230 */
        /* <DEDUP_REMOVED lines=49> */
[----:B------:R-:W-:Y:S01]  /*8780*/  PRMT R29, R29, 0x5410, R56 ;  /* 0x000054101d1d7816 */ /* 0x000fe20000000038 */
[-C--:B------:R-:W-:Y:S01]  /*8790*/  HFMA2 R2, R17, R8.reuse, R2 ;  /* 0x0000000811027231 */ /* 0x080fe20000000002 */
        /* <DEDUP_REMOVED lines=24> */
.L_x_2204:
        /* <DEDUP_REMOVED lines=9> */
.L_x_2200:
[----:B------:R-:W-:-:S04]  /*89b0*/  ISETP.GE.AND P0, PT, R48, R23, PT ;  /* 0x000000173000720c */ /* 0x000fc80003f06270 */
[----:B------:R-:W-:-:S13]  /*89c0*/  ISETP.GE.OR P0, PT, R48, c[0x0][0x1b0], P0 ;  /* 0x00006c0030007a0c */ /* 0x000fda0000706670 */
[----:B------:R-:W-:Y:S05]  /*89d0*/  @P0 BRA `(.L_x_2206) ;  /* 0x00001b2000000947 */ /* 0x000fea0003800000 */
.L_x_2209:
[----:B------:R-:W-:Y:S01]  /*89e0*/  IMAD.MOV.U32 R17, RZ, RZ, c[0x0][0x18c] ;  /* 0x00006300ff117624 */ /* 0x000fe200078e00ff */
[----:B------:R-:W-:Y:S01]  /*89f0*/  ISETP.NE.AND P0, PT, R48, R16, PT ;  /* 0x000000103000720c */ /* 0x000fe20003f05270 */
[----:B------:R-:W2:Y:S02]  /*8a00*/  LDG.E.128.CONSTANT R32, [R40.64] ;  /* 0x0000000628207981 */ /* 0x000ea4000c1e9d00 */
[----:B0-----:R-:W-:-:S05]  /*8a10*/  IMAD.WIDE R30, R17, 0x4, R40 ;  /* 0x00000004111e7825 */ /* 0x001fca00078e0228 */
[----:B------:R0:W3:Y:S01]  /*8a20*/  LDG.E.128.CONSTANT R24, [R30.64] ;  /* 0x000000061e187981 */ /* 0x0000e2000c1e9d00 */
[----:B------:R-:W-:-:S04]  /*8a30*/  IMAD.WIDE R36, R17, 0x4, R30 ;  /* 0x0000000411247825 */ /* 0x000fc800078e021e */
[----:B------:R-:W-:Y:S01]  /*8a40*/  @!P0 IADD3 R22, R22, 0x1, RZ ;  /* 0x0000000116168810 */ /* 0x000fe20007ffe0ff */
[----:B------:R1:W4:Y:S01]  /*8a50*/  LDG.E.128.CONSTANT R8, [R36.64] ;  /* 0x0000000624087981 */ /* 0x000322000c1e9d00 */
[----:B------:R-:W-:-:S04]  /*8a60*/  IMAD.WIDE R38, R17, 0x4, R36 ;  /* 0x0000000411267825 */ /* 0x000fc800078e0224 */
[----:B------:R-:W-:Y:S01]  /*8a70*/  @!P0 IMAD R42, R22, 0x8, R1 ;  /* 0x00000008162a8824 */ /* 0x000fe200078e0201 */
[----:B------:R0:W3:Y:S01]  /*8a80*/  LDG.E.128.CONSTANT R12, [R38.64] ;  /* 0x00000006260c7981 */ /* 0x0000e2000c1e9d00 */
[----:B------:R-:W-:-:S04]  /*8a90*/  IMAD.WIDE R2, R17, 0x4, R38 ;  /* 0x0000000411027825 */ /* 0x000fc800078e0226 */
[----:B------:R-:W3:Y:S04]  /*8aa0*/  @!P0 LDL.64 R42, [R42] ;  /* 0x000000002a2a8983 */ /* 0x000ee80000100a00 */
[----:B------:R-:W4:Y:S01]  /*8ab0*/  LDG.E.128.CONSTANT R4, [R2.64] ;  /* 0x0000000602047981 */ /* 0x000f22000c1e9d00 */
[----:B------:R-:W-:Y:S01]  /*8ac0*/  @!P0 LEA R28, R48, 0x1, 0x1 ;  /* 0x00000001301c8811 */ /* 0x000fe200078e08ff */
[----:B------:R-:W-:-:S04]  /*8ad0*/  @!P0 IMAD.MOV.U32 R29, RZ, RZ, 0x2 ;  /* 0x00000002ff1d8424 */ /* 0x000fc800078e00ff */
[----:B------:R-:W-:-:S06]  /*8ae0*/  @!P0 IMAD.WIDE R28, R28, R29, c[0x0][0x198] ;  /* 0x000066001c1c8625 */ /* 0x000fcc00078e021d */
[----:B------:R0:W5:Y:S01]  /*8af0*/  @!P0 LDG.E.U16.CONSTANT R29, [R28.64] ;  /* 0x000000061c1d8981 */ /* 0x000162000c1e9500 */
[----:B------:R-:W-:Y:S01]  /*8b00*/  IMAD.MOV.U32 R44, RZ, RZ, 0x2800 ;  /* 0x00002800ff2c7424 */ /* 0x000fe200078e00ff */
[----:B------:R-:W-:Y:S02]  /*8b10*/  ISETP.NE.AND P1, PT, R50, RZ, PT ;  /* 0x000000ff3200720c */ /* 0x000fe40003f25270 */
[----:B------:R-:W-:Y:S02]  /*8b20*/  ISETP.NE.AND P2, PT, R49, RZ, PT ;  /* 0x000000ff3100720c */ /* 0x000fe40003f45270 */
[C---:B--2---:R-:W-:Y:S02]  /*8b30*/  LOP3.LUT R75, R32.reuse, 0x1f001f, RZ, 0xc0, !PT ;  /* 0x001f001f204b7812 */ /* 0x044fe400078ec0ff */
[----:B------:R-:W-:Y:S02]  /*8b40*/  SHF.R.U32.HI R47, RZ, 0xa, R32 ;  /* 0x0000000aff2f7819 */ /* 0x000fe40000011620 */
[----:B-1----:R-:W-:-:S02]  /*8b50*/  LOP3.LUT R36, R32, 0x3e003e0, RZ, 0xc0, !PT ;  /* 0x03e003e020247812 */ /* 0x002fc400078ec0ff */
[----:B------:R-:W-:Y:S02]  /*8b60*/  SHF.R.U32.HI R37, RZ, 0xf, R32 ;  /* 0x0000000fff257819 */ /* 0x000fe40000011620 */
[----:B0-----:R-:W-:Y:S02]  /*8b70*/  SHF.R.U32.HI R39, RZ, 0xf, R34 ;  /* 0x0000000fff277819 */ /* 0x001fe40000011622 */
[C---:B------:R-:W-:Y:S02]  /*8b80*/  LOP3.LUT R45, R33.reuse, 0x1f001f, RZ, 0xc0, !PT ;  /* 0x001f001f212d7812 */ /* 0x040fe400078ec0ff */
[----:B------:R-:W-:Y:S02]  /*8b90*/  SHF.R.U32.HI R46, RZ, 0xa, R33 ;  /* 0x0000000aff2e7819 */ /* 0x000fe40000011621 */
[----:B------:R-:W-:Y:S02]  /*8ba0*/  LOP3.LUT R32, R33, 0x3e003e0, RZ, 0xc0, !PT ;  /* 0x03e003e021207812 */ /* 0x000fe400078ec0ff */
[----:B------:R-:W-:-:S02]  /*8bb0*/  LOP3.LUT R77, R34, 0x1f001f, RZ, 0xc0, !PT ;  /* 0x001f001f224d7812 */ /* 0x000fc400078ec0ff */
[----:B------:R-:W-:Y:S02]  /*8bc0*/  SHF.R.U32.HI R76, RZ, 0xa, R34 ;  /* 0x0000000aff4c7819 */ /* 0x000fe40000011622 */
[----:B------:R-:W-:Y:S02]  /*8bd0*/  LOP3.LUT R30, R34, 0x3e003e0, RZ, 0xc0, !PT ;  /* 0x03e003e0221e7812 */ /* 0x000fe400078ec0ff */
[----:B------:R-:W-:Y:S02]  /*8be0*/  SHF.R.U32.HI R33, RZ, 0xf, R33 ;  /* 0x0000000fff217819 */ /* 0x000fe40000011621 */
[C---:B---3--:R-:W-:Y:S02]  /*8bf0*/  LOP3.LUT R51, R24.reuse, 0x1f001f, RZ, 0xc0, !PT ;  /* 0x001f001f18337812 */ /* 0x048fe400078ec0ff */
        /* <DEDUP_REMOVED lines=11> */
[----:B------:R-:W-:Y:S02]  /*8cb0*/  LOP3.LUT R39, R39, 0x10001, RZ, 0xc0, !PT ;  /* 0x0001000127277812 */ /* 0x000fe400078ec0ff */
[----:B------:R-:W-:Y:S02]  /*8cc0*/  SHF.R.U32.HI R38, RZ, 0xe, R25 ;  /* 0x0000000eff267819 */ /* 0x000fe40000011619 */
[----:B------:R-:W-:-:S02]  /*8cd0*/  LOP3.LUT R37, R37, 0x10001, RZ, 0xc0, !PT ;  /* 0x0001000125257812 */ /* 0x000fc400078ec0ff */
[----:B------:R-:W-:Y:S02]  /*8ce0*/  LOP3.LUT R33, R33, 0x10001, RZ, 0xc0, !PT ;  /* 0x0001000121217812 */ /* 0x000fe400078ec0ff */
[----:B------:R-:W-:Y:S02]  /*8cf0*/  SHF.R.U32.HI R40, RZ, 0xe, R27 ;  /* 0x0000000eff287819 */ /* 0x000fe4000001161b */
[----:B------:R-:W-:Y:S02]  /*8d00*/  LOP3.LUT R35, R35, 0x10001, RZ, 0xc0, !PT ;  /* 0x0001000123237812 */ /* 0x000fe400078ec0ff */
[----:B------:R-:W-:Y:S02]  /*8d10*/  LOP3.LUT R39, R39, 0x20002, R26, 0xf8, !PT ;  /* 0x0002000227277812 */ /* 0x000fe400078ef81a */
[----:B------:R-:W-:Y:S02]  /*8d20*/  LOP3.LUT R53, R25, 0x1f001f, RZ, 0xc0, !PT ;  /* 0x001f001f19357812 */ /* 0x000fe400078ec0ff */
[----:B------:R-:W-:-:S02]  /*8d30*/  SHF.R.U32.HI R54, RZ, 0xa, R25 ;  /* 0x0000000aff367819 */ /* 0x000fc40000011619 */
[----:B------:R-:W-:Y:S02]  /*8d40*/  LOP3.LUT R28, R25, 0x3e003e0, RZ, 0xc0, !PT ;  /* 0x03e003e0191c7812 */ /* 0x000fe400078ec0ff */
[C---:B----4-:R-:W-:Y:S02]  /*8d50*/  LOP3.LUT R55, R8.reuse, 0x1f001f, RZ, 0xc0, !PT ;  /* 0x001f001f08377812 */ /* 0x050fe400078ec0ff */
        /* <DEDUP_REMOVED lines=18> */
[----:B------:R-:W-:Y:S02]  /*8e80*/  SHF.R.U32.HI R9, RZ, 0xd, R9 ;  /* 0x0000000dff097819 */ /* 0x000fe40000011609 */
[----:B------:R-:W-:Y:S02]  /*8e90*/  SHF.R.U32.HI R10, RZ, 0xd, R10 ;  /* 0x0000000dff0a7819 */ /* 0x000fe4000001160a */
[----:B------:R-:W-:Y:S02]  /*8ea0*/  SHF.R.U32.HI R11, RZ, 0xd, R11 ;  /* 0x0000000dff0b7819 */ /* 0x000fe4000001160b */
[----:B------:R-:W-:-:S02]  /*8eb0*/  LOP3.LUT R59, R12, 0x1f001f, RZ, 0xc0, !PT ;  /* 0x001f001f0c3b7812 */ /* 0x000fc400078ec0ff */
[----:B------:R-:W-:Y:S02]  /*8ec0*/  SHF.R.U32.HI R60, RZ, 0xa, R12 ;  /* 0x0000000aff3c7819 */ /* 0x000fe4000001160c */
[----:B------:R-:W-:Y:S02]  /*8ed0*/  LOP3.LUT R35, R12, 0x3e003e0, RZ, 0xc0, !PT ;  /* 0x03e003e00c237812 */ /* 0x000fe400078ec0ff */
        /* <DEDUP_REMOVED lines=19> */
[----:B------:R-:W-:Y:S02]  /*9010*/  SHF.R.U32.HI R13, RZ, 0xc, R13 ;  /* 0x0000000cff0d7819 */ /* 0x000fe4000001160d */
[----:B------:R-:W-:Y:S02]  /*9020*/  LOP3.LUT R37, R37, 0x80008, R12, 0xf8, !PT ;  /* 0x0008000825257812 */ /* 0x000fe400078ef80c */
[----:B------:R-:W-:-:S02]  /*9030*/  SHF.R.U32.HI R4, RZ, 0xb, R4 ;  /* 0x0000000bff047819 */ /* 0x000fc40000011604 */
[----:B------:R-:W-:Y:S02]  /*9040*/  LOP3.LUT R39, R39, 0x80008, R14, 0xf8, !PT ;  /* 0x0008000827277812 */ /* 0x000fe400078ef80e */
[----:B------:R-:W-:Y:S02]  /*9050*/  LOP3.LUT R40, R40, 0x80008, R15, 0xf8, !PT ;  /* 0x0008000828287812 */ /* 0x000fe400078ef80f */
[C---:B------:R-:W-:Y:S02]  /*9060*/  LOP3.LUT R88, R7.reuse, 0x3e003e0, RZ, 0xc0, !PT ;  /* 0x03e003e007587812 */ /* 0x040fe400078ec0ff */
[----:B------:R-:W-:Y:S02]  /*9070*/  LOP3.LUT R14, R7, 0x1f001f, RZ, 0xc0, !PT ;  /* 0x001f001f070e7812 */ /* 0x000fe400078ec0ff */
[----:B------:R-:W-:Y:S02]  /*9080*/  SHF.R.U32.HI R15, RZ, 0xa, R7 ;  /* 0x0000000aff0f7819 */ /* 0x000fe40000011607 */
[----:B------:R-:W-:-:S02]  /*9090*/  LOP3.LUT R87, R25, 0x64006400, RZ, 0xfc, !PT ;  /* 0x6400640019577812 */ /* 0x000fc400078efcff */
[----:B------:R-:W-:Y:S02]  /*90a0*/  @!P0 PRMT R120, R43, 0x7610, R120 ;  /* 0x000076102b788816 */ /* 0x000fe40000000078 */
[----:B------:R-:W-:Y:S02]  /*90b0*/  LOP3.LUT R38, R38, 0x80008, R13, 0xf8, !PT ;  /* 0x0008000826267812 */ /* 0x000fe400078ef80d */
[----:B------:R-:W-:Y:S02]  /*90c0*/  SHF.R.U32.HI R7, RZ, 0xb, R7 ;  /* 0x0000000bff077819 */ /* 0x000fe40000011607 */
[----:B------:R-:W-:Y:S02]  /*90d0*/  LOP3.LUT R4, R37, 0x100010, R4, 0xf8, !PT ;  /* 0x0010001025047812 */ /* 0x000fe400078ef804 */
[----:B------:R-:W-:Y:S02]  /*90e0*/  LOP3.LUT R31, R31, 0x64006400, RZ, 0xfc, !PT ;  /* 0x640064001f1f7812 */ /* 0x000fe400078efcff */
[----:B------:R-:W-:-:S02]  /*90f0*/  LOP3.LUT R25, R26, 0x64006400, RZ, 0xfc, !PT ;  /* 0x640064001a197812 */ /* 0x000fc400078efcff */
[----:B------:R-:W-:Y:S02]  /*9100*/  @!P0 PRMT R121, R42, 0x7610, R121 ;  /* 0x000076102a798816 */ /* 0x000fe40000000079 */
[C---:B------:R-:W-:Y:S02]  /*9110*/  LOP3.LUT R13, R6.reuse, 0x1f001f, RZ, 0xc0, !PT ;  /* 0x001f001f060d7812 */ /* 0x040fe400078ec0ff */
[----:B------:R-:W-:Y:S02]  /*9120*/  SHF.R.U32.HI R12, RZ, 0xa, R6 ;  /* 0x0000000aff0c7819 */ /* 0x000fe40000011606 */
[----:B------:R-:W-:Y:S02]  /*9130*/  LOP3.LUT R86, R6, 0x3e003e0, RZ, 0xc0, !PT ;  /* 0x03e003e006567812 */ /* 0x000fe400078ec0ff */
[----:B------:R-:W-:Y:S02]  /*9140*/  LOP3.LUT R37, R32, 0x64006400, RZ, 0xfc, !PT ;  /* 0x6400640020257812 */ /* 0x000fe400078efcff */
[----:B------:R-:W-:-:S02]  /*9150*/  LOP3.LUT R85, R34, 0x64006400, RZ, 0xfc, !PT ;  /* 0x6400640022557812 */ /* 0x000fc400078efcff */
[----:B------:R-:W-:Y:S02]  /*9160*/  SHF.R.U32.HI R6, RZ, 0xb, R6 ;  /* 0x0000000bff067819 */ /* 0x000fe40000011606 */
[----:B------:R-:W-:Y:S02]  /*9170*/  LOP3.LUT R84, R5, 0x3e003e0, RZ, 0xc0, !PT ;  /* 0x03e003e005547812 */ /* 0x000fe400078ec0ff */
[----:B------:R-:W-:Y:S02]  /*9180*/  LOP3.LUT R89, R27, 0x64006400, RZ, 0xfc, !PT ;  /* 0x640064001b597812 */ /* 0x000fe400078efcff */
[----:B------:R-:W-:Y:S02]  /*9190*/  @!P0 PRMT R120, R120, 0x7610, R43 ;  /* 0x0000761078788816 */ /* 0x000fe4000000002b */
[----:B------:R-:W-:Y:S01]  /*91a0*/  LOP3.LUT R7, R40, 0x100010, R7, 0xf8, !PT ;  /* 0x0010001028077812 */ /* 0x000fe200078ef807 */
[-C--:B------:R-:W-:Y:S01]  /*91b0*/  HFMA2 R40, R31, R44.reuse.H0_H0, -48, -48 ;  /* 0xd200d2001f287431 */ /* 0x080fe2000004002c */
[----:B------:R-:W-:Y:S01]  /*91c0*/  LOP3.LUT R27, R35, 0x64006400, RZ, 0xfc, !PT ;  /* 0x64006400231b7812 */ /* 0x000fe200078efcff */
[-C--:B------:R-:W-:Y:S01]  /*91d0*/  HFMA2 R35, R25, R44.reuse.H0_H0, -48, -48 ;  /* 0xd200d20019237431 */ /* 0x080fe2000004002c */
[----:B------:R-:W-:Y:S01]  /*91e0*/  @!P0 PRMT R121, R121, 0x7610, R42 ;  /* 0x0000761079798816 */ /* 0x000fe2000000002a */
[----:B------:R-:W-:Y:S01]  /*91f0*/  HFMA2 R42, R37, R44.H0_H0, -48, -48 ;  /* 0xd200d200252a7431 */ /* 0x000fe2000004002c */
[----:B------:R-:W-:-:S02]  /*9200*/  LOP3.LUT R11, R5, 0x1f001f, RZ, 0xc0, !PT ;  /* 0x001f001f050b7812 */ /* 0x000fc400078ec0ff */
[--C-:B------:R-:W-:Y:S02]  /*9210*/  SHF.R.U32.HI R10, RZ, 0xa, R5.reuse ;  /* 0x0000000aff0a7819 */ /* 0x100fe40000011605 */
[----:B------:R-:W-:Y:S01]  /*9220*/  LOP3.LUT R43, R36, 0x64006400, RZ, 0xfc, !PT ;  /* 0x64006400242b7812 */ /* 0x000fe200078efcff */
[-C--:B------:R-:W-:Y:S01]  /*9230*/  HFMA2 R36, R87, R44.reuse.H0_H0, -48, -48 ;  /* 0xd200d20057247431 */ /* 0x080fe2000004002c */
[----:B------:R-:W-:Y:S01]  /*9240*/  LOP3.LUT R93, R33, 0x64006400, RZ, 0xfc, !PT ;  /* 0x64006400215d7812 */ /* 0x000fe200078efcff */
[----:B------:R-:W-:Y:S01]  /*9250*/  HFMA2 R33, R85, R44.H0_H0, -48, -48 ;  /* 0xd200d20055217431 */ /* 0x000fe2000004002c */
[----:B------:R-:W-:Y:S02]  /*9260*/  SHF.R.U32.HI R5, RZ, 0xb, R5 ;  /* 0x0000000bff057819 */ /* 0x000fe40000011605 */
[----:B------:R-:W-:Y:S02]  /*9270*/  LOP3.LUT R6, R39, 0x100010, R6, 0xf8, !PT ;  /* 0x0010001027067812 */ /* 0x000fe400078ef806 */
        /* <DEDUP_REMOVED lines=64> */
[----:B------:R-:W-:Y:S01]  /*9680*/  LOP3.LUT R70, R70, 0x1f001f, RZ, 0xc0, !PT ;  /* 0x001f001f46467812 */ /* 0x000fe200078ec0ff */
[----:B------:R-:W-:Y:S01]  /*9690*/  HADD2 R52, R81, -1040, -1040 ;  /* 0xe410e41051347430 */ /* 0x000fe20000000000 */
[----:B------:R-:W-:Y:S01]  /*96a0*/  LOP3.LUT R64, R55, 0x64006400, RZ, 0xfc, !PT ;  /* 0x6400640037407812 */ /* 0x000fe200078efcff */
[----:B------:R-:W-:Y:S01]  /*96b0*/  HADD2 R55, R84, -1040, -1040 ;  /* 0xe410e41054377430 */ /* 0x000fe20000000000 */
        /* <DEDUP_REMOVED lines=144> */
.L_x_2207:
        /* <DEDUP_REMOVED lines=78> */
.L_x_2208:
[----:B------:R-:W-:Y:S01]  /*a4a0*/  IADD3 R48, R48, 0x20, RZ ;  /* 0x0000002030307810 */ /* 0x000fe20007ffe0ff */
[----:B------:R-:W-:Y:S01]  /*a4b0*/  UIADD3 UR4, UR4, 0x40, URZ ;  /* 0x0000004004047890 */ /* 0x000fe2000fffe03f */
[----:B------:R-:W-:Y:S02]  /*a4c0*/  IMAD.WIDE R40, R17, 0x4, R2 ;  /* 0x0000000411287825 */ /* 0x000fe400078e0202 */
[C---:B------:R-:W-:Y:S02]  /*a4d0*/  ISETP.GE.AND P0, PT, R48.reuse, c[0x0][0x1b0], PT ;  /* 0x00006c0030007a0c */ /* 0x040fe40003f06270 */
[----:B------:R-:W-:-:S13]  /*a4e0*/  ISETP.LT.AND P1, PT, R48, R23, PT ;  /* 0x000000173000720c */ /* 0x000fda0003f21270 */
[----:B------:R-:W-:Y:S05]  /*a4f0*/  @!P0 BRA P1, `(.L_x_2209) ;  /* 0xffffe4e000008947 */ /* 0x000fea000083ffff */
.L_x_2206:
[----:B------:R-:W-:-:S04]  /*a500*/  ISETP.GE.AND P0, PT, R48, R23, PT ;  /* 0x000000173000720c */ /* 0x000fc80003f06270 */
[----:B------:R-:W-:-:S13]  /*a510*/  ISETP.GE.OR P0, PT, R48, c[0x0][0x1b4], P0 ;  /* 0x00006d0030007a0c */ /* 0x000fda0000706670 */
[----:B------:R-:W-:Y:S05]  /*a520*/  @P0 BRA `(.L_x_2210) ;  /* 0x00003c8000000947 */ /* 0x000fea0003800000 */
[----:B------:R-:W-:Y:S02]  /*a530*/  UMOV UR5, UR4 ;  /* 0x0000000400057c82 */ /* 0x000fe40008000000 */
.L_x_2219:
[----:B------:R-:W-:Y:S01]  /*a540*/  ISETP.NE.AND P0, PT, R48, R16, PT ;  /* 0x000000103000720c */ /* 0x000fe20003f05270 */
[----:B------:R-:W2:-:S12]  /*a550*/  LDG.E.128.CONSTANT R24, [R40.64] ;  /* 0x0000000628187981 */ /* 0x000e98000c1e9d00 */
[----:B------:R-:W-:-:S05]  /*a560*/  @!P0 IADD3 R22, R22, 0x1, RZ ;  /* 0x0000000116168810 */ /* 0x000fca0007ffe0ff */
[----:B0-----:R-:W-:-:S06]  /*a570*/  @!P0 IMAD R30, R22, 0x8, R1 ;  /* 0x00000008161e8824 */ /* 0x001fcc00078e0201 */
[----:B------:R-:W3:Y:S01]  /*a580*/  @!P0 LDL.64 R30, [R30] ;  /* 0x000000001e1e8983 */ /* 0x000ee20000100a00 */
        /* <DEDUP_REMOVED lines=14> */
[----:B--2---:R-:W-:Y:S02]  /*a670*/  LOP3.LUT R28, R24, 0xf000f0, RZ, 0xc0, !PT ;  /* 0x00f000f0181c7812 */ /* 0x004fe400078ec0ff */
[----:B------:R-:W-:Y:S02]  /*a680*/  SHF.R.U32.HI R33, RZ, 0x8, R25 ;  /* 0x00000008ff217819 */ /* 0x000fe40000011619 */
        /* <DEDUP_REMOVED lines=10> */
[----:B------:R-:W-:Y:S02]  /*a730*/  LOP3.LUT R30, R24, 0xf000f, RZ, 0xc0, !PT ;  /* 0x000f000f181e7812 */ /* 0x000fe400078ec0ff */
[----:B------:R-:W-:Y:S02]  /*a740*/  LOP3.LUT R31, R25, 0xf000f, RZ, 0xc0, !PT ;  /* 0x000f000f191f7812 */ /* 0x000fe400078ec0ff */
[----:B------:R-:W-:Y:S02]  /*a750*/  SHF.R.U32.HI R40, RZ, 0x8, R27 ;  /* 0x00000008ff287819 */ /* 0x000fe4000001161b */
[----:B------:R-:W-:-:S02]  /*a760*/  SHF.R.U32.HI R24, RZ, 0x8, R24 ;  /* 0x00000008ff187819 */ /* 0x000fc40000011618 */
        /* <DEDUP_REMOVED lines=22> */
[----:B------:R-:W-:Y:S01]  /*a8d0*/  HFMA2 R38, R39, R0.H0_H0, -72, -72 ;  /* 0xd480d48027267431 */ /* 0x000fe20000040000 */
[----:B------:R-:W-:Y:S02]  /*a8e0*/  LOP3.LUT R25, R25, 0x64006400, RZ, 0xfc, !PT ;  /* 0x6400640019197812 */ /* 0x000fe400078efcff */
[----:B------:R-:W-:Y:S02]  /*a8f0*/  LOP3.LUT R24, R30, 0x64006400, RZ, 0xfc, !PT ;  /* 0x640064001e187812 */ /* 0x000fe400078efcff */
[----:B------:R-:W-:Y:S01]  /*a900*/  LOP3.LUT R45, R44, 0x64006400, RZ, 0xfc, !PT ;  /* 0x640064002c2d7812 */ /* 0x000fe200078efcff */
[----:B------:R-:W-:-:S02]  /*a910*/  HADD2 R39, R40, -1032, -1032 ;  /* 0xe408e40828277430 */ /* 0x000fc40000000000 */
[-C--:B------:R-:W-:Y:S02]  /*a920*/  HFMA2 R30, R31, R0.reuse.H0_H0, -72, -72 ;  /* 0xd480d4801f1e7431 */ /* 0x080fe40000040000 */
[-C--:B------:R-:W-:Y:S02]  /*a930*/  HFMA2 R40, R41, R0.reuse.H0_H0, -72, -72 ;  /* 0xd480d48029287431 */ /* 0x080fe40000040000 */
[----:B------:R-:W-:Y:S02]  /*a940*/  HADD2 R31, R34, -1032, -1032 ;  /* 0xe408e408221f7430 */ /* 0x000fe40000000000 */
[-C--:B------:R-:W-:Y:S02]  /*a950*/  HFMA2 R32, R35, R0.reuse.H0_H0, -72, -72 ;  /* 0xd480d48023207431 */ /* 0x080fe40000040000 */
[----:B------:R-:W-:Y:S02]  /*a960*/  HFMA2 R36, R37, R0.H0_H0, -72, -72 ;  /* 0xd480d48025247431 */ /* 0x000fe40000040000 */
[----:B------:R-:W-:-:S02]  /*a970*/  HADD2 R41, R42, -1032, -1032 ;  /* 0xe408e4082a297430 */ /* 0x000fc40000000000 */
[----:B------:R-:W-:Y:S02]  /*a980*/  HADD2 R26, R26, -1032, -1032 ;  /* 0xe408e4081a1a7430 */ /* 0x000fe40000000000 */
[-C--:B------:R-:W-:Y:S02]  /*a990*/  HFMA2 R27, R27, R0.reuse.H0_H0, -72, -72 ;  /* 0xd480d4801b1b7431 */ /* 0x080fe40000040000 */
[----:B------:R-:W-:Y:S02]  /*a9a0*/  HADD2 R28, R28, -1032, -1032 ;  /* 0xe408e4081c1c7430 */ /* 0x000fe40000000000 */
[----:B------:R-:W-:Y:S02]  /*a9b0*/  HFMA2 R34, R43, R0.H0_H0, -72, -72 ;  /* 0xd480d4802b227431 */ /* 0x000fe40000040000 */
[----:B------:R-:W-:Y:S02]  /*a9c0*/  HADD2 R35, R25, -1032, -1032 ;  /* 0xe408e40819237430 */ /* 0x000fe40000000000 */
[----:B------:R-:W-:-:S02]  /*a9d0*/  HADD2 R37, R24, -1032, -1032 ;  /* 0xe408e40818257430 */ /* 0x000fc40000000000 */
[----:B------:R-:W-:Y:S01]  /*a9e0*/  HFMA2 R42, R45, R0.H0_H0, -72, -72 ;  /* 0xd480d4802d2a7431 */ /* 0x000fe20000040000 */
[----:B------:R-:W-:Y:S05]  /*a9f0*/  @!P1 BRA `(.L_x_2211) ;  /* 0x000005a000009947 */ /* 0x000fea0003800000 */
[----:B0-----:R-:W0:Y:S01]  /*aa00*/  LDS.64 R44, [UR5] ;  /* 0x00000005ff2c7984 */ /* 0x001e220008000a00 */
[----:B------:R-:W-:Y:S02]  /*aa10*/  HADD2.F32 R43, -RZ, R26.H0_H0 ;  /* 0x2000001aff2b7230 */ /* 0x000fe40000004100 */
[----:B------:R-:W-:Y:S01]  /*aa20*/  HADD2.F32 R53, -RZ, R31.H0_H0 ;  /* 0x2000001fff357230 */ /* 0x000fe20000004100 */
[----:B------:R-:W1:Y:S01]  /*aa30*/  LDS.64 R24, [UR5+0x8] ;  /* 0x00000805ff187984 */ /* 0x000e620008000a00 */
[--C-:B------:R-:W-:Y:S02]  /*aa40*/  HADD2.F32 R55, -RZ, R33.reuse.H0_H0 ;  /* 0x20000021ff377230 */ /* 0x100fe40000004100 */
[----:B------:R-:W-:Y:S02]  /*aa50*/  HADD2.F32 R54, -RZ, R28.H1_H1 ;  /* 0x3000001cff367230 */ /* 0x000fe40000004100 */
[----:B------:R-:W-:-:S02]  /*aa60*/  HADD2.F32 R56, -RZ, R33.H1_H1 ;  /* 0x30000021ff387230 */ /* 0x000fc40000004100 */
        /* <DEDUP_REMOVED lines=10> */
[----:B------:R-:W-:Y:S01]  /*ab10*/  HADD2.F32 R46, -RZ, R31.H1_H1 ;  /* 0x3000001fff2e7230 */ /* 0x000fe20000004100 */
[C---:B------:R-:W-:Y:S01]  /*ab20*/  FFMA.FTZ R56, R47.reuse, R56, R57 ;  /* 0x000000382f387223 */ /* 0x040fe20000010039 */
[----:B------:R-:W-:Y:S01]  /*ab30*/  HADD2.F32 R55, -RZ, R32.H0_H0 ;  /* 0x20000020ff377230 */ /* 0x000fe20000004100 */
[----:B------:R-:W-:Y:S01]  /*ab40*/  FFMA.FTZ R43, R44, R47, R43 ;  /* 0x0000002f2c2b7223 */ /* 0x000fe2000001002b */
[--C-:B------:R-:W-:Y:S01]  /*ab50*/  HADD2.F32 R44, -RZ, R27.reuse.H0_H0 ;  /* 0x2000001bff2c7230 */ /* 0x100fe20000004100 */
[C---:B------:R-:W-:Y:S01]  /*ab60*/  FFMA.FTZ R54, R47.reuse, R54, R45 ;  /* 0x000000362f367223 */ /* 0x040fe2000001002d */
        /* <DEDUP_REMOVED lines=12> */
[--C-:B-1----:R-:W-:Y:S01]  /*ac30*/  HADD2.F32 R44, -RZ, R24.reuse.H0_H0 ;  /* 0x20000018ff2c7230 */ /* 0x102fe20000004100 */
        /* <DEDUP_REMOVED lines=8> */
[--C-:B------:R-:W-:Y:S01]  /*acc0*/  HADD2.F32 R45, -RZ, R25.reuse.H0_H0 ;  /* 0x20000019ff2d7230 */ /* 0x100fe20000004100 */
[C---:B------:R-:W-:Y:S01]  /*acd0*/  FFMA.FTZ R51, R44.reuse, R52, R51 ;  /* 0x000000342c337223 */ /* 0x040fe20000010033 */
[----:B------:R-:W-:Y:S01]  /*ace0*/  HADD2.F32 R47, -RZ, R25.H1_H1 ;  /* 0x30000019ff2f7230 */ /* 0x000fe20000004100 */
[C---:B------:R-:W-:Y:S01]  /*acf0*/  FFMA.FTZ R54, R44.reuse, R54, R53 ;  /* 0x000000362c367223 */ /* 0x040fe20000010035 */
[----:B------:R-:W-:Y:S02]  /*ad00*/  HADD2.F32 R56, -RZ, R41.H0_H0 ;  /* 0x20000029ff387230 */ /* 0x000fe40000004100 */
[----:B------:R-:W-:Y:S02]  /*ad10*/  HADD2.F32 R25, -RZ, R35.H1_H1 ;  /* 0x30000023ff197230 */ /* 0x000fe40000004100 */
        /* <DEDUP_REMOVED lines=40> */
.L_x_2211:
[----:B0-----:R-:W-:Y:S05]  /*afa0*/  @!P2 BRA `(.L_x_2212) ;  /* 0x000005a00000a947 */ /* 0x001fea0003800000 */
        /* <DEDUP_REMOVED lines=90> */
.L_x_2212:
[C---:B-----5:R-:W-:Y:S02]  /*b550*/  LOP3.LUT R24, R12.reuse, 0xf000f, RZ, 0xc0, !PT ;  /* 0x000f000f0c187812 */ /* 0x060fe400078ec0ff */
[----:B------:R-:W-:Y:S02]  /*b560*/  LOP3.LUT R25, R12, 0xf000f0, RZ, 0xc0, !PT ;  /* 0x00f000f00c197812 */ /* 0x000fe400078ec0ff */
        /* <DEDUP_REMOVED lines=8> */
[----:B------:R-:W-:Y:S02]  /*b5f0*/  SHF.R.U32.HI R36, RZ, 0x8, R15 ;  /* 0x00000008ff247819 */ /* 0x000fe4000001160f */
[----:B------:R-:W-:-:S02]  /*b600*/  LOP3.LUT R14, R24, 0x64006400, RZ, 0xfc, !PT ;  /* 0x64006400180e7812 */ /* 0x000fc400078efcff */
[----:B------:R-:W-:Y:S02]  /*b610*/  SHF.R.U32.HI R12, RZ, 0x8, R12 ;  /* 0x00000008ff0c7819 */ /* 0x000fe4000001160c */
[----:B------:R-:W-:Y:S01]  /*b620*/  LOP3.LUT R15, R25, 0x64006400, RZ, 0xfc, !PT ;  /* 0x64006400190f7812 */ /* 0x000fe200078efcff */
[----:B------:R-:W-:Y:S01]  /*b630*/  HADD2 R14, R14, -1032, -1032 ;  /* 0xe408e4080e0e7430 */ /* 0x000fe20000000000 */
[----:B------:R-:W-:Y:S02]  /*b640*/  LOP3.LUT R24, R26, 0x64006400, RZ, 0xfc, !PT ;  /* 0x640064001a187812 */ /* 0x000fe400078efcff */
[----:B------:R-:W-:Y:S01]  /*b650*/  LOP3.LUT R25, R27, 0x64006400, RZ, 0xfc, !PT ;  /* 0x640064001b197812 */ /* 0x000fe200078efcff */
[-C--:B------:R-:W-:Y:S01]  /*b660*/  HFMA2 R15, R15, R0.reuse.H0_H0, -72, -72 ;  /* 0xd480d4800f0f7431 */ /* 0x080fe20000040000 */
[C---:B------:R-:W-:Y:S01]  /*b670*/  LOP3.LUT R26, R28.reuse, 0xf000f, RZ, 0xc0, !PT ;  /* 0x000f000f1c1a7812 */ /* 0x040fe200078ec0ff */
[----:B------:R-:W-:Y:S01]  /*b680*/  HADD2 R24, R24, -1032, -1032 ;  /* 0xe408e40818187430 */ /* 0x000fe20000000000 */
[----:B------:R-:W-:Y:S01]  /*b690*/  LOP3.LUT R28, R28, 0xf000f0, RZ, 0xc0, !PT ;  /* 0x00f000f01c1c7812 */ /* 0x000fe200078ec0ff */
[----:B------:R-:W-:Y:S01]  /*b6a0*/  HFMA2 R25, R25, R0.H0_H0, -72, -72 ;  /* 0xd480d48019197431 */ /* 0x000fe20000040000 */
        /* <DEDUP_REMOVED lines=25> */
[----:B------:R-:W-:Y:S02]  /*b840*/  HADD2 R37, R38, -1032, -1032 ;  /* 0xe408e40826257430 */ /* 0x000fe40000000000 */
[----:B------:R-:W-:Y:S02]  /*b850*/  HFMA2 R30, R39, R0.H0_H0, -72, -72 ;  /* 0xd480d480271e7431 */ /* 0x000fe40000040000 */
[----:B------:R-:W-:Y:S02]  /*b860*/  HADD2 R31, R13, -1032, -1032 ;  /* 0xe408e4080d1f7430 */ /* 0x000fe40000000000 */
[----:B------:R-:W-:-:S02]  /*b870*/  HADD2 R33, R12, -1032, -1032 ;  /* 0xe408e4080c217430 */ /* 0x000fc40000000000 */
[----:B------:R-:W-:Y:S01]  /*b880*/  HFMA2 R38, R41, R0.H0_H0, -72, -72 ;  /* 0xd480d48029267431 */ /* 0x000fe20000040000 */
[----:B------:R-:W-:Y:S05]  /*b890*/  @!P1 BRA `(.L_x_2213) ;  /* 0x000005a000009947 */ /* 0x000fea0003800000 */
[----:B------:R-:W0:Y:S01]  /*b8a0*/  LDS.64 R40, [UR5+0x10] ;  /* 0x00001005ff287984 */ /* 0x000e220008000a00 */
        /* <DEDUP_REMOVED lines=9> */
[----:B------:R-:W-:Y:S02]  /*b940*/  HADD2.F32 R42, -RZ, R40.H0_H0 ;  /* 0x20000028ff2a7230 */ /* 0x000fe40000004100 */
        /* <DEDUP_REMOVED lines=79> */
.L_x_2213:
        /* <DEDUP_REMOVED lines=32> */
[----:B------:R-:W-:Y:S01]  /*c040*/  HADD2.F32 R30, -RZ, R30.H1_H1 ;  /* 0x3000001eff1e7230 */ /* 0x000fe20000004100 */
[-C--:B------:R-:W-:Y:S01]  /*c050*/  FFMA.FTZ R28, R28, R42.reuse, R47 ;  /* 0x0000002a1c1c7223 */ /* 0x080fe2000001002f */
[--C-:B-1----:R-:W-:Y:S01]  /*c060*/  HADD2.F32 R25, -RZ, R13.reuse.H1_H1 ;  /* 0x3000000dff197230 */ /* 0x102fe20000004100 */
[-C--:B------:R-:W-:Y:S01]  /*c070*/  FFMA.FTZ R26, R26, R43.reuse, R24 ;  /* 0x0000002b1a1a7223 */ /* 0x080fe20000010018 */
[----:B------:R-:W-:Y:S01]  /*c080*/  HADD2.F32 R24, -RZ, R13.H0_H0 ;  /* 0x2000000dff187230 */ /* 0x000fe20000004100 */
[----:B------:R-:W-:Y:S01]  /*c090*/  FFMA.FTZ R42, R40, R42, R39 ;  /* 0x0000002a282a7223 */ /* 0x000fe20000010027 */
[----:B------:R-:W-:Y:S01]  /*c0a0*/  HADD2.F32 R13, -RZ, R31.H0_H0 ;  /* 0x2000001fff0d7230 */ /* 0x000fe20000004100 */
[-C--:B------:R-:W-:Y:S01]  /*c0b0*/  FFMA.FTZ R14, R15, R43.reuse, R14 ;  /* 0x0000002b0f0e7223 */ /* 0x080fe2000001000e */
[--C-:B------:R-:W-:Y:S01]  /*c0c0*/  HADD2.F32 R15, -RZ, R12.reuse.H0_H0 ;  /* 0x2000000cff0f7230 */ /* 0x100fe20000004100 */
[-C--:B------:R-:W-:Y:S01]  /*c0d0*/  FFMA.FTZ R28, R27, R43.reuse, R28 ;  /* 0x0000002b1b1c7223 */ /* 0x080fe2000001001c */
[----:B------:R-:W-:Y:S01]  /*c0e0*/  HADD2.F32 R27, -RZ, R33.H0_H0 ;  /* 0x20000021ff1b7230 */ /* 0x000fe20000004100 */
[----:B------:R-:W-:Y:S01]  /*c0f0*/  FFMA.FTZ R42, R30, R43, R42 ;  /* 0x0000002b1e2a7223 */ /* 0x000fe2000001002a */
[----:B------:R-:W-:Y:S01]  /*c100*/  HADD2.F32 R39, -RZ, R35.H0_H0 ;  /* 0x20000023ff277230 */ /* 0x000fe20000004100 */
[-C--:B------:R-:W-:Y:S01]  /*c110*/  FFMA.FTZ R13, R13, R15.reuse, R14 ;  /* 0x0000000f0d0d7223 */ /* 0x080fe2000001000e */
[----:B------:R-:W-:Y:S01]  /*c120*/  HADD2.F32 R40, -RZ, R37.H0_H0 ;  /* 0x20000025ff287230 */ /* 0x000fe20000004100 */
[----:B------:R-:W-:Y:S01]  /*c130*/  FFMA.FTZ R27, R27, R15, R26 ;  /* 0x0000000f1b1b7223 */ /* 0x000fe2000001001a */
[----:B------:R-:W-:-:S02]  /*c140*/  HADD2.F32 R12, -RZ, R12.H1_H1 ;  /* 0x3000000cff0c7230 */ /* 0x000fc40000004100 */
        /* <DEDUP_REMOVED lines=42> */
.L_x_2214:
        /* <DEDUP_REMOVED lines=8> */
[----:B------:R-:W-:Y:S02]  /*c470*/  SHF.R.U32.HI R10, RZ, 0x8, R10 ;  /* 0x00000008ff0a7819 */ /* 0x000fe4000001160a */
[C---:B------:R-:W-:Y:S02]  /*c480*/  LOP3.LUT R30, R11.reuse, 0xf000f, RZ, 0xc0, !PT ;  /* 0x000f000f0b1e7812 */ /* 0x040fe400078ec0ff */
[----:B------:R-:W-:Y:S02]  /*c490*/  LOP3.LUT R31, R11, 0xf000f0, RZ, 0xc0, !PT ;  /* 0x00f000f00b1f7812 */ /* 0x000fe400078ec0ff */
[----:B------:R-:W-:-:S02]  /*c4a0*/  SHF.R.U32.HI R32, RZ, 0x8, R11 ;  /* 0x00000008ff207819 */ /* 0x000fc4000001160b */
[----:B------:R-:W-:Y:S02]  /*c4b0*/  LOP3.LUT R11, R12, 0x64006400, RZ, 0xfc, !PT ;  /* 0x640064000c0b7812 */ /* 0x000fe400078efcff */
[C---:B------:R-:W-:Y:S02]  /*c4c0*/  LOP3.LUT R9, R8.reuse, 0xf000f, RZ, 0xc0, !PT ;  /* 0x000f000f08097812 */ /* 0x040fe400078ec0ff */
[----:B------:R-:W-:Y:S01]  /*c4d0*/  LOP3.LUT R8, R8, 0xf000f0, RZ, 0xc0, !PT ;  /* 0x00f000f008087812 */ /* 0x000fe200078ec0ff */
[----:B------:R-:W-:Y:S01]  /*c4e0*/  HADD2 R11, R11, -1032, -1032 ;  /* 0xe408e4080b0b7430 */ /* 0x000fe20000000000 */
        /* <DEDUP_REMOVED lines=31> */
[----:B------:R-:W-:Y:S02]  /*c6e0*/  HFMA2 R26, R37, R0.H0_H0, -72, -72 ;  /* 0xd480d480251a7431 */ /* 0x000fe40000040000 */
[----:B------:R-:W-:Y:S02]  /*c6f0*/  HADD2 R27, R9, -1032, -1032 ;  /* 0xe408e408091b7430 */ /* 0x000fe40000000000 */
[----:B------:R-:W-:Y:S02]  /*c700*/  HADD2 R30, R30, -1032, -1032 ;  /* 0xe408e4081e1e7430 */ /* 0x000fe40000000000 */
[----:B------:R-:W-:Y:S02]  /*c710*/  HADD2 R32, R32, -1032, -1032 ;  /* 0xe408e40820207430 */ /* 0x000fe40000000000 */
[----:B------:R-:W-:-:S02]  /*c720*/  HADD2 R34, R36, -1032, -1032 ;  /* 0xe408e40824227430 */ /* 0x000fc40000000000 */
[----:B------:R-:W-:Y:S01]  /*c730*/  HFMA2 R35, R39, R0.H0_H0, -72, -72 ;  /* 0xd480d48027237431 */ /* 0x000fe20000040000 */
        /* <DEDUP_REMOVED lines=43> */
[--C-:B------:R-:W-:Y:S01]  /*c9f0*/  HADD2.F32 R9, -RZ, R27.reuse.H0_H0 ;  /* 0x2000001bff097230 */ /* 0x100fe20000004100 */
        /* <DEDUP_REMOVED lines=47> */
.L_x_2215:
[----:B------:R-:W-:Y:S05]  /*ccf0*/  @!P2 BRA `(.L_x_2216) ;  /* 0x000005a00000a947 */ /* 0x000fea0003800000 */
[----:B------:R-:W0:Y:S01]  /*cd00*/  LDS.64 R36, [UR5+0xa0] ;  /* 0x0000a005ff247984 */ /* 0x000e220008000a00 */
[----:B------:R-:W-:Y:S02]  /*cd10*/  HADD2.F32 R39, -RZ, R11.H0_H0 ;  /* 0x2000000bff277230 */ /* 0x000fe40000004100 */
[----:B------:R-:W-:Y:S01]  /*cd20*/  HADD2.F32 R41, -RZ, R13.H0_H0 ;  /* 0x2000000dff297230 */ /* 0x000fe20000004100 */
[----:B------:R-:W1:Y:S01]  /*cd30*/  LDS.64 R8, [UR5+0xa8] ;  /* 0x0000a805ff087984 */ /* 0x000e620008000a00 */
[----:B------:R-:W-:Y:S02]  /*cd40*/  HADD2.F32 R42, -RZ, R11.H1_H1 ;  /* 0x3000000bff2a7230 */ /* 0x000fe40000004100 */
[----:B------:R-:W-:Y:S02]  /*cd50*/  HADD2.F32 R43, -RZ, R13.H1_H1 ;  /* 0x3000000dff2b7230 */ /* 0x000fe40000004100 */
[----:B------:R-:W-:-:S02]  /*cd60*/  HADD2.F32 R45, -RZ, R15.H0_H0 ;  /* 0x2000000fff2d7230 */ /* 0x000fc40000004100 */
[----:B------:R-:W-:Y:S02]  /*cd70*/  HADD2.F32 R47, -RZ, R25.H0_H0 ;  /* 0x20000019ff2f7230 */ /* 0x000fe40000004100 */
[--C-:B0-----:R-:W-:Y:S02]  /*cd80*/  HADD2.F32 R38, -RZ, R36.reuse.H0_H0 ;  /* 0x20000024ff267230 */ /* 0x101fe40000004100 */
[----:B------:R-:W-:Y:S02]  /*cd90*/  HADD2.F32 R36, -RZ, R36.H1_H1 ;  /* 0x30000024ff247230 */ /* 0x000fe40000004100 */
[--C-:B------:R-:W-:Y:S01]  /*cda0*/  HADD2.F32 R40, -RZ, R37.reuse.H0_H0 ;  /* 0x20000025ff287230 */ /* 0x100fe20000004100 */
[-C--:B------:R-:W-:Y:S01]  /*cdb0*/  FFMA.FTZ R11, R39, R38.reuse, RZ ;  /* 0x00000026270b7223 */ /* 0x080fe200000100ff */
[----:B------:R-:W-:Y:S01]  /*cdc0*/  HADD2.F32 R37, -RZ, R37.H1_H1 ;  /* 0x30000025ff257230 */ /* 0x000fe20000004100 */
[----:B------:R-:W-:Y:S02]  /*cdd0*/  FFMA.FTZ R13, R41, R38, RZ ;  /* 0x00000026290d7223 */ /* 0x000fe400000100ff */
[-C--:B------:R-:W-:Y:S01]  /*cde0*/  FFMA.FTZ R11, R42, R36.reuse, R11 ;  /* 0x000000242a0b7223 */ /* 0x080fe2000001000b */
[----:B------:R-:W-:Y:S01]  /*cdf0*/  HADD2.F32 R42, -RZ, R15.H1_H1 ;  /* 0x3000000fff2a7230 */ /* 0x000fe20000004100 */
[----:B------:R-:W-:Y:S01]  /*ce00*/  FFMA.FTZ R13, R43, R36, R13 ;  /* 0x000000242b0d7223 */ /* 0x000fe2000001000d */
[----:B------:R-:W-:Y:S01]  /*ce10*/  HADD2.F32 R43, -RZ, R25.H1_H1 ;  /* 0x30000019ff2b7230 */ /* 0x000fe20000004100 */
[-C--:B------:R-:W-:Y:S01]  /*ce20*/  FFMA.FTZ R39, R45, R38.reuse, RZ ;  /* 0x000000262d277223 */ /* 0x080fe200000100ff */
[----:B------:R-:W-:Y:S01]  /*ce30*/  HADD2.F32 R15, -RZ, R12.H0_H0 ;  /* 0x2000000cff0f7230 */ /* 0x000fe20000004100 */
[----:B------:R-:W-:Y:S01]  /*ce40*/  FFMA.FTZ R41, R47, R38, RZ ;  /* 0x000000262f297223 */ /* 0x000fe200000100ff */
        /* <DEDUP_REMOVED lines=69> */
.L_x_2216:
        /* <DEDUP_REMOVED lines=25> */
[----:B------:R-:W-:Y:S02]  /*d430*/  LOP3.LUT R4, R4, 0xf000f, RZ, 0xc0, !PT ;  /* 0x000f000f04047812 */ /* 0x000fe400078ec0ff */
[----:B------:R-:W-:Y:S01]  /*d440*/  LOP3.LUT R15, R15, 0xf000f, RZ, 0xc0, !PT ;  /* 0x000f000f0f0f7812 */ /* 0x000fe200078ec0ff */
[-C--:B------:R-:W-:Y:S01]  /*d450*/  HFMA2 R8, R9, R0.reuse.H0_H0, -72, -72 ;  /* 0xd480d48009087431 */ /* 0x080fe20000040000 */
[----:B------:R-:W-:Y:S01]  /*d460*/  LOP3.LUT R25, R25, 0xf000f, RZ, 0xc0, !PT ;  /* 0x000f000f19197812 */ /* 0x000fe200078ec0ff */
[----:B------:R-:W-:Y:S01]  /*d470*/  HFMA2 R9, R31, R0.H0_H0, -72, -72 ;  /* 0xd480d4801f097431 */ /* 0x000fe20000040000 */
[----:B------:R-:W-:-:S02]  /*d480*/  LOP3.LUT R28, R28, 0xf000f, RZ, 0xc0, !PT ;  /* 0x000f000f1c1c7812 */ /* 0x000fc400078ec0ff */
[----:B------:R-:W-:Y:S01]  /*d490*/  LOP3.LUT R11, R6, 0x64006400, RZ, 0xfc, !PT ;  /* 0x64006400060b7812 */ /* 0x000fe200078efcff */
[-C--:B------:R-:W-:Y:S01]  /*d4a0*/  HFMA2 R6, R5, R0.reuse.H0_H0, -72, -72 ;  /* 0xd480d48005067431 */ /* 0x080fe20000040000 */
[----:B------:R-:W-:Y:S02]  /*d4b0*/  LOP3.LUT R24, R24, 0x64006400, RZ, 0xfc, !PT ;  /* 0x6400640018187812 */ /* 0x000fe400078efcff */
[----:B------:R-:W-:Y:S01]  /*d4c0*/  LOP3.LUT R5, R26, 0x64006400, RZ, 0xfc, !PT ;  /* 0x640064001a057812 */ /* 0x000fe200078efcff */
[-C--:B------:R-:W-:Y:S01]  /*d4d0*/  HFMA2 R11, R11, R0.reuse.H0_H0, -72, -72 ;  /* 0xd480d4800b0b7431 */ /* 0x080fe20000040000 */
[----:B------:R-:W-:Y:S02]  /*d4e0*/  LOP3.LUT R33, R30, 0x64006400, RZ, 0xfc, !PT ;  /* 0x640064001e217812 */ /* 0x000fe400078efcff */
        /* <DEDUP_REMOVED lines=106> */
.L_x_2217:
        /* <DEDUP_REMOVED lines=92> */
.L_x_2218:
[----:B------:R-:W-:Y:S01]  /*e150*/  IADD3 R48, R48, 0x20, RZ ;  /* 0x0000002030307810 */ /* 0x000fe20007ffe0ff */
[----:B------:R-:W-:Y:S01]  /*e160*/  UMOV UR5, UR4 ;  /* 0x0000000400057c82 */ /* 0x000fe20008000000 */
[----:B------:R-:W-:Y:S02]  /*e170*/  IMAD.WIDE R40, R17, 0x4, R2 ;  /* 0x0000000411287825 */ /* 0x000fe400078e0202 */
[C---:B------:R-:W-:Y:S02]  /*e180*/  ISETP.GE.AND P0, PT, R48.reuse, c[0x0][0x1b4], PT ;  /* 0x00006d0030007a0c */ /* 0x040fe40003f06270 */
[----:B------:R-:W-:-:S13]  /*e190*/  ISETP.LT.AND P1, PT, R48, R23, PT ;  /* 0x000000173000720c */ /* 0x000fda0003f21270 */
[----:B------:R-:W-:Y:S05]  /*e1a0*/  @!P0 BRA P1, `(.L_x_2219) ;  /* 0xffffc39000008947 */ /* 0x000fea000083ffff */
.L_x_2210:
[----:B------:R-:W-:-:S04]  /*e1b0*/  ISETP.GE.AND P0, PT, R48, R23, PT ;  /* 0x000000173000720c */ /* 0x000fc80003f06270 */
[----:B------:R-:W-:-:S13]  /*e1c0*/  ISETP.GE.OR P0, PT, R48, c[0x0][0x1b8], P0 ;  /* 0x00006e0030007a0c */ /* 0x000fda0000706670 */
[----:B------:R-:W-:Y:S05]  /*e1d0*/  @P0 BRA `(.L_x_2220) ;  /* 0x0000197000000947 */ /* 0x000fea0003800000 */
.L_x_2223:
[----:B------:R-:W-:Y:S01]  /*e1e0*/  ISETP.NE.AND P0, PT, R48, R16, PT ;  /* 0x000000103000720c */ /* 0x000fe20003f05270 */
[----:B------:R-:W-:Y:S01]  /*e1f0*/  IMAD.MOV.U32 R17, RZ, RZ, c[0x0][0x18c] ;  /* 0x00006300ff117624 */ /* 0x000fe200078e00ff */
[----:B0-----:R-:W2:Y:S11]  /*e200*/  LDG.E.128.CONSTANT R12, [R40.64] ;  /* 0x00000006280c7981 */ /* 0x001eb6000c1e9d00 */
[----:B------:R-:W-:-:S05]  /*e210*/  @!P0 IADD3 R22, R22, 0x1, RZ ;  /* 0x0000000116168810 */ /* 0x000fca0007ffe0ff */
[----:B------:R-:W-:Y:S02]  /*e220*/  @!P0 IMAD R28, R22, 0x8, R1 ;  /* 0x00000008161c8824 */ /* 0x000fe400078e0201 */
[----:B------:R-:W-:-:S04]  /*e230*/  IMAD.WIDE R26, R17, 0x4, R40 ;  /* 0x00000004111a7825 */ /* 0x000fc800078e0228 */
[----:B------:R-:W3:Y:S04]  /*e240*/  @!P0 LDL.64 R28, [R28] ;  /* 0x000000001c1c8983 */ /* 0x000ee80000100a00 */
[----:B------:R0:W4:Y:S01]  /*e250*/  LDG.E.128.CONSTANT R8, [R26.64] ;  /* 0x000000061a087981 */ /* 0x000122000c1e9d00 */
[----:B------:R-:W-:-:S05]  /*e260*/  IMAD.WIDE R2, R17, 0x4, R26 ;  /* 0x0000000411027825 */ /* 0x000fca00078e021a */
        /* <DEDUP_REMOVED lines=9> */
[C---:B--2---:R-:W-:Y:S02]  /*e300*/  LOP3.LUT R77, R13.reuse, 0x70007, RZ, 0xc0, !PT ;  /* 0x000700070d4d7812 */ /* 0x044fe400078ec0ff */
[----:B-1----:R-:W-:-:S02]  /*e310*/  LOP3.LUT R24, R13, 0x380038, RZ, 0xc0, !PT ;  /* 0x003800380d187812 */ /* 0x002fc400078ec0ff */
[--C-:B------:R-:W-:Y:S02]  /*e320*/  SHF.R.U32.HI R63, RZ, 0x6, R13.reuse ;  /* 0x00000006ff3f7819 */ /* 0x100fe4000001160d */
[----:B------:R-:W-:Y:S02]  /*e330*/  SHF.R.U32.HI R25, RZ, 0xf, R13 ;  /* 0x0000000fff197819 */ /* 0x000fe4000001160d */
[C---:B------:R-:W-:Y:S02]  /*e340*/  LOP3.LUT R76, R14.reuse, 0x70007, RZ, 0xc0, !PT ;  /* 0x000700070e4c7812 */ /* 0x040fe400078ec0ff */
[----:B0-----:R-:W-:Y:S02]  /*e350*/  LOP3.LUT R27, R14, 0x380038, RZ, 0xc0, !PT ;  /* 0x003800380e1b7812 */ /* 0x001fe400078ec0ff */
[----:B------:R-:W-:Y:S02]  /*e360*/  SHF.R.U32.HI R64, RZ, 0x6, R14 ;  /* 0x00000006ff407819 */ /* 0x000fe4000001160e */
[----:B------:R-:W-:-:S02]  /*e370*/  LOP3.LUT R75, R12, 0x70007, RZ, 0xc0, !PT ;  /* 0x000700070c4b7812 */ /* 0x000fc400078ec0ff */
[----:B------:R-:W-:Y:S02]  /*e380*/  LOP3.LUT R26, R12, 0x380038, RZ, 0xc0, !PT ;  /* 0x003800380c1a7812 */ /* 0x000fe400078ec0ff */
[----:B---3--:R-:W-:Y:S02]  /*e390*/  @!P0 PRMT R120, R29, 0x7610, R120 ;  /* 0x000076101d788816 */ /* 0x008fe40000000078 */
[----:B------:R-:W-:Y:S02]  /*e3a0*/  @!P0 PRMT R121, R28, 0x7610, R121 ;  /* 0x000076101c798816 */ /* 0x000fe40000000079 */
[----:B------:R-:W-:Y:S02]  /*e3b0*/  @!P0 PRMT R120, R120, 0x7610, R29 ;  /* 0x0000761078788816 */ /* 0x000fe4000000001d */
[----:B------:R-:W-:Y:S02]  /*e3c0*/  @!P0 PRMT R121, R121, 0x7610, R28 ;  /* 0x0000761079798816 */ /* 0x000fe4000000001c */
[----:B------:R-:W-:-:S02]  /*e3d0*/  SHF.R.U32.HI R29, RZ, 0xf, R15 ;  /* 0x0000000fff1d7819 */ /* 0x000fc4000001160f */
[----:B------:R-:W-:Y:S02]  /*e3e0*/  SHF.R.U32.HI R65, RZ, 0x6, R12 ;  /* 0x00000006ff417819 */ /* 0x000fe4000001160c */
[----:B------:R-:W-:Y:S02]  /*e3f0*/  SHF.R.U32.HI R14, RZ, 0xf, R14 ;  /* 0x0000000fff0e7819 */ /* 0x000fe4000001160e */
[C---:B------:R-:W-:Y:S02]  /*e400*/  LOP3.LUT R78, R15.reuse, 0x70007, RZ, 0xc0, !PT ;  /* 0x000700070f4e7812 */ /* 0x040fe400078ec0ff */
[----:B------:R-:W-:Y:S02]  /*e410*/  LOP3.LUT R32, R15, 0x380038, RZ, 0xc0, !PT ;  /* 0x003800380f207812 */ /* 0x000fe400078ec0ff */
[----:B------:R-:W-:Y:S02]  /*e420*/  SHF.R.U32.HI R66, RZ, 0x6, R15 ;  /* 0x00000006ff427819 */ /* 0x000fe4000001160f */
[----:B----4-:R-:W-:-:S02]  /*e430*/  LOP3.LUT R69, R8, 0x70007, RZ, 0xc0, !PT ;  /* 0x0007000708457812 */ /* 0x010fc400078ec0ff */
[----:B------:R-:W-:Y:S02]  /*e440*/  LOP3.LUT R28, R8, 0x380038, RZ, 0xc0, !PT ;  /* 0x00380038081c7812 */ /* 0x000fe400078ec0ff */
[--C-:B------:R-:W-:Y:S02]  /*e450*/  SHF.R.U32.HI R67, RZ, 0x6, R8.reuse ;  /* 0x00000006ff437819 */ /* 0x100fe40000011608 */
[----:B------:R-:W-:Y:S02]  /*e460*/  SHF.R.U32.HI R13, RZ, 0xe, R8 ;  /* 0x0000000eff0d7819 */ /* 0x000fe40000011608 */
[----:B------:R-:W-:Y:S02]  /*e470*/  SHF.R.U32.HI R12, RZ, 0xf, R12 ;  /* 0x0000000fff0c7819 */ /* 0x000fe4000001160c */
        /* <DEDUP_REMOVED lines=8> */
[----:B------:R-:W-:Y:S02]  /*e500*/  SHF.R.U32.HI R10, RZ, 0xe, R11 ;  /* 0x0000000eff0a7819 */ /* 0x000fe4000001160b */
        /* <DEDUP_REMOVED lines=9> */
[----:B------:R-:W-:Y:S02]  /*e5a0*/  LOP3.LUT R35, R14, 0x20002, R9, 0xf8, !PT ;  /* 0x000200020e237812 */ /* 0x000fe400078ef809 */
[----:B------:R-:W-:-:S02]  /*e5b0*/  LOP3.LUT R10, R4, 0x70007, RZ, 0xc0, !PT ;  /* 0x00070007040a7812 */ /* 0x000fc400078ec0ff */
[----:B------:R-:W-:Y:S02]  /*e5c0*/  LOP3.LUT R29, R4, 0x380038, RZ, 0xc0, !PT ;  /* 0x00380038041d7812 */ /* 0x000fe400078ec0ff */
[--C-:B------:R-:W-:Y:S02]  /*e5d0*/  SHF.R.U32.HI R8, RZ, 0x6, R4.reuse ;  /* 0x00000006ff087819 */ /* 0x100fe40000011604 */
[----:B------:R-:W-:Y:S02]  /*e5e0*/  LOP3.LUT R33, R12, 0x20002, R13, 0xf8, !PT ;  /* 0x000200020c217812 */ /* 0x000fe400078ef80d */
        /* <DEDUP_REMOVED lines=9> */
[C---:B------:R-:W-:Y:S02]  /*e680*/  LOP3.LUT R71, R7.reuse, 0x70007, RZ, 0xc0, !PT ;  /* 0x0007000707477812 */ /* 0x040fe400078ec0ff */
[----:B------:R-:W-:Y:S02]  /*e690*/  LOP3.LUT R40, R7, 0x380038, RZ, 0xc0, !PT ;  /* 0x0038003807287812 */ /* 0x000fe400078ec0ff */
[--C-:B------:R-:W-:Y:S02]  /*e6a0*/  SHF.R.U32.HI R14, RZ, 0x6, R7.reuse ;  /* 0x00000006ff0e7819 */ /* 0x100fe40000011607 */
[----:B------:R-:W-:Y:S02]  /*e6b0*/  SHF.R.U32.HI R25, RZ, 0xd, R7 ;  /* 0x0000000dff197819 */ /* 0x000fe40000011607 */
[----:B------:R-:W-:Y:S02]  /*e6c0*/  LOP3.LUT R7, R33, 0x40004, R4, 0xf8, !PT ;  /* 0x0004000421077812 */ /* 0x000fe400078ef804 */
[----:B------:R-:W-:-:S02]  /*e6d0*/  LOP3.LUT R4, R44, 0x40004, R5, 0xf8, !PT ;  /* 0x000400042c047812 */ /* 0x000fc400078ef805 */
[----:B------:R-:W-:Y:S02]  /*e6e0*/  LOP3.LUT R5, R35, 0x40004, R6, 0xf8, !PT ;  /* 0x0004000423057812 */ /* 0x000fe400078ef806 */
        /* <DEDUP_REMOVED lines=33> */
[-C--:B------:R-:W-:Y:S01]  /*e900*/  HFMA2 R26, R25, R42.reuse.H0_H0, -132, -132 ;  /* 0xd820d820191a7431 */ /* 0x080fe2000004002a */
        /* <DEDUP_REMOVED lines=27> */
[-C--:B------:R-:W-:Y:S01]  /*eac0*/  HFMA2 R56, R35, R0.reuse.H0_H0, -20, -20 ;  /* 0xcd00cd0023387431 */ /* 0x080fe20000040000 */
[----:B------:R-:W-:Y:S01]  /*ead0*/  LOP3.LUT R37, R15, 0x1c001c0, RZ, 0xc0, !PT ;  /* 0x01c001c00f257812 */ /* 0x000fe200078ec0ff */
[----:B------:R-:W-:Y:S01]  /*eae0*/  HFMA2 R54, R39, R0.H0_H0, -20, -20 ;  /* 0xcd00cd0027367431 */ /* 0x000fe20000040000 */
        /* <DEDUP_REMOVED lines=13> */
[----:B------:R-:W-:Y:S01]  /*ebc0*/  HFMA2 R42, R83, R42.H0_H0, -132, -132 ;  /* 0xd820d820532a7431 */ /* 0x000fe2000004002a */
        /* <DEDUP_REMOVED lines=164> */
.L_x_2221:
        /* <DEDUP_REMOVED lines=78> */
.L_x_2222:
[----:B------:R-:W-:Y:S01]  /*faf0*/  IADD3 R48, R48, 0x20, RZ ;  /* 0x0000002030307810 */ /* 0x000fe20007ffe0ff */
[----:B------:R-:W-:Y:S01]  /*fb00*/  UIADD3 UR4, UR4, 0x40, URZ ;  /* 0x0000004004047890 */ /* 0x000fe2000fffe03f */
[----:B------:R-:W-:Y:S02]  /*fb10*/  IMAD.WIDE R40, R17, 0x4, R2 ;  /* 0x0000000411287825 */ /* 0x000fe400078e0202 */
[C---:B------:R-:W-:Y:S02]  /*fb20*/  ISETP.GE.AND P0, PT, R48.reuse, c[0x0][0x1b8], PT ;  /* 0x00006e0030007a0c */ /* 0x040fe40003f06270 */
[----:B------:R-:W-:-:S13]  /*fb30*/  ISETP.LT.AND P1, PT, R48, R23, PT ;  /* 0x000000173000720c */ /* 0x000fda0003f21270 */
[----:B------:R-:W-:Y:S05]  /*fb40*/  @!P0 BRA P1, `(.L_x_2223) ;  /* 0xffffe69000008947 */ /* 0x000fea000083ffff */
.L_x_2220:
[----:B------:R-:W-:-:S04]  /*fb50*/  ISETP.GE.AND P0, PT, R48, R23, PT ;  /* 0x000000173000720c */ /* 0x000fc80003f06270 */
[----:B------:R-:W-:-:S13]  /*fb60*/  ISETP.GE.OR P0, PT, R48, c[0x0][0x1bc], P0 ;  /* 0x00006f0030007a0c */ /* 0x000fda0000706670 */
[----:B------:R-:W-:Y:S05]  /*fb70*/  @P0 BRA `(.L_x_2224) ;  /* 0x00000db000000947 */ /* 0x000fea0003800000 */
[----:B------:R-:W-:-:S05]  /*fb80*/  IMAD.MOV.U32 R3, RZ, RZ, c[0x0][0x18c] ;  /* 0x00006300ff037624 */ /* 0x000fca00078e00ff */
[----:B------:R-:W-:-:S04]  /*fb90*/  SHF.R.S32.HI R0, RZ, 0x1f, R3 ;  /* 0x0000001fff007819 */ /* 0x000fc80000011403 */
[----:B------:R-:W-:Y:S02]  /*fba0*/  SHF.L.U64.HI R13, R3, 0x2, R0 ;  /* 0x00000002030d7819 */ /* 0x000fe40000010200 */
.L_x_2227:
[----:B------:R-:W-:Y:S01]  /*fbb0*/  ISETP.NE.AND P0, PT, R48, R16, PT ;  /* 0x000000103000720c */ /* 0x000fe20003f05270 */
[----:B0-----:R-:W-:Y:S02]  /*fbc0*/  IMAD.MOV.U32 R4, RZ, RZ, R40 ;  /* 0x000000ffff047224 */ /* 0x001fe400078e0028 */
        /* <DEDUP_REMOVED lines=15> */
[----:B--2---:R-:W-:-:S02]  /*fcc0*/  LOP3.LUT R12, R5, 0xc000c, RZ, 0xc0, !PT ;  /* 0x000c000c050c7812 */ /* 0x004fc400078ec0ff */
[C---:B------:R-:W-:Y:S02]  /*fcd0*/  LOP3.LUT R28, R5.reuse, 0x300030, RZ, 0xc0, !PT ;  /* 0x00300030051c7812 */ /* 0x040fe400078ec0ff */
[----:B------:R-:W-:Y:S02]  /*fce0*/  LOP3.LUT R36, R5, 0xc000c0, RZ, 0xc0, !PT ;  /* 0x00c000c005247812 */ /* 0x000fe400078ec0ff */
[----:B------:R-:W-:Y:S02]  /*fcf0*/  SHF.R.U32.HI R45, RZ, 0x8, R5 ;  /* 0x00000008ff2d7819 */ /* 0x000fe40000011605 */
[----:B0-----:R-:W-:Y:S02]  /*fd00*/  LOP3.LUT R8, R4, 0x30003, RZ, 0xc0, !PT ;  /* 0x0003000304087812 */ /* 0x001fe400078ec0ff */
[----:B---3--:R-:W-:Y:S02]  /*fd10*/  @!P0 PRMT R120, R11, 0x7610, R120 ;  /* 0x000076100b788816 */ /* 0x008fe40000000078 */
[----:B------:R-:W-:-:S02]  /*fd20*/  @!P0 PRMT R121, R10, 0x7610, R121 ;  /* 0x000076100a798816 */ /* 0x000fc40000000079 */
[----:B------:R-:W-:Y:S02]  /*fd30*/  @!P0 PRMT R120, R120, 0x7610, R11 ;  /* 0x0000761078788816 */ /* 0x000fe4000000000b */
[----:B------:R-:W-:Y:S02]  /*fd40*/  @!P0 PRMT R121, R121, 0x7610, R10 ;  /* 0x0000761079798816 */ /* 0x000fe4000000000a */
[----:B------:R-:W-:Y:S02]  /*fd50*/  LOP3.LUT R11, R5, 0x30003, RZ, 0xc0, !PT ;  /* 0x00030003050b7812 */ /* 0x000fe400078ec0ff */
[C---:B------:R-:W-:Y:S02]  /*fd60*/  LOP3.LUT R2, R4.reuse, 0xc000c, RZ, 0xc0, !PT ;  /* 0x000c000c04027812 */ /* 0x040fe400078ec0ff */
[C---:B------:R-:W-:Y:S02]  /*fd70*/  LOP3.LUT R9, R4.reuse, 0x300030, RZ, 0xc0, !PT ;  /* 0x0030003004097812 */ /* 0x040fe400078ec0ff */
[----:B------:R-:W-:-:S02]  /*fd80*/  LOP3.LUT R10, R4, 0xc000c0, RZ, 0xc0, !PT ;  /* 0x00c000c0040a7812 */ /* 0x000fc400078ec0ff */
[C---:B------:R-:W-:Y:S02]  /*fd90*/  LOP3.LUT R46, R6.reuse, 0x30003, RZ, 0xc0, !PT ;  /* 0x00030003062e7812 */ /* 0x040fe400078ec0ff */
[C---:B------:R-:W-:Y:S02]  /*fda0*/  LOP3.LUT R5, R6.reuse, 0xc000c, RZ, 0xc0, !PT ;  /* 0x000c000c06057812 */ /* 0x040fe400078ec0ff */
[C---:B------:R-:W-:Y:S02]  /*fdb0*/  LOP3.LUT R30, R6.reuse, 0x300030, RZ, 0xc0, !PT ;  /* 0x00300030061e7812 */ /* 0x040fe400078ec0ff */
[----:B------:R-:W-:Y:S02]  /*fdc0*/  LOP3.LUT R38, R6, 0xc000c0, RZ, 0xc0, !PT ;  /* 0x00c000c006267812 */ /* 0x000fe400078ec0ff */
[----:B------:R-:W-:Y:S02]  /*fdd0*/  SHF.R.U32.HI R47, RZ, 0x8, R6 ;  /* 0x00000008ff2f7819 */ /* 0x000fe40000011606 */
[----:B------:R-:W-:-:S02]  /*fde0*/  SHF.R.U32.HI R4, RZ, 0x8, R4 ;  /* 0x00000008ff047819 */ /* 0x000fc40000011604 */
[----:B------:R-:W-:Y:S02]  /*fdf0*/  LOP3.LUT R6, R7, 0xc000c, RZ, 0xc0, !PT ;  /* 0x000c000c07067812 */ /* 0x000fe400078ec0ff */
[----:B------:R-:W-:Y:S02]  /*fe00*/  LOP3.LUT R14, R5, 0x64006400, RZ, 0xfc, !PT ;  /* 0x64006400050e7812 */ /* 0x000fe400078efcff */
[C---:B------:R-:W-:Y:S02]  /*fe10*/  LOP3.LUT R52, R7.reuse, 0x30003, RZ, 0xc0, !PT ;  /* 0x0003000307347812 */ /* 0x040fe400078ec0ff */
[C---:B------:R-:W-:Y:S02]  /*fe20*/  LOP3.LUT R31, R7.reuse, 0x300030, RZ, 0xc0, !PT ;  /* 0x00300030071f7812 */ /* 0x040fe400078ec0ff */
        /* <DEDUP_REMOVED lines=34> */
[-C--:B------:R-:W-:Y:S01]  /*10050*/  HFMA2 R33, R6, R37.reuse.H0_H0, -66, -66 ;  /* 0xd420d42006217431 */ /* 0x080fe20000040025 */
[----:B------:R-:W-:Y:S01]  /*10060*/  LOP3.LUT R6, R4, 0xc000c0, RZ, 0xc0, !PT ;  /* 0x00c000c004067812 */ /* 0x000fe200078ec0ff */
        /* <DEDUP_REMOVED lines=15> */
[----:B------:R-:W-:Y:S02]  /*10160*/  LOP3.LUT R4, R4, 0x30003, RZ, 0xc0, !PT ;  /* 0x0003000304047812 */ /* 0x000fe400078ec0ff */
[----:B------:R-:W-:Y:S02]  /*10170*/  LOP3.LUT R47, R47, 0x30003, RZ, 0xc0, !PT ;  /* 0x000300032f2f7812 */ /* 0x000fe400078ec0ff */
[----:B------:R-:W-:Y:S01]  /*10180*/  LOP3.LUT R53, R53, 0x30003, RZ, 0xc0, !PT ;  /* 0x0003000335357812 */ /* 0x000fe200078ec0ff */
[-C--:B------:R-:W-:Y:S01]  /*10190*/  HFMA2 R2, R2, R0.reuse.H1_H1, -258, -258 ;  /* 0xdc08dc0802027431 */ /* 0x080fe20000060000 */
[----:B------:R-:W-:Y:S01]  /*101a0*/  LOP3.LUT R46, R46, 0x64006400, RZ, 0xfc, !PT ;  /* 0x640064002e2e7812 */ /* 0x000fe200078efcff */
[-C--:B------:R-:W-:Y:S01]  /*101b0*/  HFMA2 R12, R12, R0.reuse.H1_H1, -258, -258 ;  /* 0xdc08dc080c0c7431 */ /* 0x080fe20000060000 */
[----:B------:R-:W-:Y:S01]  /*101c0*/  LOP3.LUT R45, R45, 0x64006400, RZ, 0xfc, !PT ;  /* 0x640064002d2d7812 */ /* 0x000fe200078efcff */
[----:B------:R-:W-:-:S02]  /*101d0*/  HFMA2 R14, R14, R0.H1_H1, -258, -258 ;  /* 0xdc08dc080e0e7431 */ /* 0x000fc40000060000 */
[-C--:B------:R-:W-:Y:S02]  /*101e0*/  HFMA2 R17, R17, R0.reuse.H1_H1, -258, -258 ;  /* 0xdc08dc0811117431 */ /* 0x080fe40000060000 */
[-C--:B------:R-:W-:Y:S02]  /*101f0*/  HFMA2 R27, R27, R0.reuse.H1_H1, -258, -258 ;  /* 0xdc08dc081b1b7431 */ /* 0x080fe40000060000 */
[-C--:B------:R-:W-:Y:S02]  /*10200*/  HFMA2 R36, R5, R0.reuse.H0_H0, -18, -18 ;  /* 0xcc80cc8005247431 */ /* 0x080fe40000040000 */
[-C--:B------:R-:W-:Y:S02]  /*10210*/  HFMA2 R37, R37, R0.reuse.H0_H0, -18, -18 ;  /* 0xcc80cc8025257431 */ /* 0x080fe40000040000 */
[-C--:B------:R-:W-:Y:S02]  /*10220*/  HFMA2 R42, R7, R0.reuse.H0_H0, -18, -18 ;  /* 0xcc80cc80072a7431 */ /* 0x080fe40000040000 */
[----:B------:R-:W-:-:S02]  /*10230*/  HFMA2 R43, R9, R0.H0_H0, -18, -18 ;  /* 0xcc80cc80092b7431 */ /* 0x000fc40000040000 */
[-C--:B------:R-:W-:Y:S01]  /*10240*/  HFMA2 R44, R51, R0.reuse.H0_H0, -18, -18 ;  /* 0xcc80cc80332c7431 */ /* 0x080fe20000040000 */
[----:B------:R-:W-:Y:S01]  /*10250*/  LOP3.LUT R8, R8, 0x64006400, RZ, 0xfc, !PT ;  /* 0x6400640008087812 */ /* 0x000fe200078efcff */
[----:B------:R-:W-:Y:S01]  /*10260*/  HFMA2 R0, R55, R0.H0_H0, -18, -18 ;  /* 0xcc80cc8037007431 */ /* 0x000fe20000040000 */
        /* <DEDUP_REMOVED lines=56> */
.L_x_2225:
        /* <DEDUP_REMOVED lines=45> */
.L_x_2226:
[----:B------:R-:W-:Y:S01]  /*108c0*/  IADD3 R48, R48, 0x10, RZ ;  /* 0x0000001030307810 */ /* 0x000fe20007ffe0ff */
[----:B------:R-:W-:Y:S01]  /*108d0*/  UIADD3 UR4, UR4, 0x20, URZ ;  /* 0x0000002004047890 */ /* 0x000fe2000fffe03f */
[----:B------:R-:W-:Y:S02]  /*108e0*/  LEA R40, P1, R3, R40, 0x2 ;  /* 0x0000002803287211 */ /* 0x000fe400078210ff */
[C---:B------:R-:W-:Y:S02]  /*108f0*/  ISETP.GE.AND P0, PT, R48.reuse, c[0x0][0x1bc], PT ;  /* 0x00006f0030007a0c */ /* 0x040fe40003f06270 */
[----:B------:R-:W-:Y:S01]  /*10900*/  ISETP.LT.AND P2, PT, R48, R23, PT ;  /* 0x000000173000720c */ /* 0x000fe20003f41270 */
[----:B------:R-:W-:-:S12]  /*10910*/  IMAD.X R41, R41, 0x1, R13, P1 ;  /* 0x0000000129297824 */ /* 0x000fd800008e060d */
[----:B------:R-:W-:Y:S05]  /*10920*/  @!P0 BRA P2, `(.L_x_2227) ;  /* 0xfffff28000008947 */ /* 0x000fea000103ffff */
.L_x_2224:
[----:B------:R-:W1:Y:S01]  /*10930*/  S2R R0, SR_CTAID.X ;  /* 0x0000000000007919 */ /* 0x000e620000002500 */
[----:B------:R-:W-:Y:S01]  /*10940*/  IMAD.MOV.U32 R9, RZ, RZ, 0x2 ;  /* 0x00000002ff097424 */ /* 0x000fe200078e00ff */
[----:B------:R-:W-:Y:S02]  /*10950*/  HMUL2 R21, R21, R50.H0_H0 ;  /* 0x2000003215157232 */ /* 0x000fe40000000000 */
[----:B------:R-:W1:Y:S04]  /*10960*/  S2R R3, SR_TID.X ;  /* 0x0000000000037919 */ /* 0x000e680000002100 */
[----:B------:R-:W2:Y:S01]  /*10970*/  S2R R2, SR_CTAID.Y ;  /* 0x0000000000027919 */ /* 0x000ea20000002600 */
[----:B-1----:R-:W-:Y:S02]  /*10980*/  IMAD R0, R0, 0x40, R3 ;  /* 0x0000004000007824 */ /* 0x002fe400078e0203 */
[----:B--2---:R-:W-:-:S02]  /*10990*/  IMAD.SHL.U32 R3, R2, 0x2, RZ ;  /* 0x0000000202037824 */ /* 0x004fc400078e00ff */
[----:B------:R-:W-:-:S04]  /*109a0*/  IMAD.SHL.U32 R0, R0, 0x4, RZ ;  /* 0x0000000400007824 */ /* 0x000fc800078e00ff */
[----:B0-----:R-:W-:-:S04]  /*109b0*/  IMAD R6, R3, c[0x0][0x18c], R0 ;  /* 0x0000630003067a24 */ /* 0x001fc800078e0200 */
        /* <DEDUP_REMOVED lines=8> */
.L_x_2231:
[----:B------:R-:W0:Y:S02]  /*10a40*/  LDS R4, [R0] ;  /* 0x0000000000047984 */ /* 0x000e240000000800 */
[----:B0-----:R-:W-:-:S06]  /*10a50*/  HADD2 R5, R4, R21 ;  /* 0x0000001504057230 */ /* 0x001fcc0000000000 */
[----:B------:R-:W0:Y:S02]  /*10a60*/  ATOMS.CAST.SPIN R5, [R0], R4, R5 ;  /* 0x000000040005738d */ /* 0x000e240001800005 */
[----:B0-----:R-:W-:-:S13]  /*10a70*/  ISETP.EQ.U32.AND P0, PT, R5, 0x1, PT ;  /* 0x000000010500780c */ /* 0x001fda0003f02070 */
[----:B------:R-:W-:Y:S05]  /*10a80*/  @!P0 BRA `(.L_x_2231) ;  /* 0xffffffb000008947 */ /* 0x000fea000383ffff */
[----:B------:R-:W-:Y:S05]  /*10a90*/  BRA `(.L_x_2229) ;  /* 0x0000003000007947 */ /* 0x000fea0003800000 */
.L_x_2230:
[----:B------:R-:W2:Y:S02]  /*10aa0*/  LD.E R0, [R2.64] ;  /* 0x0000000602007980 */ /* 0x000ea4000c101900 */
[----:B--2---:R-:W-:-:S05]  /*10ab0*/  IMAD.IADD R5, R21, 0x1, R0 ;  /* 0x0000000115057824 */ /* 0x004fca00078e0200 */
[----:B------:R0:W-:Y:S02]  /*10ac0*/  ST.E [R2.64], R5 ;  /* 0x0000000502007985 */ /* 0x0001e4000c101906 */
.L_x_2229:
[----:B------:R-:W-:Y:S05]  /*10ad0*/  BSYNC B0 ;  /* 0x0000000000007941 */ /* 0x000fea0003800000 */
.L_x_2228:
[----:B------:R-:W2:Y:S01]  /*10ae0*/  ATOM.E.ADD.F16x2.RN.STRONG.GPU P0, RZ, [R2.64+0x4], R7 ;  /* 0x0000040702ff798a */ /* 0x000ea2000810e9c6 */
[----:B------:R-:W-:Y:S01]  /*10af0*/  BSSY B0, `(.L_x_2232) ;  /* 0x000000f000007945 */ /* 0x000fe20003800000 */
[----:B--2---:R-:W-:Y:S05]  /*10b00*/  @P0 BRA `(.L_x_2233) ;  /* 0x000000d000000947 */ /* 0x004fea0003800000 */
[----:B------:R-:W1:Y:S02]  /*10b10*/  QSPC.E.S P0, RZ, [R2+0x4] ;  /* 0x0000040002ff73aa */ /* 0x000e640000000500 */
[----:B-1----:R-:W-:Y:S05]  /*10b20*/  @!P0 BRA `(.L_x_2234) ;  /* 0x0000008000008947 */ /* 0x002fea0003800000 */
[----:B0-----:R-:W-:-:S04]  /*10b30*/  IADD3 R2, R2, 0x4, RZ ;  /* 0x0000000402027810 */ /* 0x001fc80007ffe0ff */
[----:B------:R-:W-:-:S05]  /*10b40*/  LOP3.LUT R2, R2, 0xffffff, RZ, 0xc0, !PT ;  /* 0x00ffffff02027812 */ /* 0x000fca00078ec0ff */
.L_x_2235:
[----:B------:R-:W0:Y:S02]  /*10b50*/  LDS R4, [R2] ;  /* 0x0000000002047984 */ /* 0x000e240000000800 */
[----:B0-----:R-:W-:-:S10]  /*10b60*/  HFMA2.MMA R5, R4, 1, 1, R7 ;  /* 0x3c003c0004057835 */ /* 0x001fd40000000007 */
[----:B------:R-:W0:Y:S02]  /*10b70*/  ATOMS.CAST.SPIN R5, [R2], R4, R5 ;  /* 0x000000040205738d */ /* 0x000e240001800005 */
[----:B0-----:R-:W-:-:S13]  /*10b80*/  ISETP.EQ.U32.AND P0, PT, R5, 0x1, PT ;  /* 0x000000010500780c */ /* 0x001fda0003f02070 */
[----:B------:R-:W-:Y:S05]  /*10b90*/  @!P0 BRA `(.L_x_2235) ;  /* 0xffffffb000008947 */ /* 0x000fea000383ffff */
[----:B------:R-:W-:Y:S05]  /*10ba0*/  BRA `(.L_x_2233) ;  /* 0x0000003000007947 */ /* 0x000fea0003800000 */
.L_x_2234:
[----:B------:R-:W2:Y:S02]  /*10bb0*/  LD.E R0, [R2.64+0x4] ;  /* 0x0000040602007980 */ /* 0x000ea4000c101900 */
[----:B0-2---:R-:W-:-:S05]  /*10bc0*/  IMAD.IADD R5, R7, 0x1, R0 ;  /* 0x0000000107057824 */ /* 0x005fca00078e0200 */
[----:B------:R0:W-:Y:S02]  /*10bd0*/  ST.E [R2.64+0x4], R5 ;  /* 0x0000040502007985 */ /* 0x0001e4000c101906 */
.L_x_2233:
[----:B------:R-:W-:Y:S05]  /*10be0*/  BSYNC B0 ;  /* 0x0000000000007941 */ /* 0x000fea0003800000 */
.L_x_2232:
[----:B0-----:R-:W-:Y:S01]  /*10bf0*/  IADD3 R2, R6, c[0x0][0x18c], RZ ;  /* 0x0000630006027a10 */ /* 0x001fe20007ffe0ff */
[----:B------:R-:W-:-:S04]  /*10c00*/  HMUL2 R19, R19, R49.H0_H0 ;  /* 0x2000003113137232 */ /* 0x000fc80000000000 */
        /* <DEDUP_REMOVED lines=8> */
.L_x_2239:
[----:B------:R-:W0:Y:S02]  /*10c90*/  LDS R4, [R0] ;  /* 0x0000000000047984 */ /* 0x000e240000000800 */
[----:B0-----:R-:W-:-:S06]  /*10ca0*/  HADD2 R5, R4, R19 ;  /* 0x0000001304057230 */ /* 0x001fcc0000000000 */
[----:B------:R-:W0:Y:S02]  /*10cb0*/  ATOMS.CAST.SPIN R5, [R0], R4, R5 ;  /* 0x000000040005738d */ /* 0x000e240001800005 */
[----:B0-----:R-:W-:-:S13]  /*10cc0*/  ISETP.EQ.U32.AND P0, PT, R5, 0x1, PT ;  /* 0x000000010500780c */ /* 0x001fda0003f02070 */
[----:B------:R-:W-:Y:S05]  /*10cd0*/  @!P0 BRA `(.L_x_2239) ;  /* 0xffffffb000008947 */ /* 0x000fea000383ffff */
[----:B------:R-:W-:Y:S05]  /*10ce0*/  BRA `(.L_x_2237) ;  /* 0x0000003000007947 */ /* 0x000fea0003800000 */
.L_x_2238:
[----:B------:R-:W2:Y:S02]  /*10cf0*/  LD.E R0, [R2.64] ;  /* 0x0000000602007980 */ /* 0x000ea4000c101900 */
[----:B--2---:R-:W-:-:S05]  /*10d00*/  IMAD.IADD R5, R19, 0x1, R0 ;  /* 0x0000000113057824 */ /* 0x004fca00078e0200 */
[----:B------:R0:W-:Y:S02]  /*10d10*/  ST.E [R2.64], R5 ;  /* 0x0000000502007985 */ /* 0x0001e4000c101906 */
.L_x_2237:
[----:B------:R-:W-:Y:S05]  /*10d20*/  BSYNC B0 ;  /* 0x0000000000007941 */ /* 0x000fea0003800000 */
.L_x_2236:
[----:B------:R-:W2:Y:S02]  /*10d30*/  ATOM.E.ADD.F16x2.RN.STRONG.GPU P0, RZ, [R2.64+0x4], R49 ;  /* 0x0000043102ff798a */ /* 0x000ea4000810e9c6 */
[----:B--2---:R-:W-:Y:S05]  /*10d40*/  @P0 EXIT ;  /* 0x000000000000094d */ /* 0x004fea0003800000 */
[----:B------:R-:W1:Y:S02]  /*10d50*/  QSPC.E.S P0, RZ, [R2+0x4] ;  /* 0x0000040002ff73aa */ /* 0x000e640000000500 */
[----:B-1----:R-:W-:Y:S05]  /*10d60*/  @!P0 BRA `(.L_x_2240) ;  /* 0x0000008000008947 */ /* 0x002fea0003800000 */
[----:B0-----:R-:W-:-:S04]  /*10d70*/  IADD3 R2, R2, 0x4, RZ ;  /* 0x0000000402027810 */ /* 0x001fc80007ffe0ff */
[----:B------:R-:W-:-:S05]  /*10d80*/  LOP3.LUT R2, R2, 0xffffff, RZ, 0xc0, !PT ;  /* 0x00ffffff02027812 */ /* 0x000fca00078ec0ff */
.L_x_2241:
[----:B------:R-:W0:Y:S02]  /*10d90*/  LDS R4, [R2] ;  /* 0x0000000002047984 */ /* 0x000e240000000800 */
[----:B0-----:R-:W-:-:S10]  /*10da0*/  HFMA2.MMA R5, R4, 1, 1, R49 ;  /* 0x3c003c0004057835 */ /* 0x001fd40000000031 */
[----:B------:R-:W0:Y:S02]  /*10db0*/  ATOMS.CAST.SPIN R5, [R2], R4, R5 ;  /* 0x000000040205738d */ /* 0x000e240001800005 */
[----:B0-----:R-:W-:-:S13]  /*10dc0*/  ISETP.EQ.U32.AND P0, PT, R5, 0x1, PT ;  /* 0x000000010500780c */ /* 0x001fda0003f02070 */
[----:B------:R-:W-:Y:S05]  /*10dd0*/  @!P0 BRA `(.L_x_2241) ;  /* 0xffffffb000008947 */ /* 0x000fea000383ffff */
[----:B------:R-:W-:Y:S05]  /*10de0*/  EXIT ;  /* 0x000000000000794d */ /* 0x000fea0003800000 */
.L_x_2240:
[----:B------:R-:W2:Y:S02]  /*10df0*/  LD.E R0, [R2.64+0x4] ;  /* 0x0000040602007980 */ /* 0x000ea4000c101900 */
[----:B0-2---:R-:W-:-:S05]  /*10e00*/  IMAD.IADD R5, R49, 0x1, R0 ;  /* 0x0000000131057824 */ /* 0x005fca00078e0200 */
[----:B------:R-:W-:Y:S01]  /*10e10*/  ST.E [R2.64+0x4], R5 ;  /* 0x0000040502007985 */ /* 0x000fe2000c101906 */
[----:B------:R-:W-:Y:S05]  /*10e20*/  EXIT ;  /* 0x000000000000794d */ /* 0x000fea0003800000 */
.L_x_2242:
        /* <DEDUP_REMOVED lines=13> */
.L_x_3862:


//--------------------- .text._Z23gemm_half_q_half_kernelILi1ELb1ELb1EEvPK6__halfPKjS4_S2_PS0_iiiiPKtS7_iiiiiibS2_i --------------------------
	.section	.text._Z23gemm_half_q_half_kernelILi1ELb1ELb1EEvPK6__halfPKjS4_S2_PS0_iiiiPKtS7_iiiiiibS2_i,"ax",@progbits
	.sectioninfo	@"SHI_REGISTERS=52"
	.align	128
        .global         _Z23gemm_half_q_half_kernelILi1ELb1ELb1EEvPK6__halfPKjS4_S2_PS0_iiiiPKtS7_iiiiiibS2_i
        .type           _Z23gemm_half_q_half_kernelILi1ELb1ELb1EEvPK6__halfPKjS4_S2_PS0_iiiiPKtS7_iiiiiibS2_i,@function
        .size           _Z23gemm_half_q_half_kernelILi1ELb1ELb1EEvPK6__halfPKjS4_S2_PS0_iiiiPKtS7_iiiiiibS2_i,(.L_x_3863 - _Z23gemm_half_q_half_kernelILi1ELb1ELb1EEvPK6__halfPKjS4_S2_PS0_iiiiPKtS7_iiiiiibS2_i)
        .other          _Z23gemm_half_q_half_kernelILi1ELb1ELb1EEvPK6__halfPKjS4_S2_PS0_iiiiPKtS7_iiiiiibS2_i,@"STO_CUDA_ENTRY STV_DEFAULT"
_Z23gemm_half_q_half_kernelILi1ELb1ELb1EEvPK6__halfPKjS4_S2_PS0_iiiiPKtS7_iiiiiibS2_i:
.text._Z23gemm_half_q_half_kernelILi1ELb1ELb1EEvPK6__halfPKjS4_S2_PS0_iiiiPKtS7_iiiiiibS2_i:
[----:B------:R-:W-:Y:S02]  /*0000*/  IMAD.MOV.U32 R1, RZ, RZ, c[0x0][0x28] ;  /* 0x00000a00ff017624 */ /* 0x000fe400078e00ff */
[----:B------:R-:W-:Y:S01]  /*0010*/  IMAD.MOV.U32 R2, RZ, RZ, c[0x0][0x1c8] ;  /* 0x00007200ff027624 */ /* 0x000fe200078e00ff */
[----:B------:R-:W-:Y:S01]  /*0020*/  ULDC.64 UR6, c[0x0][0x118] ;  /* 0x0000460000067ab9 */ /* 0x000fe20000000a00 */
[----:B------:R-:W-:Y:S01]  /*0030*/  IMAD.MOV.U32 R3, RZ, RZ, c[0x0][0x1cc] ;  /* 0x00007300ff037624 */ /* 0x000fe200078e00ff */
[----:B------:R-:W-:-:S04]  /*0040*/  IADD3 R1, R1, -0x10, RZ ;  /* 0xfffffff001017810 */ /* 0x000fc80007ffe0ff */
[----:B------:R-:W2:Y:S04]  /*0050*/  LDG.E.U16 R31, [R2.64] ;  /* 0x00000006021f7981 */ /* 0x000ea8000c1e1500 */
[----:B------:R-:W0:Y:S01]  /*0060*/  S2R R0, SR_CTAID.X ;  /* 0x0000000000007919 */ /* 0x000e220000002500 */
[----:B--2---:R-:W-:-:S13]  /*0070*/  ISETP.NE.AND P0, PT, R31, RZ, PT ;  /* 0x000000ff1f00720c */ /* 0x004fda0003f05270 */
[----:B------:R-:W-:Y:S05]  /*0080*/  @!P0 EXIT ;  /* 0x000000000000894d */ /* 0x000fea0003800000 */
[----:B0-----:R-:W0:Y:S01]  /*0090*/  S2R R6, SR_CTAID.Z ;  /* 0x0000000000067919 */ /* 0x001e220000002700 */
[----:B------:R-:W-:Y:S03]  /*00a0*/  BSSY B0, `(.L_x_2243) ;  /* 0x0000017000007945 */ /* 0x000fe60003800000 */
[----:B------:R-:W1:Y:S01]  /*00b0*/  S2R R7, SR_TID.X ;  /* 0x0000000000077919 */ /* 0x000e620000002100 */
        /* <DEDUP_REMOVED lines=9> */
[----:B------:R-:W-:-:S04]  /*0150*/  IMAD.MOV.U32 R2, RZ, RZ, 0x2 ;  /* 0x00000002ff027424 */ /* 0x000fc800078e00ff */
[----:B------:R-:W-:-:S06]  /*0160*/  IMAD.WIDE R2, R3, R2, c[0x0][0x1a0] ;  /* 0x0000680003027625 */ /* 0x000fcc00078e0202 */
[----:B------:R-:W2:Y:S04]  /*0170*/  LDG.E.U16.CONSTANT R3, [R2.64] ;  /* 0x0000000602037981 */ /* 0x000ea8000c1e9500 */
[----:B------:R-:W0:Y:S02]  /*0180*/  S2R R0, SR_CTAID.Y ;  /* 0x0000000000007919 */ /* 0x000e240000002600 */
[----:B0-----:R-:W-:-:S05]  /*0190*/  IMAD R0, R0, c[0x0][0x190], RZ ;  /* 0x0000640000007a24 */ /* 0x001fca00078e02ff */
[----:B--2---:R-:W-:-:S04]  /*01a0*/  IADD3 R5, P0, R0, R3, RZ ;  /* 0x0000000300057210 */ /* 0x004fc80007f1e0ff */
[----:B------:R-:W-:Y:S02]  /*01b0*/  LEA.HI.X.SX32 R0, R0, RZ, 0x1, P0 ;  /* 0x000000ff00007211 */ /* 0x000fe400000f0eff */
[----:B------:R-:W-:-:S04]  /*01c0*/  LEA R4, P0, R5, c[0x0][0x160], 0x1 ;  /* 0x0000580005047a11 */ /* 0x000fc800078008ff */
[----:B------:R-:W-:-:S05]  /*01d0*/  LEA.HI.X R5, R5, c[0x0][0x164], R0, 0x1, P0 ;  /* 0x0000590005057a11 */ /* 0x000fca00000f0c00 */
[----:B------:R-:W2:Y:S01]  /*01e0*/  LDG.E.U16.CONSTANT R4, [R4.64] ;  /* 0x0000000604047981 */ /* 0x000ea2000c1e9500 */
[----:B------:R-:W-:-:S05]  /*01f0*/  IMAD.SHL.U32 R7, R7, 0x2, RZ ;  /* 0x0000000207077824 */ /* 0x000fca00078e00ff */
[----:B--2---:R0:W-:Y:S02]  /*0200*/  STS.U16 [R7], R4 ;  /* 0x0000000407007388 */ /* 0x0041e40000000400 */
.L_x_2244:
[----:B------:R-:W-:Y:S05]  /*0210*/  BSYNC B0 ;  /* 0x0000000000007941 */ /* 0x000fea0003800000 */
.L_x_2243:
[----:B------:R-:W-:Y:S05]  /*0220*/  @P1 EXIT ;  /* 0x000000000000194d */ /* 0x000fea0003800000 */
[----:B------:R-:W-:Y:S01]  /*0230*/  ULDC.S8 UR4, c[0x0][0x1c0] ;  /* 0x0000700000047ab9 */ /* 0x000fe20000000200 */
[----:B------:R-:W-:Y:S01]  /*0240*/  ISETP.GE.AND P1, PT, R32, R33, PT ;  /* 0x000000212000720c */ /* 0x000fe20003f26270 */
[----:B------:R-:W-:Y:S01]  /*0250*/  IMAD.MOV.U32 R34, RZ, RZ, 0x2 ;  /* 0x00000002ff227424 */ /* 0x000fe200078e00ff */
[----:B------:R-:W-:Y:S01]  /*0260*/  ISETP.NE.AND P0, PT, RZ, UR4, PT ;  /* 0x00000004ff007c0c */ /* 0x000fe2000bf05270 */
[----:B------:R-:W-:-:S03]  /*0270*/  IMAD.SHL.U32 R5, R6, 0x80, RZ ;  /* 0x0000008006057824 */ /* 0x000fc600078e00ff */
[----:B------:R-:W-:Y:S01]  /*0280*/  ISETP.NE.OR P0, PT, R6, RZ, !P0 ;  /* 0x000000ff0600720c */ /* 0x000fe20004705670 */
[----:B0-----:R-:W-:-:S12]  /*0290*/  IMAD.WIDE R4, R5, R34, c[0x0][0x198] ;  /* 0x0000660005047625 */ /* 0x001fd800078e0222 */
[----:B------:R-:W0:Y:S02]  /*02a0*/  @!P0 S2R R0, SR_CTAID.Y ;  /* 0x0000000000008919 */ /* 0x000e240000002600 */
[----:B0-----:R-:W-:-:S04]  /*02b0*/  @!P0 IMAD R3, R0, c[0x0][0x18c], R35 ;  /* 0x0000630000038a24 */ /* 0x001fc800078e0223 */
[----:B------:R-:W-:-:S05]  /*02c0*/  @!P0 IMAD.WIDE R2, R3, R34, c[0x0][0x180] ;  /* 0x0000600003028625 */ /* 0x000fca00078e0222 */
[----:B------:R0:W-:Y:S04]  /*02d0*/  @!P0 STG.E.64 [R2.64], RZ ;  /* 0x000000ff02008986 */ /* 0x0001e8000c101b06 */
[----:B------:R-:W-:Y:S06]  /*02e0*/  BAR.SYNC.DEFER_BLOCKING 0x0 ;  /* 0x0000000000007b1d */ /* 0x000fec0000010000 */
[----:B------:R-:W-:Y:S05]  /*02f0*/  @P1 BRA `(.L_x_2245) ;  /* 0x0000033000001947 */ /* 0x000fea0003800000 */
[----:B0-----:R0:W5:Y:S01]  /*0300*/  LDG.E.U16.CONSTANT R0, [R4.64] ;  /* 0x0000000604007981 */ /* 0x001162000c1e9500 */
[----:B------:R-:W-:Y:S01]  /*0310*/  SHF.R.S32.HI R2, RZ, 0x1f, R35 ;  /* 0x0000001fff027819 */ /* 0x000fe20000011423 */
[----:B------:R-:W-:-:S02]  /*0320*/  IMAD.SHL.U32 R3, R35, 0x4, RZ ;  /* 0x0000000423037824 */ /* 0x000fc400078e00ff */
[----:B------:R-:W-:Y:S01]  /*0330*/  IMAD.MOV.U32 R6, RZ, RZ, R32 ;  /* 0x000000ffff067224 */ /* 0x000fe200078e0020 */
[----:B------:R-:W-:Y:S01]  /*0340*/  LEA.HI R7, R2, R35, RZ, 0x3 ;  /* 0x0000002302077211 */ /* 0x000fe200078f18ff */
[----:B------:R-:W-:Y:S01]  /*0350*/  IMAD.MOV.U32 R2, RZ, RZ, RZ ;  /* 0x000000ffff027224 */ /* 0x000fe200078e00ff */
[----:B------:R-:W-:Y:S02]  /*0360*/  LOP3.LUT R3, R3, 0x10, RZ, 0xc0, !PT ;  /* 0x0000001003037812 */ /* 0x000fe400078ec0ff */
[----:B------:R-:W-:Y:S02]  /*0370*/  SHF.R.S32.HI R7, RZ, 0x3, R7 ;  /* 0x00000003ff077819 */ /* 0x000fe40000011407 */
.L_x_2246:
        /* <DEDUP_REMOVED lines=29> */
[----:B-1----:R-:W-:Y:S02]  /*0550*/  IMAD R11, R8, R8, RZ ;  /* 0x00000008080b7224 */ /* 0x002fe400078e02ff */
[----:B------:R-:W-:Y:S01]  /*0560*/  IMAD R14, R14, R14, RZ ;  /* 0x0000000e0e0e7224 */ /* 0x000fe200078e02ff */
[----:B------:R-:W-:Y:S08]  /*0570*/  I2F.F16 R15, R15 ;  /* 0x0000000f000f7306 */ /* 0x000ff00000200c00 */
[----:B------:R-:W1:Y:S08]  /*0580*/  I2F.F16 R16, R16 ;  /* 0x0000001000107306 */ /* 0x000e700000200c00 */
[----:B------:R-:W-:Y:S08]  /*0590*/  I2F.F16 R11, R11 ;  /* 0x0000000b000b7306 */ /* 0x000ff00000200c00 */
[----:B------:R-:W2:Y:S01]  /*05a0*/  I2F.F16 R14, R14 ;  /* 0x0000000e000e7306 */ /* 0x000ea20000200c00 */
[----:B-1----:R-:W-:-:S05]  /*05b0*/  PRMT R15, R15, 0x5410, R16 ;  /* 0x000054100f0f7816 */ /* 0x002fca0000000010 */
[----:B---3--:R-:W-:Y:S01]  /*05c0*/  HMUL2 R8, R15, R10.H0_H0 ;  /* 0x2000000a0f087232 */ /* 0x008fe20000000000 */
[----:B--2---:R-:W-:-:S05]  /*05d0*/  PRMT R9, R14, 0x5410, R11 ;  /* 0x000054100e097816 */ /* 0x004fca000000000b */
[----:B------:R-:W-:Y:S01]  /*05e0*/  HMUL2 R9, R9, R10.H0_H0 ;  /* 0x2000000a09097232 */ /* 0x000fe20000000000 */
[C---:B------:R-:W-:Y:S01]  /*05f0*/  IMAD R10, R2.reuse, 0x8, R1 ;  /* 0x00000008020a7824 */ /* 0x040fe200078e0201 */
[----:B------:R-:W-:-:S04]  /*0600*/  IADD3 R2, R2, 0x1, RZ ;  /* 0x0000000102027810 */ /* 0x000fc80007ffe0ff */
[----:B------:R1:W-:Y:S01]  /*0610*/  STL.64 [R10], R8 ;  /* 0x000000080a007387 */ /* 0x0003e20000100a00 */
[----:B------:R-:W-:Y:S05]  /*0620*/  @!P0 BRA `(.L_x_2246) ;  /* 0xfffffd5000008947 */ /* 0x000fea000383ffff */
.L_x_2245:
[----:B0-----:R-:W2:Y:S04]  /*0630*/  LDL.64 R6, [R1] ;  /* 0x0000000001067983 */ /* 0x001ea80000100a00 */
[----:B------:R0:W3:Y:S01]  /*0640*/  LDG.E.U16.CONSTANT R29, [R4.64+0x2] ;  /* 0x00000206041d7981 */ /* 0x0000e2000c1e9500 */
[C---:B------:R-:W-:Y:S01]  /*0650*/  ISETP.GT.AND P0, PT, R32.reuse, c[0x0][0x1a8], PT ;  /* 0x00006a0020007a0c */ /* 0x040fe20003f04270 */
[----:B------:R-:W-:Y:S01]  /*0660*/  UMOV UR4, URZ ;  /* 0x0000003f00047c82 */ /* 0x000fe20008000000 */
[C---:B------:R-:W-:Y:S01]  /*0670*/  ISETP.GT.AND P1, PT, R32.reuse, c[0x0][0x1ac], PT ;  /* 0x00006b0020007a0c */ /* 0x040fe20003f24270 */
[----:B------:R-:W-:Y:S01]  /*0680*/  IMAD.MOV.U32 R30, RZ, RZ, RZ ;  /* 0x000000ffff1e7224 */ /* 0x000fe200078e00ff */
[----:B------:R-:W-:-:S02]  /*0690*/  ISETP.GT.AND P3, PT, R32, c[0x0][0x1b4], PT ;  /* 0x00006d0020007a0c */ /* 0x000fc40003f64270 */
[C---:B------:R-:W-:Y:S02]  /*06a0*/  IMNMX R2, R32.reuse, c[0x0][0x1a8], PT ;  /* 0x00006a0020027a17 */ /* 0x040fe40003800200 */
[C---:B------:R-:W-:Y:S02]  /*06b0*/  ISETP.GT.AND P2, PT, R32.reuse, c[0x0][0x1b0], PT ;  /* 0x00006c0020007a0c */ /* 0x040fe40003f44270 */
[----:B------:R-:W-:Y:S02]  /*06c0*/  SHF.R.S32.HI R3, RZ, 0x1f, R2 ;  /* 0x0000001fff037819 */ /* 0x000fe40000011402 */
[C---:B------:R-:W-:Y:S02]  /*06d0*/  ISETP.GT.AND P4, PT, R32.reuse, c[0x0][0x1b8], PT ;  /* 0x00006e0020007a0c */ /* 0x040fe40003f84270 */
[----:B------:R-:W-:Y:S02]  /*06e0*/  @P0 IMNMX R0, R32, c[0x0][0x1ac], PT ;  /* 0x00006b0020000a17 */ /* 0x000fe40003800200 */
[----:B-1----:R-:W-:-:S02]  /*06f0*/  LEA.HI R10, R3, R2, RZ, 0x5 ;  /* 0x00000002030a7211 */ /* 0x002fc400078f28ff */
[----:B------:R-:W-:Y:S02]  /*0700*/  @P0 IADD3 R0, R0, -c[0x0][0x1a8], RZ ;  /* 0x80006a0000000a10 */ /* 0x000fe40007ffe0ff */
[C---:B------:R-:W-:Y:S02]  /*0710*/  @P1 IMNMX R2, R32.reuse, c[0x0][0x1b0], PT ;  /* 0x00006c0020021a17 */ /* 0x040fe40003800200 */
[----:B------:R-:W-:Y:S02]  /*0720*/  @P0 SHF.R.S32.HI R3, RZ, 0x1f, R0 ;  /* 0x0000001fff030819 */ /* 0x000fe40000011400 */
[----:B0-----:R-:W-:Y:S02]  /*0730*/  @P3 IMNMX R5, R32, c[0x0][0x1b8], PT ;  /* 0x00006e0020053a17 */ /* 0x001fe40003800200 */
        /* <DEDUP_REMOVED lines=29> */
[----:B------:R-:W-:Y:S01]  /*0910*/  PRMT R28, RZ, 0x5410, RZ ;  /* 0x00005410ff1c7816 */ /* 0x000fe200000000ff */
[----:B------:R-:W-:-:S02]  /*0920*/  IMAD.MOV.U32 R4, RZ, RZ, RZ ;  /* 0x000000ffff047224 */ /* 0x000fc400078e00ff */
[----:B------:R-:W-:Y:S01]  /*0930*/  @P3 IMAD R3, R11, 0x3, RZ ;  /* 0x000000030b033824 */ /* 0x000fe200078e02ff */
[----:B------:R-:W-:Y:S01]  /*0940*/  IADD3 R0, R9, R2, R0 ;  /* 0x0000000209007210 */ /* 0x000fe20007ffe000 */
[----:B------:R-:W-:-:S05]  /*0950*/  @P4 IMAD.SHL.U32 R4, R13, 0x2, RZ ;  /* 0x000000020d044824 */ /* 0x000fca00078e00ff */
[----:B------:R-:W-:Y:S02]  /*0960*/  IADD3 R0, R4, R0, R3 ;  /* 0x0000000004007210 */ /* 0x000fe40007ffe003 */
[----:B------:R-:W-:-:S03]  /*0970*/  SHF.R.S32.HI R3, RZ, 0x1f, R35 ;  /* 0x0000001fff037819 */ /* 0x000fc60000011423 */
[----:B------:R-:W-:-:S05]  /*0980*/  IMAD R0, R0, c[0x0][0x18c], RZ ;  /* 0x0000630000007a24 */ /* 0x000fca00078e02ff */
[----:B------:R-:W-:-:S04]  /*0990*/  IADD3 R2, P0, R35, R0, RZ ;  /* 0x0000000023027210 */ /* 0x000fc80007f1e0ff */
[----:B------:R-:W-:Y:S02]  /*09a0*/  LEA.HI.X.SX32 R3, R0, R3, 0x1, P0 ;  /* 0x0000000300037211 */ /* 0x000fe400000f0eff */
[----:B------:R-:W-:-:S04]  /*09b0*/  LEA R36, P0, R2, c[0x0][0x168], 0x2 ;  /* 0x00005a0002247a11 */ /* 0x000fc800078010ff */
[----:B------:R-:W-:Y:S02]  /*09c0*/  LEA.HI.X R37, R2, c[0x0][0x16c], R3, 0x2, P0 ;  /* 0x00005b0002257a11 */ /* 0x000fe400000f1403 */
[C---:B------:R-:W-:Y:S02]  /*09d0*/  ISETP.GE.AND P0, PT, R32.reuse, R33, PT ;  /* 0x000000212000720c */ /* 0x040fe40003f06270 */
[----:B------:R-:W-:Y:S02]  /*09e0*/  PRMT R3, RZ, 0x5410, RZ ;  /* 0x00005410ff037816 */ /* 0x000fe400000000ff */
[----:B------:R-:W-:Y:S02]  /*09f0*/  ISETP.GE.OR P0, PT, R32, c[0x0][0x1a8], P0 ;  /* 0x00006a0020007a0c */ /* 0x000fe40000706670 */
[----:B--2---:R-:W-:Y:S02]  /*0a00*/  PRMT R0, R6, 0x7610, R6 ;  /* 0x0000761006007816 */ /* 0x004fe40000000006 */
[----:B------:R-:W-:Y:S01]  /*0a10*/  PRMT R2, R7, 0x7610, R7 ;  /* 0x0000761007027816 */ /* 0x000fe20000000007 */
[----:B---3--:R-:W-:-:S08]  /*0a20*/  IMAD.IADD R29, R32, 0x1, R29 ;  /* 0x00000001201d7824 */ /* 0x008fd000078e021d */
[----:B------:R-:W-:Y:S05]  /*0a30*/  @P0 BRA `(.L_x_2247) ;  /* 0x0000324000000947 */ /* 0x000fea0003800000 */
[----:B------:R-:W-:Y:S01]  /*0a40*/  IMAD.MOV.U32 R30, RZ, RZ, RZ ;  /* 0x000000ffff1e7224 */ /* 0x000fe200078e00ff */
[----:B------:R-:W-:Y:S01]  /*0a50*/  PRMT R3, RZ, 0x5410, RZ ;  /* 0x00005410ff037816 */ /* 0x000fe200000000ff */
[----:B------:R-:W-:Y:S01]  /*0a60*/  UMOV UR4, URZ ;  /* 0x0000003f00047c82 */ /* 0x000fe20008000000 */
[----:B------:R-:W-:Y:S02]  /*0a70*/  PRMT R28, RZ, 0x5410, RZ ;  /* 0x00005410ff1c7816 */ /* 0x000fe400000000ff */
.L_x_2248:
[----:B------:R-:W2:Y:S01]  /*0a80*/  LDG.E.128.CONSTANT R4, [R36.64] ;  /* 0x0000000624047981 */ /* 0x000ea2000c1e9d00 */
[----:B------:R-:W-:-:S04]  /*0a90*/  IMAD.MOV.U32 R22, RZ, RZ, 0x4 ;  /* 0x00000004ff167424 */ /* 0x000fc800078e00ff */
[----:B------:R-:W-:-:S05]  /*0aa0*/  IMAD.WIDE R18, R22, c[0x0][0x18c], R36 ;  /* 0x0000630016127a25 */ /* 0x000fca00078e0224 */
[----:B------:R0:W3:Y:S01]  /*0ab0*/  LDG.E.128.CONSTANT R8, [R18.64] ;  /* 0x0000000612087981 */ /* 0x0000e2000c1e9d00 */
[----:B------:R-:W-:-:S05]  /*0ac0*/  IMAD.WIDE R16, R22, c[0x0][0x18c], R18 ;  /* 0x0000630016107a25 */ /* 0x000fca00078e0212 */
[----:B------:R1:W4:Y:S01]  /*0ad0*/  LDG.E.128.CONSTANT R12, [R16.64] ;  /* 0x00000006100c7981 */ /* 0x000322000c1e9d00 */
[----:B--2---:R-:W-:Y:S02]  /*0ae0*/  LOP3.LUT R20, R4, 0xff, RZ, 0xc0, !PT ;  /* 0x000000ff04147812 */ /* 0x004fe400078ec0ff */
[----:B------:R-:W-:Y:S02]  /*0af0*/  LOP3.LUT R25, R5, 0xff, RZ, 0xc0, !PT ;  /* 0x000000ff05197812 */ /* 0x000fe400078ec0ff */
[----:B------:R-:W-:Y:S02]  /*0b00*/  IADD3 R24, R20, -0x80, RZ ;  /* 0xffffff8014187810 */ /* 0x000fe40007ffe0ff */
[----:B------:R-:W2:Y:S01]  /*0b10*/  LDS.64 R20, [UR4] ;  /* 0x00000004ff147984 */ /* 0x000ea20008000a00 */
[----:B------:R-:W-:Y:S01]  /*0b20*/  IADD3 R25, R25, -0x80, RZ ;  /* 0xffffff8019197810 */ /* 0x000fe20007ffe0ff */
[----:B------:R-:W5:Y:S01]  /*0b30*/  I2F.F16 R37, R24 ;  /* 0x0000001800257306 */ /* 0x000f620000200c00 */
[----:B0-----:R-:W-:-:S02]  /*0b40*/  LOP3.LUT R19, R6, 0xff, RZ, 0xc0, !PT ;  /* 0x000000ff06137812 */ /* 0x001fc400078ec0ff */
[----:B------:R-:W-:Y:S02]  /*0b50*/  LOP3.LUT R26, R7, 0xff, RZ, 0xc0, !PT ;  /* 0x000000ff071a7812 */ /* 0x000fe400078ec0ff */
[----:B------:R-:W-:Y:S02]  /*0b60*/  IADD3 R36, R19, -0x80, RZ ;  /* 0xffffff8013247810 */ /* 0x000fe40007ffe0ff */
[----:B------:R-:W-:Y:S01]  /*0b70*/  IADD3 R27, R26, -0x80, RZ ;  /* 0xffffff801a1b7810 */ /* 0x000fe20007ffe0ff */
[----:B------:R0:W1:Y:S01]  /*0b80*/  I2F.F16 R18, R25 ;  /* 0x0000001900127306 */ /* 0x0000620000200c00 */
[----:B------:R-:W-:Y:S02]  /*0b90*/  SHF.R.U32.HI R26, RZ, 0x8, R6 ;  /* 0x00000008ff1a7819 */ /* 0x000fe40000011606 */
[----:B------:R-:W-:Y:S02]  /*0ba0*/  SHF.R.U32.HI R19, RZ, 0x8, R4 ;  /* 0x00000008ff137819 */ /* 0x000fe40000011604 */
[----:B------:R-:W-:-:S02]  /*0bb0*/  SHF.R.U32.HI R38, RZ, 0x8, R7 ;  /* 0x00000008ff267819 */ /* 0x000fc40000011607 */
[----:B------:R-:W-:Y:S01]  /*0bc0*/  LOP3.LUT R26, R26, 0xff, RZ, 0xc0, !PT ;  /* 0x000000ff1a1a7812 */ /* 0x000fe200078ec0ff */
[----:B------:R-:W3:Y:S01]  /*0bd0*/  I2F.F16 R36, R36 ;  /* 0x0000002400247306 */ /* 0x000ee20000200c00 */
[----:B0-----:R-:W-:Y:S01]  /*0be0*/  SHF.R.U32.HI R25, RZ, 0x8, R5 ;  /* 0x00000008ff197819 */ /* 0x001fe20000011605 */
[----:B-----5:R-:W-:Y:S01]  /*0bf0*/  HADD2.F32 R42, -RZ, R37.H0_H0 ;  /* 0x20000025ff2a7230 */ /* 0x020fe20000004100 */
[----:B------:R-:W-:Y:S02]  /*0c00*/  LOP3.LUT R19, R19, 0xff, RZ, 0xc0, !PT ;  /* 0x000000ff13137812 */ /* 0x000fe400078ec0ff */
[----:B------:R-:W-:Y:S02]  /*0c10*/  LOP3.LUT R25, R25, 0xff, RZ, 0xc0, !PT ;  /* 0x000000ff19197812 */ /* 0x000fe400078ec0ff */
[----:B------:R-:W-:Y:S01]  /*0c20*/  LOP3.LUT R39, R38, 0xff, RZ, 0xc0, !PT ;  /* 0x000000ff26277812 */ /* 0x000fe200078ec0ff */
[----:B------:R-:W0:Y:S01]  /*0c30*/  I2F.F16 R27, R27 ;  /* 0x0000001b001b7306 */ /* 0x000e220000200c00 */
[----:B------:R-:W-:Y:S01]  /*0c40*/  IADD3 R25, R25, -0x80, RZ ;  /* 0xffffff8019197810 */ /* 0x000fe20007ffe0ff */
[----:B-1----:R-:W-:Y:S01]  /*0c50*/  HADD2.F32 R40, -RZ, R18.H0_H0 ;  /* 0x20000012ff287230 */ /* 0x002fe20000004100 */
[----:B------:R-:W-:-:S02]  /*0c60*/  IADD3 R43, R26, -0x80, RZ ;  /* 0xffffff801a2b7810 */ /* 0x000fc40007ffe0ff */
[----:B------:R-:W-:Y:S02]  /*0c70*/  IADD3 R19, R19, -0x80, RZ ;  /* 0xffffff8013137810 */ /* 0x000fe40007ffe0ff */
[----:B------:R-:W-:Y:S01]  /*0c80*/  IADD3 R26, R39, -0x80, RZ ;  /* 0xffffff80271a7810 */ /* 0x000fe20007ffe0ff */
[----:B------:R-:W1:Y:S01]  /*0c90*/  I2F.F16 R25, R25 ;  /* 0x0000001900197306 */ /* 0x000e620000200c00 */
[----:B---3--:R-:W-:Y:S01]  /*0ca0*/  HADD2.F32 R36, -RZ, R36.H0_H0 ;  /* 0x20000024ff247230 */ /* 0x008fe20000004100 */
[----:B------:R-:W-:Y:S02]  /*0cb0*/  LEA.HI R23, R4, 0xffffff80, RZ, 0x8 ;  /* 0xffffff8004177811 */ /* 0x000fe400078f40ff */
[----:B------:R-:W-:Y:S01]  /*0cc0*/  SHF.R.U32.HI R4, RZ, 0x10, R4 ;  /* 0x00000010ff047819 */ /* 0x000fe20000011604 */
[----:B--2---:R-:W-:Y:S01]  /*0cd0*/  HADD2.F32 R38, -RZ, R20.H1_H1 ;  /* 0x30000014ff267230 */ /* 0x004fe20000004100 */
[----:B------:R-:W-:Y:S02]  /*0ce0*/  SHF.R.U32.HI R41, RZ, 0x10, R5 ;  /* 0x00000010ff297819 */ /* 0x000fe40000011605 */
[----:B------:R2:W3:Y:S01]  /*0cf0*/  I2F.F16 R24, R19 ;  /* 0x0000001300187306 */ /* 0x0004e20000200c00 */
[----:B------:R-:W-:-:S02]  /*0d00*/  LOP3.LUT R4, R4, 0xff, RZ, 0xc0, !PT ;  /* 0x000000ff04047812 */ /* 0x000fc400078ec0ff */
[----:B------:R-:W-:Y:S02]  /*0d10*/  LOP3.LUT R41, R41, 0xff, RZ, 0xc0, !PT ;  /* 0x000000ff29297812 */ /* 0x000fe400078ec0ff */
[----:B------:R-:W-:-:S03]  /*0d20*/  IADD3 R4, R4, -0x80, RZ ;  /* 0xffffff8004047810 */ /* 0x000fc60007ffe0ff */
[----:B------:R-:W5:Y:S01]  /*0d30*/  I2F.F16 R18, R43 ;  /* 0x0000002b00127306 */ /* 0x000f620000200c00 */
[----:B--2---:R-:W-:Y:S02]  /*0d40*/  HADD2.F32 R19, -RZ, R20.H0_H0 ;  /* 0x20000014ff137230 */ /* 0x004fe40000004100 */
[----:B0-----:R-:W-:Y:S02]  /*0d50*/  HADD2.F32 R20, -RZ, R27.H0_H0 ;  /* 0x2000001bff147230 */ /* 0x001fe40000004100 */
[----:B-1----:R-:W-:Y:S01]  /*0d60*/  HADD2.F32 R25, -RZ, R25.H0_H0 ;  /* 0x20000019ff197230 */ /* 0x002fe20000004100 */
[C---:B------:R-:W-:Y:S01]  /*0d70*/  FFMA.FTZ R27, R19.reuse, R36, RZ ;  /* 0x00000024131b7223 */ /* 0x040fe200000100ff */
[----:B------:R-:W-:Y:S01]  /*0d80*/  SHF.R.U32.HI R36, RZ, 0x10, R7 ;  /* 0x00000010ff247819 */ /* 0x000fe20000011607 */
[----:B------:R-:W0:Y:S01]  /*0d90*/  I2F.F16 R26, R26 ;  /* 0x0000001a001a7306 */ /* 0x000e220000200c00 */
[----:B------:R-:W-:Y:S01]  /*0da0*/  FFMA.FTZ R37, R19, R40, RZ ;  /* 0x0000002813257223 */ /* 0x000fe200000100ff */
[----:B---3--:R-:W-:Y:S01]  /*0db0*/  HADD2.F32 R39, -RZ, R24.H0_H0 ;  /* 0x20000018ff277230 */ /* 0x008fe20000004100 */
[----:B------:R-:W-:Y:S01]  /*0dc0*/  LOP3.LUT R36, R36, 0xff, RZ, 0xc0, !PT ;  /* 0x000000ff24247812 */ /* 0x000fe200078ec0ff */
[----:B------:R-:W-:-:S02]  /*0dd0*/  FFMA.FTZ R24, R42, R19, RZ ;  /* 0x000000132a187223 */ /* 0x000fc400000100ff */
[----:B------:R-:W-:Y:S01]  /*0de0*/  FFMA.FTZ R19, R19, R20, RZ ;  /* 0x0000001413137223 */ /* 0x000fe200000100ff */
[----:B------:R-:W-:Y:S01]  /*0df0*/  IADD3 R40, R36, -0x80, RZ ;  /* 0xffffff8024287810 */ /* 0x000fe20007ffe0ff */
[----:B-----5:R-:W-:Y:S01]  /*0e00*/  HADD2.F32 R18, -RZ, R18.H0_H0 ;  /* 0x20000012ff127230 */ /* 0x020fe20000004100 */
[----:B------:R-:W-:Y:S01]  /*0e10*/  FFMA.FTZ R25, R38, R25, R37 ;  /* 0x0000001926197223 */ /* 0x000fe20000010025 */
[----:B------:R-:W-:Y:S01]  /*0e20*/  SHF.R.U32.HI R20, RZ, 0x10, R6 ;  /* 0x00000010ff147819 */ /* 0x000fe20000011606 */
[----:B------:R-:W-:Y:S01]  /*0e30*/  IMAD.WIDE R36, R22, c[0x0][0x18c], R16 ;  /* 0x0000630016247a25 */ /* 0x000fe200078e0210 */
[----:B------:R-:W1:Y:S02]  /*0e40*/  I2F.F16 R4, R4 ;  /* 0x0000000400047306 */ /* 0x000e640000200c00 */
[----:B------:R-:W-:Y:S01]  /*0e50*/  LOP3.LUT R20, R20, 0xff, RZ, 0xc0, !PT ;  /* 0x000000ff14147812 */ /* 0x000fe200078ec0ff */
[----:B------:R-:W-:Y:S01]  /*0e60*/  FFMA.FTZ R39, R39, R38, R24 ;  /* 0x0000002627277223 */ /* 0x000fe20000010018 */
[----:B0-----:R-:W-:Y:S01]  /*0e70*/  HADD2.F32 R26, -RZ, R26.H0_H0 ;  /* 0x2000001aff1a7230 */ /* 0x001fe20000004100 */
[----:B------:R-:W-:Y:S01]  /*0e80*/  FFMA.FTZ R27, R38, R18, R27 ;  /* 0x00000012261b7223 */ /* 0x000fe2000001001b */
[----:B------:R-:W-:-:S02]  /*0e90*/  IADD3 R24, R41, -0x80, RZ ;  /* 0xffffff8029187810 */ /* 0x000fc40007ffe0ff */
[----:B------:R-:W-:Y:S01]  /*0ea0*/  IADD3 R20, R20, -0x80, RZ ;  /* 0xffffff8014147810 */ /* 0x000fe20007ffe0ff */
[----:B------:R-:W-:Y:S01]  /*0eb0*/  FFMA.FTZ R38, R38, R26, R19 ;  /* 0x0000001a26267223 */ /* 0x000fe20000010013 */
[----:B------:R-:W0:Y:S01]  /*0ec0*/  I2F.F16 R40, R40 ;  /* 0x0000002800287306 */ /* 0x000e220000200c00 */
[----:B------:R2:W3:Y:S01]  /*0ed0*/  LDG.E.128.CONSTANT R16, [R36.64] ;  /* 0x0000000624107981 */ /* 0x0004e2000c1e9d00 */
[----:B------:R-:W-:-:S06]  /*0ee0*/  LEA.HI R26, R5, 0xffffff80, RZ, 0x8 ;  /* 0xffffff80051a7811 */ /* 0x000fcc00078f40ff */
[----:B------:R-:W5:Y:S08]  /*0ef0*/  I2F.F16 R24, R24 ;  /* 0x0000001800187306 */ /* 0x000f700000200c00 */
[----:B------:R-:W2:Y:S01]  /*0f00*/  I2F.F16 R20, R20 ;  /* 0x0000001400147306 */ /* 0x000ea20000200c00 */
[----:B-1----:R-:W-:Y:S02]  /*0f10*/  HADD2.F32 R5, -RZ, R4.H0_H0 ;  /* 0x20000004ff057230 */ /* 0x002fe40000004100 */
[----:B------:R-:W-:Y:S01]  /*0f20*/  HADD2.F32 R4, -RZ, R21.H0_H0 ;  /* 0x20000015ff047230 */ /* 0x000fe20000004100 */
[----:B------:R-:W-:Y:S01]  /*0f30*/  LEA.HI R41, R7, 0xffffff80, RZ, 0x8 ;  /* 0xffffff8007297811 */ /* 0x000fe200078f40ff */
[----:B0-----:R-:W-:-:S03]  /*0f40*/  HADD2.F32 R7, -RZ, R40.H0_H0 ;  /* 0x20000028ff077230 */ /* 0x001fc60000004100 */
[----:B------:R-:W0:Y:S01]  /*0f50*/  I2F.F16 R23, R23 ;  /* 0x0000001700177306 */ /* 0x000e220000200c00 */
[----:B------:R-:W-:Y:S01]  /*0f60*/  FFMA.FTZ R39, R5, R4, R39 ;  /* 0x0000000405277223 */ /* 0x000fe20000010027 */
[----:B-----5:R-:W-:Y:S01]  /*0f70*/  HADD2.F32 R24, -RZ, R24.H0_H0 ;  /* 0x20000018ff187230 */ /* 0x020fe20000004100 */
[----:B------:R-:W-:Y:S01]  /*0f80*/  FFMA.FTZ R38, R4, R7, R38 ;  /* 0x0000000704267223 */ /* 0x000fe20000010026 */
[----:B--2---:R-:W-:-:S03]  /*0f90*/  HADD2.F32 R5, -RZ, R20.H0_H0 ;  /* 0x20000014ff057230 */ /* 0x004fc60000004100 */
[----:B------:R-:W-:Y:S01]  /*0fa0*/  FFMA.FTZ R25, R4, R24, R25 ;  /* 0x0000001804197223 */ /* 0x000fe20000010019 */
[----:B------:R-:W1:Y:S01]  /*0fb0*/  I2F.F16 R26, R26 ;  /* 0x0000001a001a7306 */ /* 0x000e620000200c00 */
[----:B------:R-:W-:Y:S01]  /*0fc0*/  LEA.HI R6, R6, 0xffffff80, RZ, 0x8 ;  /* 0xffffff8006067811 */ /* 0x000fe200078f40ff */
[----:B------:R-:W-:Y:S02]  /*0fd0*/  FFMA.FTZ R27, R4, R5, R27 ;  /* 0x00000005041b7223 */ /* 0x000fe4000001001b */
[----:B------:R-:W2:Y:S01]  /*0fe0*/  LDS.64 R4, [UR4+0x8] ;  /* 0x00000804ff047984 */ /* 0x000ea20008000a00 */
[----:B------:R-:W-:-:S03]  /*0ff0*/  HADD2.F32 R24, -RZ, R21.H1_H1 ;  /* 0x30000015ff187230 */ /* 0x000fc60000004100 */
[----:B------:R-:W5:Y:S01]  /*1000*/  I2F.F16 R6, R6 ;  /* 0x0000000600067306 */ /* 0x000f620000200c00 */
[----:B0-----:R-:W-:-:S05]  /*1010*/  HADD2.F32 R23, -RZ, R23.H0_H0 ;  /* 0x20000017ff177230 */ /* 0x001fca0000004100 */
[----:B------:R-:W-:Y:S01]  /*1020*/  FFMA.FTZ R39, R23, R24, R39 ;  /* 0x0000001817277223 */ /* 0x000fe20000010027 */
[----:B------:R-:W-:Y:S01]  /*1030*/  LOP3.LUT R23, R9, 0xff, RZ, 0xc0, !PT ;  /* 0x000000ff09177812 */ /* 0x000fe200078ec0ff */
[----:B------:R-:W0:Y:S01]  /*1040*/  I2F.F16 R20, R41 ;  /* 0x0000002900147306 */ /* 0x000e220000200c00 */
[----:B-1----:R-:W-:Y:S01]  /*1050*/  HADD2.F32 R26, -RZ, R26.H0_H0 ;  /* 0x2000001aff1a7230 */ /* 0x002fe20000004100 */
[----:B------:R-:W-:Y:S02]  /*1060*/  LOP3.LUT R40, R8, 0xff, RZ, 0xc0, !PT ;  /* 0x000000ff08287812 */ /* 0x000fe400078ec0ff */
[----:B------:R-:W-:Y:S02]  /*1070*/  IADD3 R23, R23, -0x80, RZ ;  /* 0xffffff8017177810 */ /* 0x000fe40007ffe0ff */
[----:B------:R-:W-:Y:S01]  /*1080*/  IADD3 R21, R40, -0x80, RZ ;  /* 0xffffff8028157810 */ /* 0x000fe20007ffe0ff */
[----:B------:R-:W-:Y:S01]  /*1090*/  FFMA.FTZ R25, R24, R26, R25 ;  /* 0x0000001a18197223 */ /* 0x000fe20000010019 */
[----:B-----5:R-:W-:-:S02]  /*10a0*/  HADD2.F32 R26, -RZ, R6.H0_H0 ;  /* 0x20000006ff1a7230 */ /* 0x020fc40000004100 */
[----:B------:R-:W1:Y:S03]  /*10b0*/  I2F.F16 R23, R23 ;  /* 0x0000001700177306 */ /* 0x000e660000200c00 */
[----:B------:R-:W-:Y:S01]  /*10c0*/  FFMA.FTZ R27, R24, R26, R27 ;  /* 0x0000001a181b7223 */ /* 0x000fe2000001001b */
[----:B------:R-:W-:-:S04]  /*10d0*/  LOP3.LUT R26, R10, 0xff, RZ, 0xc0, !PT ;  /* 0x000000ff0a1a7812 */ /* 0x000fc800078ec0ff */
[----:B------:R-:W5:Y:S01]  /*10e0*/  I2F.F16 R21, R21 ;  /* 0x0000001500157306 */ /* 0x000f620000200c00 */
[----:B0-----:R-:W-:Y:S01]  /*10f0*/  HADD2.F32 R41, -RZ, R20.H0_H0 ;  /* 0x20000014ff297230 */ /* 0x001fe20000004100 */
[----:B------:R-:W-:-:S04]  /*1100*/  IADD3 R40, R26, -0x80, RZ ;  /* 0xffffff801a287810 */ /* 0x000fc80007ffe0ff */
[----:B------:R-:W-:Y:S02]  /*1110*/  FFMA.FTZ R38, R24, R41, R38 ;  /* 0x0000002918267223 */ /* 0x000fe40000010026 */
[----:B------:R-:W0:Y:S01]  /*1120*/  I2F.F16 R24, R40 ;  /* 0x0000002800187306 */ /* 0x000e220000200c00 */
[----:B-1----:R-:W-:Y:S01]  /*1130*/  HADD2.F32 R23, -RZ, R23.H0_H0 ;  /* 0x20000017ff177230 */ /* 0x002fe20000004100 */
[----:B------:R-:W-:Y:S01]  /*1140*/  LOP3.LUT R26, R11, 0xff, RZ, 0xc0, !PT ;  /* 0x000000ff0b1a7812 */ /* 0x000fe200078ec0ff */
[----:B--2---:R-:W-:Y:S02]  /*1150*/  HADD2.F32 R20, -RZ, R4.H0_H0 ;  /* 0x20000004ff147230 */ /* 0x004fe40000004100 */
[----:B-----5:R-:W-:Y:S01]  /*1160*/  HADD2.F32 R41, -RZ, R21.H0_H0 ;  /* 0x20000015ff297230 */ /* 0x020fe20000004100 */
[----:B------:R-:W-:Y:S02]  /*1170*/  IADD3 R21, R26, -0x80, RZ ;  /* 0xffffff801a157810 */ /* 0x000fe40007ffe0ff */
[----:B------:R-:W-:Y:S01]  /*1180*/  FFMA.FTZ R25, R20, R23, R25 ;  /* 0x0000001714197223 */ /* 0x000fe20000010019 */
[----:B------:R-:W-:-:S04]  /*1190*/  SHF.R.U32.HI R23, RZ, 0x8, R8 ;  /* 0x00000008ff177819 */ /* 0x000fc80000011608 */
[----:B------:R-:W-:Y:S01]  /*11a0*/  LOP3.LUT R26, R23, 0xff, RZ, 0xc0, !PT ;  /* 0x000000ff171a7812 */ /* 0x000fe200078ec0ff */
[----:B------:R-:W1:Y:S01]  /*11b0*/  I2F.F16 R21, R21 ;  /* 0x0000001500157306 */ /* 0x000e620000200c00 */
[----:B0-----:R-:W-:Y:S02]  /*11c0*/  HADD2.F32 R40, -RZ, R24.H0_H0 ;  /* 0x20000018ff287230 */ /* 0x001fe40000004100 */
[----:B------:R-:W-:-:S06]  /*11d0*/  IADD3 R24, R26, -0x80, RZ ;  /* 0xffffff801a187810 */ /* 0x000fcc0007ffe0ff */
[----:B------:R-:W0:Y:S01]  /*11e0*/  I2F.F16 R24, R24 ;  /* 0x0000001800187306 */ /* 0x000e220000200c00 */
[----:B------:R-:W-:Y:S01]  /*11f0*/  FFMA.FTZ R27, R20, R40, R27 ;  /* 0x00000028141b7223 */ /* 0x000fe2000001001b */
[----:B------:R-:W-:Y:S01]  /*1200*/  LEA.HI R40, R11, 0xffffff80, RZ, 0x8 ;  /* 0xffffff800b287811 */ /* 0x000fe200078f40ff */
[----:B-1----:R-:W-:Y:S01]  /*1210*/  HADD2.F32 R43, -RZ, R21.H0_H0 ;  /* 0x20000015ff2b7230 */ /* 0x002fe20000004100 */
[----:B------:R-:W-:Y:S01]  /*1220*/  FFMA.FTZ R39, R41, R20, R39 ;  /* 0x0000001429277223 */ /* 0x000fe20000010027 */
[----:B------:R-:W-:-:S03]  /*1230*/  SHF.R.U32.HI R26, RZ, 0x8, R9 ;  /* 0x00000008ff1a7819 */ /* 0x000fc60000011609 */
[----:B------:R-:W-:Y:S02]  /*1240*/  FFMA.FTZ R21, R20, R43, R38 ;  /* 0x0000002b14157223 */ /* 0x000fe40000010026 */
[----:B------:R1:W-:Y:S01]  /*1250*/  I2F.F16 R20, R40 ;  /* 0x0000002800147306 */ /* 0x0003e20000200c00 */
[----:B------:R-:W-:Y:S01]  /*1260*/  LOP3.LUT R26, R26, 0xff, RZ, 0xc0, !PT ;  /* 0x000000ff1a1a7812 */ /* 0x000fe200078ec0ff */
[----:B------:R-:W-:Y:S02]  /*1270*/  HADD2.F32 R38, -RZ, R4.H1_H1 ;  /* 0x30000004ff267230 */ /* 0x000fe40000004100 */
[----:B0-----:R-:W-:Y:S01]  /*1280*/  HADD2.F32 R24, -RZ, R24.H0_H0 ;  /* 0x20000018ff187230 */ /* 0x001fe20000004100 */
[----:B-1----:R-:W-:-:S04]  /*1290*/  SHF.R.U32.HI R40, RZ, 0x8, R10 ;  /* 0x00000008ff287819 */ /* 0x002fc8000001160a */
[----:B------:R-:W-:Y:S01]  /*12a0*/  FFMA.FTZ R24, R24, R38, R39 ;  /* 0x0000002618187223 */ /* 0x000fe20000010027 */
[----:B------:R-:W-:Y:S02]  /*12b0*/  LEA.HI R7, R8, 0xffffff80, RZ, 0x8 ;  /* 0xffffff8008077811 */ /* 0x000fe400078f40ff */
[----:B------:R-:W-:Y:S02]  /*12c0*/  LOP3.LUT R40, R40, 0xff, RZ, 0xc0, !PT ;  /* 0x000000ff28287812 */ /* 0x000fe400078ec0ff */
[----:B------:R-:W-:Y:S02]  /*12d0*/  LEA.HI R41, R10, 0xffffff80, RZ, 0x8 ;  /* 0xffffff800a297811 */ /* 0x000fe400078f40ff */
[----:B------:R-:W-:Y:S02]  /*12e0*/  IADD3 R26, R26, -0x80, RZ ;  /* 0xffffff801a1a7810 */ /* 0x000fe40007ffe0ff */
[----:B------:R-:W-:Y:S02]  /*12f0*/  SHF.R.U32.HI R8, RZ, 0x10, R8 ;  /* 0x00000010ff087819 */ /* 0x000fe40000011608 */
[----:B------:R-:W-:Y:S01]  /*1300*/  IADD3 R39, R40, -0x80, RZ ;  /* 0xffffff8028277810 */ /* 0x000fe20007ffe0ff */
[----:B------:R0:W-:Y:S01]  /*1310*/  I2F.F16 R23, R41 ;  /* 0x0000002900177306 */ /* 0x0001e20000200c00 */
[----:B------:R-:W-:-:S02]  /*1320*/  LOP3.LUT R8, R8, 0xff, RZ, 0xc0, !PT ;  /* 0x000000ff08087812 */ /* 0x000fc400078ec0ff */
[----:B------:R-:W-:Y:S02]  /*1330*/  LEA.HI R6, R9, 0xffffff80, RZ, 0x8 ;  /* 0xffffff8009067811 */ /* 0x000fe400078f40ff */
[----:B------:R-:W-:-:S03]  /*1340*/  SHF.R.U32.HI R10, RZ, 0x10, R10 ;  /* 0x00000010ff0a7819 */ /* 0x000fc6000001160a */
[----:B------:R-:W1:Y:S01]  /*1350*/  I2F.F16 R4, R26 ;  /* 0x0000001a00047306 */ /* 0x000e620000200c00 */
[----:B0-----:R-:W-:Y:S02]  /*1360*/  SHF.R.U32.HI R41, RZ, 0x8, R11 ;  /* 0x00000008ff297819 */ /* 0x001fe4000001160b */
[----:B------:R-:W-:Y:S02]  /*1370*/  SHF.R.U32.HI R9, RZ, 0x10, R9 ;  /* 0x00000010ff097819 */ /* 0x000fe40000011609 */
[----:B------:R-:W-:Y:S02]  /*1380*/  IADD3 R8, R8, -0x80, RZ ;  /* 0xffffff8008087810 */ /* 0x000fe40007ffe0ff */
[----:B------:R-:W-:Y:S01]  /*1390*/  LOP3.LUT R41, R41, 0xff, RZ, 0xc0, !PT ;  /* 0x000000ff29297812 */ /* 0x000fe200078ec0ff */
[----:B------:R-:W0:Y:S01]  /*13a0*/  I2F.F16 R39, R39 ;  /* 0x0000002700277306 */ /* 0x000e220000200c00 */
[----:B------:R-:W-:Y:S02]  /*13b0*/  LOP3.LUT R10, R10, 0xff, RZ, 0xc0, !PT ;  /* 0x000000ff0a0a7812 */ /* 0x000fe400078ec0ff */
[----:B------:R-:W-:-:S02]  /*13c0*/  LOP3.LUT R9, R9, 0xff, RZ, 0xc0, !PT ;  /* 0x000000ff09097812 */ /* 0x000fc400078ec0ff */
[----:B------:R-:W-:Y:S02]  /*13d0*/  IADD3 R40, R41, -0x80, RZ ;  /* 0xffffff8029287810 */ /* 0x000fe40007ffe0ff */
[----:B------:R-:W-:Y:S01]  /*13e0*/  IADD3 R10, R10, -0x80, RZ ;  /* 0xffffff800a0a7810 */ /* 0x000fe20007ffe0ff */
[----:B------:R-:W2:Y:S01]  /*13f0*/  I2F.F16 R8, R8 ;  /* 0x0000000800087306 */ /* 0x000ea20000200c00 */
[----:B------:R-:W-:Y:S01]  /*1400*/  IADD3 R9, R9, -0x80, RZ ;  /* 0xffffff8009097810 */ /* 0x000fe20007ffe0ff */
[----:B-1----:R-:W-:Y:S01]  /*1410*/  HADD2.F32 R26, -RZ, R4.H0_H0 ;  /* 0x20000004ff1a7230 */ /* 0x002fe20000004100 */
[----:B------:R-:W-:-:S05]  /*1420*/  SHF.R.U32.HI R11, RZ, 0x10, R11 ;  /* 0x00000010ff0b7819 */ /* 0x000fca000001160b */
[----:B------:R-:W1:Y:S01]  /*1430*/  I2F.F16 R40, R40 ;  /* 0x0000002800287306 */ /* 0x000e620000200c00 */
[----:B------:R-:W-:Y:S01]  /*1440*/  LOP3.LUT R11, R11, 0xff, RZ, 0xc0, !PT ;  /* 0x000000ff0b0b7812 */ /* 0x000fe200078ec0ff */
[----:B0-----:R-:W-:Y:S01]  /*1450*/  HADD2.F32 R39, -RZ, R39.H0_H0 ;  /* 0x20000027ff277230 */ /* 0x001fe20000004100 */
[----:B------:R-:W-:-:S05]  /*1460*/  FFMA.FTZ R26, R38, R26, R25 ;  /* 0x0000001a261a7223 */ /* 0x000fca0000010019 */
[----:B------:R-:W0:Y:S01]  /*1470*/  I2F.F16 R10, R10 ;  /* 0x0000000a000a7306 */ /* 0x000e220000200c00 */
[----:B----4-:R-:W-:-:S07]  /*1480*/  LOP3.LUT R25, R12, 0xff, RZ, 0xc0, !PT ;  /* 0x000000ff0c197812 */ /* 0x010fce00078ec0ff */
[----:B------:R-:W4:Y:S01]  /*1490*/  I2F.F16 R9, R9 ;  /* 0x0000000900097306 */ /* 0x000f220000200c00 */
[----:B------:R-:W-:Y:S01]  /*14a0*/  IADD3 R4, R11, -0x80, RZ ;  /* 0xffffff800b047810 */ /* 0x000fe20007ffe0ff */
[----:B------:R-:W-:Y:S01]  /*14b0*/  FFMA.FTZ R42, R38, R39, R27 ;  /* 0x00000027262a7223 */ /* 0x000fe2000001001b */
[----:B------:R-:W-:Y:S01]  /*14c0*/  IADD3 R27, R25, -0x80, RZ ;  /* 0xffffff80191b7810 */ /* 0x000fe20007ffe0ff */
[----:B------:R-:W-:Y:S02]  /*14d0*/  HADD2.F32 R25, -RZ, R5.H0_H0 ;  /* 0x20000005ff197230 */ /* 0x000fe40000004100 */
[----:B--2---:R-:W-:Y:S02]  /*14e0*/  HADD2.F32 R8, -RZ, R8.H0_H0 ;  /* 0x20000008ff087230 */ /* 0x004fe40000004100 */
[----:B------:R-:W2:Y:S01]  /*14f0*/  I2F.F16 R4, R4 ;  /* 0x0000000400047306 */ /* 0x000ea20000200c00 */
[----:B-1----:R-:W-:Y:S02]  /*1500*/  HADD2.F32 R11, -RZ, R40.H0_H0 ;  /* 0x20000028ff0b7230 */ /* 0x002fe40000004100 */
[----:B0-----:R-:W-:Y:S01]  /*1510*/  HADD2.F32 R10, -RZ, R10.H0_H0 ;  /* 0x2000000aff0a7230 */ /* 0x001fe20000004100 */
[----:B------:R-:W-:Y:S01]  /*1520*/  FFMA.FTZ R40, R8, R25, R24 ;  /* 0x0000001908287223 */ /* 0x000fe20000010018 */
[----:B------:R-:W-:Y:S01]  /*1530*/  LOP3.LUT R8, R14, 0xff, RZ, 0xc0, !PT ;  /* 0x000000ff0e087812 */ /* 0x000fe200078ec0ff */
[----:B----4-:R-:W-:-:S02]  /*1540*/  HADD2.F32 R9, -RZ, R9.H0_H0 ;  /* 0x20000009ff097230 */ /* 0x010fc40000004100 */
[----:B------:R-:W0:Y:S01]  /*1550*/  I2F.F16 R7, R7 ;  /* 0x0000000700077306 */ /* 0x000e220000200c00 */
[C---:B------:R-:W-:Y:S01]  /*1560*/  FFMA.FTZ R24, R25.reuse, R10, R42 ;  /* 0x0000000a19187223 */ /* 0x040fe2000001002a */
[----:B------:R-:W-:Y:S01]  /*1570*/  IADD3 R10, R8, -0x80, RZ ;  /* 0xffffff80080a7810 */ /* 0x000fe20007ffe0ff */
[----:B------:R-:W-:Y:S02]  /*1580*/  FFMA.FTZ R39, R25, R9, R26 ;  /* 0x0000000919277223 */ /* 0x000fe4000001001a */
[----:B------:R-:W1:Y:S03]  /*1590*/  LDS.64 R8, [UR4+0x10] ;  /* 0x00001004ff087984 */ /* 0x000e660008000a00 */
[----:B------:R-:W4:Y:S01]  /*15a0*/  I2F.F16 R6, R6 ;  /* 0x0000000600067306 */ /* 0x000f220000200c00 */
[----:B--2---:R-:W-:Y:S01]  /*15b0*/  HADD2.F32 R4, -RZ, R4.H0_H0 ;  /* 0x20000004ff047230 */ /* 0x004fe20000004100 */
[----:B------:R-:W-:Y:S01]  /*15c0*/  FFMA.FTZ R38, R38, R11, R21 ;  /* 0x0000000b26267223 */ /* 0x000fe20000010015 */
[----:B------:R-:W-:Y:S01]  /*15d0*/  LOP3.LUT R26, R15, 0xff, RZ, 0xc0, !PT ;  /* 0x000000ff0f1a7812 */ /* 0x000fe200078ec0ff */
[----:B------:R-:W-:-:S02]  /*15e0*/  HADD2.F32 R41, -RZ, R5.H1_H1 ;  /* 0x30000005ff297230 */ /* 0x000fc40000004100 */
[----:B------:R-:W-:Y:S01]  /*15f0*/  FFMA.FTZ R38, R25, R4, R38 ;  /* 0x0000000419267223 */ /* 0x000fe20000010026 */
[----:B------:R-:W-:Y:S01]  /*1600*/  SHF.R.U32.HI R4, RZ, 0x8, R12 ;  /* 0x00000008ff047819 */ /* 0x000fe2000001160c */
[----:B0-----:R-:W-:Y:S01]  /*1610*/  HADD2.F32 R7, -RZ, R7.H0_H0 ;  /* 0x20000007ff077230 */ /* 0x001fe20000004100 */
[----:B------:R-:W-:Y:S01]  /*1620*/  SHF.R.U32.HI R25, RZ, 0x8, R13 ;  /* 0x00000008ff197819 */ /* 0x000fe2000001160d */
[----:B------:R-:W-:Y:S01]  /*1630*/  HADD2.F32 R23, -RZ, R23.H0_H0 ;  /* 0x20000017ff177230 */ /* 0x000fe20000004100 */
[----:B------:R0:W2:Y:S01]  /*1640*/  I2F.F16 R11, R27 ;  /* 0x0000001b000b7306 */ /* 0x0000a20000200c00 */
[----:B------:R-:W-:Y:S02]  /*1650*/  LOP3.LUT R4, R4, 0xff, RZ, 0xc0, !PT ;  /* 0x000000ff04047812 */ /* 0x000fe400078ec0ff */
[----:B------:R-:W-:Y:S02]  /*1660*/  LOP3.LUT R21, R13, 0xff, RZ, 0xc0, !PT ;  /* 0x000000ff0d157812 */ /* 0x000fe400078ec0ff */
[----:B------:R-:W-:Y:S01]  /*1670*/  LOP3.LUT R25, R25, 0xff, RZ, 0xc0, !PT ;  /* 0x000000ff19197812 */ /* 0x000fe200078ec0ff */
[----:B----4-:R-:W-:Y:S01]  /*1680*/  HADD2.F32 R6, -RZ, R6.H0_H0 ;  /* 0x20000006ff067230 */ /* 0x010fe20000004100 */
[----:B0-----:R-:W-:Y:S01]  /*1690*/  IADD3 R27, R26, -0x80, RZ ;  /* 0xffffff801a1b7810 */ /* 0x001fe20007ffe0ff */
[----:B------:R-:W-:Y:S01]  /*16a0*/  FFMA.FTZ R26, R7, R41, R40 ;  /* 0x00000029071a7223 */ /* 0x000fe20000010028 */
[----:B------:R-:W-:Y:S01]  /*16b0*/  SHF.R.U32.HI R40, RZ, 0x8, R14 ;  /* 0x00000008ff287819 */ /* 0x000fe2000001160e */
[----:B------:R-:W-:Y:S01]  /*16c0*/  FFMA.FTZ R24, R41, R23, R24 ;  /* 0x0000001729187223 */ /* 0x000fe20000010018 */
[----:B------:R-:W-:-:S02]  /*16d0*/  IADD3 R5, R4, -0x80, RZ ;  /* 0xffffff8004057810 */ /* 0x000fc40007ffe0ff */
[----:B------:R-:W-:Y:S02]  /*16e0*/  IADD3 R21, R21, -0x80, RZ ;  /* 0xffffff8015157810 */ /* 0x000fe40007ffe0ff */
[----:B------:R-:W-:Y:S01]  /*16f0*/  IADD3 R4, R25, -0x80, RZ ;  /* 0xffffff8019047810 */ /* 0x000fe20007ffe0ff */
[----:B------:R-:W-:Y:S01]  /*1700*/  FFMA.FTZ R25, R41, R6, R39 ;  /* 0x0000000629197223 */ /* 0x000fe20000010027 */
[----:B------:R-:W-:Y:S02]  /*1710*/  SHF.R.U32.HI R23, RZ, 0x8, R15 ;  /* 0x00000008ff177819 */ /* 0x000fe4000001160f */
[----:B------:R-:W-:Y:S02]  /*1720*/  LOP3.LUT R40, R40, 0xff, RZ, 0xc0, !PT ;  /* 0x000000ff28287812 */ /* 0x000fe400078ec0ff */
[----:B------:R-:W-:Y:S01]  /*1730*/  SHF.R.U32.HI R6, RZ, 0x10, R12 ;  /* 0x00000010ff067819 */ /* 0x000fe2000001160c */
[----:B------:R0:W-:Y:S01]  /*1740*/  I2F.F16 R7, R5 ;  /* 0x0000000500077306 */ /* 0x0001e20000200c00 */
[----:B------:R-:W-:Y:S01]  /*1750*/  LOP3.LUT R39, R23, 0xff, RZ, 0xc0, !PT ;  /* 0x000000ff17277812 */ /* 0x000fe200078ec0ff */
[----:B------:R-:W-:Y:S01]  /*1760*/  HADD2.F32 R20, -RZ, R20.H0_H0 ;  /* 0x20000014ff147230 */ /* 0x000fe20000004100 */
[----:B------:R-:W-:-:S05]  /*1770*/  LOP3.LUT R6, R6, 0xff, RZ, 0xc0, !PT ;  /* 0x000000ff06067812 */ /* 0x000fca00078ec0ff */
[----:B------:R-:W4:Y:S01]  /*1780*/  I2F.F16 R21, R21 ;  /* 0x0000001500157306 */ /* 0x000f220000200c00 */
[----:B0-----:R-:W-:Y:S02]  /*1790*/  IADD3 R5, R40, -0x80, RZ ;  /* 0xffffff8028057810 */ /* 0x001fe40007ffe0ff */
[----:B------:R-:W-:Y:S01]  /*17a0*/  IADD3 R40, R39, -0x80, RZ ;  /* 0xffffff8027287810 */ /* 0x000fe20007ffe0ff */
[----:B------:R-:W-:-:S04]  /*17b0*/  FFMA.FTZ R23, R41, R20, R38 ;  /* 0x0000001429177223 */ /* 0x000fc80000010026 */
[----:B------:R-:W0:Y:S01]  /*17c0*/  I2F.F16 R10, R10 ;  /* 0x0000000a000a7306 */ /* 0x000e220000200c00 */
[----:B------:R-:W-:-:S07]  /*17d0*/  IADD3 R20, R6, -0x80, RZ ;  /* 0xffffff8006147810 */ /* 0x000fce0007ffe0ff */
[----:B------:R-:W5:Y:S01]  /*17e0*/  I2F.F16 R27, R27 ;  /* 0x0000001b001b7306 */ /* 0x000f620000200c00 */
[----:B-1----:R-:W-:-:S07]  /*17f0*/  HADD2.F32 R38, -RZ, R8.H0_H0 ;  /* 0x20000008ff267230 */ /* 0x002fce0000004100 */
[----:B------:R-:W-:Y:S01]  /*1800*/  I2F.F16 R4, R4 ;  /* 0x0000000400047306 */ /* 0x000fe20000200c00 */
[----:B--2---:R-:W-:-:S07]  /*1810*/  HADD2.F32 R11, -RZ, R11.H0_H0 ;  /* 0x2000000bff0b7230 */ /* 0x004fce0000004100 */
[----:B------:R-:W1:Y:S08]  /*1820*/  I2F.F16 R5, R5 ;  /* 0x0000000500057306 */ /* 0x000e700000200c00 */
[----:B------:R1:W2:Y:S01]  /*1830*/  I2F.F16 R6, R40 ;  /* 0x0000002800067306 */ /* 0x0002a20000200c00 */
[----:B----4-:R-:W-:Y:S02]  /*1840*/  HADD2.F32 R39, -RZ, R21.H0_H0 ;  /* 0x20000015ff277230 */ /* 0x010fe40000004100 */
[----:B0-----:R-:W-:-:S02]  /*1850*/  HADD2.F32 R41, -RZ, R10.H0_H0 ;  /* 0x2000000aff297230 */ /* 0x001fc40000004100 */
[----:B-----5:R-:W-:Y:S01]  /*1860*/  HADD2.F32 R27, -RZ, R27.H0_H0 ;  /* 0x2000001bff1b7230 */ /* 0x020fe20000004100 */
[----:B------:R-:W-:Y:S01]  /*1870*/  FFMA.FTZ R21, R11, R38, RZ ;  /* 0x000000260b157223 */ /* 0x000fe200000100ff */
[----:B------:R-:W-:Y:S01]  /*1880*/  HADD2.F32 R8, -RZ, R8.H1_H1 ;  /* 0x30000008ff087230 */ /* 0x000fe20000004100 */
[----:B------:R-:W-:Y:S01]  /*1890*/  IMAD.WIDE R36, R22, c[0x0][0x18c], R36 ;  /* 0x0000630016247a25 */ /* 0x000fe200078e0224 */
[----:B------:R-:W-:Y:S01]  /*18a0*/  HADD2.F32 R7, -RZ, R7.H0_H0 ;  /* 0x20000007ff077230 */ /* 0x000fe20000004100 */
[----:B------:R-:W-:Y:S01]  /*18b0*/  ISETP.NE.AND P0, PT, R32, R29, PT ;  /* 0x0000001d2000720c */ /* 0x000fe20003f05270 */
[----:B------:R-:W0:Y:S01]  /*18c0*/  I2F.F16 R10, R20 ;  /* 0x00000014000a7306 */ /* 0x000e220000200c00 */
[C---:B------:R-:W-:Y:S01]  /*18d0*/  FFMA.FTZ R39, R38.reuse, R39, RZ ;  /* 0x0000002726277223 */ /* 0x040fe200000100ff */
[----:B-1----:R-:W-:Y:S01]  /*18e0*/  HADD2.F32 R40, -RZ, R5.H0_H0 ;  /* 0x20000005ff287230 */ /* 0x002fe20000004100 */
[C---:B------:R-:W-:Y:S02]  /*18f0*/  FFMA.FTZ R11, R38.reuse, R41, RZ ;  /* 0x00000029260b7223 */ /* 0x040fe400000100ff */
[----:B------:R-:W-:Y:S01]  /*1900*/  FFMA.FTZ R27, R38, R27, RZ ;  /* 0x0000001b261b7223 */ /* 0x000fe200000100ff */
[----:B------:R-:W-:Y:S01]  /*1910*/  HADD2.F32 R38, -RZ, R4.H0_H0 ;  /* 0x20000004ff267230 */ /* 0x000fe20000004100 */
[----:B------:R-:W-:Y:S01]  /*1920*/  FFMA.FTZ R21, R7, R8, R21 ;  /* 0x0000000807157223 */ /* 0x000fe20000010015 */
[----:B--2---:R-:W-:-:S02]  /*1930*/  HADD2.F32 R41, -RZ, R6.H0_H0 ;  /* 0x20000006ff297230 */ /* 0x004fc40000004100 */
[----:B------:R1:W2:Y:S01]  /*1940*/  LDG.E.128.CONSTANT R4, [R36.64] ;  /* 0x0000000624047981 */ /* 0x0002a2000c1e9d00 */
[----:B------:R-:W-:Y:S01]  /*1950*/  FFMA.FTZ R39, R8, R38, R39 ;  /* 0x0000002608277223 */ /* 0x000fe20000010027 */
[----:B------:R-:W-:Y:S01]  /*1960*/  @!P0 IADD3 R30, R30, 0x1, RZ ;  /* 0x000000011e1e8810 */ /* 0x000fe20007ffe0ff */
[C---:B------:R-:W-:Y:S02]  /*1970*/  FFMA.FTZ R11, R8.reuse, R40, R11 ;  /* 0x00000028080b7223 */ /* 0x040fe4000001000b */
[----:B------:R-:W-:Y:S01]  /*1980*/  FFMA.FTZ R27, R8, R41, R27 ;  /* 0x00000029081b7223 */ /* 0x000fe2000001001b */
[----:B------:R-:W-:Y:S02]  /*1990*/  SHF.R.U32.HI R8, RZ, 0x10, R13 ;  /* 0x00000010ff087819 */ /* 0x000fe4000001160d */
[----:B------:R-:W-:Y:S01]  /*19a0*/  SHF.R.U32.HI R40, RZ, 0x10, R14 ;  /* 0x00000010ff287819 */ /* 0x000fe2000001160e */
[----:B------:R-:W-:Y:S01]  /*19b0*/  HADD2.F32 R38, -RZ, R9.H0_H0 ;  /* 0x20000009ff267230 */ /* 0x000fe20000004100 */
[----:B------:R-:W-:Y:S01]  /*19c0*/  LOP3.LUT R8, R8, 0xff, RZ, 0xc0, !PT ;  /* 0x000000ff08087812 */ /* 0x000fe200078ec0ff */
[----:B0-----:R-:W-:Y:S01]  /*19d0*/  HADD2.F32 R10, -RZ, R10.H0_H0 ;  /* 0x2000000aff0a7230 */ /* 0x001fe20000004100 */
[----:B------:R-:W-:Y:S01]  /*19e0*/  @!P0 IMAD R20, R30, 0x8, R1 ;  /* 0x000000081e148824 */ /* 0x000fe200078e0201 */
[----:B------:R-:W-:-:S02]  /*19f0*/  LOP3.LUT R40, R40, 0xff, RZ, 0xc0, !PT ;  /* 0x000000ff28287812 */ /* 0x000fc400078ec0ff */
[----:B------:R-:W-:Y:S01]  /*1a00*/  IADD3 R42, R8, -0x80, RZ ;  /* 0xffffff80082a7810 */ /* 0x000fe20007ffe0ff */
[----:B------:R-:W-:Y:S01]  /*1a10*/  FFMA.FTZ R10, R10, R38, R21 ;  /* 0x000000260a0a7223 */ /* 0x000fe20000010015 */
[----:B------:R-:W-:Y:S01]  /*1a20*/  IADD3 R41, R40, -0x80, RZ ;  /* 0xffffff8028297810 */ /* 0x000fe20007ffe0ff */
[----:B------:R-:W4:Y:S01]  /*1a30*/  @!P0 LDL.64 R20, [R20] ;  /* 0x0000000014148983 */ /* 0x000f220000100a00 */
[----:B------:R-:W-:Y:S01]  /*1a40*/  SHF.R.U32.HI R40, RZ, 0x10, R15 ;  /* 0x00000010ff287819 */ /* 0x000fe2000001160f */
[----:B------:R-:W0:Y:S03]  /*1a50*/  I2F.F16 R8, R42 ;  /* 0x0000002a00087306 */ /* 0x000e260000200c00 */
[----:B------:R-:W-:-:S04]  /*1a60*/  LOP3.LUT R40, R40, 0xff, RZ, 0xc0, !PT ;  /* 0x000000ff28287812 */ /* 0x000fc800078ec0ff */
[----:B------:R-:W-:-:S04]  /*1a70*/  IADD3 R43, R40, -0x80, RZ ;  /* 0xffffff80282b7810 */ /* 0x000fc80007ffe0ff */
[----:B------:R-:W5:Y:S01]  /*1a80*/  I2F.F16 R40, R43 ;  /* 0x0000002b00287306 */ /* 0x000f620000200c00 */
[----:B0-----:R-:W-:-:S07]  /*1a90*/  HADD2.F32 R8, -RZ, R8.H0_H0 ;  /* 0x20000008ff087230 */ /* 0x001fce0000004100 */
[----:B------:R-:W0:Y:S01]  /*1aa0*/  I2F.F16 R41, R41 ;  /* 0x0000002900297306 */ /* 0x000e220000200c00 */
[----:B------:R-:W-:Y:S01]  /*1ab0*/  FFMA.FTZ R8, R38, R8, R39 ;  /* 0x0000000826087223 */ /* 0x000fe20000010027 */
[----:B------:R-:W-:Y:S01]  /*1ac0*/  LEA.HI R39, R12, 0xffffff80, RZ, 0x8 ;  /* 0xffffff800c277811 */ /* 0x000fe200078f40ff */
[----:B-----5:R-:W-:Y:S01]  /*1ad0*/  HADD2.F32 R12, -RZ, R40.H0_H0 ;  /* 0x20000028ff0c7230 */ /* 0x020fe20000004100 */
[----:B------:R-:W-:-:S04]  /*1ae0*/  LEA.HI R40, R13, 0xffffff80, RZ, 0x8 ;  /* 0xffffff800d287811 */ /* 0x000fc800078f40ff */
[----:B------:R-:W5:Y:S08]  /*1af0*/  I2F.F16 R39, R39 ;  /* 0x0000002700277306 */ /* 0x000f700000200c00 */
[----:B------:R-:W1:Y:S01]  /*1b00*/  I2F.F16 R40, R40 ;  /* 0x0000002800287306 */ /* 0x000e620000200c00 */
[----:B0-----:R-:W-:Y:S01]  /*1b10*/  HADD2.F32 R44, -RZ, R41.H0_H0 ;  /* 0x20000029ff2c7230 */ /* 0x001fe20000004100 */
[C---:B------:R-:W-:Y:S01]  /*1b20*/  FFMA.FTZ R27, R38.reuse, R12, R27 ;  /* 0x0000000c261b7223 */ /* 0x040fe2000001001b */
[----:B------:R-:W-:Y:S01]  /*1b30*/  HADD2.F32 R9, -RZ, R9.H1_H1 ;  /* 0x30000009ff097230 */ /* 0x000fe20000004100 */
[----:B------:R-:W-:Y:S01]  /*1b40*/  LEA.HI R41, R15, 0xffffff80, RZ, 0x8 ;  /* 0xffffff800f297811 */ /* 0x000fe200078f40ff */
[----:B------:R-:W0:Y:S01]  /*1b50*/  LDS.64 R12, [UR4+0x18] ;  /* 0x00001804ff0c7984 */ /* 0x000e220008000a00 */
[----:B------:R-:W-:Y:S01]  /*1b60*/  FFMA.FTZ R11, R38, R44, R11 ;  /* 0x0000002c260b7223 */ /* 0x000fe2000001000b */
[----:B------:R-:W-:Y:S01]  /*1b70*/  LEA.HI R38, R14, 0xffffff80, RZ, 0x8 ;  /* 0xffffff800e267811 */ /* 0x000fe200078f40ff */
[----:B-----5:R-:W-:Y:S01]  /*1b80*/  HADD2.F32 R14, -RZ, R39.H0_H0 ;  /* 0x20000027ff0e7230 */ /* 0x020fe20000004100 */
[----:B---3--:R-:W-:-:S04]  /*1b90*/  LOP3.LUT R15, R16, 0xff, RZ, 0xc0, !PT ;  /* 0x000000ff100f7812 */ /* 0x008fc800078ec0ff */
[----:B------:R-:W-:Y:S01]  /*1ba0*/  FFMA.FTZ R14, R14, R9, R10 ;  /* 0x000000090e0e7223 */ /* 0x000fe2000001000a */
[----:B------:R-:W3:Y:S01]  /*1bb0*/  I2F.F16 R38, R38 ;  /* 0x0000002600267306 */ /* 0x000ee20000200c00 */
[----:B-1----:R-:W-:Y:S01]  /*1bc0*/  HADD2.F32 R39, -RZ, R40.H0_H0 ;  /* 0x20000028ff277230 */ /* 0x002fe20000004100 */
[----:B------:R-:W-:-:S06]  /*1bd0*/  IADD3 R42, R15, -0x80, RZ ;  /* 0xffffff800f2a7810 */ /* 0x000fcc0007ffe0ff */
[----:B------:R1:W5:Y:S01]  /*1be0*/  I2F.F16 R10, R41 ;  /* 0x00000029000a7306 */ /* 0x0003620000200c00 */
[----:B------:R-:W-:-:S07]  /*1bf0*/  FFMA.FTZ R15, R9, R39, R8 ;  /* 0x00000027090f7223 */ /* 0x000fce0000010008 */
[----:B------:R-:W0:Y:S01]  /*1c00*/  I2F.F16 R8, R42 ;  /* 0x0000002a00087306 */ /* 0x000e220000200c00 */
[----:B---3--:R-:W-:Y:S01]  /*1c10*/  HADD2.F32 R38, -RZ, R38.H0_H0 ;  /* 0x20000026ff267230 */ /* 0x008fe20000004100 */
[----:B-1----:R-:W-:Y:S01]  /*1c20*/  IMAD.WIDE R40, R22, c[0x0][0x18c], R36 ;  /* 0x0000630016287a25 */ /* 0x002fe200078e0224 */
[----:B-----5:R-:W-:-:S03]  /*1c30*/  HADD2.F32 R10, -RZ, R10.H0_H0 ;  /* 0x2000000aff0a7230 */ /* 0x020fc60000004100 */
[C---:B------:R-:W-:Y:S02]  /*1c40*/  FFMA.FTZ R38, R9.reuse, R38, R11 ;  /* 0x0000002609267223 */ /* 0x040fe4000001000b */
[----:B------:R-:W-:Y:S01]  /*1c50*/  FFMA.FTZ R36, R9, R10, R27 ;  /* 0x0000000a09247223 */ /* 0x000fe2000001001b */
[----:B0-----:R-:W-:Y:S02]  /*1c60*/  HADD2.F32 R37, -RZ, R8.H0_H0 ;  /* 0x20000008ff257230 */ /* 0x001fe40000004100 */
[----:B------:R-:W3:Y:S01]  /*1c70*/  LDG.E.128.CONSTANT R8, [R40.64] ;  /* 0x0000000628087981 */ /* 0x000ee2000c1e9d00 */
[----:B------:R-:W-:-:S04]  /*1c80*/  LOP3.LUT R39, R17, 0xff, RZ, 0xc0, !PT ;  /* 0x000000ff11277812 */ /* 0x000fc800078ec0ff */
[----:B------:R-:W-:-:S06]  /*1c90*/  IADD3 R39, R39, -0x80, RZ ;  /* 0xffffff8027277810 */ /* 0x000fcc0007ffe0ff */
[----:B------:R-:W0:Y:S01]  /*1ca0*/  I2F.F16 R39, R39 ;  /* 0x0000002700277306 */ /* 0x000e220000200c00 */
[----:B------:R-:W-:-:S05]  /*1cb0*/  HADD2.F32 R27, -RZ, R12.H0_H0 ;  /* 0x2000000cff1b7230 */ /* 0x000fca0000004100 */
[----:B------:R-:W-:Y:S01]  /*1cc0*/  FFMA.FTZ R14, R37, R27, R14 ;  /* 0x0000001b250e7223 */ /* 0x000fe2000001000e */
[----:B------:R-:W-:Y:S01]  /*1cd0*/  LOP3.LUT R37, R18, 0xff, RZ, 0xc0, !PT ;  /* 0x000000ff12257812 */ /* 0x000fe200078ec0ff */
[----:B0-----:R-:W-:Y:S01]  /*1ce0*/  HADD2.F32 R44, -RZ, R39.H0_H0 ;  /* 0x20000027ff2c7230 */ /* 0x001fe20000004100 */
[----:B------:R-:W-:Y:S02]  /*1cf0*/  LOP3.LUT R39, R19, 0xff, RZ, 0xc0, !PT ;  /* 0x000000ff13277812 */ /* 0x000fe400078ec0ff */
[----:B------:R-:W-:Y:S02]  /*1d00*/  IADD3 R42, R37, -0x80, RZ ;  /* 0xffffff80252a7810 */ /* 0x000fe40007ffe0ff */
[----:B------:R-:W-:Y:S02]  /*1d10*/  IADD3 R39, R39, -0x80, RZ ;  /* 0xffffff8027277810 */ /* 0x000fe40007ffe0ff */
[----:B------:R-:W0:Y:S08]  /*1d20*/  I2F.F16 R37, R42 ;  /* 0x0000002a00257306 */ /* 0x000e300000200c00 */
[----:B------:R-:W1:Y:S01]  /*1d30*/  I2F.F16 R39, R39 ;  /* 0x0000002700277306 */ /* 0x000e620000200c00 */
[----:B------:R-:W-:Y:S01]  /*1d40*/  FFMA.FTZ R15, R27, R44, R15 ;  /* 0x0000002c1b0f7223 */ /* 0x000fe2000001000f */
[----:B0-----:R-:W-:-:S02]  /*1d50*/  HADD2.F32 R37, -RZ, R37.H0_H0 ;  /* 0x20000025ff257230 */ /* 0x001fc40000004100 */
[----:B-1----:R-:W-:-:S03]  /*1d60*/  HADD2.F32 R43, -RZ, R39.H0_H0 ;  /* 0x20000027ff2b7230 */ /* 0x002fc60000004100 */
[C---:B------:R-:W-:Y:S01]  /*1d70*/  FFMA.FTZ R38, R27.reuse, R37, R38 ;  /* 0x000000251b267223 */ /* 0x040fe20000010026 */
[----:B------:R-:W-:Y:S01]  /*1d80*/  SHF.R.U32.HI R37, RZ, 0x8, R17 ;  /* 0x00000008ff257819 */ /* 0x000fe20000011611 */
[----:B------:R-:W-:Y:S01]  /*1d90*/  FFMA.FTZ R27, R27, R43, R36 ;  /* 0x0000002b1b1b7223 */ /* 0x000fe20000010024 */
[----:B------:R-:W-:Y:S02]  /*1da0*/  SHF.R.U32.HI R36, RZ, 0x8, R16 ;  /* 0x00000008ff247819 */ /* 0x000fe40000011610 */
[----:B------:R-:W-:Y:S02]  /*1db0*/  LOP3.LUT R37, R37, 0xff, RZ, 0xc0, !PT ;  /* 0x000000ff25257812 */ /* 0x000fe400078ec0ff */
[----:B------:R-:W-:Y:S02]  /*1dc0*/  LOP3.LUT R36, R36, 0xff, RZ, 0xc0, !PT ;  /* 0x000000ff24247812 */ /* 0x000fe400078ec0ff */
[----:B------:R-:W-:Y:S02]  /*1dd0*/  IADD3 R37, R37, -0x80, RZ ;  /* 0xffffff8025257810 */ /* 0x000fe40007ffe0ff */
[----:B------:R-:W-:-:S04]  /*1de0*/  IADD3 R36, R36, -0x80, RZ ;  /* 0xffffff8024247810 */ /* 0x000fc80007ffe0ff */
[----:B------:R-:W0:Y:S08]  /*1df0*/  I2F.F16 R37, R37 ;  /* 0x0000002500257306 */ /* 0x000e300000200c00 */
[----:B------:R-:W1:Y:S01]  /*1e00*/  I2F.F16 R36, R36 ;  /* 0x0000002400247306 */ /* 0x000e620000200c00 */
[----:B------:R-:W-:Y:S02]  /*1e10*/  HADD2.F32 R12, -RZ, R12.H1_H1 ;  /* 0x3000000cff0c7230 */ /* 0x000fe40000004100 */
[----:B0-----:R-:W-:-:S02]  /*1e20*/  HADD2.F32 R43, -RZ, R37.H0_H0 ;  /* 0x20000025ff2b7230 */ /* 0x001fc40000004100 */
[----:B-1----:R-:W-:-:S05]  /*1e30*/  HADD2.F32 R39, -RZ, R36.H0_H0 ;  /* 0x20000024ff277230 */ /* 0x002fca0000004100 */
[----:B------:R-:W-:Y:S02]  /*1e40*/  FFMA.FTZ R42, R39, R12, R14 ;  /* 0x0000000c272a7223 */ /* 0x000fe4000001000e */
[----:B------:R-:W-:Y:S01]  /*1e50*/  FFMA.FTZ R14, R12, R43, R15 ;  /* 0x0000002b0c0e7223 */ /* 0x000fe2000001000f */
[----:B------:R-:W-:Y:S02]  /*1e60*/  SHF.R.U32.HI R15, RZ, 0x8, R18 ;  /* 0x00000008ff0f7819 */ /* 0x000fe40000011612 */
[----:B------:R-:W-:Y:S02]  /*1e70*/  SHF.R.U32.HI R43, RZ, 0x8, R19 ;  /* 0x00000008ff2b7819 */ /* 0x000fe40000011613 */
[----:B------:R-:W-:Y:S02]  /*1e80*/  LOP3.LUT R15, R15, 0xff, RZ, 0xc0, !PT ;  /* 0x000000ff0f0f7812 */ /* 0x000fe400078ec0ff */
[----:B------:R-:W-:Y:S02]  /*1e90*/  LOP3.LUT R43, R43, 0xff, RZ, 0xc0, !PT ;  /* 0x000000ff2b2b7812 */ /* 0x000fe400078ec0ff */
[----:B------:R-:W-:-:S02]  /*1ea0*/  IADD3 R39, R15, -0x80, RZ ;  /* 0xffffff800f277810 */ /* 0x000fc40007ffe0ff */
[----:B------:R-:W-:Y:S02]  /*1eb0*/  SHF.R.U32.HI R15, RZ, 0x10, R16 ;  /* 0x00000010ff0f7819 */ /* 0x000fe40000011610 */
[----:B------:R-:W-:Y:S02]  /*1ec0*/  IADD3 R37, R43, -0x80, RZ ;  /* 0xffffff802b257810 */ /* 0x000fe40007ffe0ff */
[----:B------:R-:W-:Y:S01]  /*1ed0*/  LOP3.LUT R15, R15, 0xff, RZ, 0xc0, !PT ;  /* 0x000000ff0f0f7812 */ /* 0x000fe200078ec0ff */
[----:B------:R-:W0:Y:S03]  /*1ee0*/  I2F.F16 R36, R39 ;  /* 0x0000002700247306 */ /* 0x000e260000200c00 */
[----:B------:R-:W-:-:S05]  /*1ef0*/  IADD3 R15, R15, -0x80, RZ ;  /* 0xffffff800f0f7810 */ /* 0x000fca0007ffe0ff */
[----:B------:R-:W1:Y:S08]  /*1f00*/  I2F.F16 R37, R37 ;  /* 0x0000002500257306 */ /* 0x000e700000200c00 */
[----:B------:R-:W5:Y:S01]  /*1f10*/  I2F.F16 R15, R15 ;  /* 0x0000000f000f7306 */ /* 0x000f620000200c00 */
[----:B0-----:R-:W-:Y:S02]  /*1f20*/  HADD2.F32 R43, -RZ, R36.H0_H0 ;  /* 0x20000024ff2b7230 */ /* 0x001fe40000004100 */
[----:B-1----:R-:W-:-:S03]  /*1f30*/  HADD2.F32 R44, -RZ, R37.H0_H0 ;  /* 0x20000025ff2c7230 */ /* 0x002fc60000004100 */
[C---:B------:R-:W-:Y:S02]  /*1f40*/  FFMA.FTZ R36, R12.reuse, R43, R38 ;  /* 0x0000002b0c247223 */ /* 0x040fe40000010026 */
[----:B------:R-:W-:Y:S01]  /*1f50*/  FFMA.FTZ R12, R12, R44, R27 ;  /* 0x0000002c0c0c7223 */ /* 0x000fe2000001001b */
[----:B------:R-:W-:Y:S02]  /*1f60*/  HADD2.F32 R27, -RZ, R13.H0_H0 ;  /* 0x2000000dff1b7230 */ /* 0x000fe40000004100 */
[----:B-----5:R-:W-:-:S05]  /*1f70*/  HADD2.F32 R38, -RZ, R15.H0_H0 ;  /* 0x2000000fff267230 */ /* 0x020fca0000004100 */
[----:B------:R-:W-:Y:S01]  /*1f80*/  FFMA.FTZ R37, R38, R27, R42 ;  /* 0x0000001b26257223 */ /* 0x000fe2000001002a */
[----:B------:R-:W-:Y:S02]  /*1f90*/  SHF.R.U32.HI R38, RZ, 0x10, R17 ;  /* 0x00000010ff267819 */ /* 0x000fe40000011611 */
[----:B------:R-:W-:Y:S02]  /*1fa0*/  SHF.R.U32.HI R15, RZ, 0x10, R18 ;  /* 0x00000010ff0f7819 */ /* 0x000fe40000011612 */
[----:B------:R-:W-:Y:S02]  /*1fb0*/  LOP3.LUT R38, R38, 0xff, RZ, 0xc0, !PT ;  /* 0x000000ff26267812 */ /* 0x000fe400078ec0ff */
[----:B------:R-:W-:Y:S02]  /*1fc0*/  LOP3.LUT R15, R15, 0xff, RZ, 0xc0, !PT ;  /* 0x000000ff0f0f7812 */ /* 0x000fe400078ec0ff */
[----:B------:R-:W-:Y:S02]  /*1fd0*/  IADD3 R42, R38, -0x80, RZ ;  /* 0xffffff80262a7810 */ /* 0x000fe40007ffe0ff */
[----:B------:R-:W-:-:S02]  /*1fe0*/  IADD3 R39, R15, -0x80, RZ ;  /* 0xffffff800f277810 */ /* 0x000fc40007ffe0ff */
[----:B------:R-:W0:Y:S01]  /*1ff0*/  I2F.F16 R38, R42 ;  /* 0x0000002a00267306 */ /* 0x000e220000200c00 */
[----:B------:R-:W-:-:S04]  /*2000*/  SHF.R.U32.HI R15, RZ, 0x10, R19 ;  /* 0x00000010ff0f7819 */ /* 0x000fc80000011613 */
[----:B------:R-:W-:-:S03]  /*2010*/  LOP3.LUT R15, R15, 0xff, RZ, 0xc0, !PT ;  /* 0x000000ff0f0f7812 */ /* 0x000fc600078ec0ff */
[----:B------:R-:W1:Y:S01]  /*2020*/  I2F.F16 R39, R39 ;  /* 0x0000002700277306 */ /* 0x000e620000200c00 */
[----:B------:R-:W-:Y:S02]  /*2030*/  IADD3 R43, R15, -0x80, RZ ;  /* 0xffffff800f2b7810 */ /* 0x000fe40007ffe0ff */
[----:B------:R-:W-:Y:S02]  /*2040*/  LEA.HI R16, R16, 0xffffff80, RZ, 0x8 ;  /* 0xffffff8010107811 */ /* 0x000fe400078f40ff */
[----:B------:R-:W-:-:S03]  /*2050*/  LEA.HI R17, R17, 0xffffff80, RZ, 0x8 ;  /* 0xffffff8011117811 */ /* 0x000fc600078f40ff */
[----:B------:R-:W5:Y:S01]  /*2060*/  I2F.F16 R15, R43 ;  /* 0x0000002b000f7306 */ /* 0x000f620000200c00 */
[----:B0-----:R-:W-:Y:S01]  /*2070*/  HADD2.F32 R44, -RZ, R38.H0_H0 ;  /* 0x20000026ff2c7230 */ /* 0x001fe20000004100 */
[----:B------:R-:W-:Y:S02]  /*2080*/  LEA.HI R38, R18, 0xffffff80, RZ, 0x8 ;  /* 0xffffff8012267811 */ /* 0x000fe400078f40ff */
[----:B------:R-:W-:-:S04]  /*2090*/  LEA.HI R42, R19, 0xffffff80, RZ, 0x8 ;  /* 0xffffff80132a7811 */ /* 0x000fc800078f40ff */
[----:B------:R-:W0:Y:S01]  /*20a0*/  I2F.F16 R16, R16 ;  /* 0x0000001000107306 */ /* 0x000e220000200c00 */
[----:B------:R-:W-:Y:S01]  /*20b0*/  FFMA.FTZ R18, R27, R44, R14 ;  /* 0x0000002c1b127223 */ /* 0x000fe2000001000e */
[----:B-1----:R-:W-:-:S06]  /*20c0*/  HADD2.F32 R14, -RZ, R39.H0_H0 ;  /* 0x20000027ff0e7230 */ /* 0x002fcc0000004100 */
[----:B------:R-:W1:Y:S01]  /*20d0*/  I2F.F16 R17, R17 ;  /* 0x0000001100117306 */ /* 0x000e620000200c00 */
[----:B------:R-:W-:-:S07]  /*20e0*/  FFMA.FTZ R36, R27, R14, R36 ;  /* 0x0000000e1b247223 */ /* 0x000fce0000010024 */
[----:B------:R-:W2:Y:S01]  /*20f0*/  I2F.F16 R38, R38 ;  /* 0x0000002600267306 */ /* 0x000ea20000200c00 */
[----:B-----5:R-:W-:Y:S02]  /*2100*/  HADD2.F32 R39, -RZ, R15.H0_H0 ;  /* 0x2000000fff277230 */ /* 0x020fe40000004100 */
[----:B------:R-:W5:Y:S05]  /*2110*/  LDS.64 R14, [UR4+0x20] ;  /* 0x00002004ff0e7984 */ /* 0x000f6a0008000a00 */
[----:B------:R-:W4:Y:S01]  /*2120*/  I2F.F16 R19, R42 ;  /* 0x0000002a00137306 */ /* 0x000f220000200c00 */
[----:B------:R-:W-:Y:S01]  /*2130*/  HADD2.F32 R13, -RZ, R13.H1_H1 ;  /* 0x3000000dff0d7230 */ /* 0x000fe20000004100 */
[----:B------:R-:W-:Y:S01]  /*2140*/  FFMA.FTZ R12, R27, R39, R12 ;  /* 0x000000271b0c7223 */ /* 0x000fe2000001000c */
[----:B0-----:R-:W-:-:S02]  /*2150*/  HADD2.F32 R16, -RZ, R16.H0_H0 ;  /* 0x20000010ff107230 */ /* 0x001fc40000004100 */
[----:B-1----:R-:W-:Y:S02]  /*2160*/  HADD2.F32 R17, -RZ, R17.H0_H0 ;  /* 0x20000011ff117230 */ /* 0x002fe40000004100 */
[----:B--2---:R-:W-:Y:S02]  /*2170*/  HADD2.F32 R38, -RZ, R38.H0_H0 ;  /* 0x20000026ff267230 */ /* 0x004fe40000004100 */
[----:B----4-:R-:W-:Y:S01]  /*2180*/  HADD2.F32 R27, -RZ, R19.H0_H0 ;  /* 0x20000013ff1b7230 */ /* 0x010fe20000004100 */
[----:B------:R-:W-:Y:S02]  /*2190*/  FFMA.FTZ R19, R16, R13, R37 ;  /* 0x0000000d10137223 */ /* 0x000fe40000010025 */
[C---:B------:R-:W-:Y:S02]  /*21a0*/  FFMA.FTZ R16, R13.reuse, R17, R18 ;  /* 0x000000110d107223 */ /* 0x040fe40000010012 */
[C---:B------:R-:W-:Y:S02]  /*21b0*/  FFMA.FTZ R17, R13.reuse, R38, R36 ;  /* 0x000000260d117223 */ /* 0x040fe40000010024 */
[----:B------:R-:W-:Y:S01]  /*21c0*/  FFMA.FTZ R18, R13, R27, R12 ;  /* 0x0000001b0d127223 */ /* 0x000fe2000001000c */
[----:B------:R-:W-:-:S02]  /*21d0*/  LOP3.LUT R13, R4, 0xff, RZ, 0xc0, !PT ;  /* 0x000000ff040d7812 */ /* 0x000fc400078ec0ff */
[----:B------:R-:W-:Y:S02]  /*21e0*/  SHF.R.U32.HI R27, RZ, 0x8, R4 ;  /* 0x00000008ff1b7819 */ /* 0x000fe40000011604 */
[----:B------:R-:W-:Y:S02]  /*21f0*/  IADD3 R37, R13, -0x80, RZ ;  /* 0xffffff800d257810 */ /* 0x000fe40007ffe0ff */
[----:B------:R-:W-:-:S04]  /*2200*/  LOP3.LUT R27, R27, 0xff, RZ, 0xc0, !PT ;  /* 0x000000ff1b1b7812 */ /* 0x000fc800078ec0ff */
[----:B------:R-:W-:Y:S01]  /*2210*/  IADD3 R38, R27, -0x80, RZ ;  /* 0xffffff801b267810 */ /* 0x000fe20007ffe0ff */
[----:B------:R-:W0:Y:S01]  /*2220*/  I2F.F16 R37, R37 ;  /* 0x0000002500257306 */ /* 0x000e220000200c00 */
[----:B------:R-:W-:Y:S02]  /*2230*/  @!P0 IMAD.SHL.U32 R12, R32, 0x2, RZ ;  /* 0x00000002200c8824 */ /* 0x000fe400078e00ff */
[----:B------:R-:W-:-:S05]  /*2240*/  @!P0 IMAD.MOV.U32 R39, RZ, RZ, 0x2 ;  /* 0x00000002ff278424 */ /* 0x000fca00078e00ff */
[----:B------:R-:W1:Y:S01]  /*2250*/  I2F.F16 R38, R38 ;  /* 0x0000002600267306 */ /* 0x000e620000200c00 */
[----:B------:R-:W-:Y:S01]  /*2260*/  @!P0 PRMT R0, R20, 0x7610, R0 ;  /* 0x0000761014008816 */ /* 0x000fe20000000000 */
[----:B------:R-:W-:Y:S01]  /*2270*/  @!P0 IMAD.WIDE R12, R12, R39, c[0x0][0x198] ;  /* 0x000066000c0c8625 */ /* 0x000fe200078e0227 */
[----:B------:R-:W-:Y:S02]  /*2280*/  LOP3.LUT R36, R5, 0xff, RZ, 0xc0, !PT ;  /* 0x000000ff05247812 */ /* 0x000fe400078ec0ff */
[----:B------:R-:W-:Y:S02]  /*2290*/  @!P0 PRMT R0, R0, 0x7610, R20 ;  /* 0x0000761000008816 */ /* 0x000fe40000000014 */
[----:B------:R-:W-:Y:S01]  /*22a0*/  IADD3 R20, R36, -0x80, RZ ;  /* 0xffffff8024147810 */ /* 0x000fe20007ffe0ff */
[----:B-----5:R-:W-:Y:S01]  /*22b0*/  HADD2.F32 R36, -RZ, R14.H0_H0 ;  /* 0x2000000eff247230 */ /* 0x020fe20000004100 */
[----:B------:R2:W4:Y:S01]  /*22c0*/  @!P0 LDG.E.U16.CONSTANT R27, [R12.64+0x2] ;  /* 0x000002060c1b8981 */ /* 0x000522000c1e9500 */
[----:B0-----:R-:W-:-:S02]  /*22d0*/  HADD2.F32 R37, -RZ, R37.H0_H0 ;  /* 0x20000025ff257230 */ /* 0x001fc40000004100 */
[----:B------:R-:W-:-:S03]  /*22e0*/  HADD2.F32 R39, -RZ, R14.H1_H1 ;  /* 0x3000000eff277230 */ /* 0x000fc60000004100 */
[----:B------:R-:W-:Y:S01]  /*22f0*/  FFMA.FTZ R37, R37, R36, RZ ;  /* 0x0000002425257223 */ /* 0x000fe200000100ff */
[----:B-1----:R-:W-:Y:S01]  /*2300*/  HADD2.F32 R38, -RZ, R38.H0_H0 ;  /* 0x20000026ff267230 */ /* 0x002fe20000004100 */
[----:B--2---:R-:W-:Y:S02]  /*2310*/  SHF.R.U32.HI R12, RZ, 0x8, R5 ;  /* 0x00000008ff0c7819 */ /* 0x004fe40000011605 */
[----:B------:R-:W-:Y:S02]  /*2320*/  @!P0 PRMT R2, R21, 0x7610, R2 ;  /* 0x0000761015028816 */ /* 0x000fe40000000002 */
[----:B------:R-:W-:Y:S01]  /*2330*/  LOP3.LUT R14, R12, 0xff, RZ, 0xc0, !PT ;  /* 0x000000ff0c0e7812 */ /* 0x000fe200078ec0ff */
[----:B------:R-:W-:Y:S01]  /*2340*/  FFMA.FTZ R37, R38, R39, R37 ;  /* 0x0000002726257223 */ /* 0x000fe20000010025 */
[----:B------:R-:W-:Y:S02]  /*2350*/  LOP3.LUT R42, R6, 0xff, RZ, 0xc0, !PT ;  /* 0x000000ff062a7812 */ /* 0x000fe400078ec0ff */
[----:B------:R-:W-:-:S02]  /*2360*/  IADD3 R38, R14, -0x80, RZ ;  /* 0xffffff800e267810 */ /* 0x000fc40007ffe0ff */
[----:B------:R-:W-:Y:S02]  /*2370*/  SHF.R.U32.HI R14, RZ, 0x8, R6 ;  /* 0x00000008ff0e7819 */ /* 0x000fe40000011606 */
[----:B------:R-:W-:Y:S02]  /*2380*/  @!P0 PRMT R2, R2, 0x7610, R21 ;  /* 0x0000761002028816 */ /* 0x000fe40000000015 */
[----:B------:R-:W0:Y:S01]  /*2390*/  I2F.F16 R21, R20 ;  /* 0x0000001400157306 */ /* 0x000e220000200c00 */
[----:B------:R-:W-:Y:S02]  /*23a0*/  IADD3 R13, R42, -0x80, RZ ;  /* 0xffffff802a0d7810 */ /* 0x000fe40007ffe0ff */
[----:B------:R-:W-:Y:S02]  /*23b0*/  LOP3.LUT R14, R14, 0xff, RZ, 0xc0, !PT ;  /* 0x000000ff0e0e7812 */ /* 0x000fe400078ec0ff */
[----:B------:R-:W-:Y:S02]  /*23c0*/  SHF.R.U32.HI R12, RZ, 0x10, R4 ;  /* 0x00000010ff0c7819 */ /* 0x000fe40000011604 */
[----:B------:R-:W-:Y:S01]  /*23d0*/  IADD3 R14, R14, -0x80, RZ ;  /* 0xffffff800e0e7810 */ /* 0x000fe20007ffe0ff */
[----:B------:R-:W-:Y:S01]  /*23e0*/  I2F.F16 R13, R13 ;  /* 0x0000000d000d7306 */ /* 0x000fe20000200c00 */
[----:B------:R-:W-:-:S02]  /*23f0*/  LOP3.LUT R12, R12, 0xff, RZ, 0xc0, !PT ;  /* 0x000000ff0c0c7812 */ /* 0x000fc400078ec0ff */
[----:B------:R-:W-:-:S05]  /*2400*/  SHF.R.U32.HI R42, RZ, 0x10, R5 ;  /* 0x00000010ff2a7819 */ /* 0x000fca0000011605 */
[----:B------:R-:W1:Y:S01]  /*2410*/  I2F.F16 R20, R38 ;  /* 0x0000002600147306 */ /* 0x000e620000200c00 */
[----:B------:R-:W-:Y:S01]  /*2420*/  IADD3 R12, R12, -0x80, RZ ;  /* 0xffffff800c0c7810 */ /* 0x000fe20007ffe0ff */
[----:B0-----:R-:W-:Y:S01]  /*2430*/  HADD2.F32 R43, -RZ, R21.H0_H0 ;  /* 0x20000015ff2b7230 */ /* 0x001fe20000004100 */
[----:B------:R-:W-:-:S05]  /*2440*/  LOP3.LUT R21, R42, 0xff, RZ, 0xc0, !PT ;  /* 0x000000ff2a157812 */ /* 0x000fca00078ec0ff */
[----:B------:R-:W0:Y:S01]  /*2450*/  I2F.F16 R14, R14 ;  /* 0x0000000e000e7306 */ /* 0x000e220000200c00 */
[----:B------:R-:W-:Y:S02]  /*2460*/  IADD3 R42, R21, -0x80, RZ ;  /* 0xffffff80152a7810 */ /* 0x000fe40007ffe0ff */
[----:B------:R-:W-:-:S05]  /*2470*/  SHF.R.U32.HI R21, RZ, 0x10, R6 ;  /* 0x00000010ff157819 */ /* 0x000fca0000011606 */
[----:B------:R-:W2:Y:S01]  /*2480*/  I2F.F16 R12, R12 ;  /* 0x0000000c000c7306 */ /* 0x000ea20000200c00 */
[----:B-1----:R-:W-:Y:S01]  /*2490*/  HADD2.F32 R20, -RZ, R20.H0_H0 ;  /* 0x20000014ff147230 */ /* 0x002fe20000004100 */
[C---:B------:R-:W-:Y:S01]  /*24a0*/  FFMA.FTZ R43, R36.reuse, R43, RZ ;  /* 0x0000002b242b7223 */ /* 0x040fe200000100ff */
[----:B------:R-:W-:Y:S01]  /*24b0*/  HADD2.F32 R13, -RZ, R13.H0_H0 ;  /* 0x2000000dff0d7230 */ /* 0x000fe20000004100 */
[----:B------:R-:W-:Y:S02]  /*24c0*/  LOP3.LUT R21, R21, 0xff, RZ, 0xc0, !PT ;  /* 0x000000ff15157812 */ /* 0x000fe400078ec0ff */
[----:B------:R-:W-:Y:S01]  /*24d0*/  FFMA.FTZ R43, R39, R20, R43 ;  /* 0x00000014272b7223 */ /* 0x000fe2000001002b */
[----:B0-----:R-:W-:Y:S01]  /*24e0*/  HADD2.F32 R38, -RZ, R14.H0_H0 ;  /* 0x2000000eff267230 */ /* 0x001fe20000004100 */
[----:B------:R-:W-:Y:S01]  /*24f0*/  FFMA.FTZ R13, R36, R13, RZ ;  /* 0x0000000d240d7223 */ /* 0x000fe200000100ff */
[----:B------:R-:W0:Y:S01]  /*2500*/  I2F.F16 R20, R42 ;  /* 0x0000002a00147306 */ /* 0x000e220000200c00 */
[----:B------:R-:W-:-:S02]  /*2510*/  IADD3 R14, R21, -0x80, RZ ;  /* 0xffffff80150e7810 */ /* 0x000fc40007ffe0ff */
[----:B------:R-:W-:Y:S01]  /*2520*/  FFMA.FTZ R21, R39, R38, R13 ;  /* 0x0000002627157223 */ /* 0x000fe2000001000d */
[----:B------:R-:W-:Y:S02]  /*2530*/  HADD2.F32 R38, -RZ, R15.H0_H0 ;  /* 0x2000000fff267230 */ /* 0x000fe40000004100 */
[----:B--2---:R-:W-:Y:S02]  /*2540*/  HADD2.F32 R12, -RZ, R12.H0_H0 ;  /* 0x2000000cff0c7230 */ /* 0x004fe40000004100 */
[----:B------:R-:W1:Y:S03]  /*2550*/  I2F.F16 R14, R14 ;  /* 0x0000000e000e7306 */ /* 0x000e660000200c00 */
[----:B------:R-:W-:Y:S02]  /*2560*/  FFMA.FTZ R37, R12, R38, R37 ;  /* 0x000000260c257223 */ /* 0x000fe40000010025 */
[----:B------:R-:W2:Y:S01]  /*2570*/  LDS.64 R12, [UR4+0x28] ;  /* 0x00002804ff0c7984 */ /* 0x000ea20008000a00 */
[----:B0-----:R-:W-:Y:S01]  /*2580*/  HADD2.F32 R20, -RZ, R20.H0_H0 ;  /* 0x20000014ff147230 */ /* 0x001fe20000004100 */
[----:B------:R-:W-:-:S04]  /*2590*/  LEA.HI R44, R4, 0xffffff80, RZ, 0x8 ;  /* 0xffffff80042c7811 */ /* 0x000fc800078f40ff */
[----:B------:R-:W-:Y:S01]  /*25a0*/  FFMA.FTZ R43, R38, R20, R43 ;  /* 0x00000014262b7223 */ /* 0x000fe2000001002b */
[----:B---3--:R-:W-:Y:S01]  /*25b0*/  LOP3.LUT R4, R8, 0xff, RZ, 0xc0, !PT ;  /* 0x000000ff08047812 */ /* 0x008fe200078ec0ff */
[----:B-1----:R-:W-:-:S03]  /*25c0*/  HADD2.F32 R20, -RZ, R14.H0_H0 ;  /* 0x2000000eff147230 */ /* 0x002fc60000004100 */
[----:B------:R-:W-:Y:S02]  /*25d0*/  IADD3 R14, R4, -0x80, RZ ;  /* 0xffffff80040e7810 */ /* 0x000fe40007ffe0ff */
[----:B------:R-:W-:Y:S02]  /*25e0*/  FFMA.FTZ R21, R38, R20, R21 ;  /* 0x0000001426157223 */ /* 0x000fe40000010015 */
[----:B------:R-:W0:Y:S08]  /*25f0*/  I2F.F16 R20, R44 ;  /* 0x0000002c00147306 */ /* 0x000e300000200c00 */
[----:B------:R-:W1:Y:S01]  /*2600*/  I2F.F16 R14, R14 ;  /* 0x0000000e000e7306 */ /* 0x000e620000200c00 */
[----:B------:R-:W-:Y:S01]  /*2610*/  HADD2.F32 R4, -RZ, R15.H1_H1 ;  /* 0x3000000fff047230 */ /* 0x000fe20000004100 */
[----:B------:R-:W-:Y:S01]  /*2620*/  SHF.R.U32.HI R15, RZ, 0x8, R8 ;  /* 0x00000008ff0f7819 */ /* 0x000fe20000011608 */
[----:B0-----:R-:W-:Y:S01]  /*2630*/  HADD2.F32 R20, -RZ, R20.H0_H0 ;  /* 0x20000014ff147230 */ /* 0x001fe20000004100 */
[----:B------:R-:W-:-:S04]  /*2640*/  LEA.HI R45, R5, 0xffffff80, RZ, 0x8 ;  /* 0xffffff80052d7811 */ /* 0x000fc800078f40ff */
[----:B------:R-:W-:Y:S01]  /*2650*/  FFMA.FTZ R20, R20, R4, R37 ;  /* 0x0000000414147223 */ /* 0x000fe20000010025 */
[----:B--2---:R-:W-:Y:S02]  /*2660*/  HADD2.F32 R37, -RZ, R12.H0_H0 ;  /* 0x2000000cff257230 */ /* 0x004fe40000004100 */
[----:B-1----:R-:W-:Y:S01]  /*2670*/  HADD2.F32 R5, -RZ, R14.H0_H0 ;  /* 0x2000000eff057230 */ /* 0x002fe20000004100 */
[----:B------:R-:W-:-:S04]  /*2680*/  LOP3.LUT R15, R15, 0xff, RZ, 0xc0, !PT ;  /* 0x000000ff0f0f7812 */ /* 0x000fc800078ec0ff */
[----:B------:R-:W-:Y:S01]  /*2690*/  FFMA.FTZ R5, R5, R37, R20 ;  /* 0x0000002505057223 */ /* 0x000fe20000010014 */
[----:B------:R-:W-:-:S04]  /*26a0*/  IADD3 R20, R15, -0x80, RZ ;  /* 0xffffff800f147810 */ /* 0x000fc80007ffe0ff */
[----:B------:R-:W0:Y:S08]  /*26b0*/  I2F.F16 R14, R20 ;  /* 0x00000014000e7306 */ /* 0x000e300000200c00 */
[----:B------:R-:W1:Y:S01]  /*26c0*/  I2F.F16 R42, R45 ;  /* 0x0000002d002a7306 */ /* 0x000e620000200c00 */
[----:B------:R-:W-:Y:S02]  /*26d0*/  HADD2.F32 R12, -RZ, R12.H1_H1 ;  /* 0x3000000cff0c7230 */ /* 0x000fe40000004100 */
[----:B0-----:R-:W-:-:S05]  /*26e0*/  HADD2.F32 R14, -RZ, R14.H0_H0 ;  /* 0x2000000eff0e7230 */ /* 0x001fca0000004100 */
[----:B------:R-:W-:Y:S01]  /*26f0*/  FFMA.FTZ R5, R14, R12, R5 ;  /* 0x0000000c0e057223 */ /* 0x000fe20000010005 */
[----:B------:R-:W-:Y:S01]  /*2700*/  SHF.R.U32.HI R14, RZ, 0x10, R8 ;  /* 0x00000010ff0e7819 */ /* 0x000fe20000011608 */
[----:B-1----:R-:W-:Y:S02]  /*2710*/  HADD2.F32 R42, -RZ, R42.H0_H0 ;  /* 0x2000002aff2a7230 */ /* 0x002fe40000004100 */
[----:B------:R-:W-:-:S03]  /*2720*/  HADD2.F32 R15, -RZ, R0.H0_H0 ;  /* 0x20000000ff0f7230 */ /* 0x000fc60000004100 */
[----:B------:R-:W-:Y:S01]  /*2730*/  FFMA.FTZ R42, R4, R42, R43 ;  /* 0x0000002a042a7223 */ /* 0x000fe2000001002b */
[----:B------:R-:W-:Y:S01]  /*2740*/  LOP3.LUT R43, R14, 0xff, RZ, 0xc0, !PT ;  /* 0x000000ff0e2b7812 */ /* 0x000fe200078ec0ff */
[----:B------:R-:W-:-:S03]  /*2750*/  FMUL.FTZ R20, R26, R15 ;  /* 0x0000000f1a147220 */ /* 0x000fc60000410000 */
[----:B------:R-:W-:Y:S02]  /*2760*/  IADD3 R43, R43, -0x80, RZ ;  /* 0xffffff802b2b7810 */ /* 0x000fe40007ffe0ff */
[----:B------:R-:W-:Y:S02]  /*2770*/  LEA.HI R45, R8, 0xffffff80, RZ, 0x8 ;  /* 0xffffff80082d7811 */ /* 0x000fe400078f40ff */
[----:B------:R0:W1:Y:S01]  /*2780*/  I2F.F16 R26, R43 ;  /* 0x0000002b001a7306 */ /* 0x0000620000200c00 */
[----:B------:R-:W-:-:S07]  /*2790*/  LEA.HI R44, R6, 0xffffff80, RZ, 0x8 ;  /* 0xffffff80062c7811 */ /* 0x000fce00078f40ff */
[----:B------:R-:W2:Y:S01]  /*27a0*/  I2F.F16 R8, R45 ;  /* 0x0000002d00087306 */ /* 0x000ea20000200c00 */
[----:B0-----:R-:W-:-:S07]  /*27b0*/  HADD2.F32 R43, -RZ, R13.H1_H1 ;  /* 0x3000000dff2b7230 */ /* 0x001fce0000004100 */
[----:B------:R0:W-:Y:S01]  /*27c0*/  I2F.F16 R6, R44 ;  /* 0x0000002c00067306 */ /* 0x0001e20000200c00 */
[----:B-1----:R-:W-:Y:S02]  /*27d0*/  HADD2.F32 R26, -RZ, R26.H0_H0 ;  /* 0x2000001aff1a7230 */ /* 0x002fe40000004100 */
[----:B0-----:R-:W-:Y:S02]  /*27e0*/  HADD2.F32 R44, -RZ, R13.H0_H0 ;  /* 0x2000000dff2c7230 */ /* 0x001fe40000004100 */
[----:B--2---:R-:W-:-:S03]  /*27f0*/  HADD2.F32 R8, -RZ, R8.H0_H0 ;  /* 0x20000008ff087230 */ /* 0x004fc60000004100 */
[----:B------:R-:W-:Y:S01]  /*2800*/  FFMA.FTZ R26, R26, R44, R5 ;  /* 0x0000002c1a1a7223 */ /* 0x000fe20000010005 */
[----:B------:R-:W-:Y:S02]  /*2810*/  LOP3.LUT R5, R9, 0xff, RZ, 0xc0, !PT ;  /* 0x000000ff09057812 */ /* 0x000fe400078ec0ff */
[----:B------:R-:W-:Y:S01]  /*2820*/  SHF.R.U32.HI R13, RZ, 0x8, R9 ;  /* 0x00000008ff0d7819 */ /* 0x000fe20000011609 */
[----:B------:R-:W-:Y:S01]  /*2830*/  FFMA.FTZ R26, R8, R43, R26 ;  /* 0x0000002b081a7223 */ /* 0x000fe2000001001a */
[----:B------:R-:W-:Y:S02]  /*2840*/  IADD3 R8, R5, -0x80, RZ ;  /* 0xffffff8005087810 */ /* 0x000fe40007ffe0ff */
[----:B------:R-:W-:-:S04]  /*2850*/  LOP3.LUT R13, R13, 0xff, RZ, 0xc0, !PT ;  /* 0x000000ff0d0d7812 */ /* 0x000fc800078ec0ff */
[----:B------:R-:W0:Y:S01]  /*2860*/  I2F.F16 R8, R8 ;  /* 0x0000000800087306 */ /* 0x000e220000200c00 */
[----:B------:R-:W-:-:S07]  /*2870*/  IADD3 R13, R13, -0x80, RZ ;  /* 0xffffff800d0d7810 */ /* 0x000fce0007ffe0ff */
[----:B------:R-:W1:Y:S01]  /*2880*/  I2F.F16 R13, R13 ;  /* 0x0000000d000d7306 */ /* 0x000e620000200c00 */
[----:B0-----:R-:W-:-:S05]  /*2890*/  HADD2.F32 R5, -RZ, R8.H0_H0 ;  /* 0x20000008ff057230 */ /* 0x001fca0000004100 */
[----:B------:R-:W-:Y:S01]  /*28a0*/  FFMA.FTZ R5, R37, R5, R42 ;  /* 0x0000000525057223 */ /* 0x000fe2000001002a */
[----:B-1----:R-:W-:-:S05]  /*28b0*/  HADD2.F32 R42, -RZ, R13.H0_H0 ;  /* 0x2000000dff2a7230 */ /* 0x002fca0000004100 */
[----:B------:R-:W-:Y:S01]  /*28c0*/  FFMA.FTZ R5, R12, R42, R5 ;  /* 0x0000002a0c057223 */ /* 0x000fe20000010005 */
[----:B------:R-:W-:-:S04]  /*28d0*/  SHF.R.U32.HI R42, RZ, 0x10, R9 ;  /* 0x00000010ff2a7819 */ /* 0x000fc80000011609 */
[----:B------:R-:W-:-:S04]  /*28e0*/  LOP3.LUT R42, R42, 0xff, RZ, 0xc0, !PT ;  /* 0x000000ff2a2a7812 */ /* 0x000fc800078ec0ff */
[----:B------:R-:W-:-:S06]  /*28f0*/  IADD3 R8, R42, -0x80, RZ ;  /* 0xffffff802a087810 */ /* 0x000fcc0007ffe0ff */
[----:B------:R-:W0:Y:S02]  /*2900*/  I2F.F16 R8, R8 ;  /* 0x0000000800087306 */ /* 0x000e240000200c00 */
[----:B0-----:R-:W-:-:S05]  /*2910*/  HADD2.F32 R42, -RZ, R8.H0_H0 ;  /* 0x20000008ff2a7230 */ /* 0x001fca0000004100 */
[----:B------:R-:W-:Y:S01]  /*2920*/  FFMA.FTZ R42, R44, R42, R5 ;  /* 0x0000002a2c2a7223 */ /* 0x000fe20000010005 */
[----:B------:R-:W-:-:S04]  /*2930*/  LOP3.LUT R5, R10, 0xff, RZ, 0xc0, !PT ;  /* 0x000000ff0a057812 */ /* 0x000fc800078ec0ff */
[----:B------:R-:W-:-:S06]  /*2940*/  IADD3 R45, R5, -0x80, RZ ;  /* 0xffffff80052d7810 */ /* 0x000fcc0007ffe0ff */
[----:B------:R-:W0:Y:S01]  /*2950*/  I2F.F16 R45, R45 ;  /* 0x0000002d002d7306 */ /* 0x000e220000200c00 */
[----:B------:R-:W-:-:S05]  /*2960*/  HADD2.F32 R6, -RZ, R6.H0_H0 ;  /* 0x20000006ff067230 */ /* 0x000fca0000004100 */
[----:B------:R-:W-:Y:S01]  /*2970*/  FFMA.FTZ R6, R4, R6, R21 ;  /* 0x0000000604067223 */ /* 0x000fe20000010015 */
[----:B0-----:R-:W-:-:S05]  /*2980*/  HADD2.F32 R5, -RZ, R45.H0_H0 ;  /* 0x2000002dff057230 */ /* 0x001fca0000004100 */
[----:B------:R-:W-:Y:S01]  /*2990*/  FFMA.FTZ R5, R37, R5, R6 ;  /* 0x0000000525057223 */ /* 0x000fe20000010006 */
[----:B------:R-:W-:-:S04]  /*29a0*/  SHF.R.U32.HI R6, RZ, 0x8, R10 ;  /* 0x00000008ff067819 */ /* 0x000fc8000001160a */
[----:B------:R-:W-:-:S04]  /*29b0*/  LOP3.LUT R6, R6, 0xff, RZ, 0xc0, !PT ;  /* 0x000000ff06067812 */ /* 0x000fc800078ec0ff */
[----:B------:R-:W-:-:S06]  /*29c0*/  IADD3 R6, R6, -0x80, RZ ;  /* 0xffffff8006067810 */ /* 0x000fcc0007ffe0ff */
[----:B------:R-:W0:Y:S02]  /*29d0*/  I2F.F16 R6, R6 ;  /* 0x0000000600067306 */ /* 0x000e240000200c00 */
        /* <DEDUP_REMOVED lines=11> */
[----:B------:R-:W-:-:S04]  /*2a90*/  SHF.R.U32.HI R6, RZ, 0x8, R7 ;  /* 0x00000008ff067819 */ /* 0x000fc80000011607 */
[----:B------:R-:W-:Y:S01]  /*2aa0*/  LOP3.LUT R6, R6, 0xff, RZ, 0xc0, !PT ;  /* 0x000000ff06067812 */ /* 0x000fe200078ec0ff */
[----:B0-----:R-:W-:-:S05]  /*2ab0*/  HADD2.F32 R45, -RZ, R5.H0_H0 ;  /* 0x20000005ff2d7230 */ /* 0x001fca0000004100 */
[----:B------:R-:W-:Y:S01]  /*2ac0*/  FFMA.FTZ R36, R36, R45, RZ ;  /* 0x0000002d24247223 */ /* 0x000fe200000100ff */
[----:B------:R-:W-:-:S06]  /*2ad0*/  IADD3 R45, R6, -0x80, RZ ;  /* 0xffffff80062d7810 */ /* 0x000fcc0007ffe0ff */
[----:B------:R-:W0:Y:S02]  /*2ae0*/  I2F.F16 R45, R45 ;  /* 0x0000002d002d7306 */ /* 0x000e240000200c00 */
[----:B0-----:R-:W-:-:S05]  /*2af0*/  HADD2.F32 R6, -RZ, R45.H0_H0 ;  /* 0x2000002dff067230 */ /* 0x001fca0000004100 */
[----:B------:R-:W-:Y:S01]  /*2b00*/  FFMA.FTZ R39, R39, R6, R36 ;  /* 0x0000000627277223 */ /* 0x000fe20000010024 */
[----:B------:R-:W-:-:S04]  /*2b10*/  SHF.R.U32.HI R6, RZ, 0x10, R7 ;  /* 0x00000010ff067819 */ /* 0x000fc80000011607 */
[----:B------:R-:W-:-:S04]  /*2b20*/  LOP3.LUT R6, R6, 0xff, RZ, 0xc0, !PT ;  /* 0x000000ff06067812 */ /* 0x000fc800078ec0ff */
[----:B------:R-:W-:Y:S02]  /*2b30*/  IADD3 R13, R6, -0x80, RZ ;  /* 0xffffff80060d7810 */ /* 0x000fe40007ffe0ff */
[----:B------:R-:W-:Y:S02]  /*2b40*/  LEA.HI R46, R7, 0xffffff80, RZ, 0x8 ;  /* 0xffffff80072e7811 */ /* 0x000fe400078f40ff */
[----:B------:R-:W0:Y:S08]  /*2b50*/  I2F.F16 R5, R13 ;  /* 0x0000000d00057306 */ /* 0x000e300000200c00 */
[----:B------:R-:W1:Y:S01]  /*2b60*/  I2F.F16 R6, R46 ;  /* 0x0000002e00067306 */ /* 0x000e620000200c00 */
[----:B0-----:R-:W-:-:S05]  /*2b70*/  HADD2.F32 R5, -RZ, R5.H0_H0 ;  /* 0x20000005ff057230 */ /* 0x001fca0000004100 */
[----:B------:R-:W-:Y:S02]  /*2b80*/  FFMA.FTZ R36, R38, R5, R39 ;  /* 0x0000000526247223 */ /* 0x000fe40000010027 */
[----:B------:R-:W-:Y:S01]  /*2b90*/  IMAD.WIDE R38, R22, c[0x0][0x18c], R40 ;  /* 0x0000630016267a25 */ /* 0x000fe200078e0228 */
[----:B-1----:R-:W-:-:S05]  /*2ba0*/  HADD2.F32 R5, -RZ, R6.H0_H0 ;  /* 0x20000006ff057230 */ /* 0x002fca0000004100 */
[----:B------:R-:W-:Y:S02]  /*2bb0*/  FFMA.FTZ R36, R4, R5, R36 ;  /* 0x0000000504247223 */ /* 0x000fe40000010024 */
[----:B------:R-:W2:Y:S01]  /*2bc0*/  LDG.E.128.CONSTANT R4, [R38.64] ;  /* 0x0000000626047981 */ /* 0x000ea2000c1e9d00 */
[----:B------:R-:W-:-:S04]  /*2bd0*/  LOP3.LUT R40, R11, 0xff, RZ, 0xc0, !PT ;  /* 0x000000ff0b287812 */ /* 0x000fc800078ec0ff */
[----:B------:R-:W-:-:S06]  /*2be0*/  IADD3 R40, R40, -0x80, RZ ;  /* 0xffffff8028287810 */ /* 0x000fcc0007ffe0ff */
[----:B------:R-:W0:Y:S02]  /*2bf0*/  I2F.F16 R40, R40 ;  /* 0x0000002800287306 */ /* 0x000e240000200c00 */
[----:B0-----:R-:W-:-:S05]  /*2c00*/  HADD2.F32 R13, -RZ, R40.H0_H0 ;  /* 0x20000028ff0d7230 */ /* 0x001fca0000004100 */
[----:B------:R-:W-:Y:S01]  /*2c10*/  FFMA.FTZ R37, R37, R13, R36 ;  /* 0x0000000d25257223 */ /* 0x000fe20000010024 */
[----:B------:R-:W-:-:S04]  /*2c20*/  SHF.R.U32.HI R13, RZ, 0x8, R11 ;  /* 0x00000008ff0d7819 */ /* 0x000fc8000001160b */
[----:B------:R-:W-:-:S04]  /*2c30*/  LOP3.LUT R13, R13, 0xff, RZ, 0xc0, !PT ;  /* 0x000000ff0d0d7812 */ /* 0x000fc800078ec0ff */
[----:B------:R-:W-:Y:S02]  /*2c40*/  IADD3 R36, R13, -0x80, RZ ;  /* 0xffffff800d247810 */ /* 0x000fe40007ffe0ff */
[----:B------:R-:W-:-:S04]  /*2c50*/  SHF.R.U32.HI R13, RZ, 0x10, R11 ;  /* 0x00000010ff0d7819 */ /* 0x000fc8000001160b */
[----:B------:R-:W-:Y:S01]  /*2c60*/  LOP3.LUT R13, R13, 0xff, RZ, 0xc0, !PT ;  /* 0x000000ff0d0d7812 */ /* 0x000fe200078ec0ff */
[----:B------:R-:W0:Y:S03]  /*2c70*/  I2F.F16 R36, R36 ;  /* 0x0000002400247306 */ /* 0x000e260000200c00 */
[----:B------:R-:W-:-:S05]  /*2c80*/  IADD3 R41, R13, -0x80, RZ ;  /* 0xffffff800d297810 */ /* 0x000fca0007ffe0ff */
[----:B------:R-:W1:Y:S01]  /*2c90*/  I2F.F16 R13, R41 ;  /* 0x00000029000d7306 */ /* 0x000e620000200c00 */
[----:B------:R-:W-:Y:S02]  /*2ca0*/  LEA.HI R10, R10, 0xffffff80, RZ, 0x8 ;  /* 0xffffff800a0a7811 */ /* 0x000fe400078f40ff */
[----:B------:R-:W-:Y:S01]  /*2cb0*/  LEA.HI R9, R9, 0xffffff80, RZ, 0x8 ;  /* 0xffffff8009097811 */ /* 0x000fe200078f40ff */
[----:B0-----:R-:W-:-:S04]  /*2cc0*/  HADD2.F32 R40, -RZ, R36.H0_H0 ;  /* 0x20000024ff287230 */ /* 0x001fc80000004100 */
[----:B------:R-:W0:Y:S01]  /*2cd0*/  I2F.F16 R10, R10 ;  /* 0x0000000a000a7306 */ /* 0x000e220000200c00 */
[----:B------:R-:W-:Y:S01]  /*2ce0*/  LEA.HI R11, R11, 0xffffff80, RZ, 0x8 ;  /* 0xffffff800b0b7811 */ /* 0x000fe200078f40ff */
[----:B------:R-:W-:Y:S01]  /*2cf0*/  FFMA.FTZ R37, R12, R40, R37 ;  /* 0x000000280c257223 */ /* 0x000fe20000010025 */
[----:B-1----:R-:W-:-:S05]  /*2d00*/  HADD2.F32 R13, -RZ, R13.H0_H0 ;  /* 0x2000000dff0d7230 */ /* 0x002fca0000004100 */
[----:B------:R-:W1:Y:S01]  /*2d10*/  I2F.F16 R9, R9 ;  /* 0x0000000900097306 */ /* 0x000e620000200c00 */
[----:B------:R-:W-:Y:S02]  /*2d20*/  FFMA.FTZ R44, R44, R13, R37 ;  /* 0x0000000d2c2c7223 */ /* 0x000fe40000010025 */
[----:B------:R-:W3:Y:S05]  /*2d30*/  LDS.64 R12, [UR4+0x30] ;  /* 0x00003004ff0c7984 */ /* 0x000eea0008000a00 */
[----:B------:R-:W5:Y:S01]  /*2d40*/  I2F.F16 R11, R11 ;  /* 0x0000000b000b7306 */ /* 0x000f620000200c00 */
[----:B0-----:R-:W-:Y:S02]  /*2d50*/  HADD2.F32 R36, -RZ, R10.H0_H0 ;  /* 0x2000000aff247230 */ /* 0x001fe40000004100 */
[----:B-1----:R-:W-:-:S03]  /*2d60*/  HADD2.F32 R37, -RZ, R9.H0_H0 ;  /* 0x20000009ff257230 */ /* 0x002fc60000004100 */
[C---:B------:R-:W-:Y:S02]  /*2d70*/  FFMA.FTZ R36, R43.reuse, R36, R8 ;  /* 0x000000242b247223 */ /* 0x040fe40000010008 */
[----:B------:R-:W-:Y:S01]  /*2d80*/  FFMA.FTZ R37, R43, R37, R42 ;  /* 0x000000252b257223 */ /* 0x000fe2000001002a */
[----:B---3--:R-:W-:Y:S01]  /*2d90*/  HADD2.F32 R42, -RZ, R12.H1_H1 ;  /* 0x3000000cff2a7230 */ /* 0x008fe20000004100 */
[----:B--2---:R-:W-:Y:S02]  /*2da0*/  LOP3.LUT R9, R4, 0xff, RZ, 0xc0, !PT ;  /* 0x000000ff04097812 */ /* 0x004fe400078ec0ff */
[----:B------:R-:W-:Y:S02]  /*2db0*/  SHF.R.U32.HI R8, RZ, 0x8, R4 ;  /* 0x00000008ff087819 */ /* 0x000fe40000011604 */
[----:B------:R-:W-:Y:S02]  /*2dc0*/  IADD3 R9, R9, -0x80, RZ ;  /* 0xffffff8009097810 */ /* 0x000fe40007ffe0ff */
[----:B------:R-:W-:Y:S01]  /*2dd0*/  LOP3.LUT R10, R8, 0xff, RZ, 0xc0, !PT ;  /* 0x000000ff080a7812 */ /* 0x000fe200078ec0ff */
[----:B-----5:R-:W-:-:S03]  /*2de0*/  HADD2.F32 R8, -RZ, R11.H0_H0 ;  /* 0x2000000bff087230 */ /* 0x020fc60000004100 */
[----:B------:R-:W0:Y:S01]  /*2df0*/  I2F.F16 R9, R9 ;  /* 0x0000000900097306 */ /* 0x000e220000200c00 */
[----:B------:R-:W-:Y:S01]  /*2e00*/  IADD3 R40, R10, -0x80, RZ ;  /* 0xffffff800a287810 */ /* 0x000fe20007ffe0ff */
[----:B------:R-:W-:Y:S01]  /*2e10*/  FFMA.FTZ R43, R43, R8, R44 ;  /* 0x000000082b2b7223 */ /* 0x000fe2000001002c */
[----:B------:R-:W-:Y:S02]  /*2e20*/  LOP3.LUT R8, R5, 0xff, RZ, 0xc0, !PT ;  /* 0x000000ff05087812 */ /* 0x000fe400078ec0ff */
[----:B------:R-:W-:Y:S02]  /*2e30*/  SHF.R.U32.HI R10, RZ, 0x8, R5 ;  /* 0x00000008ff0a7819 */ /* 0x000fe40000011605 */
[----:B------:R-:W-:Y:S01]  /*2e40*/  IADD3 R44, R8, -0x80, RZ ;  /* 0xffffff80082c7810 */ /* 0x000fe20007ffe0ff */
[----:B------:R-:W1:Y:S01]  /*2e50*/  I2F.F16 R11, R40 ;  /* 0x00000028000b7306 */ /* 0x000e620000200c00 */
[----:B------:R-:W-:-:S04]  /*2e60*/  LOP3.LUT R8, R10, 0xff, RZ, 0xc0, !PT ;  /* 0x000000ff0a087812 */ /* 0x000fc800078ec0ff */
[----:B------:R-:W-:-:S03]  /*2e70*/  IADD3 R45, R8, -0x80, RZ ;  /* 0xffffff80082d7810 */ /* 0x000fc60007ffe0ff */
[----:B------:R-:W2:Y:S01]  /*2e80*/  I2F.F16 R10, R44 ;  /* 0x0000002c000a7306 */ /* 0x000ea20000200c00 */
[----:B0-----:R-:W-:Y:S02]  /*2e90*/  HADD2.F32 R41, -RZ, R9.H0_H0 ;  /* 0x20000009ff297230 */ /* 0x001fe40000004100 */
[----:B------:R-:W-:-:S05]  /*2ea0*/  HADD2.F32 R8, -RZ, R12.H0_H0 ;  /* 0x2000000cff087230 */ /* 0x000fca0000004100 */
[----:B------:R-:W0:Y:S01]  /*2eb0*/  I2F.F16 R9, R45 ;  /* 0x0000002d00097306 */ /* 0x000e220000200c00 */
[----:B-1----:R-:W-:Y:S01]  /*2ec0*/  HADD2.F32 R11, -RZ, R11.H0_H0 ;  /* 0x2000000bff0b7230 */ /* 0x002fe20000004100 */
[----:B------:R-:W-:-:S04]  /*2ed0*/  FFMA.FTZ R41, R41, R8, RZ ;  /* 0x0000000829297223 */ /* 0x000fc800000100ff */
[----:B------:R-:W-:Y:S01]  /*2ee0*/  FFMA.FTZ R41, R11, R42, R41 ;  /* 0x0000002a0b297223 */ /* 0x000fe20000010029 */
[----:B--2---:R-:W-:Y:S01]  /*2ef0*/  HADD2.F32 R11, -RZ, R10.H0_H0 ;  /* 0x2000000aff0b7230 */ /* 0x004fe20000004100 */
[----:B------:R-:W-:-:S04]  /*2f00*/  LOP3.LUT R10, R6, 0xff, RZ, 0xc0, !PT ;  /* 0x000000ff060a7812 */ /* 0x000fc800078ec0ff */
[----:B------:R-:W-:Y:S01]  /*2f10*/  FFMA.FTZ R11, R8, R11, RZ ;  /* 0x0000000b080b7223 */ /* 0x000fe200000100ff */
[----:B0-----:R-:W-:Y:S01]  /*2f20*/  HADD2.F32 R9, -RZ, R9.H0_H0 ;  /* 0x20000009ff097230 */ /* 0x001fe20000004100 */
[----:B------:R-:W-:-:S04]  /*2f30*/  IADD3 R12, R10, -0x80, RZ ;  /* 0xffffff800a0c7810 */ /* 0x000fc80007ffe0ff */
[----:B------:R-:W-:Y:S01]  /*2f40*/  FFMA.FTZ R40, R42, R9, R11 ;  /* 0x000000092a287223 */ /* 0x000fe2000001000b */
[----:B------:R-:W-:Y:S02]  /*2f50*/  SHF.R.U32.HI R11, RZ, 0x8, R6 ;  /* 0x00000008ff0b7819 */ /* 0x000fe40000011606 */
[----:B------:R-:W-:Y:S02]  /*2f60*/  LOP3.LUT R46, R7, 0xff, RZ, 0xc0, !PT ;  /* 0x000000ff072e7812 */ /* 0x000fe400078ec0ff */
[----:B------:R-:W-:Y:S01]  /*2f70*/  LOP3.LUT R11, R11, 0xff, RZ, 0xc0, !PT ;  /* 0x000000ff0b0b7812 */ /* 0x000fe200078ec0ff */
[----:B------:R-:W0:Y:S01]  /*2f80*/  I2F.F16 R9, R12 ;  /* 0x0000000c00097306 */ /* 0x000e220000200c00 */
[----:B------:R-:W-:Y:S02]  /*2f90*/  IADD3 R46, R46, -0x80, RZ ;  /* 0xffffff802e2e7810 */ /* 0x000fe40007ffe0ff */
[----:B------:R-:W-:-:S05]  /*2fa0*/  IADD3 R47, R11, -0x80, RZ ;  /* 0xffffff800b2f7810 */ /* 0x000fca0007ffe0ff */
[----:B------:R-:W1:Y:S08]  /*2fb0*/  I2F.F16 R10, R46 ;  /* 0x0000002e000a7306 */ /* 0x000e700000200c00 */
[----:B------:R-:W2:Y:S01]  /*2fc0*/  I2F.F16 R11, R47 ;  /* 0x0000002f000b7306 */ /* 0x000ea20000200c00 */
[----:B0-----:R-:W-:Y:S01]  /*2fd0*/  HADD2.F32 R9, -RZ, R9.H0_H0 ;  /* 0x20000009ff097230 */ /* 0x001fe20000004100 */
[----:B------:R-:W-:-:S04]  /*2fe0*/  IMAD.WIDE R44, R22, c[0x0][0x18c], R38 ;  /* 0x00006300162c7a25 */ /* 0x000fc800078e0226 */
[----:B------:R-:W-:Y:S01]  /*2ff0*/  FFMA.FTZ R9, R8, R9, RZ ;  /* 0x0000000908097223 */ /* 0x000fe200000100ff */
[----:B-1----:R-:W-:Y:S02]  /*3000*/  HADD2.F32 R39, -RZ, R10.H0_H0 ;  /* 0x2000000aff277230 */ /* 0x002fe40000004100 */
[----:B--2---:R-:W-:-:S03]  /*3010*/  HADD2.F32 R11, -RZ, R11.H0_H0 ;  /* 0x2000000bff0b7230 */ /* 0x004fc60000004100 */
[----:B------:R-:W-:Y:S02]  /*3020*/  FFMA.FTZ R12, R8, R39, RZ ;  /* 0x00000027080c7223 */ /* 0x000fe400000100ff */
[----:B------:R-:W-:Y:S02]  /*3030*/  FFMA.FTZ R38, R42, R11, R9 ;  /* 0x0000000b2a267223 */ /* 0x000fe40000010009 */
[----:B------:R-:W2:Y:S01]  /*3040*/  LDG.E.128.CONSTANT R8, [R44.64] ;  /* 0x000000062c087981 */ /* 0x000ea2000c1e9d00 */
[----:B------:R-:W-:-:S04]  /*3050*/  SHF.R.U32.HI R46, RZ, 0x8, R7 ;  /* 0x00000008ff2e7819 */ /* 0x000fc80000011607 */
[----:B------:R-:W-:-:S04]  /*3060*/  LOP3.LUT R46, R46, 0xff, RZ, 0xc0, !PT ;  /* 0x000000ff2e2e7812 */ /* 0x000fc800078ec0ff */
[----:B------:R-:W-:-:S04]  /*3070*/  IADD3 R46, R46, -0x80, RZ ;  /* 0xffffff802e2e7810 */ /* 0x000fc80007ffe0ff */
[----:B------:R-:W0:Y:S01]  /*3080*/  I2F.F16 R39, R46 ;  /* 0x0000002e00277306 */ /* 0x000e220000200c00 */
[----:B------:R-:W-:-:S04]  /*3090*/  SHF.R.U32.HI R49, RZ, 0x10, R4 ;  /* 0x00000010ff317819 */ /* 0x000fc80000011604 */
[----:B------:R-:W-:-:S04]  /*30a0*/  LOP3.LUT R49, R49, 0xff, RZ, 0xc0, !PT ;  /* 0x000000ff31317812 */ /* 0x000fc800078ec0ff */
[----:B------:R-:W-:Y:S01]  /*30b0*/  IADD3 R49, R49, -0x80, RZ ;  /* 0xffffff8031317810 */ /* 0x000fe20007ffe0ff */
[----:B0-----:R-:W-:-:S05]  /*30c0*/  HADD2.F32 R39, -RZ, R39.H0_H0 ;  /* 0x20000027ff277230 */ /* 0x001fca0000004100 */
[----:B------:R-:W-:Y:S02]  /*30d0*/  FFMA.FTZ R12, R42, R39, R12 ;  /* 0x000000272a0c7223 */ /* 0x000fe4000001000c */
[----:B------:R-:W0:Y:S01]  /*30e0*/  I2F.F16 R39, R49 ;  /* 0x0000003100277306 */ /* 0x000e220000200c00 */
[----:B------:R-:W-:Y:S01]  /*30f0*/  SHF.R.U32.HI R48, RZ, 0x10, R5 ;  /* 0x00000010ff307819 */ /* 0x000fe20000011605 */
[----:B------:R-:W-:-:S03]  /*3100*/  HADD2.F32 R42, -RZ, R13.H0_H0 ;  /* 0x2000000dff2a7230 */ /* 0x000fc60000004100 */
[----:B------:R-:W-:-:S04]  /*3110*/  LOP3.LUT R48, R48, 0xff, RZ, 0xc0, !PT ;  /* 0x000000ff30307812 */ /* 0x000fc800078ec0ff */
[----:B------:R-:W-:Y:S01]  /*3120*/  IADD3 R48, R48, -0x80, RZ ;  /* 0xffffff8030307810 */ /* 0x000fe20007ffe0ff */
[----:B0-----:R-:W-:-:S05]  /*3130*/  HADD2.F32 R39, -RZ, R39.H0_H0 ;  /* 0x20000027ff277230 */ /* 0x001fca0000004100 */
[----:B------:R-:W-:Y:S02]  /*3140*/  FFMA.FTZ R39, R39, R42, R41 ;  /* 0x0000002a27277223 */ /* 0x000fe40000010029 */
[----:B------:R-:W0:Y:S01]  /*3150*/  I2F.F16 R41, R48 ;  /* 0x0000003000297306 */ /* 0x000e220000200c00 */
[----:B------:R-:W-:-:S04]  /*3160*/  SHF.R.U32.HI R47, RZ, 0x10, R6 ;  /* 0x00000010ff2f7819 */ /* 0x000fc80000011606 */
        /* <DEDUP_REMOVED lines=10> */
[----:B------:R-:W0:Y:S02]  /*3210*/  I2F.F16 R41, R46 ;  /* 0x0000002e00297306 */ /* 0x000e240000200c00 */
[----:B0-----:R-:W-:-:S05]  /*3220*/  HADD2.F32 R41, -RZ, R41.H0_H0 ;  /* 0x20000029ff297230 */ /* 0x001fca0000004100 */
[----:B------:R-:W-:Y:S01]  /*3230*/  FFMA.FTZ R12, R42, R41, R12 ;  /* 0x000000292a0c7223 */ /* 0x000fe2000001000c */
[----:B------:R-:W-:-:S04]  /*3240*/  LEA.HI R41, R4, 0xffffff80, RZ, 0x8 ;  /* 0xffffff8004297811 */ /* 0x000fc800078f40ff */
[----:B------:R-:W0:Y:S01]  /*3250*/  I2F.F16 R4, R41 ;  /* 0x0000002900047306 */ /* 0x000e220000200c00 */
[----:B------:R-:W-:Y:S01]  /*3260*/  HADD2.F32 R13, -RZ, R13.H1_H1 ;  /* 0x3000000dff0d7230 */ /* 0x000fe20000004100 */
[----:B------:R-:W-:Y:S02]  /*3270*/  LEA.HI R42, R5, 0xffffff80, RZ, 0x8 ;  /* 0xffffff80052a7811 */ /* 0x000fe400078f40ff */
[----:B------:R-:W-:-:S04]  /*3280*/  LEA.HI R47, R6, 0xffffff80, RZ, 0x8 ;  /* 0xffffff80062f7811 */ /* 0x000fc800078f40ff */
[----:B------:R-:W1:Y:S01]  /*3290*/  I2F.F16 R5, R47 ;  /* 0x0000002f00057306 */ /* 0x000e620000200c00 */
[----:B0-----:R-:W-:-:S05]  /*32a0*/  HADD2.F32 R4, -RZ, R4.H0_H0 ;  /* 0x20000004ff047230 */ /* 0x001fca0000004100 */
[----:B------:R-:W-:Y:S02]  /*32b0*/  FFMA.FTZ R39, R4, R13, R39 ;  /* 0x0000000d04277223 */ /* 0x000fe40000010027 */
[----:B------:R-:W0:Y:S01]  /*32c0*/  I2F.F16 R4, R42 ;  /* 0x0000002a00047306 */ /* 0x000e220000200c00 */
[----:B------:R-:W-:Y:S01]  /*32d0*/  LEA.HI R7, R7, 0xffffff80, RZ, 0x8 ;  /* 0xffffff8007077811 */ /* 0x000fe200078f40ff */
[----:B-1----:R-:W-:-:S06]  /*32e0*/  HADD2.F32 R5, -RZ, R5.H0_H0 ;  /* 0x20000005ff057230 */ /* 0x002fcc0000004100 */
[----:B------:R-:W1:Y:S01]  /*32f0*/  I2F.F16 R6, R7 ;  /* 0x0000000700067306 */ /* 0x000e620000200c00 */
[----:B------:R-:W-:Y:S01]  /*3300*/  FFMA.FTZ R38, R13, R5, R38 ;  /* 0x000000050d267223 */ /* 0x000fe20000010026 */
[----:B0-----:R-:W-:-:S05]  /*3310*/  HADD2.F32 R4, -RZ, R4.H0_H0 ;  /* 0x20000004ff047230 */ /* 0x001fca0000004100 */
[----:B------:R-:W-:Y:S02]  /*3320*/  FFMA.FTZ R40, R13, R4, R40 ;  /* 0x000000040d287223 */ /* 0x000fe40000010028 */
[----:B------:R-:W0:Y:S01]  /*3330*/  LDS.64 R4, [UR4+0x38] ;  /* 0x00003804ff047984 */ /* 0x000e220008000a00 */
[----:B-1----:R-:W-:-:S05]  /*3340*/  HADD2.F32 R6, -RZ, R6.H0_H0 ;  /* 0x20000006ff067230 */ /* 0x002fca0000004100 */
[----:B------:R-:W-:Y:S01]  /*3350*/  FFMA.FTZ R12, R13, R6, R12 ;  /* 0x000000060d0c7223 */ /* 0x000fe2000001000c */
[----:B------:R-:W-:-:S05]  /*3360*/  HADD2.F32 R14, -RZ, R0.H1_H1 ;  /* 0x30000000ff0e7230 */ /* 0x000fca0000004100 */
[----:B------:R-:W-:Y:S01]  /*3370*/  FMUL.FTZ R21, R25, R14 ;  /* 0x0000000e19157220 */ /* 0x000fe20000410000 */
[----:B------:R-:W-:-:S04]  /*3380*/  F2FP.PACK_AB R20, RZ, R20 ;  /* 0x00000014ff14723e */ /* 0x000fc800000000ff */
[----:B------:R-:W-:Y:S01]  /*3390*/  F2FP.PACK_AB R21, RZ, R21 ;  /* 0x00000015ff15723e */ /* 0x000fe200000000ff */
[----:B0-----:R-:W-:-:S03]  /*33a0*/  HADD2.F32 R7, -RZ, R4.H0_H0 ;  /* 0x20000004ff077230 */ /* 0x001fc60000004100 */
[----:B------:R-:W-:Y:S01]  /*33b0*/  PRMT R20, R20, 0x5410, R21 ;  /* 0x0000541014147816 */ /* 0x000fe20000000015 */
[----:B------:R-:W-:-:S05]  /*33c0*/  HADD2.F32 R25, -RZ, R2.H0_H0 ;  /* 0x20000002ff197230 */ /* 0x000fca0000004100 */
[----:B------:R-:W-:Y:S01]  /*33d0*/  HFMA2.MMA R21, R20, 1, 1, R28 ;  /* 0x3c003c0014157835 */ /* 0x000fe2000000001c */
[----:B------:R-:W-:Y:S01]  /*33e0*/  HADD2.F32 R20, -RZ, R2.H1_H1 ;  /* 0x30000002ff147230 */ /* 0x000fe20000004100 */
[----:B------:R-:W-:-:S04]  /*33f0*/  FMUL.FTZ R24, R24, R25 ;  /* 0x0000001918187220 */ /* 0x000fc80000410000 */
[----:B------:R-:W-:Y:S01]  /*3400*/  FMUL.FTZ R23, R23, R20 ;  /* 0x0000001417177220 */ /* 0x000fe20000410000 */
[----:B------:R-:W-:Y:S01]  /*3410*/  F2FP.PACK_AB R24, RZ, R24 ;  /* 0x00000018ff18723e */ /* 0x000fe200000000ff */
[----:B------:R-:W-:Y:S01]  /*3420*/  FMUL.FTZ R16, R14, R16 ;  /* 0x000000100e107220 */ /* 0x000fe20000410000 */
[----:B--2---:R-:W-:-:S04]  /*3430*/  LOP3.LUT R6, R8, 0xff, RZ, 0xc0, !PT ;  /* 0x000000ff08067812 */ /* 0x004fc800078ec0ff */
[----:B------:R-:W-:Y:S02]  /*3440*/  IADD3 R41, R6, -0x80, RZ ;  /* 0xffffff8006297810 */ /* 0x000fe40007ffe0ff */
[----:B------:R-:W-:-:S04]  /*3450*/  LOP3.LUT R6, R9, 0xff, RZ, 0xc0, !PT ;  /* 0x000000ff09067812 */ /* 0x000fc800078ec0ff */
[----:B------:R-:W-:-:S04]  /*3460*/  IADD3 R46, R6, -0x80, RZ ;  /* 0xffffff80062e7810 */ /* 0x000fc80007ffe0ff */
[----:B------:R-:W0:Y:S01]  /*3470*/  I2F.F16 R6, R46 ;  /* 0x0000002e00067306 */ /* 0x000e220000200c00 */
[----:B------:R-:W-:-:S04]  /*3480*/  LOP3.LUT R13, R10, 0xff, RZ, 0xc0, !PT ;  /* 0x000000ff0a0d7812 */ /* 0x000fc800078ec0ff */
[----:B------:R-:W-:Y:S01]  /*3490*/  IADD3 R13, R13, -0x80, RZ ;  /* 0xffffff800d0d7810 */ /* 0x000fe20007ffe0ff */
[----:B0-----:R-:W-:-:S05]  /*34a0*/  HADD2.F32 R6, -RZ, R6.H0_H0 ;  /* 0x20000006ff067230 */ /* 0x001fca0000004100 */
[----:B------:R-:W-:Y:S01]  /*34b0*/  FFMA.FTZ R40, R7, R6, R40 ;  /* 0x0000000607287223 */ /* 0x000fe20000010028 */
[----:B------:R-:W-:-:S04]  /*34c0*/  LOP3.LUT R6, R11, 0xff, RZ, 0xc0, !PT ;  /* 0x000000ff0b067812 */ /* 0x000fc800078ec0ff */
[----:B------:R-:W-:Y:S01]  /*34d0*/  IADD3 R6, R6, -0x80, RZ ;  /* 0xffffff8006067810 */ /* 0x000fe20007ffe0ff */
[----:B------:R-:W0:Y:S08]  /*34e0*/  I2F.F16 R42, R41 ;  /* 0x00000029002a7306 */ /* 0x000e300000200c00 */
[----:B------:R-:W1:Y:S08]  /*34f0*/  I2F.F16 R13, R13 ;  /* 0x0000000d000d7306 */ /* 0x000e700000200c00 */
[----:B------:R-:W2:Y:S01]  /*3500*/  I2F.F16 R6, R6 ;  /* 0x0000000600067306 */ /* 0x000ea20000200c00 */
[----:B0-----:R-:W-:Y:S01]  /*3510*/  HADD2.F32 R42, -RZ, R42.H0_H0 ;  /* 0x2000002aff2a7230 */ /* 0x001fe20000004100 */
[----:B------:R-:W-:Y:S01]  /*3520*/  F2FP.PACK_AB R23, RZ, R23 ;  /* 0x00000017ff17723e */ /* 0x000fe200000000ff */
[----:B-1----:R-:W-:-:S03]  /*3530*/  HADD2.F32 R28, -RZ, R13.H0_H0 ;  /* 0x2000000dff1c7230 */ /* 0x002fc60000004100 */
[----:B------:R-:W-:Y:S01]  /*3540*/  FFMA.FTZ R39, R42, R7, R39 ;  /* 0x000000072a277223 */ /* 0x000fe20000010027 */
[----:B--2---:R-:W-:Y:S01]  /*3550*/  HADD2.F32 R41, -RZ, R6.H0_H0 ;  /* 0x20000006ff297230 */ /* 0x004fe20000004100 */
[----:B------:R-:W-:-:S04]  /*3560*/  FFMA.FTZ R28, R7, R28, R38 ;  /* 0x0000001c071c7223 */ /* 0x000fc80000010026 */
[----:B------:R-:W-:Y:S02]  /*3570*/  FFMA.FTZ R12, R7, R41, R12 ;  /* 0x00000029070c7223 */ /* 0x000fe4000001000c */
[----:B------:R-:W-:Y:S01]  /*3580*/  FMUL.FTZ R7, R15, R19 ;  /* 0x000000130f077220 */ /* 0x000fe20000410000 */
[----:B------:R-:W-:Y:S01]  /*3590*/  PRMT R24, R24, 0x5410, R23 ;  /* 0x0000541018187816 */ /* 0x000fe20000000017 */
[----:B------:R-:W-:Y:S01]  /*35a0*/  FMUL.FTZ R6, R25, R17 ;  /* 0x0000001119067220 */ /* 0x000fe20000410000 */
[----:B------:R-:W-:Y:S02]  /*35b0*/  F2FP.PACK_AB R17, RZ, R16 ;  /* 0x00000010ff11723e */ /* 0x000fe400000000ff */
[----:B------:R-:W-:Y:S02]  /*35c0*/  F2FP.PACK_AB R7, RZ, R7 ;  /* 0x00000007ff07723e */ /* 0x000fe400000000ff */
[----:B------:R-:W-:Y:S01]  /*35d0*/  SHF.R.U32.HI R19, RZ, 0x8, R8 ;  /* 0x00000008ff137819 */ /* 0x000fe20000011608 */
[----:B------:R-:W-:Y:S01]  /*35e0*/  HFMA2.MMA R13, R24, 1, 1, R3 ;  /* 0x3c003c00180d7835 */ /* 0x000fe20000000003 */
[----:B------:R-:W-:-:S02]  /*35f0*/  PRMT R7, R7, 0x5410, R17 ;  /* 0x0000541007077816 */ /* 0x000fc40000000011 */
[----:B------:R-:W-:Y:S02]  /*3600*/  LEA.HI R3, R8, 0xffffff80, RZ, 0x8 ;  /* 0xffffff8008037811 */ /* 0x000fe400078f40ff */
[----:B------:R-:W-:Y:S02]  /*3610*/  LOP3.LUT R19, R19, 0xff, RZ, 0xc0, !PT ;  /* 0x000000ff13137812 */ /* 0x000fe400078ec0ff */
[----:B------:R-:W-:Y:S01]  /*3620*/  SHF.R.U32.HI R8, RZ, 0x10, R8 ;  /* 0x00000010ff087819 */ /* 0x000fe20000011608 */
[----:B------:R-:W-:Y:S01]  /*3630*/  HADD2 R21, R7, R21 ;  /* 0x0000001507157230 */ /* 0x000fe20000000000 */
[----:B------:R-:W-:Y:S02]  /*3640*/  IADD3 R17, R19, -0x80, RZ ;  /* 0xffffff8013117810 */ /* 0x000fe40007ffe0ff */
[----:B------:R-:W-:Y:S01]  /*3650*/  LOP3.LUT R7, R8, 0xff, RZ, 0xc0, !PT ;  /* 0x000000ff08077812 */ /* 0x000fe200078ec0ff */
[----:B------:R-:W-:Y:S01]  /*3660*/  FMUL.FTZ R8, R20, R18 ;  /* 0x0000001214087220 */ /* 0x000fe20000410000 */
[----:B------:R-:W-:-:S02]  /*3670*/  SHF.R.U32.HI R19, RZ, 0x8, R9 ;  /* 0x00000008ff137819 */ /* 0x000fc40000011609 */
[----:B------:R-:W-:Y:S02]  /*3680*/  F2FP.PACK_AB R16, RZ, R6 ;  /* 0x00000006ff10723e */ /* 0x000fe400000000ff */
[----:B------:R-:W-:Y:S02]  /*3690*/  LOP3.LUT R19, R19, 0xff, RZ, 0xc0, !PT ;  /* 0x000000ff13137812 */ /* 0x000fe400078ec0ff */
[----:B------:R-:W-:Y:S02]  /*36a0*/  F2FP.PACK_AB R8, RZ, R8 ;  /* 0x00000008ff08723e */ /* 0x000fe400000000ff */
[----:B------:R-:W-:Y:S02]  /*36b0*/  IADD3 R18, R19, -0x80, RZ ;  /* 0xffffff8013127810 */ /* 0x000fe40007ffe0ff */
[----:B------:R-:W-:Y:S02]  /*36c0*/  PRMT R19, R16, 0x5410, R8 ;  /* 0x0000541010137816 */ /* 0x000fe40000000008 */
[----:B------:R-:W-:Y:S01]  /*36d0*/  SHF.R.U32.HI R16, RZ, 0x8, R10 ;  /* 0x00000008ff107819 */ /* 0x000fe2000001160a */
[----:B------:R-:W0:Y:S03]  /*36e0*/  I2F.F16 R17, R17 ;  /* 0x0000001100117306 */ /* 0x000e260000200c00 */
[----:B------:R-:W-:-:S05]  /*36f0*/  LOP3.LUT R16, R16, 0xff, RZ, 0xc0, !PT ;  /* 0x000000ff10107812 */ /* 0x000fca00078ec0ff */
[----:B------:R-:W1:Y:S01]  /*3700*/  I2F.F16 R18, R18 ;  /* 0x0000001200127306 */ /* 0x000e620000200c00 */
[----:B------:R-:W-:Y:S01]  /*3710*/  IADD3 R16, R16, -0x80, RZ ;  /* 0xffffff8010107810 */ /* 0x000fe20007ffe0ff */
[----:B------:R-:W-:Y:S01]  /*3720*/  HFMA2.MMA R8, R19, 1, 1, R13 ;  /* 0x3c003c0013087835 */ /* 0x000fe2000000000d */
[----:B------:R-:W-:-:S05]  /*3730*/  LEA.HI R23, R9, 0xffffff80, RZ, 0x8 ;  /* 0xffffff8009177811 */ /* 0x000fca00078f40ff */
[----:B------:R-:W2:Y:S01]  /*3740*/  I2F.F16 R16, R16 ;  /* 0x0000001000107306 */ /* 0x000ea20000200c00 */
[----:B------:R-:W-:Y:S01]  /*3750*/  SHF.R.U32.HI R9, RZ, 0x10, R9 ;  /* 0x00000010ff097819 */ /* 0x000fe20000011609 */
[----:B------:R-:W-:Y:S01]  /*3760*/  HADD2.F32 R13, -RZ, R4.H1_H1 ;  /* 0x30000004ff0d7230 */ /* 0x000fe20000004100 */
[----:B------:R-:W-:Y:S01]  /*3770*/  SHF.R.U32.HI R19, RZ, 0x8, R11 ;  /* 0x00000008ff137819 */ /* 0x000fe2000001160b */
[----:B0-----:R-:W-:Y:S01]  /*3780*/  HADD2.F32 R4, -RZ, R17.H0_H0 ;  /* 0x20000011ff047230 */ /* 0x001fe20000004100 */
[----:B------:R-:W-:Y:S02]  /*3790*/  IADD3 R7, R7, -0x80, RZ ;  /* 0xffffff8007077810 */ /* 0x000fe40007ffe0ff */
[----:B------:R-:W-:Y:S01]  /*37a0*/  LOP3.LUT R9, R9, 0xff, RZ, 0xc0, !PT ;  /* 0x000000ff09097812 */ /* 0x000fe200078ec0ff */
[----:B-1----:R-:W-:Y:S01]  /*37b0*/  HADD2.F32 R18, -RZ, R18.H0_H0 ;  /* 0x20000012ff127230 */ /* 0x002fe20000004100 */
[----:B------:R-:W-:Y:S01]  /*37c0*/  LOP3.LUT R19, R19, 0xff, RZ, 0xc0, !PT ;  /* 0x000000ff13137812 */ /* 0x000fe200078ec0ff */
[----:B------:R-:W-:Y:S01]  /*37d0*/  FFMA.FTZ R39, R4, R13, R39 ;  /* 0x0000000d04277223 */ /* 0x000fe20000010027 */
[----:B------:R-:W-:Y:S01]  /*37e0*/  IADD3 R4, R9, -0x80, RZ ;  /* 0xffffff8009047810 */ /* 0x000fe20007ffe0ff */
[----:B------:R-:W0:Y:S01]  /*37f0*/  I2F.F16 R7, R7 ;  /* 0x0000000700077306 */ /* 0x000e220000200c00 */
[----:B------:R-:W-:Y:S01]  /*3800*/  SHF.R.U32.HI R9, RZ, 0x10, R10 ;  /* 0x00000010ff097819 */ /* 0x000fe2000001160a */
[----:B------:R-:W-:Y:S01]  /*3810*/  FFMA.FTZ R40, R13, R18, R40 ;  /* 0x000000120d287223 */ /* 0x000fe20000010028 */
[----:B------:R-:W-:-:S02]  /*3820*/  IADD3 R17, R19, -0x80, RZ ;  /* 0xffffff8013117810 */ /* 0x000fc40007ffe0ff */
[----:B------:R-:W-:Y:S01]  /*3830*/  SHF.R.U32.HI R18, RZ, 0x10, R11 ;  /* 0x00000010ff127819 */ /* 0x000fe2000001160b */
[----:B--2---:R-:W-:Y:S01]  /*3840*/  HADD2.F32 R16, -RZ, R16.H0_H0 ;  /* 0x20000010ff107230 */ /* 0x004fe20000004100 */
[----:B------:R-:W-:Y:S02]  /*3850*/  LOP3.LUT R9, R9, 0xff, RZ, 0xc0, !PT ;  /* 0x000000ff09097812 */ /* 0x000fe400078ec0ff */
[----:B------:R-:W-:Y:S01]  /*3860*/  LOP3.LUT R18, R18, 0xff, RZ, 0xc0, !PT ;  /* 0x000000ff12127812 */ /* 0x000fe200078ec0ff */
[----:B------:R-:W1:Y:S01]  /*3870*/  I2F.F16 R17, R17 ;  /* 0x0000001100117306 */ /* 0x000e620000200c00 */
[----:B------:R-:W-:Y:S01]  /*3880*/  IADD3 R9, R9, -0x80, RZ ;  /* 0xffffff8009097810 */ /* 0x000fe20007ffe0ff */
[----:B------:R-:W-:Y:S01]  /*3890*/  FFMA.FTZ R28, R13, R16, R28 ;  /* 0x000000100d1c7223 */ /* 0x000fe2000001001c */
[----:B------:R-:W-:Y:S02]  /*38a0*/  IADD3 R16, R18, -0x80, RZ ;  /* 0xffffff8012107810 */ /* 0x000fe40007ffe0ff */
[----:B------:R-:W-:-:S02]  /*38b0*/  LEA.HI R11, R11, 0xffffff80, RZ, 0x8 ;  /* 0xffffff800b0b7811 */ /* 0x000fc400078f40ff */
[----:B------:R-:W-:Y:S01]  /*38c0*/  LEA.HI R10, R10, 0xffffff80, RZ, 0x8 ;  /* 0xffffff800a0a7811 */ /* 0x000fe200078f40ff */
[----:B------:R-:W2:Y:S01]  /*38d0*/  I2F.F16 R4, R4 ;  /* 0x0000000400047306 */ /* 0x000ea20000200c00 */
[----:B0-----:R-:W-:-:S07]  /*38e0*/  HADD2.F32 R18, -RZ, R7.H0_H0 ;  /* 0x20000007ff127230 */ /* 0x001fce0000004100 */
[----:B------:R-:W0:Y:S08]  /*38f0*/  I2F.F16 R9, R9 ;  /* 0x0000000900097306 */ /* 0x000e300000200c00 */
[----:B------:R-:W3:Y:S01]  /*3900*/  I2F.F16 R16, R16 ;  /* 0x0000001000107306 */ /* 0x000ee20000200c00 */
[----:B-1----:R-:W-:-:S07]  /*3910*/  HADD2.F32 R17, -RZ, R17.H0_H0 ;  /* 0x20000011ff117230 */ /* 0x002fce0000004100 */
[----:B------:R-:W1:Y:S08]  /*3920*/  I2F.F16 R3, R3 ;  /* 0x0000000300037306 */ /* 0x000e700000200c00 */
[----:B------:R-:W5:Y:S08]  /*3930*/  I2F.F16 R6, R23 ;  /* 0x0000001700067306 */ /* 0x000f700000200c00 */
[----:B------:R-:W1:Y:S08]  /*3940*/  I2F.F16 R7, R10 ;  /* 0x0000000a00077306 */ /* 0x000e700000200c00 */
[----:B------:R-:W4:Y:S01]  /*3950*/  I2F.F16 R11, R11 ;  /* 0x0000000b000b7306 */ /* 0x000f220000200c00 */
[----:B------:R-:W-:Y:S01]  /*3960*/  FFMA.FTZ R12, R13, R17, R12 ;  /* 0x000000110d0c7223 */ /* 0x000fe2000001000c */
[----:B------:R-:W-:-:S02]  /*3970*/  HADD2.F32 R13, -RZ, R5.H0_H0 ;  /* 0x20000005ff0d7230 */ /* 0x000fc40000004100 */
[----:B--2---:R-:W-:Y:S02]  /*3980*/  HADD2.F32 R17, -RZ, R4.H0_H0 ;  /* 0x20000004ff117230 */ /* 0x004fe40000004100 */
[----:B0-----:R-:W-:Y:S02]  /*3990*/  HADD2.F32 R9, -RZ, R9.H0_H0 ;  /* 0x20000009ff097230 */ /* 0x001fe40000004100 */
[----:B---3--:R-:W-:Y:S01]  /*39a0*/  HADD2.F32 R16, -RZ, R16.H0_H0 ;  /* 0x20000010ff107230 */ /* 0x008fe20000004100 */
[----:B------:R-:W-:Y:S01]  /*39b0*/  FFMA.FTZ R4, R18, R13, R39 ;  /* 0x0000000d12047223 */ /* 0x000fe20000010027 */
[----:B------:R-:W-:Y:S02]  /*39c0*/  HADD2.F32 R5, -RZ, R5.H1_H1 ;  /* 0x30000005ff057230 */ /* 0x000fe40000004100 */
[----:B-1----:R-:W-:Y:S01]  /*39d0*/  HADD2.F32 R3, -RZ, R3.H0_H0 ;  /* 0x20000003ff037230 */ /* 0x002fe20000004100 */
[C---:B------:R-:W-:Y:S01]  /*39e0*/  FFMA.FTZ R40, R13.reuse, R17, R40 ;  /* 0x000000110d287223 */ /* 0x040fe20000010028 */
[----:B-----5:R-:W-:Y:S01]  /*39f0*/  HADD2.F32 R6, -RZ, R6.H0_H0 ;  /* 0x20000006ff067230 */ /* 0x020fe20000004100 */
[----:B------:R-:W-:Y:S01]  /*3a00*/  FFMA.FTZ R28, R13, R9, R28 ;  /* 0x000000090d1c7223 */ /* 0x000fe2000001001c */
[----:B------:R-:W-:Y:S01]  /*3a10*/  HADD2.F32 R7, -RZ, R7.H0_H0 ;  /* 0x20000007ff077230 */ /* 0x000fe20000004100 */
[----:B------:R-:W-:Y:S01]  /*3a20*/  FMUL.FTZ R26, R15, R26 ;  /* 0x0000001a0f1a7220 */ /* 0x000fe20000410000 */
[----:B----4-:R-:W-:Y:S01]  /*3a30*/  HADD2.F32 R10, -RZ, R11.H0_H0 ;  /* 0x2000000bff0a7230 */ /* 0x010fe20000004100 */
[----:B------:R-:W-:-:S02]  /*3a40*/  FMUL.FTZ R37, R14, R37 ;  /* 0x000000250e257220 */ /* 0x000fc40000410000 */
[----:B------:R-:W-:Y:S02]  /*3a50*/  FFMA.FTZ R12, R13, R16, R12 ;  /* 0x000000100d0c7223 */ /* 0x000fe4000001000c */
[----:B------:R-:W-:Y:S02]  /*3a60*/  FMUL.FTZ R36, R25, R36 ;  /* 0x0000002419247220 */ /* 0x000fe40000410000 */
[----:B------:R-:W-:Y:S02]  /*3a70*/  FMUL.FTZ R43, R20, R43 ;  /* 0x0000002b142b7220 */ /* 0x000fe40000410000 */
[----:B------:R-:W-:Y:S02]  /*3a80*/  FFMA.FTZ R4, R3, R5, R4 ;  /* 0x0000000503047223 */ /* 0x000fe40000010004 */
[C---:B------:R-:W-:Y:S02]  /*3a90*/  FFMA.FTZ R3, R5.reuse, R6, R40 ;  /* 0x0000000605037223 */ /* 0x040fe40000010028 */
[C---:B------:R-:W-:Y:S01]  /*3aa0*/  FFMA.FTZ R28, R5.reuse, R7, R28 ;  /* 0x00000007051c7223 */ /* 0x040fe2000001001c */
[----:B------:R-:W-:Y:S01]  /*3ab0*/  F2FP.PACK_AB R26, RZ, R26 ;  /* 0x0000001aff1a723e */ /* 0x000fe200000000ff */
[----:B------:R-:W-:Y:S01]  /*3ac0*/  FFMA.FTZ R5, R5, R10, R12 ;  /* 0x0000000a05057223 */ /* 0x000fe2000001000c */
[----:B------:R-:W-:Y:S01]  /*3ad0*/  F2FP.PACK_AB R37, RZ, R37 ;  /* 0x00000025ff25723e */ /* 0x000fe200000000ff */
[----:B------:R-:W-:Y:S01]  /*3ae0*/  FMUL.FTZ R4, R15, R4 ;  /* 0x000000040f047220 */ /* 0x000fe20000410000 */
[----:B------:R-:W-:Y:S01]  /*3af0*/  IADD3 R6, R32, 0x20, RZ ;  /* 0x0000002020067810 */ /* 0x000fe20007ffe0ff */
[----:B------:R-:W-:Y:S01]  /*3b00*/  FMUL.FTZ R3, R14, R3 ;  /* 0x000000030e037220 */ /* 0x000fe20000410000 */
[----:B------:R-:W-:Y:S01]  /*3b10*/  F2FP.PACK_AB R36, RZ, R36 ;  /* 0x00000024ff24723e */ /* 0x000fe200000000ff */
[----:B------:R-:W-:Y:S01]  /*3b20*/  FMUL.FTZ R28, R25, R28 ;  /* 0x0000001c191c7220 */ /* 0x000fe20000410000 */
[----:B------:R-:W-:Y:S01]  /*3b30*/  F2FP.PACK_AB R43, RZ, R43 ;  /* 0x0000002bff2b723e */ /* 0x000fe200000000ff */
[----:B------:R-:W-:Y:S01]  /*3b40*/  FMUL.FTZ R5, R20, R5 ;  /* 0x0000000514057220 */ /* 0x000fe20000410000 */
[----:B------:R-:W-:-:S02]  /*3b50*/  PRMT R26, R26, 0x5410, R37 ;  /* 0x000054101a1a7816 */ /* 0x000fc40000000025 */
[C---:B------:R-:W-:Y:S02]  /*3b60*/  ISETP.GE.AND P1, PT, R6.reuse, c[0x0][0x1a8], PT ;  /* 0x00006a0006007a0c */ /* 0x040fe40003f26270 */
[----:B------:R-:W-:Y:S02]  /*3b70*/  ISETP.LT.AND P2, PT, R6, R33, PT ;  /* 0x000000210600720c */ /* 0x000fe40003f41270 */
[----:B------:R-:W-:Y:S02]  /*3b80*/  PRMT R36, R36, 0x5410, R43 ;  /* 0x0000541024247816 */ /* 0x000fe4000000002b */
[----:B------:R-:W-:Y:S02]  /*3b90*/  F2FP.PACK_AB R4, RZ, R4 ;  /* 0x00000004ff04723e */ /* 0x000fe400000000ff */
[----:B------:R-:W-:Y:S02]  /*3ba0*/  F2FP.PACK_AB R3, RZ, R3 ;  /* 0x00000003ff03723e */ /* 0x000fe400000000ff */
[----:B------:R-:W-:-:S02]  /*3bb0*/  F2FP.PACK_AB R28, RZ, R28 ;  /* 0x0000001cff1c723e */ /* 0x000fc400000000ff */
[----:B------:R-:W-:Y:S01]  /*3bc0*/  F2FP.PACK_AB R5, RZ, R5 ;  /* 0x00000005ff05723e */ /* 0x000fe200000000ff */
[----:B------:R-:W-:Y:S01]  /*3bd0*/  HFMA2.MMA R21, R26, 1, 1, R21 ;  /* 0x3c003c001a157835 */ /* 0x000fe20000000015 */
[----:B------:R-:W-:Y:S01]  /*3be0*/  PRMT R4, R4, 0x5410, R3 ;  /* 0x0000541004047816 */ /* 0x000fe20000000003 */
[----:B------:R-:W-:Y:S01]  /*3bf0*/  HFMA2.MMA R8, R36, 1, 1, R8 ;  /* 0x3c003c0024087835 */ /* 0x000fe20000000008 */
[----:B------:R-:W-:Y:S01]  /*3c00*/  PRMT R3, R28, 0x5410, R5 ;  /* 0x000054101c037816 */ /* 0x000fe20000000005 */
[----:B------:R-:W-:Y:S01]  /*3c10*/  UIADD3 UR4, UR4, 0x40, URZ ;  /* 0x0000004004047890 */ /* 0x000fe2000fffe03f */
[----:B------:R-:W-:Y:S02]  /*3c20*/  @!P0 IMAD.IADD R29, R27, 0x1, R32 ;  /* 0x000000011b1d8824 */ /* 0x000fe400078e0220 */
[----:B------:R-:W-:Y:S02]  /*3c30*/  IMAD.WIDE R36, R22, c[0x0][0x18c], R44 ;  /* 0x0000630016247a25 */ /* 0x000fe400078e022c */
[----:B------:R-:W-:Y:S01]  /*3c40*/  HFMA2.MMA R3, R3, 1, 1, R8 ;  /* 0x3c003c0003037835 */ /* 0x000fe20000000008 */
[----:B------:R-:W-:Y:S01]  /*3c50*/  HADD2 R28, R4, R21 ;  /* 0x00000015041c7230 */ /* 0x000fe20000000000 */
[----:B------:R-:W-:Y:S01]  /*3c60*/  IMAD.MOV.U32 R32, RZ, RZ, R6 ;  /* 0x000000ffff207224 */ /* 0x000fe200078e0006 */
[----:B------:R-:W-:Y:S05]  /*3c70*/  @!P1 BRA P2, `(.L_x_2248) ;  /* 0xffffce0000009947 */ /* 0x000fea000103ffff */
.L_x_2247:
[----:B------:R-:W-:-:S04]  /*3c80*/  ISETP.GE.AND P0, PT, R32, R33, PT ;  /* 0x000000212000720c */ /* 0x000fc80003f06270 */
[----:B------:R-:W-:-:S13]  /*3c90*/  ISETP.GE.OR P0, PT, R32, c[0x0][0x1ac], P0 ;  /* 0x00006b0020007a0c */ /* 0x000fda0000706670 */
[----:B------:R-:W-:Y:S05]  /*3ca0*/  @P0 BRA `(.L_x_2249) ;  /* 0x000029b000000947 */ /* 0x000fea0003800000 */
.L_x_2250:
[----:B------:R-:W2:Y:S01]  /*3cb0*/  LDG.E.128.CONSTANT R16, [R36.64] ;  /* 0x0000000624107981 */ /* 0x000ea2000c1e9d00 */
[----:B------:R-:W-:-:S04]  /*3cc0*/  IMAD.MOV.U32 R21, RZ, RZ, 0x4 ;  /* 0x00000004ff157424 */ /* 0x000fc800078e00ff */
[----:B------:R-:W-:-:S05]  /*3cd0*/  IMAD.WIDE R4, R21, c[0x0][0x18c], R36 ;  /* 0x0000630015047a25 */ /* 0x000fca00078e0224 */
[----:B------:R0:W3:Y:S01]  /*3ce0*/  LDG.E.128.CONSTANT R8, [R4.64] ;  /* 0x0000000604087981 */ /* 0x0000e2000c1e9d00 */
[----:B------:R-:W-:-:S05]  /*3cf0*/  IMAD.WIDE R22, R21, c[0x0][0x18c], R4 ;  /* 0x0000630015167a25 */ /* 0x000fca00078e0204 */
[----:B------:R1:W4:Y:S01]  /*3d00*/  LDG.E.128.CONSTANT R12, [R22.64] ;  /* 0x00000006160c7981 */ /* 0x000322000c1e9d00 */
[----:B--2---:R-:W-:Y:S02]  /*3d10*/  LOP3.LUT R6, R17, 0x3f, RZ, 0xc0, !PT ;  /* 0x0000003f11067812 */ /* 0x004fe400078ec0ff */
[----:B0-----:R-:W-:Y:S02]  /*3d20*/  LOP3.LUT R5, R19, 0x3f, RZ, 0xc0, !PT ;  /* 0x0000003f13057812 */ /* 0x001fe400078ec0ff */
[----:B------:R-:W-:Y:S02]  /*3d30*/  IADD3 R43, R6, -0x20, RZ ;  /* 0xffffffe0062b7810 */ /* 0x000fe40007ffe0ff */
[----:B------:R-:W-:Y:S02]  /*3d40*/  LOP3.LUT R6, R16, 0x3f, RZ, 0xc0, !PT ;  /* 0x0000003f10067812 */ /* 0x000fe400078ec0ff */
[----:B------:R-:W-:Y:S02]  /*3d50*/  SHF.R.U32.HI R4, RZ, 0x6, R17 ;  /* 0x00000006ff047819 */ /* 0x000fe40000011611 */
[----:B------:R-:W-:Y:S01]  /*3d60*/  IADD3 R6, R6, -0x20, RZ ;  /* 0xffffffe006067810 */ /* 0x000fe20007ffe0ff */
[----:B------:R-:W-:Y:S01]  /*3d70*/  I2F.F16 R43, R43 ;  /* 0x0000002b002b7306 */ /* 0x000fe20000200c00 */
[----:B------:R-:W-:-:S02]  /*3d80*/  IADD3 R41, R5, -0x20, RZ ;  /* 0xffffffe005297810 */ /* 0x000fc40007ffe0ff */
[----:B------:R-:W-:Y:S02]  /*3d90*/  LOP3.LUT R5, R4, 0x3f, RZ, 0xc0, !PT ;  /* 0x0000003f04057812 */ /* 0x000fe400078ec0ff */
[----:B------:R-:W-:Y:S02]  /*3da0*/  SHF.R.U32.HI R4, RZ, 0x6, R16 ;  /* 0x00000006ff047819 */ /* 0x000fe40000011610 */
[----:B------:R-:W-:Y:S01]  /*3db0*/  LOP3.LUT R7, R18, 0x3f, RZ, 0xc0, !PT ;  /* 0x0000003f12077812 */ /* 0x000fe200078ec0ff */
[----:B------:R0:W-:Y:S01]  /*3dc0*/  I2F.F16 R45, R6 ;  /* 0x00000006002d7306 */ /* 0x0001e20000200c00 */
[----:B------:R-:W-:Y:S02]  /*3dd0*/  IADD3 R25, R5, -0x20, RZ ;  /* 0xffffffe005197810 */ /* 0x000fe40007ffe0ff */
[----:B------:R-:W-:Y:S02]  /*3de0*/  LOP3.LUT R5, R4, 0x3f, RZ, 0xc0, !PT ;  /* 0x0000003f04057812 */ /* 0x000fe400078ec0ff */
[----:B------:R-:W-:-:S02]  /*3df0*/  IADD3 R7, R7, -0x20, RZ ;  /* 0xffffffe007077810 */ /* 0x000fc40007ffe0ff */
[----:B------:R-:W-:Y:S01]  /*3e00*/  IADD3 R5, R5, -0x20, RZ ;  /* 0xffffffe005057810 */ /* 0x000fe20007ffe0ff */
[----:B------:R-:W2:Y:S01]  /*3e10*/  I2F.F16 R4, R25 ;  /* 0x0000001900047306 */ /* 0x000ea20000200c00 */
[--C-:B0-----:R-:W-:Y:S02]  /*3e20*/  SHF.R.U32.HI R6, RZ, 0xc, R16.reuse ;  /* 0x0000000cff067819 */ /* 0x101fe40000011610 */
[----:B------:R-:W-:Y:S02]  /*3e30*/  SHF.R.U32.HI R24, RZ, 0x18, R16 ;  /* 0x00000018ff187819 */ /* 0x000fe40000011610 */
[----:B------:R-:W-:Y:S02]  /*3e40*/  LOP3.LUT R6, R6, 0x3f, RZ, 0xc0, !PT ;  /* 0x0000003f06067812 */ /* 0x000fe400078ec0ff */
[----:B------:R-:W-:Y:S01]  /*3e50*/  SHF.R.U32.HI R26, RZ, 0xc, R17 ;  /* 0x0000000cff1a7819 */ /* 0x000fe20000011611 */
[----:B------:R0:W-:Y:S01]  /*3e60*/  I2F.F16 R37, R7 ;  /* 0x0000000700257306 */ /* 0x0001e20000200c00 */
[----:B------:R-:W-:-:S02]  /*3e70*/  IADD3 R6, R6, -0x20, RZ ;  /* 0xffffffe006067810 */ /* 0x000fc40007ffe0ff */
[----:B------:R-:W-:Y:S02]  /*3e80*/  LOP3.LUT R24, R24, 0x3f, RZ, 0xc0, !PT ;  /* 0x0000003f18187812 */ /* 0x000fe400078ec0ff */
[----:B------:R-:W-:Y:S02]  /*3e90*/  LOP3.LUT R26, R26, 0x3f, RZ, 0xc0, !PT ;  /* 0x0000003f1a1a7812 */ /* 0x000fe400078ec0ff */
[----:B------:R-:W-:Y:S01]  /*3ea0*/  IADD3 R27, R24, -0x20, RZ ;  /* 0xffffffe0181b7810 */ /* 0x000fe20007ffe0ff */
[----:B------:R5:W1:Y:S01]  /*3eb0*/  I2F.F16 R20, R5 ;  /* 0x0000000500147306 */ /* 0x000a620000200c00 */
[----:B0-----:R-:W-:Y:S02]  /*3ec0*/  SHF.R.U32.HI R7, RZ, 0x12, R16 ;  /* 0x00000012ff077819 */ /* 0x001fe40000011610 */
[----:B------:R-:W-:Y:S02]  /*3ed0*/  IADD3 R24, R26, -0x20, RZ ;  /* 0xffffffe01a187810 */ /* 0x000fe40007ffe0ff */
[----:B------:R-:W-:-:S02]  /*3ee0*/  LOP3.LUT R7, R7, 0x3f, RZ, 0xc0, !PT ;  /* 0x0000003f07077812 */ /* 0x000fc400078ec0ff */
[----:B--2---:R-:W-:Y:S01]  /*3ef0*/  PRMT R43, R43, 0x5410, R4 ;  /* 0x000054102b2b7816 */ /* 0x004fe20000000004 */
[----:B------:R0:W-:Y:S01]  /*3f00*/  I2F.F16 R40, R6 ;  /* 0x0000000600287306 */ /* 0x0001e20000200c00 */
[----:B-----5:R-:W-:Y:S02]  /*3f10*/  SHF.R.U32.HI R5, RZ, 0x12, R17 ;  /* 0x00000012ff057819 */ /* 0x020fe40000011611 */
[----:B------:R-:W-:Y:S02]  /*3f20*/  IADD3 R7, R7, -0x20, RZ ;  /* 0xffffffe007077810 */ /* 0x000fe40007ffe0ff */
[----:B------:R-:W-:Y:S02]  /*3f30*/  LOP3.LUT R5, R5, 0x3f, RZ, 0xc0, !PT ;  /* 0x0000003f05057812 */ /* 0x000fe400078ec0ff */
[--C-:B------:R-:W-:Y:S01]  /*3f40*/  SHF.R.U32.HI R4, RZ, 0x12, R18.reuse ;  /* 0x00000012ff047819 */ /* 0x100fe20000011612 */
[----:B------:R-:W2:Y:S01]  /*3f50*/  I2F.F16 R25, R7 ;  /* 0x0000000700197306 */ /* 0x000ea20000200c00 */
[----:B0-----:R-:W-:-:S02]  /*3f60*/  SHF.R.U32.HI R6, RZ, 0x6, R18 ;  /* 0x00000006ff067819 */ /* 0x001fc40000011612 */
[----:B------:R-:W-:Y:S02]  /*3f70*/  IADD3 R26, R5, -0x20, RZ ;  /* 0xffffffe0051a7810 */ /* 0x000fe40007ffe0ff */
[----:B------:R-:W-:Y:S02]  /*3f80*/  LOP3.LUT R6, R6, 0x3f, RZ, 0xc0, !PT ;  /* 0x0000003f06067812 */ /* 0x000fe400078ec0ff */
[----:B------:R-:W-:Y:S01]  /*3f90*/  SHF.R.U32.HI R5, RZ, 0xc, R18 ;  /* 0x0000000cff057819 */ /* 0x000fe20000011612 */
[----:B------:R-:W-:Y:S01]  /*3fa0*/  I2F.F16 R24, R24 ;  /* 0x0000001800187306 */ /* 0x000fe20000200c00 */
[----:B------:R-:W-:Y:S02]  /*3fb0*/  IADD3 R6, R6, -0x20, RZ ;  /* 0xffffffe006067810 */ /* 0x000fe40007ffe0ff */
[----:B------:R-:W-:Y:S02]  /*3fc0*/  LOP3.LUT R4, R4, 0x3f, RZ, 0xc0, !PT ;  /* 0x0000003f04047812 */ /* 0x000fe400078ec0ff */
[----:B------:R-:W-:-:S02]  /*3fd0*/  LOP3.LUT R5, R5, 0x3f, RZ, 0xc0, !PT ;  /* 0x0000003f05057812 */ /* 0x000fc400078ec0ff */
[----:B-1----:R-:W-:Y:S01]  /*3fe0*/  PRMT R45, R45, 0x5410, R20 ;  /* 0x000054102d2d7816 */ /* 0x002fe20000000014 */
[----:B------:R0:W1:Y:S01]  /*3ff0*/  I2F.F16 R7, R26 ;  /* 0x0000001a00077306 */ /* 0x0000620000200c00 */
[----:B------:R-:W-:Y:S02]  /*4000*/  IADD3 R20, R4, -0x20, RZ ;  /* 0xffffffe004147810 */ /* 0x000fe40007ffe0ff */
[----:B------:R-:W-:Y:S02]  /*4010*/  IADD3 R5, R5, -0x20, RZ ;  /* 0xffffffe005057810 */ /* 0x000fe40007ffe0ff */
[----:B------:R-:W-:Y:S02]  /*4020*/  SHF.R.U32.HI R4, RZ, 0x18, R17 ;  /* 0x00000018ff047819 */ /* 0x000fe40000011611 */
[----:B--2---:R-:W-:Y:S01]  /*4030*/  PRMT R40, R40, 0x5410, R25 ;  /* 0x0000541028287816 */ /* 0x004fe20000000019 */
[----:B------:R-:W2:Y:S01]  /*4040*/  I2F.F16 R6, R6 ;  /* 0x0000000600067306 */ /* 0x000ea20000200c00 */
[----:B0-----:R-:W-:-:S02]  /*4050*/  SHF.R.U32.HI R26, RZ, 0x6, R19 ;  /* 0x00000006ff1a7819 */ /* 0x001fc40000011613 */
[----:B------:R-:W-:Y:S02]  /*4060*/  LOP3.LUT R25, R4, 0x3f, RZ, 0xc0, !PT ;  /* 0x0000003f04197812 */ /* 0x000fe400078ec0ff */
[----:B------:R-:W-:Y:S02]  /*4070*/  LOP3.LUT R26, R26, 0x3f, RZ, 0xc0, !PT ;  /* 0x0000003f1a1a7812 */ /* 0x000fe400078ec0ff */
[----:B------:R-:W-:Y:S01]  /*4080*/  IADD3 R25, R25, -0x20, RZ ;  /* 0xffffffe019197810 */ /* 0x000fe20007ffe0ff */
[----:B------:R-:W-:Y:S01]  /*4090*/  I2F.F16 R41, R41 ;  /* 0x0000002900297306 */ /* 0x000fe20000200c00 */
[----:B------:R-:W-:Y:S02]  /*40a0*/  IADD3 R26, R26, -0x20, RZ ;  /* 0xffffffe01a1a7810 */ /* 0x000fe40007ffe0ff */
[----:B-1----:R-:W-:Y:S02]  /*40b0*/  PRMT R24, R24, 0x5410, R7 ;  /* 0x0000541018187816 */ /* 0x002fe40000000007 */
[----:B------:R-:W-:-:S02]  /*40c0*/  SHF.R.U32.HI R7, RZ, 0xc, R19 ;  /* 0x0000000cff077819 */ /* 0x000fc40000011613 */
[--C-:B------:R-:W-:Y:S01]  /*40d0*/  SHF.R.U32.HI R39, RZ, 0x18, R19.reuse ;  /* 0x00000018ff277819 */ /* 0x100fe20000011613 */
[----:B------:R-:W-:Y:S01]  /*40e0*/  I2F.F16 R5, R5 ;  /* 0x0000000500057306 */ /* 0x000fe20000200c00 */
[----:B------:R-:W-:Y:S02]  /*40f0*/  LOP3.LUT R7, R7, 0x3f, RZ, 0xc0, !PT ;  /* 0x0000003f07077812 */ /* 0x000fe400078ec0ff */
[----:B--2---:R-:W-:Y:S02]  /*4100*/  PRMT R37, R37, 0x5410, R6 ;  /* 0x0000541025257816 */ /* 0x004fe40000000006 */
[----:B------:R-:W-:Y:S02]  /*4110*/  SHF.R.U32.HI R6, RZ, 0x12, R19 ;  /* 0x00000012ff067819 */ /* 0x000fe40000011613 */
[----:B------:R-:W-:Y:S01]  /*4120*/  IADD3 R38, R7, -0x20, RZ ;  /* 0xffffffe007267810 */ /* 0x000fe20007ffe0ff */
[----:B------:R-:W0:Y:S01]  /*4130*/  I2F.F16 R20, R20 ;  /* 0x0000001400147306 */ /* 0x000e220000200c00 */
[----:B------:R-:W-:-:S02]  /*4140*/  LOP3.LUT R7, R6, 0x3f, RZ, 0xc0, !PT ;  /* 0x0000003f06077812 */ /* 0x000fc400078ec0ff */
[----:B---3--:R-:W-:Y:S02]  /*4150*/  SHF.R.U32 R6, R16, 0x1e, R8 ;  /* 0x0000001e10067819 */ /* 0x008fe40000001608 */
[----:B------:R-:W-:Y:S02]  /*4160*/  IADD3 R36, R7, -0x20, RZ ;  /* 0xffffffe007247810 */ /* 0x000fe40007ffe0ff */
[----:B------:R-:W-:Y:S01]  /*4170*/  LOP3.LUT R6, R6, 0x3f, RZ, 0xc0, !PT ;  /* 0x0000003f06067812 */ /* 0x000fe200078ec0ff */
[----:B------:R1:W2:Y:S01]  /*4180*/  I2F.F16 R4, R26 ;  /* 0x0000001a00047306 */ /* 0x0002a20000200c00 */
[----:B------:R-:W-:Y:S02]  /*4190*/  LOP3.LUT R39, R39, 0x3f, RZ, 0xc0, !PT ;  /* 0x0000003f27277812 */ /* 0x000fe400078ec0ff */
[----:B------:R-:W-:Y:S02]  /*41a0*/  SHF.R.U32 R19, R19, 0x1e, R11 ;  /* 0x0000001e13137819 */ /* 0x000fe4000000160b */
[----:B0-----:R-:W-:-:S03]  /*41b0*/  PRMT R16, R5, 0x5410, R20 ;  /* 0x0000541005107816 */ /* 0x001fc60000000014 */
[----:B------:R-:W-:Y:S01]  /*41c0*/  I2F.F16 R38, R38 ;  /* 0x0000002600267306 */ /* 0x000fe20000200c00 */
[----:B-1----:R-:W-:Y:S02]  /*41d0*/  IADD3 R26, R6, -0x20, RZ ;  /* 0xffffffe0061a7810 */ /* 0x002fe40007ffe0ff */
[----:B------:R-:W-:Y:S02]  /*41e0*/  SHF.R.U32 R20, R17, 0x1e, R9 ;  /* 0x0000001e11147819 */ /* 0x000fe40000001609 */
[----:B--2---:R-:W-:-:S03]  /*41f0*/  PRMT R41, R41, 0x5410, R4 ;  /* 0x0000541029297816 */ /* 0x004fc60000000004 */
[----:B------:R-:W0:Y:S01]  /*4200*/  I2F.F16 R17, R36 ;  /* 0x0000002400117306 */ /* 0x000e220000200c00 */
[----:B------:R-:W1:Y:S01]  /*4210*/  LDS.128 R4, [UR4] ;  /* 0x00000004ff047984 */ /* 0x000e620008000c00 */
[----:B------:R-:W-:-:S04]  /*4220*/  LOP3.LUT R20, R20, 0x3f, RZ, 0xc0, !PT ;  /* 0x0000003f14147812 */ /* 0x000fc800078ec0ff */
[----:B------:R-:W-:Y:S02]  /*4230*/  IADD3 R42, R20, -0x20, RZ ;  /* 0xffffffe0142a7810 */ /* 0x000fe40007ffe0ff */
[----:B------:R-:W-:Y:S08]  /*4240*/  I2F.F16 R25, R25 ;  /* 0x0000001900197306 */ /* 0x000ff00000200c00 */
[----:B------:R-:W2:Y:S01]  /*4250*/  I2F.F16 R20, R42 ;  /* 0x0000002a00147306 */ /* 0x000ea20000200c00 */
[----:B0-----:R-:W-:-:S02]  /*4260*/  PRMT R38, R38, 0x5410, R17 ;  /* 0x0000541026267816 */ /* 0x001fc40000000011 */
[----:B------:R-:W-:Y:S02]  /*4270*/  SHF.R.U32.HI R17, RZ, 0x18, R18 ;  /* 0x00000018ff117819 */ /* 0x000fe40000011612 */
[----:B------:R-:W-:Y:S02]  /*4280*/  SHF.R.U32 R18, R18, 0x1e, R10 ;  /* 0x0000001e12127819 */ /* 0x000fe4000000160a */
[----:B------:R-:W-:Y:S01]  /*4290*/  LOP3.LUT R17, R17, 0x3f, RZ, 0xc0, !PT ;  /* 0x0000003f11117812 */ /* 0x000fe200078ec0ff */
[----:B------:R-:W-:Y:S01]  /*42a0*/  I2F.F16 R27, R27 ;  /* 0x0000001b001b7306 */ /* 0x000fe20000200c00 */
[----:B------:R-:W-:-:S07]  /*42b0*/  LOP3.LUT R18, R18, 0x3f, RZ, 0xc0, !PT ;  /* 0x0000003f12127812 */ /* 0x000fce00078ec0ff */
[----:B------:R-:W0:Y:S01]  /*42c0*/  I2F.F16 R26, R26 ;  /* 0x0000001a001a7306 */ /* 0x000e220000200c00 */
[----:B--2---:R-:W-:Y:S02]  /*42d0*/  PRMT R25, R25, 0x5410, R20 ;  /* 0x0000541019197816 */ /* 0x004fe40000000014 */
[----:B------:R-:W-:Y:S01]  /*42e0*/  IADD3 R20, R17, -0x20, RZ ;  /* 0xffffffe011147810 */ /* 0x000fe20007ffe0ff */
[----:B-1----:R-:W-:Y:S01]  /*42f0*/  HFMA2.MMA R36, R45, R4, RZ ;  /* 0x000000042d247235 */ /* 0x002fe200000000ff */
[----:B------:R-:W-:-:S04]  /*4300*/  HFMA2 R17, R43, R4, RZ.H0_H0 ;  /* 0x000000042b117231 */ /* 0x000fc800000400ff */
[----:B------:R-:W-:Y:S01]  /*4310*/  I2F.F16 R20, R20 ;  /* 0x0000001400147306 */ /* 0x000fe20000200c00 */
[----:B------:R-:W-:Y:S02]  /*4320*/  HFMA2 R41, R41, R4, RZ.H0_H0 ;  /* 0x0000000429297231 */ /* 0x000fe400000400ff */
[-C--:B------:R-:W-:Y:S01]  /*4330*/  HFMA2 R24, R24, R5.reuse, R17 ;  /* 0x0000000518187231 */ /* 0x080fe20000000011 */
[----:B------:R-:W-:Y:S01]  /*4340*/  HFMA2.MMA R40, R40, R5, R36 ;  /* 0x0000000528287235 */ /* 0x000fe20000000024 */
[----:B0-----:R-:W-:Y:S01]  /*4350*/  PRMT R27, R27, 0x5410, R26 ;  /* 0x000054101b1b7816 */ /* 0x001fe2000000001a */
[----:B------:R-:W-:Y:S01]  /*4360*/  HFMA2.MMA R26, R37, R4, RZ ;  /* 0x00000004251a7235 */ /* 0x000fe200000000ff */
[----:B------:R-:W-:Y:S01]  /*4370*/  IADD3 R4, R39, -0x20, RZ ;  /* 0xffffffe027047810 */ /* 0x000fe20007ffe0ff */
[----:B------:R-:W-:Y:S01]  /*4380*/  IMAD.WIDE R36, R21, c[0x0][0x18c], R22 ;  /* 0x0000630015247a25 */ /* 0x000fe200078e0216 */
[----:B------:R-:W-:Y:S01]  /*4390*/  IADD3 R39, R18, -0x20, RZ ;  /* 0xffffffe012277810 */ /* 0x000fe20007ffe0ff */
[----:B------:R-:W-:Y:S01]  /*43a0*/  HFMA2 R41, R38, R5, R41 ;  /* 0x0000000526297231 */ /* 0x000fe20000000029 */
[----:B------:R-:W-:Y:S01]  /*43b0*/  LOP3.LUT R18, R19, 0x3f, RZ, 0xc0, !PT ;  /* 0x0000003f13127812 */ /* 0x000fe200078ec0ff */
[----:B------:R-:W-:Y:S01]  /*43c0*/  HFMA2.MMA R26, R16, R5, R26 ;  /* 0x00000005101a7235 */ /* 0x000fe2000000001a */
[----:B------:R-:W-:Y:S02]  /*43d0*/  I2F.F16 R4, R4 ;  /* 0x0000000400047306 */ /* 0x000fe40000200c00 */
[----:B------:R-:W-:-:S02]  /*43e0*/  IADD3 R23, R18, -0x20, RZ ;  /* 0xffffffe012177810 */ /* 0x000fc40007ffe0ff */
[----:B------:R0:W2:Y:S04]  /*43f0*/  LDG.E.128.CONSTANT R16, [R36.64] ;  /* 0x0000000624107981 */ /* 0x0000a8000c1e9d00 */
[----:B------:R-:W1:Y:S01]  /*4400*/  I2F.F16 R39, R39 ;  /* 0x0000002700277306 */ /* 0x000e620000200c00 */
[----:B------:R-:W-:-:S07]  /*4410*/  SHF.R.U32.HI R5, RZ, 0x4, R8 ;  /* 0x00000004ff057819 */ /* 0x000fce0000011608 */
[----:B------:R-:W3:Y:S01]  /*4420*/  I2F.F16 R23, R23 ;  /* 0x0000001700177306 */ /* 0x000ee20000200c00 */
[----:B------:R-:W-:Y:S02]  /*4430*/  SHF.R.U32.HI R38, RZ, 0xa, R8 ;  /* 0x0000000aff267819 */ /* 0x000fe40000011608 */
[----:B------:R-:W-:Y:S02]  /*4440*/  LOP3.LUT R22, R5, 0x3f, RZ, 0xc0, !PT ;  /* 0x0000003f05167812 */ /* 0x000fe400078ec0ff */
[----:B------:R-:W-:Y:S02]  /*4450*/  LOP3.LUT R38, R38, 0x3f, RZ, 0xc0, !PT ;  /* 0x0000003f26267812 */ /* 0x000fe400078ec0ff */
[----:B-1----:R-:W-:Y:S02]  /*4460*/  PRMT R5, R20, 0x5410, R39 ;  /* 0x0000541014057816 */ /* 0x002fe40000000027 */
[----:B------:R-:W-:Y:S02]  /*4470*/  IADD3 R20, R22, -0x20, RZ ;  /* 0xffffffe016147810 */ /* 0x000fe40007ffe0ff */
[----:B---3--:R-:W-:-:S02]  /*4480*/  PRMT R22, R4, 0x5410, R23 ;  /* 0x0000541004167816 */ /* 0x008fc40000000017 */
[--C-:B------:R-:W-:Y:S02]  /*4490*/  SHF.R.U32.HI R4, RZ, 0x4, R9.reuse ;  /* 0x00000004ff047819 */ /* 0x100fe40000011609 */
[----:B------:R-:W-:Y:S02]  /*44a0*/  IADD3 R23, R38, -0x20, RZ ;  /* 0xffffffe026177810 */ /* 0x000fe40007ffe0ff */
[----:B------:R-:W-:Y:S02]  /*44b0*/  SHF.R.U32.HI R38, RZ, 0xa, R9 ;  /* 0x0000000aff267819 */ /* 0x000fe40000011609 */
[----:B------:R-:W-:Y:S01]  /*44c0*/  LOP3.LUT R4, R4, 0x3f, RZ, 0xc0, !PT ;  /* 0x0000003f04047812 */ /* 0x000fe200078ec0ff */
[----:B------:R-:W-:Y:S01]  /*44d0*/  HFMA2.MMA R40, R27, R6, R40 ;  /* 0x000000061b287235 */ /* 0x000fe20000000028 */
[----:B------:R-:W-:Y:S02]  /*44e0*/  LOP3.LUT R38, R38, 0x3f, RZ, 0xc0, !PT ;  /* 0x0000003f26267812 */ /* 0x000fe400078ec0ff */
[----:B------:R-:W-:Y:S01]  /*44f0*/  IADD3 R27, R4, -0x20, RZ ;  /* 0xffffffe0041b7810 */ /* 0x000fe20007ffe0ff */
[-C--:B------:R-:W-:Y:S01]  /*4500*/  HFMA2 R4, R25, R6.reuse, R24 ;  /* 0x0000000619047231 */ /* 0x080fe20000000018 */
[----:B------:R-:W-:Y:S01]  /*4510*/  SHF.R.U32.HI R25, RZ, 0x4, R10 ;  /* 0x00000004ff197819 */ /* 0x000fe2000001160a */
[----:B------:R-:W-:Y:S01]  /*4520*/  HFMA2 R41, R22, R6, R41 ;  /* 0x0000000616297231 */ /* 0x000fe20000000029 */
[----:B------:R-:W-:-:S02]  /*4530*/  IADD3 R24, R38, -0x20, RZ ;  /* 0xffffffe026187810 */ /* 0x000fc40007ffe0ff */
[----:B------:R-:W-:Y:S02]  /*4540*/  SHF.R.U32.HI R38, RZ, 0xa, R10 ;  /* 0x0000000aff267819 */ /* 0x000fe4000001160a */
[--C-:B------:R-:W-:Y:S02]  /*4550*/  SHF.R.U32.HI R22, RZ, 0x4, R11.reuse ;  /* 0x00000004ff167819 */ /* 0x100fe4000001160b */
[----:B------:R-:W-:Y:S02]  /*4560*/  LOP3.LUT R25, R25, 0x3f, RZ, 0xc0, !PT ;  /* 0x0000003f19197812 */ /* 0x000fe400078ec0ff */
[----:B------:R-:W-:Y:S01]  /*4570*/  LOP3.LUT R38, R38, 0x3f, RZ, 0xc0, !PT ;  /* 0x0000003f26267812 */ /* 0x000fe200078ec0ff */
[----:B------:R-:W-:Y:S01]  /*4580*/  HFMA2.MMA R5, R5, R6, R26 ;  /* 0x0000000605057235 */ /* 0x000fe2000000001a */
[----:B------:R-:W-:Y:S02]  /*4590*/  LOP3.LUT R22, R22, 0x3f, RZ, 0xc0, !PT ;  /* 0x0000003f16167812 */ /* 0x000fe400078ec0ff */
[----:B------:R-:W-:-:S02]  /*45a0*/  SHF.R.U32.HI R39, RZ, 0xa, R11 ;  /* 0x0000000aff277819 */ /* 0x000fc4000001160b */
[----:B------:R-:W-:Y:S02]  /*45b0*/  IADD3 R26, R25, -0x20, RZ ;  /* 0xffffffe0191a7810 */ /* 0x000fe40007ffe0ff */
[----:B------:R-:W-:Y:S02]  /*45c0*/  IADD3 R25, R38, -0x20, RZ ;  /* 0xffffffe026197810 */ /* 0x000fe40007ffe0ff */
[----:B------:R-:W-:Y:S02]  /*45d0*/  IADD3 R38, R22, -0x20, RZ ;  /* 0xffffffe016267810 */ /* 0x000fe40007ffe0ff */
[----:B------:R-:W-:Y:S01]  /*45e0*/  LOP3.LUT R22, R39, 0x3f, RZ, 0xc0, !PT ;  /* 0x0000003f27167812 */ /* 0x000fe200078ec0ff */
[----:B------:R-:W-:Y:S03]  /*45f0*/  I2F.F16 R20, R20 ;  /* 0x0000001400147306 */ /* 0x000fe60000200c00 */
[----:B------:R-:W-:-:S05]  /*4600*/  IADD3 R43, R22, -0x20, RZ ;  /* 0xffffffe0162b7810 */ /* 0x000fca0007ffe0ff */
[----:B------:R-:W1:Y:S08]  /*4610*/  I2F.F16 R23, R23 ;  /* 0x0000001700177306 */ /* 0x000e700000200c00 */
[----:B------:R-:W-:Y:S08]  /*4620*/  I2F.F16 R27, R27 ;  /* 0x0000001b001b7306 */ /* 0x000ff00000200c00 */
[----:B------:R-:W3:Y:S08]  /*4630*/  I2F.F16 R24, R24 ;  /* 0x0000001800187306 */ /* 0x000ef00000200c00 */
[----:B------:R-:W-:Y:S08]  /*4640*/  I2F.F16 R6, R26 ;  /* 0x0000001a00067306 */ /* 0x000ff00000200c00 */
[----:B------:R-:W5:Y:S08]  /*4650*/  I2F.F16 R25, R25 ;  /* 0x0000001900197306 */ /* 0x000f700000200c00 */
[----:B------:R-:W-:Y:S08]  /*4660*/  I2F.F16 R38, R38 ;  /* 0x0000002600267306 */ /* 0x000ff00000200c00 */
[----:B------:R-:W0:Y:S01]  /*4670*/  I2F.F16 R43, R43 ;  /* 0x0000002b002b7306 */ /* 0x000e220000200c00 */
[----:B-1----:R-:W-:-:S02]  /*4680*/  PRMT R39, R20, 0x5410, R23 ;  /* 0x0000541014277816 */ /* 0x002fc40000000017 */
[----:B---3--:R-:W-:Y:S02]  /*4690*/  PRMT R27, R27, 0x5410, R24 ;  /* 0x000054101b1b7816 */ /* 0x008fe40000000018 */
[--C-:B------:R-:W-:Y:S02]  /*46a0*/  SHF.R.U32.HI R20, RZ, 0x10, R8.reuse ;  /* 0x00000010ff147819 */ /* 0x100fe40000011608 */
[----:B-----5:R-:W-:Y:S02]  /*46b0*/  PRMT R24, R6, 0x5410, R25 ;  /* 0x0000541006187816 */ /* 0x020fe40000000019 */
[----:B------:R-:W-:Y:S02]  /*46c0*/  SHF.R.U32.HI R22, RZ, 0x16, R8 ;  /* 0x00000016ff167819 */ /* 0x000fe40000011608 */
[----:B------:R-:W-:Y:S02]  /*46d0*/  SHF.R.U32.HI R6, RZ, 0x10, R9 ;  /* 0x00000010ff067819 */ /* 0x000fe40000011609 */
[----:B------:R-:W-:-:S02]  /*46e0*/  LOP3.LUT R20, R20, 0x3f, RZ, 0xc0, !PT ;  /* 0x0000003f14147812 */ /* 0x000fc400078ec0ff */
[----:B------:R-:W-:Y:S02]  /*46f0*/  LOP3.LUT R22, R22, 0x3f, RZ, 0xc0, !PT ;  /* 0x0000003f16167812 */ /* 0x000fe400078ec0ff */
[----:B------:R-:W-:Y:S02]  /*4700*/  LOP3.LUT R6, R6, 0x3f, RZ, 0xc0, !PT ;  /* 0x0000003f06067812 */ /* 0x000fe400078ec0ff */
[----:B0-----:R-:W-:Y:S02]  /*4710*/  PRMT R38, R38, 0x5410, R43 ;  /* 0x0000541026267816 */ /* 0x001fe4000000002b */
[----:B------:R-:W-:Y:S01]  /*4720*/  IADD3 R23, R20, -0x20, RZ ;  /* 0xffffffe014177810 */ /* 0x000fe20007ffe0ff */
[-C--:B------:R-:W-:Y:S01]  /*4730*/  HFMA2 R4, R27, R7.reuse, R4 ;  /* 0x000000071b047231 */ /* 0x080fe20000000004 */
[----:B------:R-:W-:Y:S01]  /*4740*/  IADD3 R20, R22, -0x20, RZ ;  /* 0xffffffe016147810 */ /* 0x000fe20007ffe0ff */
[-C--:B------:R-:W-:Y:S01]  /*4750*/  HFMA2.MMA R5, R24, R7.reuse, R5 ;  /* 0x0000000718057235 */ /* 0x080fe20000000005 */
[----:B------:R-:W-:Y:S01]  /*4760*/  IADD3 R25, R6, -0x20, RZ ;  /* 0xffffffe006197810 */ /* 0x000fe20007ffe0ff */
[----:B------:R-:W-:Y:S01]  /*4770*/  HFMA2.MMA R6, R39, R7, R40 ;  /* 0x0000000727067235 */ /* 0x000fe20000000028 */
[----:B------:R-:W-:Y:S01]  /*4780*/  SHF.R.U32.HI R22, RZ, 0x16, R9 ;  /* 0x00000016ff167819 */ /* 0x000fe20000011609 */
[----:B------:R-:W-:Y:S01]  /*4790*/  HFMA2 R7, R38, R7, R41 ;  /* 0x0000000726077231 */ /* 0x000fe20000000029 */
[----:B------:R-:W-:-:S02]  /*47a0*/  SHF.R.U32.HI R38, RZ, 0x16, R11 ;  /* 0x00000016ff267819 */ /* 0x000fc4000001160b */
[----:B------:R-:W-:Y:S02]  /*47b0*/  LOP3.LUT R22, R22, 0x3f, RZ, 0xc0, !PT ;  /* 0x0000003f16167812 */ /* 0x000fe400078ec0ff */
[--C-:B------:R-:W-:Y:S02]  /*47c0*/  SHF.R.U32.HI R39, RZ, 0x10, R10.reuse ;  /* 0x00000010ff277819 */ /* 0x100fe4000001160a */
[----:B------:R-:W-:Y:S02]  /*47d0*/  LOP3.LUT R38, R38, 0x3f, RZ, 0xc0, !PT ;  /* 0x0000003f26267812 */ /* 0x000fe400078ec0ff */
[----:B------:R-:W-:Y:S02]  /*47e0*/  IADD3 R26, R22, -0x20, RZ ;  /* 0xffffffe0161a7810 */ /* 0x000fe40007ffe0ff */
[----:B------:R-:W-:Y:S02]  /*47f0*/  SHF.R.U32.HI R27, RZ, 0x16, R10 ;  /* 0x00000016ff1b7819 */ /* 0x000fe4000001160a */
[----:B------:R-:W-:-:S02]  /*4800*/  LOP3.LUT R22, R39, 0x3f, RZ, 0xc0, !PT ;  /* 0x0000003f27167812 */ /* 0x000fc400078ec0ff */
[----:B------:R-:W-:Y:S02]  /*4810*/  SHF.R.U32.HI R24, RZ, 0x10, R11 ;  /* 0x00000010ff187819 */ /* 0x000fe4000001160b */
[----:B------:R-:W-:Y:S02]  /*4820*/  IADD3 R39, R38, -0x20, RZ ;  /* 0xffffffe026277810 */ /* 0x000fe40007ffe0ff */
[--C-:B----4-:R-:W-:Y:S02]  /*4830*/  SHF.R.U32 R8, R8, 0x1c, R12.reuse ;  /* 0x0000001c08087819 */ /* 0x110fe4000000160c */
[----:B------:R-:W-:Y:S02]  /*4840*/  SHF.R.U32.HI R38, RZ, 0x2, R12 ;  /* 0x00000002ff267819 */ /* 0x000fe4000001160c */
[----:B------:R-:W-:Y:S02]  /*4850*/  LOP3.LUT R27, R27, 0x3f, RZ, 0xc0, !PT ;  /* 0x0000003f1b1b7812 */ /* 0x000fe400078ec0ff */
[----:B------:R-:W-:-:S02]  /*4860*/  LOP3.LUT R24, R24, 0x3f, RZ, 0xc0, !PT ;  /* 0x0000003f18187812 */ /* 0x000fc400078ec0ff */
[----:B------:R-:W-:Y:S02]  /*4870*/  LOP3.LUT R8, R8, 0x3f, RZ, 0xc0, !PT ;  /* 0x0000003f08087812 */ /* 0x000fe400078ec0ff */
[----:B------:R-:W-:Y:S02]  /*4880*/  LOP3.LUT R38, R38, 0x3f, RZ, 0xc0, !PT ;  /* 0x0000003f26267812 */ /* 0x000fe400078ec0ff */
[----:B------:R-:W-:Y:S02]  /*4890*/  IADD3 R22, R22, -0x20, RZ ;  /* 0xffffffe016167810 */ /* 0x000fe40007ffe0ff */
[----:B------:R-:W-:Y:S01]  /*48a0*/  IADD3 R27, R27, -0x20, RZ ;  /* 0xffffffe01b1b7810 */ /* 0x000fe20007ffe0ff */
[----:B------:R-:W-:Y:S01]  /*48b0*/  I2F.F16 R25, R25 ;  /* 0x0000001900197306 */ /* 0x000fe20000200c00 */
[----:B------:R-:W-:Y:S02]  /*48c0*/  IADD3 R24, R24, -0x20, RZ ;  /* 0xffffffe018187810 */ /* 0x000fe40007ffe0ff */
[----:B------:R-:W-:-:S02]  /*48d0*/  SHF.R.U32 R40, R9, 0x1c, R13 ;  /* 0x0000001c09287819 */ /* 0x000fc4000000160d */
[----:B------:R-:W-:Y:S02]  /*48e0*/  IADD3 R8, R8, -0x20, RZ ;  /* 0xffffffe008087810 */ /* 0x000fe40007ffe0ff */
[----:B------:R-:W-:Y:S01]  /*48f0*/  IADD3 R9, R38, -0x20, RZ ;  /* 0xffffffe026097810 */ /* 0x000fe20007ffe0ff */
[----:B------:R-:W0:Y:S01]  /*4900*/  I2F.F16 R26, R26 ;  /* 0x0000001a001a7306 */ /* 0x000e220000200c00 */
[----:B------:R-:W-:-:S07]  /*4910*/  SHF.R.U32.HI R38, RZ, 0x2, R13 ;  /* 0x00000002ff267819 */ /* 0x000fce000001160d */
[----:B------:R-:W-:Y:S08]  /*4920*/  I2F.F16 R22, R22 ;  /* 0x0000001600167306 */ /* 0x000ff00000200c00 */
[----:B------:R-:W1:Y:S01]  /*4930*/  I2F.F16 R27, R27 ;  /* 0x0000001b001b7306 */ /* 0x000e620000200c00 */
[----:B------:R-:W-:-:S07]  /*4940*/  LOP3.LUT R38, R38, 0x3f, RZ, 0xc0, !PT ;  /* 0x0000003f26267812 */ /* 0x000fce00078ec0ff */
[----:B------:R-:W-:Y:S08]  /*4950*/  I2F.F16 R24, R24 ;  /* 0x0000001800187306 */ /* 0x000ff00000200c00 */
[----:B------:R-:W-:Y:S01]  /*4960*/  I2F.F16 R39, R39 ;  /* 0x0000002700277306 */ /* 0x000fe20000200c00 */
[----:B------:R-:W-:-:S07]  /*4970*/  SHF.R.U32 R10, R10, 0x1c, R14 ;  /* 0x0000001c0a0a7819 */ /* 0x000fce000000160e */
[----:B------:R-:W-:Y:S08]  /*4980*/  I2F.F16 R8, R8 ;  /* 0x0000000800087306 */ /* 0x000ff00000200c00 */
[----:B------:R-:W3:Y:S01]  /*4990*/  I2F.F16 R9, R9 ;  /* 0x0000000900097306 */ /* 0x000ee20000200c00 */
[----:B0-----:R-:W-:Y:S02]  /*49a0*/  PRMT R25, R25, 0x5410, R26 ;  /* 0x0000541019197816 */ /* 0x001fe4000000001a */
[----:B------:R-:W-:-:S02]  /*49b0*/  IADD3 R26, R38, -0x20, RZ ;  /* 0xffffffe0261a7810 */ /* 0x000fc40007ffe0ff */
[----:B------:R-:W-:Y:S02]  /*49c0*/  LOP3.LUT R10, R10, 0x3f, RZ, 0xc0, !PT ;  /* 0x0000003f0a0a7812 */ /* 0x000fe400078ec0ff */
[----:B-1----:R-:W-:Y:S02]  /*49d0*/  PRMT R22, R22, 0x5410, R27 ;  /* 0x0000541016167816 */ /* 0x002fe4000000001b */
[----:B------:R0:W-:Y:S01]  /*49e0*/  I2F.F16 R27, R26 ;  /* 0x0000001a001b7306 */ /* 0x0001e20000200c00 */
[----:B------:R-:W-:Y:S02]  /*49f0*/  IADD3 R38, R10, -0x20, RZ ;  /* 0xffffffe00a267810 */ /* 0x000fe40007ffe0ff */
[----:B---3--:R-:W-:Y:S02]  /*4a00*/  PRMT R42, R8, 0x5410, R9 ;  /* 0x00005410082a7816 */ /* 0x008fe40000000009 */
[----:B0-----:R-:W-:Y:S02]  /*4a10*/  PRMT R26, R24, 0x5410, R39 ;  /* 0x00005410181a7816 */ /* 0x001fe40000000027 */
[----:B------:R-:W-:-:S02]  /*4a20*/  SHF.R.U32 R24, R11, 0x1c, R15 ;  /* 0x0000001c0b187819 */ /* 0x000fc4000000160f */
[----:B------:R-:W0:Y:S01]  /*4a30*/  LDS.128 R8, [UR4+0x10] ;  /* 0x00001004ff087984 */ /* 0x000e220008000c00 */
[----:B------:R-:W-:Y:S08]  /*4a40*/  I2F.F16 R23, R23 ;  /* 0x0000001700177306 */ /* 0x000ff00000200c00 */
[----:B------:R-:W1:Y:S01]  /*4a50*/  I2F.F16 R20, R20 ;  /* 0x0000001400147306 */ /* 0x000e620000200c00 */
[----:B------:R-:W-:-:S02]  /*4a60*/  LOP3.LUT R40, R40, 0x3f, RZ, 0xc0, !PT ;  /* 0x0000003f28287812 */ /* 0x000fc400078ec0ff */
[----:B-1----:R-:W-:Y:S02]  /*4a70*/  PRMT R23, R23, 0x5410, R20 ;  /* 0x0000541017177816 */ /* 0x002fe40000000014 */
[----:B------:R-:W-:Y:S02]  /*4a80*/  IADD3 R20, R40, -0x20, RZ ;  /* 0xffffffe028147810 */ /* 0x000fe40007ffe0ff */
[----:B------:R-:W-:-:S04]  /*4a90*/  SHF.R.U32.HI R40, RZ, 0x2, R14 ;  /* 0x00000002ff287819 */ /* 0x000fc8000001160e */
[----:B------:R-:W-:-:S04]  /*4aa0*/  LOP3.LUT R40, R40, 0x3f, RZ, 0xc0, !PT ;  /* 0x0000003f28287812 */ /* 0x000fc800078ec0ff */
[----:B------:R-:W-:Y:S01]  /*4ab0*/  IADD3 R40, R40, -0x20, RZ ;  /* 0xffffffe028287810 */ /* 0x000fe20007ffe0ff */
[----:B------:R-:W-:Y:S08]  /*4ac0*/  I2F.F16 R38, R38 ;  /* 0x0000002600267306 */ /* 0x000ff00000200c00 */
[----:B------:R-:W1:Y:S01]  /*4ad0*/  I2F.F16 R41, R40 ;  /* 0x0000002800297306 */ /* 0x000e620000200c00 */
[----:B0-----:R-:W-:-:S07]  /*4ae0*/  HFMA2.MMA R6, R23, R8, R6 ;  /* 0x0000000817067235 */ /* 0x001fce0000000006 */
[----:B------:R-:W0:Y:S01]  /*4af0*/  I2F.F16 R20, R20 ;  /* 0x0000001400147306 */ /* 0x000e220000200c00 */
[----:B------:R-:W-:Y:S02]  /*4b00*/  HFMA2.MMA R5, R22, R8, R5 ;  /* 0x0000000816057235 */ /* 0x000fe40000000005 */
[----:B------:R-:W-:Y:S01]  /*4b10*/  HFMA2.MMA R22, R42, R9, R6 ;  /* 0x000000092a167235 */ /* 0x000fe20000000006 */
[----:B------:R-:W-:Y:S01]  /*4b20*/  SHF.R.U32.HI R6, RZ, 0xe, R13 ;  /* 0x0000000eff067819 */ /* 0x000fe2000001160d */
[-C--:B------:R-:W-:Y:S01]  /*4b30*/  HFMA2 R4, R25, R8.reuse, R4 ;  /* 0x0000000819047231 */ /* 0x080fe20000000004 */
[----:B-1----:R-:W-:Y:S01]  /*4b40*/  PRMT R38, R38, 0x5410, R41 ;  /* 0x0000541026267816 */ /* 0x002fe20000000029 */
[----:B------:R-:W-:Y:S01]  /*4b50*/  IMAD.WIDE R36, R21, c[0x0][0x18c], R36 ;  /* 0x0000630015247a25 */ /* 0x000fe200078e0224 */
[----:B------:R-:W-:Y:S01]  /*4b60*/  LOP3.LUT R6, R6, 0x3f, RZ, 0xc0, !PT ;  /* 0x0000003f06067812 */ /* 0x000fe200078ec0ff */
[----:B------:R-:W-:Y:S01]  /*4b70*/  HFMA2 R25, R26, R8, R7 ;  /* 0x000000081a197231 */ /* 0x000fe20000000007 */
[----:B0-----:R-:W-:-:S02]  /*4b80*/  PRMT R20, R20, 0x5410, R27 ;  /* 0x0000541014147816 */ /* 0x001fc4000000001b */
[----:B------:R-:W-:Y:S01]  /*4b90*/  HFMA2.MMA R8, R38, R9, R5 ;  /* 0x0000000926087235 */ /* 0x000fe20000000005 */
[----:B------:R-:W-:Y:S02]  /*4ba0*/  IADD3 R38, R6, -0x20, RZ ;  /* 0xffffffe006267810 */ /* 0x000fe40007ffe0ff */
[----:B------:R-:W-:Y:S02]  /*4bb0*/  HFMA2 R20, R20, R9, R4 ;  /* 0x0000000914147231 */ /* 0x000fe40000000004 */
[----:B------:R0:W3:Y:S01]  /*4bc0*/  LDG.E.128.CONSTANT R4, [R36.64] ;  /* 0x0000000624047981 */ /* 0x0000e2000c1e9d00 */
[----:B------:R-:W-:Y:S02]  /*4bd0*/  SHF.R.U32.HI R39, RZ, 0x2, R15 ;  /* 0x00000002ff277819 */ /* 0x000fe4000001160f */
[----:B------:R-:W-:Y:S02]  /*4be0*/  LOP3.LUT R24, R24, 0x3f, RZ, 0xc0, !PT ;  /* 0x0000003f18187812 */ /* 0x000fe400078ec0ff */
[----:B------:R-:W-:-:S02]  /*4bf0*/  LOP3.LUT R39, R39, 0x3f, RZ, 0xc0, !PT ;  /* 0x0000003f27277812 */ /* 0x000fc400078ec0ff */
[----:B------:R-:W-:Y:S02]  /*4c00*/  IADD3 R24, R24, -0x20, RZ ;  /* 0xffffffe018187810 */ /* 0x000fe40007ffe0ff */
[----:B------:R-:W-:-:S04]  /*4c10*/  IADD3 R43, R39, -0x20, RZ ;  /* 0xffffffe0272b7810 */ /* 0x000fc80007ffe0ff */
[----:B------:R-:W-:Y:S08]  /*4c20*/  I2F.F16 R24, R24 ;  /* 0x0000001800187306 */ /* 0x000ff00000200c00 */
[----:B------:R-:W1:Y:S01]  /*4c30*/  I2F.F16 R39, R43 ;  /* 0x0000002b00277306 */ /* 0x000e620000200c00 */
[----:B------:R-:W-:Y:S02]  /*4c40*/  SHF.R.U32.HI R23, RZ, 0x8, R13 ;  /* 0x00000008ff177819 */ /* 0x000fe4000001160d */
[----:B------:R-:W-:-:S02]  /*4c50*/  SHF.R.U32.HI R27, RZ, 0x8, R12 ;  /* 0x00000008ff1b7819 */ /* 0x000fc4000001160c */
[----:B------:R-:W-:Y:S02]  /*4c60*/  LOP3.LUT R23, R23, 0x3f, RZ, 0xc0, !PT ;  /* 0x0000003f17177812 */ /* 0x000fe400078ec0ff */
[----:B------:R-:W-:Y:S02]  /*4c70*/  LOP3.LUT R27, R27, 0x3f, RZ, 0xc0, !PT ;  /* 0x0000003f1b1b7812 */ /* 0x000fe400078ec0ff */
[----:B------:R-:W-:Y:S02]  /*4c80*/  IADD3 R23, R23, -0x20, RZ ;  /* 0xffffffe017177810 */ /* 0x000fe40007ffe0ff */
[----:B-1----:R-:W-:Y:S02]  /*4c90*/  PRMT R24, R24, 0x5410, R39 ;  /* 0x0000541018187816 */ /* 0x002fe40000000027 */
[----:B------:R-:W-:-:S04]  /*4ca0*/  SHF.R.U32.HI R39, RZ, 0xe, R12 ;  /* 0x0000000eff277819 */ /* 0x000fc8000001160c */
[----:B------:R-:W-:Y:S01]  /*4cb0*/  LOP3.LUT R39, R39, 0x3f, RZ, 0xc0, !PT ;  /* 0x0000003f27277812 */ /* 0x000fe200078ec0ff */
[----:B------:R-:W-:Y:S01]  /*4cc0*/  HFMA2 R25, R24, R9, R25 ;  /* 0x0000000918197231 */ /* 0x000fe20000000019 */
[--C-:B------:R-:W-:Y:S02]  /*4cd0*/  SHF.R.U32.HI R24, RZ, 0xe, R14.reuse ;  /* 0x0000000eff187819 */ /* 0x100fe4000001160e */
[----:B------:R-:W-:Y:S02]  /*4ce0*/  IADD3 R40, R39, -0x20, RZ ;  /* 0xffffffe027287810 */ /* 0x000fe40007ffe0ff */
[----:B------:R1:W-:Y:S01]  /*4cf0*/  I2F.F16 R39, R23 ;  /* 0x0000001700277306 */ /* 0x0003e20000200c00 */
[----:B------:R-:W-:Y:S02]  /*4d00*/  SHF.R.U32.HI R26, RZ, 0x8, R14 ;  /* 0x00000008ff1a7819 */ /* 0x000fe4000001160e */
[----:B------:R-:W-:Y:S02]  /*4d10*/  IADD3 R27, R27, -0x20, RZ ;  /* 0xffffffe01b1b7810 */ /* 0x000fe40007ffe0ff */
[----:B------:R-:W-:-:S02]  /*4d20*/  LOP3.LUT R24, R24, 0x3f, RZ, 0xc0, !PT ;  /* 0x0000003f18187812 */ /* 0x000fc400078ec0ff */
[--C-:B------:R-:W-:Y:S02]  /*4d30*/  SHF.R.U32.HI R42, RZ, 0xe, R15.reuse ;  /* 0x0000000eff2a7819 */ /* 0x100fe4000001160f */
[----:B-1----:R-:W-:Y:S01]  /*4d40*/  SHF.R.U32.HI R23, RZ, 0x8, R15 ;  /* 0x00000008ff177819 */ /* 0x002fe2000001160f */
[----:B------:R-:W1:Y:S01]  /*4d50*/  I2F.F16 R38, R38 ;  /* 0x0000002600267306 */ /* 0x000e620000200c00 */
[----:B------:R-:W-:Y:S02]  /*4d60*/  LOP3.LUT R9, R26, 0x3f, RZ, 0xc0, !PT ;  /* 0x0000003f1a097812 */ /* 0x000fe400078ec0ff */
[----:B------:R-:W-:Y:S02]  /*4d70*/  LOP3.LUT R23, R23, 0x3f, RZ, 0xc0, !PT ;  /* 0x0000003f17177812 */ /* 0x000fe400078ec0ff */
[----:B------:R-:W-:Y:S02]  /*4d80*/  IADD3 R24, R24, -0x20, RZ ;  /* 0xffffffe018187810 */ /* 0x000fe40007ffe0ff */
[----:B------:R-:W-:Y:S01]  /*4d90*/  LOP3.LUT R42, R42, 0x3f, RZ, 0xc0, !PT ;  /* 0x0000003f2a2a7812 */ /* 0x000fe200078ec0ff */
[----:B------:R-:W-:Y:S01]  /*4da0*/  I2F.F16 R41, R27 ;  /* 0x0000001b00297306 */ /* 0x000fe20000200c00 */
[----:B------:R-:W-:-:S02]  /*4db0*/  IADD3 R9, R9, -0x20, RZ ;  /* 0xffffffe009097810 */ /* 0x000fc40007ffe0ff */
[----:B------:R-:W-:-:S05]  /*4dc0*/  IADD3 R26, R23, -0x20, RZ ;  /* 0xffffffe0171a7810 */ /* 0x000fca0007ffe0ff */
[----:B------:R-:W4:Y:S01]  /*4dd0*/  I2F.F16 R40, R40 ;  /* 0x0000002800287306 */ /* 0x000f220000200c00 */
[----:B------:R-:W-:-:S07]  /*4de0*/  IADD3 R42, R42, -0x20, RZ ;  /* 0xffffffe02a2a7810 */ /* 0x000fce0007ffe0ff */
[----:B------:R5:W-:Y:S01]  /*4df0*/  I2F.F16 R27, R9 ;  /* 0x00000009001b7306 */ /* 0x000be20000200c00 */
[----:B-1----:R-:W-:-:S07]  /*4e00*/  PRMT R39, R39, 0x5410, R38 ;  /* 0x0000541027277816 */ /* 0x002fce0000000026 */
[----:B------:R-:W1:Y:S01]  /*4e10*/  I2F.F16 R24, R24 ;  /* 0x0000001800187306 */ /* 0x000e620000200c00 */
[----:B-----5:R-:W-:Y:S02]  /*4e20*/  LEA.HI R9, R12, 0xffffffe0, RZ, 0x6 ;  /* 0xffffffe00c097811 */ /* 0x020fe400078f30ff */
[----:B------:R-:W-:-:S05]  /*4e30*/  SHF.R.U32.HI R12, RZ, 0x14, R12 ;  /* 0x00000014ff0c7819 */ /* 0x000fca000001160c */
[----:B------:R-:W-:Y:S01]  /*4e40*/  I2F.F16 R26, R26 ;  /* 0x0000001a001a7306 */ /* 0x000fe20000200c00 */
[----:B------:R-:W-:-:S07]  /*4e50*/  LOP3.LUT R38, R12, 0x3f, RZ, 0xc0, !PT ;  /* 0x0000003f0c267812 */ /* 0x000fce00078ec0ff */
[----:B------:R5:W0:Y:S01]  /*4e60*/  I2F.F16 R43, R42 ;  /* 0x0000002a002b7306 */ /* 0x000a220000200c00 */
[----:B------:R-:W-:Y:S02]  /*4e70*/  LEA.HI R23, R13, 0xffffffe0, RZ, 0x6 ;  /* 0xffffffe00d177811 */ /* 0x000fe400078f30ff */
[----:B----4-:R-:W-:Y:S02]  /*4e80*/  PRMT R41, R41, 0x5410, R40 ;  /* 0x0000541029297816 */ /* 0x010fe40000000028 */
[----:B------:R-:W-:Y:S02]  /*4e90*/  SHF.R.U32.HI R13, RZ, 0x14, R13 ;  /* 0x00000014ff0d7819 */ /* 0x000fe4000001160d */
[----:B------:R-:W-:Y:S02]  /*4ea0*/  SHF.R.U32.HI R40, RZ, 0x14, R14 ;  /* 0x00000014ff287819 */ /* 0x000fe4000001160e */
[----:B------:R-:W-:Y:S01]  /*4eb0*/  IADD3 R38, R38, -0x20, RZ ;  /* 0xffffffe026267810 */ /* 0x000fe20007ffe0ff */
[----:B------:R-:W-:Y:S01]  /*4ec0*/  HFMA2 R39, R39, R10, R20 ;  /* 0x0000000a27277231 */ /* 0x000fe20000000014 */
[----:B------:R-:W-:-:S02]  /*4ed0*/  LOP3.LUT R13, R13, 0x3f, RZ, 0xc0, !PT ;  /* 0x0000003f0d0d7812 */ /* 0x000fc400078ec0ff */
[----:B------:R-:W-:Y:S02]  /*4ee0*/  LOP3.LUT R40, R40, 0x3f, RZ, 0xc0, !PT ;  /* 0x0000003f28287812 */ /* 0x000fe400078ec0ff */
[----:B-1----:R-:W-:Y:S02]  /*4ef0*/  PRMT R27, R27, 0x5410, R24 ;  /* 0x000054101b1b7816 */ /* 0x002fe40000000018 */
[----:B--2---:R-:W-:Y:S01]  /*4f00*/  LOP3.LUT R20, R17, 0x3f, RZ, 0xc0, !PT ;  /* 0x0000003f11147812 */ /* 0x004fe200078ec0ff */
[----:B------:R-:W-:Y:S01]  /*4f10*/  I2F.F16 R9, R9 ;  /* 0x0000000900097306 */ /* 0x000fe20000200c00 */
[----:B------:R-:W-:Y:S02]  /*4f20*/  LEA.HI R24, R14, 0xffffffe0, RZ, 0x6 ;  /* 0xffffffe00e187811 */ /* 0x000fe400078f30ff */
[----:B-----5:R-:W-:Y:S02]  /*4f30*/  LEA.HI R42, R15, 0xffffffe0, RZ, 0x6 ;  /* 0xffffffe00f2a7811 */ /* 0x020fe400078f30ff */
[----:B------:R-:W-:-:S02]  /*4f40*/  IADD3 R14, R13, -0x20, RZ ;  /* 0xffffffe00d0e7810 */ /* 0x000fc40007ffe0ff */
[----:B------:R-:W-:Y:S01]  /*4f50*/  SHF.R.U32.HI R15, RZ, 0x14, R15 ;  /* 0x00000014ff0f7819 */ /* 0x000fe2000001160f */
[----:B------:R-:W1:Y:S01]  /*4f60*/  I2F.F16 R38, R38 ;  /* 0x0000002600267306 */ /* 0x000e620000200c00 */
[----:B0-----:R-:W-:Y:S02]  /*4f70*/  PRMT R26, R26, 0x5410, R43 ;  /* 0x000054101a1a7816 */ /* 0x001fe4000000002b */
[----:B------:R-:W-:Y:S02]  /*4f80*/  IADD3 R13, R40, -0x20, RZ ;  /* 0xffffffe0280d7810 */ /* 0x000fe40007ffe0ff */
[----:B------:R-:W-:Y:S02]  /*4f90*/  IADD3 R40, R20, -0x20, RZ ;  /* 0xffffffe014287810 */ /* 0x000fe40007ffe0ff */
[----:B------:R-:W-:Y:S02]  /*4fa0*/  LOP3.LUT R20, R16, 0x3f, RZ, 0xc0, !PT ;  /* 0x0000003f10147812 */ /* 0x000fe400078ec0ff */
[----:B------:R-:W-:Y:S01]  /*4fb0*/  LOP3.LUT R15, R15, 0x3f, RZ, 0xc0, !PT ;  /* 0x0000003f0f0f7812 */ /* 0x000fe200078ec0ff */
[----:B------:R-:W-:Y:S01]  /*4fc0*/  I2F.F16 R23, R23 ;  /* 0x0000001700177306 */ /* 0x000fe20000200c00 */
[-C--:B------:R-:W-:Y:S01]  /*4fd0*/  HFMA2.MMA R22, R41, R10.reuse, R22 ;  /* 0x0000000a29167235 */ /* 0x080fe20000000016 */
[----:B------:R-:W-:Y:S01]  /*4fe0*/  HFMA2 R25, R26, R10, R25 ;  /* 0x0000000a1a197231 */ /* 0x000fe20000000019 */
[----:B------:R-:W-:Y:S01]  /*4ff0*/  HFMA2.MMA R27, R27, R10, R8 ;  /* 0x0000000a1b1b7235 */ /* 0x000fe20000000008 */
[----:B------:R-:W-:-:S02]  /*5000*/  IADD3 R10, R20, -0x20, RZ ;  /* 0xffffffe0140a7810 */ /* 0x000fc40007ffe0ff */
[----:B------:R-:W-:Y:S02]  /*5010*/  IADD3 R15, R15, -0x20, RZ ;  /* 0xffffffe00f0f7810 */ /* 0x000fe40007ffe0ff */
[----:B------:R-:W0:Y:S01]  /*5020*/  I2F.F16 R14, R14 ;  /* 0x0000000e000e7306 */ /* 0x000e220000200c00 */
[----:B------:R-:W-:-:S04]  /*5030*/  LOP3.LUT R20, R19, 0x3f, RZ, 0xc0, !PT ;  /* 0x0000003f13147812 */ /* 0x000fc800078ec0ff */
[----:B------:R-:W-:-:S03]  /*5040*/  IADD3 R26, R20, -0x20, RZ ;  /* 0xffffffe0141a7810 */ /* 0x000fc60007ffe0ff */
[----:B------:R-:W-:Y:S01]  /*5050*/  I2F.F16 R24, R24 ;  /* 0x0000001800187306 */ /* 0x000fe20000200c00 */
[----:B------:R-:W-:-:S07]  /*5060*/  LOP3.LUT R20, R18, 0x3f, RZ, 0xc0, !PT ;  /* 0x0000003f12147812 */ /* 0x000fce00078ec0ff */
[----:B------:R-:W2:Y:S01]  /*5070*/  I2F.F16 R13, R13 ;  /* 0x0000000d000d7306 */ /* 0x000ea20000200c00 */
[----:B-1----:R-:W-:Y:S02]  /*5080*/  PRMT R43, R38, 0x5410, R9 ;  /* 0x00005410262b7816 */ /* 0x002fe40000000009 */
[----:B------:R-:W-:-:S05]  /*5090*/  SHF.R.U32.HI R9, RZ, 0x6, R17 ;  /* 0x00000006ff097819 */ /* 0x000fca0000011611 */
[----:B------:R-:W-:Y:S01]  /*50a0*/  I2F.F16 R12, R42 ;  /* 0x0000002a000c7306 */ /* 0x000fe20000200c00 */
[----:B------:R-:W-:-:S07]  /*50b0*/  LOP3.LUT R38, R9, 0x3f, RZ, 0xc0, !PT ;  /* 0x0000003f09267812 */ /* 0x000fce00078ec0ff */
[----:B------:R-:W1:Y:S01]  /*50c0*/  I2F.F16 R15, R15 ;  /* 0x0000000f000f7306 */ /* 0x000e620000200c00 */
[----:B0-----:R-:W-:-:S07]  /*50d0*/  PRMT R14, R14, 0x5410, R23 ;  /* 0x000054100e0e7816 */ /* 0x001fce0000000017 */
[----:B------:R0:W-:Y:S01]  /*50e0*/  I2F.F16 R8, R40 ;  /* 0x0000002800087306 */ /* 0x0001e20000200c00 */
[--C-:B------:R-:W-:Y:S02]  /*50f0*/  SHF.R.U32.HI R23, RZ, 0xc, R16.reuse ;  /* 0x0000000cff177819 */ /* 0x100fe40000011610 */
[----:B0-----:R-:W-:Y:S02]  /*5100*/  IADD3 R40, R20, -0x20, RZ ;  /* 0xffffffe014287810 */ /* 0x001fe40007ffe0ff */
[----:B------:R-:W-:-:S04]  /*5110*/  SHF.R.U32.HI R20, RZ, 0x6, R16 ;  /* 0x00000006ff147819 */ /* 0x000fc80000011610 */
[----:B------:R-:W-:Y:S02]  /*5120*/  LOP3.LUT R20, R20, 0x3f, RZ, 0xc0, !PT ;  /* 0x0000003f14147812 */ /* 0x000fe400078ec0ff */
[----:B------:R-:W-:Y:S02]  /*5130*/  IADD3 R38, R38, -0x20, RZ ;  /* 0xffffffe026267810 */ /* 0x000fe40007ffe0ff */
[----:B--2---:R-:W-:Y:S02]  /*5140*/  PRMT R24, R13, 0x5410, R24 ;  /* 0x000054100d187816 */ /* 0x004fe40000000018 */
[----:B------:R-:W-:Y:S01]  /*5150*/  IADD3 R13, R20, -0x20, RZ ;  /* 0xffffffe0140d7810 */ /* 0x000fe20007ffe0ff */
[----:B------:R-:W-:Y:S01]  /*5160*/  HFMA2.MMA R20, R43, R11, R22 ;  /* 0x0000000b2b147235 */ /* 0x000fe20000000016 */
[----:B------:R-:W-:Y:S01]  /*5170*/  LOP3.LUT R23, R23, 0x3f, RZ, 0xc0, !PT ;  /* 0x0000003f17177812 */ /* 0x000fe200078ec0ff */
[----:B------:R1:W0:Y:S01]  /*5180*/  I2F.F16 R41, R38 ;  /* 0x0000002600297306 */ /* 0x0002220000200c00 */
[----:B------:R-:W-:-:S02]  /*5190*/  SHF.R.U32.HI R22, RZ, 0xc, R17 ;  /* 0x0000000cff167819 */ /* 0x000fc40000011611 */
[----:B-1----:R-:W-:Y:S02]  /*51a0*/  PRMT R38, R15, 0x5410, R12 ;  /* 0x000054100f267816 */ /* 0x002fe4000000000c */
[----:B------:R-:W-:Y:S02]  /*51b0*/  IADD3 R12, R23, -0x20, RZ ;  /* 0xffffffe0170c7810 */ /* 0x000fe40007ffe0ff */
[----:B------:R-:W-:Y:S01]  /*51c0*/  LOP3.LUT R23, R22, 0x3f, RZ, 0xc0, !PT ;  /* 0x0000003f16177812 */ /* 0x000fe200078ec0ff */
[----:B------:R-:W-:-:S03]  /*51d0*/  HFMA2 R22, R14, R11, R39 ;  /* 0x0000000b0e167231 */ /* 0x000fc60000000027 */
[----:B------:R-:W-:Y:S01]  /*51e0*/  IADD3 R14, R23, -0x20, RZ ;  /* 0xffffffe0170e7810 */ /* 0x000fe20007ffe0ff */
[----:B------:R-:W-:Y:S01]  /*51f0*/  HFMA2.MMA R23, R24, R11, R27 ;  /* 0x0000000b18177235 */ /* 0x000fe2000000001b */
[----:B------:R-:W-:Y:S01]  /*5200*/  HFMA2 R24, R38, R11, R25 ;  /* 0x0000000b26187231 */ /* 0x000fe20000000019 */
[----:B------:R-:W-:Y:S02]  /*5210*/  SHF.R.U32.HI R11, RZ, 0x6, R19 ;  /* 0x00000006ff0b7819 */ /* 0x000fe40000011613 */
[----:B------:R-:W-:Y:S02]  /*5220*/  SHF.R.U32.HI R15, RZ, 0x12, R16 ;  /* 0x00000012ff0f7819 */ /* 0x000fe40000011610 */
[----:B------:R-:W-:Y:S02]  /*5230*/  SHF.R.U32.HI R39, RZ, 0x12, R17 ;  /* 0x00000012ff277819 */ /* 0x000fe40000011611 */
[----:B------:R-:W-:Y:S02]  /*5240*/  LOP3.LUT R25, R11, 0x3f, RZ, 0xc0, !PT ;  /* 0x0000003f0b197812 */ /* 0x000fe400078ec0ff */
[----:B------:R-:W-:-:S02]  /*5250*/  SHF.R.U32.HI R11, RZ, 0x6, R18 ;  /* 0x00000006ff0b7819 */ /* 0x000fc40000011612 */
[----:B------:R-:W-:Y:S02]  /*5260*/  LOP3.LUT R15, R15, 0x3f, RZ, 0xc0, !PT ;  /* 0x0000003f0f0f7812 */ /* 0x000fe400078ec0ff */
[----:B------:R-:W-:Y:S02]  /*5270*/  LOP3.LUT R39, R39, 0x3f, RZ, 0xc0, !PT ;  /* 0x0000003f27277812 */ /* 0x000fe400078ec0ff */
[----:B------:R-:W-:Y:S02]  /*5280*/  IADD3 R42, R25, -0x20, RZ ;  /* 0xffffffe0192a7810 */ /* 0x000fe40007ffe0ff */
[----:B------:R-:W-:Y:S02]  /*5290*/  LOP3.LUT R25, R11, 0x3f, RZ, 0xc0, !PT ;  /* 0x0000003f0b197812 */ /* 0x000fe400078ec0ff */
[----:B------:R-:W-:Y:S01]  /*52a0*/  ISETP.NE.AND P0, PT, R32, R29, PT ;  /* 0x0000001d2000720c */ /* 0x000fe20003f05270 */
[----:B------:R1:W-:Y:S01]  /*52b0*/  I2F.F16 R9, R40 ;  /* 0x0000002800097306 */ /* 0x0003e20000200c00 */
[----:B------:R-:W-:-:S02]  /*52c0*/  IADD3 R15, R15, -0x20, RZ ;  /* 0xffffffe00f0f7810 */ /* 0x000fc40007ffe0ff */
[----:B------:R-:W-:-:S05]  /*52d0*/  IADD3 R27, R39, -0x20, RZ ;  /* 0xffffffe0271b7810 */ /* 0x000fca0007ffe0ff */
[----:B------:R-:W-:Y:S01]  /*52e0*/  I2F.F16 R10, R10 ;  /* 0x0000000a000a7306 */ /* 0x000fe20000200c00 */
[----:B-1----:R-:W-:-:S07]  /*52f0*/  IADD3 R40, R25, -0x20, RZ ;  /* 0xffffffe019287810 */ /* 0x002fce0007ffe0ff */
[----:B------:R-:W1:Y:S01]  /*5300*/  I2F.F16 R13, R13 ;  /* 0x0000000d000d7306 */ /* 0x000e620000200c00 */
[----:B------:R-:W-:-:S07]  /*5310*/  @!P0 LEA R38, R32, 0x1, 0x1 ;  /* 0x0000000120268811 */ /* 0x000fce00078e08ff */
[----:B------:R-:W-:Y:S01]  /*5320*/  I2F.F16 R12, R12 ;  /* 0x0000000c000c7306 */ /* 0x000fe20000200c00 */
[----:B------:R-:W-:-:S07]  /*5330*/  @!P0 IMAD.MOV.U32 R39, RZ, RZ, 0x2 ;  /* 0x00000002ff278424 */ /* 0x000fce00078e00ff */
[----:B------:R-:W2:Y:S01]  /*5340*/  I2F.F16 R15, R15 ;  /* 0x0000000f000f7306 */ /* 0x000ea20000200c00 */
[----:B0-----:R-:W-:-:S07]  /*5350*/  PRMT R41, R8, 0x5410, R41 ;  /* 0x0000541008297816 */ /* 0x001fce0000000029 */
[----:B------:R-:W-:Y:S08]  /*5360*/  I2F.F16 R26, R26 ;  /* 0x0000001a001a7306 */ /* 0x000ff00000200c00 */
[----:B------:R-:W-:Y:S08]  /*5370*/  I2F.F16 R14, R14 ;  /* 0x0000000e000e7306 */ /* 0x000ff00000200c00 */
[----:B------:R-:W-:Y:S08]  /*5380*/  I2F.F16 R27, R27 ;  /* 0x0000001b001b7306 */ /* 0x000ff00000200c00 */
[----:B------:R-:W0:Y:S01]  /*5390*/  I2F.F16 R11, R42 ;  /* 0x0000002a000b7306 */ /* 0x000e220000200c00 */
[----:B------:R-:W-:-:S07]  /*53a0*/  SHF.R.U32.HI R8, RZ, 0xc, R18 ;  /* 0x0000000cff087819 */ /* 0x000fce0000011612 */
[----:B------:R-:W4:Y:S01]  /*53b0*/  I2F.F16 R40, R40 ;  /* 0x0000002800287306 */ /* 0x000f220000200c00 */
[----:B------:R-:W-:Y:S01]  /*53c0*/  @!P0 IMAD.WIDE R38, R38, R39, c[0x0][0x198] ;  /* 0x0000660026268625 */ /* 0x000fe200078e0227 */
[----:B-1----:R-:W-:Y:S02]  /*53d0*/  PRMT R13, R10, 0x5410, R13 ;  /* 0x000054100a0d7816 */ /* 0x002fe4000000000d */
[----:B------:R-:W-:Y:S02]  /*53e0*/  LOP3.LUT R8, R8, 0x3f, RZ, 0xc0, !PT ;  /* 0x0000003f08087812 */ /* 0x000fe400078ec0ff */
[----:B------:R-:W-:Y:S01]  /*53f0*/  SHF.R.U32.HI R10, RZ, 0x12, R18 ;  /* 0x00000012ff0a7819 */ /* 0x000fe20000011612 */
[----:B------:R1:W5:Y:S01]  /*5400*/  @!P0 LDG.E.U16.CONSTANT R25, [R38.64] ;  /* 0x0000000626198981 */ /* 0x000362000c1e9500 */
[----:B--2---:R-:W-:Y:S02]  /*5410*/  PRMT R12, R12, 0x5410, R15 ;  /* 0x000054100c0c7816 */ /* 0x004fe4000000000f */
[----:B0-----:R-:W-:-:S02]  /*5420*/  PRMT R15, R26, 0x5410, R11 ;  /* 0x000054101a0f7816 */ /* 0x001fc4000000000b */
[----:B------:R-:W-:Y:S02]  /*5430*/  IADD3 R26, R8, -0x20, RZ ;  /* 0xffffffe0081a7810 */ /* 0x000fe40007ffe0ff */
[----:B-1----:R-:W-:Y:S02]  /*5440*/  PRMT R38, R14, 0x5410, R27 ;  /* 0x000054100e267816 */ /* 0x002fe4000000001b */
[----:B----4-:R-:W-:Y:S02]  /*5450*/  PRMT R27, R9, 0x5410, R40 ;  /* 0x00005410091b7816 */ /* 0x010fe40000000028 */
[----:B------:R-:W-:Y:S02]  /*5460*/  LOP3.LUT R14, R10, 0x3f, RZ, 0xc0, !PT ;  /* 0x0000003f0a0e7812 */ /* 0x000fe400078ec0ff */
[----:B------:R-:W0:Y:S01]  /*5470*/  LDS.128 R8, [UR4+0x20] ;  /* 0x00002004ff087984 */ /* 0x000e220008000c00 */
[----:B------:R-:W-:Y:S02]  /*5480*/  SHF.R.U32.HI R39, RZ, 0xc, R19 ;  /* 0x0000000cff277819 */ /* 0x000fe40000011613 */
[----:B------:R-:W-:Y:S01]  /*5490*/  IADD3 R14, R14, -0x20, RZ ;  /* 0xffffffe00e0e7810 */ /* 0x000fe20007ffe0ff */
[----:B------:R-:W-:Y:S01]  /*54a0*/  I2F.F16 R26, R26 ;  /* 0x0000001a001a7306 */ /* 0x000fe20000200c00 */
[----:B------:R-:W-:-:S07]  /*54b0*/  LOP3.LUT R40, R39, 0x3f, RZ, 0xc0, !PT ;  /* 0x0000003f27287812 */ /* 0x000fce00078ec0ff */
[----:B------:R-:W1:Y:S01]  /*54c0*/  I2F.F16 R39, R14 ;  /* 0x0000000e00277306 */ /* 0x000e620000200c00 */
[----:B------:R-:W-:Y:S01]  /*54d0*/  IMAD.WIDE R36, R21, c[0x0][0x18c], R36 ;  /* 0x0000630015247a25 */ /* 0x000fe200078e0224 */
[----:B------:R-:W-:Y:S02]  /*54e0*/  SHF.R.U32.HI R42, RZ, 0x12, R19 ;  /* 0x00000012ff2a7819 */ /* 0x000fe40000011613 */
[----:B------:R-:W-:Y:S02]  /*54f0*/  IADD3 R40, R40, -0x20, RZ ;  /* 0xffffffe028287810 */ /* 0x000fe40007ffe0ff */
[----:B------:R-:W-:Y:S02]  /*5500*/  LOP3.LUT R42, R42, 0x3f, RZ, 0xc0, !PT ;  /* 0x0000003f2a2a7812 */ /* 0x000fe400078ec0ff */
[----:B-1----:R-:W-:Y:S01]  /*5510*/  PRMT R26, R26, 0x5410, R39 ;  /* 0x000054101a1a7816 */ /* 0x002fe20000000027 */
[-C--:B0-----:R-:W-:Y:S01]  /*5520*/  HFMA2.MMA R39, R13, R8.reuse, RZ ;  /* 0x000000080d277235 */ /* 0x081fe200000000ff */
[-C--:B------:R-:W-:Y:S01]  /*5530*/  HFMA2 R41, R41, R8.reuse, RZ.H0_H0 ;  /* 0x0000000829297231 */ /* 0x080fe200000400ff */
[----:B------:R-:W-:Y:S01]  /*5540*/  HFMA2.MMA R27, R27, R8, RZ ;  /* 0x000000081b1b7235 */ /* 0x000fe200000000ff */
[----:B------:R-:W-:-:S03]  /*5550*/  HFMA2 R8, R15, R8, RZ.H0_H0 ;  /* 0x000000080f087231 */ /* 0x000fc600000400ff */
[-C--:B------:R-:W-:Y:S02]  /*5560*/  HFMA2.MMA R39, R12, R9.reuse, R39 ;  /* 0x000000090c277235 */ /* 0x080fe40000000027 */
[----:B------:R-:W2:Y:S01]  /*5570*/  LDG.E.128.CONSTANT R12, [R36.64] ;  /* 0x00000006240c7981 */ /* 0x000ea2000c1e9d00 */
[----:B------:R-:W-:Y:S01]  /*5580*/  IADD3 R42, R42, -0x20, RZ ;  /* 0xffffffe02a2a7810 */ /* 0x000fe20007ffe0ff */
[----:B------:R-:W-:Y:S08]  /*5590*/  I2F.F16 R40, R40 ;  /* 0x0000002800287306 */ /* 0x000ff00000200c00 */
[----:B------:R-:W0:Y:S01]  /*55a0*/  I2F.F16 R43, R42 ;  /* 0x0000002a002b7306 */ /* 0x000e220000200c00 */
[----:B------:R-:W-:Y:S01]  /*55b0*/  HFMA2 R41, R38, R9, R41 ;  /* 0x0000000926297231 */ /* 0x000fe20000000029 */
[----:B------:R-:W-:Y:S01]  /*55c0*/  HFMA2.MMA R27, R26, R9, R27 ;  /* 0x000000091a1b7235 */ /* 0x000fe2000000001b */
[----:B0-----:R-:W-:-:S05]  /*55d0*/  PRMT R40, R40, 0x5410, R43 ;  /* 0x0000541028287816 */ /* 0x001fca000000002b */
[----:B------:R-:W-:Y:S01]  /*55e0*/  HFMA2 R8, R40, R9, R8 ;  /* 0x0000000928087231 */ /* 0x000fe20000000008 */
[----:B------:R-:W-:Y:S02]  /*55f0*/  SHF.R.U32.HI R9, RZ, 0x18, R16 ;  /* 0x00000018ff097819 */ /* 0x000fe40000011610 */
[----:B------:R-:W-:Y:S02]  /*5600*/  SHF.R.U32.HI R40, RZ, 0x18, R19 ;  /* 0x00000018ff287819 */ /* 0x000fe40000011613 */
[----:B------:R-:W-:Y:S02]  /*5610*/  LOP3.LUT R9, R9, 0x3f, RZ, 0xc0, !PT ;  /* 0x0000003f09097812 */ /* 0x000fe400078ec0ff */
[----:B------:R-:W-:Y:S02]  /*5620*/  LOP3.LUT R40, R40, 0x3f, RZ, 0xc0, !PT ;  /* 0x0000003f28287812 */ /* 0x000fe400078ec0ff */
[----:B------:R-:W-:Y:S02]  /*5630*/  IADD3 R38, R9, -0x20, RZ ;  /* 0xffffffe009267810 */ /* 0x000fe40007ffe0ff */
[----:B------:R-:W-:-:S02]  /*5640*/  SHF.R.U32.HI R9, RZ, 0x18, R18 ;  /* 0x00000018ff097819 */ /* 0x000fc40000011612 */
[----:B---3--:R-:W-:Y:S02]  /*5650*/  SHF.R.U32 R16, R16, 0x1e, R4 ;  /* 0x0000001e10107819 */ /* 0x008fe40000001604 */
[----:B------:R-:W-:Y:S02]  /*5660*/  SHF.R.U32 R18, R18, 0x1e, R6 ;  /* 0x0000001e12127819 */ /* 0x000fe40000001606 */
[----:B------:R-:W-:Y:S02]  /*5670*/  SHF.R.U32 R19, R19, 0x1e, R7 ;  /* 0x0000001e13137819 */ /* 0x000fe40000001607 */
[----:B------:R-:W-:Y:S02]  /*5680*/  IADD3 R44, R40, -0x20, RZ ;  /* 0xffffffe0282c7810 */ /* 0x000fe40007ffe0ff */
[----:B------:R-:W-:Y:S02]  /*5690*/  LOP3.LUT R40, R16, 0x3f, RZ, 0xc0, !PT ;  /* 0x0000003f10287812 */ /* 0x000fe400078ec0ff */
[----:B------:R-:W-:-:S02]  /*56a0*/  SHF.R.U32.HI R26, RZ, 0x18, R17 ;  /* 0x00000018ff1a7819 */ /* 0x000fc40000011611 */
[----:B------:R-:W-:Y:S02]  /*56b0*/  LOP3.LUT R9, R9, 0x3f, RZ, 0xc0, !PT ;  /* 0x0000003f09097812 */ /* 0x000fe400078ec0ff */
[----:B------:R-:W-:Y:S02]  /*56c0*/  LOP3.LUT R18, R18, 0x3f, RZ, 0xc0, !PT ;  /* 0x0000003f12127812 */ /* 0x000fe400078ec0ff */
[----:B------:R-:W-:Y:S02]  /*56d0*/  LOP3.LUT R19, R19, 0x3f, RZ, 0xc0, !PT ;  /* 0x0000003f13137812 */ /* 0x000fe400078ec0ff */
[----:B------:R-:W-:Y:S02]  /*56e0*/  SHF.R.U32 R42, R17, 0x1e, R5 ;  /* 0x0000001e112a7819 */ /* 0x000fe40000001605 */
[----:B------:R-:W-:Y:S02]  /*56f0*/  IADD3 R17, R40, -0x20, RZ ;  /* 0xffffffe028117810 */ /* 0x000fe40007ffe0ff */
[----:B------:R-:W-:-:S02]  /*5700*/  LOP3.LUT R26, R26, 0x3f, RZ, 0xc0, !PT ;  /* 0x0000003f1a1a7812 */ /* 0x000fc400078ec0ff */
[----:B------:R-:W-:Y:S02]  /*5710*/  IADD3 R9, R9, -0x20, RZ ;  /* 0xffffffe009097810 */ /* 0x000fe40007ffe0ff */
[----:B------:R-:W-:Y:S02]  /*5720*/  IADD3 R18, R18, -0x20, RZ ;  /* 0xffffffe012127810 */ /* 0x000fe40007ffe0ff */
[----:B------:R-:W-:Y:S02]  /*5730*/  IADD3 R19, R19, -0x20, RZ ;  /* 0xffffffe013137810 */ /* 0x000fe40007ffe0ff */
[----:B------:R-:W-:Y:S01]  /*5740*/  LOP3.LUT R40, R42, 0x3f, RZ, 0xc0, !PT ;  /* 0x0000003f2a287812 */ /* 0x000fe200078ec0ff */
[----:B------:R-:W-:Y:S01]  /*5750*/  I2F.F16 R38, R38 ;  /* 0x0000002600267306 */ /* 0x000fe20000200c00 */
[----:B------:R-:W-:Y:S02]  /*5760*/  IADD3 R26, R26, -0x20, RZ ;  /* 0xffffffe01a1a7810 */ /* 0x000fe40007ffe0ff */
[----:B------:R-:W-:-:S05]  /*5770*/  IADD3 R40, R40, -0x20, RZ ;  /* 0xffffffe028287810 */ /* 0x000fca0007ffe0ff */
[----:B------:R-:W0:Y:S08]  /*5780*/  I2F.F16 R17, R17 ;  /* 0x0000001100117306 */ /* 0x000e300000200c00 */
[----:B------:R-:W-:Y:S08]  /*5790*/  I2F.F16 R9, R9 ;  /* 0x0000000900097306 */ /* 0x000ff00000200c00 */
[----:B------:R-:W-:Y:S08]  /*57a0*/  I2F.F16 R16, R44 ;  /* 0x0000002c00107306 */ /* 0x000ff00000200c00 */
[----:B------:R-:W1:Y:S08]  /*57b0*/  I2F.F16 R18, R18 ;  /* 0x0000001200127306 */ /* 0x000e700000200c00 */
[----:B------:R-:W3:Y:S08]  /*57c0*/  I2F.F16 R19, R19 ;  /* 0x0000001300137306 */ /* 0x000ef00000200c00 */
[----:B------:R-:W-:Y:S08]  /*57d0*/  I2F.F16 R26, R26 ;  /* 0x0000001a001a7306 */ /* 0x000ff00000200c00 */
[----:B------:R4:W4:Y:S01]  /*57e0*/  I2F.F16 R43, R40 ;  /* 0x00000028002b7306 */ /* 0x0009220000200c00 */
[----:B0-----:R-:W-:-:S02]  /*57f0*/  PRMT R38, R38, 0x5410, R17 ;  /* 0x0000541026267816 */ /* 0x001fc40000000011 */
[----:B-1----:R-:W-:Y:S02]  /*5800*/  PRMT R18, R9, 0x5410, R18 ;  /* 0x0000541009127816 */ /* 0x002fe40000000012 */
[----:B---3--:R-:W-:Y:S02]  /*5810*/  PRMT R17, R16, 0x5410, R19 ;  /* 0x0000541010117816 */ /* 0x008fe40000000013 */
[--C-:B------:R-:W-:Y:S02]  /*5820*/  SHF.R.U32.HI R9, RZ, 0x4, R4.reuse ;  /* 0x00000004ff097819 */ /* 0x100fe40000011604 */
[----:B------:R-:W-:Y:S02]  /*5830*/  SHF.R.U32.HI R16, RZ, 0xa, R4 ;  /* 0x0000000aff107819 */ /* 0x000fe40000011604 */
[--C-:B------:R-:W-:Y:S01]  /*5840*/  SHF.R.U32.HI R19, RZ, 0x4, R5.reuse ;  /* 0x00000004ff137819 */ /* 0x100fe20000011605 */
[----:B------:R-:W-:Y:S01]  /*5850*/  HFMA2.MMA R39, R38, R10, R39 ;  /* 0x0000000a26277235 */ /* 0x000fe20000000027 */
[----:B----4-:R-:W-:-:S02]  /*5860*/  SHF.R.U32.HI R40, RZ, 0xa, R5 ;  /* 0x0000000aff287819 */ /* 0x010fc40000011605 */
[----:B------:R-:W-:Y:S02]  /*5870*/  LOP3.LUT R9, R9, 0x3f, RZ, 0xc0, !PT ;  /* 0x0000003f09097812 */ /* 0x000fe400078ec0ff */
[----:B------:R-:W-:Y:S02]  /*5880*/  PRMT R26, R26, 0x5410, R43 ;  /* 0x000054101a1a7816 */ /* 0x000fe4000000002b */
[----:B------:R-:W-:Y:S02]  /*5890*/  LOP3.LUT R16, R16, 0x3f, RZ, 0xc0, !PT ;  /* 0x0000003f10107812 */ /* 0x000fe400078ec0ff */
[----:B------:R-:W-:Y:S01]  /*58a0*/  LOP3.LUT R38, R19, 0x3f, RZ, 0xc0, !PT ;  /* 0x0000003f13267812 */ /* 0x000fe200078ec0ff */
[----:B------:R-:W-:Y:S01]  /*58b0*/  HFMA2 R19, R26, R10, R41 ;  /* 0x0000000a1a137231 */ /* 0x000fe20000000029 */
[----:B------:R-:W-:Y:S02]  /*58c0*/  LOP3.LUT R40, R40, 0x3f, RZ, 0xc0, !PT ;  /* 0x0000003f28287812 */ /* 0x000fe400078ec0ff */
[----:B------:R-:W-:-:S02]  /*58d0*/  IADD3 R9, R9, -0x20, RZ ;  /* 0xffffffe009097810 */ /* 0x000fc40007ffe0ff */
[----:B------:R-:W-:Y:S01]  /*58e0*/  IADD3 R16, R16, -0x20, RZ ;  /* 0xffffffe010107810 */ /* 0x000fe20007ffe0ff */
[----:B------:R-:W-:Y:S01]  /*58f0*/  HFMA2.MMA R18, R18, R10, R27 ;  /* 0x0000000a12127235 */ /* 0x000fe2000000001b */
[----:B------:R-:W-:Y:S02]  /*5900*/  IADD3 R26, R38, -0x20, RZ ;  /* 0xffffffe0261a7810 */ /* 0x000fe40007ffe0ff */
[----:B------:R-:W-:Y:S01]  /*5910*/  IADD3 R27, R40, -0x20, RZ ;  /* 0xffffffe0281b7810 */ /* 0x000fe20007ffe0ff */
[----:B------:R-:W-:Y:S01]  /*5920*/  I2F.F16 R9, R9 ;  /* 0x0000000900097306 */ /* 0x000fe20000200c00 */
[----:B------:R-:W-:Y:S01]  /*5930*/  HFMA2 R8, R17, R10, R8 ;  /* 0x0000000a11087231 */ /* 0x000fe20000000008 */
[----:B------:R-:W-:-:S06]  /*5940*/  SHF.R.U32.HI R38, RZ, 0x4, R6 ;  /* 0x00000004ff267819 */ /* 0x000fcc0000011606 */
[----:B------:R-:W0:Y:S01]  /*5950*/  I2F.F16 R16, R16 ;  /* 0x0000001000107306 */ /* 0x000e220000200c00 */
[----:B------:R-:W-:-:S07]  /*5960*/  LOP3.LUT R38, R38, 0x3f, RZ, 0xc0, !PT ;  /* 0x0000003f26267812 */ /* 0x000fce00078ec0ff */
[----:B------:R-:W-:Y:S08]  /*5970*/  I2F.F16 R26, R26 ;  /* 0x0000001a001a7306 */ /* 0x000ff00000200c00 */
[----:B------:R-:W1:Y:S01]  /*5980*/  I2F.F16 R17, R27 ;  /* 0x0000001b00117306 */ /* 0x000e620000200c00 */
[----:B------:R-:W-:Y:S02]  /*5990*/  IADD3 R38, R38, -0x20, RZ ;  /* 0xffffffe026267810 */ /* 0x000fe40007ffe0ff */
[----:B------:R-:W-:-:S05]  /*59a0*/  @!P0 IADD3 R30, R30, 0x1, RZ ;  /* 0x000000011e1e8810 */ /* 0x000fca0007ffe0ff */
[----:B------:R0:W-:Y:S02]  /*59b0*/  I2F.F16 R41, R38 ;  /* 0x0000002600297306 */ /* 0x0001e40000200c00 */
[----:B0-----:R-:W-:Y:S02]  /*59c0*/  PRMT R38, R9, 0x5410, R16 ;  /* 0x0000541009267816 */ /* 0x001fe40000000010 */
[----:B-1----:R-:W-:Y:S01]  /*59d0*/  PRMT R16, R26, 0x5410, R17 ;  /* 0x000054101a107816 */ /* 0x002fe20000000011 */
[----:B------:R-:W-:-:S04]  /*59e0*/  @!P0 IMAD R17, R30, 0x8, R1 ;  /* 0x000000081e118824 */ /* 0x000fc800078e0201 */
[----:B------:R-:W-:Y:S02]  /*59f0*/  HFMA2 R19, R16, R11, R19 ;  /* 0x0000000b10137231 */ /* 0x000fe40000000013 */
[----:B------:R-:W3:Y:S01]  /*5a00*/  @!P0 LDL.64 R16, [R17] ;  /* 0x0000000011108983 */ /* 0x000ee20000100a00 */
[----:B------:R-:W-:-:S04]  /*5a10*/  SHF.R.U32.HI R10, RZ, 0xa, R6 ;  /* 0x0000000aff0a7819 */ /* 0x000fc80000011606 */
[----:B------:R-:W-:Y:S02]  /*5a20*/  LOP3.LUT R10, R10, 0x3f, RZ, 0xc0, !PT ;  /* 0x0000003f0a0a7812 */ /* 0x000fe400078ec0ff */
[--C-:B------:R-:W-:Y:S02]  /*5a30*/  SHF.R.U32.HI R42, RZ, 0x4, R7.reuse ;  /* 0x00000004ff2a7819 */ /* 0x100fe40000011607 */
[----:B------:R-:W-:Y:S02]  /*5a40*/  IADD3 R40, R10, -0x20, RZ ;  /* 0xffffffe00a287810 */ /* 0x000fe40007ffe0ff */
[----:B------:R-:W-:Y:S02]  /*5a50*/  SHF.R.U32.HI R10, RZ, 0xa, R7 ;  /* 0x0000000aff0a7819 */ /* 0x000fe40000011607 */
[----:B------:R-:W-:Y:S02]  /*5a60*/  LOP3.LUT R42, R42, 0x3f, RZ, 0xc0, !PT ;  /* 0x0000003f2a2a7812 */ /* 0x000fe400078ec0ff */
[----:B------:R-:W-:-:S02]  /*5a70*/  LOP3.LUT R10, R10, 0x3f, RZ, 0xc0, !PT ;  /* 0x0000003f0a0a7812 */ /* 0x000fc400078ec0ff */
[----:B------:R-:W-:Y:S02]  /*5a80*/  IADD3 R42, R42, -0x20, RZ ;  /* 0xffffffe02a2a7810 */ /* 0x000fe40007ffe0ff */
[----:B------:R-:W-:Y:S02]  /*5a90*/  IADD3 R44, R10, -0x20, RZ ;  /* 0xffffffe00a2c7810 */ /* 0x000fe40007ffe0ff */
[----:B------:R-:W-:Y:S08]  /*5aa0*/  I2F.F16 R43, R42 ;  /* 0x0000002a002b7306 */ /* 0x000ff00000200c00 */
[----:B------:R-:W0:Y:S08]  /*5ab0*/  I2F.F16 R10, R44 ;  /* 0x0000002c000a7306 */ /* 0x000e300000200c00 */
[----:B------:R-:W1:Y:S01]  /*5ac0*/  I2F.F16 R40, R40 ;  /* 0x0000002800287306 */ /* 0x000e620000200c00 */
[----:B------:R-:W-:Y:S01]  /*5ad0*/  HFMA2.MMA R27, R38, R11, R39 ;  /* 0x0000000b261b7235 */ /* 0x000fe20000000027 */
[----:B------:R-:W-:-:S02]  /*5ae0*/  SHF.R.U32.HI R38, RZ, 0x16, R5 ;  /* 0x00000016ff267819 */ /* 0x000fc40000011605 */
[----:B0-----:R-:W-:Y:S02]  /*5af0*/  PRMT R43, R43, 0x5410, R10 ;  /* 0x000054102b2b7816 */ /* 0x001fe4000000000a */
[----:B------:R-:W-:Y:S02]  /*5b00*/  LOP3.LUT R39, R38, 0x3f, RZ, 0xc0, !PT ;  /* 0x0000003f26277812 */ /* 0x000fe400078ec0ff */
[----:B------:R-:W-:Y:S01]  /*5b10*/  SHF.R.U32.HI R9, RZ, 0x10, R4 ;  /* 0x00000010ff097819 */ /* 0x000fe20000011604 */
[----:B------:R-:W-:Y:S01]  /*5b20*/  HFMA2 R38, R43, R11, R8 ;  /* 0x0000000b2b267231 */ /* 0x000fe20000000008 */
[----:B------:R-:W-:Y:S02]  /*5b30*/  SHF.R.U32.HI R8, RZ, 0x10, R6 ;  /* 0x00000010ff087819 */ /* 0x000fe40000011606 */
[----:B-1----:R-:W-:Y:S02]  /*5b40*/  PRMT R41, R41, 0x5410, R40 ;  /* 0x0000541029297816 */ /* 0x002fe40000000028 */
[----:B------:R-:W-:-:S02]  /*5b50*/  LOP3.LUT R9, R9, 0x3f, RZ, 0xc0, !PT ;  /* 0x0000003f09097812 */ /* 0x000fc400078ec0ff */
[----:B------:R-:W-:Y:S02]  /*5b60*/  SHF.R.U32.HI R10, RZ, 0x16, R4 ;  /* 0x00000016ff0a7819 */ /* 0x000fe40000011604 */
[----:B------:R-:W-:Y:S01]  /*5b70*/  LOP3.LUT R8, R8, 0x3f, RZ, 0xc0, !PT ;  /* 0x0000003f08087812 */ /* 0x000fe200078ec0ff */
[----:B------:R-:W-:Y:S01]  /*5b80*/  HFMA2.MMA R18, R41, R11, R18 ;  /* 0x0000000b29127235 */ /* 0x000fe20000000012 */
[----:B------:R-:W-:Y:S02]  /*5b90*/  IADD3 R26, R9, -0x20, RZ ;  /* 0xffffffe0091a7810 */ /* 0x000fe40007ffe0ff */
[----:B------:R-:W-:Y:S02]  /*5ba0*/  IADD3 R11, R39, -0x20, RZ ;  /* 0xffffffe0270b7810 */ /* 0x000fe40007ffe0ff */
[----:B------:R-:W-:Y:S02]  /*5bb0*/  LOP3.LUT R9, R10, 0x3f, RZ, 0xc0, !PT ;  /* 0x0000003f0a097812 */ /* 0x000fe400078ec0ff */
[----:B------:R-:W-:-:S02]  /*5bc0*/  SHF.R.U32.HI R39, RZ, 0x16, R6 ;  /* 0x00000016ff277819 */ /* 0x000fc40000011606 */
[----:B------:R-:W-:Y:S02]  /*5bd0*/  IADD3 R41, R8, -0x20, RZ ;  /* 0xffffffe008297810 */ /* 0x000fe40007ffe0ff */
[----:B------:R-:W-:Y:S02]  /*5be0*/  SHF.R.U32.HI R10, RZ, 0x10, R5 ;  /* 0x00000010ff0a7819 */ /* 0x000fe40000011605 */
[--C-:B------:R-:W-:Y:S02]  /*5bf0*/  SHF.R.U32.HI R8, RZ, 0x10, R7.reuse ;  /* 0x00000010ff087819 */ /* 0x100fe40000011607 */
[----:B------:R-:W-:Y:S02]  /*5c00*/  SHF.R.U32.HI R43, RZ, 0x16, R7 ;  /* 0x00000016ff2b7819 */ /* 0x000fe40000011607 */
[----:B------:R-:W-:Y:S02]  /*5c10*/  LOP3.LUT R39, R39, 0x3f, RZ, 0xc0, !PT ;  /* 0x0000003f27277812 */ /* 0x000fe400078ec0ff */
[----:B------:R-:W-:-:S02]  /*5c20*/  LOP3.LUT R10, R10, 0x3f, RZ, 0xc0, !PT ;  /* 0x0000003f0a0a7812 */ /* 0x000fc400078ec0ff */
[----:B------:R-:W-:Y:S02]  /*5c30*/  LOP3.LUT R8, R8, 0x3f, RZ, 0xc0, !PT ;  /* 0x0000003f08087812 */ /* 0x000fe400078ec0ff */
[----:B------:R-:W-:Y:S02]  /*5c40*/  LOP3.LUT R43, R43, 0x3f, RZ, 0xc0, !PT ;  /* 0x0000003f2b2b7812 */ /* 0x000fe400078ec0ff */
[----:B------:R-:W-:Y:S02]  /*5c50*/  IADD3 R42, R39, -0x20, RZ ;  /* 0xffffffe0272a7810 */ /* 0x000fe40007ffe0ff */
[----:B------:R-:W-:Y:S02]  /*5c60*/  IADD3 R9, R9, -0x20, RZ ;  /* 0xffffffe009097810 */ /* 0x000fe40007ffe0ff */
[----:B------:R-:W-:Y:S02]  /*5c70*/  IADD3 R10, R10, -0x20, RZ ;  /* 0xffffffe00a0a7810 */ /* 0x000fe40007ffe0ff */
[----:B------:R-:W-:-:S02]  /*5c80*/  IADD3 R39, R8, -0x20, RZ ;  /* 0xffffffe008277810 */ /* 0x000fc40007ffe0ff */
[----:B------:R-:W-:Y:S01]  /*5c90*/  IADD3 R43, R43, -0x20, RZ ;  /* 0xffffffe02b2b7810 */ /* 0x000fe20007ffe0ff */
[----:B------:R-:W-:Y:S08]  /*5ca0*/  I2F.F16 R40, R10 ;  /* 0x0000000a00287306 */ /* 0x000ff00000200c00 */
[----:B------:R-:W-:Y:S08]  /*5cb0*/  I2F.F16 R26, R26 ;  /* 0x0000001a001a7306 */ /* 0x000ff00000200c00 */
[----:B------:R-:W0:Y:S08]  /*5cc0*/  I2F.F16 R9, R9 ;  /* 0x0000000900097306 */ /* 0x000e300000200c00 */
[----:B------:R-:W1:Y:S08]  /*5cd0*/  I2F.F16 R11, R11 ;  /* 0x0000000b000b7306 */ /* 0x000e700000200c00 */
[----:B------:R-:W-:Y:S08]  /*5ce0*/  I2F.F16 R41, R41 ;  /* 0x0000002900297306 */ /* 0x000ff00000200c00 */
[----:B------:R-:W4:Y:S08]  /*5cf0*/  I2F.F16 R10, R42 ;  /* 0x0000002a000a7306 */ /* 0x000f300000200c00 */
[----:B------:R-:W-:Y:S08]  /*5d00*/  I2F.F16 R39, R39 ;  /* 0x0000002700277306 */ /* 0x000ff00000200c00 */
[----:B------:R-:W2:Y:S01]  /*5d10*/  I2F.F16 R8, R43 ;  /* 0x0000002b00087306 */ /* 0x000ea20000200c00 */
[----:B0-----:R-:W-:-:S02]  /*5d20*/  PRMT R26, R26, 0x5410, R9 ;  /* 0x000054101a1a7816 */ /* 0x001fc40000000009 */
[----:B-1----:R-:W-:Y:S02]  /*5d30*/  PRMT R40, R40, 0x5410, R11 ;  /* 0x0000541028287816 */ /* 0x002fe4000000000b */
[----:B----4-:R-:W-:Y:S02]  /*5d40*/  PRMT R41, R41, 0x5410, R10 ;  /* 0x0000541029297816 */ /* 0x010fe4000000000a */
[----:B--2---:R-:W-:Y:S02]  /*5d50*/  PRMT R39, R39, 0x5410, R8 ;  /* 0x0000541027277816 */ /* 0x004fe40000000008 */
[----:B------:R-:W0:Y:S01]  /*5d60*/  LDS.128 R8, [UR4+0x30] ;  /* 0x00003004ff087984 */ /* 0x000e220008000c00 */
[----:B------:R-:W-:Y:S01]  /*5d70*/  SHF.R.U32 R4, R4, 0x1c, R12 ;  /* 0x0000001c04047819 */ /* 0x000fe2000000160c */
[----:B-----5:R-:W-:Y:S02]  /*5d80*/  @!P0 IMAD.IADD R29, R25, 0x1, R32 ;  /* 0x00000001191d8824 */ /* 0x020fe400078e0220 */
[----:B------:R-:W-:Y:S01]  /*5d90*/  IMAD.WIDE R36, R21, c[0x0][0x18c], R36 ;  /* 0x0000630015247a25 */ /* 0x000fe200078e0224 */
[----:B------:R-:W-:-:S04]  /*5da0*/  SHF.R.U32.HI R21, RZ, 0x8, R12 ;  /* 0x00000008ff157819 */ /* 0x000fc8000001160c */
[----:B------:R-:W-:Y:S01]  /*5db0*/  LOP3.LUT R21, R21, 0x3f, RZ, 0xc0, !PT ;  /* 0x0000003f15157812 */ /* 0x000fe200078ec0ff */
[-C--:B0-----:R-:W-:Y:S01]  /*5dc0*/  HFMA2.MMA R27, R26, R8.reuse, R27 ;  /* 0x000000081a1b7235 */ /* 0x081fe2000000001b */
[-C--:B------:R-:W-:Y:S01]  /*5dd0*/  HFMA2 R19, R40, R8.reuse, R19 ;  /* 0x0000000828137231 */ /* 0x080fe20000000013 */
[----:B------:R-:W-:Y:S01]  /*5de0*/  HFMA2.MMA R18, R41, R8, R18 ;  /* 0x0000000829127235 */ /* 0x000fe20000000012 */
[----:B------:R-:W-:Y:S01]  /*5df0*/  HFMA2 R8, R39, R8, R38 ;  /* 0x0000000827087231 */ /* 0x000fe20000000026 */
[----:B------:R-:W-:Y:S02]  /*5e00*/  LOP3.LUT R39, R4, 0x3f, RZ, 0xc0, !PT ;  /* 0x0000003f04277812 */ /* 0x000fe400078ec0ff */
[----:B------:R-:W-:Y:S02]  /*5e10*/  SHF.R.U32 R40, R5, 0x1c, R13 ;  /* 0x0000001c05287819 */ /* 0x000fe4000000160d */
[----:B------:R-:W-:Y:S02]  /*5e20*/  IADD3 R5, R39, -0x20, RZ ;  /* 0xffffffe027057810 */ /* 0x000fe40007ffe0ff */
[----:B------:R-:W-:-:S02]  /*5e30*/  LOP3.LUT R40, R40, 0x3f, RZ, 0xc0, !PT ;  /* 0x0000003f28287812 */ /* 0x000fc400078ec0ff */
[----:B------:R-:W-:Y:S02]  /*5e40*/  SHF.R.U32 R39, R6, 0x1c, R14 ;  /* 0x0000001c06277819 */ /* 0x000fe4000000160e */
[----:B------:R-:W-:Y:S02]  /*5e50*/  IADD3 R6, R40, -0x20, RZ ;  /* 0xffffffe028067810 */ /* 0x000fe40007ffe0ff */
[----:B------:R-:W-:Y:S02]  /*5e60*/  LOP3.LUT R40, R39, 0x3f, RZ, 0xc0, !PT ;  /* 0x0000003f27287812 */ /* 0x000fe400078ec0ff */
[----:B------:R-:W-:-:S04]  /*5e70*/  SHF.R.U32.HI R39, RZ, 0x2, R12 ;  /* 0x00000002ff277819 */ /* 0x000fc8000001160c */
[----:B------:R-:W-:Y:S02]  /*5e80*/  LOP3.LUT R39, R39, 0x3f, RZ, 0xc0, !PT ;  /* 0x0000003f27277812 */ /* 0x000fe400078ec0ff */
[----:B------:R-:W-:Y:S02]  /*5e90*/  IADD3 R25, R40, -0x20, RZ ;  /* 0xffffffe028197810 */ /* 0x000fe40007ffe0ff */
[----:B------:R-:W-:Y:S02]  /*5ea0*/  IADD3 R40, R39, -0x20, RZ ;  /* 0xffffffe027287810 */ /* 0x000fe40007ffe0ff */
[----:B------:R-:W-:Y:S02]  /*5eb0*/  LEA.HI R41, R14, 0xffffffe0, RZ, 0x6 ;  /* 0xffffffe00e297811 */ /* 0x000fe400078f30ff */
[----:B------:R-:W-:Y:S02]  /*5ec0*/  SHF.R.U32.HI R39, RZ, 0xe, R12 ;  /* 0x0000000eff277819 */ /* 0x000fe4000001160c */
[----:B------:R0:W-:Y:S02]  /*5ed0*/  I2F.F16 R4, R41 ;  /* 0x0000002900047306 */ /* 0x0001e40000200c00 */
[----:B------:R-:W-:-:S02]  /*5ee0*/  LOP3.LUT R39, R39, 0x3f, RZ, 0xc0, !PT ;  /* 0x0000003f27277812 */ /* 0x000fc400078ec0ff */
[----:B------:R-:W-:-:S04]  /*5ef0*/  LEA.HI R26, R12, 0xffffffe0, RZ, 0x6 ;  /* 0xffffffe00c1a7811 */ /* 0x000fc800078f30ff */
[----:B------:R-:W-:Y:S01]  /*5f00*/  I2F.F16 R5, R5 ;  /* 0x0000000500057306 */ /* 0x000fe20000200c00 */
[----:B0-----:R-:W-:Y:S02]  /*5f10*/  SHF.R.U32.HI R41, RZ, 0x14, R12 ;  /* 0x00000014ff297819 */ /* 0x001fe4000001160c */
[----:B------:R-:W-:Y:S02]  /*5f20*/  IADD3 R12, R39, -0x20, RZ ;  /* 0xffffffe0270c7810 */ /* 0x000fe40007ffe0ff */
[----:B------:R-:W-:-:S03]  /*5f30*/  LOP3.LUT R39, R41, 0x3f, RZ, 0xc0, !PT ;  /* 0x0000003f29277812 */ /* 0x000fc600078ec0ff */
[----:B------:R-:W0:Y:S01]  /*5f40*/  I2F.F16 R40, R40 ;  /* 0x0000002800287306 */ /* 0x000e220000200c00 */
[----:B------:R-:W-:Y:S02]  /*5f50*/  IADD3 R21, R21, -0x20, RZ ;  /* 0xffffffe015157810 */ /* 0x000fe40007ffe0ff */
[----:B------:R-:W-:Y:S02]  /*5f60*/  IADD3 R39, R39, -0x20, RZ ;  /* 0xffffffe027277810 */ /* 0x000fe40007ffe0ff */
[--C-:B------:R-:W-:Y:S02]  /*5f70*/  SHF.R.U32.HI R43, RZ, 0x14, R13.reuse ;  /* 0x00000014ff2b7819 */ /* 0x100fe4000001160d */
[----:B------:R-:W-:Y:S01]  /*5f80*/  SHF.R.U32.HI R41, RZ, 0x2, R13 ;  /* 0x00000002ff297819 */ /* 0x000fe2000001160d */
[----:B------:R-:W-:Y:S01]  /*5f90*/  I2F.F16 R21, R21 ;  /* 0x0000001500157306 */ /* 0x000fe20000200c00 */
[----:B------:R-:W-:Y:S02]  /*5fa0*/  LOP3.LUT R43, R43, 0x3f, RZ, 0xc0, !PT ;  /* 0x0000003f2b2b7812 */ /* 0x000fe400078ec0ff */
[----:B------:R-:W-:-:S05]  /*5fb0*/  LOP3.LUT R41, R41, 0x3f, RZ, 0xc0, !PT ;  /* 0x0000003f29297812 */ /* 0x000fca00078ec0ff */
[----:B------:R-:W1:Y:S01]  /*5fc0*/  I2F.F16 R12, R12 ;  /* 0x0000000c000c7306 */ /* 0x000e620000200c00 */
[----:B------:R-:W-:Y:S02]  /*5fd0*/  LEA.HI R38, R13, 0xffffffe0, RZ, 0x6 ;  /* 0xffffffe00d267811 */ /* 0x000fe400078f30ff */
[----:B------:R-:W-:Y:S02]  /*5fe0*/  IADD3 R43, R43, -0x20, RZ ;  /* 0xffffffe02b2b7810 */ /* 0x000fe40007ffe0ff */
[----:B0-----:R-:W-:-:S03]  /*5ff0*/  PRMT R40, R5, 0x5410, R40 ;  /* 0x0000541005287816 */ /* 0x001fc60000000028 */
[----:B------:R-:W-:Y:S01]  /*6000*/  I2F.F16 R26, R26 ;  /* 0x0000001a001a7306 */ /* 0x000fe20000200c00 */
[----:B------:R-:W-:Y:S02]  /*6010*/  IADD3 R41, R41, -0x20, RZ ;  /* 0xffffffe029297810 */ /* 0x000fe40007ffe0ff */
[----:B------:R-:W-:-:S05]  /*6020*/  SHF.R.U32.HI R5, RZ, 0x8, R13 ;  /* 0x00000008ff057819 */ /* 0x000fca000001160d */
[----:B------:R-:W0:Y:S01]  /*6030*/  I2F.F16 R39, R39 ;  /* 0x0000002700277306 */ /* 0x000e220000200c00 */
[----:B------:R-:W-:Y:S02]  /*6040*/  SHF.R.U32.HI R42, RZ, 0xe, R13 ;  /* 0x0000000eff2a7819 */ /* 0x000fe4000001160d */
[----:B------:R-:W-:Y:S02]  /*6050*/  SHF.R.U32.HI R13, RZ, 0x2, R14 ;  /* 0x00000002ff0d7819 */ /* 0x000fe4000001160e */
[----:B------:R-:W-:Y:S02]  /*6060*/  LOP3.LUT R5, R5, 0x3f, RZ, 0xc0, !PT ;  /* 0x0000003f05057812 */ /* 0x000fe400078ec0ff */
[----:B------:R-:W-:Y:S01]  /*6070*/  LOP3.LUT R42, R42, 0x3f, RZ, 0xc0, !PT ;  /* 0x0000003f2a2a7812 */ /* 0x000fe200078ec0ff */
[----:B------:R-:W-:Y:S01]  /*6080*/  I2F.F16 R38, R38 ;  /* 0x0000002600267306 */ /* 0x000fe20000200c00 */
[----:B------:R-:W-:Y:S02]  /*6090*/  LOP3.LUT R13, R13, 0x3f, RZ, 0xc0, !PT ;  /* 0x0000003f0d0d7812 */ /* 0x000fe400078ec0ff */
[----:B------:R-:W-:-:S05]  /*60a0*/  IADD3 R5, R5, -0x20, RZ ;  /* 0xffffffe005057810 */ /* 0x000fca0007ffe0ff */
[----:B------:R-:W2:Y:S01]  /*60b0*/  I2F.F16 R43, R43 ;  /* 0x0000002b002b7306 */ /* 0x000ea20000200c00 */
[----:B------:R-:W-:Y:S02]  /*60c0*/  IADD3 R42, R42, -0x20, RZ ;  /* 0xffffffe02a2a7810 */ /* 0x000fe40007ffe0ff */
[----:B-1----:R-:W-:-:S05]  /*60d0*/  PRMT R21, R21, 0x5410, R12 ;  /* 0x0000541015157816 */ /* 0x002fca000000000c */
[----:B------:R-:W-:Y:S01]  /*60e0*/  I2F.F16 R6, R6 ;  /* 0x0000000600067306 */ /* 0x000fe20000200c00 */
[----:B------:R-:W-:-:S07]  /*60f0*/  IADD3 R12, R13, -0x20, RZ ;  /* 0xffffffe00d0c7810 */ /* 0x000fce0007ffe0ff */
[----:B------:R-:W1:Y:S01]  /*6100*/  I2F.F16 R41, R41 ;  /* 0x0000002900297306 */ /* 0x000e620000200c00 */
[----:B0-----:R-:W-:Y:S02]  /*6110*/  PRMT R26, R39, 0x5410, R26 ;  /* 0x00005410271a7816 */ /* 0x001fe4000000001a */
[----:B------:R-:W-:-:S05]  /*6120*/  SHF.R.U32.HI R39, RZ, 0x2, R15 ;  /* 0x00000002ff277819 */ /* 0x000fca000001160f */
[----:B------:R-:W-:Y:S01]  /*6130*/  I2F.F16 R5, R5 ;  /* 0x0000000500057306 */ /* 0x000fe20000200c00 */
[----:B------:R-:W-:Y:S02]  /*6140*/  LOP3.LUT R39, R39, 0x3f, RZ, 0xc0, !PT ;  /* 0x0000003f27277812 */ /* 0x000fe400078ec0ff */
[----:B------:R-:W-:-:S05]  /*6150*/  SHF.R.U32 R13, R7, 0x1c, R15 ;  /* 0x0000001c070d7819 */ /* 0x000fca000000160f */
[----:B------:R-:W0:Y:S01]  /*6160*/  I2F.F16 R42, R42 ;  /* 0x0000002a002a7306 */ /* 0x000e220000200c00 */
[----:B--2---:R-:W-:Y:S02]  /*6170*/  PRMT R38, R43, 0x5410, R38 ;  /* 0x000054102b267816 */ /* 0x004fe40000000026 */
[----:B-1----:R-:W-:-:S05]  /*6180*/  PRMT R6, R6, 0x5410, R41 ;  /* 0x0000541006067816 */ /* 0x002fca0000000029 */
[----:B------:R-:W-:Y:S01]  /*6190*/  I2F.F16 R25, R25 ;  /* 0x0000001900197306 */ /* 0x000fe20000200c00 */
[----:B------:R-:W-:-:S07]  /*61a0*/  IADD3 R43, R39, -0x20, RZ ;  /* 0xffffffe0272b7810 */ /* 0x000fce0007ffe0ff */
[----:B------:R-:W1:Y:S01]  /*61b0*/  I2F.F16 R12, R12 ;  /* 0x0000000c000c7306 */ /* 0x000e620000200c00 */
[--C-:B------:R-:W-:Y:S02]  /*61c0*/  SHF.R.U32.HI R41, RZ, 0x8, R14.reuse ;  /* 0x00000008ff297819 */ /* 0x100fe4000001160e */
[----:B------:R-:W-:Y:S02]  /*61d0*/  SHF.R.U32.HI R39, RZ, 0xe, R14 ;  /* 0x0000000eff277819 */ /* 0x000fe4000001160e */
[----:B------:R-:W-:Y:S02]  /*61e0*/  LOP3.LUT R13, R13, 0x3f, RZ, 0xc0, !PT ;  /* 0x0000003f0d0d7812 */ /* 0x000fe400078ec0ff */
[----:B------:R-:W-:Y:S02]  /*61f0*/  LOP3.LUT R41, R41, 0x3f, RZ, 0xc0, !PT ;  /* 0x0000003f29297812 */ /* 0x000fe400078ec0ff */
[----:B------:R-:W-:Y:S02]  /*6200*/  LOP3.LUT R39, R39, 0x3f, RZ, 0xc0, !PT ;  /* 0x0000003f27277812 */ /* 0x000fe400078ec0ff */
[----:B------:R-:W-:-:S02]  /*6210*/  IADD3 R13, R13, -0x20, RZ ;  /* 0xffffffe00d0d7810 */ /* 0x000fc40007ffe0ff */
[----:B0-----:R-:W-:Y:S02]  /*6220*/  PRMT R5, R5, 0x5410, R42 ;  /* 0x0000541005057816 */ /* 0x001fe4000000002a */
[----:B------:R-:W-:Y:S02]  /*6230*/  IADD3 R44, R41, -0x20, RZ ;  /* 0xffffffe0292c7810 */ /* 0x000fe40007ffe0ff */
[----:B------:R-:W-:Y:S02]  /*6240*/  IADD3 R39, R39, -0x20, RZ ;  /* 0xffffffe027277810 */ /* 0x000fe40007ffe0ff */
[----:B------:R-:W-:Y:S02]  /*6250*/  SHF.R.U32.HI R14, RZ, 0x14, R14 ;  /* 0x00000014ff0e7819 */ /* 0x000fe4000001160e */
[--C-:B------:R-:W-:Y:S02]  /*6260*/  SHF.R.U32.HI R42, RZ, 0x8, R15.reuse ;  /* 0x00000008ff2a7819 */ /* 0x100fe4000001160f */
[----:B------:R-:W-:Y:S01]  /*6270*/  SHF.R.U32.HI R41, RZ, 0xe, R15 ;  /* 0x0000000eff297819 */ /* 0x000fe2000001160f */
[----:B------:R-:W-:Y:S01]  /*6280*/  I2F.F16 R13, R13 ;  /* 0x0000000d000d7306 */ /* 0x000fe20000200c00 */
[----:B-1----:R-:W-:-:S02]  /*6290*/  PRMT R25, R25, 0x5410, R12 ;  /* 0x0000541019197816 */ /* 0x002fc4000000000c */
[----:B------:R-:W-:Y:S02]  /*62a0*/  LOP3.LUT R14, R14, 0x3f, RZ, 0xc0, !PT ;  /* 0x0000003f0e0e7812 */ /* 0x000fe400078ec0ff */
[----:B------:R-:W-:-:S03]  /*62b0*/  LOP3.LUT R42, R42, 0x3f, RZ, 0xc0, !PT ;  /* 0x0000003f2a2a7812 */ /* 0x000fc600078ec0ff */
[----:B------:R-:W0:Y:S01]  /*62c0*/  I2F.F16 R12, R43 ;  /* 0x0000002b000c7306 */ /* 0x000e220000200c00 */
[----:B------:R-:W-:Y:S02]  /*62d0*/  LOP3.LUT R41, R41, 0x3f, RZ, 0xc0, !PT ;  /* 0x0000003f29297812 */ /* 0x000fe400078ec0ff */
[----:B------:R-:W-:Y:S02]  /*62e0*/  LEA.HI R7, R15, 0xffffffe0, RZ, 0x6 ;  /* 0xffffffe00f077811 */ /* 0x000fe400078f30ff */
[----:B------:R-:W-:-:S03]  /*62f0*/  SHF.R.U32.HI R15, RZ, 0x14, R15 ;  /* 0x00000014ff0f7819 */ /* 0x000fc6000001160f */
[----:B------:R-:W-:Y:S01]  /*6300*/  I2F.F16 R44, R44 ;  /* 0x0000002c002c7306 */ /* 0x000fe20000200c00 */
[----:B------:R-:W-:Y:S02]  /*6310*/  IADD3 R14, R14, -0x20, RZ ;  /* 0xffffffe00e0e7810 */ /* 0x000fe40007ffe0ff */
[----:B------:R-:W-:Y:S02]  /*6320*/  IADD3 R42, R42, -0x20, RZ ;  /* 0xffffffe02a2a7810 */ /* 0x000fe40007ffe0ff */
[----:B------:R-:W-:-:S03]  /*6330*/  IADD3 R41, R41, -0x20, RZ ;  /* 0xffffffe029297810 */ /* 0x000fc60007ffe0ff */
[----:B------:R-:W1:Y:S01]  /*6340*/  I2F.F16 R39, R39 ;  /* 0x0000002700277306 */ /* 0x000e620000200c00 */
[----:B------:R-:W-:-:S04]  /*6350*/  LOP3.LUT R15, R15, 0x3f, RZ, 0xc0, !PT ;  /* 0x0000003f0f0f7812 */ /* 0x000fc800078ec0ff */
[----:B------:R-:W-:-:S03]  /*6360*/  IADD3 R15, R15, -0x20, RZ ;  /* 0xffffffe00f0f7810 */ /* 0x000fc60007ffe0ff */
[----:B------:R-:W2:Y:S01]  /*6370*/  I2F.F16 R43, R14 ;  /* 0x0000000e002b7306 */ /* 0x000ea20000200c00 */
[----:B0-----:R-:W-:Y:S01]  /*6380*/  PRMT R13, R13, 0x5410, R12 ;  /* 0x000054100d0d7816 */ /* 0x001fe2000000000c */
[----:B------:R-:W-:-:S06]  /*6390*/  HFMA2.MMA R27, R40, R9, R27 ;  /* 0x00000009281b7235 */ /* 0x000fcc000000001b */
[----:B------:R-:W-:Y:S01]  /*63a0*/  I2F.F16 R42, R42 ;  /* 0x0000002a002a7306 */ /* 0x000fe20000200c00 */
[----:B-1----:R-:W-:-:S07]  /*63b0*/  PRMT R39, R44, 0x5410, R39 ;  /* 0x000054102c277816 */ /* 0x002fce0000000027 */
[----:B------:R-:W0:Y:S01]  /*63c0*/  I2F.F16 R41, R41 ;  /* 0x0000002900297306 */ /* 0x000e220000200c00 */
[----:B------:R-:W-:Y:S01]  /*63d0*/  HFMA2.MMA R18, R25, R9, R18 ;  /* 0x0000000919127235 */ /* 0x000fe20000000012 */
[----:B------:R-:W-:-:S06]  /*63e0*/  HFMA2 R8, R13, R9, R8 ;  /* 0x000000090d087231 */ /* 0x000fcc0000000008 */
[----:B------:R-:W-:Y:S01]  /*63f0*/  I2F.F16 R7, R7 ;  /* 0x0000000700077306 */ /* 0x000fe20000200c00 */
[----:B------:R-:W-:-:S07]  /*6400*/  HFMA2.MMA R13, R21, R10, R27 ;  /* 0x0000000a150d7235 */ /* 0x000fce000000001b */
[----:B------:R-:W1:Y:S01]  /*6410*/  I2F.F16 R46, R15 ;  /* 0x0000000f002e7306 */ /* 0x000e620000200c00 */
[----:B--2---:R-:W-:Y:S01]  /*6420*/  PRMT R4, R43, 0x5410, R4 ;  /* 0x000054102b047816 */ /* 0x004fe20000000004 */
[----:B------:R-:W-:Y:S01]  /*6430*/  HFMA2.MMA R18, R39, R10, R18 ;  /* 0x0000000a27127235 */ /* 0x000fe20000000012 */
[----:B------:R-:W-:Y:S01]  /*6440*/  HFMA2 R19, R6, R9, R19 ;  /* 0x0000000906137231 */ /* 0x000fe20000000013 */
[----:B0-----:R-:W-:Y:S01]  /*6450*/  PRMT R41, R42, 0x5410, R41 ;  /* 0x000054102a297816 */ /* 0x001fe20000000029 */
[-C--:B------:R-:W-:Y:S01]  /*6460*/  HFMA2.MMA R13, R26, R11.reuse, R13 ;  /* 0x0000000b1a0d7235 */ /* 0x080fe2000000000d */
[----:B---3--:R-:W-:Y:S01]  /*6470*/  @!P0 PRMT R0, R16, 0x7610, R0 ;  /* 0x0000761010008816 */ /* 0x008fe20000000000 */
[----:B------:R-:W-:Y:S01]  /*6480*/  HFMA2 R19, R5, R10, R19 ;  /* 0x0000000a05137231 */ /* 0x000fe20000000013 */
[----:B------:R-:W-:Y:S01]  /*6490*/  HFMA2.MMA R18, R4, R11, R18 ;  /* 0x0000000b04127235 */ /* 0x000fe20000000012 */
[----:B------:R-:W-:Y:S01]  /*64a0*/  @!P0 PRMT R2, R17, 0x7610, R2 ;  /* 0x0000761011028816 */ /* 0x000fe20000000002 */
[----:B------:R-:W-:Y:S01]  /*64b0*/  HADD2 R20, R20.H0_H0, R20.H1_H1 ;  /* 0x3000001414147230 */ /* 0x000fe20000000800 */
[----:B------:R-:W-:Y:S01]  /*64c0*/  IADD3 R32, R32, 0x20, RZ ;  /* 0x0000002020207810 */ /* 0x000fe20007ffe0ff */
[----:B------:R-:W-:-:S02]  /*64d0*/  HADD2 R22, R22.H0_H0, R22.H1_H1 ;  /* 0x3000001616167230 */ /* 0x000fc40000000800 */
[----:B------:R-:W-:Y:S01]  /*64e0*/  HFMA2 R8, R41, R10, R8 ;  /* 0x0000000a29087231 */ /* 0x000fe20000000008 */
[----:B-1----:R-:W-:Y:S01]  /*64f0*/  PRMT R46, R46, 0x5410, R7 ;  /* 0x000054102e2e7816 */ /* 0x002fe20000000007 */
[-C--:B------:R-:W-:Y:S01]  /*6500*/  HFMA2 R19, R38, R11.reuse, R19 ;  /* 0x0000000b26137231 */ /* 0x080fe20000000013 */
[----:B------:R-:W-:Y:S02]  /*6510*/  @!P0 PRMT R0, R0, 0x7610, R16 ;  /* 0x0000761000008816 */ /* 0x000fe40000000010 */
[----:B------:R-:W-:Y:S01]  /*6520*/  @!P0 PRMT R2, R2, 0x7610, R17 ;  /* 0x0000761002028816 */ /* 0x000fe20000000011 */
[----:B------:R-:W-:Y:S01]  /*6530*/  HADD2 R23, R23.H0_H0, R23.H1_H1 ;  /* 0x3000001717177230 */ /* 0x000fe20000000800 */
[C---:B------:R-:W-:Y:S01]  /*6540*/  ISETP.GE.AND P0, PT, R32.reuse, c[0x0][0x1ac], PT ;  /* 0x00006b0020007a0c */ /* 0x040fe20003f06270 */
[----:B------:R-:W-:Y:S01]  /*6550*/  HADD2 R24, R24.H0_H0, R24.H1_H1 ;  /* 0x3000001818187230 */ /* 0x000fe20000000800 */
[----:B------:R-:W-:Y:S01]  /*6560*/  ISETP.LT.AND P1, PT, R32, R33, PT ;  /* 0x000000212000720c */ /* 0x000fe20003f21270 */
[----:B------:R-:W-:Y:S01]  /*6570*/  HFMA2 R8, R46, R11, R8 ;  /* 0x0000000b2e087231 */ /* 0x000fe20000000008 */
[----:B------:R-:W-:Y:S01]  /*6580*/  PRMT R20, R20, 0x5410, R22 ;  /* 0x0000541014147816 */ /* 0x000fe20000000016 */
[----:B------:R-:W-:-:S02]  /*6590*/  HADD2 R13, R13.H0_H0, R13.H1_H1 ;  /* 0x3000000d0d0d7230 */ /* 0x000fc40000000800 */
[----:B------:R-:W-:Y:S01]  /*65a0*/  HADD2 R19, R19.H0_H0, R19.H1_H1 ;  /* 0x3000001313137230 */ /* 0x000fe20000000800 */
[----:B------:R-:W-:Y:S01]  /*65b0*/  PRMT R23, R23, 0x5410, R24 ;  /* 0x0000541017177816 */ /* 0x000fe20000000018 */
[----:B------:R-:W-:Y:S02]  /*65c0*/  HADD2 R18, R18.H0_H0, R18.H1_H1 ;  /* 0x3000001212127230 */ /* 0x000fe40000000800 */
[----:B------:R-:W-:Y:S01]  /*65d0*/  HADD2 R9, R8.H0_H0, R8.H1_H1 ;  /* 0x3000000808097230 */ /* 0x000fe20000000800 */
[----:B------:R-:W-:Y:S01]  /*65e0*/  HFMA2.MMA R28, R20, R0, R28 ;  /* 0x00000000141c7235 */ /* 0x000fe2000000001c */
[----:B------:R-:W-:Y:S01]  /*65f0*/  PRMT R13, R13, 0x5410, R19 ;  /* 0x000054100d0d7816 */ /* 0x000fe20000000013 */
[----:B------:R-:W-:Y:S02]  /*6600*/  HFMA2 R3, R23, R2, R3 ;  /* 0x0000000217037231 */ /* 0x000fe40000000003 */
[----:B------:R-:W-:Y:S01]  /*6610*/  PRMT R18, R18, 0x5410, R9 ;  /* 0x0000541012127816 */ /* 0x000fe20000000009 */
[----:B------:R-:W-:-:S02]  /*6620*/  UIADD3 UR4, UR4, 0x40, URZ ;  /* 0x0000004004047890 */ /* 0x000fc4000fffe03f */
[----:B------:R-:W-:Y:S02]  /*6630*/  HFMA2.MMA R28, R13, R0, R28 ;  /* 0x000000000d1c7235 */ /* 0x000fe4000000001c */
[----:B------:R-:W-:Y:S01]  /*6640*/  HFMA2 R3, R18, R2, R3 ;  /* 0x0000000212037231 */ /* 0x000fe20000000003 */
[----:B------:R-:W-:Y:S05]  /*6650*/  @!P0 BRA P1, `(.L_x_2250) ;  /* 0xffffd65000008947 */ /* 0x000fea000083ffff */
.L_x_2249:
[----:B------:R-:W-:-:S04]  /*6660*/  ISETP.GE.AND P0, PT, R32, R33, PT ;  /* 0x000000212000720c */ /* 0x000fc80003f06270 */
[----:B------:R-:W-:-:S13]  /*6670*/  ISETP.GE.OR P0, PT, R32, c[0x0][0x1b0], P0 ;  /* 0x00006c0020007a0c */ /* 0x000fda0000706670 */
[----:B------:R-:W-:Y:S05]  /*6680*/  @P0 BRA `(.L_x_2251) ;  /* 0x0000162000000947 */ /* 0x000fea0003800000 */
.L_x_2252:
[----:B------:R-:W2:Y:S01]  /*6690*/  LDG.E.128.CONSTANT R4, [R36.64] ;  /* 0x0000000624047981 */ /* 0x000ea2000c1e9d00 */
[----:B------:R-:W-:Y:S01]  /*66a0*/  IMAD.MOV.U32 R39, RZ, RZ, 0x4 ;  /* 0x00000004ff277424 */ /* 0x000fe200078e00ff */
[----:B------:R-:W-:Y:S02]  /*66b0*/  ISETP.NE.AND P0, PT, R32, R29, PT ;  /* 0x0000001d2000720c */ /* 0x000fe40003f05270 */
[----:B------:R-:W0:Y:S01]  /*66c0*/  LDS.128 R20, [UR4] ;  /* 0x00000004ff147984 */ /* 0x000e220008000c00 */
[----:B------:R-:W-:-:S05]  /*66d0*/  IMAD.WIDE R16, R39, c[0x0][0x18c], R36 ;  /* 0x0000630027107a25 */ /* 0x000fca00078e0224 */
[----:B------:R2:W3:Y:S05]  /*66e0*/  LDG.E.128.CONSTANT R8, [R16.64] ;  /* 0x0000000610087981 */ /* 0x0004ea000c1e9d00 */
[----:B------:R-:W-:Y:S01]  /*66f0*/  @!P0 LEA R18, R32, 0x1, 0x1 ;  /* 0x0000000120128811 */ /* 0x000fe200078e08ff */
[----:B------:R-:W-:Y:S02]  /*6700*/  @!P0 IMAD.MOV.U32 R19, RZ, RZ, 0x2 ;  /* 0x00000002ff138424 */ /* 0x000fe400078e00ff */
[----:B------:R-:W-:-:S04]  /*6710*/  IMAD.WIDE R42, R39, c[0x0][0x18c], R16 ;  /* 0x00006300272a7a25 */ /* 0x000fc800078e0210 */
[----:B------:R-:W-:Y:S01]  /*6720*/  @!P0 IMAD.WIDE R18, R18, R19, c[0x0][0x198] ;  /* 0x0000660012128625 */ /* 0x000fe200078e0213 */
[----:B------:R1:W4:Y:S04]  /*6730*/  LDG.E.128.CONSTANT R12, [R42.64] ;  /* 0x000000062a0c7981 */ /* 0x000328000c1e9d00 */
[----:B------:R5:W3:Y:S01]  /*6740*/  @!P0 LDG.E.U16.CONSTANT R25, [R18.64] ;  /* 0x0000000612198981 */ /* 0x000ae2000c1e9500 */
[----:B------:R-:W-:Y:S02]  /*6750*/  IMAD.MOV.U32 R44, RZ, RZ, 0x2800 ;  /* 0x00002800ff2c7424 */ /* 0x000fe400078e00ff */
[----:B-1----:R-:W-:Y:S01]  /*6760*/  IMAD.WIDE R42, R39, c[0x0][0x18c], R42 ;  /* 0x00006300272a7a25 */ /* 0x002fe200078e022a */
[----:B------:R-:W-:Y:S02]  /*6770*/  @!P0 IADD3 R30, R30, 0x1, RZ ;  /* 0x000000011e1e8810 */ /* 0x000fe40007ffe0ff */
[----:B--2---:R-:W-:-:S02]  /*6780*/  LOP3.LUT R16, R4, 0x1f001f, RZ, 0xc0, !PT ;  /* 0x001f001f04107812 */ /* 0x004fc400078ec0ff */
        /* <DEDUP_REMOVED lines=10> */
[----:B------:R-:W-:Y:S01]  /*6830*/  LOP3.LUT R26, R26, 0x64006400, RZ, 0xfc, !PT ;  /* 0x640064001a1a7812 */ /* 0x000fe200078efcff */
[----:B------:R-:W-:Y:S02]  /*6840*/  HADD2 R24, R27, -1040, -1040 ;  /* 0xe410e4101b187430 */ /* 0x000fe40000000000 */
[----:B------:R-:W-:Y:S01]  /*6850*/  HFMA2 R27, R17, R44.H0_H0, -48, -48 ;  /* 0xd200d200111b7431 */ /* 0x000fe2000004002c */
[----:B0-----:R-:W-:Y:S01]  /*6860*/  HFMA2.MMA R17, R16, R20, RZ ;  /* 0x0000001410117235 */ /* 0x001fe200000000ff */
[----:B------:R-:W-:Y:S01]  /*6870*/  HADD2 R26, R26, -1040, -1040 ;  /* 0xe410e4101a1a7430 */ /* 0x000fe20000000000 */
[----:B------:R-:W-:-:S02]  /*6880*/  LOP3.LUT R16, R5, 0x3e003e0, RZ, 0xc0, !PT ;  /* 0x03e003e005107812 */ /* 0x000fc400078ec0ff */
[----:B-----5:R-:W-:Y:S02]  /*6890*/  LOP3.LUT R18, R6, 0x3e003e0, RZ, 0xc0, !PT ;  /* 0x03e003e006127812 */ /* 0x020fe400078ec0ff */
[----:B------:R-:W-:Y:S01]  /*68a0*/  HFMA2.MMA R27, R27, R21, R17 ;  /* 0x000000151b1b7235 */ /* 0x000fe20000000011 */
[----:B------:R-:W-:Y:S01]  /*68b0*/  LOP3.LUT R17, R16, 0x64006400, RZ, 0xfc, !PT ;  /* 0x6400640010117812 */ /* 0x000fe200078efcff */
[----:B------:R-:W-:Y:S01]  /*68c0*/  HFMA2.MMA R26, R26, R20, RZ ;  /* 0x000000141a1a7235 */ /* 0x000fe200000000ff */
[----:B------:R-:W-:Y:S01]  /*68d0*/  LOP3.LUT R19, R18, 0x64006400, RZ, 0xfc, !PT ;  /* 0x6400640012137812 */ /* 0x000fe200078efcff */
[----:B------:R-:W-:Y:S02]  /*68e0*/  HFMA2 R41, R41, R20, RZ.H0_H0 ;  /* 0x0000001429297231 */ /* 0x000fe400000400ff */
[-C--:B------:R-:W-:Y:S01]  /*68f0*/  HFMA2 R17, R17, R44.reuse.H0_H0, -48, -48 ;  /* 0xd200d20011117431 */ /* 0x080fe2000004002c */
[----:B------:R-:W-:Y:S01]  /*6900*/  SHF.R.U32.HI R16, RZ, 0xa, R4 ;  /* 0x0000000aff107819 */ /* 0x000fe20000011604 */
[----:B------:R-:W-:-:S02]  /*6910*/  HFMA2 R19, R19, R44.H0_H0, -48, -48 ;  /* 0xd200d20013137431 */ /* 0x000fc4000004002c */
[----:B------:R-:W-:Y:S01]  /*6920*/  HFMA2 R24, R24, R20, RZ.H0_H0 ;  /* 0x0000001418187231 */ /* 0x000fe200000400ff */
[----:B------:R-:W-:Y:S01]  /*6930*/  LOP3.LUT R20, R7, 0x3e003e0, RZ, 0xc0, !PT ;  /* 0x03e003e007147812 */ /* 0x000fe200078ec0ff */
[----:B------:R-:W-:Y:S01]  /*6940*/  HFMA2.MMA R41, R17, R21, R41 ;  /* 0x0000001511297235 */ /* 0x000fe20000000029 */
[----:B------:R-:W-:Y:S01]  /*6950*/  HFMA2 R26, R19, R21, R26 ;  /* 0x00000015131a7231 */ /* 0x000fe2000000001a */
[----:B------:R-:W-:Y:S02]  /*6960*/  SHF.R.U32.HI R17, RZ, 0xa, R5 ;  /* 0x0000000aff117819 */ /* 0x000fe40000011605 */
[----:B------:R-:W-:Y:S02]  /*6970*/  LOP3.LUT R16, R16, 0x1f001f, RZ, 0xc0, !PT ;  /* 0x001f001f10107812 */ /* 0x000fe400078ec0ff */
[----:B------:R-:W-:Y:S02]  /*6980*/  SHF.R.U32.HI R19, RZ, 0xa, R7 ;  /* 0x0000000aff137819 */ /* 0x000fe40000011607 */
        /* <DEDUP_REMOVED lines=8> */
[----:B------:R-:W-:Y:S01]  /*6a10*/  HADD2 R16, R16, -1040, -1040 ;  /* 0xe410e41010107430 */ /* 0x000fe20000000000 */
[----:B------:R-:W-:-:S02]  /*6a20*/  LOP3.LUT R19, R19, 0x64006400, RZ, 0xfc, !PT ;  /* 0x6400640013137812 */ /* 0x000fc400078efcff */
[----:B------:R-:W-:Y:S01]  /*6a30*/  LOP3.LUT R18, R18, 0x64006400, RZ, 0xfc, !PT ;  /* 0x6400640012127812 */ /* 0x000fe200078efcff */
[----:B------:R-:W-:Y:S01]  /*6a40*/  HFMA2.MMA R24, R37, R21, R24 ;  /* 0x0000001525187235 */ /* 0x000fe20000000018 */
[----:B------:R-:W-:Y:S01]  /*6a50*/  HFMA2 R27, R16, R22, R27 ;  /* 0x00000016101b7231 */ /* 0x000fe2000000001b */
[----:B---3--:R-:W-:Y:S01]  /*6a60*/  LOP3.LUT R16, R8, 0x1f001f, RZ, 0xc0, !PT ;  /* 0x001f001f08107812 */ /* 0x008fe200078ec0ff */
[----:B------:R-:W-:Y:S02]  /*6a70*/  HADD2 R17, R17, -1040, -1040 ;  /* 0xe410e41011117430 */ /* 0x000fe40000000000 */
[----:B------:R-:W-:Y:S02]  /*6a80*/  HADD2 R19, R19, -1040, -1040 ;  /* 0xe410e41013137430 */ /* 0x000fe40000000000 */
[----:B------:R-:W-:Y:S01]  /*6a90*/  HADD2 R18, R18, -1040, -1040 ;  /* 0xe410e41012127430 */ /* 0x000fe20000000000 */
[----:B------:R-:W-:Y:S01]  /*6aa0*/  LOP3.LUT R20, R16, 0x64006400, RZ, 0xfc, !PT ;  /* 0x6400640010147812 */ /* 0x000fe200078efcff */
[----:B------:R-:W-:-:S02]  /*6ab0*/  HFMA2.MMA R41, R17, R22, R41 ;  /* 0x0000001611297235 */ /* 0x000fc40000000029 */
[----:B------:R-:W-:Y:S01]  /*6ac0*/  HFMA2 R26, R18, R22, R26 ;  /* 0x00000016121a7231 */ /* 0x000fe2000000001a */
[----:B------:R-:W-:Y:S02]  /*6ad0*/  HFMA2.MMA R24, R19, R22, R24 ;  /* 0x0000001613187235 */ /* 0x000fe40000000018 */
[----:B------:R-:W0:Y:S01]  /*6ae0*/  LDS.128 R16, [UR4+0x10] ;  /* 0x00001004ff107984 */ /* 0x000e220008000c00 */
[----:B------:R-:W-:Y:S01]  /*6af0*/  HADD2 R20, R20, -1040, -1040 ;  /* 0xe410e41014147430 */ /* 0x000fe20000000000 */
[----:B------:R-:W-:-:S03]  /*6b00*/  LOP3.LUT R21, R9, 0x1f001f, RZ, 0xc0, !PT ;  /* 0x001f001f09157812 */ /* 0x000fc600078ec0ff */
[----:B------:R-:W-:Y:S01]  /*6b10*/  HFMA2 R27, R20, R23, R27 ;  /* 0x00000017141b7231 */ /* 0x000fe2000000001b */
        /* <DEDUP_REMOVED lines=8> */
[----:B------:R-:W-:Y:S01]  /*6ba0*/  HFMA2 R26, R20, R23, R26 ;  /* 0x00000017141a7231 */ /* 0x000fe2000000001a */
[----:B------:R-:W-:Y:S01]  /*6bb0*/  LOP3.LUT R20, R8, 0x3e003e0, RZ, 0xc0, !PT ;  /* 0x03e003e008147812 */ /* 0x000fe200078ec0ff */
[-C--:B------:R-:W-:Y:S02]  /*6bc0*/  HFMA2.MMA R41, R21, R23.reuse, R41 ;  /* 0x0000001715297235 */ /* 0x080fe40000000029 */
[----:B------:R-:W-:Y:S01]  /*6bd0*/  HFMA2.MMA R24, R22, R23, R24 ;  /* 0x0000001716187235 */ /* 0x000fe20000000018 */
[----:B------:R-:W-:Y:S02]  /*6be0*/  LOP3.LUT R23, R20, 0x64006400, RZ, 0xfc, !PT ;  /* 0x6400640014177812 */ /* 0x000fe400078efcff */
[----:B------:R-:W-:-:S02]  /*6bf0*/  LOP3.LUT R21, R9, 0x3e003e0, RZ, 0xc0, !PT ;  /* 0x03e003e009157812 */ /* 0x000fc400078ec0ff */
[----:B------:R-:W-:Y:S01]  /*6c00*/  LOP3.LUT R20, R10, 0x3e003e0, RZ, 0xc0, !PT ;  /* 0x03e003e00a147812 */ /* 0x000fe200078ec0ff */
[----:B------:R-:W-:Y:S01]  /*6c10*/  HFMA2 R23, R23, R44.H0_H0, -48, -48 ;  /* 0xd200d20017177431 */ /* 0x000fe2000004002c */
[----:B------:R-:W-:Y:S02]  /*6c20*/  LOP3.LUT R37, R21, 0x64006400, RZ, 0xfc, !PT ;  /* 0x6400640015257812 */ /* 0x000fe400078efcff */
[----:B------:R-:W-:-:S05]  /*6c30*/  LOP3.LUT R21, R20, 0x64006400, RZ, 0xfc, !PT ;  /* 0x6400640014157812 */ /* 0x000fca00078efcff */
[-C--:B------:R-:W-:Y:S01]  /*6c40*/  HFMA2 R36, R21, R44.reuse.H0_H0, -48, -48 ;  /* 0xd200d20015247431 */ /* 0x080fe2000004002c */
[-C--:B0-----:R-:W-:Y:S02]  /*6c50*/  HFMA2.MMA R27, R23, R16.reuse, R27 ;  /* 0x00000010171b7235 */ /* 0x081fe4000000001b */
[----:B------:R0:W2:Y:S01]  /*6c60*/  LDG.E.128.CONSTANT R20, [R42.64] ;  /* 0x000000062a147981 */ /* 0x0000a2000c1e9d00 */
[----:B------:R-:W-:Y:S02]  /*6c70*/  HFMA2 R37, R37, R44.H0_H0, -48, -48 ;  /* 0xd200d20025257431 */ /* 0x000fe4000004002c */
[----:B------:R-:W-:Y:S01]  /*6c80*/  HFMA2.MMA R26, R36, R16, R26 ;  /* 0x00000010241a7235 */ /* 0x000fe2000000001a */
[----:B------:R-:W-:Y:S01]  /*6c90*/  LOP3.LUT R36, R11, 0x3e003e0, RZ, 0xc0, !PT ;  /* 0x03e003e00b247812 */ /* 0x000fe200078ec0ff */
[----:B------:R-:W-:-:S03]  /*6ca0*/  HFMA2 R41, R37, R16, R41 ;  /* 0x0000001025297231 */ /* 0x000fc60000000029 */
[----:B------:R-:W-:Y:S02]  /*6cb0*/  LOP3.LUT R37, R36, 0x64006400, RZ, 0xfc, !PT ;  /* 0x6400640024257812 */ /* 0x000fe400078efcff */
[----:B------:R-:W-:-:S03]  /*6cc0*/  SHF.R.U32.HI R36, RZ, 0xa, R9 ;  /* 0x0000000aff247819 */ /* 0x000fc60000011609 */
[----:B------:R-:W-:Y:S01]  /*6cd0*/  HFMA2 R37, R37, R44.H0_H0, -48, -48 ;  /* 0xd200d20025257431 */ /* 0x000fe2000004002c */
[----:B------:R-:W-:-:S05]  /*6ce0*/  LOP3.LUT R36, R36, 0x1f001f, RZ, 0xc0, !PT ;  /* 0x001f001f24247812 */ /* 0x000fca00078ec0ff */
[----:B------:R-:W-:Y:S01]  /*6cf0*/  HFMA2.MMA R24, R37, R16, R24 ;  /* 0x0000001025187235 */ /* 0x000fe20000000018 */
[----:B------:R-:W-:Y:S02]  /*6d00*/  SHF.R.U32.HI R16, RZ, 0xa, R8 ;  /* 0x0000000aff107819 */ /* 0x000fe40000011608 */
[----:B------:R-:W-:Y:S02]  /*6d10*/  LOP3.LUT R36, R36, 0x64006400, RZ, 0xfc, !PT ;  /* 0x6400640024247812 */ /* 0x000fe400078efcff */
[----:B------:R-:W-:-:S03]  /*6d20*/  LOP3.LUT R16, R16, 0x1f001f, RZ, 0xc0, !PT ;  /* 0x001f001f10107812 */ /* 0x000fc600078ec0ff */
[----:B------:R-:W-:Y:S01]  /*6d30*/  HADD2 R36, R36, -1040, -1040 ;  /* 0xe410e41024247430 */ /* 0x000fe20000000000 */
[----:B------:R-:W-:-:S05]  /*6d40*/  LOP3.LUT R16, R16, 0x64006400, RZ, 0xfc, !PT ;  /* 0x6400640010107812 */ /* 0x000fca00078efcff */
[----:B------:R-:W-:Y:S01]  /*6d50*/  HADD2 R16, R16, -1040, -1040 ;  /* 0xe410e41010107430 */ /* 0x000fe20000000000 */
[----:B------:R-:W-:Y:S01]  /*6d60*/  HFMA2.MMA R41, R36, R17, R41 ;  /* 0x0000001124297235 */ /* 0x000fe20000000029 */
[----:B------:R-:W-:Y:S02]  /*6d70*/  SHF.R.U32.HI R36, RZ, 0xa, R11 ;  /* 0x0000000aff247819 */ /* 0x000fe4000001160b */
[----:B------:R-:W-:Y:S01]  /*6d80*/  HFMA2 R16, R16, R17, R27 ;  /* 0x0000001110107231 */ /* 0x000fe2000000001b */
[----:B------:R-:W-:Y:S02]  /*6d90*/  SHF.R.U32.HI R27, RZ, 0xa, R10 ;  /* 0x0000000aff1b7819 */ /* 0x000fe4000001160a */
[----:B------:R-:W-:Y:S02]  /*6da0*/  LOP3.LUT R36, R36, 0x1f001f, RZ, 0xc0, !PT ;  /* 0x001f001f24247812 */ /* 0x000fe400078ec0ff */
[----:B------:R-:W-:Y:S02]  /*6db0*/  LOP3.LUT R27, R27, 0x1f001f, RZ, 0xc0, !PT ;  /* 0x001f001f1b1b7812 */ /* 0x000fe400078ec0ff */
[----:B------:R-:W-:-:S02]  /*6dc0*/  LOP3.LUT R36, R36, 0x64006400, RZ, 0xfc, !PT ;  /* 0x6400640024247812 */ /* 0x000fc400078efcff */
[----:B------:R-:W-:Y:S01]  /*6dd0*/  LOP3.LUT R27, R27, 0x64006400, RZ, 0xfc, !PT ;  /* 0x640064001b1b7812 */ /* 0x000fe200078efcff */
[----:B0-----:R-:W-:Y:S02]  /*6de0*/  IMAD.WIDE R42, R39, c[0x0][0x18c], R42 ;  /* 0x00006300272a7a25 */ /* 0x001fe400078e022a */
[----:B------:R-:W-:Y:S02]  /*6df0*/  HADD2 R38, R36, -1040, -1040 ;  /* 0xe410e41024267430 */ /* 0x000fe40000000000 */
[----:B------:R-:W-:Y:S01]  /*6e00*/  HADD2 R40, R27, -1040, -1040 ;  /* 0xe410e4101b287430 */ /* 0x000fe20000000000 */
[----:B------:R-:W-:-:S03]  /*6e10*/  @!P0 IMAD.IADD R29, R25, 0x1, R32 ;  /* 0x00000001191d8824 */ /* 0x000fc600078e0220 */
[----:B------:R-:W-:Y:S01]  /*6e20*/  HFMA2 R40, R40, R17, R26 ;  /* 0x0000001128287231 */ /* 0x000fe2000000001a */
[----:B------:R-:W-:Y:S01]  /*6e30*/  HFMA2.MMA R38, R38, R17, R24 ;  /* 0x0000001126267235 */ /* 0x000fe20000000018 */
[----:B----4-:R-:W-:Y:S01]  /*6e40*/  LOP3.LUT R17, R12, 0x1f001f, RZ, 0xc0, !PT ;  /* 0x001f001f0c117812 */ /* 0x010fe200078ec0ff */
[----:B------:R0:W3:Y:S03]  /*6e50*/  LDG.E.128.CONSTANT R24, [R42.64] ;  /* 0x000000062a187981 */ /* 0x0000e6000c1e9d00 */
[----:B------:R-:W-:Y:S01]  /*6e60*/  LOP3.LUT R17, R17, 0x64006400, RZ, 0xfc, !PT ;  /* 0x6400640011117812 */ /* 0x000fe200078efcff */
[----:B------:R-:W-:-:S04]  /*6e70*/  IMAD.WIDE R36, R39, c[0x0][0x18c], R42 ;  /* 0x0000630027247a25 */ /* 0x000fc800078e022a */
[----:B------:R-:W-:-:S04]  /*6e80*/  HADD2 R39, R17, -1040, -1040 ;  /* 0xe410e41011277430 */ /* 0x000fc80000000000 */
[----:B------:R-:W-:Y:S01]  /*6e90*/  HFMA2 R39, R39, R18, R16 ;  /* 0x0000001227277231 */ /* 0x000fe20000000010 */
[----:B------:R-:W-:-:S04]  /*6ea0*/  LOP3.LUT R16, R13, 0x1f001f, RZ, 0xc0, !PT ;  /* 0x001f001f0d107812 */ /* 0x000fc800078ec0ff */
[----:B------:R-:W-:-:S05]  /*6eb0*/  LOP3.LUT R16, R16, 0x64006400, RZ, 0xfc, !PT ;  /* 0x6400640010107812 */ /* 0x000fca00078efcff */
[----:B------:R-:W-:-:S06]  /*6ec0*/  HADD2 R16, R16, -1040, -1040 ;  /* 0xe410e41010107430 */ /* 0x000fcc0000000000 */
[----:B------:R-:W-:Y:S01]  /*6ed0*/  HFMA2.MMA R41, R16, R18, R41 ;  /* 0x0000001210297235 */ /* 0x000fe20000000029 */
[----:B------:R-:W-:-:S04]  /*6ee0*/  LOP3.LUT R16, R14, 0x1f001f, RZ, 0xc0, !PT ;  /* 0x001f001f0e107812 */ /* 0x000fc800078ec0ff */
[----:B------:R-:W-:-:S05]  /*6ef0*/  LOP3.LUT R16, R16, 0x64006400, RZ, 0xfc, !PT ;  /* 0x6400640010107812 */ /* 0x000fca00078efcff */
[----:B------:R-:W-:-:S04]  /*6f00*/  HADD2 R16, R16, -1040, -1040 ;  /* 0xe410e41010107430 */ /* 0x000fc80000000000 */
[----:B------:R-:W-:Y:S01]  /*6f10*/  HFMA2 R40, R16, R18, R40 ;  /* 0x0000001210287231 */ /* 0x000fe20000000028 */
[----:B------:R-:W-:-:S06]  /*6f20*/  @!P0 IMAD R16, R30, 0x8, R1 ;  /* 0x000000081e108824 */ /* 0x000fcc00078e0201 */
[----:B------:R-:W4:Y:S01]  /*6f30*/  @!P0 LDL.64 R16, [R16] ;  /* 0x0000000010108983 */ /* 0x000f220000100a00 */
[----:B0-----:R-:W-:-:S04]  /*6f40*/  LOP3.LUT R42, R15, 0x1f001f, RZ, 0xc0, !PT ;  /* 0x001f001f0f2a7812 */ /* 0x001fc800078ec0ff */
[----:B------:R-:W-:-:S05]  /*6f50*/  LOP3.LUT R42, R42, 0x64006400, RZ, 0xfc, !PT ;  /* 0x640064002a2a7812 */ /* 0x000fca00078efcff */
[----:B------:R-:W-:Y:S01]  /*6f60*/  HADD2 R42, R42, -1040, -1040 ;  /* 0xe410e4102a2a7430 */ /* 0x000fe20000000000 */
[----:B------:R-:W-:Y:S02]  /*6f70*/  SHF.R.U32.HI R4, RZ, 0xf, R4 ;  /* 0x0000000fff047819 */ /* 0x000fe40000011604 */
[----:B------:R-:W-:-:S03]  /*6f80*/  SHF.R.U32.HI R8, RZ, 0xe, R8 ;  /* 0x0000000eff087819 */ /* 0x000fc60000011608 */
[----:B------:R-:W-:Y:S01]  /*6f90*/  HFMA2.MMA R38, R42, R18, R38 ;  /* 0x000000122a267235 */ /* 0x000fe20000000026 */
[----:B------:R-:W-:Y:S02]  /*6fa0*/  SHF.R.U32.HI R18, RZ, 0xf, R5 ;  /* 0x0000000fff127819 */ /* 0x000fe40000011605 */
[----:B------:R-:W-:-:S04]  /*6fb0*/  LOP3.LUT R5, R4, 0x10001, RZ, 0xc0, !PT ;  /* 0x0001000104057812 */ /* 0x000fc800078ec0ff */
[----:B------:R-:W-:Y:S02]  /*6fc0*/  LOP3.LUT R8, R5, 0x20002, R8, 0xf8, !PT ;  /* 0x0002000205087812 */ /* 0x000fe400078ef808 */
[----:B------:R-:W-:Y:S02]  /*6fd0*/  LOP3.LUT R5, R12, 0x3e003e0, RZ, 0xc0, !PT ;  /* 0x03e003e00c057812 */ /* 0x000fe400078ec0ff */
[----:B------:R-:W-:Y:S02]  /*6fe0*/  LOP3.LUT R4, R18, 0x10001, RZ, 0xc0, !PT ;  /* 0x0001000112047812 */ /* 0x000fe400078ec0ff */
[----:B------:R-:W-:Y:S02]  /*6ff0*/  SHF.R.U32.HI R9, RZ, 0xe, R9 ;  /* 0x0000000eff097819 */ /* 0x000fe40000011609 */
[----:B------:R-:W-:Y:S02]  /*7000*/  LOP3.LUT R5, R5, 0x64006400, RZ, 0xfc, !PT ;  /* 0x6400640005057812 */ /* 0x000fe400078efcff */
[----:B------:R-:W-:-:S02]  /*7010*/  SHF.R.U32.HI R6, RZ, 0xf, R6 ;  /* 0x0000000fff067819 */ /* 0x000fc40000011606 */
[----:B------:R-:W-:Y:S01]  /*7020*/  SHF.R.U32.HI R7, RZ, 0xf, R7 ;  /* 0x0000000fff077819 */ /* 0x000fe20000011607 */
[----:B------:R-:W-:Y:S01]  /*7030*/  HFMA2 R5, R5, R44.H0_H0, -48, -48 ;  /* 0xd200d20005057431 */ /* 0x000fe2000004002c */
[----:B------:R-:W-:Y:S02]  /*7040*/  LOP3.LUT R9, R4, 0x20002, R9, 0xf8, !PT ;  /* 0x0002000204097812 */ /* 0x000fe400078ef809 */
[----:B------:R-:W-:Y:S02]  /*7050*/  SHF.R.U32.HI R4, RZ, 0xe, R11 ;  /* 0x0000000eff047819 */ /* 0x000fe4000001160b */
[----:B------:R-:W-:Y:S02]  /*7060*/  SHF.R.U32.HI R10, RZ, 0xe, R10 ;  /* 0x0000000eff0a7819 */ /* 0x000fe4000001160a */
[----:B------:R-:W-:Y:S02]  /*7070*/  LOP3.LUT R11, R6, 0x10001, RZ, 0xc0, !PT ;  /* 0x00010001060b7812 */ /* 0x000fe400078ec0ff */
[----:B------:R-:W-:Y:S01]  /*7080*/  LOP3.LUT R7, R7, 0x10001, RZ, 0xc0, !PT ;  /* 0x0001000107077812 */ /* 0x000fe200078ec0ff */
[----:B------:R-:W-:Y:S01]  /*7090*/  HFMA2.MMA R39, R5, R19, R39 ;  /* 0x0000001305277235 */ /* 0x000fe20000000027 */
[----:B------:R-:W-:-:S02]  /*70a0*/  LOP3.LUT R11, R11, 0x20002, R10, 0xf8, !PT ;  /* 0x000200020b0b7812 */ /* 0x000fc400078ef80a */
[----:B------:R-:W-:Y:S02]  /*70b0*/  LOP3.LUT R10, R7, 0x20002, R4, 0xf8, !PT ;  /* 0x00020002070a7812 */ /* 0x000fe400078ef804 */
[----:B------:R-:W-:Y:S02]  /*70c0*/  LOP3.LUT R4, R13, 0x3e003e0, RZ, 0xc0, !PT ;  /* 0x03e003e00d047812 */ /* 0x000fe400078ec0ff */
[----:B------:R-:W-:Y:S02]  /*70d0*/  LOP3.LUT R5, R14, 0x3e003e0, RZ, 0xc0, !PT ;  /* 0x03e003e00e057812 */ /* 0x000fe400078ec0ff */
[----:B------:R-:W-:Y:S02]  /*70e0*/  LOP3.LUT R7, R4, 0x64006400, RZ, 0xfc, !PT ;  /* 0x6400640004077812 */ /* 0x000fe400078efcff */
[----:B------:R-:W-:Y:S02]  /*70f0*/  LOP3.LUT R5, R5, 0x64006400, RZ, 0xfc, !PT ;  /* 0x6400640005057812 */ /* 0x000fe400078efcff */
[----:B------:R-:W-:Y:S01]  /*7100*/  LOP3.LUT R4, R15, 0x3e003e0, RZ, 0xc0, !PT ;  /* 0x03e003e00f047812 */ /* 0x000fe200078ec0ff */
[----:B------:R-:W-:-:S02]  /*7110*/  HFMA2 R7, R7, R44.H0_H0, -48, -48 ;  /* 0xd200d20007077431 */ /* 0x000fc4000004002c */
[----:B------:R-:W-:Y:S01]  /*7120*/  HFMA2 R5, R5, R44.H0_H0, -48, -48 ;  /* 0xd200d20005057431 */ /* 0x000fe2000004002c */
[----:B------:R-:W-:-:S03]  /*7130*/  LOP3.LUT R43, R4, 0x64006400, RZ, 0xfc, !PT ;  /* 0x64006400042b7812 */ /* 0x000fc600078efcff */
[-C--:B------:R-:W-:Y:S02]  /*7140*/  HFMA2.MMA R41, R7, R19.reuse, R41 ;  /* 0x0000001307297235 */ /* 0x080fe40000000029 */
[----:B------:R-:W-:Y:S02]  /*7150*/  HFMA2.MMA R40, R5, R19, R40 ;  /* 0x0000001305287235 */ /* 0x000fe40000000028 */
[----:B------:R-:W0:Y:S01]  /*7160*/  LDS.128 R4, [UR4+0x20] ;  /* 0x00002004ff047984 */ /* 0x000e220008000c00 */
[----:B------:R-:W-:Y:S01]  /*7170*/  HFMA2 R43, R43, R44.H0_H0, -48, -48 ;  /* 0xd200d2002b2b7431 */ /* 0x000fe2000004002c */
[----:B------:R-:W-:-:S03]  /*7180*/  SHF.R.U32.HI R18, RZ, 0xd, R13 ;  /* 0x0000000dff127819 */ /* 0x000fc6000001160d */
[----:B------:R-:W-:Y:S01]  /*7190*/  HFMA2 R38, R43, R19, R38 ;  /* 0x000000132b267231 */ /* 0x000fe20000000026 */
[----:B------:R-:W-:Y:S02]  /*71a0*/  SHF.R.U32.HI R19, RZ, 0xd, R12 ;  /* 0x0000000dff137819 */ /* 0x000fe4000001160c */
[----:B------:R-:W-:Y:S02]  /*71b0*/  LOP3.LUT R9, R9, 0x40004, R18, 0xf8, !PT ;  /* 0x0004000409097812 */ /* 0x000fe400078ef812 */
[----:B------:R-:W-:Y:S02]  /*71c0*/  SHF.R.U32.HI R13, RZ, 0xa, R13 ;  /* 0x0000000aff0d7819 */ /* 0x000fe4000001160d */
[----:B------:R-:W-:Y:S02]  /*71d0*/  SHF.R.U32.HI R18, RZ, 0xd, R14 ;  /* 0x0000000dff127819 */ /* 0x000fe4000001160e */
[----:B------:R-:W-:Y:S02]  /*71e0*/  LOP3.LUT R8, R8, 0x40004, R19, 0xf8, !PT ;  /* 0x0004000408087812 */ /* 0x000fe400078ef813 */
[----:B------:R-:W-:-:S02]  /*71f0*/  SHF.R.U32.HI R12, RZ, 0xa, R12 ;  /* 0x0000000aff0c7819 */ /* 0x000fc4000001160c */
[----:B------:R-:W-:Y:S02]  /*7200*/  SHF.R.U32.HI R19, RZ, 0xa, R14 ;  /* 0x0000000aff137819 */ /* 0x000fe4000001160e */
[----:B------:R-:W-:Y:S02]  /*7210*/  LOP3.LUT R14, R13, 0x1f001f, RZ, 0xc0, !PT ;  /* 0x001f001f0d0e7812 */ /* 0x000fe400078ec0ff */
[----:B------:R-:W-:Y:S02]  /*7220*/  LOP3.LUT R11, R11, 0x40004, R18, 0xf8, !PT ;  /* 0x000400040b0b7812 */ /* 0x000fe400078ef812 */
        /* <DEDUP_REMOVED lines=11> */
[----:B------:R-:W-:Y:S01]  /*72e0*/  HADD2 R19, R13, -1040, -1040 ;  /* 0xe410e4100d137430 */ /* 0x000fe20000000000 */
[-C--:B0-----:R-:W-:Y:S01]  /*72f0*/  HFMA2.MMA R39, R18, R4.reuse, R39 ;  /* 0x0000000412277235 */ /* 0x081fe20000000027 */
[-C--:B------:R-:W-:Y:S01]  /*7300*/  HFMA2 R14, R14, R4.reuse, R41 ;  /* 0x000000040e0e7231 */ /* 0x080fe20000000029 */
[----:B------:R-:W-:Y:S01]  /*7310*/  HFMA2.MMA R40, R12, R4, R40 ;  /* 0x000000040c287235 */ /* 0x000fe20000000028 */
[----:B------:R-:W-:Y:S01]  /*7320*/  HFMA2 R38, R19, R4, R38 ;  /* 0x0000000413267231 */ /* 0x000fe20000000026 */
[----:B------:R-:W-:Y:S02]  /*7330*/  SHF.R.U32.HI R15, RZ, 0xd, R15 ;  /* 0x0000000dff0f7819 */ /* 0x000fe4000001160f */
[----:B--2---:R-:W-:Y:S02]  /*7340*/  LOP3.LUT R4, R20, 0x1f001f, RZ, 0xc0, !PT ;  /* 0x001f001f14047812 */ /* 0x004fe400078ec0ff */
[----:B------:R-:W-:-:S02]  /*7350*/  LOP3.LUT R13, R21, 0x1f001f, RZ, 0xc0, !PT ;  /* 0x001f001f150d7812 */ /* 0x000fc400078ec0ff */
[----:B------:R-:W-:Y:S02]  /*7360*/  LOP3.LUT R12, R4, 0x64006400, RZ, 0xfc, !PT ;  /* 0x64006400040c7812 */ /* 0x000fe400078efcff */
[----:B------:R-:W-:Y:S02]  /*7370*/  LOP3.LUT R13, R13, 0x64006400, RZ, 0xfc, !PT ;  /* 0x640064000d0d7812 */ /* 0x000fe400078efcff */
[----:B------:R-:W-:Y:S01]  /*7380*/  LOP3.LUT R4, R10, 0x40004, R15, 0xf8, !PT ;  /* 0x000400040a047812 */ /* 0x000fe200078ef80f */
[----:B------:R-:W-:Y:S01]  /*7390*/  HADD2 R10, R12, -1040, -1040 ;  /* 0xe410e4100c0a7430 */ /* 0x000fe20000000000 */
[----:B------:R-:W-:Y:S01]  /*73a0*/  SHF.R.U32.HI R15, RZ, 0xc, R20 ;  /* 0x0000000cff0f7819 */ /* 0x000fe20000011614 */
[----:B------:R-:W-:-:S03]  /*73b0*/  HADD2 R13, R13, -1040, -1040 ;  /* 0xe410e4100d0d7430 */ /* 0x000fc60000000000 */
[----:B------:R-:W-:Y:S01]  /*73c0*/  LOP3.LUT R12, R8, 0x80008, R15, 0xf8, !PT ;  /* 0x00080008080c7812 */ /* 0x000fe200078ef80f */
[----:B------:R-:W-:Y:S01]  /*73d0*/  HFMA2 R8, R13, R5, R14 ;  /* 0x000000050d087231 */ /* 0x000fe2000000000e */
[----:B------:R-:W-:Y:S01]  /*73e0*/  LOP3.LUT R14, R22, 0x1f001f, RZ, 0xc0, !PT ;  /* 0x001f001f160e7812 */ /* 0x000fe200078ec0ff */
[----:B------:R-:W-:Y:S01]  /*73f0*/  HFMA2.MMA R39, R10, R5, R39 ;  /* 0x000000050a277235 */ /* 0x000fe20000000027 */
[----:B------:R-:W-:Y:S02]  /*7400*/  LOP3.LUT R15, R20, 0x3e003e0, RZ, 0xc0, !PT ;  /* 0x03e003e0140f7812 */ /* 0x000fe400078ec0ff */
[----:B------:R-:W-:Y:S02]  /*7410*/  LOP3.LUT R10, R23, 0x1f001f, RZ, 0xc0, !PT ;  /* 0x001f001f170a7812 */ /* 0x000fe400078ec0ff */
[----:B------:R-:W-:Y:S02]  /*7420*/  SHF.R.U32.HI R18, RZ, 0xc, R21 ;  /* 0x0000000cff127819 */ /* 0x000fe40000011615 */
[----:B------:R-:W-:-:S02]  /*7430*/  LOP3.LUT R14, R14, 0x64006400, RZ, 0xfc, !PT ;  /* 0x640064000e0e7812 */ /* 0x000fc400078efcff */
[----:B------:R-:W-:Y:S02]  /*7440*/  LOP3.LUT R15, R15, 0x64006400, RZ, 0xfc, !PT ;  /* 0x640064000f0f7812 */ /* 0x000fe400078efcff */
[----:B------:R-:W-:Y:S02]  /*7450*/  LOP3.LUT R10, R10, 0x64006400, RZ, 0xfc, !PT ;  /* 0x640064000a0a7812 */ /* 0x000fe400078efcff */
[----:B------:R-:W-:Y:S01]  /*7460*/  LOP3.LUT R13, R9, 0x80008, R18, 0xf8, !PT ;  /* 0x00080008090d7812 */ /* 0x000fe200078ef812 */
[----:B------:R-:W-:Y:S02]  /*7470*/  HADD2 R18, R14, -1040, -1040 ;  /* 0xe410e4100e127430 */ /* 0x000fe40000000000 */
[----:B------:R-:W-:Y:S01]  /*7480*/  HFMA2 R9, R15, R44.H0_H0, -48, -48 ;  /* 0xd200d2000f097431 */ /* 0x000fe2000004002c */
[----:B------:R-:W-:Y:S01]  /*7490*/  SHF.R.U32.HI R42, RZ, 0xc, R22 ;  /* 0x0000000cff2a7819 */ /* 0x000fe20000011616 */
[----:B------:R-:W-:Y:S02]  /*74a0*/  HADD2 R19, R10, -1040, -1040 ;  /* 0xe410e4100a137430 */ /* 0x000fe40000000000 */
[----:B------:R-:W-:Y:S01]  /*74b0*/  HFMA2.MMA R40, R18, R5, R40 ;  /* 0x0000000512287235 */ /* 0x000fe20000000028 */
[----:B------:R-:W-:Y:S01]  /*74c0*/  LOP3.LUT R14, R11, 0x80008, R42, 0xf8, !PT ;  /* 0x000800080b0e7812 */ /* 0x000fe200078ef82a */
[----:B------:R-:W-:Y:S01]  /*74d0*/  HFMA2 R15, R19, R5, R38 ;  /* 0x00000005130f7231 */ /* 0x000fe20000000026 */
[----:B------:R-:W-:Y:S01]  /*74e0*/  HFMA2.MMA R5, R9, R6, R39 ;  /* 0x0000000609057235 */ /* 0x000fe20000000027 */
[----:B------:R-:W-:-:S02]  /*74f0*/  LOP3.LUT R9, R21, 0x3e003e0, RZ, 0xc0, !PT ;  /* 0x03e003e015097812 */ /* 0x000fc400078ec0ff */
[----:B------:R-:W-:Y:S02]  /*7500*/  LOP3.LUT R11, R23, 0x3e003e0, RZ, 0xc0, !PT ;  /* 0x03e003e0170b7812 */ /* 0x000fe400078ec0ff */
[----:B------:R-:W-:Y:S02]  /*7510*/  LOP3.LUT R10, R22, 0x3e003e0, RZ, 0xc0, !PT ;  /* 0x03e003e0160a7812 */ /* 0x000fe400078ec0ff */
[----:B------:R-:W-:Y:S02]  /*7520*/  LOP3.LUT R9, R9, 0x64006400, RZ, 0xfc, !PT ;  /* 0x6400640009097812 */ /* 0x000fe400078efcff */
[----:B------:R-:W-:Y:S02]  /*7530*/  LOP3.LUT R39, R11, 0x64006400, RZ, 0xfc, !PT ;  /* 0x640064000b277812 */ /* 0x000fe400078efcff */
[----:B------:R-:W-:Y:S01]  /*7540*/  LOP3.LUT R11, R10, 0x64006400, RZ, 0xfc, !PT ;  /* 0x640064000a0b7812 */ /* 0x000fe200078efcff */
[-C--:B------:R-:W-:Y:S02]  /*7550*/  HFMA2 R19, R9, R44.reuse.H0_H0, -48, -48 ;  /* 0xd200d20009137431 */ /* 0x080fe4000004002c */
[----:B------:R-:W-:-:S02]  /*7560*/  HFMA2 R39, R39, R44.H0_H0, -48, -48 ;  /* 0xd200d20027277431 */ /* 0x000fc4000004002c */
[----:B------:R-:W-:Y:S02]  /*7570*/  HFMA2 R11, R11, R44.H0_H0, -48, -48 ;  /* 0xd200d2000b0b7431 */ /* 0x000fe4000004002c */
[-C--:B------:R-:W-:Y:S01]  /*7580*/  HFMA2.MMA R19, R19, R6.reuse, R8 ;  /* 0x0000000613137235 */ /* 0x080fe20000000008 */
[----:B------:R-:W-:Y:S01]  /*7590*/  HFMA2 R15, R39, R6, R15 ;  /* 0x00000006270f7231 */ /* 0x000fe2000000000f */
[----:B------:R-:W-:Y:S02]  /*75a0*/  SHF.R.U32.HI R18, RZ, 0xa, R23 ;  /* 0x0000000aff127819 */ /* 0x000fe40000011617 */
[----:B------:R-:W-:Y:S02]  /*75b0*/  HFMA2.MMA R6, R11, R6, R40 ;  /* 0x000000060b067235 */ /* 0x000fe40000000028 */
[----:B------:R-:W0:Y:S01]  /*75c0*/  LDS.128 R8, [UR4+0x30] ;  /* 0x00003004ff087984 */ /* 0x000e220008000c00 */
[----:B------:R-:W-:Y:S02]  /*75d0*/  LOP3.LUT R18, R18, 0x1f001f, RZ, 0xc0, !PT ;  /* 0x001f001f12127812 */ /* 0x000fe400078ec0ff */
[----:B------:R-:W-:-:S02]  /*75e0*/  SHF.R.U32.HI R21, RZ, 0xa, R21 ;  /* 0x0000000aff157819 */ /* 0x000fc40000011615 */
[----:B------:R-:W-:Y:S02]  /*75f0*/  LOP3.LUT R18, R18, 0x64006400, RZ, 0xfc, !PT ;  /* 0x6400640012127812 */ /* 0x000fe400078efcff */
[----:B------:R-:W-:Y:S02]  /*7600*/  SHF.R.U32.HI R20, RZ, 0xa, R20 ;  /* 0x0000000aff147819 */ /* 0x000fe40000011614 */
[----:B------:R-:W-:Y:S01]  /*7610*/  LOP3.LUT R21, R21, 0x1f001f, RZ, 0xc0, !PT ;  /* 0x001f001f15157812 */ /* 0x000fe200078ec0ff */
[----:B------:R-:W-:Y:S01]  /*7620*/  HADD2 R18, R18, -1040, -1040 ;  /* 0xe410e41012127430 */ /* 0x000fe20000000000 */
[----:B------:R-:W-:Y:S02]  /*7630*/  SHF.R.U32.HI R22, RZ, 0xa, R22 ;  /* 0x0000000aff167819 */ /* 0x000fe40000011616 */
[----:B------:R-:W-:Y:S02]  /*7640*/  LOP3.LUT R20, R20, 0x1f001f, RZ, 0xc0, !PT ;  /* 0x001f001f14147812 */ /* 0x000fe400078ec0ff */
[----:B------:R-:W-:Y:S01]  /*7650*/  LOP3.LUT R21, R21, 0x64006400, RZ, 0xfc, !PT ;  /* 0x6400640015157812 */ /* 0x000fe200078efcff */
[----:B------:R-:W-:Y:S01]  /*7660*/  HFMA2.MMA R15, R18, R7, R15 ;  /* 0x00000007120f7235 */ /* 0x000fe2000000000f */
[----:B------:R-:W-:-:S02]  /*7670*/  SHF.R.U32.HI R23, RZ, 0xc, R23 ;  /* 0x0000000cff177819 */ /* 0x000fc40000011617 */
[----:B------:R-:W-:Y:S02]  /*7680*/  LOP3.LUT R22, R22, 0x1f001f, RZ, 0xc0, !PT ;  /* 0x001f001f16167812 */ /* 0x000fe400078ec0ff */
[----:B------:R-:W-:Y:S02]  /*7690*/  LOP3.LUT R20, R20, 0x64006400, RZ, 0xfc, !PT ;  /* 0x6400640014147812 */ /* 0x000fe400078efcff */
[----:B---3--:R-:W-:Y:S01]  /*76a0*/  SHF.R.U32.HI R18, RZ, 0xb, R25 ;  /* 0x0000000bff127819 */ /* 0x008fe20000011619 */
[----:B------:R-:W-:Y:S01]  /*76b0*/  HADD2 R21, R21, -1040, -1040 ;  /* 0xe410e41015157430 */ /* 0x000fe20000000000 */
[----:B------:R-:W-:Y:S02]  /*76c0*/  LOP3.LUT R22, R22, 0x64006400, RZ, 0xfc, !PT ;  /* 0x6400640016167812 */ /* 0x000fe400078efcff */
[----:B------:R-:W-:Y:S01]  /*76d0*/  LOP3.LUT R23, R4, 0x80008, R23, 0xf8, !PT ;  /* 0x0008000804177812 */ /* 0x000fe200078ef817 */
[----:B------:R-:W-:Y:S01]  /*76e0*/  HADD2 R4, R20, -1040, -1040 ;  /* 0xe410e41014047430 */ /* 0x000fe20000000000 */
[----:B------:R-:W-:-:S02]  /*76f0*/  LOP3.LUT R13, R13, 0x100010, R18, 0xf8, !PT ;  /* 0x001000100d0d7812 */ /* 0x000fc400078ef812 */
[----:B------:R-:W-:Y:S01]  /*7700*/  LOP3.LUT R18, R24, 0x1f001f, RZ, 0xc0, !PT ;  /* 0x001f001f18127812 */ /* 0x000fe200078ec0ff */
[----:B------:R-:W-:Y:S02]  /*7710*/  HADD2 R22, R22, -1040, -1040 ;  /* 0xe410e41016167430 */ /* 0x000fe40000000000 */
[-C--:B------:R-:W-:Y:S01]  /*7720*/  HFMA2 R4, R4, R7.reuse, R5 ;  /* 0x0000000704047231 */ /* 0x080fe20000000005 */
[----:B------:R-:W-:Y:S01]  /*7730*/  HFMA2.MMA R5, R21, R7, R19 ;  /* 0x0000000715057235 */ /* 0x000fe20000000013 */
[----:B------:R-:W-:Y:S02]  /*7740*/  LOP3.LUT R21, R26, 0x3e003e0, RZ, 0xc0, !PT ;  /* 0x03e003e01a157812 */ /* 0x000fe400078ec0ff */
[----:B------:R-:W-:Y:S01]  /*7750*/  LOP3.LUT R18, R18, 0x64006400, RZ, 0xfc, !PT ;  /* 0x6400640012127812 */ /* 0x000fe200078efcff */
[----:B------:R-:W-:Y:S01]  /*7760*/  HFMA2 R6, R22, R7, R6 ;  /* 0x0000000716067231 */ /* 0x000fe20000000006 */
[----:B------:R-:W-:Y:S02]  /*7770*/  LOP3.LUT R22, R27, 0x3e003e0, RZ, 0xc0, !PT ;  /* 0x03e003e01b167812 */ /* 0x000fe400078ec0ff */
[----:B------:R-:W-:Y:S01]  /*7780*/  LOP3.LUT R39, R21, 0x64006400, RZ, 0xfc, !PT ;  /* 0x6400640015277812 */ /* 0x000fe200078efcff */
[----:B------:R-:W-:Y:S01]  /*7790*/  HADD2 R21, R18, -1040, -1040 ;  /* 0xe410e41012157430 */ /* 0x000fe20000000000 */
[----:B------:R-:W-:-:S02]  /*77a0*/  SHF.R.U32.HI R7, RZ, 0xb, R24 ;  /* 0x0000000bff077819 */ /* 0x000fc40000011618 */
[----:B------:R-:W-:Y:S02]  /*77b0*/  SHF.R.U32.HI R19, RZ, 0xb, R26 ;  /* 0x0000000bff137819 */ /* 0x000fe4000001161a */
[----:B------:R-:W-:Y:S02]  /*77c0*/  SHF.R.U32.HI R20, RZ, 0xb, R27 ;  /* 0x0000000bff147819 */ /* 0x000fe4000001161b */
[----:B------:R-:W-:Y:S02]  /*77d0*/  LOP3.LUT R41, R22, 0x64006400, RZ, 0xfc, !PT ;  /* 0x6400640016297812 */ /* 0x000fe400078efcff */
[----:B------:R-:W-:Y:S01]  /*77e0*/  LOP3.LUT R22, R26, 0x1f001f, RZ, 0xc0, !PT ;  /* 0x001f001f1a167812 */ /* 0x000fe200078ec0ff */
[----:B0-----:R-:W-:Y:S01]  /*77f0*/  HFMA2.MMA R4, R21, R8, R4 ;  /* 0x0000000815047235 */ /* 0x001fe20000000004 */
[----:B------:R-:W-:Y:S02]  /*7800*/  LOP3.LUT R12, R12, 0x100010, R7, 0xf8, !PT ;  /* 0x001000100c0c7812 */ /* 0x000fe400078ef807 */
[----:B------:R-:W-:-:S02]  /*7810*/  LOP3.LUT R14, R14, 0x100010, R19, 0xf8, !PT ;  /* 0x001000100e0e7812 */ /* 0x000fc400078ef813 */
[----:B------:R-:W-:Y:S02]  /*7820*/  LOP3.LUT R7, R23, 0x100010, R20, 0xf8, !PT ;  /* 0x0010001017077812 */ /* 0x000fe400078ef814 */
[----:B------:R-:W-:Y:S02]  /*7830*/  LOP3.LUT R19, R24, 0x3e003e0, RZ, 0xc0, !PT ;  /* 0x03e003e018137812 */ /* 0x000fe400078ec0ff */
[C---:B------:R-:W-:Y:S02]  /*7840*/  LOP3.LUT R20, R25.reuse, 0x3e003e0, RZ, 0xc0, !PT ;  /* 0x03e003e019147812 */ /* 0x040fe400078ec0ff */
[----:B------:R-:W-:Y:S02]  /*7850*/  LOP3.LUT R21, R25, 0x1f001f, RZ, 0xc0, !PT ;  /* 0x001f001f19157812 */ /* 0x000fe400078ec0ff */
[----:B------:R-:W-:Y:S02]  /*7860*/  LOP3.LUT R22, R22, 0x64006400, RZ, 0xfc, !PT ;  /* 0x6400640016167812 */ /* 0x000fe400078efcff */
[----:B------:R-:W-:-:S02]  /*7870*/  SHF.R.U32.HI R24, RZ, 0xa, R24 ;  /* 0x0000000aff187819 */ /* 0x000fc40000011618 */
[----:B------:R-:W-:Y:S01]  /*7880*/  LOP3.LUT R19, R19, 0x64006400, RZ, 0xfc, !PT ;  /* 0x6400640013137812 */ /* 0x000fe200078efcff */
[----:B------:R-:W-:Y:S01]  /*7890*/  HADD2 R22, R22, -1040, -1040 ;  /* 0xe410e41016167430 */ /* 0x000fe20000000000 */
[----:B------:R-:W-:Y:S02]  /*78a0*/  LOP3.LUT R23, R20, 0x64006400, RZ, 0xfc, !PT ;  /* 0x6400640014177812 */ /* 0x000fe400078efcff */
[----:B------:R-:W-:Y:S02]  /*78b0*/  LOP3.LUT R21, R21, 0x64006400, RZ, 0xfc, !PT ;  /* 0x6400640015157812 */ /* 0x000fe400078efcff */
[----:B------:R-:W-:Y:S02]  /*78c0*/  SHF.R.U32.HI R26, RZ, 0xa, R26 ;  /* 0x0000000aff1a7819 */ /* 0x000fe4000001161a */
        /* <DEDUP_REMOVED lines=8> */
[----:B------:R-:W-:Y:S01]  /*7950*/  SHF.R.U32.HI R25, RZ, 0xa, R25 ;  /* 0x0000000aff197819 */ /* 0x000fe20000011619 */
[----:B------:R-:W-:Y:S01]  /*7960*/  HFMA2.MMA R6, R22, R8, R6 ;  /* 0x0000000816067235 */ /* 0x000fe20000000006 */
[----:B------:R-:W-:Y:S01]  /*7970*/  LOP3.LUT R26, R26, 0x64006400, RZ, 0xfc, !PT ;  /* 0x640064001a1a7812 */ /* 0x000fe200078efcff */
[----:B------:R-:W-:Y:S01]  /*7980*/  HFMA2 R21, R21, R8, R5 ;  /* 0x0000000815157231 */ /* 0x000fe20000000005 */
[----:B------:R-:W-:Y:S01]  /*7990*/  LOP3.LUT R23, R23, 0x64006400, RZ, 0xfc, !PT ;  /* 0x6400640017177812 */ /* 0x000fe200078efcff */
[----:B------:R-:W-:Y:S01]  /*79a0*/  HFMA2.MMA R5, R20, R9, R4 ;  /* 0x0000000914057235 */ /* 0x000fe20000000004 */
[----:B------:R-:W-:Y:S01]  /*79b0*/  SHF.R.U32.HI R27, RZ, 0xa, R27 ;  /* 0x0000000aff1b7819 */ /* 0x000fe2000001161b */
[----:B------:R-:W-:Y:S01]  /*79c0*/  HADD2 R24, R24, -1040, -1040 ;  /* 0xe410e41018187430 */ /* 0x000fe20000000000 */
[----:B------:R-:W-:-:S02]  /*79d0*/  LOP3.LUT R25, R25, 0x1f001f, RZ, 0xc0, !PT ;  /* 0x001f001f19197812 */ /* 0x000fc400078ec0ff */
[----:B------:R-:W-:Y:S01]  /*79e0*/  LOP3.LUT R12, R12, 0x64006400, RZ, 0xfc, !PT ;  /* 0x640064000c0c7812 */ /* 0x000fe200078efcff */
[----:B------:R-:W-:Y:S01]  /*79f0*/  HFMA2.MMA R18, R18, R9, R6 ;  /* 0x0000000912127235 */ /* 0x000fe20000000006 */
[----:B------:R-:W-:Y:S01]  /*7a00*/  HADD2 R26, R26, -1040, -1040 ;  /* 0xe410e4101a1a7430 */ /* 0x000fe20000000000 */
[----:B------:R-:W-:Y:S01]  /*7a10*/  LOP3.LUT R27, R27, 0x1f001f, RZ, 0xc0, !PT ;  /* 0x001f001f1b1b7812 */ /* 0x000fe200078ec0ff */
[----:B------:R-:W-:Y:S01]  /*7a20*/  HADD2 R23, R23, -1040, -1040 ;  /* 0xe410e41017177430 */ /* 0x000fe20000000000 */
[----:B------:R-:W-:Y:S01]  /*7a30*/  LOP3.LUT R14, R14, 0x64006400, RZ, 0xfc, !PT ;  /* 0x640064000e0e7812 */ /* 0x000fe200078efcff */
[-C--:B------:R-:W-:Y:S01]  /*7a40*/  HFMA2.MMA R6, R24, R10.reuse, R5 ;  /* 0x0000000a18067235 */ /* 0x080fe20000000005 */
[----:B------:R-:W-:Y:S01]  /*7a50*/  LOP3.LUT R25, R25, 0x64006400, RZ, 0xfc, !PT ;  /* 0x6400640019197812 */ /* 0x000fe200078efcff */
[----:B------:R-:W-:Y:S01]  /*7a60*/  HADD2 R12, R12, -1040, -1040 ;  /* 0xe410e4100c0c7430 */ /* 0x000fe20000000000 */
[----:B------:R-:W-:Y:S01]  /*7a70*/  LOP3.LUT R27, R27, 0x64006400, RZ, 0xfc, !PT ;  /* 0x640064001b1b7812 */ /* 0x000fe200078efcff */
[----:B------:R-:W-:Y:S01]  /*7a80*/  HFMA2 R44, R41, R44.H0_H0, -48, -48 ;  /* 0xd200d200292c7431 */ /* 0x000fe2000004002c */
[----:B------:R-:W-:Y:S01]  /*7a90*/  HFMA2.MMA R18, R26, R10, R18 ;  /* 0x0000000a1a127235 */ /* 0x000fe20000000012 */
[----:B------:R-:W-:Y:S01]  /*7aa0*/  HFMA2 R22, R23, R8, R15 ;  /* 0x0000000817167231 */ /* 0x000fe2000000000f */
[----:B------:R-:W-:Y:S01]  /*7ab0*/  LOP3.LUT R13, R13, 0x64006400, RZ, 0xfc, !PT ;  /* 0x640064000d0d7812 */ /* 0x000fe200078efcff */
[----:B------:R-:W-:-:S02]  /*7ac0*/  HADD2 R14, R14, -1040, -1040 ;  /* 0xe410e4100e0e7430 */ /* 0x000fc40000000000 */
[-C--:B------:R-:W-:Y:S02]  /*7ad0*/  HFMA2 R19, R19, R9.reuse, R21 ;  /* 0x0000000913137231 */ /* 0x080fe40000000015 */
[----:B------:R-:W-:Y:S01]  /*7ae0*/  HADD2 R25, R25, -1040, -1040 ;  /* 0xe410e41019197430 */ /* 0x000fe20000000000 */
[----:B------:R-:W-:Y:S01]  /*7af0*/  LOP3.LUT R7, R7, 0x64006400, RZ, 0xfc, !PT ;  /* 0x6400640007077812 */ /* 0x000fe200078efcff */
[-C--:B------:R-:W-:Y:S01]  /*7b00*/  HFMA2.MMA R6, R12, R11.reuse, R6 ;  /* 0x0000000b0c067235 */ /* 0x080fe20000000006 */
[----:B------:R-:W-:Y:S02]  /*7b10*/  HFMA2 R22, R44, R9, R22 ;  /* 0x000000092c167231 */ /* 0x000fe40000000016 */
[----:B------:R-:W-:Y:S01]  /*7b20*/  HADD2 R5, R27, -1040, -1040 ;  /* 0xe410e4101b057430 */ /* 0x000fe20000000000 */
[----:B------:R-:W-:Y:S01]  /*7b30*/  HFMA2.MMA R14, R14, R11, R18 ;  /* 0x0000000b0e0e7235 */ /* 0x000fe20000000012 */
[-C--:B------:R-:W-:Y:S01]  /*7b40*/  HFMA2 R19, R25, R10.reuse, R19 ;  /* 0x0000000a19137231 */ /* 0x080fe20000000013 */
[----:B----4-:R-:W-:Y:S01]  /*7b50*/  @!P0 PRMT R0, R16, 0x7610, R0 ;  /* 0x0000761010008816 */ /* 0x010fe20000000000 */
[----:B------:R-:W-:Y:S01]  /*7b60*/  HADD2 R13, R13, -1040, -1040 ;  /* 0xe410e4100d0d7430 */ /* 0x000fe20000000000 */
[----:B------:R-:W-:Y:S01]  /*7b70*/  @!P0 PRMT R2, R17, 0x7610, R2 ;  /* 0x0000761011028816 */ /* 0x000fe20000000002 */
[----:B------:R-:W-:Y:S01]  /*7b80*/  HFMA2 R5, R5, R10, R22 ;  /* 0x0000000a05057231 */ /* 0x000fe20000000016 */
[----:B------:R-:W-:Y:S01]  /*7b90*/  IADD3 R32, R32, 0x20, RZ ;  /* 0x0000002020207810 */ /* 0x000fe20007ffe0ff */
[----:B------:R-:W-:Y:S01]  /*7ba0*/  HADD2 R7, R7, -1040, -1040 ;  /* 0xe410e41007077430 */ /* 0x000fe20000000000 */
[----:B------:R-:W-:Y:S01]  /*7bb0*/  @!P0 PRMT R0, R0, 0x7610, R16 ;  /* 0x0000761000008816 */ /* 0x000fe20000000010 */
[-C--:B------:R-:W-:Y:S01]  /*7bc0*/  HFMA2 R13, R13, R11.reuse, R19 ;  /* 0x0000000b0d0d7231 */ /* 0x080fe20000000013 */
[----:B------:R-:W-:Y:S01]  /*7bd0*/  @!P0 PRMT R2, R2, 0x7610, R17 ;  /* 0x0000761002028816 */ /* 0x000fe20000000011 */
[----:B------:R-:W-:Y:S01]  /*7be0*/  HFMA2 R5, R7, R11, R5 ;  /* 0x0000000b07057231 */ /* 0x000fe20000000005 */
[----:B------:R-:W-:-:S02]  /*7bf0*/  ISETP.GE.AND P0, PT, R32, c[0x0][0x1b0], PT ;  /* 0x00006c0020007a0c */ /* 0x000fc40003f06270 */
[----:B------:R-:W-:Y:S01]  /*7c00*/  ISETP.LT.AND P1, PT, R32, R33, PT ;  /* 0x000000212000720c */ /* 0x000fe20003f21270 */
[----:B------:R-:W-:Y:S02]  /*7c10*/  HADD2 R6, R6.H0_H0, R6.H1_H1 ;  /* 0x3000000606067230 */ /* 0x000fe40000000800 */
[----:B------:R-:W-:Y:S02]  /*7c20*/  HADD2 R13, R13.H0_H0, R13.H1_H1 ;  /* 0x3000000d0d0d7230 */ /* 0x000fe40000000800 */
[----:B------:R-:W-:Y:S02]  /*7c30*/  HADD2 R14, R14.H0_H0, R14.H1_H1 ;  /* 0x3000000e0e0e7230 */ /* 0x000fe40000000800 */
[----:B------:R-:W-:Y:S01]  /*7c40*/  HADD2 R7, R5.H0_H0, R5.H1_H1 ;  /* 0x3000000505077230 */ /* 0x000fe20000000800 */
[----:B------:R-:W-:Y:S01]  /*7c50*/  PRMT R6, R6, 0x5410, R13 ;  /* 0x0000541006067816 */ /* 0x000fe2000000000d */
[----:B------:R-:W-:-:S03]  /*7c60*/  UIADD3 UR4, UR4, 0x40, URZ ;  /* 0x0000004004047890 */ /* 0x000fc6000fffe03f */
[----:B------:R-:W-:Y:S02]  /*7c70*/  PRMT R14, R14, 0x5410, R7 ;  /* 0x000054100e0e7816 */ /* 0x000fe40000000007 */
[----:B------:R-:W-:-:S03]  /*7c80*/  HFMA2.MMA R28, R6, R0, R28 ;  /* 0x00000000061c7235 */ /* 0x000fc6000000001c */
[----:B------:R-:W-:Y:S01]  /*7c90*/  HFMA2 R3, R14, R2, R3 ;  /* 0x000000020e037231 */ /* 0x000fe20000000003 */
[----:B------:R-:W-:Y:S05]  /*7ca0*/  @!P0 BRA P1, `(.L_x_2252) ;  /* 0xffffe9e000008947 */ /* 0x000fea000083ffff */
.L_x_2251:
[----:B------:R-:W-:-:S04]  /*7cb0*/  ISETP.GE.AND P0, PT, R32, R33, PT ;  /* 0x000000212000720c */ /* 0x000fc80003f06270 */
[----:B------:R-:W-:-:S13]  /*7cc0*/  ISETP.GE.OR P0, PT, R32, c[0x0][0x1b4], P0 ;  /* 0x00006d0020007a0c */ /* 0x000fda0000706670 */
[----:B------:R-:W-:Y:S05]  /*7cd0*/  @P0 BRA `(.L_x_2253) ;  /* 0x0000249000000947 */ /* 0x000fea0003800000 */
.L_x_2254:
[----:B------:R-:W2:Y:S01]  /*7ce0*/  LDG.E.128.CONSTANT R4, [R36.64] ;  /* 0x0000000624047981 */ /* 0x000ea2000c1e9d00 */
[----:B------:R-:W-:-:S03]  /*7cf0*/  IMAD.MOV.U32 R23, RZ, RZ, 0x4 ;  /* 0x00000004ff177424 */ /* 0x000fc600078e00ff */
[----:B------:R-:W0:Y:S01]  /*7d00*/  LDS.64 R18, [UR4] ;  /* 0x00000004ff127984 */ /* 0x000e220008000a00 */
[----:B------:R-:W-:-:S05]  /*7d10*/  IMAD.WIDE R16, R23, c[0x0][0x18c], R36 ;  /* 0x0000630017107a25 */ /* 0x000fca00078e0224 */
[----:B------:R1:W3:Y:S01]  /*7d20*/  LDG.E.128.CONSTANT R8, [R16.64] ;  /* 0x0000000610087981 */ /* 0x0002e2000c1e9d00 */
[----:B------:R-:W-:-:S05]  /*7d30*/  IMAD.WIDE R24, R23, c[0x0][0x18c], R16 ;  /* 0x0000630017187a25 */ /* 0x000fca00078e0210 */
[----:B------:R-:W4:Y:S01]  /*7d40*/  LDG.E.128.CONSTANT R12, [R24.64] ;  /* 0x00000006180c7981 */ /* 0x000f22000c1e9d00 */
[----:B------:R-:W-:Y:S01]  /*7d50*/  IMAD.MOV.U32 R42, RZ, RZ, 0x2c00 ;  /* 0x00002c00ff2a7424 */ /* 0x000fe200078e00ff */
[----:B------:R-:W-:-:S13]  /*7d60*/  ISETP.NE.AND P1, PT, R32, R29, PT ;  /* 0x0000001d2000720c */ /* 0x000fda0003f25270 */
[----:B------:R-:W-:Y:S02]  /*7d70*/  @!P1 IADD3 R30, R30, 0x1, RZ ;  /* 0x000000011e1e9810 */ /* 0x000fe40007ffe0ff */
[----:B--2---:R-:W-:Y:S02]  /*7d80*/  LOP3.LUT R20, R4, 0xf000f, RZ, 0xc0, !PT ;  /* 0x000f000f04147812 */ /* 0x004fe400078ec0ff */
[----:B------:R-:W-:Y:S02]  /*7d90*/  LOP3.LUT R21, R5, 0xf000f, RZ, 0xc0, !PT ;  /* 0x000f000f05157812 */ /* 0x000fe400078ec0ff */
[----:B------:R-:W-:Y:S02]  /*7da0*/  LOP3.LUT R22, R6, 0xf000f, RZ, 0xc0, !PT ;  /* 0x000f000f06167812 */ /* 0x000fe400078ec0ff */
[----:B------:R-:W-:Y:S02]  /*7db0*/  LOP3.LUT R26, R7, 0xf000f, RZ, 0xc0, !PT ;  /* 0x000f000f071a7812 */ /* 0x000fe400078ec0ff */
[----:B------:R-:W-:-:S02]  /*7dc0*/  LOP3.LUT R20, R20, 0x64006400, RZ, 0xfc, !PT ;  /* 0x6400640014147812 */ /* 0x000fc400078efcff */
[----:B------:R-:W-:Y:S02]  /*7dd0*/  LOP3.LUT R21, R21, 0x64006400, RZ, 0xfc, !PT ;  /* 0x6400640015157812 */ /* 0x000fe400078efcff */
[----:B-1----:R-:W-:Y:S01]  /*7de0*/  LOP3.LUT R16, R22, 0x64006400, RZ, 0xfc, !PT ;  /* 0x6400640016107812 */ /* 0x002fe200078efcff */
[----:B------:R-:W-:Y:S01]  /*7df0*/  HADD2 R17, R20, -1032, -1032 ;  /* 0xe408e40814117430 */ /* 0x000fe20000000000 */
[----:B------:R-:W-:Y:S01]  /*7e00*/  LOP3.LUT R26, R26, 0x64006400, RZ, 0xfc, !PT ;  /* 0x640064001a1a7812 */ /* 0x000fe200078efcff */
[----:B------:R-:W-:Y:S02]  /*7e10*/  HADD2 R20, R21, -1032, -1032 ;  /* 0xe408e40815147430 */ /* 0x000fe40000000000 */
[----:B------:R-:W-:Y:S02]  /*7e20*/  HADD2 R16, R16, -1032, -1032 ;  /* 0xe408e40810107430 */ /* 0x000fe40000000000 */
[----:B------:R-:W-:Y:S02]  /*7e30*/  HADD2 R21, R26, -1032, -1032 ;  /* 0xe408e4081a157430 */ /* 0x000fe40000000000 */
[----:B------:R-:W-:-:S02]  /*7e40*/  HADD2.F32 R26, -RZ, R17.H0_H0 ;  /* 0x20000011ff1a7230 */ /* 0x000fc40000004100 */
[----:B------:R-:W-:Y:S02]  /*7e50*/  HADD2.F32 R39, -RZ, R17.H1_H1 ;  /* 0x30000011ff277230 */ /* 0x000fe40000004100 */
[----:B0-----:R-:W-:Y:S02]  /*7e60*/  HADD2.F32 R17, -RZ, R18.H0_H0 ;  /* 0x20000012ff117230 */ /* 0x001fe40000004100 */
[----:B------:R-:W-:Y:S02]  /*7e70*/  HADD2.F32 R36, -RZ, R20.H0_H0 ;  /* 0x20000014ff247230 */ /* 0x000fe40000004100 */
[----:B------:R-:W-:Y:S01]  /*7e80*/  HADD2.F32 R38, -RZ, R16.H0_H0 ;  /* 0x20000010ff267230 */ /* 0x000fe20000004100 */
[----:B------:R-:W-:Y:S01]  /*7e90*/  FFMA.FTZ R26, R26, R17, RZ ;  /* 0x000000111a1a7223 */ /* 0x000fe200000100ff */
[--C-:B------:R-:W-:Y:S01]  /*7ea0*/  HADD2.F32 R40, -RZ, R21.reuse.H0_H0 ;  /* 0x20000015ff287230 */ /* 0x100fe20000004100 */
[C---:B------:R-:W-:Y:S01]  /*7eb0*/  FFMA.FTZ R37, R17.reuse, R36, RZ ;  /* 0x0000002411257223 */ /* 0x040fe200000100ff */
[----:B------:R-:W-:Y:S01]  /*7ec0*/  HADD2.F32 R22, -RZ, R18.H1_H1 ;  /* 0x30000012ff167230 */ /* 0x000fe20000004100 */
[C---:B------:R-:W-:Y:S01]  /*7ed0*/  FFMA.FTZ R27, R17.reuse, R38, RZ ;  /* 0x00000026111b7223 */ /* 0x040fe200000100ff */
[----:B------:R-:W-:Y:S01]  /*7ee0*/  HADD2.F32 R36, -RZ, R21.H1_H1 ;  /* 0x30000015ff247230 */ /* 0x000fe20000004100 */
[----:B------:R-:W-:Y:S01]  /*7ef0*/  FFMA.FTZ R17, R17, R40, RZ ;  /* 0x0000002811117223 */ /* 0x000fe200000100ff */
[----:B------:R-:W-:Y:S01]  /*7f00*/  LOP3.LUT R18, R4, 0xf000f0, RZ, 0xc0, !PT ;  /* 0x00f000f004127812 */ /* 0x000fe200078ec0ff */
[----:B------:R-:W-:Y:S01]  /*7f10*/  FFMA.FTZ R40, R39, R22, R26 ;  /* 0x0000001627287223 */ /* 0x000fe2000001001a */
[----:B------:R-:W-:Y:S01]  /*7f20*/  HADD2.F32 R26, -RZ, R16.H1_H1 ;  /* 0x30000010ff1a7230 */ /* 0x000fe20000004100 */
[----:B------:R-:W-:Y:S01]  /*7f30*/  LOP3.LUT R16, R5, 0xf000f0, RZ, 0xc0, !PT ;  /* 0x00f000f005107812 */ /* 0x000fe200078ec0ff */
[----:B------:R-:W-:Y:S01]  /*7f40*/  HADD2.F32 R20, -RZ, R20.H1_H1 ;  /* 0x30000014ff147230 */ /* 0x000fe20000004100 */
[----:B------:R-:W-:-:S02]  /*7f50*/  LOP3.LUT R39, R18, 0x64006400, RZ, 0xfc, !PT ;  /* 0x6400640012277812 */ /* 0x000fc400078efcff */
[----:B------:R-:W-:Y:S01]  /*7f60*/  LOP3.LUT R21, R16, 0x64006400, RZ, 0xfc, !PT ;  /* 0x6400640010157812 */ /* 0x000fe200078efcff */
[----:B------:R-:W-:Y:S01]  /*7f70*/  FFMA.FTZ R26, R22, R26, R27 ;  /* 0x0000001a161a7223 */ /* 0x000fe2000001001b */
[----:B------:R-:W-:Y:S01]  /*7f80*/  LOP3.LUT R16, R6, 0xf000f0, RZ, 0xc0, !PT ;  /* 0x00f000f006107812 */ /* 0x000fe200078ec0ff */
[C---:B------:R-:W-:Y:S01]  /*7f90*/  FFMA.FTZ R18, R22.reuse, R20, R37 ;  /* 0x0000001416127223 */ /* 0x040fe20000010025 */
[-C--:B------:R-:W-:Y:S01]  /*7fa0*/  HFMA2 R39, R39, R42.reuse.H0_H0, -72, -72 ;  /* 0xd480d48027277431 */ /* 0x080fe2000004002a */
[----:B------:R-:W-:Y:S01]  /*7fb0*/  FFMA.FTZ R22, R22, R36, R17 ;  /* 0x0000002416167223 */ /* 0x000fe20000010011 */
[----:B------:R-:W-:Y:S01]  /*7fc0*/  HFMA2 R38, R21, R42.H0_H0, -72, -72 ;  /* 0xd480d48015267431 */ /* 0x000fe2000004002a */
[----:B------:R-:W-:Y:S01]  /*7fd0*/  LOP3.LUT R37, R16, 0x64006400, RZ, 0xfc, !PT ;  /* 0x6400640010257812 */ /* 0x000fe200078efcff */
[----:B------:R-:W-:Y:S01]  /*7fe0*/  HADD2.F32 R27, -RZ, R19.H0_H0 ;  /* 0x20000013ff1b7230 */ /* 0x000fe20000004100 */
[----:B------:R-:W-:Y:S01]  /*7ff0*/  LOP3.LUT R16, R7, 0xf000f0, RZ, 0xc0, !PT ;  /* 0x00f000f007107812 */ /* 0x000fe200078ec0ff */
[----:B------:R-:W-:-:S02]  /*8000*/  HADD2.F32 R17, -RZ, R39.H0_H0 ;  /* 0x20000027ff117230 */ /* 0x000fc40000004100 */
[--C-:B------:R-:W-:Y:S02]  /*8010*/  HADD2.F32 R20, -RZ, R38.reuse.H0_H0 ;  /* 0x20000026ff147230 */ /* 0x100fe40000004100 */
[-C--:B------:R-:W-:Y:S01]  /*8020*/  HFMA2 R37, R37, R42.reuse.H0_H0, -72, -72 ;  /* 0xd480d48025257431 */ /* 0x080fe2000004002a */
[----:B------:R-:W-:Y:S01]  /*8030*/  FFMA.FTZ R40, R17, R27, R40 ;  /* 0x0000001b11287223 */ /* 0x000fe20000010028 */
[----:B------:R-:W-:Y:S01]  /*8040*/  LOP3.LUT R17, R16, 0x64006400, RZ, 0xfc, !PT ;  /* 0x6400640010117812 */ /* 0x000fe200078efcff */
[C---:B------:R-:W-:Y:S02]  /*8050*/  FFMA.FTZ R18, R27.reuse, R20, R18 ;  /* 0x000000141b127223 */ /* 0x040fe40000010012 */
[----:B------:R-:W0:Y:S01]  /*8060*/  LDS.64 R20, [UR4+0x8] ;  /* 0x00000804ff147984 */ /* 0x000e220008000a00 */
[----:B------:R-:W-:Y:S01]  /*8070*/  HADD2.F32 R41, -RZ, R37.H0_H0 ;  /* 0x20000025ff297230 */ /* 0x000fe20000004100 */
[----:B------:R-:W-:Y:S01]  /*8080*/  SHF.R.U32.HI R5, RZ, 0x8, R5 ;  /* 0x00000008ff057819 */ /* 0x000fe20000011605 */
[----:B------:R-:W-:Y:S01]  /*8090*/  HFMA2 R36, R17, R42.H0_H0, -72, -72 ;  /* 0xd480d48011247431 */ /* 0x000fe2000004002a */
[----:B------:R-:W-:Y:S01]  /*80a0*/  SHF.R.U32.HI R4, RZ, 0x8, R4 ;  /* 0x00000008ff047819 */ /* 0x000fe20000011604 */
[----:B------:R-:W-:Y:S01]  /*80b0*/  HADD2.F32 R38, -RZ, R38.H1_H1 ;  /* 0x30000026ff267230 */ /* 0x000fe20000004100 */
[----:B------:R-:W-:-:S02]  /*80c0*/  FFMA.FTZ R26, R27, R41, R26 ;  /* 0x000000291b1a7223 */ /* 0x000fc4000001001a */
[--C-:B------:R-:W-:Y:S01]  /*80d0*/  HADD2.F32 R41, -RZ, R36.reuse.H0_H0 ;  /* 0x20000024ff297230 */ /* 0x100fe20000004100 */
[----:B------:R-:W-:Y:S01]  /*80e0*/  SHF.R.U32.HI R6, RZ, 0x8, R6 ;  /* 0x00000008ff067819 */ /* 0x000fe20000011606 */
[----:B------:R-:W-:Y:S01]  /*80f0*/  HADD2.F32 R36, -RZ, R36.H1_H1 ;  /* 0x30000024ff247230 */ /* 0x000fe20000004100 */
[----:B------:R-:W-:Y:S01]  /*8100*/  SHF.R.U32.HI R7, RZ, 0x8, R7 ;  /* 0x00000008ff077819 */ /* 0x000fe20000011607 */
[----:B------:R-:W-:Y:S02]  /*8110*/  @!P1 IMAD R16, R30, 0x8, R1 ;  /* 0x000000081e109824 */ /* 0x000fe400078e0201 */
[----:B------:R-:W-:Y:S01]  /*8120*/  FFMA.FTZ R22, R27, R41, R22 ;  /* 0x000000291b167223 */ /* 0x000fe20000010016 */
[----:B------:R-:W-:Y:S02]  /*8130*/  HADD2.F32 R27, -RZ, R19.H1_H1 ;  /* 0x30000013ff1b7230 */ /* 0x000fe40000004100 */
[----:B------:R-:W-:Y:S01]  /*8140*/  HADD2.F32 R19, -RZ, R39.H1_H1 ;  /* 0x30000027ff137230 */ /* 0x000fe20000004100 */
[----:B------:R-:W2:Y:S01]  /*8150*/  @!P1 LDL.64 R16, [R16] ;  /* 0x0000000010109983 */ /* 0x000ea20000100a00 */
[----:B------:R-:W-:Y:S01]  /*8160*/  HADD2.F32 R37, -RZ, R37.H1_H1 ;  /* 0x30000025ff257230 */ /* 0x000fe20000004100 */
[----:B------:R-:W-:Y:S01]  /*8170*/  FFMA.FTZ R22, R27, R36, R22 ;  /* 0x000000241b167223 */ /* 0x000fe20000010016 */
[----:B------:R-:W-:Y:S01]  /*8180*/  LOP3.LUT R36, R5, 0xf000f, RZ, 0xc0, !PT ;  /* 0x000f000f05247812 */ /* 0x000fe200078ec0ff */
[----:B------:R-:W-:Y:S01]  /*8190*/  FFMA.FTZ R19, R19, R27, R40 ;  /* 0x0000001b13137223 */ /* 0x000fe20000010028 */
[----:B------:R-:W-:Y:S01]  /*81a0*/  @!P1 LEA R46, R32, 0x1, 0x1 ;  /* 0x00000001202e9811 */ /* 0x000fe200078e08ff */
[----:B------:R-:W-:Y:S01]  /*81b0*/  FFMA.FTZ R18, R27, R38, R18 ;  /* 0x000000261b127223 */ /* 0x000fe20000010012 */
[----:B------:R-:W-:Y:S01]  /*81c0*/  LOP3.LUT R38, R7, 0xf000f, RZ, 0xc0, !PT ;  /* 0x000f000f07267812 */ /* 0x000fe200078ec0ff */
[----:B------:R-:W-:Y:S01]  /*81d0*/  FFMA.FTZ R26, R27, R37, R26 ;  /* 0x000000251b1a7223 */ /* 0x000fe2000001001a */
[----:B------:R-:W-:Y:S01]  /*81e0*/  LOP3.LUT R27, R4, 0xf000f, RZ, 0xc0, !PT ;  /* 0x000f000f041b7812 */ /* 0x000fe200078ec0ff */
[----:B------:R-:W-:Y:S01]  /*81f0*/  @!P1 IMAD.MOV.U32 R47, RZ, RZ, 0x2 ;  /* 0x00000002ff2f9424 */ /* 0x000fe200078e00ff */
[----:B------:R-:W-:-:S02]  /*8200*/  LOP3.LUT R37, R6, 0xf000f, RZ, 0xc0, !PT ;  /* 0x000f000f06257812 */ /* 0x000fc400078ec0ff */
[----:B------:R-:W-:Y:S01]  /*8210*/  LOP3.LUT R36, R36, 0x64006400, RZ, 0xfc, !PT ;  /* 0x6400640024247812 */ /* 0x000fe200078efcff */
[----:B------:R-:W-:Y:S01]  /*8220*/  @!P1 IMAD.WIDE R46, R46, R47, c[0x0][0x198] ;  /* 0x000066002e2e9625 */ /* 0x000fe200078e022f */
[----:B------:R-:W-:Y:S02]  /*8230*/  LOP3.LUT R27, R27, 0x64006400, RZ, 0xfc, !PT ;  /* 0x640064001b1b7812 */ /* 0x000fe400078efcff */
[----:B------:R-:W-:Y:S01]  /*8240*/  LOP3.LUT R39, R37, 0x64006400, RZ, 0xfc, !PT ;  /* 0x6400640025277812 */ /* 0x000fe200078efcff */
[----:B------:R-:W-:Y:S01]  /*8250*/  HADD2 R37, R36, -1032, -1032 ;  /* 0xe408e40824257430 */ /* 0x000fe20000000000 */
[----:B------:R-:W-:Y:S01]  /*8260*/  LOP3.LUT R40, R38, 0x64006400, RZ, 0xfc, !PT ;  /* 0x6400640026287812 */ /* 0x000fe200078efcff */
[----:B------:R-:W-:Y:S01]  /*8270*/  HADD2 R38, R27, -1032, -1032 ;  /* 0xe408e4081b267430 */ /* 0x000fe20000000000 */
[----:B------:R-:W-:Y:S01]  /*8280*/  LOP3.LUT R6, R6, 0xf000f0, RZ, 0xc0, !PT ;  /* 0x00f000f006067812 */ /* 0x000fe200078ec0ff */
[----:B------:R-:W-:Y:S02]  /*8290*/  HADD2 R36, R39, -1032, -1032 ;  /* 0xe408e40827247430 */ /* 0x000fe40000000000 */
[----:B------:R-:W-:-:S02]  /*82a0*/  HADD2 R27, R40, -1032, -1032 ;  /* 0xe408e408281b7430 */ /* 0x000fc40000000000 */
[----:B0-----:R-:W-:Y:S02]  /*82b0*/  HADD2.F32 R40, -RZ, R20.H0_H0 ;  /* 0x20000014ff287230 */ /* 0x001fe40000004100 */
[--C-:B------:R-:W-:Y:S02]  /*82c0*/  HADD2.F32 R39, -RZ, R37.reuse.H0_H0 ;  /* 0x20000025ff277230 */ /* 0x100fe40000004100 */
[--C-:B------:R-:W-:Y:S02]  /*82d0*/  HADD2.F32 R44, -RZ, R38.reuse.H0_H0 ;  /* 0x20000026ff2c7230 */ /* 0x100fe40000004100 */
[----:B------:R-:W-:Y:S01]  /*82e0*/  HADD2.F32 R38, -RZ, R38.H1_H1 ;  /* 0x30000026ff267230 */ /* 0x000fe20000004100 */
[----:B------:R-:W-:Y:S01]  /*82f0*/  FFMA.FTZ R18, R40, R39, R18 ;  /* 0x0000002728127223 */ /* 0x000fe20000010012 */
[----:B------:R-:W-:Y:S01]  /*8300*/  HADD2.F32 R39, -RZ, R20.H1_H1 ;  /* 0x30000014ff277230 */ /* 0x000fe20000004100 */
[----:B------:R-:W-:Y:S01]  /*8310*/  FFMA.FTZ R19, R44, R40, R19 ;  /* 0x000000282c137223 */ /* 0x000fe20000010013 */
[----:B------:R-:W-:Y:S01]  /*8320*/  HADD2.F32 R37, -RZ, R37.H1_H1 ;  /* 0x30000025ff257230 */ /* 0x000fe20000004100 */
[----:B------:R-:W-:Y:S01]  /*8330*/  LOP3.LUT R20, R4, 0xf000f0, RZ, 0xc0, !PT ;  /* 0x00f000f004147812 */ /* 0x000fe200078ec0ff */
[--C-:B------:R-:W-:Y:S01]  /*8340*/  HADD2.F32 R41, -RZ, R36.reuse.H0_H0 ;  /* 0x20000024ff297230 */ /* 0x100fe20000004100 */
[----:B------:R-:W-:Y:S01]  /*8350*/  FFMA.FTZ R19, R38, R39, R19 ;  /* 0x0000002726137223 */ /* 0x000fe20000010013 */
[----:B------:R-:W-:Y:S01]  /*8360*/  HADD2.F32 R38, -RZ, R36.H1_H1 ;  /* 0x30000024ff267230 */ /* 0x000fe20000004100 */
[----:B------:R-:W-:Y:S01]  /*8370*/  LOP3.LUT R36, R5, 0xf000f0, RZ, 0xc0, !PT ;  /* 0x00f000f005247812 */ /* 0x000fe200078ec0ff */
[C---:B------:R-:W-:Y:S01]  /*8380*/  FFMA.FTZ R18, R39.reuse, R37, R18 ;  /* 0x0000002527127223 */ /* 0x040fe20000010012 */
[----:B------:R-:W0:Y:S01]  /*8390*/  LDS.64 R4, [UR4+0x10] ;  /* 0x00001004ff047984 */ /* 0x000e220008000a00 */
[--C-:B------:R-:W-:Y:S01]  /*83a0*/  HADD2.F32 R43, -RZ, R27.reuse.H0_H0 ;  /* 0x2000001bff2b7230 */ /* 0x100fe20000004100 */
[----:B------:R-:W-:Y:S01]  /*83b0*/  FFMA.FTZ R26, R40, R41, R26 ;  /* 0x00000029281a7223 */ /* 0x000fe2000001001a */
[----:B------:R-:W-:Y:S01]  /*83c0*/  LOP3.LUT R37, R20, 0x64006400, RZ, 0xfc, !PT ;  /* 0x6400640014257812 */ /* 0x000fe200078efcff */
[----:B------:R-:W-:Y:S01]  /*83d0*/  HADD2.F32 R27, -RZ, R27.H1_H1 ;  /* 0x3000001bff1b7230 */ /* 0x000fe20000004100 */
[----:B------:R-:W-:Y:S01]  /*83e0*/  LOP3.LUT R41, R36, 0x64006400, RZ, 0xfc, !PT ;  /* 0x6400640024297812 */ /* 0x000fe200078efcff */
[----:B------:R-:W-:Y:S01]  /*83f0*/  FFMA.FTZ R26, R39, R38, R26 ;  /* 0x00000026271a7223 */ /* 0x000fe2000001001a */
[----:B------:R-:W-:Y:S01]  /*8400*/  LOP3.LUT R20, R7, 0xf000f0, RZ, 0xc0, !PT ;  /* 0x00f000f007147812 */ /* 0x000fe200078ec0ff */
[----:B------:R-:W-:Y:S01]  /*8410*/  FFMA.FTZ R22, R40, R43, R22 ;  /* 0x0000002b28167223 */ /* 0x000fe20000010016 */
[----:B------:R-:W-:Y:S01]  /*8420*/  LOP3.LUT R7, R6, 0x64006400, RZ, 0xfc, !PT ;  /* 0x6400640006077812 */ /* 0x000fe200078efcff */
[----:B------:R-:W-:-:S02]  /*8430*/  HFMA2 R38, R37, R42.H0_H0, -72, -72 ;  /* 0xd480d48025267431 */ /* 0x000fc4000004002a */
[-C--:B------:R-:W-:Y:S01]  /*8440*/  HFMA2 R37, R41, R42.reuse.H0_H0, -72, -72 ;  /* 0xd480d48029257431 */ /* 0x080fe2000004002a */
[----:B------:R-:W-:Y:S01]  /*8450*/  LOP3.LUT R41, R20, 0x64006400, RZ, 0xfc, !PT ;  /* 0x6400640014297812 */ /* 0x000fe200078efcff */
[-C--:B------:R-:W-:Y:S01]  /*8460*/  HFMA2 R20, R7, R42.reuse.H0_H0, -72, -72 ;  /* 0xd480d48007147431 */ /* 0x080fe2000004002a */
[----:B------:R-:W-:Y:S01]  /*8470*/  FFMA.FTZ R22, R39, R27, R22 ;  /* 0x0000001b27167223 */ /* 0x000fe20000010016 */
[----:B------:R-:W-:Y:S02]  /*8480*/  HADD2.F32 R27, -RZ, R21.H0_H0 ;  /* 0x20000015ff1b7230 */ /* 0x000fe40000004100 */
[----:B------:R-:W-:Y:S02]  /*8490*/  HADD2.F32 R36, -RZ, R38.H0_H0 ;  /* 0x20000026ff247230 */ /* 0x000fe40000004100 */
[----:B------:R-:W-:Y:S02]  /*84a0*/  HADD2.F32 R39, -RZ, R37.H0_H0 ;  /* 0x20000025ff277230 */ /* 0x000fe40000004100 */
[----:B------:R-:W-:Y:S01]  /*84b0*/  HFMA2 R6, R41, R42.H0_H0, -72, -72 ;  /* 0xd480d48029067431 */ /* 0x000fe2000004002a */
[----:B------:R-:W-:Y:S01]  /*84c0*/  FFMA.FTZ R36, R36, R27, R19 ;  /* 0x0000001b24247223 */ /* 0x000fe20000010013 */
[----:B------:R-:W-:Y:S01]  /*84d0*/  HADD2.F32 R40, -RZ, R20.H0_H0 ;  /* 0x20000014ff287230 */ /* 0x000fe20000004100 */
[----:B------:R-:W-:Y:S01]  /*84e0*/  FFMA.FTZ R18, R27, R39, R18 ;  /* 0x000000271b127223 */ /* 0x000fe20000010012 */
[----:B------:R-:W-:-:S02]  /*84f0*/  HADD2.F32 R7, -RZ, R21.H1_H1 ;  /* 0x30000015ff077230 */ /* 0x000fc40000004100 */
[----:B------:R-:W-:Y:S01]  /*8500*/  HADD2.F32 R19, -RZ, R38.H1_H1 ;  /* 0x30000026ff137230 */ /* 0x000fe20000004100 */
[----:B------:R-:W-:Y:S01]  /*8510*/  FFMA.FTZ R26, R27, R40, R26 ;  /* 0x000000281b1a7223 */ /* 0x000fe2000001001a */
[----:B------:R-:W-:Y:S02]  /*8520*/  HADD2.F32 R21, -RZ, R37.H1_H1 ;  /* 0x30000025ff157230 */ /* 0x000fe40000004100 */
[----:B------:R-:W-:Y:S02]  /*8530*/  HADD2.F32 R39, -RZ, R6.H0_H0 ;  /* 0x20000006ff277230 */ /* 0x000fe40000004100 */
[----:B------:R-:W-:Y:S01]  /*8540*/  HADD2.F32 R38, -RZ, R20.H1_H1 ;  /* 0x30000014ff267230 */ /* 0x000fe20000004100 */
[----:B------:R-:W-:Y:S01]  /*8550*/  FFMA.FTZ R21, R7, R21, R18 ;  /* 0x0000001507157223 */ /* 0x000fe20000010012 */
[----:B------:R-:W-:Y:S01]  /*8560*/  HADD2.F32 R6, -RZ, R6.H1_H1 ;  /* 0x30000006ff067230 */ /* 0x000fe20000004100 */
[----:B------:R-:W-:Y:S01]  /*8570*/  FFMA.FTZ R22, R27, R39, R22 ;  /* 0x000000271b167223 */ /* 0x000fe20000010016 */
[----:B---3--:R-:W-:Y:S01]  /*8580*/  LOP3.LUT R27, R10, 0xf000f, RZ, 0xc0, !PT ;  /* 0x000f000f0a1b7812 */ /* 0x008fe200078ec0ff */
[----:B------:R-:W-:Y:S01]  /*8590*/  FFMA.FTZ R20, R19, R7, R36 ;  /* 0x0000000713147223 */ /* 0x000fe20000010024 */
[----:B------:R-:W-:Y:S01]  /*85a0*/  LOP3.LUT R19, R8, 0xf000f, RZ, 0xc0, !PT ;  /* 0x000f000f08137812 */ /* 0x000fe200078ec0ff */
[----:B------:R-:W-:Y:S01]  /*85b0*/  FFMA.FTZ R18, R7, R38, R26 ;  /* 0x0000002607127223 */ /* 0x000fe2000001001a */
[----:B------:R-:W-:Y:S01]  /*85c0*/  LOP3.LUT R26, R9, 0xf000f, RZ, 0xc0, !PT ;  /* 0x000f000f091a7812 */ /* 0x000fe200078ec0ff */
[--C-:B0-----:R-:W-:Y:S01]  /*85d0*/  HADD2.F32 R44, -RZ, R5.reuse.H0_H0 ;  /* 0x20000005ff2c7230 */ /* 0x101fe20000004100 */
[----:B------:R-:W-:Y:S01]  /*85e0*/  LOP3.LUT R36, R11, 0xf000f, RZ, 0xc0, !PT ;  /* 0x000f000f0b247812 */ /* 0x000fe200078ec0ff */
[----:B------:R-:W-:Y:S01]  /*85f0*/  HADD2.F32 R5, -RZ, R5.H1_H1 ;  /* 0x30000005ff057230 */ /* 0x000fe20000004100 */
[----:B------:R-:W-:Y:S01]  /*8600*/  LOP3.LUT R37, R19, 0x64006400, RZ, 0xfc, !PT ;  /* 0x6400640013257812 */ /* 0x000fe200078efcff */
[----:B------:R-:W-:Y:S01]  /*8610*/  FFMA.FTZ R19, R7, R6, R22 ;  /* 0x0000000607137223 */ /* 0x000fe20000010016 */
[----:B------:R-:W-:Y:S01]  /*8620*/  LOP3.LUT R26, R26, 0x64006400, RZ, 0xfc, !PT ;  /* 0x640064001a1a7812 */ /* 0x000fe200078efcff */
[----:B------:R-:W-:Y:S01]  /*8630*/  HADD2.F32 R6, -RZ, R4.H0_H0 ;  /* 0x20000004ff067230 */ /* 0x000fe20000004100 */
[----:B------:R-:W-:Y:S01]  /*8640*/  LOP3.LUT R27, R27, 0x64006400, RZ, 0xfc, !PT ;  /* 0x640064001b1b7812 */ /* 0x000fe200078efcff */
[----:B------:R-:W-:Y:S01]  /*8650*/  HADD2 R37, R37, -1032, -1032 ;  /* 0xe408e40825257430 */ /* 0x000fe20000000000 */
[----:B------:R-:W-:Y:S01]  /*8660*/  LOP3.LUT R38, R36, 0x64006400, RZ, 0xfc, !PT ;  /* 0x6400640024267812 */ /* 0x000fe200078efcff */
[----:B------:R-:W-:-:S02]  /*8670*/  HADD2 R7, R26, -1032, -1032 ;  /* 0xe408e4081a077430 */ /* 0x000fc40000000000 */
[----:B------:R-:W-:Y:S02]  /*8680*/  HADD2 R36, R27, -1032, -1032 ;  /* 0xe408e4081b247430 */ /* 0x000fe40000000000 */
[----:B------:R-:W-:Y:S02]  /*8690*/  HADD2 R26, R38, -1032, -1032 ;  /* 0xe408e408261a7430 */ /* 0x000fe40000000000 */
[----:B------:R-:W-:Y:S02]  /*86a0*/  HADD2.F32 R43, -RZ, R37.H0_H0 ;  /* 0x20000025ff2b7230 */ /* 0x000fe40000004100 */
[----:B------:R-:W-:Y:S02]  /*86b0*/  HADD2.F32 R27, -RZ, R7.H0_H0 ;  /* 0x20000007ff1b7230 */ /* 0x000fe40000004100 */
[----:B------:R-:W-:Y:S01]  /*86c0*/  HADD2.F32 R41, -RZ, R36.H0_H0 ;  /* 0x20000024ff297230 */ /* 0x000fe20000004100 */
        /* <DEDUP_REMOVED lines=8> */
[----:B------:R-:W-:Y:S01]  /*8750*/  LOP3.LUT R41, R11, 0xf000f0, RZ, 0xc0, !PT ;  /* 0x00f000f00b297812 */ /* 0x000fe200078ec0ff */
[----:B------:R-:W-:Y:S01]  /*8760*/  HADD2.F32 R39, -RZ, R36.H1_H1 ;  /* 0x30000024ff277230 */ /* 0x000fe20000004100 */
[----:B------:R-:W-:Y:S01]  /*8770*/  FFMA.FTZ R43, R37, R4, R43 ;  /* 0x00000004252b7223 */ /* 0x000fe2000001002b */
[----:B------:R-:W-:Y:S01]  /*8780*/  HADD2.F32 R7, -RZ, R26.H1_H1 ;  /* 0x3000001aff077230 */ /* 0x000fe20000004100 */
[----:B------:R-:W-:Y:S01]  /*8790*/  LOP3.LUT R26, R8, 0xf000f0, RZ, 0xc0, !PT ;  /* 0x00f000f0081a7812 */ /* 0x000fe200078ec0ff */
[----:B------:R-:W-:Y:S01]  /*87a0*/  FFMA.FTZ R27, R4, R38, R27 ;  /* 0x00000026041b7223 */ /* 0x000fe2000001001b */
[----:B------:R-:W-:Y:S01]  /*87b0*/  LOP3.LUT R37, R10, 0xf000f0, RZ, 0xc0, !PT ;  /* 0x00f000f00a257812 */ /* 0x000fe200078ec0ff */
[C---:B------:R-:W-:Y:S01]  /*87c0*/  FFMA.FTZ R22, R4.reuse, R39, R22 ;  /* 0x0000002704167223 */ /* 0x040fe20000010016 */
[----:B------:R-:W-:Y:S01]  /*87d0*/  LOP3.LUT R39, R9, 0xf000f0, RZ, 0xc0, !PT ;  /* 0x00f000f009277812 */ /* 0x000fe200078ec0ff */
[----:B------:R-:W-:Y:S01]  /*87e0*/  FFMA.FTZ R4, R4, R7, R6 ;  /* 0x0000000704047223 */ /* 0x000fe20000010006 */
[----:B------:R-:W-:-:S02]  /*87f0*/  LOP3.LUT R7, R26, 0x64006400, RZ, 0xfc, !PT ;  /* 0x640064001a077812 */ /* 0x000fc400078efcff */
[----:B------:R-:W-:Y:S02]  /*8800*/  LOP3.LUT R39, R39, 0x64006400, RZ, 0xfc, !PT ;  /* 0x6400640027277812 */ /* 0x000fe400078efcff */
[----:B------:R-:W-:Y:S01]  /*8810*/  LOP3.LUT R41, R41, 0x64006400, RZ, 0xfc, !PT ;  /* 0x6400640029297812 */ /* 0x000fe200078efcff */
[-C--:B------:R-:W-:Y:S01]  /*8820*/  HFMA2 R26, R7, R42.reuse.H0_H0, -72, -72 ;  /* 0xd480d480071a7431 */ /* 0x080fe2000004002a */
[----:B------:R-:W-:Y:S01]  /*8830*/  LOP3.LUT R37, R37, 0x64006400, RZ, 0xfc, !PT ;  /* 0x6400640025257812 */ /* 0x000fe200078efcff */
[----:B------:R-:W0:Y:S01]  /*8840*/  LDS.64 R6, [UR4+0x18] ;  /* 0x00001804ff067984 */ /* 0x000e220008000a00 */
[-C--:B------:R-:W-:Y:S01]  /*8850*/  HFMA2 R38, R39, R42.reuse.H0_H0, -72, -72 ;  /* 0xd480d48027267431 */ /* 0x080fe2000004002a */
[----:B------:R-:W-:Y:S01]  /*8860*/  SHF.R.U32.HI R8, RZ, 0x8, R8 ;  /* 0x00000008ff087819 */ /* 0x000fe20000011608 */
[--C-:B------:R-:W-:Y:S01]  /*8870*/  HADD2.F32 R39, -RZ, R26.reuse.H0_H0 ;  /* 0x2000001aff277230 */ /* 0x100fe20000004100 */
[----:B------:R-:W-:Y:S01]  /*8880*/  SHF.R.U32.HI R9, RZ, 0x8, R9 ;  /* 0x00000008ff097819 */ /* 0x000fe20000011609 */
[----:B------:R-:W-:Y:S01]  /*8890*/  HADD2.F32 R26, -RZ, R26.H1_H1 ;  /* 0x3000001aff1a7230 */ /* 0x000fe20000004100 */
[----:B------:R-:W-:Y:S01]  /*88a0*/  SHF.R.U32.HI R10, RZ, 0x8, R10 ;  /* 0x00000008ff0a7819 */ /* 0x000fe2000001160a */
[-C--:B------:R-:W-:Y:S01]  /*88b0*/  HFMA2 R36, R41, R42.reuse.H0_H0, -72, -72 ;  /* 0xd480d48029247431 */ /* 0x080fe2000004002a */
[----:B------:R-:W-:Y:S01]  /*88c0*/  FFMA.FTZ R43, R39, R44, R43 ;  /* 0x0000002c272b7223 */ /* 0x000fe2000001002b */
[----:B------:R-:W-:Y:S01]  /*88d0*/  HFMA2 R37, R37, R42.H0_H0, -72, -72 ;  /* 0xd480d48025257431 */ /* 0x000fe2000004002a */
[----:B------:R-:W-:Y:S01]  /*88e0*/  SHF.R.U32.HI R11, RZ, 0x8, R11 ;  /* 0x00000008ff0b7819 */ /* 0x000fe2000001160b */
[----:B------:R-:W-:Y:S01]  /*88f0*/  HADD2.F32 R40, -RZ, R38.H0_H0 ;  /* 0x20000026ff287230 */ /* 0x000fe20000004100 */
[----:B------:R-:W-:Y:S01]  /*8900*/  FFMA.FTZ R43, R26, R5, R43 ;  /* 0x000000051a2b7223 */ /* 0x000fe2000001002b */
[C---:B------:R-:W-:Y:S01]  /*8910*/  LOP3.LUT R26, R8.reuse, 0xf000f, RZ, 0xc0, !PT ;  /* 0x000f000f081a7812 */ /* 0x040fe200078ec0ff */
[--C-:B------:R-:W-:Y:S01]  /*8920*/  HADD2.F32 R41, -RZ, R36.reuse.H0_H0 ;  /* 0x20000024ff297230 */ /* 0x100fe20000004100 */
[----:B------:R-:W-:Y:S01]  /*8930*/  LOP3.LUT R8, R8, 0xf000f0, RZ, 0xc0, !PT ;  /* 0x00f000f008087812 */ /* 0x000fe200078ec0ff */
[--C-:B------:R-:W-:Y:S01]  /*8940*/  HADD2.F32 R39, -RZ, R37.reuse.H0_H0 ;  /* 0x20000025ff277230 */ /* 0x100fe20000004100 */
[----:B------:R-:W-:Y:S01]  /*8950*/  LOP3.LUT R26, R26, 0x64006400, RZ, 0xfc, !PT ;  /* 0x640064001a1a7812 */ /* 0x000fe200078efcff */
[----:B------:R-:W-:Y:S01]  /*8960*/  HADD2.F32 R36, -RZ, R36.H1_H1 ;  /* 0x30000024ff247230 */ /* 0x000fe20000004100 */
[C---:B------:R-:W-:Y:S01]  /*8970*/  FFMA.FTZ R4, R44.reuse, R41, R4 ;  /* 0x000000292c047223 */ /* 0x040fe20000010004 */
[----:B------:R-:W-:Y:S01]  /*8980*/  HADD2.F32 R38, -RZ, R38.H1_H1 ;  /* 0x30000026ff267230 */ /* 0x000fe20000004100 */
[C---:B------:R-:W-:Y:S01]  /*8990*/  FFMA.FTZ R27, R44.reuse, R40, R27 ;  /* 0x000000282c1b7223 */ /* 0x040fe2000001001b */
[----:B------:R-:W-:Y:S01]  /*89a0*/  HADD2.F32 R37, -RZ, R37.H1_H1 ;  /* 0x30000025ff257230 */ /* 0x000fe20000004100 */
[----:B------:R-:W-:Y:S01]  /*89b0*/  FFMA.FTZ R22, R44, R39, R22 ;  /* 0x000000272c167223 */ /* 0x000fe20000010016 */
[----:B------:R-:W-:Y:S01]  /*89c0*/  HADD2 R26, R26, -1032, -1032 ;  /* 0xe408e4081a1a7430 */ /* 0x000fe20000000000 */
[----:B------:R-:W-:Y:S01]  /*89d0*/  FFMA.FTZ R4, R5, R36, R4 ;  /* 0x0000002405047223 */ /* 0x000fe20000010004 */
[----:B------:R-:W-:Y:S01]  /*89e0*/  LOP3.LUT R36, R9, 0xf000f, RZ, 0xc0, !PT ;  /* 0x000f000f09247812 */ /* 0x000fe200078ec0ff */
[----:B------:R-:W-:Y:S01]  /*89f0*/  FFMA.FTZ R27, R5, R38, R27 ;  /* 0x00000026051b7223 */ /* 0x000fe2000001001b */
[----:B------:R-:W-:Y:S01]  /*8a00*/  LOP3.LUT R39, R11, 0xf000f, RZ, 0xc0, !PT ;  /* 0x000f000f0b277812 */ /* 0x000fe200078ec0ff */
[----:B------:R-:W-:Y:S01]  /*8a10*/  FFMA.FTZ R22, R5, R37, R22 ;  /* 0x0000002505167223 */ /* 0x000fe20000010016 */
[----:B------:R-:W-:Y:S01]  /*8a20*/  HADD2.F32 R38, -RZ, R26.H0_H0 ;  /* 0x2000001aff267230 */ /* 0x000fe20000004100 */
[----:B------:R-:W-:-:S05]  /*8a30*/  LOP3.LUT R36, R36, 0x64006400, RZ, 0xfc, !PT ;  /* 0x6400640024247812 */ /* 0x000fca00078efcff */
[----:B------:R-:W-:Y:S01]  /*8a40*/  HADD2 R37, R36, -1032, -1032 ;  /* 0xe408e40824257430 */ /* 0x000fe20000000000 */
[----:B------:R-:W-:Y:S01]  /*8a50*/  LOP3.LUT R36, R39, 0x64006400, RZ, 0xfc, !PT ;  /* 0x6400640027247812 */ /* 0x000fe200078efcff */
[----:B0-----:R-:W-:-:S03]  /*8a60*/  HADD2.F32 R5, -RZ, R6.H0_H0 ;  /* 0x20000006ff057230 */ /* 0x001fc60000004100 */
[----:B------:R-:W-:Y:S02]  /*8a70*/  HADD2.F32 R40, -RZ, R37.H0_H0 ;  /* 0x20000025ff287230 */ /* 0x000fe40000004100 */
[----:B------:R-:W-:Y:S01]  /*8a80*/  HADD2 R36, R36, -1032, -1032 ;  /* 0xe408e40824247430 */ /* 0x000fe20000000000 */
[----:B------:R-:W-:Y:S01]  /*8a90*/  FFMA.FTZ R43, R38, R5, R43 ;  /* 0x00000005262b7223 */ /* 0x000fe2000001002b */
[C---:B------:R-:W-:Y:S01]  /*8aa0*/  LOP3.LUT R38, R10.reuse, 0xf000f, RZ, 0xc0, !PT ;  /* 0x000f000f0a267812 */ /* 0x040fe200078ec0ff */
[----:B------:R-:W-:Y:S01]  /*8ab0*/  FFMA.FTZ R27, R5, R40, R27 ;  /* 0x00000028051b7223 */ /* 0x000fe2000001001b */
[----:B------:R-:W-:Y:S01]  /*8ac0*/  HADD2.F32 R40, -RZ, R26.H1_H1 ;  /* 0x3000001aff287230 */ /* 0x000fe20000004100 */
[----:B------:R-:W-:Y:S01]  /*8ad0*/  LOP3.LUT R10, R10, 0xf000f0, RZ, 0xc0, !PT ;  /* 0x00f000f00a0a7812 */ /* 0x000fe200078ec0ff */
[----:B------:R-:W-:Y:S01]  /*8ae0*/  HADD2.F32 R26, -RZ, R36.H0_H0 ;  /* 0x20000024ff1a7230 */ /* 0x000fe20000004100 */
[----:B------:R-:W-:Y:S01]  /*8af0*/  LOP3.LUT R38, R38, 0x64006400, RZ, 0xfc, !PT ;  /* 0x6400640026267812 */ /* 0x000fe200078efcff */
[----:B------:R-:W-:-:S02]  /*8b00*/  HADD2.F32 R6, -RZ, R6.H1_H1 ;  /* 0x30000006ff067230 */ /* 0x000fc40000004100 */
[----:B------:R-:W-:Y:S01]  /*8b10*/  HADD2.F32 R37, -RZ, R37.H1_H1 ;  /* 0x30000025ff257230 */ /* 0x000fe20000004100 */
[----:B------:R-:W-:Y:S01]  /*8b20*/  FFMA.FTZ R41, R5, R26, R4 ;  /* 0x0000001a05297223 */ /* 0x000fe20000010004 */
[----:B------:R-:W-:Y:S01]  /*8b30*/  HADD2 R38, R38, -1032, -1032 ;  /* 0xe408e40826267430 */ /* 0x000fe20000000000 */
[----:B------:R-:W-:Y:S01]  /*8b40*/  FFMA.FTZ R40, R40, R6, R43 ;  /* 0x0000000628287223 */ /* 0x000fe2000001002b */
[----:B------:R-:W-:Y:S01]  /*8b50*/  HADD2.F32 R36, -RZ, R36.H1_H1 ;  /* 0x30000024ff247230 */ /* 0x000fe20000004100 */
[C---:B------:R-:W-:Y:S02]  /*8b60*/  FFMA.FTZ R27, R6.reuse, R37, R27 ;  /* 0x00000025061b7223 */ /* 0x040fe4000001001b */
[--C-:B------:R-:W-:Y:S02]  /*8b70*/  HADD2.F32 R39, -RZ, R38.reuse.H0_H0 ;  /* 0x20000026ff277230 */ /* 0x100fe40000004100 */
[----:B------:R-:W-:Y:S01]  /*8b80*/  HADD2.F32 R38, -RZ, R38.H1_H1 ;  /* 0x30000026ff267230 */ /* 0x000fe20000004100 */
[----:B------:R-:W-:-:S02]  /*8b90*/  FFMA.FTZ R41, R6, R36, R41 ;  /* 0x0000002406297223 */ /* 0x000fc40000010029 */
[----:B------:R-:W-:Y:S01]  /*8ba0*/  FFMA.FTZ R39, R5, R39, R22 ;  /* 0x0000002705277223 */ /* 0x000fe20000010016 */
[----:B------:R-:W-:Y:S01]  /*8bb0*/  LOP3.LUT R22, R9, 0xf000f0, RZ, 0xc0, !PT ;  /* 0x00f000f009167812 */ /* 0x000fe200078ec0ff */
[----:B------:R-:W0:Y:S01]  /*8bc0*/  LDS.64 R4, [UR4+0x20] ;  /* 0x00002004ff047984 */ /* 0x000e220008000a00 */
[----:B------:R-:W-:Y:S01]  /*8bd0*/  LOP3.LUT R9, R8, 0x64006400, RZ, 0xfc, !PT ;  /* 0x6400640008097812 */ /* 0x000fe200078efcff */
[----:B------:R-:W-:Y:S01]  /*8be0*/  FFMA.FTZ R39, R6, R38, R39 ;  /* 0x0000002606277223 */ /* 0x000fe20000010027 */
[----:B------:R-:W-:Y:S02]  /*8bf0*/  LOP3.LUT R37, R22, 0x64006400, RZ, 0xfc, !PT ;  /* 0x6400640016257812 */ /* 0x000fe400078efcff */
[----:B------:R-:W-:Y:S01]  /*8c00*/  LOP3.LUT R6, R11, 0xf000f0, RZ, 0xc0, !PT ;  /* 0x00f000f00b067812 */ /* 0x000fe200078ec0ff */
[-C--:B------:R-:W-:Y:S01]  /*8c10*/  HFMA2 R9, R9, R42.reuse.H0_H0, -72, -72 ;  /* 0xd480d48009097431 */ /* 0x080fe2000004002a */
[----:B------:R-:W-:Y:S01]  /*8c20*/  LOP3.LUT R11, R10, 0x64006400, RZ, 0xfc, !PT ;  /* 0x640064000a0b7812 */ /* 0x000fe200078efcff */
[----:B------:R-:W-:Y:S01]  /*8c30*/  HFMA2 R8, R37, R42.H0_H0, -72, -72 ;  /* 0xd480d48025087431 */ /* 0x000fe2000004002a */
[----:B------:R-:W-:Y:S01]  /*8c40*/  LOP3.LUT R43, R6, 0x64006400, RZ, 0xfc, !PT ;  /* 0x64006400062b7812 */ /* 0x000fe200078efcff */
[----:B------:R-:W-:-:S02]  /*8c50*/  HADD2.F32 R10, -RZ, R7.H0_H0 ;  /* 0x20000007ff0a7230 */ /* 0x000fc40000004100 */
[----:B------:R-:W-:Y:S02]  /*8c60*/  HADD2.F32 R45, -RZ, R9.H0_H0 ;  /* 0x20000009ff2d7230 */ /* 0x000fe40000004100 */
[--C-:B------:R-:W-:Y:S02]  /*8c70*/  HADD2.F32 R22, -RZ, R8.reuse.H0_H0 ;  /* 0x20000008ff167230 */ /* 0x100fe40000004100 */
[-C--:B------:R-:W-:Y:S01]  /*8c80*/  HFMA2 R6, R11, R42.reuse.H0_H0, -72, -72 ;  /* 0xd480d4800b067431 */ /* 0x080fe2000004002a */
[----:B------:R-:W-:Y:S01]  /*8c90*/  FFMA.FTZ R26, R45, R10, R40 ;  /* 0x0000000a2d1a7223 */ /* 0x000fe20000010028 */
[----:B------:R-:W-:Y:S01]  /*8ca0*/  HADD2.F32 R37, -RZ, R7.H1_H1 ;  /* 0x30000007ff257230 */ /* 0x000fe20000004100 */
[----:B------:R-:W-:Y:S01]  /*8cb0*/  FFMA.FTZ R22, R10, R22, R27 ;  /* 0x000000160a167223 */ /* 0x000fe2000001001b */
[----:B----4-:R-:W-:Y:S01]  /*8cc0*/  LOP3.LUT R27, R12, 0xf000f, RZ, 0xc0, !PT ;  /* 0x000f000f0c1b7812 */ /* 0x010fe200078ec0ff */
[----:B------:R-:W-:Y:S02]  /*8cd0*/  HADD2.F32 R9, -RZ, R9.H1_H1 ;  /* 0x30000009ff097230 */ /* 0x000fe40000004100 */
[----:B------:R-:W-:Y:S01]  /*8ce0*/  HFMA2 R7, R43, R42.H0_H0, -72, -72 ;  /* 0xd480d4802b077431 */ /* 0x000fe2000004002a */
[----:B------:R-:W-:Y:S01]  /*8cf0*/  LOP3.LUT R27, R27, 0x64006400, RZ, 0xfc, !PT ;  /* 0x640064001b1b7812 */ /* 0x000fe200078efcff */
[----:B------:R-:W-:Y:S01]  /*8d00*/  HADD2.F32 R8, -RZ, R8.H1_H1 ;  /* 0x30000008ff087230 */ /* 0x000fe20000004100 */
[----:B------:R-:W-:Y:S01]  /*8d10*/  FFMA.FTZ R26, R9, R37, R26 ;  /* 0x00000025091a7223 */ /* 0x000fe2000001001a */
[--C-:B------:R-:W-:Y:S01]  /*8d20*/  HADD2.F32 R36, -RZ, R6.reuse.H0_H0 ;  /* 0x20000006ff247230 */ /* 0x100fe20000004100 */
[----:B------:R-:W-:Y:S01]  /*8d30*/  LOP3.LUT R9, R13, 0xf000f, RZ, 0xc0, !PT ;  /* 0x000f000f0d097812 */ /* 0x000fe200078ec0ff */
[----:B------:R-:W-:Y:S01]  /*8d40*/  HADD2 R27, R27, -1032, -1032 ;  /* 0xe408e4081b1b7430 */ /* 0x000fe20000000000 */
[----:B------:R-:W-:Y:S01]  /*8d50*/  FFMA.FTZ R22, R37, R8, R22 ;  /* 0x0000000825167223 */ /* 0x000fe20000010016 */
[----:B------:R-:W-:Y:S01]  /*8d60*/  HADD2.F32 R11, -RZ, R7.H0_H0 ;  /* 0x20000007ff0b7230 */ /* 0x000fe20000004100 */
[C---:B------:R-:W-:Y:S01]  /*8d70*/  FFMA.FTZ R36, R10.reuse, R36, R39 ;  /* 0x000000240a247223 */ /* 0x040fe20000010027 */
[----:B------:R-:W-:Y:S01]  /*8d80*/  HADD2.F32 R8, -RZ, R6.H1_H1 ;  /* 0x30000006ff087230 */ /* 0x000fe20000004100 */
[----:B------:R-:W-:Y:S01]  /*8d90*/  LOP3.LUT R9, R9, 0x64006400, RZ, 0xfc, !PT ;  /* 0x6400640009097812 */ /* 0x000fe200078efcff */
[----:B------:R-:W-:Y:S01]  /*8da0*/  HADD2.F32 R39, -RZ, R27.H0_H0 ;  /* 0x2000001bff277230 */ /* 0x000fe20000004100 */
[----:B------:R-:W-:Y:S01]  /*8db0*/  FFMA.FTZ R10, R10, R11, R41 ;  /* 0x0000000b0a0a7223 */ /* 0x000fe20000010029 */
[----:B------:R-:W-:Y:S01]  /*8dc0*/  HADD2.F32 R11, -RZ, R7.H1_H1 ;  /* 0x30000007ff0b7230 */ /* 0x000fe20000004100 */
[----:B------:R-:W-:Y:S01]  /*8dd0*/  FFMA.FTZ R36, R37, R8, R36 ;  /* 0x0000000825247223 */ /* 0x000fe20000010024 */
[----:B------:R-:W-:-:S02]  /*8de0*/  HADD2.F32 R38, -RZ, R27.H1_H1 ;  /* 0x3000001bff267230 */ /* 0x000fc40000004100 */
[--C-:B0-----:R-:W-:Y:S01]  /*8df0*/  HADD2.F32 R6, -RZ, R4.reuse.H0_H0 ;  /* 0x20000004ff067230 */ /* 0x101fe20000004100 */
[----:B------:R-:W-:Y:S01]  /*8e00*/  FFMA.FTZ R37, R37, R11, R10 ;  /* 0x0000000b25257223 */ /* 0x000fe2000001000a */
[----:B------:R-:W-:Y:S01]  /*8e10*/  HADD2.F32 R7, -RZ, R4.H1_H1 ;  /* 0x30000004ff077230 */ /* 0x000fe20000004100 */
[----:B------:R-:W-:Y:S01]  /*8e20*/  LOP3.LUT R4, R12, 0xf000f0, RZ, 0xc0, !PT ;  /* 0x00f000f00c047812 */ /* 0x000fe200078ec0ff */
[----:B------:R-:W-:Y:S01]  /*8e30*/  HADD2 R9, R9, -1032, -1032 ;  /* 0xe408e40809097430 */ /* 0x000fe20000000000 */
[----:B------:R-:W-:Y:S01]  /*8e40*/  FFMA.FTZ R39, R39, R6, RZ ;  /* 0x0000000627277223 */ /* 0x000fe200000100ff */
[----:B------:R-:W-:-:S03]  /*8e50*/  LOP3.LUT R10, R13, 0xf000f0, RZ, 0xc0, !PT ;  /* 0x00f000f00d0a7812 */ /* 0x000fc600078ec0ff */
[----:B------:R-:W-:Y:S01]  /*8e60*/  FFMA.FTZ R41, R38, R7, R39 ;  /* 0x0000000726297223 */ /* 0x000fe20000010027 */
[--C-:B------:R-:W-:Y:S01]  /*8e70*/  HADD2.F32 R11, -RZ, R9.reuse.H0_H0 ;  /* 0x20000009ff0b7230 */ /* 0x100fe20000004100 */
[----:B------:R-:W-:Y:S01]  /*8e80*/  LOP3.LUT R27, R10, 0x64006400, RZ, 0xfc, !PT ;  /* 0x640064000a1b7812 */ /* 0x000fe200078efcff */
[----:B------:R-:W-:Y:S02]  /*8e90*/  HADD2.F32 R38, -RZ, R9.H1_H1 ;  /* 0x30000009ff267230 */ /* 0x000fe40000004100 */
[----:B------:R-:W0:Y:S01]  /*8ea0*/  LDS.64 R8, [UR4+0x28] ;  /* 0x00002804ff087984 */ /* 0x000e220008000a00 */
[----:B------:R-:W-:Y:S01]  /*8eb0*/  FFMA.FTZ R39, R6, R11, RZ ;  /* 0x0000000b06277223 */ /* 0x000fe200000100ff */
[----:B------:R-:W-:Y:S01]  /*8ec0*/  LOP3.LUT R11, R4, 0x64006400, RZ, 0xfc, !PT ;  /* 0x64006400040b7812 */ /* 0x000fe200078efcff */
[--C-:B------:R-:W-:Y:S02]  /*8ed0*/  HADD2.F32 R4, -RZ, R5.reuse.H0_H0 ;  /* 0x20000005ff047230 */ /* 0x100fe40000004100 */
[----:B------:R-:W-:Y:S01]  /*8ee0*/  FFMA.FTZ R39, R7, R38, R39 ;  /* 0x0000002607277223 */ /* 0x000fe20000010027 */
[----:B------:R-:W-:-:S02]  /*8ef0*/  HADD2.F32 R43, -RZ, R5.H1_H1 ;  /* 0x30000005ff2b7230 */ /* 0x000fc40000004100 */
[-C--:B------:R-:W-:Y:S01]  /*8f00*/  HFMA2 R11, R11, R42.reuse.H0_H0, -72, -72 ;  /* 0xd480d4800b0b7431 */ /* 0x080fe2000004002a */
[----:B------:R-:W-:Y:S01]  /*8f10*/  SHF.R.U32.HI R38, RZ, 0x8, R13 ;  /* 0x00000008ff267819 */ /* 0x000fe2000001160d */
[----:B------:R-:W-:Y:S01]  /*8f20*/  HFMA2 R10, R27, R42.H0_H0, -72, -72 ;  /* 0xd480d4801b0a7431 */ /* 0x000fe2000004002a */
[----:B------:R-:W-:Y:S01]  /*8f30*/  SHF.R.U32.HI R12, RZ, 0x8, R12 ;  /* 0x00000008ff0c7819 */ /* 0x000fe2000001160c */
[----:B------:R1:W3:Y:S01]  /*8f40*/  @!P1 LDG.E.U16.CONSTANT R27, [R46.64] ;  /* 0x000000062e1b9981 */ /* 0x0002e2000c1e9500 */
[--C-:B------:R-:W-:Y:S02]  /*8f50*/  HADD2.F32 R44, -RZ, R11.reuse.H0_H0 ;  /* 0x2000000bff2c7230 */ /* 0x100fe40000004100 */
[----:B------:R-:W-:Y:S01]  /*8f60*/  HADD2.F32 R11, -RZ, R11.H1_H1 ;  /* 0x3000000bff0b7230 */ /* 0x000fe20000004100 */
[----:B------:R-:W-:Y:S01]  /*8f70*/  LOP3.LUT R5, R38, 0xf000f, RZ, 0xc0, !PT ;  /* 0x000f000f26057812 */ /* 0x000fe200078ec0ff */
[----:B------:R-:W-:Y:S01]  /*8f80*/  HADD2.F32 R40, -RZ, R10.H0_H0 ;  /* 0x2000000aff287230 */ /* 0x000fe20000004100 */
[----:B------:R-:W-:-:S04]  /*8f90*/  FFMA.FTZ R44, R44, R4, R41 ;  /* 0x000000042c2c7223 */ /* 0x000fc80000010029 */
[----:B------:R-:W-:Y:S01]  /*8fa0*/  FFMA.FTZ R41, R11, R43, R44 ;  /* 0x0000002b0b297223 */ /* 0x000fe2000001002c */
[----:B------:R-:W-:Y:S01]  /*8fb0*/  HADD2.F32 R11, -RZ, R10.H1_H1 ;  /* 0x3000000aff0b7230 */ /* 0x000fe20000004100 */
[----:B------:R-:W-:Y:S01]  /*8fc0*/  LOP3.LUT R10, R5, 0x64006400, RZ, 0xfc, !PT ;  /* 0x64006400050a7812 */ /* 0x000fe200078efcff */
[----:B------:R-:W-:-:S04]  /*8fd0*/  FFMA.FTZ R40, R4, R40, R39 ;  /* 0x0000002804287223 */ /* 0x000fc80000010027 */
[----:B------:R-:W-:Y:S01]  /*8fe0*/  HADD2 R10, R10, -1032, -1032 ;  /* 0xe408e4080a0a7430 */ /* 0x000fe20000000000 */
[----:B------:R-:W-:Y:S01]  /*8ff0*/  FFMA.FTZ R40, R43, R11, R40 ;  /* 0x0000000b2b287223 */ /* 0x000fe20000010028 */
[----:B------:R-:W-:-:S03]  /*9000*/  LOP3.LUT R39, R12, 0xf000f, RZ, 0xc0, !PT ;  /* 0x000f000f0c277812 */ /* 0x000fc600078ec0ff */
[----:B------:R-:W-:Y:S01]  /*9010*/  HADD2.F32 R5, -RZ, R10.H0_H0 ;  /* 0x2000000aff057230 */ /* 0x000fe20000004100 */
[----:B------:R-:W-:Y:S01]  /*9020*/  LOP3.LUT R39, R39, 0x64006400, RZ, 0xfc, !PT ;  /* 0x6400640027277812 */ /* 0x000fe200078efcff */
[----:B0-----:R-:W-:-:S05]  /*9030*/  HADD2.F32 R11, -RZ, R8.H0_H0 ;  /* 0x20000008ff0b7230 */ /* 0x001fca0000004100 */
[----:B------:R-:W-:Y:S01]  /*9040*/  FFMA.FTZ R40, R11, R5, R40 ;  /* 0x000000050b287223 */ /* 0x000fe20000010028 */
[----:B------:R-:W-:Y:S01]  /*9050*/  LOP3.LUT R5, R14, 0xf000f, RZ, 0xc0, !PT ;  /* 0x000f000f0e057812 */ /* 0x000fe200078ec0ff */
[----:B------:R-:W-:-:S03]  /*9060*/  HADD2 R39, R39, -1032, -1032 ;  /* 0xe408e40827277430 */ /* 0x000fc60000000000 */
[----:B------:R-:W-:Y:S02]  /*9070*/  LOP3.LUT R5, R5, 0x64006400, RZ, 0xfc, !PT ;  /* 0x6400640005057812 */ /* 0x000fe400078efcff */
[----:B------:R-:W-:-:S03]  /*9080*/  HADD2.F32 R44, -RZ, R39.H0_H0 ;  /* 0x20000027ff2c7230 */ /* 0x000fc60000004100 */
[----:B------:R-:W-:Y:S02]  /*9090*/  HADD2 R5, R5, -1032, -1032 ;  /* 0xe408e40805057430 */ /* 0x000fe40000000000 */
[----:B------:R-:W-:-:S03]  /*90a0*/  FFMA.FTZ R41, R44, R11, R41 ;  /* 0x0000000b2c297223 */ /* 0x000fc60000010029 */
[--C-:B------:R-:W-:Y:S02]  /*90b0*/  HADD2.F32 R45, -RZ, R5.reuse.H0_H0 ;  /* 0x20000005ff2d7230 */ /* 0x100fe40000004100 */
[----:B------:R-:W-:Y:S01]  /*90c0*/  HADD2.F32 R44, -RZ, R5.H1_H1 ;  /* 0x30000005ff2c7230 */ /* 0x000fe20000004100 */
[----:B------:R-:W-:-:S04]  /*90d0*/  LOP3.LUT R5, R15, 0xf000f, RZ, 0xc0, !PT ;  /* 0x000f000f0f057812 */ /* 0x000fc800078ec0ff */
[----:B------:R-:W-:-:S05]  /*90e0*/  LOP3.LUT R5, R5, 0x64006400, RZ, 0xfc, !PT ;  /* 0x6400640005057812 */ /* 0x000fca00078efcff */
[----:B------:R-:W-:Y:S01]  /*90f0*/  HADD2 R5, R5, -1032, -1032 ;  /* 0xe408e40805057430 */ /* 0x000fe20000000000 */
[----:B------:R-:W-:-:S04]  /*9100*/  FFMA.FTZ R45, R6, R45, RZ ;  /* 0x0000002d062d7223 */ /* 0x000fc800000100ff */
[--C-:B-1----:R-:W-:Y:S02]  /*9110*/  HADD2.F32 R47, -RZ, R5.reuse.H0_H0 ;  /* 0x20000005ff2f7230 */ /* 0x102fe40000004100 */
[----:B------:R-:W-:-:S03]  /*9120*/  HADD2.F32 R5, -RZ, R5.H1_H1 ;  /* 0x30000005ff057230 */ /* 0x000fc60000004100 */
[----:B------:R-:W-:Y:S02]  /*9130*/  FFMA.FTZ R6, R6, R47, RZ ;  /* 0x0000002f06067223 */ /* 0x000fe400000100ff */
[C---:B------:R-:W-:Y:S02]  /*9140*/  FFMA.FTZ R45, R7.reuse, R44, R45 ;  /* 0x0000002c072d7223 */ /* 0x040fe4000001002d */
[----:B------:R-:W-:Y:S01]  /*9150*/  FFMA.FTZ R7, R7, R5, R6 ;  /* 0x0000000507077223 */ /* 0x000fe20000010006 */
[----:B------:R-:W-:-:S04]  /*9160*/  LOP3.LUT R5, R14, 0xf000f0, RZ, 0xc0, !PT ;  /* 0x00f000f00e057812 */ /* 0x000fc800078ec0ff */
[----:B------:R-:W-:-:S05]  /*9170*/  LOP3.LUT R5, R5, 0x64006400, RZ, 0xfc, !PT ;  /* 0x6400640005057812 */ /* 0x000fca00078efcff */
[----:B------:R-:W-:Y:S01]  /*9180*/  HFMA2 R6, R5, R42.H0_H0, -72, -72 ;  /* 0xd480d48005067431 */ /* 0x000fe2000004002a */
[----:B------:R-:W-:-:S04]  /*9190*/  LOP3.LUT R5, R15, 0xf000f0, RZ, 0xc0, !PT ;  /* 0x00f000f00f057812 */ /* 0x000fc800078ec0ff */
[----:B------:R-:W-:-:S05]  /*91a0*/  LOP3.LUT R5, R5, 0x64006400, RZ, 0xfc, !PT ;  /* 0x6400640005057812 */ /* 0x000fca00078efcff */
[----:B------:R-:W-:Y:S02]  /*91b0*/  HFMA2 R5, R5, R42.H0_H0, -72, -72 ;  /* 0xd480d48005057431 */ /* 0x000fe4000004002a */
[----:B------:R-:W-:-:S03]  /*91c0*/  HADD2.F32 R48, -RZ, R6.H0_H0 ;  /* 0x20000006ff307230 */ /* 0x000fc60000004100 */
[--C-:B------:R-:W-:Y:S01]  /*91d0*/  HADD2.F32 R44, -RZ, R5.reuse.H0_H0 ;  /* 0x20000005ff2c7230 */ /* 0x100fe20000004100 */
[----:B------:R-:W-:Y:S01]  /*91e0*/  IMAD.WIDE R46, R23, c[0x0][0x18c], R24 ;  /* 0x00006300172e7a25 */ /* 0x000fe200078e0218 */
[----:B------:R-:W-:Y:S02]  /*91f0*/  HADD2.F32 R6, -RZ, R6.H1_H1 ;  /* 0x30000006ff067230 */ /* 0x000fe40000004100 */
[----:B------:R-:W-:Y:S01]  /*9200*/  HADD2.F32 R5, -RZ, R5.H1_H1 ;  /* 0x30000005ff057230 */ /* 0x000fe20000004100 */
[C---:B------:R-:W-:Y:S02]  /*9210*/  FFMA.FTZ R48, R4.reuse, R48, R45 ;  /* 0x0000003004307223 */ /* 0x040fe4000001002d */
[----:B------:R-:W-:Y:S02]  /*9220*/  FFMA.FTZ R44, R4, R44, R7 ;  /* 0x0000002c042c7223 */ /* 0x000fe40000010007 */
[C---:B------:R-:W-:Y:S02]  /*9230*/  FFMA.FTZ R24, R43.reuse, R6, R48 ;  /* 0x000000062b187223 */ /* 0x040fe40000010030 */
[----:B------:R-:W-:-:S02]  /*9240*/  FFMA.FTZ R44, R43, R5, R44 ;  /* 0x000000052b2c7223 */ /* 0x000fc4000001002c */
[----:B------:R-:W4:Y:S01]  /*9250*/  LDG.E.128.CONSTANT R4, [R46.64] ;  /* 0x000000062e047981 */ /* 0x000f22000c1e9d00 */
[----:B------:R-:W-:-:S04]  /*9260*/  SHF.R.U32.HI R25, RZ, 0x8, R14 ;  /* 0x00000008ff197819 */ /* 0x000fc8000001160e */
[----:B------:R-:W-:Y:S02]  /*9270*/  LOP3.LUT R14, R25, 0xf000f, RZ, 0xc0, !PT ;  /* 0x000f000f190e7812 */ /* 0x000fe400078ec0ff */
[----:B------:R-:W-:Y:S02]  /*9280*/  SHF.R.U32.HI R15, RZ, 0x8, R15 ;  /* 0x00000008ff0f7819 */ /* 0x000fe4000001160f */
[----:B------:R-:W-:Y:S01]  /*9290*/  LOP3.LUT R14, R14, 0x64006400, RZ, 0xfc, !PT ;  /* 0x640064000e0e7812 */ /* 0x000fe200078efcff */
[----:B------:R-:W-:Y:S02]  /*92a0*/  HADD2.F32 R48, -RZ, R39.H1_H1 ;  /* 0x30000027ff307230 */ /* 0x000fe40000004100 */
[----:B------:R-:W-:Y:S01]  /*92b0*/  HADD2.F32 R39, -RZ, R8.H1_H1 ;  /* 0x30000008ff277230 */ /* 0x000fe20000004100 */
[----:B------:R-:W-:Y:S01]  /*92c0*/  LOP3.LUT R8, R15, 0xf000f, RZ, 0xc0, !PT ;  /* 0x000f000f0f087812 */ /* 0x000fe200078ec0ff */
[----:B------:R-:W-:Y:S01]  /*92d0*/  HADD2 R14, R14, -1032, -1032 ;  /* 0xe408e4080e0e7430 */ /* 0x000fe20000000000 */
[----:B--2---:R-:W-:-:S02]  /*92e0*/  @!P1 PRMT R2, R17, 0x7610, R2 ;  /* 0x0000761011029816 */ /* 0x004fc40000000002 */
[----:B------:R-:W-:Y:S02]  /*92f0*/  LOP3.LUT R8, R8, 0x64006400, RZ, 0xfc, !PT ;  /* 0x6400640008087812 */ /* 0x000fe400078efcff */
[----:B------:R-:W-:Y:S01]  /*9300*/  HADD2.F32 R43, -RZ, R14.H0_H0 ;  /* 0x2000000eff2b7230 */ /* 0x000fe20000004100 */
[----:B------:R-:W-:Y:S01]  /*9310*/  @!P1 PRMT R2, R2, 0x7610, R17 ;  /* 0x0000761002029816 */ /* 0x000fe20000000011 */
[----:B------:R-:W-:Y:S02]  /*9320*/  HADD2.F32 R10, -RZ, R10.H1_H1 ;  /* 0x3000000aff0a7230 */ /* 0x000fe40000004100 */
[----:B------:R-:W-:Y:S01]  /*9330*/  HADD2.F32 R14, -RZ, R14.H1_H1 ;  /* 0x3000000eff0e7230 */ /* 0x000fe20000004100 */
[----:B------:R-:W-:Y:S01]  /*9340*/  FFMA.FTZ R24, R11, R43, R24 ;  /* 0x0000002b0b187223 */ /* 0x000fe20000010018 */
[----:B------:R-:W-:Y:S01]  /*9350*/  HADD2 R8, R8, -1032, -1032 ;  /* 0xe408e40808087430 */ /* 0x000fe20000000000 */
[----:B------:R-:W-:Y:S01]  /*9360*/  @!P1 PRMT R0, R16, 0x7610, R0 ;  /* 0x0000761010009816 */ /* 0x000fe20000000000 */
[C---:B------:R-:W-:Y:S01]  /*9370*/  FFMA.FTZ R40, R39.reuse, R10, R40 ;  /* 0x0000000a27287223 */ /* 0x040fe20000010028 */
[----:B------:R-:W-:Y:S01]  /*9380*/  HADD2.F32 R17, -RZ, R2.H0_H0 ;  /* 0x20000002ff117230 */ /* 0x000fe20000004100 */
[----:B------:R-:W-:Y:S01]  /*9390*/  FFMA.FTZ R24, R39, R14, R24 ;  /* 0x0000000e27187223 */ /* 0x000fe20000010018 */
[----:B------:R-:W-:Y:S01]  /*93a0*/  @!P1 PRMT R0, R0, 0x7610, R16 ;  /* 0x0000761000009816 */ /* 0x000fe20000000010 */
[----:B------:R-:W-:-:S02]  /*93b0*/  HADD2.F32 R10, -RZ, R8.H0_H0 ;  /* 0x20000008ff0a7230 */ /* 0x000fc40000004100 */
[----:B------:R-:W-:Y:S01]  /*93c0*/  HADD2.F32 R14, -RZ, R2.H1_H1 ;  /* 0x30000002ff0e7230 */ /* 0x000fe20000004100 */
[----:B------:R-:W-:Y:S01]  /*93d0*/  FMUL.FTZ R18, R18, R17 ;  /* 0x0000001112127220 */ /* 0x000fe20000410000 */
[----:B------:R-:W-:Y:S01]  /*93e0*/  HADD2.F32 R8, -RZ, R8.H1_H1 ;  /* 0x30000008ff087230 */ /* 0x000fe20000004100 */
[----:B------:R-:W-:Y:S01]  /*93f0*/  FFMA.FTZ R10, R11, R10, R44 ;  /* 0x0000000a0b0a7223 */ /* 0x000fe2000001002c */
[--C-:B------:R-:W-:Y:S01]  /*9400*/  HADD2.F32 R13, -RZ, R0.reuse.H0_H0 ;  /* 0x20000000ff0d7230 */ /* 0x100fe20000004100 */
[----:B------:R-:W-:Y:S01]  /*9410*/  FMUL.FTZ R19, R19, R14 ;  /* 0x0000000e13137220 */ /* 0x000fe20000410000 */
[----:B------:R-:W-:Y:S01]  /*9420*/  HADD2.F32 R16, -RZ, R0.H1_H1 ;  /* 0x30000000ff107230 */ /* 0x000fe20000004100 */
[----:B------:R-:W-:Y:S02]  /*9430*/  FFMA.FTZ R41, R48, R39, R41 ;  /* 0x0000002730297223 */ /* 0x000fe40000010029 */
[----:B------:R-:W-:Y:S01]  /*9440*/  FFMA.FTZ R39, R39, R8, R10 ;  /* 0x0000000827277223 */ /* 0x000fe2000001000a */
[----:B------:R-:W-:Y:S01]  /*9450*/  F2FP.PACK_AB R10, RZ, R18 ;  /* 0x00000012ff0a723e */ /* 0x000fe200000000ff */
[----:B------:R-:W-:Y:S01]  /*9460*/  FMUL.FTZ R20, R20, R13 ;  /* 0x0000000d14147220 */ /* 0x000fe20000410000 */
[----:B------:R-:W-:Y:S01]  /*9470*/  F2FP.PACK_AB R19, RZ, R19 ;  /* 0x00000013ff13723e */ /* 0x000fe200000000ff */
[----:B------:R-:W-:Y:S01]  /*9480*/  FMUL.FTZ R21, R21, R16 ;  /* 0x0000001015157220 */ /* 0x000fe20000410000 */
[----:B------:R-:W-:-:S02]  /*9490*/  LOP3.LUT R11, R15, 0xf000f0, RZ, 0xc0, !PT ;  /* 0x00f000f00f0b7812 */ /* 0x000fc400078ec0ff */
[----:B------:R-:W-:Y:S02]  /*94a0*/  PRMT R10, R10, 0x5410, R19 ;  /* 0x000054100a0a7816 */ /* 0x000fe40000000013 */
[----:B------:R-:W-:Y:S02]  /*94b0*/  F2FP.PACK_AB R20, RZ, R20 ;  /* 0x00000014ff14723e */ /* 0x000fe400000000ff */
[----:B------:R-:W-:Y:S02]  /*94c0*/  F2FP.PACK_AB R21, RZ, R21 ;  /* 0x00000015ff15723e */ /* 0x000fe400000000ff */
[----:B------:R-:W-:Y:S02]  /*94d0*/  HFMA2.MMA R3, R10, 1, 1, R3 ;  /* 0x3c003c000a037835 */ /* 0x000fe40000000003 */
[----:B------:R-:W-:Y:S02]  /*94e0*/  PRMT R20, R20, 0x5410, R21 ;  /* 0x0000541014147816 */ /* 0x000fe40000000015 */
[----:B------:R-:W-:-:S02]  /*94f0*/  LOP3.LUT R21, R11, 0x64006400, RZ, 0xfc, !PT ;  /* 0x640064000b157812 */ /* 0x000fc400078efcff */
[----:B------:R-:W-:Y:S01]  /*9500*/  LOP3.LUT R12, R12, 0xf000f0, RZ, 0xc0, !PT ;  /* 0x00f000f00c0c7812 */ /* 0x000fe200078ec0ff */
[----:B------:R-:W0:Y:S01]  /*9510*/  LDS.64 R10, [UR4+0x30] ;  /* 0x00003004ff0a7984 */ /* 0x000e220008000a00 */
[----:B------:R-:W-:Y:S02]  /*9520*/  LOP3.LUT R38, R38, 0xf000f0, RZ, 0xc0, !PT ;  /* 0x00f000f026267812 */ /* 0x000fe400078ec0ff */
[----:B------:R-:W-:Y:S02]  /*9530*/  LOP3.LUT R25, R25, 0xf000f0, RZ, 0xc0, !PT ;  /* 0x00f000f019197812 */ /* 0x000fe400078ec0ff */
[----:B------:R-:W-:Y:S02]  /*9540*/  LOP3.LUT R19, R12, 0x64006400, RZ, 0xfc, !PT ;  /* 0x640064000c137812 */ /* 0x000fe400078efcff */
[----:B------:R-:W-:Y:S02]  /*9550*/  LOP3.LUT R15, R38, 0x64006400, RZ, 0xfc, !PT ;  /* 0x64006400260f7812 */ /* 0x000fe400078efcff */
[----:B------:R-:W-:Y:S01]  /*9560*/  LOP3.LUT R25, R25, 0x64006400, RZ, 0xfc, !PT ;  /* 0x6400640019197812 */ /* 0x000fe200078efcff */
[----:B------:R-:W-:-:S02]  /*9570*/  HFMA2 R19, R19, R42.H0_H0, -72, -72 ;  /* 0xd480d48013137431 */ /* 0x000fc4000004002a */
[-C--:B------:R-:W-:Y:S02]  /*9580*/  HFMA2 R18, R15, R42.reuse.H0_H0, -72, -72 ;  /* 0xd480d4800f127431 */ /* 0x080fe4000004002a */
[-C--:B------:R-:W-:Y:S01]  /*9590*/  HFMA2 R15, R25, R42.reuse.H0_H0, -72, -72 ;  /* 0xd480d480190f7431 */ /* 0x080fe2000004002a */
[----:B------:R-:W-:Y:S01]  /*95a0*/  HFMA2.MMA R8, R20, 1, 1, R28 ;  /* 0x3c003c0014087835 */ /* 0x000fe2000000001c */
[----:B------:R-:W-:Y:S02]  /*95b0*/  HFMA2 R12, R21, R42.H0_H0, -72, -72 ;  /* 0xd480d480150c7431 */ /* 0x000fe4000004002a */
[----:B------:R-:W-:Y:S02]  /*95c0*/  HADD2.F32 R28, -RZ, R9.H0_H0 ;  /* 0x20000009ff1c7230 */ /* 0x000fe40000004100 */
[----:B------:R-:W-:Y:S02]  /*95d0*/  HADD2.F32 R38, -RZ, R19.H0_H0 ;  /* 0x20000013ff267230 */ /* 0x000fe40000004100 */
[----:B------:R-:W-:-:S02]  /*95e0*/  HADD2.F32 R21, -RZ, R18.H0_H0 ;  /* 0x20000012ff157230 */ /* 0x000fc40000004100 */
[----:B------:R-:W-:Y:S02]  /*95f0*/  HADD2.F32 R25, -RZ, R15.H0_H0 ;  /* 0x2000000fff197230 */ /* 0x000fe40000004100 */
[----:B------:R-:W-:Y:S01]  /*9600*/  HADD2.F32 R20, -RZ, R12.H0_H0 ;  /* 0x2000000cff147230 */ /* 0x000fe20000004100 */
[----:B------:R-:W-:Y:S01]  /*9610*/  FFMA.FTZ R38, R38, R28, R41 ;  /* 0x0000001c26267223 */ /* 0x000fe20000010029 */
[----:B------:R-:W-:Y:S02]  /*9620*/  HADD2.F32 R9, -RZ, R9.H1_H1 ;  /* 0x30000009ff097230 */ /* 0x000fe40000004100 */
        /* <DEDUP_REMOVED lines=12> */
[----:B------:R-:W-:Y:S01]  /*96f0*/  FMUL.FTZ R22, R22, R16 ;  /* 0x0000001016167220 */ /* 0x000fe20000410000 */
[----:B0-----:R-:W-:-:S04]  /*9700*/  HADD2.F32 R39, -RZ, R10.H1_H1 ;  /* 0x3000000aff277230 */ /* 0x001fc80000004100 */
[----:B------:R-:W-:Y:S01]  /*9710*/  F2FP.PACK_AB R22, RZ, R22 ;  /* 0x00000016ff16723e */ /* 0x000fe200000000ff */
[----:B------:R-:W-:Y:S02]  /*9720*/  FMUL.FTZ R36, R36, R17 ;  /* 0x0000001124247220 */ /* 0x000fe40000410000 */
[----:B------:R-:W-:-:S05]  /*9730*/  FMUL.FTZ R37, R37, R14 ;  /* 0x0000000e25257220 */ /* 0x000fca0000410000 */
[----:B------:R-:W-:Y:S01]  /*9740*/  F2FP.PACK_AB R37, RZ, R37 ;  /* 0x00000025ff25723e */ /* 0x000fe200000000ff */
[----:B------:R-:W-:Y:S02]  /*9750*/  FMUL.FTZ R19, R19, R16 ;  /* 0x0000001013137220 */ /* 0x000fe40000410000 */
[----:B------:R-:W-:Y:S02]  /*9760*/  FMUL.FTZ R18, R18, R17 ;  /* 0x0000001112127220 */ /* 0x000fe40000410000 */
[----:B------:R-:W-:Y:S01]  /*9770*/  FMUL.FTZ R15, R15, R14 ;  /* 0x0000000e0f0f7220 */ /* 0x000fe20000410000 */
[----:B------:R-:W-:Y:S02]  /*9780*/  F2FP.PACK_AB R19, RZ, R19 ;  /* 0x00000013ff13723e */ /* 0x000fe400000000ff */
[----:B------:R-:W-:Y:S02]  /*9790*/  F2FP.PACK_AB R18, RZ, R18 ;  /* 0x00000012ff12723e */ /* 0x000fe400000000ff */
[----:B------:R-:W-:-:S04]  /*97a0*/  F2FP.PACK_AB R15, RZ, R15 ;  /* 0x0000000fff0f723e */ /* 0x000fc800000000ff */
[----:B------:R-:W-:Y:S02]  /*97b0*/  PRMT R18, R18, 0x5410, R15 ;  /* 0x0000541012127816 */ /* 0x000fe4000000000f */
[----:B----4-:R-:W-:Y:S02]  /*97c0*/  LOP3.LUT R9, R4, 0xf000f, RZ, 0xc0, !PT ;  /* 0x000f000f04097812 */ /* 0x010fe400078ec0ff */
[----:B------:R-:W-:Y:S02]  /*97d0*/  LOP3.LUT R21, R6, 0xf000f, RZ, 0xc0, !PT ;  /* 0x000f000f06157812 */ /* 0x000fe400078ec0ff */
[----:B------:R-:W-:Y:S02]  /*97e0*/  LOP3.LUT R24, R7, 0xf000f, RZ, 0xc0, !PT ;  /* 0x000f000f07187812 */ /* 0x000fe400078ec0ff */
[----:B------:R-:W-:Y:S02]  /*97f0*/  LOP3.LUT R9, R9, 0x64006400, RZ, 0xfc, !PT ;  /* 0x6400640009097812 */ /* 0x000fe400078efcff */
[----:B------:R-:W-:-:S02]  /*9800*/  LOP3.LUT R25, R21, 0x64006400, RZ, 0xfc, !PT ;  /* 0x6400640015197812 */ /* 0x000fc400078efcff */
[----:B------:R-:W-:Y:S02]  /*9810*/  LOP3.LUT R20, R5, 0xf000f, RZ, 0xc0, !PT ;  /* 0x000f000f05147812 */ /* 0x000fe400078ec0ff */
[----:B------:R-:W-:Y:S01]  /*9820*/  LOP3.LUT R28, R24, 0x64006400, RZ, 0xfc, !PT ;  /* 0x64006400181c7812 */ /* 0x000fe200078efcff */
[----:B------:R-:W-:Y:S01]  /*9830*/  HADD2 R24, R9, -1032, -1032 ;  /* 0xe408e40809187430 */ /* 0x000fe20000000000 */
[----:B------:R-:W-:Y:S01]  /*9840*/  LOP3.LUT R20, R20, 0x64006400, RZ, 0xfc, !PT ;  /* 0x6400640014147812 */ /* 0x000fe200078efcff */
[----:B------:R-:W-:Y:S02]  /*9850*/  HADD2 R9, R25, -1032, -1032 ;  /* 0xe408e40819097430 */ /* 0x000fe40000000000 */
[----:B------:R-:W-:Y:S01]  /*9860*/  HADD2.F32 R25, -RZ, R10.H0_H0 ;  /* 0x2000000aff197230 */ /* 0x000fe20000004100 */
[----:B------:R-:W-:Y:S01]  /*9870*/  F2FP.PACK_AB R10, RZ, R26 ;  /* 0x0000001aff0a723e */ /* 0x000fe200000000ff */
[----:B------:R-:W-:Y:S02]  /*9880*/  HADD2 R21, R20, -1032, -1032 ;  /* 0xe408e40814157430 */ /* 0x000fe40000000000 */
[----:B------:R-:W-:-:S02]  /*9890*/  HADD2.F32 R38, -RZ, R9.H0_H0 ;  /* 0x20000009ff267230 */ /* 0x000fc40000004100 */
[----:B------:R-:W-:Y:S01]  /*98a0*/  HADD2 R20, R28, -1032, -1032 ;  /* 0xe408e4081c147430 */ /* 0x000fe20000000000 */
[----:B------:R-:W-:Y:S01]  /*98b0*/  PRMT R10, R10, 0x5410, R22 ;  /* 0x000054100a0a7816 */ /* 0x000fe20000000016 */
[----:B------:R-:W-:Y:S01]  /*98c0*/  HADD2.F32 R9, -RZ, R9.H1_H1 ;  /* 0x30000009ff097230 */ /* 0x000fe20000004100 */
[----:B------:R-:W-:Y:S01]  /*98d0*/  FFMA.FTZ R38, R25, R38, RZ ;  /* 0x0000002619267223 */ /* 0x000fe200000100ff */
[----:B------:R-:W-:Y:S02]  /*98e0*/  HADD2.F32 R44, -RZ, R24.H0_H0 ;  /* 0x20000018ff2c7230 */ /* 0x000fe40000004100 */
[----:B------:R-:W-:Y:S02]  /*98f0*/  HADD2.F32 R28, -RZ, R21.H0_H0 ;  /* 0x20000015ff1c7230 */ /* 0x000fe40000004100 */
[----:B------:R-:W-:Y:S01]  /*9900*/  HADD2.F32 R40, -RZ, R20.H0_H0 ;  /* 0x20000014ff287230 */ /* 0x000fe20000004100 */
[----:B------:R-:W-:Y:S01]  /*9910*/  FFMA.FTZ R38, R39, R9, R38 ;  /* 0x0000000927267223 */ /* 0x000fe20000010026 */
[----:B------:R-:W-:Y:S01]  /*9920*/  HFMA2.MMA R10, R10, 1, 1, R8 ;  /* 0x3c003c000a0a7835 */ /* 0x000fe20000000008 */
[----:B------:R-:W-:Y:S01]  /*9930*/  FFMA.FTZ R44, R44, R25, RZ ;  /* 0x000000192c2c7223 */ /* 0x000fe200000100ff */
[----:B------:R-:W0:Y:S01]  /*9940*/  LDS.64 R8, [UR4+0x38] ;  /* 0x00003804ff087984 */ /* 0x000e220008000a00 */
[----:B------:R-:W-:-:S02]  /*9950*/  FFMA.FTZ R28, R25, R28, RZ ;  /* 0x0000001c191c7223 */ /* 0x000fc400000100ff */
[----:B------:R-:W-:Y:S01]  /*9960*/  FFMA.FTZ R40, R25, R40, RZ ;  /* 0x0000002819287223 */ /* 0x000fe200000100ff */
[----:B------:R-:W-:Y:S01]  /*9970*/  LOP3.LUT R25, R4, 0xf000f0, RZ, 0xc0, !PT ;  /* 0x00f000f004197812 */ /* 0x000fe200078ec0ff */
[----:B------:R-:W-:Y:S01]  /*9980*/  HADD2.F32 R21, -RZ, R21.H1_H1 ;  /* 0x30000015ff157230 */ /* 0x000fe20000004100 */
[----:B------:R-:W-:Y:S01]  /*9990*/  F2FP.PACK_AB R22, RZ, R36 ;  /* 0x00000024ff16723e */ /* 0x000fe200000000ff */
[----:B------:R-:W-:Y:S01]  /*99a0*/  HADD2.F32 R20, -RZ, R20.H1_H1 ;  /* 0x30000014ff147230 */ /* 0x000fe20000004100 */
[----:B------:R-:W-:Y:S02]  /*99b0*/  LOP3.LUT R25, R25, 0x64006400, RZ, 0xfc, !PT ;  /* 0x6400640019197812 */ /* 0x000fe400078efcff */
[----:B------:R-:W-:Y:S01]  /*99c0*/  FFMA.FTZ R28, R39, R21, R28 ;  /* 0x00000015271c7223 */ /* 0x000fe2000001001c */
[----:B------:R-:W-:Y:S01]  /*99d0*/  LOP3.LUT R21, R5, 0xf000f0, RZ, 0xc0, !PT ;  /* 0x00f000f005157812 */ /* 0x000fe200078ec0ff */
[----:B------:R-:W-:Y:S01]  /*99e0*/  FFMA.FTZ R40, R39, R20, R40 ;  /* 0x0000001427287223 */ /* 0x000fe20000010028 */
[----:B------:R-:W-:Y:S01]  /*99f0*/  PRMT R22, R22, 0x5410, R37 ;  /* 0x0000541016167816 */ /* 0x000fe20000000025 */
[----:B------:R-:W-:-:S02]  /*9a00*/  HFMA2 R20, R25, R42.H0_H0, -72, -72 ;  /* 0xd480d48019147431 */ /* 0x000fc4000004002a */
[----:B------:R-:W-:Y:S01]  /*9a10*/  HADD2.F32 R24, -RZ, R24.H1_H1 ;  /* 0x30000018ff187230 */ /* 0x000fe20000004100 */
[----:B------:R-:W-:Y:S01]  /*9a20*/  LOP3.LUT R25, R21, 0x64006400, RZ, 0xfc, !PT ;  /* 0x6400640015197812 */ /* 0x000fe200078efcff */
[----:B------:R-:W-:Y:S01]  /*9a30*/  HADD2 R21, R22, R3 ;  /* 0x0000000316157230 */ /* 0x000fe20000000000 */
[----:B------:R-:W-:Y:S01]  /*9a40*/  LOP3.LUT R26, R6, 0xf000f0, RZ, 0xc0, !PT ;  /* 0x00f000f0061a7812 */ /* 0x000fe200078ec0ff */
[--C-:B------:R-:W-:Y:S01]  /*9a50*/  HADD2.F32 R3, -RZ, R11.reuse.H0_H0 ;  /* 0x2000000bff037230 */ /* 0x100fe20000004100 */
[----:B------:R-:W-:Y:S01]  /*9a60*/  FFMA.FTZ R24, R24, R39, R44 ;  /* 0x0000002718187223 */ /* 0x000fe2000001002c */
[--C-:B------:R-:W-:Y:S01]  /*9a70*/  HADD2.F32 R36, -RZ, R20.reuse.H0_H0 ;  /* 0x20000014ff247230 */ /* 0x100fe20000004100 */
[----:B------:R-:W-:Y:S01]  /*9a80*/  LOP3.LUT R37, R26, 0x64006400, RZ, 0xfc, !PT ;  /* 0x640064001a257812 */ /* 0x000fe200078efcff */
[----:B------:R-:W-:Y:S02]  /*9a90*/  HFMA2 R22, R25, R42.H0_H0, -72, -72 ;  /* 0xd480d48019167431 */ /* 0x000fe4000004002a */
[----:B------:R-:W-:Y:S01]  /*9aa0*/  HADD2.F32 R11, -RZ, R11.H1_H1 ;  /* 0x3000000bff0b7230 */ /* 0x000fe20000004100 */
[----:B------:R-:W-:Y:S01]  /*9ab0*/  FFMA.FTZ R25, R36, R3, R24 ;  /* 0x0000000324197223 */ /* 0x000fe20000010018 */
[----:B------:R-:W-:Y:S01]  /*9ac0*/  HADD2.F32 R20, -RZ, R20.H1_H1 ;  /* 0x30000014ff147230 */ /* 0x000fe20000004100 */
[----:B------:R-:W-:Y:S01]  /*9ad0*/  SHF.R.U32.HI R4, RZ, 0x8, R4 ;  /* 0x00000008ff047819 */ /* 0x000fe20000011604 */
[----:B------:R-:W-:-:S02]  /*9ae0*/  HADD2.F32 R26, -RZ, R22.H0_H0 ;  /* 0x20000016ff1a7230 */ /* 0x000fc40000004100 */
[----:B------:R-:W-:Y:S01]  /*9af0*/  HFMA2 R24, R37, R42.H0_H0, -72, -72 ;  /* 0xd480d48025187431 */ /* 0x000fe2000004002a */
[----:B------:R-:W-:Y:S01]  /*9b00*/  FFMA.FTZ R25, R20, R11, R25 ;  /* 0x0000000b14197223 */ /* 0x000fe20000010019 */
[----:B------:R-:W-:Y:S01]  /*9b10*/  LOP3.LUT R20, R4, 0xf000f, RZ, 0xc0, !PT ;  /* 0x000f000f04147812 */ /* 0x000fe200078ec0ff */
[----:B------:R-:W-:Y:S01]  /*9b20*/  FFMA.FTZ R28, R3, R26, R28 ;  /* 0x0000001a031c7223 */ /* 0x000fe2000001001c */
[----:B------:R-:W-:Y:S01]  /*9b30*/  HADD2.F32 R22, -RZ, R22.H1_H1 ;  /* 0x30000016ff167230 */ /* 0x000fe20000004100 */
[----:B------:R-:W-:Y:S01]  /*9b40*/  SHF.R.U32.HI R5, RZ, 0x8, R5 ;  /* 0x00000008ff057819 */ /* 0x000fe20000011605 */
[--C-:B------:R-:W-:Y:S01]  /*9b50*/  HADD2.F32 R26, -RZ, R24.reuse.H0_H0 ;  /* 0x20000018ff1a7230 */ /* 0x100fe20000004100 */
[----:B------:R-:W-:Y:S01]  /*9b60*/  LOP3.LUT R20, R20, 0x64006400, RZ, 0xfc, !PT ;  /* 0x6400640014147812 */ /* 0x000fe200078efcff */
[----:B------:R-:W-:Y:S01]  /*9b70*/  HADD2.F32 R24, -RZ, R24.H1_H1 ;  /* 0x30000018ff187230 */ /* 0x000fe20000004100 */
[----:B------:R-:W-:Y:S01]  /*9b80*/  FFMA.FTZ R28, R11, R22, R28 ;  /* 0x000000160b1c7223 */ /* 0x000fe2000001001c */
[----:B------:R-:W-:Y:S01]  /*9b90*/  LOP3.LUT R22, R5, 0xf000f, RZ, 0xc0, !PT ;  /* 0x000f000f05167812 */ /* 0x000fe200078ec0ff */
[----:B------:R-:W-:Y:S01]  /*9ba0*/  FFMA.FTZ R38, R3, R26, R38 ;  /* 0x0000001a03267223 */ /* 0x000fe20000010026 */
[----:B------:R-:W-:-:S02]  /*9bb0*/  HADD2 R20, R20, -1032, -1032 ;  /* 0xe408e40814147430 */ /* 0x000fc40000000000 */
[----:B------:R-:W-:Y:S01]  /*9bc0*/  LOP3.LUT R22, R22, 0x64006400, RZ, 0xfc, !PT ;  /* 0x6400640016167812 */ /* 0x000fe200078efcff */
[----:B------:R-:W-:Y:S01]  /*9bd0*/  FFMA.FTZ R38, R11, R24, R38 ;  /* 0x000000180b267223 */ /* 0x000fe20000010026 */
[----:B0-----:R-:W-:Y:S02]  /*9be0*/  HADD2.F32 R37, -RZ, R8.H0_H0 ;  /* 0x20000008ff257230 */ /* 0x001fe40000004100 */
[----:B------:R-:W-:Y:S02]  /*9bf0*/  HADD2.F32 R24, -RZ, R20.H0_H0 ;  /* 0x20000014ff187230 */ /* 0x000fe40000004100 */
[----:B------:R-:W-:Y:S01]  /*9c00*/  HADD2 R22, R22, -1032, -1032 ;  /* 0xe408e40816167430 */ /* 0x000fe20000000000 */
[----:B------:R-:W-:Y:S02]  /*9c10*/  SHF.R.U32.HI R6, RZ, 0x8, R6 ;  /* 0x00000008ff067819 */ /* 0x000fe40000011606 */
[----:B------:R-:W-:Y:S01]  /*9c20*/  FFMA.FTZ R25, R24, R37, R25 ;  /* 0x0000002518197223 */ /* 0x000fe20000010019 */
[----:B------:R-:W-:Y:S01]  /*9c30*/  LOP3.LUT R24, R7, 0xf000f0, RZ, 0xc0, !PT ;  /* 0x00f000f007187812 */ /* 0x000fe200078ec0ff */
[----:B------:R-:W-:-:S03]  /*9c40*/  HADD2.F32 R26, -RZ, R22.H0_H0 ;  /* 0x20000016ff1a7230 */ /* 0x000fc60000004100 */
[----:B------:R-:W-:Y:S02]  /*9c50*/  LOP3.LUT R39, R24, 0x64006400, RZ, 0xfc, !PT ;  /* 0x6400640018277812 */ /* 0x000fe400078efcff */
[----:B------:R-:W-:Y:S01]  /*9c60*/  LOP3.LUT R24, R6, 0xf000f, RZ, 0xc0, !PT ;  /* 0x000f000f06187812 */ /* 0x000fe200078ec0ff */
[----:B------:R-:W-:-:S03]  /*9c70*/  FFMA.FTZ R28, R37, R26, R28 ;  /* 0x0000001a251c7223 */ /* 0x000fc6000001001c */
[----:B------:R-:W-:Y:S01]  /*9c80*/  LOP3.LUT R26, R24, 0x64006400, RZ, 0xfc, !PT ;  /* 0x64006400181a7812 */ /* 0x000fe200078efcff */
[----:B------:R-:W-:-:S04]  /*9c90*/  HFMA2 R24, R39, R42.H0_H0, -72, -72 ;  /* 0xd480d48027187431 */ /* 0x000fc8000004002a */
[----:B------:R-:W-:Y:S02]  /*9ca0*/  HADD2 R26, R26, -1032, -1032 ;  /* 0xe408e4081a1a7430 */ /* 0x000fe40000000000 */
[----:B------:R-:W-:Y:S01]  /*9cb0*/  HADD2.F32 R36, -RZ, R24.H0_H0 ;  /* 0x20000018ff247230 */ /* 0x000fe20000004100 */
[----:B------:R-:W-:-:S04]  /*9cc0*/  SHF.R.U32.HI R7, RZ, 0x8, R7 ;  /* 0x00000008ff077819 */ /* 0x000fc80000011607 */
[----:B------:R-:W-:Y:S01]  /*9cd0*/  FFMA.FTZ R40, R3, R36, R40 ;  /* 0x0000002403287223 */ /* 0x000fe20000010028 */
[----:B------:R-:W-:Y:S01]  /*9ce0*/  HADD2.F32 R3, -RZ, R26.H0_H0 ;  /* 0x2000001aff037230 */ /* 0x000fe20000004100 */
[----:B------:R-:W-:-:S04]  /*9cf0*/  LOP3.LUT R36, R7, 0xf000f, RZ, 0xc0, !PT ;  /* 0x000f000f07247812 */ /* 0x000fc800078ec0ff */
[----:B------:R-:W-:Y:S01]  /*9d00*/  FFMA.FTZ R38, R37, R3, R38 ;  /* 0x0000000325267223 */ /* 0x000fe20000010026 */
[----:B------:R-:W-:Y:S01]  /*9d10*/  HADD2.F32 R3, -RZ, R8.H1_H1 ;  /* 0x30000008ff037230 */ /* 0x000fe20000004100 */
[----:B------:R-:W-:Y:S01]  /*9d20*/  LOP3.LUT R8, R36, 0x64006400, RZ, 0xfc, !PT ;  /* 0x6400640024087812 */ /* 0x000fe200078efcff */
[----:B------:R-:W-:Y:S02]  /*9d30*/  HADD2.F32 R20, -RZ, R20.H1_H1 ;  /* 0x30000014ff147230 */ /* 0x000fe40000004100 */
[----:B------:R-:W-:Y:S02]  /*9d40*/  HADD2.F32 R24, -RZ, R24.H1_H1 ;  /* 0x30000018ff187230 */ /* 0x000fe40000004100 */
[----:B------:R-:W-:Y:S01]  /*9d50*/  HADD2 R8, R8, -1032, -1032 ;  /* 0xe408e40808087430 */ /* 0x000fe20000000000 */
[----:B------:R-:W-:Y:S01]  /*9d60*/  FFMA.FTZ R25, R20, R3, R25 ;  /* 0x0000000314197223 */ /* 0x000fe20000010019 */
[----:B------:R-:W-:Y:S01]  /*9d70*/  HADD2.F32 R20, -RZ, R22.H1_H1 ;  /* 0x30000016ff147230 */ /* 0x000fe20000004100 */
[----:B------:R-:W-:-:S02]  /*9d80*/  FFMA.FTZ R22, R11, R24, R40 ;  /* 0x000000180b167223 */ /* 0x000fc40000010028 */
[----:B------:R-:W-:Y:S01]  /*9d90*/  HADD2.F32 R24, -RZ, R8.H0_H0 ;  /* 0x20000008ff187230 */ /* 0x000fe20000004100 */
[----:B------:R-:W-:Y:S02]  /*9da0*/  LOP3.LUT R4, R4, 0xf000f0, RZ, 0xc0, !PT ;  /* 0x00f000f004047812 */ /* 0x000fe400078ec0ff */
[----:B------:R-:W-:Y:S02]  /*9db0*/  LOP3.LUT R6, R6, 0xf000f0, RZ, 0xc0, !PT ;  /* 0x00f000f006067812 */ /* 0x000fe400078ec0ff */
[----:B------:R-:W-:Y:S01]  /*9dc0*/  FFMA.FTZ R22, R37, R24, R22 ;  /* 0x0000001825167223 */ /* 0x000fe20000010016 */
[----:B------:R-:W-:Y:S02]  /*9dd0*/  LOP3.LUT R24, R5, 0xf000f0, RZ, 0xc0, !PT ;  /* 0x00f000f005187812 */ /* 0x000fe400078ec0ff */
[----:B------:R-:W-:Y:S02]  /*9de0*/  LOP3.LUT R5, R4, 0x64006400, RZ, 0xfc, !PT ;  /* 0x6400640004057812 */ /* 0x000fe400078efcff */
[----:B------:R-:W-:-:S02]  /*9df0*/  LOP3.LUT R4, R7, 0xf000f0, RZ, 0xc0, !PT ;  /* 0x00f000f007047812 */ /* 0x000fc400078ec0ff */
[----:B------:R-:W-:Y:S02]  /*9e00*/  LOP3.LUT R39, R24, 0x64006400, RZ, 0xfc, !PT ;  /* 0x6400640018277812 */ /* 0x000fe400078efcff */
[----:B------:R-:W-:Y:S02]  /*9e10*/  LOP3.LUT R41, R6, 0x64006400, RZ, 0xfc, !PT ;  /* 0x6400640006297812 */ /* 0x000fe400078efcff */
[----:B------:R-:W-:Y:S01]  /*9e20*/  LOP3.LUT R43, R4, 0x64006400, RZ, 0xfc, !PT ;  /* 0x64006400042b7812 */ /* 0x000fe200078efcff */
[-C--:B------:R-:W-:Y:S02]  /*9e30*/  HFMA2 R7, R5, R42.reuse.H0_H0, -72, -72 ;  /* 0xd480d48005077431 */ /* 0x080fe4000004002a */
[----:B------:R-:W-:Y:S02]  /*9e40*/  HADD2.F32 R24, -RZ, R8.H1_H1 ;  /* 0x30000008ff187230 */ /* 0x000fe40000004100 */
[-C--:B------:R-:W-:Y:S02]  /*9e50*/  HFMA2 R5, R39, R42.reuse.H0_H0, -72, -72 ;  /* 0xd480d48027057431 */ /* 0x080fe4000004002a */
[----:B------:R-:W-:-:S02]  /*9e60*/  HFMA2 R4, R41, R42.H0_H0, -72, -72 ;  /* 0xd480d48029047431 */ /* 0x000fc4000004002a */
[----:B------:R-:W-:Y:S02]  /*9e70*/  HADD2.F32 R26, -RZ, R26.H1_H1 ;  /* 0x3000001aff1a7230 */ /* 0x000fe40000004100 */
[----:B------:R-:W-:Y:S01]  /*9e80*/  HFMA2 R42, R43, R42.H0_H0, -72, -72 ;  /* 0xd480d4802b2a7431 */ /* 0x000fe2000004002a */
[C---:B------:R-:W-:Y:S01]  /*9e90*/  FFMA.FTZ R11, R3.reuse, R20, R28 ;  /* 0x00000014030b7223 */ /* 0x040fe2000001001c */
[----:B------:R-:W-:Y:S01]  /*9ea0*/  HADD2.F32 R20, -RZ, R9.H0_H0 ;  /* 0x20000009ff147230 */ /* 0x000fe20000004100 */
[C---:B------:R-:W-:Y:S01]  /*9eb0*/  FFMA.FTZ R39, R3.reuse, R24, R22 ;  /* 0x0000001803277223 */ /* 0x040fe20000010016 */
[----:B------:R-:W-:Y:S01]  /*9ec0*/  HADD2.F32 R8, -RZ, R7.H0_H0 ;  /* 0x20000007ff087230 */ /* 0x000fe20000004100 */
[----:B------:R-:W-:Y:S01]  /*9ed0*/  FFMA.FTZ R37, R3, R26, R38 ;  /* 0x0000001a03257223 */ /* 0x000fe20000010026 */
[----:B------:R-:W-:Y:S02]  /*9ee0*/  HADD2.F32 R6, -RZ, R5.H0_H0 ;  /* 0x20000005ff067230 */ /* 0x000fe40000004100 */
[----:B------:R-:W-:-:S02]  /*9ef0*/  HADD2.F32 R22, -RZ, R4.H0_H0 ;  /* 0x20000004ff167230 */ /* 0x000fc40000004100 */
[----:B------:R-:W-:Y:S01]  /*9f00*/  HADD2.F32 R24, -RZ, R42.H0_H0 ;  /* 0x2000002aff187230 */ /* 0x000fe20000004100 */
[----:B------:R-:W-:Y:S01]  /*9f10*/  FMUL.FTZ R3, R12, R13 ;  /* 0x0000000d0c037220 */ /* 0x000fe20000410000 */
        /* <DEDUP_REMOVED lines=11> */
[C---:B------:R-:W-:Y:S01]  /*9fd0*/  FFMA.FTZ R4, R9.reuse, R4, R12 ;  /* 0x0000000409047223 */ /* 0x040fe2000001000c */
[----:B------:R-:W-:Y:S01]  /*9fe0*/  F2FP.PACK_AB R3, RZ, R3 ;  /* 0x00000003ff03723e */ /* 0x000fe200000000ff */
[----:B------:R-:W-:Y:S01]  /*9ff0*/  FFMA.FTZ R9, R9, R42, R20 ;  /* 0x0000002a09097223 */ /* 0x000fe20000010014 */
[----:B------:R-:W-:Y:S01]  /*a000*/  IADD3 R6, R32, 0x20, RZ ;  /* 0x0000002020067810 */ /* 0x000fe20007ffe0ff */
[----:B------:R-:W-:Y:S01]  /*a010*/  FMUL.FTZ R4, R4, R17 ;  /* 0x0000001104047220 */ /* 0x000fe20000410000 */
[----:B------:R-:W-:Y:S01]  /*a020*/  PRMT R3, R3, 0x5410, R19 ;  /* 0x0000541003037816 */ /* 0x000fe20000000013 */
[----:B------:R-:W-:Y:S01]  /*a030*/  FMUL.FTZ R9, R9, R14 ;  /* 0x0000000e09097220 */ /* 0x000fe20000410000 */
[----:B------:R-:W-:Y:S01]  /*a040*/  ISETP.GE.AND P0, PT, R6, c[0x0][0x1b4], PT ;  /* 0x00006d0006007a0c */ /* 0x000fe20003f06270 */
[----:B------:R-:W-:Y:S01]  /*a050*/  FMUL.FTZ R8, R8, R13 ;  /* 0x0000000d08087220 */ /* 0x000fe20000410000 */
[----:B------:R-:W-:Y:S01]  /*a060*/  ISETP.LT.AND P2, PT, R6, R33, PT ;  /* 0x000000210600720c */ /* 0x000fe20003f41270 */
[----:B------:R-:W-:Y:S01]  /*a070*/  FMUL.FTZ R5, R5, R16 ;  /* 0x0000001005057220 */ /* 0x000fe20000410000 */
[----:B------:R-:W-:-:S02]  /*a080*/  F2FP.PACK_AB R4, RZ, R4 ;  /* 0x00000004ff04723e */ /* 0x000fc400000000ff */
[----:B------:R-:W-:Y:S01]  /*a090*/  F2FP.PACK_AB R9, RZ, R9 ;  /* 0x00000009ff09723e */ /* 0x000fe200000000ff */
[----:B------:R-:W-:Y:S01]  /*a0a0*/  HFMA2.MMA R10, R3, 1, 1, R10 ;  /* 0x3c003c00030a7835 */ /* 0x000fe2000000000a */
[----:B------:R-:W-:Y:S01]  /*a0b0*/  F2FP.PACK_AB R8, RZ, R8 ;  /* 0x00000008ff08723e */ /* 0x000fe200000000ff */
[----:B------:R-:W-:Y:S01]  /*a0c0*/  HFMA2.MMA R21, R18, 1, 1, R21 ;  /* 0x3c003c0012157835 */ /* 0x000fe20000000015 */
[----:B------:R-:W-:Y:S02]  /*a0d0*/  F2FP.PACK_AB R5, RZ, R5 ;  /* 0x00000005ff05723e */ /* 0x000fe400000000ff */
[----:B------:R-:W-:Y:S02]  /*a0e0*/  PRMT R4, R4, 0x5410, R9 ;  /* 0x0000541004047816 */ /* 0x000fe40000000009 */
[----:B------:R-:W-:Y:S01]  /*a0f0*/  PRMT R8, R8, 0x5410, R5 ;  /* 0x0000541008087816 */ /* 0x000fe20000000005 */
[----:B------:R-:W-:Y:S01]  /*a100*/  UIADD3 UR4, UR4, 0x40, URZ ;  /* 0x0000004004047890 */ /* 0x000fe2000fffe03f */
[----:B---3--:R-:W-:-:S02]  /*a110*/  @!P1 IMAD.IADD R29, R27, 0x1, R32 ;  /* 0x000000011b1d9824 */ /* 0x008fc400078e0220 */
[----:B------:R-:W-:Y:S01]  /*a120*/  HFMA2.MMA R3, R4, 1, 1, R21 ;  /* 0x3c003c0004037835 */ /* 0x000fe20000000015 */
[----:B------:R-:W-:Y:S01]  /*a130*/  IMAD.WIDE R36, R23, c[0x0][0x18c], R46 ;  /* 0x0000630017247a25 */ /* 0x000fe200078e022e */
[----:B------:R-:W-:-:S03]  /*a140*/  HADD2 R28, R8, R10 ;  /* 0x0000000a081c7230 */ /* 0x000fc60000000000 */
[----:B------:R-:W-:Y:S01]  /*a150*/  IMAD.MOV.U32 R32, RZ, RZ, R6 ;  /* 0x000000ffff207224 */ /* 0x000fe200078e0006 */
[----:B------:R-:W-:Y:S05]  /*a160*/  @!P0 BRA P2, `(.L_x_2254) ;  /* 0xffffdb7000008947 */ /* 0x000fea000103ffff */
.L_x_2253:
[----:B------:R-:W-:-:S04]  /*a170*/  ISETP.GE.AND P0, PT, R32, R33, PT ;  /* 0x000000212000720c */ /* 0x000fc80003f06270 */
[----:B------:R-:W-:-:S13]  /*a180*/  ISETP.GE.OR P0, PT, R32, c[0x0][0x1b8], P0 ;  /* 0x00006e0020007a0c */ /* 0x000fda0000706670 */
[----:B------:R-:W-:Y:S05]  /*a190*/  @P0 BRA `(.L_x_2255) ;  /* 0x0000148000000947 */ /* 0x000fea0003800000 */
.L_x_2256:
[----:B------:R0:W2:Y:S01]  /*a1a0*/  LDG.E.128.CONSTANT R12, [R36.64] ;  /* 0x00000006240c7981 */ /* 0x0000a2000c1e9d00 */
[----:B------:R-:W-:-:S03]  /*a1b0*/  IMAD.MOV.U32 R23, RZ, RZ, 0x4 ;  /* 0x00000004ff177424 */ /* 0x000fc600078e00ff */
[----:B------:R-:W1:Y:S01]  /*a1c0*/  LDS.128 R16, [UR4] ;  /* 0x00000004ff107984 */ /* 0x000e620008000c00 */
[----:B------:R-:W-:-:S05]  /*a1d0*/  IMAD.WIDE R4, R23, c[0x0][0x18c], R36 ;  /* 0x0000630017047a25 */ /* 0x000fca00078e0224 */
[----:B------:R3:W4:Y:S01]  /*a1e0*/  LDG.E.128.CONSTANT R8, [R4.64] ;  /* 0x0000000604087981 */ /* 0x000722000c1e9d00 */
[----:B------:R-:W-:-:S13]  /*a1f0*/  ISETP.NE.AND P0, PT, R32, R29, PT ;  /* 0x0000001d2000720c */ /* 0x000fda0003f05270 */
[----:B------:R-:W-:Y:S01]  /*a200*/  @!P0 LEA R6, R32, 0x1, 0x1 ;  /* 0x0000000120068811 */ /* 0x000fe200078e08ff */
[----:B------:R-:W-:-:S04]  /*a210*/  @!P0 IMAD.MOV.U32 R7, RZ, RZ, 0x2 ;  /* 0x00000002ff078424 */ /* 0x000fc800078e00ff */
[----:B------:R-:W-:-:S05]  /*a220*/  @!P0 IMAD.WIDE R6, R6, R7, c[0x0][0x198] ;  /* 0x0000660006068625 */ /* 0x000fca00078e0207 */
[----:B------:R5:W4:Y:S01]  /*a230*/  @!P0 LDG.E.U16.CONSTANT R25, [R6.64] ;  /* 0x0000000606198981 */ /* 0x000b22000c1e9500 */
[----:B------:R-:W-:Y:S02]  /*a240*/  IMAD.MOV.U32 R42, RZ, RZ, 0x3000 ;  /* 0x00003000ff2a7424 */ /* 0x000fe400078e00ff */
[----:B0-----:R-:W-:Y:S01]  /*a250*/  IMAD.WIDE R36, R23, c[0x0][0x18c], R4 ;  /* 0x0000630017247a25 */ /* 0x001fe200078e0204 */
[----:B------:R-:W-:Y:S02]  /*a260*/  @!P0 IADD3 R30, R30, 0x1, RZ ;  /* 0x000000011e1e8810 */ /* 0x000fe40007ffe0ff */
[----:B--2---:R-:W-:Y:S02]  /*a270*/  LOP3.LUT R20, R12, 0x70007, RZ, 0xc0, !PT ;  /* 0x000700070c147812 */ /* 0x004fe400078ec0ff */
[----:B------:R-:W-:Y:S02]  /*a280*/  LOP3.LUT R22, R14, 0x70007, RZ, 0xc0, !PT ;  /* 0x000700070e167812 */ /* 0x000fe400078ec0ff */
[----:B------:R-:W-:-:S02]  /*a290*/  LOP3.LUT R21, R13, 0x70007, RZ, 0xc0, !PT ;  /* 0x000700070d157812 */ /* 0x000fc400078ec0ff */
[----:B------:R-:W-:Y:S02]  /*a2a0*/  LOP3.LUT R24, R15, 0x70007, RZ, 0xc0, !PT ;  /* 0x000700070f187812 */ /* 0x000fe400078ec0ff */
[----:B------:R-:W-:Y:S02]  /*a2b0*/  LOP3.LUT R20, R20, 0x64006400, RZ, 0xfc, !PT ;  /* 0x6400640014147812 */ /* 0x000fe400078efcff */
[----:B------:R-:W-:Y:S02]  /*a2c0*/  LOP3.LUT R22, R22, 0x64006400, RZ, 0xfc, !PT ;  /* 0x6400640016167812 */ /* 0x000fe400078efcff */
[----:B------:R-:W-:Y:S01]  /*a2d0*/  LOP3.LUT R21, R21, 0x64006400, RZ, 0xfc, !PT ;  /* 0x6400640015157812 */ /* 0x000fe200078efcff */
[----:B------:R-:W-:Y:S01]  /*a2e0*/  HADD2 R40, R20, -1028, -1028 ;  /* 0xe404e40414287430 */ /* 0x000fe20000000000 */
[----:B-----5:R-:W-:Y:S01]  /*a2f0*/  LOP3.LUT R6, R12, 0x380038, RZ, 0xc0, !PT ;  /* 0x003800380c067812 */ /* 0x020fe200078ec0ff */
[----:B------:R-:W-:Y:S01]  /*a300*/  HADD2 R22, R22, -1028, -1028 ;  /* 0xe404e40416167430 */ /* 0x000fe20000000000 */
[----:B------:R-:W-:Y:S01]  /*a310*/  LOP3.LUT R24, R24, 0x64006400, RZ, 0xfc, !PT ;  /* 0x6400640018187812 */ /* 0x000fe200078efcff */
[----:B------:R-:W-:Y:S01]  /*a320*/  HADD2 R27, R21, -1028, -1028 ;  /* 0xe404e404151b7430 */ /* 0x000fe20000000000 */
[----:B------:R-:W-:Y:S01]  /*a330*/  LOP3.LUT R20, R13, 0x380038, RZ, 0xc0, !PT ;  /* 0x003800380d147812 */ /* 0x000fe200078ec0ff */
[-C--:B-1----:R-:W-:Y:S01]  /*a340*/  HFMA2.MMA R40, R40, R16.reuse, RZ ;  /* 0x0000001028287235 */ /* 0x082fe200000000ff */
[----:B------:R-:W-:Y:S01]  /*a350*/  LOP3.LUT R7, R6, 0x64006400, RZ, 0xfc, !PT ;  /* 0x6400640006077812 */ /* 0x000fe200078efcff */
[----:B------:R-:W-:Y:S01]  /*a360*/  HADD2 R21, R24, -1028, -1028 ;  /* 0xe404e40418157430 */ /* 0x000fe20000000000 */
[----:B------:R-:W-:Y:S01]  /*a370*/  LOP3.LUT R39, R20, 0x64006400, RZ, 0xfc, !PT ;  /* 0x6400640014277812 */ /* 0x000fe200078efcff */
[----:B------:R-:W-:Y:S01]  /*a380*/  HFMA2 R27, R27, R16, RZ.H0_H0 ;  /* 0x000000101b1b7231 */ /* 0x000fe200000400ff */
[----:B------:R-:W-:Y:S01]  /*a390*/  LOP3.LUT R6, R14, 0x380038, RZ, 0xc0, !PT ;  /* 0x003800380e067812 */ /* 0x000fe200078ec0ff */
[----:B------:R-:W-:Y:S01]  /*a3a0*/  HFMA2 R20, R7, R42.H0_H0, -132, -132 ;  /* 0xd820d82007147431 */ /* 0x000fe2000004002a */
[----:B------:R-:W-:Y:S01]  /*a3b0*/  HFMA2.MMA R22, R22, R16, RZ ;  /* 0x0000001016167235 */ /* 0x000fe200000000ff */
[----:B------:R-:W-:Y:S01]  /*a3c0*/  HFMA2 R21, R21, R16, RZ.H0_H0 ;  /* 0x0000001015157231 */ /* 0x000fe200000400ff */
[----:B------:R-:W-:-:S02]  /*a3d0*/  LOP3.LUT R16, R15, 0x380038, RZ, 0xc0, !PT ;  /* 0x003800380f107812 */ /* 0x000fc400078ec0ff */
[----:B------:R-:W-:Y:S01]  /*a3e0*/  LOP3.LUT R41, R6, 0x64006400, RZ, 0xfc, !PT ;  /* 0x6400640006297812 */ /* 0x000fe200078efcff */
[-C--:B------:R-:W-:Y:S01]  /*a3f0*/  HFMA2.MMA R40, R20, R17.reuse, R40 ;  /* 0x0000001114287235 */ /* 0x080fe20000000028 */
[----:B------:R-:W-:Y:S01]  /*a400*/  LOP3.LUT R43, R16, 0x64006400, RZ, 0xfc, !PT ;  /* 0x64006400102b7812 */ /* 0x000fe200078efcff */
[----:B---3--:R0:W2:Y:S01]  /*a410*/  LDG.E.128.CONSTANT R4, [R36.64] ;  /* 0x0000000624047981 */ /* 0x0080a2000c1e9d00 */
[----:B------:R-:W-:Y:S01]  /*a420*/  SHF.R.U32.HI R20, RZ, 0x6, R12 ;  /* 0x00000006ff147819 */ /* 0x000fe2000001160c */
[-C--:B------:R-:W-:Y:S01]  /*a430*/  HFMA2 R16, R41, R42.reuse.H0_H0, -132, -132 ;  /* 0xd820d82029107431 */ /* 0x080fe2000004002a */
[----:B------:R-:W-:Y:S01]  /*a440*/  SHF.R.U32.HI R26, RZ, 0x6, R14 ;  /* 0x00000006ff1a7819 */ /* 0x000fe2000001160e */
[-C--:B------:R-:W-:Y:S01]  /*a450*/  HFMA2 R39, R39, R42.reuse.H0_H0, -132, -132 ;  /* 0xd820d82027277431 */ /* 0x080fe2000004002a */
[----:B------:R-:W-:Y:S01]  /*a460*/  LOP3.LUT R24, R20, 0x70007, RZ, 0xc0, !PT ;  /* 0x0007000714187812 */ /* 0x000fe200078ec0ff */
[----:B------:R-:W-:Y:S02]  /*a470*/  HFMA2 R43, R43, R42.H0_H0, -132, -132 ;  /* 0xd820d8202b2b7431 */ /* 0x000fe4000004002a */
[----:B------:R-:W-:Y:S01]  /*a480*/  HFMA2 R16, R16, R17, R22 ;  /* 0x0000001110107231 */ /* 0x000fe20000000016 */
[----:B------:R-:W-:Y:S01]  /*a490*/  SHF.R.U32.HI R22, RZ, 0x6, R13 ;  /* 0x00000006ff167819 */ /* 0x000fe2000001160d */
[-C--:B------:R-:W-:Y:S01]  /*a4a0*/  HFMA2.MMA R27, R39, R17.reuse, R27 ;  /* 0x00000011271b7235 */ /* 0x080fe2000000001b */
[----:B------:R-:W-:Y:S01]  /*a4b0*/  LOP3.LUT R24, R24, 0x64006400, RZ, 0xfc, !PT ;  /* 0x6400640018187812 */ /* 0x000fe200078efcff */
[----:B------:R-:W-:Y:S01]  /*a4c0*/  HFMA2.MMA R21, R43, R17, R21 ;  /* 0x000000112b157235 */ /* 0x000fe20000000015 */
[----:B------:R-:W-:-:S02]  /*a4d0*/  LOP3.LUT R17, R22, 0x70007, RZ, 0xc0, !PT ;  /* 0x0007000716117812 */ /* 0x000fc400078ec0ff */
[----:B------:R-:W-:Y:S01]  /*a4e0*/  LOP3.LUT R39, R26, 0x70007, RZ, 0xc0, !PT ;  /* 0x000700071a277812 */ /* 0x000fe200078ec0ff */
[----:B------:R-:W-:Y:S01]  /*a4f0*/  HADD2 R24, R24, -1028, -1028 ;  /* 0xe404e40418187430 */ /* 0x000fe20000000000 */
[----:B------:R-:W-:Y:S02]  /*a500*/  LOP3.LUT R17, R17, 0x64006400, RZ, 0xfc, !PT ;  /* 0x6400640011117812 */ /* 0x000fe400078efcff */
[----:B------:R-:W-:Y:S01]  /*a510*/  LOP3.LUT R39, R39, 0x64006400, RZ, 0xfc, !PT ;  /* 0x6400640027277812 */ /* 0x000fe200078efcff */
[----:B------:R-:W-:Y:S01]  /*a520*/  HFMA2 R40, R24, R18, R40 ;  /* 0x0000001218287231 */ /* 0x000fe20000000028 */
[----:B------:R-:W-:Y:S01]  /*a530*/  SHF.R.U32.HI R24, RZ, 0x6, R15 ;  /* 0x00000006ff187819 */ /* 0x000fe2000001160f */
[----:B------:R-:W-:Y:S02]  /*a540*/  HADD2 R17, R17, -1028, -1028 ;  /* 0xe404e40411117430 */ /* 0x000fe40000000000 */
[----:B------:R-:W-:Y:S01]  /*a550*/  HADD2 R39, R39, -1028, -1028 ;  /* 0xe404e40427277430 */ /* 0x000fe20000000000 */
[----:B------:R-:W-:-:S03]  /*a560*/  LOP3.LUT R38, R24, 0x70007, RZ, 0xc0, !PT ;  /* 0x0007000718267812 */ /* 0x000fc600078ec0ff */
[----:B------:R-:W-:Y:S01]  /*a570*/  HFMA2.MMA R27, R17, R18, R27 ;  /* 0x00000012111b7235 */ /* 0x000fe2000000001b */
[----:B------:R-:W-:Y:S01]  /*a580*/  LOP3.LUT R38, R38, 0x64006400, RZ, 0xfc, !PT ;  /* 0x6400640026267812 */ /* 0x000fe200078efcff */
[----:B------:R-:W-:Y:S01]  /*a590*/  HFMA2 R16, R39, R18, R16 ;  /* 0x0000001227107231 */ /* 0x000fe20000000010 */
[C---:B------:R-:W-:Y:S02]  /*a5a0*/  LOP3.LUT R17, R20.reuse, 0x380038, RZ, 0xc0, !PT ;  /* 0x0038003814117812 */ /* 0x040fe400078ec0ff */
[----:B------:R-:W-:Y:S01]  /*a5b0*/  LOP3.LUT R20, R20, 0x1c001c0, RZ, 0xc0, !PT ;  /* 0x01c001c014147812 */ /* 0x000fe200078ec0ff */
[----:B------:R-:W-:Y:S01]  /*a5c0*/  HADD2 R38, R38, -1028, -1028 ;  /* 0xe404e40426267430 */ /* 0x000fe20000000000 */
[----:B------:R-:W-:-:S05]  /*a5d0*/  LOP3.LUT R17, R17, 0x64006400, RZ, 0xfc, !PT ;  /* 0x6400640011117812 */ /* 0x000fca00078efcff */
[----:B------:R-:W-:Y:S01]  /*a5e0*/  HFMA2 R17, R17, R42.H0_H0, -132, -132 ;  /* 0xd820d82011117431 */ /* 0x000fe2000004002a */
[----:B------:R-:W-:Y:S01]  /*a5f0*/  HFMA2.MMA R21, R38, R18, R21 ;  /* 0x0000001226157235 */ /* 0x000fe20000000015 */
[----:B------:R-:W-:-:S04]  /*a600*/  LOP3.LUT R18, R22, 0x380038, RZ, 0xc0, !PT ;  /* 0x0038003816127812 */ /* 0x000fc800078ec0ff */
[----:B------:R-:W-:Y:S01]  /*a610*/  HFMA2.MMA R40, R17, R19, R40 ;  /* 0x0000001311287235 */ /* 0x000fe20000000028 */
[----:B------:R-:W-:Y:S02]  /*a620*/  LOP3.LUT R39, R18, 0x64006400, RZ, 0xfc, !PT ;  /* 0x6400640012277812 */ /* 0x000fe400078efcff */
[----:B------:R-:W-:Y:S02]  /*a630*/  LOP3.LUT R17, R26, 0x380038, RZ, 0xc0, !PT ;  /* 0x003800381a117812 */ /* 0x000fe400078ec0ff */
[----:B------:R-:W-:Y:S01]  /*a640*/  LOP3.LUT R18, R24, 0x380038, RZ, 0xc0, !PT ;  /* 0x0038003818127812 */ /* 0x000fe200078ec0ff */
[----:B------:R-:W-:Y:S01]  /*a650*/  HFMA2 R39, R39, R42.H0_H0, -132, -132 ;  /* 0xd820d82027277431 */ /* 0x000fe2000004002a */
[----:B------:R-:W-:Y:S02]  /*a660*/  LOP3.LUT R17, R17, 0x64006400, RZ, 0xfc, !PT ;  /* 0x6400640011117812 */ /* 0x000fe400078efcff */
[----:B------:R-:W-:-:S03]  /*a670*/  LOP3.LUT R41, R18, 0x64006400, RZ, 0xfc, !PT ;  /* 0x6400640012297812 */ /* 0x000fc600078efcff */
[-C--:B------:R-:W-:Y:S01]  /*a680*/  HFMA2 R38, R17, R42.reuse.H0_H0, -132, -132 ;  /* 0xd820d82011267431 */ /* 0x080fe2000004002a */
[----:B------:R-:W-:Y:S01]  /*a690*/  HFMA2.MMA R27, R39, R19, R27 ;  /* 0x00000013271b7235 */ /* 0x000fe2000000001b */
[----:B------:R-:W-:-:S04]  /*a6a0*/  HFMA2 R39, R41, R42.H0_H0, -132, -132 ;  /* 0xd820d82029277431 */ /* 0x000fc8000004002a */
[----:B------:R-:W-:Y:S01]  /*a6b0*/  HFMA2.MMA R38, R38, R19, R16 ;  /* 0x0000001326267235 */ /* 0x000fe20000000010 */
[----:B------:R-:W-:Y:S01]  /*a6c0*/  HFMA2 R39, R39, R19, R21 ;  /* 0x0000001327277231 */ /* 0x000fe20000000015 */
[----:B------:R-:W-:Y:S01]  /*a6d0*/  IMAD.MOV.U32 R21, RZ, RZ, 0x2400 ;  /* 0x00002400ff157424 */ /* 0x000fe200078e00ff */
[----:B------:R-:W1:Y:S04]  /*a6e0*/  LDS.128 R16, [UR4+0x10] ;  /* 0x00001004ff107984 */ /* 0x000e680008000c00 */
[----:B------:R-:W-:Y:S02]  /*a6f0*/  PRMT R42, R42, 0x5410, R21 ;  /* 0x000054102a2a7816 */ /* 0x000fe40000000015 */
[----:B------:R-:W-:Y:S01]  /*a700*/  LOP3.LUT R21, R20, 0x64006400, RZ, 0xfc, !PT ;  /* 0x6400640014157812 */ /* 0x000fe200078efcff */
[----:B------:R-:W-:-:S04]  /*a710*/  @!P0 IMAD R20, R30, 0x8, R1 ;  /* 0x000000081e148824 */ /* 0x000fc800078e0201 */
[----:B------:R-:W-:-:S06]  /*a720*/  HFMA2 R21, R21, R42.H1_H1, -20, -20 ;  /* 0xcd00cd0015157431 */ /* 0x000fcc000006002a */
[----:B-1----:R-:W-:Y:S02]  /*a730*/  HFMA2.MMA R40, R21, R16, R40 ;  /* 0x0000001015287235 */ /* 0x002fe40000000028 */
[----:B------:R-:W3:Y:S01]  /*a740*/  @!P0 LDL.64 R20, [R20] ;  /* 0x0000000014148983 */ /* 0x000ee20000100a00 */
[----:B------:R-:W-:Y:S01]  /*a750*/  LOP3.LUT R22, R22, 0x1c001c0, RZ, 0xc0, !PT ;  /* 0x01c001c016167812 */ /* 0x000fe200078ec0ff */
[----:B0-----:R-:W-:Y:S01]  /*a760*/  IMAD.WIDE R36, R23, c[0x0][0x18c], R36 ;  /* 0x0000630017247a25 */ /* 0x001fe200078e0224 */
[----:B------:R-:W-:Y:S02]  /*a770*/  LOP3.LUT R26, R26, 0x1c001c0, RZ, 0xc0, !PT ;  /* 0x01c001c01a1a7812 */ /* 0x000fe400078ec0ff */
[----:B------:R-:W-:Y:S01]  /*a780*/  LOP3.LUT R24, R24, 0x1c001c0, RZ, 0xc0, !PT ;  /* 0x01c001c018187812 */ /* 0x000fe200078ec0ff */
[----:B----4-:R-:W-:Y:S01]  /*a790*/  @!P0 IMAD.IADD R29, R25, 0x1, R32 ;  /* 0x00000001191d8824 */ /* 0x010fe200078e0220 */
[----:B------:R-:W-:Y:S02]  /*a7a0*/  LOP3.LUT R41, R22, 0x64006400, RZ, 0xfc, !PT ;  /* 0x6400640016297812 */ /* 0x000fe400078efcff */
[----:B------:R-:W-:-:S02]  /*a7b0*/  LOP3.LUT R43, R26, 0x64006400, RZ, 0xfc, !PT ;  /* 0x640064001a2b7812 */ /* 0x000fc400078efcff */
[----:B------:R-:W-:Y:S01]  /*a7c0*/  LOP3.LUT R45, R24, 0x64006400, RZ, 0xfc, !PT ;  /* 0x64006400182d7812 */ /* 0x000fe200078efcff */
[-C--:B------:R-:W-:Y:S01]  /*a7d0*/  HFMA2 R41, R41, R42.reuse.H1_H1, -20, -20 ;  /* 0xcd00cd0029297431 */ /* 0x080fe2000006002a */
[----:B------:R-:W-:Y:S01]  /*a7e0*/  LOP3.LUT R22, R10, 0x70007, RZ, 0xc0, !PT ;  /* 0x000700070a167812 */ /* 0x000fe200078ec0ff */
[-C--:B------:R-:W-:Y:S01]  /*a7f0*/  HFMA2 R43, R43, R42.reuse.H1_H1, -20, -20 ;  /* 0xcd00cd002b2b7431 */ /* 0x080fe2000006002a */
[----:B------:R-:W-:Y:S01]  /*a800*/  SHF.R.U32.HI R12, RZ, 0xf, R12 ;  /* 0x0000000fff0c7819 */ /* 0x000fe2000001160c */
[----:B------:R-:W-:Y:S01]  /*a810*/  HFMA2 R45, R45, R42.H1_H1, -20, -20 ;  /* 0xcd00cd002d2d7431 */ /* 0x000fe2000006002a */
[----:B------:R-:W-:Y:S01]  /*a820*/  LOP3.LUT R22, R22, 0x64006400, RZ, 0xfc, !PT ;  /* 0x6400640016167812 */ /* 0x000fe200078efcff */
[-C--:B------:R-:W-:Y:S01]  /*a830*/  HFMA2.MMA R27, R41, R16.reuse, R27 ;  /* 0x00000010291b7235 */ /* 0x080fe2000000001b */
[----:B------:R-:W-:Y:S01]  /*a840*/  LOP3.LUT R12, R12, 0x10001, RZ, 0xc0, !PT ;  /* 0x000100010c0c7812 */ /* 0x000fe200078ec0ff */
[----:B------:R-:W-:Y:S01]  /*a850*/  HFMA2.MMA R38, R43, R16, R38 ;  /* 0x000000102b267235 */ /* 0x000fe20000000026 */
[----:B------:R-:W-:Y:S01]  /*a860*/  HFMA2 R39, R45, R16, R39 ;  /* 0x000000102d277231 */ /* 0x000fe20000000027 */
[----:B------:R-:W-:Y:S01]  /*a870*/  LOP3.LUT R16, R8, 0x70007, RZ, 0xc0, !PT ;  /* 0x0007000708107812 */ /* 0x000fe200078ec0ff */
[----:B------:R-:W-:Y:S01]  /*a880*/  HADD2 R22, R22, -1028, -1028 ;  /* 0xe404e40416167430 */ /* 0x000fe20000000000 */
[----:B------:R-:W-:-:S02]  /*a890*/  SHF.R.U32.HI R23, RZ, 0xe, R8 ;  /* 0x0000000eff177819 */ /* 0x000fc40000011608 */
[----:B------:R-:W-:Y:S02]  /*a8a0*/  LOP3.LUT R24, R16, 0x64006400, RZ, 0xfc, !PT ;  /* 0x6400640010187812 */ /* 0x000fe400078efcff */
[----:B------:R-:W-:Y:S01]  /*a8b0*/  LOP3.LUT R16, R9, 0x70007, RZ, 0xc0, !PT ;  /* 0x0007000709107812 */ /* 0x000fe200078ec0ff */
[-C--:B------:R-:W-:Y:S01]  /*a8c0*/  HFMA2.MMA R38, R22, R17.reuse, R38 ;  /* 0x0000001116267235 */ /* 0x080fe20000000026 */
[----:B------:R-:W-:Y:S01]  /*a8d0*/  LOP3.LUT R22, R11, 0x70007, RZ, 0xc0, !PT ;  /* 0x000700070b167812 */ /* 0x000fe200078ec0ff */
[----:B------:R-:W-:Y:S01]  /*a8e0*/  HADD2 R24, R24, -1028, -1028 ;  /* 0xe404e40418187430 */ /* 0x000fe20000000000 */
[----:B------:R-:W-:Y:S02]  /*a8f0*/  LOP3.LUT R16, R16, 0x64006400, RZ, 0xfc, !PT ;  /* 0x6400640010107812 */ /* 0x000fe400078efcff */
[----:B------:R-:W-:Y:S02]  /*a900*/  LOP3.LUT R22, R22, 0x64006400, RZ, 0xfc, !PT ;  /* 0x6400640016167812 */ /* 0x000fe400078efcff */
[----:B------:R-:W-:Y:S01]  /*a910*/  SHF.R.U32.HI R13, RZ, 0xf, R13 ;  /* 0x0000000fff0d7819 */ /* 0x000fe2000001160d */
[----:B------:R-:W-:Y:S01]  /*a920*/  HADD2 R16, R16, -1028, -1028 ;  /* 0xe404e40410107430 */ /* 0x000fe20000000000 */
[----:B------:R-:W-:Y:S01]  /*a930*/  HFMA2.MMA R40, R24, R17, R40 ;  /* 0x0000001118287235 */ /* 0x000fe20000000028 */
[----:B------:R-:W-:Y:S01]  /*a940*/  HADD2 R22, R22, -1028, -1028 ;  /* 0xe404e40416167430 */ /* 0x000fe20000000000 */
[----:B------:R-:W-:Y:S01]  /*a950*/  SHF.R.U32.HI R24, RZ, 0x6, R9 ;  /* 0x00000006ff187819 */ /* 0x000fe20000011609 */
[----:B------:R-:W-:Y:S01]  /*a960*/  HFMA2 R27, R16, R17, R27 ;  /* 0x00000011101b7231 */ /* 0x000fe2000000001b */
[----:B------:R-:W-:-:S02]  /*a970*/  LOP3.LUT R16, R8, 0x380038, RZ, 0xc0, !PT ;  /* 0x0038003808107812 */ /* 0x000fc400078ec0ff */
[----:B------:R-:W-:Y:S01]  /*a980*/  LOP3.LUT R13, R13, 0x10001, RZ, 0xc0, !PT ;  /* 0x000100010d0d7812 */ /* 0x000fe200078ec0ff */
[----:B------:R-:W-:Y:S01]  /*a990*/  HFMA2.MMA R39, R22, R17, R39 ;  /* 0x0000001116277235 */ /* 0x000fe20000000027 */
[----:B------:R-:W-:Y:S02]  /*a9a0*/  LOP3.LUT R41, R16, 0x64006400, RZ, 0xfc, !PT ;  /* 0x6400640010297812 */ /* 0x000fe400078efcff */
[----:B------:R-:W-:Y:S02]  /*a9b0*/  LOP3.LUT R16, R9, 0x380038, RZ, 0xc0, !PT ;  /* 0x0038003809107812 */ /* 0x000fe400078ec0ff */
[----:B------:R-:W-:Y:S01]  /*a9c0*/  LOP3.LUT R17, R10, 0x380038, RZ, 0xc0, !PT ;  /* 0x003800380a117812 */ /* 0x000fe200078ec0ff */
[----:B------:R-:W-:Y:S01]  /*a9d0*/  HFMA2 R26, R41, R42.H0_H0, -132, -132 ;  /* 0xd820d820291a7431 */ /* 0x000fe2000004002a */
[----:B------:R-:W-:Y:S02]  /*a9e0*/  LOP3.LUT R41, R16, 0x64006400, RZ, 0xfc, !PT ;  /* 0x6400640010297812 */ /* 0x000fe400078efcff */
[----:B------:R-:W-:Y:S01]  /*a9f0*/  LOP3.LUT R16, R11, 0x380038, RZ, 0xc0, !PT ;  /* 0x003800380b107812 */ /* 0x000fe200078ec0ff */
[----:B------:R-:W-:Y:S01]  /*aa00*/  HFMA2 R26, R26, R18, R40 ;  /* 0x000000121a1a7231 */ /* 0x000fe20000000028 */
[----:B------:R-:W-:Y:S01]  /*aa10*/  LOP3.LUT R43, R17, 0x64006400, RZ, 0xfc, !PT ;  /* 0x64006400112b7812 */ /* 0x000fe200078efcff */
[----:B------:R-:W-:Y:S01]  /*aa20*/  HFMA2 R41, R41, R42.H0_H0, -132, -132 ;  /* 0xd820d82029297431 */ /* 0x000fe2000004002a */
[----:B------:R-:W-:-:S02]  /*aa30*/  LOP3.LUT R17, R16, 0x64006400, RZ, 0xfc, !PT ;  /* 0x6400640010117812 */ /* 0x000fc400078efcff */
[----:B------:R-:W-:Y:S01]  /*aa40*/  SHF.R.U32.HI R22, RZ, 0x6, R8 ;  /* 0x00000006ff167819 */ /* 0x000fe20000011608 */
[-C--:B------:R-:W-:Y:S01]  /*aa50*/  HFMA2 R40, R43, R42.reuse.H0_H0, -132, -132 ;  /* 0xd820d8202b287431 */ /* 0x080fe2000004002a */
[----:B------:R-:W-:Y:S01]  /*aa60*/  LOP3.LUT R8, R12, 0x20002, R23, 0xf8, !PT ;  /* 0x000200020c087812 */ /* 0x000fe200078ef817 */
[-C--:B------:R-:W-:Y:S01]  /*aa70*/  HFMA2.MMA R27, R41, R18.reuse, R27 ;  /* 0x00000012291b7235 */ /* 0x080fe2000000001b */
[----:B------:R-:W-:Y:S01]  /*aa80*/  HFMA2 R41, R17, R42.H0_H0, -132, -132 ;  /* 0xd820d82011297431 */ /* 0x000fe2000004002a */
[----:B------:R-:W-:Y:S01]  /*aa90*/  LOP3.LUT R17, R24, 0x70007, RZ, 0xc0, !PT ;  /* 0x0007000718117812 */ /* 0x000fe200078ec0ff */
[----:B------:R-:W-:Y:S01]  /*aaa0*/  HFMA2 R40, R40, R18, R38 ;  /* 0x0000001228287231 */ /* 0x000fe20000000026 */
[----:B------:R-:W-:Y:S02]  /*aab0*/  LOP3.LUT R16, R22, 0x70007, RZ, 0xc0, !PT ;  /* 0x0007000716107812 */ /* 0x000fe400078ec0ff */
[----:B------:R-:W-:Y:S01]  /*aac0*/  LOP3.LUT R17, R17, 0x64006400, RZ, 0xfc, !PT ;  /* 0x6400640011117812 */ /* 0x000fe200078efcff */
[----:B------:R-:W-:Y:S01]  /*aad0*/  HFMA2.MMA R41, R41, R18, R39 ;  /* 0x0000001229297235 */ /* 0x000fe20000000027 */
[----:B------:R-:W-:-:S02]  /*aae0*/  LOP3.LUT R16, R16, 0x64006400, RZ, 0xfc, !PT ;  /* 0x6400640010107812 */ /* 0x000fc400078efcff */
[----:B------:R-:W-:Y:S01]  /*aaf0*/  SHF.R.U32.HI R39, RZ, 0x6, R11 ;  /* 0x00000006ff277819 */ /* 0x000fe2000001160b */
[----:B------:R-:W-:Y:S01]  /*ab00*/  HADD2 R17, R17, -1028, -1028 ;  /* 0xe404e40411117430 */ /* 0x000fe20000000000 */
[----:B------:R-:W-:Y:S01]  /*ab10*/  SHF.R.U32.HI R38, RZ, 0x6, R10 ;  /* 0x00000006ff267819 */ /* 0x000fe2000001160a */
[----:B------:R-:W-:Y:S01]  /*ab20*/  HADD2 R16, R16, -1028, -1028 ;  /* 0xe404e40410107430 */ /* 0x000fe20000000000 */
[----:B------:R-:W-:Y:S02]  /*ab30*/  SHF.R.U32.HI R12, RZ, 0xe, R9 ;  /* 0x0000000eff0c7819 */ /* 0x000fe40000011609 */
[----:B------:R-:W-:Y:S01]  /*ab40*/  SHF.R.U32.HI R14, RZ, 0xf, R14 ;  /* 0x0000000fff0e7819 */ /* 0x000fe2000001160e */
[----:B------:R-:W-:Y:S01]  /*ab50*/  HFMA2 R26, R16, R19, R26 ;  /* 0x00000013101a7231 */ /* 0x000fe2000000001a */
[----:B------:R-:W-:Y:S01]  /*ab60*/  HFMA2.MMA R27, R17, R19, R27 ;  /* 0x00000013111b7235 */ /* 0x000fe2000000001b */
[----:B------:R-:W-:Y:S02]  /*ab70*/  LOP3.LUT R16, R39, 0x70007, RZ, 0xc0, !PT ;  /* 0x0007000727107812 */ /* 0x000fe400078ec0ff */
[----:B------:R-:W-:-:S02]  /*ab80*/  LOP3.LUT R17, R38, 0x70007, RZ, 0xc0, !PT ;  /* 0x0007000726117812 */ /* 0x000fc400078ec0ff */
[----:B------:R-:W-:Y:S02]  /*ab90*/  LOP3.LUT R16, R16, 0x64006400, RZ, 0xfc, !PT ;  /* 0x6400640010107812 */ /* 0x000fe400078efcff */
[----:B------:R-:W-:Y:S02]  /*aba0*/  LOP3.LUT R17, R17, 0x64006400, RZ, 0xfc, !PT ;  /* 0x6400640011117812 */ /* 0x000fe400078efcff */
[----:B------:R-:W-:Y:S01]  /*abb0*/  LOP3.LUT R9, R13, 0x20002, R12, 0xf8, !PT ;  /* 0x000200020d097812 */ /* 0x000fe200078ef80c */
[----:B------:R-:W-:Y:S01]  /*abc0*/  HADD2 R16, R16, -1028, -1028 ;  /* 0xe404e40410107430 */ /* 0x000fe20000000000 */
[----:B------:R-:W-:Y:S01]  /*abd0*/  SHF.R.U32.HI R15, RZ, 0xf, R15 ;  /* 0x0000000fff0f7819 */ /* 0x000fe2000001160f */
[----:B------:R-:W-:Y:S01]  /*abe0*/  HADD2 R17, R17, -1028, -1028 ;  /* 0xe404e40411117430 */ /* 0x000fe20000000000 */
[----:B------:R-:W-:Y:S02]  /*abf0*/  LOP3.LUT R14, R14, 0x10001, RZ, 0xc0, !PT ;  /* 0x000100010e0e7812 */ /* 0x000fe400078ec0ff */
[----:B------:R-:W-:Y:S01]  /*ac00*/  SHF.R.U32.HI R13, RZ, 0xe, R10 ;  /* 0x0000000eff0d7819 */ /* 0x000fe2000001160a */
[----:B------:R-:W-:Y:S01]  /*ac10*/  HFMA2 R40, R17, R19, R40 ;  /* 0x0000001311287231 */ /* 0x000fe20000000028 */
[----:B------:R-:W-:Y:S01]  /*ac20*/  HFMA2.MMA R41, R16, R19, R41 ;  /* 0x0000001310297235 */ /* 0x000fe20000000029 */
[----:B------:R-:W-:Y:S01]  /*ac30*/  LOP3.LUT R12, R22, 0x380038, RZ, 0xc0, !PT ;  /* 0x00380038160c7812 */ /* 0x000fe200078ec0ff */
[----:B------:R-:W0:Y:S01]  /*ac40*/  LDS.128 R16, [UR4+0x20] ;  /* 0x00002004ff107984 */ /* 0x000e220008000c00 */
[----:B------:R-:W-:-:S02]  /*ac50*/  SHF.R.U32.HI R44, RZ, 0xe, R11 ;  /* 0x0000000eff2c7819 */ /* 0x000fc4000001160b */
[----:B------:R-:W-:Y:S02]  /*ac60*/  LOP3.LUT R11, R15, 0x10001, RZ, 0xc0, !PT ;  /* 0x000100010f0b7812 */ /* 0x000fe400078ec0ff */
[----:B------:R-:W-:Y:S02]  /*ac70*/  LOP3.LUT R10, R14, 0x20002, R13, 0xf8, !PT ;  /* 0x000200020e0a7812 */ /* 0x000fe400078ef80d */
[----:B------:R-:W-:Y:S02]  /*ac80*/  LOP3.LUT R13, R24, 0x380038, RZ, 0xc0, !PT ;  /* 0x00380038180d7812 */ /* 0x000fe400078ec0ff */
[----:B------:R-:W-:Y:S02]  /*ac90*/  LOP3.LUT R15, R12, 0x64006400, RZ, 0xfc, !PT ;  /* 0x640064000c0f7812 */ /* 0x000fe400078efcff */
[----:B------:R-:W-:Y:S02]  /*aca0*/  LOP3.LUT R12, R38, 0x380038, RZ, 0xc0, !PT ;  /* 0x00380038260c7812 */ /* 0x000fe400078ec0ff */
[----:B------:R-:W-:Y:S01]  /*acb0*/  LOP3.LUT R25, R13, 0x64006400, RZ, 0xfc, !PT ;  /* 0x640064000d197812 */ /* 0x000fe200078efcff */
[----:B------:R-:W-:Y:S01]  /*acc0*/  HFMA2 R23, R15, R42.H0_H0, -132, -132 ;  /* 0xd820d8200f177431 */ /* 0x000fe2000004002a */
[----:B------:R-:W-:-:S02]  /*acd0*/  LOP3.LUT R13, R12, 0x64006400, RZ, 0xfc, !PT ;  /* 0x640064000c0d7812 */ /* 0x000fc400078efcff */
[C---:B------:R-:W-:Y:S01]  /*ace0*/  LOP3.LUT R12, R39.reuse, 0x380038, RZ, 0xc0, !PT ;  /* 0x00380038270c7812 */ /* 0x040fe200078ec0ff */
[-C--:B------:R-:W-:Y:S01]  /*acf0*/  HFMA2 R25, R25, R42.reuse.H0_H0, -132, -132 ;  /* 0xd820d82019197431 */ /* 0x080fe2000004002a */
[----:B------:R-:W-:Y:S01]  /*ad00*/  LOP3.LUT R24, R24, 0x1c001c0, RZ, 0xc0, !PT ;  /* 0x01c001c018187812 */ /* 0x000fe200078ec0ff */
[-C--:B------:R-:W-:Y:S01]  /*ad10*/  HFMA2 R13, R13, R42.reuse.H0_H0, -132, -132 ;  /* 0xd820d8200d0d7431 */ /* 0x080fe2000004002a */
[----:B------:R-:W-:Y:S02]  /*ad20*/  LOP3.LUT R15, R12, 0x64006400, RZ, 0xfc, !PT ;  /* 0x640064000c0f7812 */ /* 0x000fe400078efcff */
[----:B------:R-:W-:Y:S02]  /*ad30*/  LOP3.LUT R38, R38, 0x1c001c0, RZ, 0xc0, !PT ;  /* 0x01c001c026267812 */ /* 0x000fe400078ec0ff */
[----:B------:R-:W-:Y:S01]  /*ad40*/  LOP3.LUT R39, R39, 0x1c001c0, RZ, 0xc0, !PT ;  /* 0x01c001c027277812 */ /* 0x000fe200078ec0ff */
[----:B------:R-:W-:Y:S01]  /*ad50*/  HFMA2 R12, R15, R42.H0_H0, -132, -132 ;  /* 0xd820d8200f0c7431 */ /* 0x000fe2000004002a */
[----:B------:R-:W-:-:S02]  /*ad60*/  LOP3.LUT R15, R24, 0x64006400, RZ, 0xfc, !PT ;  /* 0x64006400180f7812 */ /* 0x000fc400078efcff */
[----:B------:R-:W-:Y:S02]  /*ad70*/  LOP3.LUT R11, R11, 0x20002, R44, 0xf8, !PT ;  /* 0x000200020b0b7812 */ /* 0x000fe400078ef82c */
[----:B------:R-:W-:Y:S02]  /*ad80*/  LOP3.LUT R39, R39, 0x64006400, RZ, 0xfc, !PT ;  /* 0x6400640027277812 */ /* 0x000fe400078efcff */
[----:B------:R-:W-:-:S03]  /*ad90*/  IADD3 R32, R32, 0x20, RZ ;  /* 0x0000002020207810 */ /* 0x000fc60007ffe0ff */
[----:B------:R-:W-:Y:S01]  /*ada0*/  HFMA2 R39, R39, R42.H1_H1, -20, -20 ;  /* 0xcd00cd0027277431 */ /* 0x000fe2000006002a */
[----:B------:R-:W-:Y:S01]  /*adb0*/  ISETP.LT.AND P1, PT, R32, R33, PT ;  /* 0x000000212000720c */ /* 0x000fe20003f21270 */
[----:B0-----:R-:W-:Y:S01]  /*adc0*/  HFMA2 R40, R13, R16, R40 ;  /* 0x000000100d287231 */ /* 0x001fe20000000028 */
[----:B------:R-:W-:Y:S01]  /*add0*/  LOP3.LUT R13, R22, 0x1c001c0, RZ, 0xc0, !PT ;  /* 0x01c001c0160d7812 */ /* 0x000fe200078ec0ff */
[-C--:B------:R-:W-:Y:S01]  /*ade0*/  HFMA2 R22, R15, R42.reuse.H1_H1, -20, -20 ;  /* 0xcd00cd000f167431 */ /* 0x080fe2000006002a */
[-C--:B------:R-:W-:Y:S01]  /*adf0*/  HFMA2.MMA R27, R25, R16.reuse, R27 ;  /* 0x00000010191b7235 */ /* 0x080fe2000000001b */
[----:B------:R-:W-:Y:S01]  /*ae00*/  LOP3.LUT R25, R38, 0x64006400, RZ, 0xfc, !PT ;  /* 0x6400640026197812 */ /* 0x000fe200078efcff */
[-C--:B------:R-:W-:Y:S01]  /*ae10*/  HFMA2.MMA R23, R23, R16.reuse, R26 ;  /* 0x0000001017177235 */ /* 0x080fe2000000001a */
[----:B------:R-:W-:Y:S01]  /*ae20*/  LOP3.LUT R13, R13, 0x64006400, RZ, 0xfc, !PT ;  /* 0x640064000d0d7812 */ /* 0x000fe200078efcff */
[----:B------:R-:W-:Y:S02]  /*ae30*/  HFMA2.MMA R41, R12, R16, R41 ;  /* 0x000000100c297235 */ /* 0x000fe40000000029 */
[----:B------:R-:W-:-:S02]  /*ae40*/  HFMA2 R16, R25, R42.H1_H1, -20, -20 ;  /* 0xcd00cd0019107431 */ /* 0x000fc4000006002a */
[----:B------:R-:W-:Y:S02]  /*ae50*/  HFMA2 R13, R13, R42.H1_H1, -20, -20 ;  /* 0xcd00cd000d0d7431 */ /* 0x000fe4000006002a */
[-C--:B------:R-:W-:Y:S02]  /*ae60*/  HFMA2 R22, R22, R17.reuse, R27 ;  /* 0x0000001116167231 */ /* 0x080fe4000000001b */
[-C--:B------:R-:W-:Y:S02]  /*ae70*/  HFMA2.MMA R16, R16, R17.reuse, R40 ;  /* 0x0000001110107235 */ /* 0x080fe40000000028 */
[----:B------:R-:W-:Y:S01]  /*ae80*/  HFMA2.MMA R23, R13, R17, R23 ;  /* 0x000000110d177235 */ /* 0x000fe20000000017 */
[----:B------:R-:W-:Y:S01]  /*ae90*/  HFMA2 R17, R39, R17, R41 ;  /* 0x0000001127117231 */ /* 0x000fe20000000029 */
[----:B--2---:R-:W-:Y:S02]  /*aea0*/  SHF.R.U32.HI R15, RZ, 0xd, R6 ;  /* 0x0000000dff0f7819 */ /* 0x004fe40000011606 */
[----:B------:R-:W-:-:S02]  /*aeb0*/  LOP3.LUT R26, R5, 0x70007, RZ, 0xc0, !PT ;  /* 0x00070007051a7812 */ /* 0x000fc400078ec0ff */
[----:B------:R-:W-:Y:S02]  /*aec0*/  LOP3.LUT R10, R10, 0x40004, R15, 0xf8, !PT ;  /* 0x000400040a0a7812 */ /* 0x000fe400078ef80f */
[----:B------:R-:W-:Y:S02]  /*aed0*/  LOP3.LUT R15, R4, 0x70007, RZ, 0xc0, !PT ;  /* 0x00070007040f7812 */ /* 0x000fe400078ec0ff */
[----:B------:R-:W-:Y:S02]  /*aee0*/  SHF.R.U32.HI R12, RZ, 0xd, R5 ;  /* 0x0000000dff0c7819 */ /* 0x000fe40000011605 */
[----:B------:R-:W-:Y:S02]  /*aef0*/  LOP3.LUT R15, R15, 0x64006400, RZ, 0xfc, !PT ;  /* 0x640064000f0f7812 */ /* 0x000fe400078efcff */
[----:B------:R-:W-:Y:S02]  /*af00*/  LOP3.LUT R38, R6, 0x70007, RZ, 0xc0, !PT ;  /* 0x0007000706267812 */ /* 0x000fe400078ec0ff */
[----:B------:R-:W-:-:S02]  /*af10*/  SHF.R.U32.HI R13, RZ, 0xd, R4 ;  /* 0x0000000dff0d7819 */ /* 0x000fc40000011604 */
[----:B------:R-:W-:Y:S01]  /*af20*/  LOP3.LUT R27, R26, 0x64006400, RZ, 0xfc, !PT ;  /* 0x640064001a1b7812 */ /* 0x000fe200078efcff */
[----:B------:R-:W-:Y:S01]  /*af30*/  HADD2 R26, R15, -1028, -1028 ;  /* 0xe404e4040f1a7430 */ /* 0x000fe20000000000 */
[----:B------:R-:W-:Y:S02]  /*af40*/  SHF.R.U32.HI R14, RZ, 0xd, R7 ;  /* 0x0000000dff0e7819 */ /* 0x000fe40000011607 */
[----:B------:R-:W-:Y:S01]  /*af50*/  LOP3.LUT R9, R9, 0x40004, R12, 0xf8, !PT ;  /* 0x0004000409097812 */ /* 0x000fe200078ef80c */
[----:B------:R-:W-:Y:S01]  /*af60*/  HADD2 R27, R27, -1028, -1028 ;  /* 0xe404e4041b1b7430 */ /* 0x000fe20000000000 */
[----:B------:R-:W-:Y:S01]  /*af70*/  LOP3.LUT R38, R38, 0x64006400, RZ, 0xfc, !PT ;  /* 0x6400640026267812 */ /* 0x000fe200078efcff */
[----:B------:R-:W-:Y:S01]  /*af80*/  HFMA2.MMA R23, R26, R18, R23 ;  /* 0x000000121a177235 */ /* 0x000fe20000000017 */
[----:B------:R-:W-:Y:S01]  /*af90*/  LOP3.LUT R8, R8, 0x40004, R13, 0xf8, !PT ;  /* 0x0004000408087812 */ /* 0x000fe200078ef80d */
[----:B------:R-:W-:Y:S01]  /*afa0*/  HFMA2 R22, R27, R18, R22 ;  /* 0x000000121b167231 */ /* 0x000fe20000000016 */
[----:B------:R-:W-:-:S02]  /*afb0*/  LOP3.LUT R24, R4, 0x380038, RZ, 0xc0, !PT ;  /* 0x0038003804187812 */ /* 0x000fc400078ec0ff */
[----:B------:R-:W-:Y:S02]  /*afc0*/  SHF.R.U32.HI R12, RZ, 0x6, R4 ;  /* 0x00000006ff0c7819 */ /* 0x000fe40000011604 */
[----:B------:R-:W-:Y:S02]  /*afd0*/  LOP3.LUT R25, R7, 0x70007, RZ, 0xc0, !PT ;  /* 0x0007000707197812 */ /* 0x000fe400078ec0ff */
[----:B------:R-:W-:Y:S02]  /*afe0*/  LOP3.LUT R11, R11, 0x40004, R14, 0xf8, !PT ;  /* 0x000400040b0b7812 */ /* 0x000fe400078ef80e */
[----:B------:R-:W-:Y:S02]  /*aff0*/  LOP3.LUT R4, R5, 0x380038, RZ, 0xc0, !PT ;  /* 0x0038003805047812 */ /* 0x000fe400078ec0ff */
[----:B------:R-:W-:Y:S02]  /*b000*/  SHF.R.U32.HI R13, RZ, 0x6, R5 ;  /* 0x00000006ff0d7819 */ /* 0x000fe40000011605 */
[----:B------:R-:W-:-:S02]  /*b010*/  LOP3.LUT R5, R6, 0x380038, RZ, 0xc0, !PT ;  /* 0x0038003806057812 */ /* 0x000fc400078ec0ff */
[----:B------:R-:W-:Y:S02]  /*b020*/  SHF.R.U32.HI R14, RZ, 0x6, R6 ;  /* 0x00000006ff0e7819 */ /* 0x000fe40000011606 */
[----:B------:R-:W-:Y:S02]  /*b030*/  LOP3.LUT R6, R7, 0x380038, RZ, 0xc0, !PT ;  /* 0x0038003807067812 */ /* 0x000fe400078ec0ff */
[----:B------:R-:W-:Y:S01]  /*b040*/  SHF.R.U32.HI R15, RZ, 0x6, R7 ;  /* 0x00000006ff0f7819 */ /* 0x000fe20000011607 */
[----:B------:R-:W-:Y:S01]  /*b050*/  HADD2 R7, R38, -1028, -1028 ;  /* 0xe404e40426077430 */ /* 0x000fe20000000000 */
[----:B------:R-:W-:Y:S02]  /*b060*/  LOP3.LUT R26, R25, 0x64006400, RZ, 0xfc, !PT ;  /* 0x64006400191a7812 */ /* 0x000fe400078efcff */
[----:B------:R-:W-:Y:S02]  /*b070*/  LOP3.LUT R25, R24, 0x64006400, RZ, 0xfc, !PT ;  /* 0x6400640018197812 */ /* 0x000fe400078efcff */
[----:B------:R-:W-:Y:S01]  /*b080*/  LOP3.LUT R5, R5, 0x64006400, RZ, 0xfc, !PT ;  /* 0x6400640005057812 */ /* 0x000fe200078efcff */
[----:B------:R-:W-:Y:S01]  /*b090*/  HADD2 R24, R26, -1028, -1028 ;  /* 0xe404e4041a187430 */ /* 0x000fe20000000000 */
[----:B------:R-:W-:Y:S01]  /*b0a0*/  HFMA2.MMA R7, R7, R18, R16 ;  /* 0x0000001207077235 */ /* 0x000fe20000000010 */
[----:B------:R-:W-:Y:S01]  /*b0b0*/  LOP3.LUT R27, R4, 0x64006400, RZ, 0xfc, !PT ;  /* 0x64006400041b7812 */ /* 0x000fe200078efcff */
[----:B------:R-:W-:Y:S01]  /*b0c0*/  HFMA2 R25, R25, R42.H0_H0, -132, -132 ;  /* 0xd820d82019197431 */ /* 0x000fe2000004002a */
[----:B------:R-:W-:-:S02]  /*b0d0*/  LOP3.LUT R39, R6, 0x64006400, RZ, 0xfc, !PT ;  /* 0x6400640006277812 */ /* 0x000fc400078efcff */
[----:B------:R-:W-:Y:S01]  /*b0e0*/  HFMA2.MMA R24, R24, R18, R17 ;  /* 0x0000001218187235 */ /* 0x000fe20000000011 */
[-C--:B------:R-:W-:Y:S01]  /*b0f0*/  HFMA2 R17, R5, R42.reuse.H0_H0, -132, -132 ;  /* 0xd820d82005117431 */ /* 0x080fe2000004002a */
[----:B------:R-:W-:Y:S01]  /*b100*/  LOP3.LUT R47, R12, 0x380038, RZ, 0xc0, !PT ;  /* 0x003800380c2f7812 */ /* 0x000fe200078ec0ff */
[-C--:B------:R-:W-:Y:S01]  /*b110*/  HFMA2 R16, R27, R42.reuse.H0_H0, -132, -132 ;  /* 0xd820d8201b107431 */ /* 0x080fe2000004002a */
[-C--:B------:R-:W-:Y:S01]  /*b120*/  HFMA2.MMA R18, R25, R19.reuse, R23 ;  /* 0x0000001319127235 */ /* 0x080fe20000000017 */
[----:B------:R-:W-:Y:S01]  /*b130*/  HFMA2 R17, R17, R19, R7 ;  /* 0x0000001311117231 */ /* 0x000fe20000000007 */
[C---:B------:R-:W-:Y:S01]  /*b140*/  LOP3.LUT R43, R14.reuse, 0x380038, RZ, 0xc0, !PT ;  /* 0x003800380e2b7812 */ /* 0x040fe200078ec0ff */
[----:B------:R-:W0:Y:S01]  /*b150*/  LDS.128 R4, [UR4+0x30] ;  /* 0x00003004ff047984 */ /* 0x000e220008000c00 */
[----:B------:R-:W-:Y:S01]  /*b160*/  HFMA2 R39, R39, R42.H0_H0, -132, -132 ;  /* 0xd820d82027277431 */ /* 0x000fe2000004002a */
[----:B------:R-:W-:Y:S01]  /*b170*/  HFMA2.MMA R16, R16, R19, R22 ;  /* 0x0000001310107235 */ /* 0x000fe20000000016 */
[C---:B------:R-:W-:Y:S01]  /*b180*/  LOP3.LUT R25, R14.reuse, 0x1c001c0, RZ, 0xc0, !PT ;  /* 0x01c001c00e197812 */ /* 0x040fe200078ec0ff */
[----:B------:R-:W-:Y:S01]  /*b190*/  UIADD3 UR4, UR4, 0x40, URZ ;  /* 0x0000004004047890 */ /* 0x000fe2000fffe03f */
[----:B------:R-:W-:-:S02]  /*b1a0*/  LOP3.LUT R14, R14, 0x70007, RZ, 0xc0, !PT ;  /* 0x000700070e0e7812 */ /* 0x000fc400078ec0ff */
[----:B------:R-:W-:Y:S01]  /*b1b0*/  HFMA2.MMA R19, R39, R19, R24 ;  /* 0x0000001327137235 */ /* 0x000fe20000000018 */
[C---:B------:R-:W-:Y:S02]  /*b1c0*/  LOP3.LUT R39, R12.reuse, 0x1c001c0, RZ, 0xc0, !PT ;  /* 0x01c001c00c277812 */ /* 0x040fe400078ec0ff */
[----:B------:R-:W-:Y:S02]  /*b1d0*/  LOP3.LUT R12, R12, 0x70007, RZ, 0xc0, !PT ;  /* 0x000700070c0c7812 */ /* 0x000fe400078ec0ff */
[----:B------:R-:W-:Y:S02]  /*b1e0*/  LOP3.LUT R14, R14, 0x64006400, RZ, 0xfc, !PT ;  /* 0x640064000e0e7812 */ /* 0x000fe400078efcff */
[----:B------:R-:W-:Y:S02]  /*b1f0*/  LOP3.LUT R12, R12, 0x64006400, RZ, 0xfc, !PT ;  /* 0x640064000c0c7812 */ /* 0x000fe400078efcff */
[----:B------:R-:W-:Y:S01]  /*b200*/  LOP3.LUT R47, R47, 0x64006400, RZ, 0xfc, !PT ;  /* 0x640064002f2f7812 */ /* 0x000fe200078efcff */
[----:B------:R-:W-:Y:S01]  /*b210*/  HADD2 R14, R14, -1028, -1028 ;  /* 0xe404e4040e0e7430 */ /* 0x000fe20000000000 */
[C---:B------:R-:W-:Y:S01]  /*b220*/  LOP3.LUT R45, R13.reuse, 0x380038, RZ, 0xc0, !PT ;  /* 0x003800380d2d7812 */ /* 0x040fe200078ec0ff */
[----:B------:R-:W-:Y:S01]  /*b230*/  HADD2 R12, R12, -1028, -1028 ;  /* 0xe404e4040c0c7430 */ /* 0x000fe20000000000 */
        /* <DEDUP_REMOVED lines=11> */
[-C--:B------:R-:W-:Y:S01]  /*b2f0*/  HFMA2 R39, R39, R42.reuse.H1_H1, -20, -20 ;  /* 0xcd00cd0027277431 */ /* 0x080fe2000006002a */
[----:B------:R-:W-:Y:S01]  /*b300*/  LOP3.LUT R25, R25, 0x64006400, RZ, 0xfc, !PT ;  /* 0x6400640019197812 */ /* 0x000fe200078efcff */
[----:B------:R-:W-:Y:S01]  /*b310*/  HADD2 R13, R13, -1028, -1028 ;  /* 0xe404e4040d0d7430 */ /* 0x000fe20000000000 */
[-C--:B0-----:R-:W-:Y:S01]  /*b320*/  HFMA2.MMA R12, R12, R4.reuse, R18 ;  /* 0x000000040c0c7235 */ /* 0x081fe20000000012 */
[----:B------:R-:W-:Y:S01]  /*b330*/  LOP3.LUT R45, R45, 0x64006400, RZ, 0xfc, !PT ;  /* 0x640064002d2d7812 */ /* 0x000fe200078efcff */
[----:B------:R-:W-:Y:S01]  /*b340*/  HFMA2.MMA R14, R14, R4, R17 ;  /* 0x000000040e0e7235 */ /* 0x000fe20000000011 */
[----:B------:R-:W-:Y:S01]  /*b350*/  LOP3.LUT R41, R41, 0x64006400, RZ, 0xfc, !PT ;  /* 0x6400640029297812 */ /* 0x000fe200078efcff */
[----:B------:R-:W-:Y:S01]  /*b360*/  HADD2 R15, R15, -1028, -1028 ;  /* 0xe404e4040f0f7430 */ /* 0x000fe20000000000 */
[----:B------:R-:W-:Y:S01]  /*b370*/  LOP3.LUT R8, R8, 0x64006400, RZ, 0xfc, !PT ;  /* 0x6400640008087812 */ /* 0x000fe200078efcff */
[-C--:B------:R-:W-:Y:S01]  /*b380*/  HFMA2.MMA R12, R24, R5.reuse, R12 ;  /* 0x00000005180c7235 */ /* 0x080fe2000000000c */
[-C--:B------:R-:W-:Y:S01]  /*b390*/  HFMA2 R25, R25, R42.reuse.H1_H1, -20, -20 ;  /* 0xcd00cd0019197431 */ /* 0x080fe2000006002a */
[----:B------:R-:W-:Y:S01]  /*b3a0*/  HFMA2.MMA R14, R26, R5, R14 ;  /* 0x000000051a0e7235 */ /* 0x000fe2000000000e */
[-C--:B------:R-:W-:Y:S01]  /*b3b0*/  HFMA2 R22, R45, R42.reuse.H0_H0, -132, -132 ;  /* 0xd820d8202d167431 */ /* 0x080fe2000004002a */
[----:B------:R-:W-:Y:S01]  /*b3c0*/  LOP3.LUT R10, R10, 0x64006400, RZ, 0xfc, !PT ;  /* 0x640064000a0a7812 */ /* 0x000fe200078efcff */
[----:B------:R-:W-:Y:S01]  /*b3d0*/  HFMA2 R41, R41, R42.H0_H0, -132, -132 ;  /* 0xd820d82029297431 */ /* 0x000fe2000004002a */
[----:B------:R-:W-:Y:S01]  /*b3e0*/  LOP3.LUT R27, R27, 0x64006400, RZ, 0xfc, !PT ;  /* 0x640064001b1b7812 */ /* 0x000fe200078efcff */
[-C--:B------:R-:W-:Y:S01]  /*b3f0*/  HFMA2 R13, R13, R4.reuse, R16 ;  /* 0x000000040d0d7231 */ /* 0x080fe20000000010 */
[----:B------:R-:W-:Y:S01]  /*b400*/  LOP3.LUT R23, R23, 0x64006400, RZ, 0xfc, !PT ;  /* 0x6400640017177812 */ /* 0x000fe200078efcff */
[----:B------:R-:W-:Y:S01]  /*b410*/  HFMA2 R15, R15, R4, R19 ;  /* 0x000000040f0f7231 */ /* 0x000fe20000000013 */
[-C--:B------:R-:W-:Y:S01]  /*b420*/  HFMA2.MMA R4, R39, R6.reuse, R12 ;  /* 0x0000000627047235 */ /* 0x080fe2000000000c */
[----:B------:R-:W-:Y:S01]  /*b430*/  HADD2 R8, R8, -1028, -1028 ;  /* 0xe404e40408087430 */ /* 0x000fe20000000000 */
[----:B------:R-:W-:Y:S01]  /*b440*/  LOP3.LUT R9, R9, 0x64006400, RZ, 0xfc, !PT ;  /* 0x6400640009097812 */ /* 0x000fe200078efcff */
[-C--:B------:R-:W-:Y:S01]  /*b450*/  HFMA2 R13, R22, R5.reuse, R13 ;  /* 0x00000005160d7231 */ /* 0x080fe2000000000d */
[----:B------:R-:W-:Y:S01]  /*b460*/  LOP3.LUT R11, R11, 0x64006400, RZ, 0xfc, !PT ;  /* 0x640064000b0b7812 */ /* 0x000fe200078efcff */
[----:B------:R-:W-:Y:S01]  /*b470*/  HFMA2 R15, R41, R5, R15 ;  /* 0x00000005290f7231 */ /* 0x000fe2000000000f */
[----:B------:R-:W-:Y:S01]  /*b480*/  HFMA2.MMA R5, R25, R6, R14 ;  /* 0x0000000619057235 */ /* 0x000fe2000000000e */
[----:B------:R-:W-:Y:S01]  /*b490*/  HADD2 R10, R10, -1028, -1028 ;  /* 0xe404e4040a0a7430 */ /* 0x000fe20000000000 */
[-C--:B------:R-:W-:Y:S01]  /*b4a0*/  HFMA2.MMA R4, R8, R7.reuse, R4 ;  /* 0x0000000708047235 */ /* 0x080fe20000000004 */
[-C--:B------:R-:W-:Y:S01]  /*b4b0*/  HFMA2 R27, R27, R42.reuse.H1_H1, -20, -20 ;  /* 0xcd00cd001b1b7431 */ /* 0x080fe2000006002a */
[----:B---3--:R-:W-:Y:S01]  /*b4c0*/  @!P0 PRMT R0, R20, 0x7610, R0 ;  /* 0x0000761014008816 */ /* 0x008fe20000000000 */
[----:B------:R-:W-:Y:S01]  /*b4d0*/  HFMA2 R23, R23, R42.H1_H1, -20, -20 ;  /* 0xcd00cd0017177431 */ /* 0x000fe2000006002a */
[----:B------:R-:W-:Y:S01]  /*b4e0*/  @!P0 PRMT R2, R21, 0x7610, R2 ;  /* 0x0000761015028816 */ /* 0x000fe20000000002 */
[-C--:B------:R-:W-:Y:S01]  /*b4f0*/  HFMA2 R13, R27, R6.reuse, R13 ;  /* 0x000000061b0d7231 */ /* 0x080fe2000000000d */
[----:B------:R-:W-:Y:S01]  /*b500*/  HFMA2.MMA R5, R10, R7, R5 ;  /* 0x000000070a057235 */ /* 0x000fe20000000005 */
[----:B------:R-:W-:Y:S01]  /*b510*/  HADD2 R9, R9, -1028, -1028 ;  /* 0xe404e40409097430 */ /* 0x000fe20000000000 */
[----:B------:R-:W-:Y:S01]  /*b520*/  @!P0 PRMT R0, R0, 0x7610, R20 ;  /* 0x0000761000008816 */ /* 0x000fe20000000014 */
[----:B------:R-:W-:Y:S01]  /*b530*/  HFMA2 R15, R23, R6, R15 ;  /* 0x00000006170f7231 */ /* 0x000fe2000000000f */
[----:B------:R-:W-:Y:S01]  /*b540*/  @!P0 PRMT R2, R2, 0x7610, R21 ;  /* 0x0000761002028816 */ /* 0x000fe20000000015 */
[----:B------:R-:W-:Y:S01]  /*b550*/  HADD2 R11, R11, -1028, -1028 ;  /* 0xe404e4040b0b7430 */ /* 0x000fe20000000000 */
[----:B------:R-:W-:Y:S01]  /*b560*/  ISETP.GE.AND P0, PT, R32, c[0x0][0x1b8], PT ;  /* 0x00006e0020007a0c */ /* 0x000fe20003f06270 */
[----:B------:R-:W-:-:S02]  /*b570*/  HFMA2 R9, R9, R7, R13 ;  /* 0x0000000709097231 */ /* 0x000fc4000000000d */
[----:B------:R-:W-:Y:S02]  /*b580*/  HFMA2 R11, R11, R7, R15 ;  /* 0x000000070b0b7231 */ /* 0x000fe4000000000f */
[----:B------:R-:W-:Y:S02]  /*b590*/  HADD2 R4, R4.H0_H0, R4.H1_H1 ;  /* 0x3000000404047230 */ /* 0x000fe40000000800 */
[----:B------:R-:W-:Y:S02]  /*b5a0*/  HADD2 R9, R9.H0_H0, R9.H1_H1 ;  /* 0x3000000909097230 */ /* 0x000fe40000000800 */
[----:B------:R-:W-:Y:S02]  /*b5b0*/  HADD2 R5, R5.H0_H0, R5.H1_H1 ;  /* 0x3000000505057230 */ /* 0x000fe40000000800 */
[----:B------:R-:W-:Y:S01]  /*b5c0*/  HADD2 R11, R11.H0_H0, R11.H1_H1 ;  /* 0x3000000b0b0b7230 */ /* 0x000fe20000000800 */
[----:B------:R-:W-:-:S04]  /*b5d0*/  PRMT R4, R4, 0x5410, R9 ;  /* 0x0000541004047816 */ /* 0x000fc80000000009 */
[----:B------:R-:W-:Y:S02]  /*b5e0*/  PRMT R5, R5, 0x5410, R11 ;  /* 0x0000541005057816 */ /* 0x000fe4000000000b */
[----:B------:R-:W-:-:S03]  /*b5f0*/  HFMA2.MMA R28, R4, R0, R28 ;  /* 0x00000000041c7235 */ /* 0x000fc6000000001c */
[----:B------:R-:W-:Y:S01]  /*b600*/  HFMA2 R3, R5, R2, R3 ;  /* 0x0000000205037231 */ /* 0x000fe20000000003 */
[----:B------:R-:W-:Y:S05]  /*b610*/  @!P0 BRA P1, `(.L_x_2256) ;  /* 0xffffeb8000008947 */ /* 0x000fea000083ffff */
.L_x_2255:
[----:B------:R-:W0:Y:S01]  /*b620*/  S2R R4, SR_CTAID.Y ;  /* 0x0000000000047919 */ /* 0x000e220000002600 */
[----:B------:R-:W-:-:S04]  /*b630*/  ISETP.GE.AND P0, PT, R32, R33, PT ;  /* 0x000000212000720c */ /* 0x000fc80003f06270 */
[----:B------:R-:W-:Y:S01]  /*b640*/  ISETP.GE.OR P0, PT, R32, c[0x0][0x1bc], P0 ;  /* 0x00006f0020007a0c */ /* 0x000fe20000706670 */
[----:B0-----:R-:W-:-:S04]  /*b650*/  IMAD R35, R4, c[0x0][0x18c], R35 ;  /* 0x0000630004237a24 */ /* 0x001fc800078e0223 */
[----:B------:R-:W-:-:S08]  /*b660*/  IMAD.WIDE R34, R34, R35, c[0x0][0x180] ;  /* 0x0000600022227625 */ /* 0x000fd000078e0223 */
[----:B------:R-:W-:Y:S05]  /*b670*/  @P0 BRA `(.L_x_2257) ;  /* 0x00000ac000000947 */ /* 0x000fea0003800000 */
[----:B------:R-:W-:-:S05]  /*b680*/  IMAD.MOV.U32 R23, RZ, RZ, c[0x0][0x18c] ;  /* 0x00006300ff177624 */ /* 0x000fca00078e00ff */
[----:B------:R-:W-:-:S04]  /*b690*/  SHF.R.S32.HI R4, RZ, 0x1f, R23 ;  /* 0x0000001fff047819 */ /* 0x000fc80000011417 */
[----:B------:R-:W-:Y:S02]  /*b6a0*/  SHF.L.U64.HI R21, R23, 0x2, R4 ;  /* 0x0000000217157819 */ /* 0x000fe40000010204 */
.L_x_2258:
[----:B------:R-:W-:Y:S01]  /*b6b0*/  ISETP.NE.AND P1, PT, R32, R29, PT ;  /* 0x0000001d2000720c */ /* 0x000fe20003f25270 */
[----:B------:R-:W-:Y:S01]  /*b6c0*/  IMAD.MOV.U32 R4, RZ, RZ, R36 ;  /* 0x000000ffff047224 */ /* 0x000fe200078e0024 */
[----:B------:R-:W0:Y:S01]  /*b6d0*/  LDS.128 R8, [UR4] ;  /* 0x00000004ff087984 */ /* 0x000e220008000c00 */
[----:B------:R-:W-:-:S06]  /*b6e0*/  IMAD.MOV.U32 R5, RZ, RZ, R37 ;  /* 0x000000ffff057224 */ /* 0x000fcc00078e0025 */
[----:B------:R-:W2:Y:S04]  /*b6f0*/  LDG.E.128.CONSTANT R4, [R4.64] ;  /* 0x0000000604047981 */ /* 0x000ea8000c1e9d00 */
[----:B------:R-:W-:Y:S01]  /*b700*/  @!P1 LEA R12, R32, 0x1, 0x1 ;  /* 0x00000001200c9811 */ /* 0x000fe200078e08ff */
[----:B------:R-:W-:-:S04]  /*b710*/  @!P1 IMAD.MOV.U32 R13, RZ, RZ, 0x2 ;  /* 0x00000002ff0d9424 */ /* 0x000fc800078e00ff */
[----:B------:R-:W-:-:S06]  /*b720*/  @!P1 IMAD.WIDE R12, R12, R13, c[0x0][0x198] ;  /* 0x000066000c0c9625 */ /* 0x000fcc00078e020d */
[----:B------:R2:W3:Y:S01]  /*b730*/  @!P1 LDG.E.U16.CONSTANT R13, [R12.64] ;  /* 0x000000060c0d9981 */ /* 0x0004e2000c1e9500 */
[----:B------:R-:W-:-:S05]  /*b740*/  @!P1 IADD3 R30, R30, 0x1, RZ ;  /* 0x000000011e1e9810 */ /* 0x000fca0007ffe0ff */
[----:B------:R-:W-:-:S06]  /*b750*/  @!P1 IMAD R16, R30, 0x8, R1 ;  /* 0x000000081e109824 */ /* 0x000fcc00078e0201 */
[----:B------:R-:W4:Y:S01]  /*b760*/  @!P1 LDL.64 R16, [R16] ;  /* 0x0000000010109983 */ /* 0x000f220000100a00 */
[----:B------:R-:W-:Y:S02]  /*b770*/  IMAD.MOV.U32 R18, RZ, RZ, 0x2c00 ;  /* 0x00002c00ff127424 */ /* 0x000fe400078e00ff */
[----:B------:R-:W-:-:S05]  /*b780*/  IMAD.MOV.U32 R14, RZ, RZ, 0x2400 ;  /* 0x00002400ff0e7424 */ /* 0x000fca00078e00ff */
[----:B------:R-:W-:Y:S01]  /*b790*/  PRMT R18, R14, 0x5410, R18 ;  /* 0x000054100e127816 */ /* 0x000fe20000000012 */
[----:B------:R-:W-:Y:S01]  /*b7a0*/  IMAD.MOV.U32 R19, RZ, RZ, 0x3400 ;  /* 0x00003400ff137424 */ /* 0x000fe200078e00ff */
[----:B------:R-:W-:-:S05]  /*b7b0*/  LEA R36, P0, R23, R36, 0x2 ;  /* 0x0000002417247211 */ /* 0x000fca00078010ff */
[----:B------:R-:W-:Y:S01]  /*b7c0*/  IMAD.X R37, R37, 0x1, R21, P0 ;  /* 0x0000000125257824 */ /* 0x000fe200000e0615 */
[C---:B--2---:R-:W-:Y:S02]  /*b7d0*/  LOP3.LUT R12, R4.reuse, 0x30003, RZ, 0xc0, !PT ;  /* 0x00030003040c7812 */ /* 0x044fe400078ec0ff */
[----:B------:R-:W-:Y:S02]  /*b7e0*/  LOP3.LUT R14, R4, 0xc000c, RZ, 0xc0, !PT ;  /* 0x000c000c040e7812 */ /* 0x000fe400078ec0ff */
[----:B------:R-:W-:Y:S02]  /*b7f0*/  LOP3.LUT R22, R5, 0xc000c, RZ, 0xc0, !PT ;  /* 0x000c000c05167812 */ /* 0x000fe400078ec0ff */
[C---:B------:R-:W-:Y:S02]  /*b800*/  LOP3.LUT R25, R6.reuse, 0xc000c, RZ, 0xc0, !PT ;  /* 0x000c000c06197812 */ /* 0x040fe400078ec0ff */
[----:B------:R-:W-:Y:S02]  /*b810*/  LOP3.LUT R24, R6, 0x30003, RZ, 0xc0, !PT ;  /* 0x0003000306187812 */ /* 0x000fe400078ec0ff */
[----:B------:R-:W-:Y:S01]  /*b820*/  LOP3.LUT R20, R14, 0x64006400, RZ, 0xfc, !PT ;  /* 0x640064000e147812 */ /* 0x000fe200078efcff */
[----:B---3--:R-:W-:Y:S01]  /*b830*/  @!P1 IMAD.IADD R29, R13, 0x1, R32 ;  /* 0x000000010d1d9824 */ /* 0x008fe200078e0220 */
        /* <DEDUP_REMOVED lines=12> */
[----:B0-----:R-:W-:Y:S01]  /*b900*/  HFMA2.MMA R13, R13, R8, RZ ;  /* 0x000000080d0d7235 */ /* 0x001fe200000000ff */
[----:B------:R-:W-:Y:S01]  /*b910*/  LOP3.LUT R14, R7, 0xc000c, RZ, 0xc0, !PT ;  /* 0x000c000c070e7812 */ /* 0x000fe200078ec0ff */
[----:B------:R-:W-:-:S02]  /*b920*/  HADD2 R24, R24, -1026, -1026 ;  /* 0xe402e40218187430 */ /* 0x000fc40000000000 */
[----:B------:R-:W-:Y:S01]  /*b930*/  HADD2 R15, R15, -1026, -1026 ;  /* 0xe402e4020f0f7430 */ /* 0x000fe20000000000 */
[----:B------:R-:W-:Y:S01]  /*b940*/  LOP3.LUT R22, R14, 0x64006400, RZ, 0xfc, !PT ;  /* 0x640064000e167812 */ /* 0x000fe200078efcff */
[----:B------:R-:W-:Y:S01]  /*b950*/  HADD2 R26, R26, -1026, -1026 ;  /* 0xe402e4021a1a7430 */ /* 0x000fe20000000000 */
[----:B------:R-:W-:Y:S01]  /*b960*/  HFMA2.MMA R27, R27, R9, R13 ;  /* 0x000000091b1b7235 */ /* 0x000fe2000000000d */
[-C--:B------:R-:W-:Y:S01]  /*b970*/  HFMA2 R15, R15, R8.reuse, RZ.H0_H0 ;  /* 0x000000080f0f7231 */ /* 0x080fe200000400ff */
[----:B------:R-:W-:Y:S01]  /*b980*/  HFMA2.MMA R24, R24, R8, RZ ;  /* 0x0000000818187235 */ /* 0x000fe200000000ff */
[----:B------:R-:W-:Y:S02]  /*b990*/  LOP3.LUT R13, R4, 0x300030, RZ, 0xc0, !PT ;  /* 0x00300030040d7812 */ /* 0x000fe400078ec0ff */
[----:B------:R-:W-:Y:S01]  /*b9a0*/  LOP3.LUT R20, R6, 0x300030, RZ, 0xc0, !PT ;  /* 0x0030003006147812 */ /* 0x000fe200078ec0ff */
[----:B------:R-:W-:Y:S01]  /*b9b0*/  HFMA2 R8, R26, R8, RZ.H0_H0 ;  /* 0x000000081a087231 */ /* 0x000fe200000400ff */
[----:B------:R-:W-:Y:S01]  /*b9c0*/  LOP3.LUT R14, R5, 0x300030, RZ, 0xc0, !PT ;  /* 0x00300030050e7812 */ /* 0x000fe200078ec0ff */
[----:B------:R-:W-:Y:S01]  /*b9d0*/  HFMA2 R22, R22, R19.H0_H0, -258, -258 ;  /* 0xdc08dc0816167431 */ /* 0x000fe20000040013 */
[----:B------:R-:W-:Y:S01]  /*b9e0*/  LOP3.LUT R13, R13, 0x64006400, RZ, 0xfc, !PT ;  /* 0x640064000d0d7812 */ /* 0x000fe200078efcff */
[----:B------:R-:W-:Y:S01]  /*b9f0*/  HFMA2 R38, R38, R9, R15 ;  /* 0x0000000926267231 */ /* 0x000fe2000000000f */
[----:B------:R-:W-:Y:S01]  /*ba00*/  LOP3.LUT R25, R20, 0x64006400, RZ, 0xfc, !PT ;  /* 0x6400640014197812 */ /* 0x000fe200078efcff */
[-C--:B------:R-:W-:Y:S01]  /*ba10*/  HFMA2.MMA R12, R12, R9.reuse, R24 ;  /* 0x000000090c0c7235 */ /* 0x080fe20000000018 */
[----:B------:R-:W-:Y:S01]  /*ba20*/  LOP3.LUT R15, R14, 0x64006400, RZ, 0xfc, !PT ;  /* 0x640064000e0f7812 */ /* 0x000fe200078efcff */
[----:B------:R-:W-:Y:S01]  /*ba30*/  HFMA2.MMA R22, R22, R9, R8 ;  /* 0x0000000916167235 */ /* 0x000fe20000000008 */
[----:B------:R-:W-:Y:S01]  /*ba40*/  LOP3.LUT R24, R7, 0x300030, RZ, 0xc0, !PT ;  /* 0x0030003007187812 */ /* 0x000fe200078ec0ff */
[----:B------:R-:W-:-:S02]  /*ba50*/  HFMA2 R13, R13, R18.H1_H1, -66, -66 ;  /* 0xd420d4200d0d7431 */ /* 0x000fc40000060012 */
[-C--:B------:R-:W-:Y:S02]  /*ba60*/  HFMA2 R8, R25, R18.reuse.H1_H1, -66, -66 ;  /* 0xd420d42019087431 */ /* 0x080fe40000060012 */
[----:B------:R-:W-:Y:S01]  /*ba70*/  HFMA2 R15, R15, R18.H1_H1, -66, -66 ;  /* 0xd420d4200f0f7431 */ /* 0x000fe20000060012 */
[----:B------:R-:W-:Y:S01]  /*ba80*/  LOP3.LUT R39, R24, 0x64006400, RZ, 0xfc, !PT ;  /* 0x6400640018277812 */ /* 0x000fe200078efcff */
[-C--:B------:R-:W-:Y:S02]  /*ba90*/  HFMA2.MMA R27, R13, R10.reuse, R27 ;  /* 0x0000000a0d1b7235 */ /* 0x080fe4000000001b */
[----:B------:R-:W-:Y:S01]  /*baa0*/  HFMA2 R38, R15, R10, R38 ;  /* 0x0000000a0f267231 */ /* 0x000fe20000000026 */
[----:B------:R-:W-:Y:S01]  /*bab0*/  HFMA2.MMA R8, R8, R10, R12 ;  /* 0x0000000a08087235 */ /* 0x000fe2000000000c */
[----:B------:R-:W-:Y:S01]  /*bac0*/  HFMA2 R39, R39, R18.H1_H1, -66, -66 ;  /* 0xd420d42027277431 */ /* 0x000fe20000060012 */
[----:B------:R-:W0:Y:S01]  /*bad0*/  LDS.128 R12, [UR4+0x10] ;  /* 0x00001004ff0c7984 */ /* 0x000e220008000c00 */
[----:B------:R-:W-:-:S02]  /*bae0*/  SHF.R.U32.HI R9, RZ, 0x8, R4 ;  /* 0x00000008ff097819 */ /* 0x000fc40000011604 */
[----:B------:R-:W-:Y:S01]  /*baf0*/  HFMA2 R10, R39, R10, R22 ;  /* 0x0000000a270a7231 */ /* 0x000fe20000000016 */
[----:B------:R-:W-:Y:S02]  /*bb00*/  LOP3.LUT R39, R4, 0xc000c0, RZ, 0xc0, !PT ;  /* 0x00c000c004277812 */ /* 0x000fe400078ec0ff */
        /* <DEDUP_REMOVED lines=11> */
[----:B------:R-:W-:Y:S01]  /*bbc0*/  HFMA2 R39, R39, R18.H0_H0, -18, -18 ;  /* 0xcc80cc8027277431 */ /* 0x000fe20000040012 */
[----:B------:R-:W-:Y:S01]  /*bbd0*/  LOP3.LUT R40, R40, 0x64006400, RZ, 0xfc, !PT ;  /* 0x6400640028287812 */ /* 0x000fe200078efcff */
[----:B------:R-:W-:-:S02]  /*bbe0*/  HFMA2 R24, R24, R19.H0_H0, -258, -258 ;  /* 0xdc08dc0818187431 */ /* 0x000fc40000040013 */
[-C--:B------:R-:W-:Y:S02]  /*bbf0*/  HFMA2 R25, R42, R19.reuse.H0_H0, -258, -258 ;  /* 0xdc08dc082a197431 */ /* 0x080fe40000040013 */
[-C--:B------:R-:W-:Y:S02]  /*bc00*/  HFMA2 R26, R26, R19.reuse.H0_H0, -258, -258 ;  /* 0xdc08dc081a1a7431 */ /* 0x080fe40000040013 */
[----:B------:R-:W-:Y:S01]  /*bc10*/  HFMA2 R19, R40, R19.H0_H0, -258, -258 ;  /* 0xdc08dc0828137431 */ /* 0x000fe20000040013 */
[----:B------:R-:W-:Y:S01]  /*bc20*/  LOP3.LUT R40, R5, 0xc000c0, RZ, 0xc0, !PT ;  /* 0x00c000c005287812 */ /* 0x000fe200078ec0ff */
[----:B------:R-:W-:Y:S01]  /*bc30*/  HFMA2.MMA R5, R39, R11, R27 ;  /* 0x0000000b27057235 */ /* 0x000fe2000000001b */
[----:B------:R-:W-:Y:S02]  /*bc40*/  LOP3.LUT R39, R6, 0xc000c0, RZ, 0xc0, !PT ;  /* 0x00c000c006277812 */ /* 0x000fe400078ec0ff */
[----:B------:R-:W-:Y:S02]  /*bc50*/  LOP3.LUT R6, R9, 0x30003, RZ, 0xc0, !PT ;  /* 0x0003000309067812 */ /* 0x000fe400078ec0ff */
[----:B------:R-:W-:-:S02]  /*bc60*/  LOP3.LUT R41, R7, 0xc000c0, RZ, 0xc0, !PT ;  /* 0x00c000c007297812 */ /* 0x000fc400078ec0ff */
[----:B------:R-:W-:Y:S02]  /*bc70*/  LOP3.LUT R7, R39, 0x64006400, RZ, 0xfc, !PT ;  /* 0x6400640027077812 */ /* 0x000fe400078efcff */
[----:B------:R-:W-:Y:S02]  /*bc80*/  LOP3.LUT R39, R6, 0x64006400, RZ, 0xfc, !PT ;  /* 0x6400640006277812 */ /* 0x000fe400078efcff */
[----:B------:R-:W-:Y:S01]  /*bc90*/  LOP3.LUT R27, R40, 0x64006400, RZ, 0xfc, !PT ;  /* 0x64006400281b7812 */ /* 0x000fe200078efcff */
[-C--:B------:R-:W-:Y:S02]  /*bca0*/  HFMA2 R7, R7, R18.reuse.H0_H0, -18, -18 ;  /* 0xcc80cc8007077431 */ /* 0x080fe40000040012 */
[----:B------:R-:W-:Y:S02]  /*bcb0*/  HADD2 R39, R39, -1026, -1026 ;  /* 0xe402e40227277430 */ /* 0x000fe40000000000 */
[-C--:B------:R-:W-:Y:S01]  /*bcc0*/  HFMA2 R40, R27, R18.reuse.H0_H0, -18, -18 ;  /* 0xcc80cc801b287431 */ /* 0x080fe20000040012 */
[----:B------:R-:W-:Y:S01]  /*bcd0*/  LOP3.LUT R27, R41, 0x64006400, RZ, 0xfc, !PT ;  /* 0x64006400291b7812 */ /* 0x000fe200078efcff */
[----:B------:R-:W-:Y:S01]  /*bce0*/  HFMA2.MMA R8, R7, R11, R8 ;  /* 0x0000000b07087235 */ /* 0x000fe20000000008 */
[----:B------:R-:W-:Y:S01]  /*bcf0*/  LOP3.LUT R7, R4, 0x300030, RZ, 0xc0, !PT ;  /* 0x0030003004077812 */ /* 0x000fe200078ec0ff */
[----:B0-----:R-:W-:Y:S01]  /*bd00*/  HFMA2.MMA R5, R39, R12, R5 ;  /* 0x0000000c27057235 */ /* 0x001fe20000000005 */
[----:B------:R-:W-:Y:S01]  /*bd10*/  LOP3.LUT R39, R20, 0x300030, RZ, 0xc0, !PT ;  /* 0x0030003014277812 */ /* 0x000fe200078ec0ff */
[----:B------:R-:W-:Y:S01]  /*bd20*/  HFMA2 R27, R27, R18.H0_H0, -18, -18 ;  /* 0xcc80cc801b1b7431 */ /* 0x000fe20000040012 */
[----:B------:R-:W-:-:S02]  /*bd30*/  LOP3.LUT R7, R7, 0x64006400, RZ, 0xfc, !PT ;  /* 0x6400640007077812 */ /* 0x000fc400078efcff */
[----:B------:R-:W-:Y:S01]  /*bd40*/  LOP3.LUT R39, R39, 0x64006400, RZ, 0xfc, !PT ;  /* 0x6400640027277812 */ /* 0x000fe200078efcff */
[----:B------:R-:W-:Y:S01]  /*bd50*/  HFMA2.MMA R6, R40, R11, R38 ;  /* 0x0000000b28067235 */ /* 0x000fe20000000026 */
[----:B------:R-:W-:Y:S01]  /*bd60*/  HFMA2 R10, R27, R11, R10 ;  /* 0x0000000b1b0a7231 */ /* 0x000fe2000000000a */
[C---:B------:R-:W-:Y:S02]  /*bd70*/  LOP3.LUT R11, R9.reuse, 0x300030, RZ, 0xc0, !PT ;  /* 0x00300030090b7812 */ /* 0x040fe400078ec0ff */
[----:B------:R-:W-:Y:S01]  /*bd80*/  LOP3.LUT R45, R9, 0xc000c0, RZ, 0xc0, !PT ;  /* 0x00c000c0092d7812 */ /* 0x000fe200078ec0ff */
        /* <DEDUP_REMOVED lines=8> */
[----:B------:R-:W-:-:S03]  /*be10*/  LOP3.LUT R22, R22, 0x64006400, RZ, 0xfc, !PT ;  /* 0x6400640016167812 */ /* 0x000fc600078efcff */
[----:B------:R-:W-:Y:S02]  /*be20*/  HADD2 R4, R4, -1026, -1026 ;  /* 0xe402e40204047430 */ /* 0x000fe40000000000 */
[----:B------:R-:W-:Y:S01]  /*be30*/  HADD2 R22, R22, -1026, -1026 ;  /* 0xe402e40216167430 */ /* 0x000fe20000000000 */
[C---:B------:R-:W-:Y:S02]  /*be40*/  LOP3.LUT R41, R20.reuse, 0xc000c0, RZ, 0xc0, !PT ;  /* 0x00c000c014297812 */ /* 0x040fe400078ec0ff */
[----:B------:R-:W-:Y:S01]  /*be50*/  LOP3.LUT R20, R20, 0x30003, RZ, 0xc0, !PT ;  /* 0x0003000314147812 */ /* 0x000fe200078ec0ff */
[-C--:B------:R-:W-:Y:S01]  /*be60*/  HFMA2.MMA R6, R4, R12.reuse, R6 ;  /* 0x0000000c04067235 */ /* 0x080fe20000000006 */
[----:B------:R-:W-:Y:S01]  /*be70*/  LOP3.LUT R27, R27, 0x64006400, RZ, 0xfc, !PT ;  /* 0x640064001b1b7812 */ /* 0x000fe200078efcff */
[----:B------:R-:W-:Y:S01]  /*be80*/  HFMA2.MMA R10, R22, R12, R10 ;  /* 0x0000000c160a7235 */ /* 0x000fe2000000000a */
[----:B------:R-:W-:Y:S02]  /*be90*/  LOP3.LUT R20, R20, 0x64006400, RZ, 0xfc, !PT ;  /* 0x6400640014147812 */ /* 0x000fe400078efcff */
[----:B------:R-:W-:Y:S01]  /*bea0*/  LOP3.LUT R11, R11, 0x64006400, RZ, 0xfc, !PT ;  /* 0x640064000b0b7812 */ /* 0x000fe200078efcff */
[-C--:B------:R-:W-:Y:S01]  /*beb0*/  HFMA2.MMA R6, R25, R13.reuse, R6 ;  /* 0x0000000d19067235 */ /* 0x080fe20000000006 */
[----:B------:R-:W-:Y:S01]  /*bec0*/  HFMA2 R27, R27, R18.H1_H1, -66, -66 ;  /* 0xd420d4201b1b7431 */ /* 0x000fe20000060012 */
[----:B------:R-:W-:Y:S01]  /*bed0*/  LOP3.LUT R45, R45, 0x64006400, RZ, 0xfc, !PT ;  /* 0x640064002d2d7812 */ /* 0x000fe200078efcff */
[----:B------:R-:W-:Y:S01]  /*bee0*/  HFMA2.MMA R10, R19, R13, R10 ;  /* 0x0000000d130a7235 */ /* 0x000fe2000000000a */
[----:B------:R-:W-:-:S02]  /*bef0*/  LOP3.LUT R43, R43, 0x64006400, RZ, 0xfc, !PT ;  /* 0x640064002b2b7812 */ /* 0x000fc400078efcff */
[----:B------:R-:W-:Y:S01]  /*bf00*/  LOP3.LUT R41, R41, 0x64006400, RZ, 0xfc, !PT ;  /* 0x6400640029297812 */ /* 0x000fe200078efcff */
[----:B------:R-:W-:Y:S01]  /*bf10*/  HADD2 R4, R20, -1026, -1026 ;  /* 0xe402e40214047430 */ /* 0x000fe20000000000 */
[----:B------:R-:W-:Y:S01]  /*bf20*/  LOP3.LUT R39, R39, 0x64006400, RZ, 0xfc, !PT ;  /* 0x6400640027277812 */ /* 0x000fe200078efcff */
[-C--:B------:R-:W-:Y:S01]  /*bf30*/  HFMA2 R11, R11, R18.reuse.H1_H1, -66, -66 ;  /* 0xd420d4200b0b7431 */ /* 0x080fe20000060012 */
[-C--:B------:R-:W-:Y:S01]  /*bf40*/  HFMA2.MMA R6, R9, R14.reuse, R6 ;  /* 0x0000000e09067235 */ /* 0x080fe20000000006 */
[-C--:B------:R-:W-:Y:S01]  /*bf50*/  HFMA2 R38, R45, R18.reuse.H0_H0, -18, -18 ;  /* 0xcc80cc802d267431 */ /* 0x080fe20000040012 */
[----:B------:R-:W-:Y:S01]  /*bf60*/  HFMA2.MMA R9, R27, R14, R10 ;  /* 0x0000000e1b097235 */ /* 0x000fe2000000000a */
[-C--:B------:R-:W-:Y:S02]  /*bf70*/  HFMA2 R43, R43, R18.reuse.H0_H0, -18, -18 ;  /* 0xcc80cc802b2b7431 */ /* 0x080fe40000040012 */
[-C--:B------:R-:W-:Y:S02]  /*bf80*/  HFMA2 R41, R41, R18.reuse.H0_H0, -18, -18 ;  /* 0xcc80cc8029297431 */ /* 0x080fe40000040012 */
[----:B------:R-:W-:-:S02]  /*bf90*/  HFMA2 R18, R39, R18.H0_H0, -18, -18 ;  /* 0xcc80cc8027127431 */ /* 0x000fc40000040012 */
[----:B------:R-:W-:-:S04]  /*bfa0*/  HFMA2 R8, R4, R12, R8 ;  /* 0x0000000c04087231 */ /* 0x000fc80000000008 */
[-C--:B------:R-:W-:Y:S01]  /*bfb0*/  HFMA2 R8, R26, R13.reuse, R8 ;  /* 0x0000000d1a087231 */ /* 0x080fe20000000008 */
[-C--:B------:R-:W-:Y:S01]  /*bfc0*/  HFMA2.MMA R9, R18, R15.reuse, R9 ;  /* 0x0000000f12097235 */ /* 0x080fe20000000009 */
[----:B------:R-:W-:Y:S01]  /*bfd0*/  HFMA2 R5, R24, R13, R5 ;  /* 0x0000000d18057231 */ /* 0x000fe20000000005 */
[----:B------:R-:W-:Y:S01]  /*bfe0*/  HFMA2.MMA R6, R43, R15, R6 ;  /* 0x0000000f2b067235 */ /* 0x000fe20000000006 */
[-C--:B------:R-:W-:Y:S01]  /*bff0*/  HFMA2 R7, R7, R14.reuse, R8 ;  /* 0x0000000e07077231 */ /* 0x080fe20000000008 */
[----:B----4-:R-:W-:Y:S02]  /*c000*/  @!P1 PRMT R0, R16, 0x7610, R0 ;  /* 0x0000761010009816 */ /* 0x010fe40000000000 */
[----:B------:R-:W-:Y:S01]  /*c010*/  @!P1 PRMT R2, R17, 0x7610, R2 ;  /* 0x0000761011029816 */ /* 0x000fe20000000002 */
[----:B------:R-:W-:Y:S01]  /*c020*/  HFMA2 R19, R11, R14, R5 ;  /* 0x0000000e0b137231 */ /* 0x000fe20000000005 */
[----:B------:R-:W-:Y:S01]  /*c030*/  IADD3 R32, R32, 0x10, RZ ;  /* 0x0000001020207810 */ /* 0x000fe20007ffe0ff */
[----:B------:R-:W-:Y:S01]  /*c040*/  HFMA2 R7, R41, R15, R7 ;  /* 0x0000000f29077231 */ /* 0x000fe20000000007 */
[----:B------:R-:W-:-:S02]  /*c050*/  @!P1 PRMT R0, R0, 0x7610, R16 ;  /* 0x0000761000009816 */ /* 0x000fc40000000010 */
[----:B------:R-:W-:Y:S01]  /*c060*/  @!P1 PRMT R2, R2, 0x7610, R17 ;  /* 0x0000761002029816 */ /* 0x000fe20000000011 */
[----:B------:R-:W-:Y:S01]  /*c070*/  HFMA2 R19, R38, R15, R19 ;  /* 0x0000000f26137231 */ /* 0x000fe20000000013 */
[C---:B------:R-:W-:Y:S02]  /*c080*/  ISETP.GE.AND P0, PT, R32.reuse, c[0x0][0x1bc], PT ;  /* 0x00006f0020007a0c */ /* 0x040fe40003f06270 */
        /* <DEDUP_REMOVED lines=11> */
.L_x_2257:
        /* <DEDUP_REMOVED lines=8> */
.L_x_2262:
[----:B------:R-:W0:Y:S02]  /*c1c0*/  LDS R2, [R0] ;  /* 0x0000000000027984 */ /* 0x000e240000000800 */
[----:B0-----:R-:W-:-:S06]  /*c1d0*/  HADD2 R3, R2, R5 ;  /* 0x0000000502037230 */ /* 0x001fcc0000000000 */
[----:B------:R-:W0:Y:S02]  /*c1e0*/  ATOMS.CAST.SPIN R3, [R0], R2, R3 ;  /* 0x000000020003738d */ /* 0x000e240001800003 */
[----:B0-----:R-:W-:-:S13]  /*c1f0*/  ISETP.EQ.U32.AND P0, PT, R3, 0x1, PT ;  /* 0x000000010300780c */ /* 0x001fda0003f02070 */
[----:B------:R-:W-:Y:S05]  /*c200*/  @!P0 BRA `(.L_x_2262) ;  /* 0xffffffb000008947 */ /* 0x000fea000383ffff */
[----:B------:R-:W-:Y:S05]  /*c210*/  BRA `(.L_x_2260) ;  /* 0x0000003000007947 */ /* 0x000fea0003800000 */
.L_x_2261:
[----:B------:R-:W2:Y:S02]  /*c220*/  LD.E R0, [R34.64] ;  /* 0x0000000622007980 */ /* 0x000ea4000c101900 */
[----:B--2---:R-:W-:-:S05]  /*c230*/  IMAD.IADD R3, R5, 0x1, R0 ;  /* 0x0000000105037824 */ /* 0x004fca00078e0200 */
[----:B------:R0:W-:Y:S02]  /*c240*/  ST.E [R34.64], R3 ;  /* 0x0000000322007985 */ /* 0x0001e4000c101906 */
.L_x_2260:
[----:B------:R-:W-:Y:S05]  /*c250*/  BSYNC B0 ;  /* 0x0000000000007941 */ /* 0x000fea0003800000 */
.L_x_2259:
[----:B------:R-:W2:Y:S02]  /*c260*/  ATOM.E.ADD.F16x2.RN.STRONG.GPU P0, RZ, [R34.64+0x4], R31 ;  /* 0x0000041f22ff798a */ /* 0x000ea4000810e9c6 */
[----:B--2---:R-:W-:Y:S05]  /*c270*/  @P0 EXIT ;  /* 0x000000000000094d */ /* 0x004fea0003800000 */
[----:B------:R-:W1:Y:S02]  /*c280*/  QSPC.E.S P0, RZ, [R34+0x4] ;  /* 0x0000040022ff73aa */ /* 0x000e640000000500 */
[----:B-1----:R-:W-:Y:S05]  /*c290*/  @!P0 BRA `(.L_x_2263) ;  /* 0x0000008000008947 */ /* 0x002fea0003800000 */
[----:B0-----:R-:W-:-:S04]  /*c2a0*/  IADD3 R34, R34, 0x4, RZ ;  /* 0x0000000422227810 */ /* 0x001fc80007ffe0ff */
[----:B------:R-:W-:-:S05]  /*c2b0*/  LOP3.LUT R34, R34, 0xffffff, RZ, 0xc0, !PT ;  /* 0x00ffffff22227812 */ /* 0x000fca00078ec0ff */
.L_x_2264:
[----:B------:R-:W0:Y:S02]  /*c2c0*/  LDS R2, [R34] ;  /* 0x0000000022027984 */ /* 0x000e240000000800 */
[----:B0-----:R-:W-:-:S10]  /*c2d0*/  HFMA2.MMA R3, R2, 1, 1, R31 ;  /* 0x3c003c0002037835 */ /* 0x001fd4000000001f */
[----:B------:R-:W0:Y:S02]  /*c2e0*/  ATOMS.CAST.SPIN R3, [R34], R2, R3 ;  /* 0x000000022203738d */ /* 0x000e240001800003 */
[----:B0-----:R-:W-:-:S13]  /*c2f0*/  ISETP.EQ.U32.AND P0, PT, R3, 0x1, PT ;  /* 0x000000010300780c */ /* 0x001fda0003f02070 */
[----:B------:R-:W-:Y:S05]  /*c300*/  @!P0 BRA `(.L_x_2264) ;  /* 0xffffffb000008947 */ /* 0x000fea000383ffff */
[----:B------:R-:W-:Y:S05]  /*c310*/  EXIT ;  /* 0x000000000000794d */ /* 0x000fea0003800000 */
.L_x_2263:
[----:B------:R-:W2:Y:S02]  /*c320*/  LD.E R0, [R34.64+0x4] ;  /* 0x0000040622007980 */ /* 0x000ea4000c101900 */
[----:B0-2---:R-:W-:-:S05]  /*c330*/  IMAD.IADD R3, R31, 0x1, R0 ;  /* 0x000000011f037824 */ /* 0x005fca00078e0200 */
[----:B------:R-:W-:Y:S01]  /*c340*/  ST.E [R34.64+0x4], R3 ;  /* 0x0000040322007985 */ /* 0x000fe2000c101906 */
[----:B------:R-:W-:Y:S05]  /*c350*/  EXIT ;  /* 0x000000000000794d */ /* 0x000fea0003800000 */
.L_x_2265:
        /* <DEDUP_REMOVED lines=10> */
.L_x_3863:


//--------------------- .text._Z23gemm_half_q_half_kernelILi8ELb1ELb0EEvPK6__halfPKjS4_S2_PS0_iiiiPKtS7_iiiiiibS2_i --------------------------
	.section	.text._Z23gemm_half_q_half_kernelILi8ELb1ELb0EEvPK6__halfPKjS4_S2_PS0_iiiiPKtS7_iiiiiibS2_i,"ax",@progbits
	.sectioninfo	@"SHI_REGISTERS=128"
	.align	128
        .global         _Z23gemm_half_q_half_kernelILi8ELb1ELb0EEvPK6__halfPKjS4_S2_PS0_iiiiPKtS7_iiiiiibS2_i
        .type           _Z23gemm_half_q_half_kernelILi8ELb1ELb0EEvPK6__halfPKjS4_S2_PS0_iiiiPKtS7_iiiiiibS2_i,@function
        .size           _Z23gemm_half_q_half_kernelILi8ELb1ELb0EEvPK6__halfPKjS4_S2_PS0_iiiiPKtS7_iiiiiibS2_i,(.L_x_3864 - _Z23gemm_half_q_half_kernelILi8ELb1ELb0EEvPK6__halfPKjS4_S2_PS0_iiiiPKtS7_iiiiiibS2_i)
        .other          _Z23gemm_half_q_half_kernelILi8ELb1ELb0EEvPK6__halfPKjS4_S2_PS0_iiiiPKtS7_iiiiiibS2_i,@"STO_CUDA_ENTRY STV_DEFAULT"
_Z23gemm_half_q_half_kernelILi8ELb1ELb0EEvPK6__halfPKjS4_S2_PS0_iiiiPKtS7_iiiiiibS2_i:
.text._Z23gemm_half_q_half_kernelILi8ELb1ELb0EEvPK6__halfPKjS4_S2_PS0_iiiiPKtS7_iiiiiibS2_i:
        /* <DEDUP_REMOVED lines=75> */
.L_x_2267:
[----:B------:R-:W-:Y:S05]  /*04b0*/  BSYNC B0 ;  /* 0x0000000000007941 */ /* 0x000fea0003800000 */
.L_x_2266:
        /* <DEDUP_REMOVED lines=24> */
.L_x_2268:
        /* <DEDUP_REMOVED lines=11> */
.L_x_2270:
        /* <DEDUP_REMOVED lines=43> */
.L_x_2269:
        /* <DEDUP_REMOVED lines=87> */
.L_x_2288:
        /* <DEDUP_REMOVED lines=225> */
.L_x_2272:
        /* <DEDUP_REMOVED lines=91> */
.L_x_2273:
        /* <DEDUP_REMOVED lines=91> */
.L_x_2274:
        /* <DEDUP_REMOVED lines=91> */
.L_x_2275:
        /* <DEDUP_REMOVED lines=436> */
.L_x_2276:
        /* <DEDUP_REMOVED lines=87> */
.L_x_2277:
        /* <DEDUP_REMOVED lines=87> */
.L_x_2278:
        /* <DEDUP_REMOVED lines=87> */
.L_x_2279:
        /* <DEDUP_REMOVED lines=455> */
.L_x_2280:
        /* <DEDUP_REMOVED lines=87> */
.L_x_2281:
        /* <DEDUP_REMOVED lines=87> */
.L_x_2282:
        /* <DEDUP_REMOVED lines=87> */
.L_x_2283:
        /* <DEDUP_REMOVED lines=431> */
.L_x_2284:
        /* <DEDUP_REMOVED lines=87> */
.L_x_2285:
        /* <DEDUP_REMOVED lines=87> */
.L_x_2286:
        /* <DEDUP_REMOVED lines=89> */
.L_x_2287:
        /* <DEDUP_REMOVED lines=262> */
.L_x_2271:
[----:B------:R-:W-:-:S04]  /*c240*/  ISETP.GE.AND P0, PT, R98, R103, PT ;  /* 0x000000676200720c */ /* 0x000fc80003f06270 */
[----:B------:R-:W-:-:S13]  /*c250*/  ISETP.GE.OR P0, PT, R98, c[0x0][0x1ac], P0 ;  /* 0x00006b0062007a0c */ /* 0x000fda0000706670 */
[----:B------:R-:W-:Y:S05]  /*c260*/  @P0 BRA `(.L_x_2289) ;  /* 0x0000601000000947 */ /* 0x000fea0003800000 */
[----:B------:R-:W-:Y:S02]  /*c270*/  ULDC UR5, c[0x0][0x18c] ;  /* 0x0000630000057ab9 */ /* 0x000fe40000000800 */
[----:B------:R-:W-:Y:S02]  /*c280*/  USHF.R.S32.HI UR5, URZ, 0x1f, UR5 ;  /* 0x0000001f3f057899 */ /* 0x000fe40008011405 */
.L_x_2298:
        /* <DEDUP_REMOVED lines=346> */
.L_x_2290:
        /* <DEDUP_REMOVED lines=75> */
.L_x_2291:
        /* <DEDUP_REMOVED lines=75> */
.L_x_2292:
        /* <DEDUP_REMOVED lines=75> */
.L_x_2293:
        /* <DEDUP_REMOVED lines=521> */
.L_x_2294:
        /* <DEDUP_REMOVED lines=75> */
.L_x_2295:
        /* <DEDUP_REMOVED lines=75> */
.L_x_2296:
        /* <DEDUP_REMOVED lines=77> */
.L_x_2297:
        /* <DEDUP_REMOVED lines=216> */
.L_x_2289:
[----:B------:R-:W-:-:S04]  /*12280*/  ISETP.GE.AND P0, PT, R98, R103, PT ;  /* 0x000000676200720c */ /* 0x000fc80003f06270 */
[----:B------:R-:W-:-:S13]  /*12290*/  ISETP.GE.OR P0, PT, R98, c[0x0][0x1b0], P0 ;  /* 0x00006c0062007a0c */ /* 0x000fda0000706670 */
[----:B------:R-:W-:Y:S05]  /*122a0*/  @P0 BRA `(.L_x_2299) ;  /* 0x000038a000000947 */ /* 0x000fea0003800000 */
.L_x_2304:
        /* <DEDUP_REMOVED lines=353> */
.L_x_2300:
        /* <DEDUP_REMOVED lines=77> */
.L_x_2301:
        /* <DEDUP_REMOVED lines=77> */
.L_x_2302:
        /* <DEDUP_REMOVED lines=77> */
.L_x_2303:
        /* <DEDUP_REMOVED lines=322> */
.L_x_2299:
[----:B------:R-:W-:-:S04]  /*15b50*/  ISETP.GE.AND P0, PT, R98, R103, PT ;  /* 0x000000676200720c */ /* 0x000fc80003f06270 */
[----:B------:R-:W-:-:S13]  /*15b60*/  ISETP.GE.OR P0, PT, R98, c[0x0][0x1b4], P0 ;  /* 0x00006d0062007a0c */ /* 0x000fda0000706670 */
[----:B------:R-:W-:Y:S05]  /*15b70*/  @P0 BRA `(.L_x_2305) ;  /* 0x0000a5e000000947 */ /* 0x000fea0003800000 */
[----:B------:R-:W-:Y:S02]  /*15b80*/  UMOV UR5, UR4 ;  /* 0x0000000400057c82 */ /* 0x000fe40008000000 */
.L_x_2322:
        /* <DEDUP_REMOVED lines=252> */
.L_x_2306:
        /* <DEDUP_REMOVED lines=91> */
.L_x_2307:
        /* <DEDUP_REMOVED lines=91> */
.L_x_2308:
        /* <DEDUP_REMOVED lines=91> */
.L_x_2309:
        /* <DEDUP_REMOVED lines=312> */
.L_x_2310:
        /* <DEDUP_REMOVED lines=87> */
.L_x_2311:
        /* <DEDUP_REMOVED lines=87> */
.L_x_2312:
        /* <DEDUP_REMOVED lines=87> */
.L_x_2313:
        /* <DEDUP_REMOVED lines=389> */
.L_x_2314:
        /* <DEDUP_REMOVED lines=87> */
.L_x_2315:
        /* <DEDUP_REMOVED lines=87> */
.L_x_2316:
        /* <DEDUP_REMOVED lines=87> */
.L_x_2317:
        /* <DEDUP_REMOVED lines=380> */
.L_x_2318:
        /* <DEDUP_REMOVED lines=87> */
.L_x_2319:
        /* <DEDUP_REMOVED lines=87> */
.L_x_2320:
        /* <DEDUP_REMOVED lines=89> */
.L_x_2321:
        /* <DEDUP_REMOVED lines=262> */
.L_x_2305:
[----:B------:R-:W-:-:S04]  /*20160*/  ISETP.GE.AND P0, PT, R98, R103, PT ;  /* 0x000000676200720c */ /* 0x000fc80003f06270 */
[----:B------:R-:W-:-:S13]  /*20170*/  ISETP.GE.OR P0, PT, R98, c[0x0][0x1b8], P0 ;  /* 0x00006e0062007a0c */ /* 0x000fda0000706670 */
[----:B------:R-:W-:Y:S05]  /*20180*/  @P0 BRA `(.L_x_2323) ;  /* 0x0000370000000947 */ /* 0x000fea0003800000 */
.L_x_2328:
        /* <DEDUP_REMOVED lines=327> */
.L_x_2324:
        /* <DEDUP_REMOVED lines=77> */
.L_x_2325:
        /* <DEDUP_REMOVED lines=77> */
.L_x_2326:
        /* <DEDUP_REMOVED lines=77> */
.L_x_2327:
        /* <DEDUP_REMOVED lines=322> */
.L_x_2323:
[----:B------:R-:W-:-:S04]  /*23890*/  ISETP.GE.AND P0, PT, R98, R103, PT ;  /* 0x000000676200720c */ /* 0x000fc80003f06270 */
[----:B------:R-:W-:-:S13]  /*238a0*/  ISETP.GE.OR P0, PT, R98, c[0x0][0x1bc], P0 ;  /* 0x00006f0062007a0c */ /* 0x000fda0000706670 */
[----:B------:R-:W-:Y:S05]  /*238b0*/  @P0 BRA `(.L_x_2329) ;  /* 0x00001e3000000947 */ /* 0x000fea0003800000 */
[----:B------:R-:W-:-:S04]  /*238c0*/  MOV R19, c[0x0][0x18c] ;  /* 0x0000630000137a02 */ /* 0x000fc80000000f00 */
[----:B------:R-:W-:-:S04]  /*238d0*/  SHF.R.S32.HI R18, RZ, 0x1f, R19 ;  /* 0x0000001fff127819 */ /* 0x000fc80000011413 */
[----:B------:R-:W-:Y:S02]  /*238e0*/  SHF.L.U64.HI R17, R19, 0x2, R18 ;  /* 0x0000000213117819 */ /* 0x000fe40000010212 */
.L_x_2334:
        /* <DEDUP_REMOVED lines=166> */
.L_x_2330:
        /* <DEDUP_REMOVED lines=43> */
.L_x_2331:
        /* <DEDUP_REMOVED lines=43> */
.L_x_2332:
        /* <DEDUP_REMOVED lines=44> */
.L_x_2333:
        /* <DEDUP_REMOVED lines=184> */
.L_x_2329:
[----:B------:R-:W0:Y:S01]  /*256f0*/  S2R R17, SR_CTAID.X ;  /* 0x0000000000117919 */ /* 0x000e220000002500 */
[----:B------:R-:W-:-:S03]  /*25700*/  MOV R25, 0x2 ;  /* 0x0000000200197802 */ /* 0x000fc60000000f00 */
[----:B------:R-:W0:Y:S04]  /*25710*/  S2R R18, SR_TID.X ;  /* 0x0000000000127919 */ /* 0x000e280000002100 */
[----:B------:R-:W1:Y:S01]  /*25720*/  S2R R19, SR_CTAID.Y ;  /* 0x0000000000137919 */ /* 0x000e620000002600 */
[----:B0-----:R-:W-:Y:S02]  /*25730*/  LEA R17, R17, R18, 0x6 ;  /* 0x0000001211117211 */ /* 0x001fe400078e30ff */
[----:B-1----:R-:W-:Y:S02]  /*25740*/  SHF.L.U32 R18, R19, 0x3, RZ ;  /* 0x0000000313127819 */ /* 0x002fe400000006ff */
[----:B------:R-:W-:-:S05]  /*25750*/  SHF.L.U32 R17, R17, 0x2, RZ ;  /* 0x0000000211117819 */ /* 0x000fca00000006ff */
[----:B------:R-:W-:Y:S01]  /*25760*/  IMAD R18, R18, c[0x0][0x18c], R17 ;  /* 0x0000630012127a24 */ /* 0x000fe200078e0211 */
[----:B------:R-:W-:-:S03]  /*25770*/  MOV R17, R16 ;  /* 0x0000001000117202 */ /* 0x000fc60000000f00 */
[----:B------:R-:W-:-:S05]  /*25780*/  IMAD.WIDE R18, R18, R25, c[0x0][0x180] ;  /* 0x0000600012127625 */ /* 0x000fca00078e0219 */
[----:B------:R-:W2:Y:S01]  /*25790*/  ATOM.E.ADD.F16x2.RN.STRONG.GPU P0, RZ, [R18.64], R17 ;  /* 0x0000001112ff798a */ /* 0x000ea2000810e9c6 */
[----:B------:R-:W-:Y:S01]  /*257a0*/  BSSY B0, `(.L_x_2335) ;  /* 0x000000f000007945 */ /* 0x000fe20003800000 */
[----:B------:R-:W-:Y:S01]  /*257b0*/  MOV R22, R15 ;  /* 0x0000000f00167202 */ /* 0x000fe20000000f00 */
[----:B--2---:R-:W-:Y:S05]  /*257c0*/  @P0 BRA `(.L_x_2336) ;  /* 0x000000c000000947 */ /* 0x004fea0003800000 */
[----:B------:R-:W0:Y:S02]  /*257d0*/  QSPC.E.S P0, RZ, [R18] ;  /* 0x0000000012ff73aa */ /* 0x000e240000000500 */
[----:B0-----:R-:W-:Y:S05]  /*257e0*/  @!P0 BRA `(.L_x_2337) ;  /* 0x0000007000008947 */ /* 0x001fea0003800000 */
[----:B------:R-:W-:-:S05]  /*257f0*/  LOP3.LUT R17, R18, 0xffffff, RZ, 0xc0, !PT ;  /* 0x00ffffff12117812 */ /* 0x000fca00078ec0ff */
.L_x_2338:
[----:B------:R-:W0:Y:S02]  /*25800*/  LDS R20, [R17] ;  /* 0x0000000011147984 */ /* 0x000e240000000800 */
[----:B0-----:R-:W-:-:S06]  /*25810*/  HADD2 R21, R20, R16 ;  /* 0x0000001014157230 */ /* 0x001fcc0000000000 */
[----:B------:R-:W0:Y:S02]  /*25820*/  ATOMS.CAST.SPIN R21, [R17], R20, R21 ;  /* 0x000000141115738d */ /* 0x000e240001800015 */
[----:B0-----:R-:W-:-:S13]  /*25830*/  ISETP.EQ.U32.AND P0, PT, R21, 0x1, PT ;  /* 0x000000011500780c */ /* 0x001fda0003f02070 */
[----:B------:R-:W-:Y:S05]  /*25840*/  @!P0 BRA `(.L_x_2338) ;  /* 0xffffffb000008947 */ /* 0x000fea000383ffff */
[----:B------:R-:W-:Y:S05]  /*25850*/  BRA `(.L_x_2336) ;  /* 0x0000003000007947 */ /* 0x000fea0003800000 */
.L_x_2337:
[----:B------:R-:W2:Y:S02]  /*25860*/  LD.E R16, [R18.64] ;  /* 0x0000000612107980 */ /* 0x000ea4000c101900 */
[----:B--2---:R-:W-:-:S05]  /*25870*/  IADD3 R17, R17, R16, RZ ;  /* 0x0000001011117210 */ /* 0x004fca0007ffe0ff */
[----:B------:R0:W-:Y:S02]  /*25880*/  ST.E [R18.64], R17 ;  /* 0x0000001112007985 */ /* 0x0001e4000c101906 */
.L_x_2336:
[----:B------:R-:W-:Y:S05]  /*25890*/  BSYNC B0 ;  /* 0x0000000000007941 */ /* 0x000fea0003800000 */
.L_x_2335:
        /* <DEDUP_REMOVED lines=9> */
.L_x_2342:
[----:B------:R-:W0:Y:S02]  /*25930*/  LDS R22, [R20] ;  /* 0x0000000014167984 */ /* 0x000e240000000800 */
[----:B0-----:R-:W-:-:S10]  /*25940*/  HFMA2.MMA R23, R22, 1, 1, R15 ;  /* 0x3c003c0016177835 */ /* 0x001fd4000000000f */
[----:B------:R-:W0:Y:S02]  /*25950*/  ATOMS.CAST.SPIN R23, [R20], R22, R23 ;  /* 0x000000161417738d */ /* 0x000e240001800017 */
[----:B0-----:R-:W-:-:S13]  /*25960*/  ISETP.EQ.U32.AND P0, PT, R23, 0x1, PT ;  /* 0x000000011700780c */ /* 0x001fda0003f02070 */
[----:B------:R-:W-:Y:S05]  /*25970*/  @!P0 BRA `(.L_x_2342) ;  /* 0xffffffb000008947 */ /* 0x000fea000383ffff */
[----:B------:R-:W-:Y:S05]  /*25980*/  BRA `(.L_x_2340) ;  /* 0x0000003000007947 */ /* 0x000fea0003800000 */
.L_x_2341:
[----:B------:R-:W2:Y:S02]  /*25990*/  LD.E R15, [R18.64+0x4] ;  /* 0x00000406120f7980 */ /* 0x000ea4000c101900 */
[----:B--2---:R-:W-:-:S05]  /*259a0*/  IADD3 R15, R22, R15, RZ ;  /* 0x0000000f160f7210 */ /* 0x004fca0007ffe0ff */
[----:B------:R0:W-:Y:S02]  /*259b0*/  ST.E [R18.64+0x4], R15 ;  /* 0x0000040f12007985 */ /* 0x0001e4000c101906 */
.L_x_2340:
[----:B------:R-:W-:Y:S05]  /*259c0*/  BSYNC B0 ;  /* 0x0000000000007941 */ /* 0x000fea0003800000 */
.L_x_2339:
[----:B0-----:R-:W-:Y:S01]  /*259d0*/  IMAD.WIDE R18, R25, c[0x0][0x18c], R18 ;  /* 0x0000630019127a25 */ /* 0x001fe200078e0212 */
[----:B------:R-:W-:-:S05]  /*259e0*/  MOV R15, R14 ;  /* 0x0000000e000f7202 */ /* 0x000fca0000000f00 */
[----:B------:R-:W2:Y:S01]  /*259f0*/  ATOM.E.ADD.F16x2.RN.STRONG.GPU P0, RZ, [R18.64], R15 ;  /* 0x0000000f12ff798a */ /* 0x000ea2000810e9c6 */
[----:B------:R-:W-:Y:S01]  /*25a00*/  BSSY B0, `(.L_x_2343) ;  /* 0x000000f000007945 */ /* 0x000fe20003800000 */
[----:B------:R-:W-:Y:S01]  /*25a10*/  MOV R22, R13 ;  /* 0x0000000d00167202 */ /* 0x000fe20000000f00 */
[----:B--2---:R-:W-:Y:S05]  /*25a20*/  @P0 BRA `(.L_x_2344) ;  /* 0x000000c000000947 */ /* 0x004fea0003800000 */
[----:B------:R-:W0:Y:S02]  /*25a30*/  QSPC.E.S P0, RZ, [R18] ;  /* 0x0000000012ff73aa */ /* 0x000e240000000500 */
[----:B0-----:R-:W-:Y:S05]  /*25a40*/  @!P0 BRA `(.L_x_2345) ;  /* 0x0000007000008947 */ /* 0x001fea0003800000 */
[----:B------:R-:W-:-:S05]  /*25a50*/  LOP3.LUT R15, R18, 0xffffff, RZ, 0xc0, !PT ;  /* 0x00ffffff120f7812 */ /* 0x000fca00078ec0ff */
.L_x_2346:
[----:B------:R-:W0:Y:S02]  /*25a60*/  LDS R20, [R15] ;  /* 0x000000000f147984 */ /* 0x000e240000000800 */
[----:B0-----:R-:W-:-:S06]  /*25a70*/  HADD2 R21, R20, R14 ;  /* 0x0000000e14157230 */ /* 0x001fcc0000000000 */
[----:B------:R-:W0:Y:S02]  /*25a80*/  ATOMS.CAST.SPIN R21, [R15], R20, R21 ;  /* 0x000000140f15738d */ /* 0x000e240001800015 */
[----:B0-----:R-:W-:-:S13]  /*25a90*/  ISETP.EQ.U32.AND P0, PT, R21, 0x1, PT ;  /* 0x000000011500780c */ /* 0x001fda0003f02070 */
[----:B------:R-:W-:Y:S05]  /*25aa0*/  @!P0 BRA `(.L_x_2346) ;  /* 0xffffffb000008947 */ /* 0x000fea000383ffff */
[----:B------:R-:W-:Y:S05]  /*25ab0*/  BRA `(.L_x_2344) ;  /* 0x0000003000007947 */ /* 0x000fea0003800000 */
.L_x_2345:
[----:B------:R-:W2:Y:S02]  /*25ac0*/  LD.E R14, [R18.64] ;  /* 0x00000006120e7980 */ /* 0x000ea4000c101900 */
[----:B--2---:R-:W-:-:S05]  /*25ad0*/  IADD3 R15, R15, R14, RZ ;  /* 0x0000000e0f0f7210 */ /* 0x004fca0007ffe0ff */
[----:B------:R0:W-:Y:S02]  /*25ae0*/  ST.E [R18.64], R15 ;  /* 0x0000000f12007985 */ /* 0x0001e4000c101906 */
.L_x_2344:
[----:B------:R-:W-:Y:S05]  /*25af0*/  BSYNC B0 ;  /* 0x0000000000007941 */ /* 0x000fea0003800000 */
.L_x_2343:
[----:B0-----:R-:W-:-:S05]  /*25b00*/  IMAD.WIDE R14, R25, c[0x0][0x18c], R16 ;  /* 0x00006300190e7a25 */ /* 0x001fca00078e0210 */
[----:B------:R-:W2:Y:S01]  /*25b10*/  ATOM.E.ADD.F16x2.RN.STRONG.GPU P0, RZ, [R14.64], R22 ;  /* 0x000000160eff798a */ /* 0x000ea2000810e9c6 */
[----:B------:R-:W-:Y:S01]  /*25b20*/  BSSY B0, `(.L_x_2347) ;  /* 0x000000e000007945 */ /* 0x000fe20003800000 */
[----:B--2---:R-:W-:Y:S05]  /*25b30*/  @P0 BRA `(.L_x_2348) ;  /* 0x000000c000000947 */ /* 0x004fea0003800000 */
[----:B------:R-:W0:Y:S02]  /*25b40*/  QSPC.E.S P0, RZ, [R14] ;  /* 0x000000000eff73aa */ /* 0x000e240000000500 */
[----:B0-----:R-:W-:Y:S05]  /*25b50*/  @!P0 BRA `(.L_x_2349) ;  /* 0x0000007000008947 */ /* 0x001fea0003800000 */
[----:B------:R-:W-:-:S05]  /*25b60*/  LOP3.LUT R14, R14, 0xffffff, RZ, 0xc0, !PT ;  /* 0x00ffffff0e0e7812 */ /* 0x000fca00078ec0ff */
.L_x_2350:
[----:B------:R-:W0:Y:S02]  /*25b70*/  LDS R16, [R14] ;  /* 0x000000000e107984 */ /* 0x000e240000000800 */
[----:B0-----:R-:W-:-:S10]  /*25b80*/  HFMA2.MMA R17, R16, 1, 1, R13 ;  /* 0x3c003c0010117835 */ /* 0x001fd4000000000d */
[----:B------:R-:W0:Y:S02]  /*25b90*/  ATOMS.CAST.SPIN R17, [R14], R16, R17 ;  /* 0x000000100e11738d */ /* 0x000e240001800011 */
[----:B0-----:R-:W-:-:S13]  /*25ba0*/  ISETP.EQ.U32.AND P0, PT, R17, 0x1, PT ;  /* 0x000000011100780c */ /* 0x001fda0003f02070 */
[----:B------:R-:W-:Y:S05]  /*25bb0*/  @!P0 BRA `(.L_x_2350) ;  /* 0xffffffb000008947 */ /* 0x000fea000383ffff */
[----:B------:R-:W-:Y:S05]  /*25bc0*/  BRA `(.L_x_2348) ;  /* 0x0000003000007947 */ /* 0x000fea0003800000 */
.L_x_2349:
[----:B------:R-:W2:Y:S02]  /*25bd0*/  LD.E R13, [R14.64] ;  /* 0x000000060e0d7980 */ /* 0x000ea4000c101900 */
[----:B--2---:R-:W-:-:S05]  /*25be0*/  IADD3 R13, R22, R13, RZ ;  /* 0x0000000d160d7210 */ /* 0x004fca0007ffe0ff */
[----:B------:R0:W-:Y:S02]  /*25bf0*/  ST.E [R14.64], R13 ;  /* 0x0000000d0e007985 */ /* 0x0001e4000c101906 */
.L_x_2348:
[----:B------:R-:W-:Y:S05]  /*25c00*/  BSYNC B0 ;  /* 0x0000000000007941 */ /* 0x000fea0003800000 */
.L_x_2347:
[----:B------:R-:W-:Y:S01]  /*25c10*/  IMAD.WIDE R16, R25, c[0x0][0x18c], R18 ;  /* 0x0000630019107a25 */ /* 0x000fe200078e0212 */
[----:B0-----:R-:W-:-:S05]  /*25c20*/  MOV R13, R12 ;  /* 0x0000000c000d7202 */ /* 0x001fca0000000f00 */
[----:B------:R-:W2:Y:S01]  /*25c30*/  ATOM.E.ADD.F16x2.RN.STRONG.GPU P0, RZ, [R16.64], R13 ;  /* 0x0000000d10ff798a */ /* 0x000ea2000810e9c6 */
[----:B------:R-:W-:Y:S01]  /*25c40*/  BSSY B0, `(.L_x_2351) ;  /* 0x000000f000007945 */ /* 0x000fe20003800000 */
[----:B------:R-:W-:Y:S01]  /*25c50*/  MOV R20, R11 ;  /* 0x0000000b00147202 */ /* 0x000fe20000000f00 */
[----:B--2---:R-:W-:Y:S05]  /*25c60*/  @P0 BRA `(.L_x_2352) ;  /* 0x000000c000000947 */ /* 0x004fea0003800000 */
[----:B------:R-:W0:Y:S02]  /*25c70*/  QSPC.E.S P0, RZ, [R16] ;  /* 0x0000000010ff73aa */ /* 0x000e240000000500 */
[----:B0-----:R-:W-:Y:S05]  /*25c80*/  @!P0 BRA `(.L_x_2353) ;  /* 0x0000007000008947 */ /* 0x001fea0003800000 */
[----:B------:R-:W-:-:S05]  /*25c90*/  LOP3.LUT R13, R16, 0xffffff, RZ, 0xc0, !PT ;  /* 0x00ffffff100d7812 */ /* 0x000fca00078ec0ff */
.L_x_2354:
[----:B------:R-:W0:Y:S02]  /*25ca0*/  LDS R14, [R13] ;  /* 0x000000000d0e7984 */ /* 0x000e240000000800 */
[----:B0-----:R-:W-:-:S06]  /*25cb0*/  HADD2 R15, R14, R12 ;  /* 0x0000000c0e0f7230 */ /* 0x001fcc0000000000 */
[----:B------:R-:W0:Y:S02]  /*25cc0*/  ATOMS.CAST.SPIN R15, [R13], R14, R15 ;  /* 0x0000000e0d0f738d */ /* 0x000e24000180000f */
[----:B0-----:R-:W-:-:S13]  /*25cd0*/  ISETP.EQ.U32.AND P0, PT, R15, 0x1, PT ;  /* 0x000000010f00780c */ /* 0x001fda0003f02070 */
[----:B------:R-:W-:Y:S05]  /*25ce0*/  @!P0 BRA `(.L_x_2354) ;  /* 0xffffffb000008947 */ /* 0x000fea000383ffff */
[----:B------:R-:W-:Y:S05]  /*25cf0*/  BRA `(.L_x_2352) ;  /* 0x0000003000007947 */ /* 0x000fea0003800000 */
.L_x_2353:
[----:B------:R-:W2:Y:S02]  /*25d00*/  LD.E R12, [R16.64] ;  /* 0x00000006100c7980 */ /* 0x000ea4000c101900 */
[----:B--2---:R-:W-:-:S05]  /*25d10*/  IADD3 R13, R13, R12, RZ ;  /* 0x0000000c0d0d7210 */ /* 0x004fca0007ffe0ff */
[----:B------:R0:W-:Y:S02]  /*25d20*/  ST.E [R16.64], R13 ;  /* 0x0000000d10007985 */ /* 0x0001e4000c101906 */
.L_x_2352:
[----:B------:R-:W-:Y:S05]  /*25d30*/  BSYNC B0 ;  /* 0x0000000000007941 */ /* 0x000fea0003800000 */
.L_x_2351:
[----:B------:R-:W-:-:S05]  /*25d40*/  MOV R21, c[0x0][0x18c] ;  /* 0x0000630000157a02 */ /* 0x000fca0000000f00 */
        /* <DEDUP_REMOVED lines=9> */
.L_x_2358:
[----:B------:R-:W0:Y:S02]  /*25de0*/  LDS R18, [R14] ;  /* 0x000000000e127984 */ /* 0x000e240000000800 */
[----:B0-----:R-:W-:-:S10]  /*25df0*/  HFMA2.MMA R19, R18, 1, 1, R11 ;  /* 0x3c003c0012137835 */ /* 0x001fd4000000000b */
[----:B------:R-:W0:Y:S02]  /*25e00*/  ATOMS.CAST.SPIN R19, [R14], R18, R19 ;  /* 0x000000120e13738d */ /* 0x000e240001800013 */
[----:B0-----:R-:W-:-:S13]  /*25e10*/  ISETP.EQ.U32.AND P0, PT, R19, 0x1, PT ;  /* 0x000000011300780c */ /* 0x001fda0003f02070 */
[----:B------:R-:W-:Y:S05]  /*25e20*/  @!P0 BRA `(.L_x_2358) ;  /* 0xffffffb000008947 */ /* 0x000fea000383ffff */
[----:B------:R-:W-:Y:S05]  /*25e30*/  BRA `(.L_x_2356) ;  /* 0x0000003000007947 */ /* 0x000fea0003800000 */
.L_x_2357:
[----:B------:R-:W2:Y:S02]  /*25e40*/  LD.E R11, [R14.64] ;  /* 0x000000060e0b7980 */ /* 0x000ea4000c101900 */
[----:B--2---:R-:W-:-:S05]  /*25e50*/  IADD3 R11, R20, R11, RZ ;  /* 0x0000000b140b7210 */ /* 0x004fca0007ffe0ff */
[----:B------:R0:W-:Y:S02]  /*25e60*/  ST.E [R14.64], R11 ;  /* 0x0000000b0e007985 */ /* 0x0001e4000c101906 */
.L_x_2356:
[----:B------:R-:W-:Y:S05]  /*25e70*/  BSYNC B0 ;  /* 0x0000000000007941 */ /* 0x000fea0003800000 */
.L_x_2355:
[----:B0-----:R-:W-:Y:S01]  /*25e80*/  IMAD.WIDE R14, R21, 0x2, R16 ;  /* 0x00000002150e7825 */ /* 0x001fe200078e0210 */
        /* <DEDUP_REMOVED lines=8> */
.L_x_2362:
[----:B------:R-:W0:Y:S02]  /*25f10*/  LDS R18, [R11] ;  /* 0x000000000b127984 */ /* 0x000e240000000800 */
[----:B0-----:R-:W-:-:S06]  /*25f20*/  HADD2 R19, R18, R10 ;  /* 0x0000000a12137230 */ /* 0x001fcc0000000000 */
[----:B------:R-:W0:Y:S02]  /*25f30*/  ATOMS.CAST.SPIN R19, [R11], R18, R19 ;  /* 0x000000120b13738d */ /* 0x000e240001800013 */
[----:B0-----:R-:W-:-:S13]  /*25f40*/  ISETP.EQ.U32.AND P0, PT, R19, 0x1, PT ;  /* 0x000000011300780c */ /* 0x001fda0003f02070 */
[----:B------:R-:W-:Y:S05]  /*25f50*/  @!P0 BRA `(.L_x_2362) ;  /* 0xffffffb000008947 */ /* 0x000fea000383ffff */
[----:B------:R-:W-:Y:S05]  /*25f60*/  BRA `(.L_x_2360) ;  /* 0x0000003000007947 */ /* 0x000fea0003800000 */
.L_x_2361:
[----:B------:R-:W2:Y:S02]  /*25f70*/  LD.E R10, [R14.64] ;  /* 0x000000060e0a7980 */ /* 0x000ea4000c101900 */
[----:B--2---:R-:W-:-:S05]  /*25f80*/  IADD3 R11, R11, R10, RZ ;  /* 0x0000000a0b0b7210 */ /* 0x004fca0007ffe0ff */
[----:B------:R0:W-:Y:S02]  /*25f90*/  ST.E [R14.64], R11 ;  /* 0x0000000b0e007985 */ /* 0x0001e4000c101906 */
.L_x_2360:
[----:B------:R-:W-:Y:S05]  /*25fa0*/  BSYNC B0 ;  /* 0x0000000000007941 */ /* 0x000fea0003800000 */
.L_x_2359:
[----:B------:R-:W-:-:S04]  /*25fb0*/  IADD3 R10, P0, R16, R12, RZ ;  /* 0x0000000c100a7210 */ /* 0x000fc80007f1e0ff */
[----:B0-----:R-:W-:-:S08]  /*25fc0*/  IADD3.X R11, R17, R13, RZ, P0, !PT ;  /* 0x0000000d110b7210 */ /* 0x001fd000007fe4ff */
[----:B------:R-:W2:Y:S01]  /*25fd0*/  ATOM.E.ADD.F16x2.RN.STRONG.GPU P0, RZ, [R10.64], R20 ;  /* 0x000000140aff798a */ /* 0x000ea2000810e9c6 */
[----:B------:R-:W-:Y:S01]  /*25fe0*/  BSSY B0, `(.L_x_2363) ;  /* 0x000000e000007945 */ /* 0x000fe20003800000 */
[----:B--2---:R-:W-:Y:S05]  /*25ff0*/  @P0 BRA `(.L_x_2364) ;  /* 0x000000c000000947 */ /* 0x004fea0003800000 */
[----:B------:R-:W0:Y:S02]  /*26000*/  QSPC.E.S P0, RZ, [R10] ;  /* 0x000000000aff73aa */ /* 0x000e240000000500 */
[----:B0-----:R-:W-:Y:S05]  /*26010*/  @!P0 BRA `(.L_x_2365) ;  /* 0x0000007000008947 */ /* 0x001fea0003800000 */
[----:B------:R-:W-:-:S05]  /*26020*/  LOP3.LUT R10, R10, 0xffffff, RZ, 0xc0, !PT ;  /* 0x00ffffff0a0a7812 */ /* 0x000fca00078ec0ff */
.L_x_2366:
[----:B------:R-:W0:Y:S02]  /*26030*/  LDS R16, [R10] ;  /* 0x000000000a107984 */ /* 0x000e240000000800 */
[----:B0-----:R-:W-:-:S10]  /*26040*/  HFMA2.MMA R17, R16, 1, 1, R9 ;  /* 0x3c003c0010117835 */ /* 0x001fd40000000009 */
[----:B------:R-:W0:Y:S02]  /*26050*/  ATOMS.CAST.SPIN R17, [R10], R16, R17 ;  /* 0x000000100a11738d */ /* 0x000e240001800011 */
[----:B0-----:R-:W-:-:S13]  /*26060*/  ISETP.EQ.U32.AND P0, PT, R17, 0x1, PT ;  /* 0x000000011100780c */ /* 0x001fda0003f02070 */
[----:B------:R-:W-:Y:S05]  /*26070*/  @!P0 BRA `(.L_x_2366) ;  /* 0xffffffb000008947 */ /* 0x000fea000383ffff */
[----:B------:R-:W-:Y:S05]  /*26080*/  BRA `(.L_x_2364) ;  /* 0x0000003000007947 */ /* 0x000fea0003800000 */
.L_x_2365:
[----:B------:R-:W2:Y:S02]  /*26090*/  LD.E R9, [R10.64] ;  /* 0x000000060a097980 */ /* 0x000ea4000c101900 */
[----:B--2---:R-:W-:-:S05]  /*260a0*/  IADD3 R9, R20, R9, RZ ;  /* 0x0000000914097210 */ /* 0x004fca0007ffe0ff */
[----:B------:R0:W-:Y:S02]  /*260b0*/  ST.E [R10.64], R9 ;  /* 0x000000090a007985 */ /* 0x0001e4000c101906 */
.L_x_2364:
[----:B------:R-:W-:Y:S05]  /*260c0*/  BSYNC B0 ;  /* 0x0000000000007941 */ /* 0x000fea0003800000 */
.L_x_2363:
        /* <DEDUP_REMOVED lines=9> */
.L_x_2370:
[----:B------:R-:W0:Y:S02]  /*26160*/  LDS R16, [R9] ;  /* 0x0000000009107984 */ /* 0x000e240000000800 */
[----:B0-----:R-:W-:-:S06]  /*26170*/  HADD2 R17, R16, R8 ;  /* 0x0000000810117230 */ /* 0x001fcc0000000000 */
[----:B------:R-:W0:Y:S02]  /*26180*/  ATOMS.CAST.SPIN R17, [R9], R16, R17 ;  /* 0x000000100911738d */ /* 0x000e240001800011 */
[----:B0-----:R-:W-:-:S13]  /*26190*/  ISETP.EQ.U32.AND P0, PT, R17, 0x1, PT ;  /* 0x000000011100780c */ /* 0x001fda0003f02070 */
[----:B------:R-:W-:Y:S05]  /*261a0*/  @!P0 BRA `(.L_x_2370) ;  /* 0xffffffb000008947 */ /* 0x000fea000383ffff */
[----:B------:R-:W-:Y:S05]  /*261b0*/  BRA `(.L_x_2368) ;  /* 0x0000003000007947 */ /* 0x000fea0003800000 */
.L_x_2369:
[----:B------:R-:W2:Y:S02]  /*261c0*/  LD.E R8, [R10.64] ;  /* 0x000000060a087980 */ /* 0x000ea4000c101900 */
[----:B--2---:R-:W-:-:S05]  /*261d0*/  IADD3 R9, R9, R8, RZ ;  /* 0x0000000809097210 */ /* 0x004fca0007ffe0ff */
[----:B------:R0:W-:Y:S02]  /*261e0*/  ST.E [R10.64], R9 ;  /* 0x000000090a007985 */ /* 0x0001e4000c101906 */
.L_x_2368:
[----:B------:R-:W-:Y:S05]  /*261f0*/  BSYNC B0 ;  /* 0x0000000000007941 */ /* 0x000fea0003800000 */
.L_x_2367:
        /* <DEDUP_REMOVED lines=8> */
.L_x_2374:
[----:B------:R-:W0:Y:S02]  /*26280*/  LDS R14, [R8] ;  /* 0x00000000080e7984 */ /* 0x000e240000000800 */
[----:B0-----:R-:W-:-:S10]  /*26290*/  HFMA2.MMA R15, R14, 1, 1, R7 ;  /* 0x3c003c000e0f7835 */ /* 0x001fd40000000007 */
[----:B------:R-:W0:Y:S02]  /*262a0*/  ATOMS.CAST.SPIN R15, [R8], R14, R15 ;  /* 0x0000000e080f738d */ /* 0x000e24000180000f */
[----:B0-----:R-:W-:-:S13]  /*262b0*/  ISETP.EQ.U32.AND P0, PT, R15, 0x1, PT ;  /* 0x000000010f00780c */ /* 0x001fda0003f02070 */
[----:B------:R-:W-:Y:S05]  /*262c0*/  @!P0 BRA `(.L_x_2374) ;  /* 0xffffffb000008947 */ /* 0x000fea000383ffff */
[----:B------:R-:W-:Y:S05]  /*262d0*/  BRA `(.L_x_2372) ;  /* 0x0000003000007947 */ /* 0x000fea0003800000 */
.L_x_2373:
[----:B------:R-:W2:Y:S02]  /*262e0*/  LD.E R7, [R8.64] ;  /* 0x0000000608077980 */ /* 0x000ea4000c101900 */
[----:B--2---:R-:W-:-:S05]  /*262f0*/  IADD3 R7, R18, R7, RZ ;  /* 0x0000000712077210 */ /* 0x004fca0007ffe0ff */
[----:B------:R0:W-:Y:S02]  /*26300*/  ST.E [R8.64], R7 ;  /* 0x0000000708007985 */ /* 0x0001e4000c101906 */
.L_x_2372:
[----:B------:R-:W-:Y:S05]  /*26310*/  BSYNC B0 ;  /* 0x0000000000007941 */ /* 0x000fea0003800000 */
.L_x_2371:
        /* <DEDUP_REMOVED lines=9> */
.L_x_2378:
[----:B------:R-:W0:Y:S02]  /*263b0*/  LDS R14, [R7] ;  /* 0x00000000070e7984 */ /* 0x000e240000000800 */
[----:B0-----:R-:W-:-:S06]  /*263c0*/  HADD2 R15, R14, R6 ;  /* 0x000000060e0f7230 */ /* 0x001fcc0000000000 */
[----:B------:R-:W0:Y:S02]  /*263d0*/  ATOMS.CAST.SPIN R15, [R7], R14, R15 ;  /* 0x0000000e070f738d */ /* 0x000e24000180000f */
[----:B0-----:R-:W-:-:S13]  /*263e0*/  ISETP.EQ.U32.AND P0, PT, R15, 0x1, PT ;  /* 0x000000010f00780c */ /* 0x001fda0003f02070 */
[----:B------:R-:W-:Y:S05]  /*263f0*/  @!P0 BRA `(.L_x_2378) ;  /* 0xffffffb000008947 */ /* 0x000fea000383ffff */
[----:B------:R-:W-:Y:S05]  /*26400*/  BRA `(.L_x_2376) ;  /* 0x0000003000007947 */ /* 0x000fea0003800000 */
.L_x_2377:
[----:B------:R-:W2:Y:S02]  /*26410*/  LD.E R6, [R8.64] ;  /* 0x0000000608067980 */ /* 0x000ea4000c101900 */
[----:B--2---:R-:W-:-:S05]  /*26420*/  IADD3 R7, R7, R6, RZ ;  /* 0x0000000607077210 */ /* 0x004fca0007ffe0ff */
[----:B------:R0:W-:Y:S02]  /*26430*/  ST.E [R8.64], R7 ;  /* 0x0000000708007985 */ /* 0x0001e4000c101906 */
.L_x_2376:
[----:B------:R-:W-:Y:S05]  /*26440*/  BSYNC B0 ;  /* 0x0000000000007941 */ /* 0x000fea0003800000 */
.L_x_2375:
        /* <DEDUP_REMOVED lines=8> */
.L_x_2382:
[----:B------:R-:W0:Y:S02]  /*264d0*/  LDS R10, [R6] ;  /* 0x00000000060a7984 */ /* 0x000e240000000800 */
[----:B0-----:R-:W-:-:S10]  /*264e0*/  HFMA2.MMA R11, R10, 1, 1, R5 ;  /* 0x3c003c000a0b7835 */ /* 0x001fd40000000005 */
[----:B------:R-:W0:Y:S02]  /*264f0*/  ATOMS.CAST.SPIN R11, [R6], R10, R11 ;  /* 0x0000000a060b738d */ /* 0x000e24000180000b */
[----:B0-----:R-:W-:-:S13]  /*26500*/  ISETP.EQ.U32.AND P0, PT, R11, 0x1, PT ;  /* 0x000000010b00780c */ /* 0x001fda0003f02070 */
[----:B------:R-:W-:Y:S05]  /*26510*/  @!P0 BRA `(.L_x_2382) ;  /* 0xffffffb000008947 */ /* 0x000fea000383ffff */
[----:B------:R-:W-:Y:S05]  /*26520*/  BRA `(.L_x_2380) ;  /* 0x0000003000007947 */ /* 0x000fea0003800000 */
.L_x_2381:
[----:B------:R-:W2:Y:S02]  /*26530*/  LD.E R5, [R6.64] ;  /* 0x0000000606057980 */ /* 0x000ea4000c101900 */
[----:B--2---:R-:W-:-:S05]  /*26540*/  IADD3 R5, R16, R5, RZ ;  /* 0x0000000510057210 */ /* 0x004fca0007ffe0ff */
[----:B------:R0:W-:Y:S02]  /*26550*/  ST.E [R6.64], R5 ;  /* 0x0000000506007985 */ /* 0x0001e4000c101906 */
.L_x_2380:
[----:B------:R-:W-:Y:S05]  /*26560*/  BSYNC B0 ;  /* 0x0000000000007941 */ /* 0x000fea0003800000 */
.L_x_2379:
        /* <DEDUP_REMOVED lines=9> */
.L_x_2386:
[----:B------:R-:W0:Y:S02]  /*26600*/  LDS R10, [R5] ;  /* 0x00000000050a7984 */ /* 0x000e240000000800 */
[----:B0-----:R-:W-:-:S06]  /*26610*/  HADD2 R11, R10, R4 ;  /* 0x000000040a0b7230 */ /* 0x001fcc0000000000 */
[----:B------:R-:W0:Y:S02]  /*26620*/  ATOMS.CAST.SPIN R11, [R5], R10, R11 ;  /* 0x0000000a050b738d */ /* 0x000e24000180000b */
[----:B0-----:R-:W-:-:S13]  /*26630*/  ISETP.EQ.U32.AND P0, PT, R11, 0x1, PT ;  /* 0x000000010b00780c */ /* 0x001fda0003f02070 */
[----:B------:R-:W-:Y:S05]  /*26640*/  @!P0 BRA `(.L_x_2386) ;  /* 0xffffffb000008947 */ /* 0x000fea000383ffff */
[----:B------:R-:W-:Y:S05]  /*26650*/  BRA `(.L_x_2384) ;  /* 0x0000003000007947 */ /* 0x000fea0003800000 */
.L_x_2385:
[----:B------:R-:W2:Y:S02]  /*26660*/  LD.E R4, [R6.64] ;  /* 0x0000000606047980 */ /* 0x000ea4000c101900 */
[----:B--2---:R-:W-:-:S05]  /*26670*/  IADD3 R5, R5, R4, RZ ;  /* 0x0000000405057210 */ /* 0x004fca0007ffe0ff */
[----:B------:R0:W-:Y:S02]  /*26680*/  ST.E [R6.64], R5 ;  /* 0x0000000506007985 */ /* 0x0001e4000c101906 */
.L_x_2384:
[----:B------:R-:W-:Y:S05]  /*26690*/  BSYNC B0 ;  /* 0x0000000000007941 */ /* 0x000fea0003800000 */
.L_x_2383:
        /* <DEDUP_REMOVED lines=8> */
.L_x_2390:
[----:B------:R-:W0:Y:S02]  /*26720*/  LDS R8, [R4] ;  /* 0x0000000004087984 */ /* 0x000e240000000800 */
[----:B0-----:R-:W-:-:S10]  /*26730*/  HFMA2.MMA R9, R8, 1, 1, R3 ;  /* 0x3c003c0008097835 */ /* 0x001fd40000000003 */
[----:B------:R-:W0:Y:S02]  /*26740*/  ATOMS.CAST.SPIN R9, [R4], R8, R9 ;  /* 0x000000080409738d */ /* 0x000e240001800009 */
[----:B0-----:R-:W-:-:S13]  /*26750*/  ISETP.EQ.U32.AND P0, PT, R9, 0x1, PT ;  /* 0x000000010900780c */ /* 0x001fda0003f02070 */
[----:B------:R-:W-:Y:S05]  /*26760*/  @!P0 BRA `(.L_x_2390) ;  /* 0xffffffb000008947 */ /* 0x000fea000383ffff */
[----:B------:R-:W-:Y:S05]  /*26770*/  BRA `(.L_x_2388) ;  /* 0x0000003000007947 */ /* 0x000fea0003800000 */
.L_x_2389:
[----:B------:R-:W2:Y:S02]  /*26780*/  LD.E R3, [R4.64] ;  /* 0x0000000604037980 */ /* 0x000ea4000c101900 */
[----:B--2---:R-:W-:-:S05]  /*26790*/  IADD3 R3, R14, R3, RZ ;  /* 0x000000030e037210 */ /* 0x004fca0007ffe0ff */
[----:B------:R0:W-:Y:S02]  /*267a0*/  ST.E [R4.64], R3 ;  /* 0x0000000304007985 */ /* 0x0001e4000c101906 */
.L_x_2388:
[----:B------:R-:W-:Y:S05]  /*267b0*/  BSYNC B0 ;  /* 0x0000000000007941 */ /* 0x000fea0003800000 */
.L_x_2387:
        /* <DEDUP_REMOVED lines=8> */
[----:B------:R-:W-:Y:S02]  /*26840*/  LOP3.LUT R4, R4, 0xffffff, RZ, 0xc0, !PT ;  /* 0x00ffffff04047812 */ /* 0x000fe400078ec0ff */
[----:B------:R-:W-:-:S03]  /*26850*/  MOV R5, R2 ;  /* 0x0000000200057202 */ /* 0x000fc60000000f00 */
.L_x_2394:
[----:B------:R-:W0:Y:S02]  /*26860*/  LDS R2, [R4] ;  /* 0x0000000004027984 */ /* 0x000e240000000800 */
[----:B0-----:R-:W-:-:S06]  /*26870*/  HADD2 R3, R2, R5 ;  /* 0x0000000502037230 */ /* 0x001fcc0000000000 */
[----:B------:R-:W0:Y:S02]  /*26880*/  ATOMS.CAST.SPIN R3, [R4], R2, R3 ;  /* 0x000000020403738d */ /* 0x000e240001800003 */
[----:B0-----:R-:W-:-:S13]  /*26890*/  ISETP.EQ.U32.AND P0, PT, R3, 0x1, PT ;  /* 0x000000010300780c */ /* 0x001fda0003f02070 */
[----:B------:R-:W-:Y:S05]  /*268a0*/  @!P0 BRA `(.L_x_2394) ;  /* 0xffffffb000008947 */ /* 0x000fea000383ffff */
[----:B------:R-:W-:Y:S05]  /*268b0*/  BRA `(.L_x_2392) ;  /* 0x0000003000007947 */ /* 0x000fea0003800000 */
.L_x_2393:
[----:B------:R-:W2:Y:S02]  /*268c0*/  LD.E R2, [R4.64] ;  /* 0x0000000604027980 */ /* 0x000ea4000c101900 */
[----:B--2---:R-:W-:-:S05]  /*268d0*/  IADD3 R3, R3, R2, RZ ;  /* 0x0000000203037210 */ /* 0x004fca0007ffe0ff */
[----:B------:R0:W-:Y:S02]  /*268e0*/  ST.E [R4.64], R3 ;  /* 0x0000000304007985 */ /* 0x0001e4000c101906 */
.L_x_2392:
[----:B------:R-:W-:Y:S05]  /*268f0*/  BSYNC B0 ;  /* 0x0000000000007941 */ /* 0x000fea0003800000 */
.L_x_2391:
[----:B------:R-:W-:-:S04]  /*26900*/  IADD3 R2, P0, R12, R6, RZ ;  /* 0x000000060c027210 */ /* 0x000fc80007f1e0ff */
[----:B0-----:R-:W-:-:S08]  /*26910*/  IADD3.X R3, R13, R7, RZ, P0, !PT ;  /* 0x000000070d037210 */ /* 0x001fd000007fe4ff */
[----:B------:R-:W2:Y:S02]  /*26920*/  ATOM.E.ADD.F16x2.RN.STRONG.GPU P0, RZ, [R2.64], R9 ;  /* 0x0000000902ff798a */ /* 0x000ea4000810e9c6 */
[----:B--2---:R-:W-:Y:S05]  /*26930*/  @P0 EXIT ;  /* 0x000000000000094d */ /* 0x004fea0003800000 */
[----:B------:R-:W0:Y:S02]  /*26940*/  QSPC.E.S P0, RZ, [R2] ;  /* 0x0000000002ff73aa */ /* 0x000e240000000500 */
[----:B0-----:R-:W-:Y:S05]  /*26950*/  @!P0 BRA `(.L_x_2395) ;  /* 0x0000007000008947 */ /* 0x001fea0003800000 */
[----:B------:R-:W-:-:S05]  /*26960*/  LOP3.LUT R2, R2, 0xffffff, RZ, 0xc0, !PT ;  /* 0x00ffffff02027812 */ /* 0x000fca00078ec0ff */
.L_x_2396:
[----:B------:R-:W0:Y:S02]  /*26970*/  LDS R4, [R2] ;  /* 0x0000000002047984 */ /* 0x000e240000000800 */
[----:B0-----:R-:W-:-:S10]  /*26980*/  HFMA2.MMA R5, R4, 1, 1, R0 ;  /* 0x3c003c0004057835 */ /* 0x001fd40000000000 */
[----:B------:R-:W0:Y:S02]  /*26990*/  ATOMS.CAST.SPIN R5, [R2], R4, R5 ;  /* 0x000000040205738d */ /* 0x000e240001800005 */
[----:B0-----:R-:W-:-:S13]  /*269a0*/  ISETP.EQ.U32.AND P0, PT, R5, 0x1, PT ;  /* 0x000000010500780c */ /* 0x001fda0003f02070 */
[----:B------:R-:W-:Y:S05]  /*269b0*/  @!P0 BRA `(.L_x_2396) ;  /* 0xffffffb000008947 */ /* 0x000fea000383ffff */
[----:B------:R-:W-:Y:S05]  /*269c0*/  EXIT ;  /* 0x000000000000794d */ /* 0x000fea0003800000 */
.L_x_2395:
[----:B------:R-:W2:Y:S02]  /*269d0*/  LD.E R0, [R2.64] ;  /* 0x0000000602007980 */ /* 0x000ea4000c101900 */
[----:B--2---:R-:W-:-:S05]  /*269e0*/  IADD3 R5, R9, R0, RZ ;  /* 0x0000000009057210 */ /* 0x004fca0007ffe0ff */
[----:B------:R-:W-:Y:S01]  /*269f0*/  ST.E [R2.64], R5 ;  /* 0x0000000502007985 */ /* 0x000fe2000c101906 */
[----:B------:R-:W-:Y:S05]  /*26a00*/  EXIT ;  /* 0x000000000000794d */ /* 0x000fea0003800000 */
.L_x_2397:
        /* <DEDUP_REMOVED lines=15> */
.L_x_3864:


//--------------------- .text._Z23gemm_half_q_half_kernelILi7ELb1ELb0EEvPK6__halfPKjS4_S2_PS0_iiiiPKtS7_iiiiiibS2_i --------------------------
	.section	.text._Z23gemm_half_q_half_kernelILi7ELb1ELb0EEvPK6__halfPKjS4_S2_PS0_iiiiPKtS7_iiiiiibS2_i,"ax",@progbits
	.sectioninfo	@"SHI_REGISTERS=128"
	.align	128
        .global         _Z23gemm_half_q_half_kernelILi7ELb1ELb0EEvPK6__halfPKjS4_S2_PS0_iiiiPKtS7_iiiiiibS2_i
        .type           _Z23gemm_half_q_half_kernelILi7ELb1ELb0EEvPK6__halfPKjS4_S2_PS0_iiiiPKtS7_iiiiiibS2_i,@function
        .size           _Z23gemm_half_q_half_kernelILi7ELb1ELb0EEvPK6__halfPKjS4_S2_PS0_iiiiPKtS7_iiiiiibS2_i,(.L_x_3865 - _Z23gemm_half_q_half_kernelILi7ELb1ELb0EEvPK6__halfPKjS4_S2_PS0_iiiiPKtS7_iiiiiibS2_i)
        .other          _Z23gemm_half_q_half_kernelILi7ELb1ELb0EEvPK6__halfPKjS4_S2_PS0_iiiiPKtS7_iiiiiibS2_i,@"STO_CUDA_ENTRY STV_DEFAULT"
_Z23gemm_half_q_half_kernelILi7ELb1ELb0EEvPK6__halfPKjS4_S2_PS0_iiiiPKtS7_iiiiiibS2_i:
.text._Z23gemm_half_q_half_kernelILi7ELb1ELb0EEvPK6__halfPKjS4_S2_PS0_iiiiPKtS7_iiiiiibS2_i:
        /* <DEDUP_REMOVED lines=69> */
.L_x_2399:
[----:B------:R-:W-:Y:S05]  /*0450*/  BSYNC B0 ;  /* 0x0000000000007941 */ /* 0x000fea0003800000 */
.L_x_2398:
        /* <DEDUP_REMOVED lines=22> */
.L_x_2400:
        /* <DEDUP_REMOVED lines=11> */
.L_x_2402:
        /* <DEDUP_REMOVED lines=43> */
.L_x_2401:
        /* <DEDUP_REMOVED lines=85> */
.L_x_2420:
        /* <DEDUP_REMOVED lines=232> */
.L_x_2404:
        /* <DEDUP_REMOVED lines=91> */
.L_x_2405:
        /* <DEDUP_REMOVED lines=91> */
.L_x_2406:
        /* <DEDUP_REMOVED lines=91> */
.L_x_2407:
        /* <DEDUP_REMOVED lines=393> */
.L_x_2408:
        /* <DEDUP_REMOVED lines=87> */
.L_x_2409:
        /* <DEDUP_REMOVED lines=87> */
.L_x_2410:
        /* <DEDUP_REMOVED lines=87> */
.L_x_2411:
        /* <DEDUP_REMOVED lines=385> */
.L_x_2412:
        /* <DEDUP_REMOVED lines=87> */
.L_x_2413:
        /* <DEDUP_REMOVED lines=87> */
.L_x_2414:
        /* <DEDUP_REMOVED lines=87> */
.L_x_2415:
        /* <DEDUP_REMOVED lines=375> */
.L_x_2416:
        /* <DEDUP_REMOVED lines=87> */
.L_x_2417:
        /* <DEDUP_REMOVED lines=87> */
.L_x_2418:
        /* <DEDUP_REMOVED lines=89> */
.L_x_2419:
        /* <DEDUP_REMOVED lines=206> */
.L_x_2403:
[----:B------:R-:W-:-:S04]  /*b400*/  ISETP.GE.AND P0, PT, R96, R101, PT ;  /* 0x000000656000720c */ /* 0x000fc80003f06270 */
[----:B------:R-:W-:-:S13]  /*b410*/  ISETP.GE.OR P0, PT, R96, c[0x0][0x1ac], P0 ;  /* 0x00006b0060007a0c */ /* 0x000fda0000706670 */
[----:B------:R-:W-:Y:S05]  /*b420*/  @P0 BRA `(.L_x_2421) ;  /* 0x00005ab000000947 */ /* 0x000fea0003800000 */
[----:B------:R-:W-:Y:S02]  /*b430*/  ULDC UR5, c[0x0][0x18c] ;  /* 0x0000630000057ab9 */ /* 0x000fe40000000800 */
[----:B------:R-:W-:Y:S02]  /*b440*/  USHF.R.S32.HI UR5, URZ, 0x1f, UR5 ;  /* 0x0000001f3f057899 */ /* 0x000fe40008011405 */
.L_x_2430:
        /* <DEDUP_REMOVED lines=347> */
.L_x_2422:
        /* <DEDUP_REMOVED lines=75> */
.L_x_2423:
        /* <DEDUP_REMOVED lines=75> */
.L_x_2424:
        /* <DEDUP_REMOVED lines=75> */
.L_x_2425:
        /* <DEDUP_REMOVED lines=478> */
.L_x_2426:
        /* <DEDUP_REMOVED lines=75> */
.L_x_2427:
        /* <DEDUP_REMOVED lines=75> */
.L_x_2428:
        /* <DEDUP_REMOVED lines=77> */
.L_x_2429:
        /* <DEDUP_REMOVED lines=172> */
.L_x_2421:
[----:B------:R-:W-:-:S04]  /*10ee0*/  ISETP.GE.AND P0, PT, R96, R101, PT ;  /* 0x000000656000720c */ /* 0x000fc80003f06270 */
[----:B------:R-:W-:-:S13]  /*10ef0*/  ISETP.GE.OR P0, PT, R96, c[0x0][0x1b0], P0 ;  /* 0x00006c0060007a0c */ /* 0x000fda0000706670 */
[----:B------:R-:W-:Y:S05]  /*10f00*/  @P0 BRA `(.L_x_2431) ;  /* 0x000033c000000947 */ /* 0x000fea0003800000 */
.L_x_2436:
        /* <DEDUP_REMOVED lines=18> */
[----:B------:R-:W-:Y:S01]  /*11030*/  HFMA2.MMA R0, -RZ, RZ, 0, 0.03125 ;  /* 0x00002800ff007435 */ /* 0x000fe200000001ff */
        /* <DEDUP_REMOVED lines=76> */
[----:B------:R-:W-:Y:S01]  /*11500*/  SHF.R.U32.HI R35, RZ, 0xc, R35 ;  /* 0x0000000cff237819 */ /* 0x000fe20000011623 */
        /* <DEDUP_REMOVED lines=23> */
[----:B------:R-:W-:Y:S02]  /*11680*/  LOP3.LUT R47, R47, 0x1f001f, RZ, 0xc0, !PT ;  /* 0x001f001f2f2f7812 */ /* 0x000fe400078ec0ff */
[C---:B------:R-:W-:Y:S02]  /*11690*/  LOP3.LUT R38, R39.reuse, 0x3e003e0, RZ, 0xc0, !PT ;  /* 0x03e003e027267812 */ /* 0x040fe400078ec0ff */
[----:B------:R-:W-:-:S02]  /*116a0*/  LOP3.LUT R29, R39, 0x1f001f, RZ, 0xc0, !PT ;  /* 0x001f001f271d7812 */ /* 0x000fc400078ec0ff */
[--C-:B------:R-:W-:Y:S02]  /*116b0*/  SHF.R.U32.HI R30, RZ, 0xa, R39.reuse ;  /* 0x0000000aff1e7819 */ /* 0x100fe40000011627 */
[----:B------:R-:W-:Y:S02]  /*116c0*/  LOP3.LUT R45, R45, 0x64006400, RZ, 0xfc, !PT ;  /* 0x640064002d2d7812 */ /* 0x000fe400078efcff */
[----:B------:R-:W-:Y:S02]  /*116d0*/  SHF.R.U32.HI R39, RZ, 0xb, R39 ;  /* 0x0000000bff277819 */ /* 0x000fe40000011627 */
[----:B------:R-:W-:Y:S01]  /*116e0*/  LOP3.LUT R47, R47, 0x64006400, RZ, 0xfc, !PT ;  /* 0x640064002f2f7812 */ /* 0x000fe200078efcff */
[----:B------:R-:W-:Y:S01]  /*116f0*/  HFMA2 R85, R45, R0.H0_H0, -48, -48 ;  /* 0xd200d2002d557431 */ /* 0x000fe20000040000 */
[----:B------:R-:W-:Y:S02]  /*11700*/  LOP3.LUT R81, R8, 0x64006400, RZ, 0xfc, !PT ;  /* 0x6400640008517812 */ /* 0x000fe400078efcff */
[----:B------:R-:W-:-:S02]  /*11710*/  LOP3.LUT R83, R43, 0x64006400, RZ, 0xfc, !PT ;  /* 0x640064002b537812 */ /* 0x000fc400078efcff */
[----:B------:R-:W-:Y:S02]  /*11720*/  LOP3.LUT R8, R84, 0x100010, R39, 0xf8, !PT ;  /* 0x0010001054087812 */ /* 0x000fe400078ef827 */
[----:B------:R-:W-:Y:S02]  /*11730*/  LOP3.LUT R3, R3, 0x64006400, RZ, 0xfc, !PT ;  /* 0x6400640003037812 */ /* 0x000fe400078efcff */
[----:B------:R-:W-:Y:S02]  /*11740*/  LOP3.LUT R52, R52, 0x1f001f, RZ, 0xc0, !PT ;  /* 0x001f001f34347812 */ /* 0x000fe400078ec0ff */
[----:B------:R-:W-:Y:S02]  /*11750*/  LOP3.LUT R39, R2, 0x64006400, RZ, 0xfc, !PT ;  /* 0x6400640002277812 */ /* 0x000fe400078efcff */
[----:B------:R-:W-:Y:S02]  /*11760*/  LOP3.LUT R45, R4, 0x64006400, RZ, 0xfc, !PT ;  /* 0x64006400042d7812 */ /* 0x000fe400078efcff */
[----:B------:R-:W-:Y:S01]  /*11770*/  LOP3.LUT R59, R59, 0x64006400, RZ, 0xfc, !PT ;  /* 0x640064003b3b7812 */ /* 0x000fe200078efcff */
[----:B------:R-:W-:Y:S01]  /*11780*/  HADD2 R88, R47, -1040, -1040 ;  /* 0xe410e4102f587430 */ /* 0x000fe20000000000 */
[----:B------:R-:W-:-:S02]  /*11790*/  LOP3.LUT R87, R66, 0x64006400, RZ, 0xfc, !PT ;  /* 0x6400640042577812 */ /* 0x000fc400078efcff */
[----:B------:R-:W-:Y:S02]  /*117a0*/  LOP3.LUT R5, R6, 0x100010, R5, 0xf8, !PT ;  /* 0x0010001006057812 */ /* 0x000fe400078ef805 */
[----:B------:R-:W-:Y:S01]  /*117b0*/  LOP3.LUT R43, R62, 0x64006400, RZ, 0xfc, !PT ;  /* 0x640064003e2b7812 */ /* 0x000fe200078efcff */
[-C--:B------:R-:W-:Y:S01]  /*117c0*/  HFMA2 R62, R83, R0.reuse.H0_H0, -48, -48 ;  /* 0xd200d200533e7431 */ /* 0x080fe20000040000 */
[----:B------:R-:W-:Y:S01]  /*117d0*/  LOP3.LUT R6, R70, 0x100010, R7, 0xf8, !PT ;  /* 0x0010001046067812 */ /* 0x000fe200078ef807 */
[-C--:B------:R-:W-:Y:S01]  /*117e0*/  HFMA2 R70, R3, R0.reuse.H0_H0, -48, -48 ;  /* 0xd200d20003467431 */ /* 0x080fe20000040000 */
[----:B------:R-:W-:Y:S02]  /*117f0*/  LOP3.LUT R56, R56, 0x64006400, RZ, 0xfc, !PT ;  /* 0x6400640038387812 */ /* 0x000fe400078efcff */
[----:B------:R-:W-:Y:S02]  /*11800*/  LOP3.LUT R55, R55, 0x1f001f, RZ, 0xc0, !PT ;  /* 0x001f001f37377812 */ /* 0x000fe400078ec0ff */
[----:B------:R-:W-:Y:S01]  /*11810*/  LOP3.LUT R47, R52, 0x64006400, RZ, 0xfc, !PT ;  /* 0x64006400342f7812 */ /* 0x000fe200078efcff */
[-C--:B------:R-:W-:Y:S01]  /*11820*/  HFMA2 R66, R45, R0.reuse.H0_H0, -48, -48 ;  /* 0xd200d2002d427431 */ /* 0x080fe20000040000 */
[----:B------:R-:W-:Y:S01]  /*11830*/  LOP3.LUT R7, R77, 0x100010, R74, 0xf8, !PT ;  /* 0x001000104d077812 */ /* 0x000fe200078ef84a */
[----:B------:R-:W-:Y:S01]  /*11840*/  HFMA2 R74, R39, R0.H0_H0, -48, -48 ;  /* 0xd200d200274a7431 */ /* 0x000fe20000040000 */
[----:B------:R-:W-:-:S02]  /*11850*/  LOP3.LUT R63, R63, 0x64006400, RZ, 0xfc, !PT ;  /* 0x640064003f3f7812 */ /* 0x000fc400078efcff */
[----:B------:R-:W-:Y:S01]  /*11860*/  LOP3.LUT R83, R71, 0x64006400, RZ, 0xfc, !PT ;  /* 0x6400640047537812 */ /* 0x000fe200078efcff */
[-C--:B------:R-:W-:Y:S01]  /*11870*/  HFMA2 R71, R59, R0.reuse.H0_H0, -48, -48 ;  /* 0xd200d2003b477431 */ /* 0x080fe20000040000 */
[----:B------:R-:W-:Y:S02]  /*11880*/  ISETP.NE.AND P0, PT, R98, RZ, PT ;  /* 0x000000ff6200720c */ /* 0x000fe40003f05270 */
        /* <DEDUP_REMOVED lines=19> */
[-C--:B------:R-:W-:Y:S01]  /*119c0*/  HFMA2 R67, R63, R0.reuse.H0_H0, -48, -48 ;  /* 0xd200d2003f437431 */ /* 0x080fe20000040000 */
[----:B------:R-:W-:Y:S01]  /*119d0*/  LOP3.LUT R48, R48, 0x64006400, RZ, 0xfc, !PT ;  /* 0x6400640030307812 */ /* 0x000fe200078efcff */
[----:B------:R-:W-:Y:S01]  /*119e0*/  HFMA2 R44, R83, R0.H0_H0, -48, -48 ;  /* 0xd200d200532c7431 */ /* 0x000fe20000040000 */
        /* <DEDUP_REMOVED lines=179> */
.L_x_2432:
        /* <DEDUP_REMOVED lines=77> */
.L_x_2433:
        /* <DEDUP_REMOVED lines=77> */
.L_x_2434:
        /* <DEDUP_REMOVED lines=77> */
.L_x_2435:
        /* <DEDUP_REMOVED lines=71> */
[-C--:B------:R-:W-:Y:S02]  /*13800*/  HFMA2.MMA R104, R2, R37.reuse, R104 ;  /* 0x0000002502687235 */ /* 0x080fe40000000068 */
[----:B------:R-:W-:Y:S01]  /*13810*/  HFMA2.MMA R28, R36, R37, R28 ;  /* 0x00000025241c7235 */ /* 0x000fe2000000001c */
[----:B------:R-:W-:Y:S01]  /*13820*/  MOV R37, R25 ;  /* 0x0000001900257202 */ /* 0x000fe20000000f00 */
[----:B------:R-:W-:-:S02]  /*13830*/  HFMA2 R31, R41, R38, R31 ;  /* 0x00000026291f7231 */ /* 0x000fc4000000001f */
[-C--:B------:R-:W-:Y:S01]  /*13840*/  HFMA2.MMA R30, R111, R38.reuse, R104 ;  /* 0x000000266f1e7235 */ /* 0x080fe20000000068 */
[----:B------:R-:W-:Y:S01]  /*13850*/  MOV R104, R26 ;  /* 0x0000001a00687202 */ /* 0x000fe20000000f00 */
[----:B------:R-:W-:Y:S01]  /*13860*/  HFMA2 R29, R37, R38, R100 ;  /* 0x00000026251d7231 */ /* 0x000fe20000000064 */
[----:B------:R-:W-:Y:S01]  /*13870*/  HFMA2.MMA R28, R23, R38, R28 ;  /* 0x00000026171c7235 */ /* 0x000fe2000000001c */
[----:B------:R-:W-:Y:S01]  /*13880*/  IMAD.MOV.U32 R100, RZ, RZ, R24 ;  /* 0x000000ffff647224 */ /* 0x000fe200078e0018 */
        /* <DEDUP_REMOVED lines=164> */
.L_x_2431:
[----:B------:R-:W-:-:S04]  /*142d0*/  ISETP.GE.AND P0, PT, R96, R101, PT ;  /* 0x000000656000720c */ /* 0x000fc80003f06270 */
[----:B------:R-:W-:-:S13]  /*142e0*/  ISETP.GE.OR P0, PT, R96, c[0x0][0x1b4], P0 ;  /* 0x00006d0060007a0c */ /* 0x000fda0000706670 */
[----:B------:R-:W-:Y:S05]  /*142f0*/  @P0 BRA `(.L_x_2437) ;  /* 0x0000984000000947 */ /* 0x000fea0003800000 */
[----:B------:R-:W-:Y:S02]  /*14300*/  UMOV UR5, UR4 ;  /* 0x0000000400057c82 */ /* 0x000fe40008000000 */
.L_x_2454:
[----:B------:R-:W-:Y:S01]  /*14310*/  ISETP.NE.AND P0, PT, R96, R93, PT ;  /* 0x0000005d6000720c */ /* 0x000fe20003f05270 */
[----:B------:R-:W2:Y:S01]  /*14320*/  LDG.E.128.CONSTANT R4, [R102.64] ;  /* 0x0000000666047981 */ /* 0x000ea2000c1e9d00 */
[----:B------:R-:W-:-:S03]  /*14330*/  IMAD.MOV.U32 R3, RZ, RZ, c[0x0][0x18c] ;  /* 0x00006300ff037624 */ /* 0x000fc600078e00ff */
[----:B------:R-:W0:Y:S08]  /*14340*/  LDS.64 R42, [UR5+0x200] ;  /* 0x00020005ff2a7984 */ /* 0x000e300008000a00 */
[----:B------:R-:W-:-:S04]  /*14350*/  @!P0 IADD3 R94, R94, 0x1, RZ ;  /* 0x000000015e5e8810 */ /* 0x000fc80007ffe0ff */
[----:B------:R-:W-:-:S06]  /*14360*/  @!P0 LEA R34, R94, R1, 0x3 ;  /* 0x000000015e228211 */ /* 0x000fcc00078e18ff */
[----:B------:R-:W3:Y:S01]  /*14370*/  @!P0 LDL.64 R34, [R34] ;  /* 0x0000000022228983 */ /* 0x000ee20000100a00 */
[----:B------:R-:W-:Y:S01]  /*14380*/  @!P0 LEA R28, R96, 0x1, 0x1 ;  /* 0x00000001601c8811 */ /* 0x000fe200078e08ff */
[----:B------:R-:W-:-:S04]  /*14390*/  @!P0 IMAD.MOV.U32 R29, RZ, RZ, 0x2 ;  /* 0x00000002ff1d8424 */ /* 0x000fc800078e00ff */
[----:B------:R-:W-:-:S04]  /*143a0*/  @!P0 IMAD.WIDE R28, R28, R29, c[0x0][0x198] ;  /* 0x000066001c1c8625 */ /* 0x000fc800078e021d */
[----:B------:R-:W-:Y:S01]  /*143b0*/  IMAD.WIDE R30, R3, 0x4, R102 ;  /* 0x00000004031e7825 */ /* 0x000fe200078e0266 */
[----:B------:R1:W4:Y:S04]  /*143c0*/  @!P0 LDG.E.U16.CONSTANT R33, [R28.64] ;  /* 0x000000061c218981 */ /* 0x000328000c1e9500 */
[----:B------:R1:W5:Y:S01]  /*143d0*/  LDG.E.128.CONSTANT R24, [R30.64] ;  /* 0x000000061e187981 */ /* 0x000362000c1e9d00 */
[----:B------:R-:W-:Y:S01]  /*143e0*/  HFMA2.MMA R0, -RZ, RZ, 0, 0.0625 ;  /* 0x00002c00ff007435 */ /* 0x000fe200000001ff */
        /* <DEDUP_REMOVED lines=239> */
.L_x_2438:
        /* <DEDUP_REMOVED lines=91> */
.L_x_2439:
        /* <DEDUP_REMOVED lines=91> */
.L_x_2440:
        /* <DEDUP_REMOVED lines=91> */
.L_x_2441:
        /* <DEDUP_REMOVED lines=534> */
.L_x_2442:
        /* <DEDUP_REMOVED lines=87> */
.L_x_2443:
        /* <DEDUP_REMOVED lines=87> */
.L_x_2444:
        /* <DEDUP_REMOVED lines=134> */
.L_x_2445:
        /* <DEDUP_REMOVED lines=87> */
.L_x_2446:
        /* <DEDUP_REMOVED lines=87> */
.L_x_2447:
        /* <DEDUP_REMOVED lines=87> */
.L_x_2448:
        /* <DEDUP_REMOVED lines=87> */
.L_x_2449:
        /* <DEDUP_REMOVED lines=250> */
.L_x_2450:
        /* <DEDUP_REMOVED lines=87> */
.L_x_2451:
        /* <DEDUP_REMOVED lines=87> */
.L_x_2452:
        /* <DEDUP_REMOVED lines=89> */
.L_x_2453:
        /* <DEDUP_REMOVED lines=206> */
.L_x_2437:
[----:B------:R-:W-:-:S04]  /*1db40*/  ISETP.GE.AND P0, PT, R96, R101, PT ;  /* 0x000000656000720c */ /* 0x000fc80003f06270 */
[----:B------:R-:W-:-:S13]  /*1db50*/  ISETP.GE.OR P0, PT, R96, c[0x0][0x1b8], P0 ;  /* 0x00006e0060007a0c */ /* 0x000fda0000706670 */
[----:B------:R-:W-:Y:S05]  /*1db60*/  @P0 BRA `(.L_x_2455) ;  /* 0x0000321000000947 */ /* 0x000fea0003800000 */
.L_x_2460:
[----:B------:R-:W-:Y:S01]  /*1db70*/  ISETP.NE.AND P0, PT, R96, R93, PT ;  /* 0x0000005d6000720c */ /* 0x000fe20003f05270 */
[----:B------:R-:W-:Y:S01]  /*1db80*/  IMAD.MOV.U32 R105, RZ, RZ, c[0x0][0x18c] ;  /* 0x00006300ff697624 */ /* 0x000fe200078e00ff */
[----:B------:R-:W2:Y:S11]  /*1db90*/  LDG.E.128.CONSTANT R4, [R102.64] ;  /* 0x0000000666047981 */ /* 0x000eb6000c1e9d00 */
[----:B------:R-:W-:Y:S01]  /*1dba0*/  @!P0 IADD3 R94, R94, 0x1, RZ ;  /* 0x000000015e5e8810 */ /* 0x000fe20007ffe0ff */
[----:B------:R-:W-:Y:S01]  /*1dbb0*/  @!P0 IMAD.MOV.U32 R3, RZ, RZ, 0x2 ;  /* 0x00000002ff038424 */ /* 0x000fe200078e00ff */
[----:B------:R-:W-:-:S02]  /*1dbc0*/  @!P0 LEA R2, R96, 0x1, 0x1 ;  /* 0x0000000160028811 */ /* 0x000fc400078e08ff */
[----:B------:R-:W-:Y:S01]  /*1dbd0*/  @!P0 LEA R34, R94, R1, 0x3 ;  /* 0x000000015e228211 */ /* 0x000fe200078e18ff */
[----:B------:R-:W-:-:S04]  /*1dbe0*/  IMAD.WIDE R32, R105, 0x4, R102 ;  /* 0x0000000469207825 */ /* 0x000fc800078e0266 */
[----:B------:R-:W-:Y:S01]  /*1dbf0*/  @!P0 IMAD.WIDE R2, R2, R3, c[0x0][0x198] ;  /* 0x0000660002028625 */ /* 0x000fe200078e0203 */
[----:B------:R-:W3:Y:S03]  /*1dc00*/  @!P0 LDL.64 R34, [R34] ;  /* 0x0000000022228983 */ /* 0x000ee60000100a00 */
[----:B------:R-:W-:Y:S01]  /*1dc10*/  IMAD.WIDE R106, R105, 0x4, R32 ;  /* 0x00000004696a7825 */ /* 0x000fe200078e0220 */
[----:B------:R0:W4:Y:S04]  /*1dc20*/  LDG.E.128.CONSTANT R24, [R32.64] ;  /* 0x0000000620187981 */ /* 0x000128000c1e9d00 */
[----:B------:R1:W5:Y:S04]  /*1dc30*/  @!P0 LDG.E.U16.CONSTANT R3, [R2.64] ;  /* 0x0000000602038981 */ /* 0x000368000c1e9500 */
[----:B------:R-:W4:Y:S01]  /*1dc40*/  LDG.E.128.CONSTANT R28, [R106.64] ;  /* 0x000000066a1c7981 */ /* 0x000f22000c1e9d00 */
[----:B------:R-:W-:Y:S01]  /*1dc50*/  IMAD.MOV.U32 R0, RZ, RZ, 0x3000 ;  /* 0x00003000ff007424 */ /* 0x000fe200078e00ff */
[----:B------:R-:W-:-:S04]  /*1dc60*/  MOV R8, 0x2400 ;  /* 0x0000240000087802 */ /* 0x000fc80000000f00 */
        /* <DEDUP_REMOVED lines=13> */
[----:B---3--:R-:W-:Y:S02]  /*1dd40*/  @!P0 PRMT R91, R35, 0x7610, R91 ;  /* 0x00007610235b8816 */ /* 0x008fe4000000005b */
[----:B------:R-:W-:Y:S02]  /*1dd50*/  LOP3.LUT R61, R5, 0x70007, RZ, 0xc0, !PT ;  /* 0x00070007053d7812 */ /* 0x000fe400078ec0ff */
[----:B------:R-:W-:Y:S02]  /*1dd60*/  @!P0 PRMT R91, R91, 0x7610, R35 ;  /* 0x000076105b5b8816 */ /* 0x000fe40000000023 */
[----:B------:R-:W-:Y:S01]  /*1dd70*/  LOP3.LUT R8, R5, 0x380038, RZ, 0xc0, !PT ;  /* 0x0038003805087812 */ /* 0x000fe200078ec0ff */
[----:B-----5:R-:W-:Y:S01]  /*1dd80*/  @!P0 IMAD.IADD R93, R3, 0x1, R96 ;  /* 0x00000001035d8824 */ /* 0x020fe200078e0260 */
[----:B------:R-:W-:-:S02]  /*1dd90*/  SHF.R.U32.HI R56, RZ, 0x6, R5 ;  /* 0x00000006ff387819 */ /* 0x000fc40000011605 */
[C---:B----4-:R-:W-:Y:S02]  /*1dda0*/  LOP3.LUT R40, R24.reuse, 0x70007, RZ, 0xc0, !PT ;  /* 0x0007000718287812 */ /* 0x050fe400078ec0ff */
[----:B------:R-:W-:Y:S02]  /*1ddb0*/  LOP3.LUT R3, R24, 0x380038, RZ, 0xc0, !PT ;  /* 0x0038003818037812 */ /* 0x000fe400078ec0ff */
[--C-:B------:R-:W-:Y:S02]  /*1ddc0*/  SHF.R.U32.HI R35, RZ, 0x6, R24.reuse ;  /* 0x00000006ff237819 */ /* 0x100fe40000011618 */
        /* <DEDUP_REMOVED lines=8> */
[----:B------:R-:W-:-:S02]  /*1de50*/  LOP3.LUT R81, R5, 0x64006400, RZ, 0xfc, !PT ;  /* 0x6400640005517812 */ /* 0x000fc400078efcff */
[----:B------:R-:W-:Y:S02]  /*1de60*/  LOP3.LUT R63, R6, 0x70007, RZ, 0xc0, !PT ;  /* 0x00070007063f7812 */ /* 0x000fe400078ec0ff */
[----:B------:R-:W-:Y:S02]  /*1de70*/  SHF.R.U32.HI R60, RZ, 0x6, R6 ;  /* 0x00000006ff3c7819 */ /* 0x000fe40000011606 */
[----:B------:R-:W-:Y:S02]  /*1de80*/  SHF.R.U32.HI R24, RZ, 0xd, R29 ;  /* 0x0000000dff187819 */ /* 0x000fe4000001161d */
[----:B------:R-:W-:Y:S02]  /*1de90*/  LOP3.LUT R89, R2, 0x64006400, RZ, 0xfc, !PT ;  /* 0x6400640002597812 */ /* 0x000fe400078efcff */
[----:B------:R-:W-:Y:S02]  /*1dea0*/  LOP3.LUT R5, R56, 0x380038, RZ, 0xc0, !PT ;  /* 0x0038003838057812 */ /* 0x000fe400078ec0ff */
[----:B------:R-:W-:-:S02]  /*1deb0*/  LOP3.LUT R39, R25, 0x70007, RZ, 0xc0, !PT ;  /* 0x0007000719277812 */ /* 0x000fc400078ec0ff */
[----:B------:R-:W-:Y:S02]  /*1dec0*/  LOP3.LUT R6, R25, 0x380038, RZ, 0xc0, !PT ;  /* 0x0038003819067812 */ /* 0x000fe400078ec0ff */
[----:B------:R-:W-:Y:S02]  /*1ded0*/  SHF.R.U32.HI R36, RZ, 0x6, R25 ;  /* 0x00000006ff247819 */ /* 0x000fe40000011619 */
[----:B------:R-:W-:Y:S02]  /*1dee0*/  LOP3.LUT R2, R55, 0x380038, RZ, 0xc0, !PT ;  /* 0x0038003837027812 */ /* 0x000fe400078ec0ff */
[C---:B------:R-:W-:Y:S02]  /*1def0*/  LOP3.LUT R42, R26.reuse, 0x70007, RZ, 0xc0, !PT ;  /* 0x000700071a2a7812 */ /* 0x040fe400078ec0ff */
[----:B------:R-:W-:Y:S02]  /*1df00*/  LOP3.LUT R43, R26, 0x380038, RZ, 0xc0, !PT ;  /* 0x003800381a2b7812 */ /* 0x000fe400078ec0ff */
[----:B------:R-:W-:-:S02]  /*1df10*/  SHF.R.U32.HI R38, RZ, 0x6, R26 ;  /* 0x00000006ff267819 */ /* 0x000fc4000001161a */
[----:B------:R-:W-:Y:S02]  /*1df20*/  SHF.R.U32.HI R25, RZ, 0xe, R26 ;  /* 0x0000000eff197819 */ /* 0x000fe4000001161a */
[----:B------:R-:W-:Y:S02]  /*1df30*/  LOP3.LUT R32, R32, 0x10001, RZ, 0xc0, !PT ;  /* 0x0001000120207812 */ /* 0x000fe400078ec0ff */
[----:B------:R-:W-:Y:S02]  /*1df40*/  SHF.R.U32.HI R26, RZ, 0xe, R27 ;  /* 0x0000000eff1a7819 */ /* 0x000fe4000001161b */
[----:B------:R-:W-:Y:S02]  /*1df50*/  LOP3.LUT R33, R33, 0x10001, RZ, 0xc0, !PT ;  /* 0x0001000121217812 */ /* 0x000fe400078ec0ff */
[----:B------:R-:W-:Y:S02]  /*1df60*/  @!P0 PRMT R92, R34, 0x7610, R92 ;  /* 0x00007610225c8816 */ /* 0x000fe4000000005c */
[----:B------:R-:W-:-:S02]  /*1df70*/  LOP3.LUT R24, R7, 0x40004, R24, 0xf8, !PT ;  /* 0x0004000407187812 */ /* 0x000fc400078ef818 */
[----:B------:R-:W-:Y:S02]  /*1df80*/  LOP3.LUT R85, R8, 0x64006400, RZ, 0xfc, !PT ;  /* 0x6400640008557812 */ /* 0x000fe400078efcff */
[----:B------:R-:W-:Y:S02]  /*1df90*/  LOP3.LUT R5, R5, 0x64006400, RZ, 0xfc, !PT ;  /* 0x6400640005057812 */ /* 0x000fe400078efcff */
[----:B------:R-:W-:Y:S02]  /*1dfa0*/  LOP3.LUT R7, R60, 0x380038, RZ, 0xc0, !PT ;  /* 0x003800383c077812 */ /* 0x000fe400078ec0ff */
[----:B------:R-:W-:Y:S02]  /*1dfb0*/  LOP3.LUT R8, R65, 0x380038, RZ, 0xc0, !PT ;  /* 0x0038003841087812 */ /* 0x000fe400078ec0ff */
[----:B------:R-:W-:Y:S02]  /*1dfc0*/  LOP3.LUT R87, R2, 0x64006400, RZ, 0xfc, !PT ;  /* 0x6400640002577812 */ /* 0x000fe400078efcff */
[----:B------:R-:W-:-:S02]  /*1dfd0*/  LOP3.LUT R49, R32, 0x20002, R25, 0xf8, !PT ;  /* 0x0002000220317812 */ /* 0x000fc400078ef819 */
[----:B------:R-:W-:Y:S02]  /*1dfe0*/  LOP3.LUT R2, R35, 0x380038, RZ, 0xc0, !PT ;  /* 0x0038003823027812 */ /* 0x000fe400078ec0ff */
[----:B------:R-:W-:Y:S02]  /*1dff0*/  LOP3.LUT R51, R33, 0x20002, R26, 0xf8, !PT ;  /* 0x0002000221337812 */ /* 0x000fe400078ef81a */
[----:B------:R-:W-:Y:S01]  /*1e000*/  SHF.R.U32.HI R25, RZ, 0x6, R28 ;  /* 0x00000006ff197819 */ /* 0x000fe2000001161c */
[----:B------:R-:W-:Y:S01]  /*1e010*/  HFMA2 R83, R5, R0.H1_H1, -132, -132 ;  /* 0xd820d82005537431 */ /* 0x000fe20000060000 */
[----:B------:R-:W-:Y:S02]  /*1e020*/  @!P0 PRMT R92, R92, 0x7610, R34 ;  /* 0x000076105c5c8816 */ /* 0x000fe40000000022 */
[C---:B------:R-:W-:Y:S02]  /*1e030*/  LOP3.LUT R54, R27.reuse, 0x70007, RZ, 0xc0, !PT ;  /* 0x000700071b367812 */ /* 0x040fe400078ec0ff */
        /* <DEDUP_REMOVED lines=16> */
[C---:B------:R-:W-:Y:S02]  /*1e140*/  LOP3.LUT R37, R31.reuse, 0x70007, RZ, 0xc0, !PT ;  /* 0x000700071f257812 */ /* 0x040fe400078ec0ff */
        /* <DEDUP_REMOVED lines=233> */
.L_x_2456:
        /* <DEDUP_REMOVED lines=77> */
.L_x_2457:
        /* <DEDUP_REMOVED lines=77> */
.L_x_2458:
        /* <DEDUP_REMOVED lines=77> */
.L_x_2459:
        /* <DEDUP_REMOVED lines=8> */
[----:B------:R-:W-:-:S02]  /*1fed0*/  ISETP.GE.AND P0, PT, R96, c[0x0][0x1b8], PT ;  /* 0x00006e0060007a0c */ /* 0x000fc40003f06270 */
        /* <DEDUP_REMOVED lines=58> */
[----:B------:R-:W-:Y:S01]  /*20280*/  MOV R36, R7 ;  /* 0x0000000700247202 */ /* 0x000fe20000000f00 */
[----:B------:R-:W-:Y:S01]  /*20290*/  IMAD.MOV.U32 R104, RZ, RZ, R5 ;  /* 0x000000ffff687224 */ /* 0x000fe200078e0005 */
[-C--:B------:R-:W-:Y:S02]  /*202a0*/  HFMA2.MMA R27, R8, R37.reuse, R27 ;  /* 0x00000025081b7235 */ /* 0x080fe4000000001b */
[----:B------:R-:W-:Y:S01]  /*202b0*/  HFMA2.MMA R107, R100, R37, R107 ;  /* 0x00000025646b7235 */ /* 0x000fe2000000006b */
[----:B------:R-:W-:-:S02]  /*202c0*/  HFMA2 R106, R36, R37, R106 ;  /* 0x00000025246a7231 */ /* 0x000fc4000000006a */
[----:B------:R-:W-:Y:S01]  /*202d0*/  HFMA2 R108, R104, R37, R108 ;  /* 0x00000025686c7231 */ /* 0x000fe2000000006c */
[----:B------:R-:W-:Y:S01]  /*202e0*/  MOV R37, R4 ;  /* 0x0000000400257202 */ /* 0x000fe20000000f00 */
        /* <DEDUP_REMOVED lines=169> */
.L_x_2455:
[----:B------:R-:W-:-:S04]  /*20d80*/  ISETP.GE.AND P0, PT, R96, R101, PT ;  /* 0x000000656000720c */ /* 0x000fc80003f06270 */
[----:B------:R-:W-:-:S13]  /*20d90*/  ISETP.GE.OR P0, PT, R96, c[0x0][0x1bc], P0 ;  /* 0x00006f0060007a0c */ /* 0x000fda0000706670 */
[----:B------:R-:W-:Y:S05]  /*20da0*/  @P0 BRA `(.L_x_2461) ;  /* 0x00001b4000000947 */ /* 0x000fea0003800000 */
[----:B------:R-:W-:-:S05]  /*20db0*/  IMAD.MOV.U32 R23, RZ, RZ, c[0x0][0x18c] ;  /* 0x00006300ff177624 */ /* 0x000fca00078e00ff */
[----:B------:R-:W-:-:S04]  /*20dc0*/  SHF.R.S32.HI R0, RZ, 0x1f, R23 ;  /* 0x0000001fff007819 */ /* 0x000fc80000011417 */
[----:B------:R-:W-:Y:S02]  /*20dd0*/  SHF.L.U64.HI R3, R23, 0x2, R0 ;  /* 0x0000000217037819 */ /* 0x000fe40000010200 */
.L_x_2466:
[----:B------:R-:W-:Y:S01]  /*20de0*/  ISETP.NE.AND P0, PT, R96, R93, PT ;  /* 0x0000005d6000720c */ /* 0x000fe20003f05270 */
[----:B------:R-:W-:Y:S02]  /*20df0*/  IMAD.MOV.U32 R4, RZ, RZ, R102 ;  /* 0x000000ffff047224 */ /* 0x000fe400078e0066 */
[----:B------:R-:W-:-:S06]  /*20e00*/  IMAD.MOV.U32 R5, RZ, RZ, R103 ;  /* 0x000000ffff057224 */ /* 0x000fcc00078e0067 */
[----:B------:R-:W2:Y:S04]  /*20e10*/  LDG.E.128.CONSTANT R4, [R4.64] ;  /* 0x0000000604047981 */ /* 0x000ea8000c1e9d00 */
[----:B------:R-:W-:-:S04]  /*20e20*/  @!P0 IADD3 R94, R94, 0x1, RZ ;  /* 0x000000015e5e8810 */ /* 0x000fc80007ffe0ff */
[----:B------:R-:W-:-:S06]  /*20e30*/  @!P0 LEA R26, R94, R1, 0x3 ;  /* 0x000000015e1a8211 */ /* 0x000fcc00078e18ff */
[----:B------:R-:W3:Y:S01]  /*20e40*/  @!P0 LDL.64 R26, [R26] ;  /* 0x000000001a1a8983 */ /* 0x000ee20000100a00 */
[----:B------:R-:W-:Y:S02]  /*20e50*/  @!P0 LEA R24, R96, 0x1, 0x1 ;  /* 0x0000000160188811 */ /* 0x000fe400078e08ff */
[----:B------:R-:W-:Y:S01]  /*20e60*/  @!P0 MOV R25, 0x2 ;  /* 0x0000000200198802 */ /* 0x000fe20000000f00 */
[----:B------:R-:W-:Y:S02]  /*20e70*/  IMAD.MOV.U32 R35, RZ, RZ, 0x3400 ;  /* 0x00003400ff237424 */ /* 0x000fe400078e00ff */
[----:B------:R-:W-:Y:S02]  /*20e80*/  IMAD.MOV.U32 R0, RZ, RZ, 0x2c00 ;  /* 0x00002c00ff007424 */ /* 0x000fe400078e00ff */
[----:B------:R-:W-:-:S03]  /*20e90*/  @!P0 IMAD.WIDE R24, R24, R25, c[0x0][0x198] ;  /* 0x0000660018188625 */ /* 0x000fc600078e0219 */
[----:B------:R-:W-:Y:S02]  /*20ea0*/  PRMT R35, R0, 0x5410, R35 ;  /* 0x0000541000237816 */ /* 0x000fe40000000023 */
[----:B------:R0:W5:Y:S01]  /*20eb0*/  @!P0 LDG.E.U16.CONSTANT R29, [R24.64] ;  /* 0x00000006181d8981 */ /* 0x000162000c1e9500 */
[----:B------:R-:W-:Y:S01]  /*20ec0*/  HFMA2.MMA R36, -RZ, RZ, 0, 0.015625 ;  /* 0x00002400ff247435 */ /* 0x000fe200000001ff */
[----:B------:R-:W-:Y:S02]  /*20ed0*/  ISETP.NE.AND P1, PT, R98, RZ, PT ;  /* 0x000000ff6200720c */ /* 0x000fe40003f25270 */
[----:B------:R-:W-:Y:S02]  /*20ee0*/  ISETP.NE.AND P2, PT, R99, RZ, PT ;  /* 0x000000ff6300720c */ /* 0x000fe40003f45270 */
[----:B------:R-:W-:Y:S02]  /*20ef0*/  ISETP.NE.AND P3, PT, R97, RZ, PT ;  /* 0x000000ff6100720c */ /* 0x000fe40003f65270 */
[----:B------:R-:W-:-:S02]  /*20f00*/  ISETP.NE.AND P4, PT, R95, RZ, PT ;  /* 0x000000ff5f00720c */ /* 0x000fc40003f85270 */
[C---:B--2---:R-:W-:Y:S02]  /*20f10*/  LOP3.LUT R0, R4.reuse, 0xc000c, RZ, 0xc0, !PT ;  /* 0x000c000c04007812 */ /* 0x044fe400078ec0ff */
[C---:B------:R-:W-:Y:S02]  /*20f20*/  LOP3.LUT R8, R5.reuse, 0xc000c, RZ, 0xc0, !PT ;  /* 0x000c000c05087812 */ /* 0x040fe400078ec0ff */
[----:B------:R-:W-:Y:S02]  /*20f30*/  LOP3.LUT R28, R5, 0xc000c0, RZ, 0xc0, !PT ;  /* 0x00c000c0051c7812 */ /* 0x000fe400078ec0ff */
[----:B------:R-:W-:Y:S02]  /*20f40*/  SHF.R.U32.HI R30, RZ, 0x8, R5 ;  /* 0x00000008ff1e7819 */ /* 0x000fe40000011605 */
[----:B0-----:R-:W-:Y:S02]  /*20f50*/  LOP3.LUT R24, R4, 0x30003, RZ, 0xc0, !PT ;  /* 0x0003000304187812 */ /* 0x001fe400078ec0ff */
        /* <DEDUP_REMOVED lines=8> */
[----:B------:R-:W-:Y:S02]  /*20fe0*/  LOP3.LUT R5, R6, 0xc000c, RZ, 0xc0, !PT ;  /* 0x000c000c06057812 */ /* 0x000fe400078ec0ff */
[----:B------:R-:W-:Y:S02]  /*20ff0*/  SHF.R.U32.HI R4, RZ, 0x8, R4 ;  /* 0x00000008ff047819 */ /* 0x000fe40000011604 */
[----:B------:R-:W-:Y:S02]  /*21000*/  SHF.R.U32.HI R41, RZ, 0x8, R6 ;  /* 0x00000008ff297819 */ /* 0x000fe40000011606 */
        /* <DEDUP_REMOVED lines=9> */
[----:B------:R-:W-:Y:S02]  /*210a0*/  SHF.R.U32.HI R44, RZ, 0x8, R7 ;  /* 0x00000008ff2c7819 */ /* 0x000fe40000011607 */
[----:B------:R-:W-:Y:S01]  /*210b0*/  LOP3.LUT R5, R4, 0xc000c, RZ, 0xc0, !PT ;  /* 0x000c000c04057812 */ /* 0x000fe200078ec0ff */
[----:B------:R-:W-:Y:S01]  /*210c0*/  HFMA2 R56, R0, R35.H1_H1, -258, -258 ;  /* 0xdc08dc0800387431 */ /* 0x000fe20000060023 */
        /* <DEDUP_REMOVED lines=119> */
.L_x_2462:
        /* <DEDUP_REMOVED lines=43> */
.L_x_2463:
        /* <DEDUP_REMOVED lines=43> */
.L_x_2464:
        /* <DEDUP_REMOVED lines=44> */
.L_x_2465:
[----:B------:R-:W0:Y:S01]  /*22060*/  LDS.128 R24, [UR4+0x200] ;  /* 0x00020004ff187984 */ /* 0x000e220008000c00 */
[----:B------:R-:W-:Y:S02]  /*22070*/  LEA R102, P0, R23, R102, 0x2 ;  /* 0x0000006617667211 */ /* 0x000fe400078010ff */
[----:B------:R-:W-:Y:S01]  /*22080*/  IADD3 R96, R96, 0x10, RZ ;  /* 0x0000001060607810 */ /* 0x000fe20007ffe0ff */
[----:B------:R-:W1:Y:S02]  /*22090*/  LDS.128 R28, [UR4+0x210] ;  /* 0x00021004ff1c7984 */ /* 0x000e640008000c00 */
[----:B------:R-:W-:Y:S01]  /*220a0*/  IMAD.X R103, R103, 0x1, R3, P0 ;  /* 0x0000000167677824 */ /* 0x000fe200000e0603 */
        /* <DEDUP_REMOVED lines=26> */
[----:B------:R-:W-:Y:S01]  /*22250*/  MOV R61, R32 ;  /* 0x00000020003d7202 */ /* 0x000fe20000000f00 */
[----:B------:R-:W-:Y:S01]  /*22260*/  HFMA2.MMA R64, R39, R29, R63 ;  /* 0x0000001d27407235 */ /* 0x000fe2000000003f */
[----:B------:R-:W-:Y:S01]  /*22270*/  HFMA2 R29, R2, R30, R62 ;  /* 0x0000001e021d7231 */ /* 0x000fe2000000003e */
[----:B------:R-:W-:Y:S01]  /*22280*/  IMAD.MOV.U32 R63, RZ, RZ, R35 ;  /* 0x000000ffff3f7224 */ /* 0x000fe200078e0023 */
[----:B------:R-:W1:Y:S01]  /*22290*/  LDS.128 R24, [UR4+0x290] ;  /* 0x00029004ff187984 */ /* 0x000e620008000c00 */
[----:B------:R-:W-:Y:S01]  /*222a0*/  IMAD.MOV.U32 R62, RZ, RZ, R34 ;  /* 0x000000ffff3e7224 */ /* 0x000fe200078e0022 */
[----:B------:R-:W-:-:S02]  /*222b0*/  HFMA2.MMA R28, R61, R30, R28 ;  /* 0x0000001e3d1c7235 */ /* 0x000fc4000000001c */
[----:B------:R-:W-:Y:S01]  /*222c0*/  HFMA2.MMA R32, R8, R30, R64 ;  /* 0x0000001e08207235 */ /* 0x000fe20000000040 */
[----:B------:R-:W-:Y:S01]  /*222d0*/  MOV R64, R33 ;  /* 0x0000002100407202 */ /* 0x000fe20000000f00 */
        /* <DEDUP_REMOVED lines=97> */
.L_x_2461:
[----:B------:R-:W0:Y:S01]  /*228f0*/  S2R R0, SR_CTAID.X ;  /* 0x0000000000007919 */ /* 0x000e220000002500 */
[----:B------:R-:W-:-:S03]  /*22900*/  MOV R23, 0x2 ;  /* 0x0000000200177802 */ /* 0x000fc60000000f00 */
        /* <DEDUP_REMOVED lines=9> */
[----:B--2---:R-:W-:Y:S05]  /*229a0*/  @P0 BRA `(.L_x_2468) ;  /* 0x000000c000000947 */ /* 0x004fea0003800000 */
[----:B------:R-:W0:Y:S02]  /*229b0*/  QSPC.E.S P0, RZ, [R4] ;  /* 0x0000000004ff73aa */ /* 0x000e240000000500 */
[----:B0-----:R-:W-:Y:S05]  /*229c0*/  @!P0 BRA `(.L_x_2469) ;  /* 0x0000007000008947 */ /* 0x001fea0003800000 */
[----:B------:R-:W-:-:S05]  /*229d0*/  LOP3.LUT R0, R4, 0xffffff, RZ, 0xc0, !PT ;  /* 0x00ffffff04007812 */ /* 0x000fca00078ec0ff */
.L_x_2470:
[----:B------:R-:W0:Y:S02]  /*229e0*/  LDS R2, [R0] ;  /* 0x0000000000027984 */ /* 0x000e240000000800 */
[----:B0-----:R-:W-:-:S06]  /*229f0*/  HADD2 R3, R2, R22 ;  /* 0x0000001602037230 */ /* 0x001fcc0000000000 */
[----:B------:R-:W0:Y:S02]  /*22a00*/  ATOMS.CAST.SPIN R3, [R0], R2, R3 ;  /* 0x000000020003738d */ /* 0x000e240001800003 */
[----:B0-----:R-:W-:-:S13]  /*22a10*/  ISETP.EQ.U32.AND P0, PT, R3, 0x1, PT ;  /* 0x000000010300780c */ /* 0x001fda0003f02070 */
[----:B------:R-:W-:Y:S05]  /*22a20*/  @!P0 BRA `(.L_x_2470) ;  /* 0xffffffb000008947 */ /* 0x000fea000383ffff */
[----:B------:R-:W-:Y:S05]  /*22a30*/  BRA `(.L_x_2468) ;  /* 0x0000003000007947 */ /* 0x000fea0003800000 */
.L_x_2469:
[----:B------:R-:W2:Y:S02]  /*22a40*/  LD.E R0, [R4.64] ;  /* 0x0000000604007980 */ /* 0x000ea4000c101900 */
[----:B--2---:R-:W-:-:S05]  /*22a50*/  IMAD.IADD R3, R22, 0x1, R0 ;  /* 0x0000000116037824 */ /* 0x004fca00078e0200 */
[----:B------:R0:W-:Y:S02]  /*22a60*/  ST.E [R4.64], R3 ;  /* 0x0000000304007985 */ /* 0x0001e4000c101906 */
.L_x_2468:
[----:B------:R-:W-:Y:S05]  /*22a70*/  BSYNC B0 ;  /* 0x0000000000007941 */ /* 0x000fea0003800000 */
.L_x_2467:
        /* <DEDUP_REMOVED lines=9> */
.L_x_2474:
[----:B------:R-:W0:Y:S02]  /*22b10*/  LDS R6, [R0] ;  /* 0x0000000000067984 */ /* 0x000e240000000800 */
[----:B0-----:R-:W-:-:S10]  /*22b20*/  HFMA2.MMA R7, R6, 1, 1, R21 ;  /* 0x3c003c0006077835 */ /* 0x001fd40000000015 */
[----:B------:R-:W0:Y:S02]  /*22b30*/  ATOMS.CAST.SPIN R7, [R0], R6, R7 ;  /* 0x000000060007738d */ /* 0x000e240001800007 */
[----:B0-----:R-:W-:-:S13]  /*22b40*/  ISETP.EQ.U32.AND P0, PT, R7, 0x1, PT ;  /* 0x000000010700780c */ /* 0x001fda0003f02070 */
[----:B------:R-:W-:Y:S05]  /*22b50*/  @!P0 BRA `(.L_x_2474) ;  /* 0xffffffb000008947 */ /* 0x000fea000383ffff */
[----:B------:R-:W-:Y:S05]  /*22b60*/  BRA `(.L_x_2472) ;  /* 0x0000003000007947 */ /* 0x000fea0003800000 */
.L_x_2473:
[----:B------:R-:W2:Y:S02]  /*22b70*/  LD.E R0, [R4.64+0x4] ;  /* 0x0000040604007980 */ /* 0x000ea4000c101900 */
[----:B--2---:R-:W-:-:S05]  /*22b80*/  IADD3 R7, R21, R0, RZ ;  /* 0x0000000015077210 */ /* 0x004fca0007ffe0ff */
[----:B------:R0:W-:Y:S02]  /*22b90*/  ST.E [R4.64+0x4], R7 ;  /* 0x0000040704007985 */ /* 0x0001e4000c101906 */
.L_x_2472:
[----:B------:R-:W-:Y:S05]  /*22ba0*/  BSYNC B0 ;  /* 0x0000000000007941 */ /* 0x000fea0003800000 */
.L_x_2471:
[----:B0-----:R-:W-:-:S05]  /*22bb0*/  IMAD.WIDE R4, R23, c[0x0][0x18c], R4 ;  /* 0x0000630017047a25 */ /* 0x001fca00078e0204 */
[----:B------:R-:W2:Y:S01]  /*22bc0*/  ATOM.E.ADD.F16x2.RN.STRONG.GPU P0, RZ, [R4.64], R20 ;  /* 0x0000001404ff798a */ /* 0x000ea2000810e9c6 */
[----:B------:R-:W-:Y:S01]  /*22bd0*/  BSSY B0, `(.L_x_2475) ;  /* 0x000000e000007945 */ /* 0x000fe20003800000 */
[----:B--2---:R-:W-:Y:S05]  /*22be0*/  @P0 BRA `(.L_x_2476) ;  /* 0x000000c000000947 */ /* 0x004fea0003800000 */
[----:B------:R-:W0:Y:S02]  /*22bf0*/  QSPC.E.S P0, RZ, [R4] ;  /* 0x0000000004ff73aa */ /* 0x000e240000000500 */
[----:B0-----:R-:W-:Y:S05]  /*22c00*/  @!P0 BRA `(.L_x_2477) ;  /* 0x0000007000008947 */ /* 0x001fea0003800000 */
[----:B------:R-:W-:-:S05]  /*22c10*/  LOP3.LUT R0, R4, 0xffffff, RZ, 0xc0, !PT ;  /* 0x00ffffff04007812 */ /* 0x000fca00078ec0ff */
.L_x_2478:
[----:B------:R-:W0:Y:S02]  /*22c20*/  LDS R6, [R0] ;  /* 0x0000000000067984 */ /* 0x000e240000000800 */
[----:B0-----:R-:W-:-:S06]  /*22c30*/  HADD2 R7, R6, R20 ;  /* 0x0000001406077230 */ /* 0x001fcc0000000000 */
[----:B------:R-:W0:Y:S02]  /*22c40*/  ATOMS.CAST.SPIN R7, [R0], R6, R7 ;  /* 0x000000060007738d */ /* 0x000e240001800007 */
[----:B0-----:R-:W-:-:S13]  /*22c50*/  ISETP.EQ.U32.AND P0, PT, R7, 0x1, PT ;  /* 0x000000010700780c */ /* 0x001fda0003f02070 */
[----:B------:R-:W-:Y:S05]  /*22c60*/  @!P0 BRA `(.L_x_2478) ;  /* 0xffffffb000008947 */ /* 0x000fea000383ffff */
[----:B------:R-:W-:Y:S05]  /*22c70*/  BRA `(.L_x_2476) ;  /* 0x0000003000007947 */ /* 0x000fea0003800000 */
.L_x_2477:
[----:B------:R-:W2:Y:S02]  /*22c80*/  LD.E R0, [R4.64] ;  /* 0x0000000604007980 */ /* 0x000ea4000c101900 */
[----:B--2---:R-:W-:-:S05]  /*22c90*/  IMAD.IADD R7, R20, 0x1, R0 ;  /* 0x0000000114077824 */ /* 0x004fca00078e0200 */
[----:B------:R0:W-:Y:S02]  /*22ca0*/  ST.E [R4.64], R7 ;  /* 0x0000000704007985 */ /* 0x0001e4000c101906 */
.L_x_2476:
[----:B------:R-:W-:Y:S05]  /*22cb0*/  BSYNC B0 ;  /* 0x0000000000007941 */ /* 0x000fea0003800000 */
.L_x_2475:
[----:B------:R-:W-:-:S05]  /*22cc0*/  IMAD.WIDE R2, R23, c[0x0][0x18c], R2 ;  /* 0x0000630017027a25 */ /* 0x000fca00078e0202 */
[----:B------:R-:W2:Y:S01]  /*22cd0*/  ATOM.E.ADD.F16x2.RN.STRONG.GPU P0, RZ, [R2.64], R19 ;  /* 0x0000001302ff798a */ /* 0x000ea2000810e9c6 */
[----:B------:R-:W-:Y:S01]  /*22ce0*/  BSSY B0, `(.L_x_2479) ;  /* 0x000000e000007945 */ /* 0x000fe20003800000 */
[----:B--2---:R-:W-:Y:S05]  /*22cf0*/  @P0 BRA `(.L_x_2480) ;  /* 0x000000c000000947 */ /* 0x004fea0003800000 */
[----:B------:R-:W1:Y:S02]  /*22d00*/  QSPC.E.S P0, RZ, [R2] ;  /* 0x0000000002ff73aa */ /* 0x000e640000000500 */
[----:B-1----:R-:W-:Y:S05]  /*22d10*/  @!P0 BRA `(.L_x_2481) ;  /* 0x0000007000008947 */ /* 0x002fea0003800000 */
[----:B------:R-:W-:-:S05]  /*22d20*/  LOP3.LUT R2, R2, 0xffffff, RZ, 0xc0, !PT ;  /* 0x00ffffff02027812 */ /* 0x000fca00078ec0ff */
.L_x_2482:
[----:B------:R-:W1:Y:S02]  /*22d30*/  LDS R6, [R2] ;  /* 0x0000000002067984 */ /* 0x000e640000000800 */
[----:B01----:R-:W-:-:S10]  /*22d40*/  HFMA2.MMA R7, R6, 1, 1, R19 ;  /* 0x3c003c0006077835 */ /* 0x003fd40000000013 */
[----:B------:R-:W0:Y:S02]  /*22d50*/  ATOMS.CAST.SPIN R7, [R2], R6, R7 ;  /* 0x000000060207738d */ /* 0x000e240001800007 */
[----:B0-----:R-:W-:-:S13]  /*22d60*/  ISETP.EQ.U32.AND P0, PT, R7, 0x1, PT ;  /* 0x000000010700780c */ /* 0x001fda0003f02070 */
[----:B------:R-:W-:Y:S05]  /*22d70*/  @!P0 BRA `(.L_x_2482) ;  /* 0xffffffb000008947 */ /* 0x000fea000383ffff */
[----:B------:R-:W-:Y:S05]  /*22d80*/  BRA `(.L_x_2480) ;  /* 0x0000003000007947 */ /* 0x000fea0003800000 */
.L_x_2481:
[----:B------:R-:W2:Y:S02]  /*22d90*/  LD.E R0, [R2.64] ;  /* 0x0000000602007980 */ /* 0x000ea4000c101900 */
[----:B0-2---:R-:W-:-:S05]  /*22da0*/  IMAD.IADD R7, R19, 0x1, R0 ;  /* 0x0000000113077824 */ /* 0x005fca00078e0200 */
[----:B------:R0:W-:Y:S02]  /*22db0*/  ST.E [R2.64], R7 ;  /* 0x0000000702007985 */ /* 0x0001e4000c101906 */
.L_x_2480:
[----:B------:R-:W-:Y:S05]  /*22dc0*/  BSYNC B0 ;  /* 0x0000000000007941 */ /* 0x000fea0003800000 */
.L_x_2479:
[----:B0-----:R-:W-:-:S05]  /*22dd0*/  IMAD.WIDE R6, R23, c[0x0][0x18c], R4 ;  /* 0x0000630017067a25 */ /* 0x001fca00078e0204 */
[----:B------:R-:W2:Y:S01]  /*22de0*/  ATOM.E.ADD.F16x2.RN.STRONG.GPU P0, RZ, [R6.64], R18 ;  /* 0x0000001206ff798a */ /* 0x000ea2000810e9c6 */
[----:B------:R-:W-:Y:S01]  /*22df0*/  BSSY B0, `(.L_x_2483) ;  /* 0x000000e000007945 */ /* 0x000fe20003800000 */
[----:B--2---:R-:W-:Y:S05]  /*22e00*/  @P0 BRA `(.L_x_2484) ;  /* 0x000000c000000947 */ /* 0x004fea0003800000 */
[----:B------:R-:W0:Y:S02]  /*22e10*/  QSPC.E.S P0, RZ, [R6] ;  /* 0x0000000006ff73aa */ /* 0x000e240000000500 */
[----:B0-----:R-:W-:Y:S05]  /*22e20*/  @!P0 BRA `(.L_x_2485) ;  /* 0x0000007000008947 */ /* 0x001fea0003800000 */
[----:B------:R-:W-:-:S05]  /*22e30*/  LOP3.LUT R0, R6, 0xffffff, RZ, 0xc0, !PT ;  /* 0x00ffffff06007812 */ /* 0x000fca00078ec0ff */
.L_x_2486:
[----:B------:R-:W0:Y:S02]  /*22e40*/  LDS R2, [R0] ;  /* 0x0000000000027984 */ /* 0x000e240000000800 */
[----:B0-----:R-:W-:-:S06]  /*22e50*/  HADD2 R3, R2, R18 ;  /* 0x0000001202037230 */ /* 0x001fcc0000000000 */
[----:B------:R-:W0:Y:S02]  /*22e60*/  ATOMS.CAST.SPIN R3, [R0], R2, R3 ;  /* 0x000000020003738d */ /* 0x000e240001800003 */
[----:B0-----:R-:W-:-:S13]  /*22e70*/  ISETP.EQ.U32.AND P0, PT, R3, 0x1, PT ;  /* 0x000000010300780c */ /* 0x001fda0003f02070 */
[----:B------:R-:W-:Y:S05]  /*22e80*/  @!P0 BRA `(.L_x_2486) ;  /* 0xffffffb000008947 */ /* 0x000fea000383ffff */
[----:B------:R-:W-:Y:S05]  /*22e90*/  BRA `(.L_x_2484) ;  /* 0x0000003000007947 */ /* 0x000fea0003800000 */
.L_x_2485:
[----:B------:R-:W2:Y:S02]  /*22ea0*/  LD.E R0, [R6.64] ;  /* 0x0000000606007980 */ /* 0x000ea4000c101900 */
[----:B--2---:R-:W-:-:S05]  /*22eb0*/  IADD3 R3, R18, R0, RZ ;  /* 0x0000000012037210 */ /* 0x004fca0007ffe0ff */
[----:B------:R0:W-:Y:S02]  /*22ec0*/  ST.E [R6.64], R3 ;  /* 0x0000000306007985 */ /* 0x0001e4000c101906 */
.L_x_2484:
[----:B------:R-:W-:Y:S05]  /*22ed0*/  BSYNC B0 ;  /* 0x0000000000007941 */ /* 0x000fea0003800000 */
.L_x_2483:
        /* <DEDUP_REMOVED lines=10> */
.L_x_2490:
[----:B------:R-:W0:Y:S02]  /*22f80*/  LDS R18, [R4] ;  /* 0x0000000004127984 */ /* 0x000e240000000800 */
[----:B0-----:R-:W-:-:S10]  /*22f90*/  HFMA2.MMA R19, R18, 1, 1, R17 ;  /* 0x3c003c0012137835 */ /* 0x001fd40000000011 */
[----:B------:R-:W0:Y:S02]  /*22fa0*/  ATOMS.CAST.SPIN R19, [R4], R18, R19 ;  /* 0x000000120413738d */ /* 0x000e240001800013 */
[----:B0-----:R-:W-:-:S13]  /*22fb0*/  ISETP.EQ.U32.AND P0, PT, R19, 0x1, PT ;  /* 0x000000011300780c */ /* 0x001fda0003f02070 */
[----:B------:R-:W-:Y:S05]  /*22fc0*/  @!P0 BRA `(.L_x_2490) ;  /* 0xffffffb000008947 */ /* 0x000fea000383ffff */
[----:B------:R-:W-:Y:S05]  /*22fd0*/  BRA `(.L_x_2488) ;  /* 0x0000003000007947 */ /* 0x000fea0003800000 */
.L_x_2489:
[----:B------:R-:W2:Y:S02]  /*22fe0*/  LD.E R0, [R4.64] ;  /* 0x0000000604007980 */ /* 0x000ea4000c101900 */
[----:B--2---:R-:W-:-:S05]  /*22ff0*/  IADD3 R17, R17, R0, RZ ;  /* 0x0000000011117210 */ /* 0x004fca0007ffe0ff */
[----:B------:R0:W-:Y:S02]  /*23000*/  ST.E [R4.64], R17 ;  /* 0x0000001104007985 */ /* 0x0001e4000c101906 */
.L_x_2488:
[----:B------:R-:W-:Y:S05]  /*23010*/  BSYNC B0 ;  /* 0x0000000000007941 */ /* 0x000fea0003800000 */
.L_x_2487:
[----:B0-----:R-:W-:-:S05]  /*23020*/  IMAD.WIDE R4, R21, 0x2, R6 ;  /* 0x0000000215047825 */ /* 0x001fca00078e0206 */
[----:B------:R-:W2:Y:S01]  /*23030*/  ATOM.E.ADD.F16x2.RN.STRONG.GPU P0, RZ, [R4.64], R16 ;  /* 0x0000001004ff798a */ /* 0x000ea2000810e9c6 */
[----:B------:R-:W-:Y:S01]  /*23040*/  BSSY B0, `(.L_x_2491) ;  /* 0x000000f000007945 */ /* 0x000fe20003800000 */
[----:B--2---:R-:W-:Y:S05]  /*23050*/  @P0 BRA `(.L_x_2492) ;  /* 0x000000d000000947 */ /* 0x004fea0003800000 */
[----:B------:R-:W0:Y:S02]  /*23060*/  QSPC.E.S P0, RZ, [R4] ;  /* 0x0000000004ff73aa */ /* 0x000e240000000500 */
[----:B0-----:R-:W-:Y:S05]  /*23070*/  @!P0 BRA `(.L_x_2493) ;  /* 0x0000008000008947 */ /* 0x001fea0003800000 */
[----:B------:R-:W-:Y:S01]  /*23080*/  LOP3.LUT R0, R4, 0xffffff, RZ, 0xc0, !PT ;  /* 0x00ffffff04007812 */ /* 0x000fe200078ec0ff */
[----:B------:R-:W-:-:S04]  /*23090*/  IMAD.MOV.U32 R19, RZ, RZ, R16 ;  /* 0x000000ffff137224 */ /* 0x000fc800078e0010 */
.L_x_2494:
[----:B------:R-:W0:Y:S02]  /*230a0*/  LDS R16, [R0] ;  /* 0x0000000000107984 */ /* 0x000e240000000800 */
[----:B0-----:R-:W-:-:S06]  /*230b0*/  HADD2 R17, R16, R19 ;  /* 0x0000001310117230 */ /* 0x001fcc0000000000 */
[----:B------:R-:W0:Y:S02]  /*230c0*/  ATOMS.CAST.SPIN R17, [R0], R16, R17 ;  /* 0x000000100011738d */ /* 0x000e240001800011 */
[----:B0-----:R-:W-:-:S13]  /*230d0*/  ISETP.EQ.U32.AND P0, PT, R17, 0x1, PT ;  /* 0x000000011100780c */ /* 0x001fda0003f02070 */
[----:B------:R-:W-:Y:S05]  /*230e0*/  @!P0 BRA `(.L_x_2494) ;  /* 0xffffffb000008947 */ /* 0x000fea000383ffff */
[----:B------:R-:W-:Y:S05]  /*230f0*/  BRA `(.L_x_2492) ;  /* 0x0000003000007947 */ /* 0x000fea0003800000 */
.L_x_2493:
[----:B------:R-:W2:Y:S02]  /*23100*/  LD.E R0, [R4.64] ;  /* 0x0000000604007980 */ /* 0x000ea4000c101900 */
[----:B--2---:R-:W-:-:S05]  /*23110*/  IMAD.IADD R17, R16, 0x1, R0 ;  /* 0x0000000110117824 */ /* 0x004fca00078e0200 */
[----:B------:R0:W-:Y:S02]  /*23120*/  ST.E [R4.64], R17 ;  /* 0x0000001104007985 */ /* 0x0001e4000c101906 */
.L_x_2492:
[----:B------:R-:W-:Y:S05]  /*23130*/  BSYNC B0 ;  /* 0x0000000000007941 */ /* 0x000fea0003800000 */
.L_x_2491:
        /* <DEDUP_REMOVED lines=8> */
.L_x_2498:
[----:B------:R-:W1:Y:S02]  /*231c0*/  LDS R16, [R6] ;  /* 0x0000000006107984 */ /* 0x000e640000000800 */
[----:B01----:R-:W-:-:S10]  /*231d0*/  HFMA2.MMA R17, R16, 1, 1, R15 ;  /* 0x3c003c0010117835 */ /* 0x003fd4000000000f */
[----:B------:R-:W0:Y:S02]  /*231e0*/  ATOMS.CAST.SPIN R17, [R6], R16, R17 ;  /* 0x000000100611738d */ /* 0x000e240001800011 */
[----:B0-----:R-:W-:-:S13]  /*231f0*/  ISETP.EQ.U32.AND P0, PT, R17, 0x1, PT ;  /* 0x000000011100780c */ /* 0x001fda0003f02070 */
[----:B------:R-:W-:Y:S05]  /*23200*/  @!P0 BRA `(.L_x_2498) ;  /* 0xffffffb000008947 */ /* 0x000fea000383ffff */
[----:B------:R-:W-:Y:S05]  /*23210*/  BRA `(.L_x_2496) ;  /* 0x0000003000007947 */ /* 0x000fea0003800000 */
.L_x_2497:
[----:B------:R-:W2:Y:S02]  /*23220*/  LD.E R0, [R6.64] ;  /* 0x0000000606007980 */ /* 0x000ea4000c101900 */
[----:B--2---:R-:W-:-:S05]  /*23230*/  IMAD.IADD R15, R15, 0x1, R0 ;  /* 0x000000010f0f7824 */ /* 0x004fca00078e0200 */
[----:B------:R1:W-:Y:S02]  /*23240*/  ST.E [R6.64], R15 ;  /* 0x0000000f06007985 */ /* 0x0003e4000c101906 */
.L_x_2496:
[----:B------:R-:W-:Y:S05]  /*23250*/  BSYNC B0 ;  /* 0x0000000000007941 */ /* 0x000fea0003800000 */
.L_x_2495:
[----:B-1----:R-:W-:-:S05]  /*23260*/  IMAD.WIDE R6, R21, 0x2, R4 ;  /* 0x0000000215067825 */ /* 0x002fca00078e0204 */
[----:B------:R-:W2:Y:S01]  /*23270*/  ATOM.E.ADD.F16x2.RN.STRONG.GPU P0, RZ, [R6.64], R14 ;  /* 0x0000000e06ff798a */ /* 0x000ea2000810e9c6 */
[----:B------:R-:W-:Y:S01]  /*23280*/  BSSY B0, `(.L_x_2499) ;  /* 0x000000f000007945 */ /* 0x000fe20003800000 */
[----:B--2---:R-:W-:Y:S05]  /*23290*/  @P0 BRA `(.L_x_2500) ;  /* 0x000000d000000947 */ /* 0x004fea0003800000 */
[----:B------:R-:W1:Y:S02]  /*232a0*/  QSPC.E.S P0, RZ, [R6] ;  /* 0x0000000006ff73aa */ /* 0x000e640000000500 */
[----:B-1----:R-:W-:Y:S05]  /*232b0*/  @!P0 BRA `(.L_x_2501) ;  /* 0x0000008000008947 */ /* 0x002fea0003800000 */
[----:B------:R-:W-:Y:S01]  /*232c0*/  LOP3.LUT R0, R6, 0xffffff, RZ, 0xc0, !PT ;  /* 0x00ffffff06007812 */ /* 0x000fe200078ec0ff */
[----:B0-----:R-:W-:-:S04]  /*232d0*/  IMAD.MOV.U32 R17, RZ, RZ, R14 ;  /* 0x000000ffff117224 */ /* 0x001fc800078e000e */
.L_x_2502:
[----:B------:R-:W0:Y:S02]  /*232e0*/  LDS R14, [R0] ;  /* 0x00000000000e7984 */ /* 0x000e240000000800 */
[----:B0-----:R-:W-:-:S06]  /*232f0*/  HADD2 R15, R14, R17 ;  /* 0x000000110e0f7230 */ /* 0x001fcc0000000000 */
[----:B------:R-:W0:Y:S02]  /*23300*/  ATOMS.CAST.SPIN R15, [R0], R14, R15 ;  /* 0x0000000e000f738d */ /* 0x000e24000180000f */
[----:B0-----:R-:W-:-:S13]  /*23310*/  ISETP.EQ.U32.AND P0, PT, R15, 0x1, PT ;  /* 0x000000010f00780c */ /* 0x001fda0003f02070 */
[----:B------:R-:W-:Y:S05]  /*23320*/  @!P0 BRA `(.L_x_2502) ;  /* 0xffffffb000008947 */ /* 0x000fea000383ffff */
[----:B------:R-:W-:Y:S05]  /*23330*/  BRA `(.L_x_2500) ;  /* 0x0000003000007947 */ /* 0x000fea0003800000 */
.L_x_2501:
[----:B------:R-:W2:Y:S02]  /*23340*/  LD.E R0, [R6.64] ;  /* 0x0000000606007980 */ /* 0x000ea4000c101900 */
[----:B--2---:R-:W-:-:S05]  /*23350*/  IADD3 R15, R14, R0, RZ ;  /* 0x000000000e0f7210 */ /* 0x004fca0007ffe0ff */
[----:B------:R1:W-:Y:S02]  /*23360*/  ST.E [R6.64], R15 ;  /* 0x0000000f06007985 */ /* 0x0003e4000c101906 */
.L_x_2500:
[----:B------:R-:W-:Y:S05]  /*23370*/  BSYNC B0 ;  /* 0x0000000000007941 */ /* 0x000fea0003800000 */
.L_x_2499:
[----:B0-----:R-:W-:-:S05]  /*23380*/  IADD3 R4, P0, R2, R4, RZ ;  /* 0x0000000402047210 */ /* 0x001fca0007f1e0ff */
[----:B------:R-:W-:-:S07]  /*23390*/  IMAD.X R5, R3, 0x1, R5, P0 ;  /* 0x0000000103057824 */ /* 0x000fce00000e0605 */
[----:B------:R-:W2:Y:S01]  /*233a0*/  ATOM.E.ADD.F16x2.RN.STRONG.GPU P0, RZ, [R4.64], R13 ;  /* 0x0000000d04ff798a */ /* 0x000ea2000810e9c6 */
[----:B------:R-:W-:Y:S01]  /*233b0*/  BSSY B0, `(.L_x_2503) ;  /* 0x000000e000007945 */ /* 0x000fe20003800000 */
[----:B--2---:R-:W-:Y:S05]  /*233c0*/  @P0 BRA `(.L_x_2504) ;  /* 0x000000c000000947 */ /* 0x004fea0003800000 */
[----:B------:R-:W0:Y:S02]  /*233d0*/  QSPC.E.S P0, RZ, [R4] ;  /* 0x0000000004ff73aa */ /* 0x000e240000000500 */
[----:B0-----:R-:W-:Y:S05]  /*233e0*/  @!P0 BRA `(.L_x_2505) ;  /* 0x0000007000008947 */ /* 0x001fea0003800000 */
[----:B------:R-:W-:-:S05]  /*233f0*/  LOP3.LUT R4, R4, 0xffffff, RZ, 0xc0, !PT ;  /* 0x00ffffff04047812 */ /* 0x000fca00078ec0ff */
.L_x_2506:
[----:B------:R-:W0:Y:S02]  /*23400*/  LDS R14, [R4] ;  /* 0x00000000040e7984 */ /* 0x000e240000000800 */
[----:B01----:R-:W-:-:S10]  /*23410*/  HFMA2.MMA R15, R14, 1, 1, R13 ;  /* 0x3c003c000e0f7835 */ /* 0x003fd4000000000d */
[----:B------:R-:W0:Y:S02]  /*23420*/  ATOMS.CAST.SPIN R15, [R4], R14, R15 ;  /* 0x0000000e040f738d */ /* 0x000e24000180000f */
[----:B0-----:R-:W-:-:S13]  /*23430*/  ISETP.EQ.U32.AND P0, PT, R15, 0x1, PT ;  /* 0x000000010f00780c */ /* 0x001fda0003f02070 */
[----:B------:R-:W-:Y:S05]  /*23440*/  @!P0 BRA `(.L_x_2506) ;  /* 0xffffffb000008947 */ /* 0x000fea000383ffff */
[----:B------:R-:W-:Y:S05]  /*23450*/  BRA `(.L_x_2504) ;  /* 0x0000003000007947 */ /* 0x000fea0003800000 */
.L_x_2505:
[----:B------:R-:W2:Y:S02]  /*23460*/  LD.E R0, [R4.64] ;  /* 0x0000000604007980 */ /* 0x000ea4000c101900 */
[----:B--2---:R-:W-:-:S05]  /*23470*/  IMAD.IADD R13, R13, 0x1, R0 ;  /* 0x000000010d0d7824 */ /* 0x004fca00078e0200 */
[----:B------:R0:W-:Y:S02]  /*23480*/  ST.E [R4.64], R13 ;  /* 0x0000000d04007985 */ /* 0x0001e4000c101906 */
.L_x_2504:
[----:B------:R-:W-:Y:S05]  /*23490*/  BSYNC B0 ;  /* 0x0000000000007941 */ /* 0x000fea0003800000 */
.L_x_2503:
[----:B0-----:R-:W-:-:S05]  /*234a0*/  IMAD.WIDE R4, R21, 0x2, R6 ;  /* 0x0000000215047825 */ /* 0x001fca00078e0206 */
[----:B------:R-:W2:Y:S01]  /*234b0*/  ATOM.E.ADD.F16x2.RN.STRONG.GPU P0, RZ, [R4.64], R12 ;  /* 0x0000000c04ff798a */ /* 0x000ea2000810e9c6 */
[----:B------:R-:W-:Y:S01]  /*234c0*/  BSSY B0, `(.L_x_2507) ;  /* 0x000000f000007945 */ /* 0x000fe20003800000 */
[----:B--2---:R-:W-:Y:S05]  /*234d0*/  @P0 BRA `(.L_x_2508) ;  /* 0x000000d000000947 */ /* 0x004fea0003800000 */
[----:B------:R-:W0:Y:S02]  /*234e0*/  QSPC.E.S P0, RZ, [R4] ;  /* 0x0000000004ff73aa */ /* 0x000e240000000500 */
[----:B0-----:R-:W-:Y:S05]  /*234f0*/  @!P0 BRA `(.L_x_2509) ;  /* 0x0000008000008947 */ /* 0x001fea0003800000 */
[----:B------:R-:W-:Y:S02]  /*23500*/  LOP3.LUT R0, R4, 0xffffff, RZ, 0xc0, !PT ;  /* 0x00ffffff04007812 */ /* 0x000fe400078ec0ff */
[----:B-1----:R-:W-:-:S03]  /*23510*/  MOV R15, R12 ;  /* 0x0000000c000f7202 */ /* 0x002fc60000000f00 */
.L_x_2510:
[----:B------:R-:W0:Y:S02]  /*23520*/  LDS R12, [R0] ;  /* 0x00000000000c7984 */ /* 0x000e240000000800 */
[----:B0-----:R-:W-:-:S06]  /*23530*/  HADD2 R13, R12, R15 ;  /* 0x0000000f0c0d7230 */ /* 0x001fcc0000000000 */
[----:B------:R-:W0:Y:S02]  /*23540*/  ATOMS.CAST.SPIN R13, [R0], R12, R13 ;  /* 0x0000000c000d738d */ /* 0x000e24000180000d */
[----:B0-----:R-:W-:-:S13]  /*23550*/  ISETP.EQ.U32.AND P0, PT, R13, 0x1, PT ;  /* 0x000000010d00780c */ /* 0x001fda0003f02070 */
[----:B------:R-:W-:Y:S05]  /*23560*/  @!P0 BRA `(.L_x_2510) ;  /* 0xffffffb000008947 */ /* 0x000fea000383ffff */
[----:B------:R-:W-:Y:S05]  /*23570*/  BRA `(.L_x_2508) ;  /* 0x0000003000007947 */ /* 0x000fea0003800000 */
.L_x_2509:
[----:B------:R-:W2:Y:S02]  /*23580*/  LD.E R0, [R4.64] ;  /* 0x0000000604007980 */ /* 0x000ea4000c101900 */
[----:B--2---:R-:W-:-:S05]  /*23590*/  IMAD.IADD R13, R12, 0x1, R0 ;  /* 0x000000010c0d7824 */ /* 0x004fca00078e0200 */
[----:B------:R0:W-:Y:S02]  /*235a0*/  ST.E [R4.64], R13 ;  /* 0x0000000d04007985 */ /* 0x0001e4000c101906 */
.L_x_2508:
[----:B------:R-:W-:Y:S05]  /*235b0*/  BSYNC B0 ;  /* 0x0000000000007941 */ /* 0x000fea0003800000 */
.L_x_2507:
[----:B-1----:R-:W-:-:S05]  /*235c0*/  IADD3 R6, P0, R2, R6, RZ ;  /* 0x0000000602067210 */ /* 0x002fca0007f1e0ff */
[----:B------:R-:W-:-:S07]  /*235d0*/  IMAD.X R7, R3, 0x1, R7, P0 ;  /* 0x0000000103077824 */ /* 0x000fce00000e0607 */
[----:B------:R-:W2:Y:S01]  /*235e0*/  ATOM.E.ADD.F16x2.RN.STRONG.GPU P0, RZ, [R6.64], R11 ;  /* 0x0000000b06ff798a */ /* 0x000ea2000810e9c6 */
[----:B------:R-:W-:Y:S01]  /*235f0*/  BSSY B0, `(.L_x_2511) ;  /* 0x000000e000007945 */ /* 0x000fe20003800000 */
[----:B--2---:R-:W-:Y:S05]  /*23600*/  @P0 BRA `(.L_x_2512) ;  /* 0x000000c000000947 */ /* 0x004fea0003800000 */
[----:B------:R-:W1:Y:S02]  /*23610*/  QSPC.E.S P0, RZ, [R6] ;  /* 0x0000000006ff73aa */ /* 0x000e640000000500 */
[----:B-1----:R-:W-:Y:S05]  /*23620*/  @!P0 BRA `(.L_x_2513) ;  /* 0x0000007000008947 */ /* 0x002fea0003800000 */
[----:B------:R-:W-:-:S05]  /*23630*/  LOP3.LUT R6, R6, 0xffffff, RZ, 0xc0, !PT ;  /* 0x00ffffff06067812 */ /* 0x000fca00078ec0ff */
.L_x_2514:
[----:B------:R-:W1:Y:S02]  /*23640*/  LDS R12, [R6] ;  /* 0x00000000060c7984 */ /* 0x000e640000000800 */
[----:B01----:R-:W-:-:S10]  /*23650*/  HFMA2.MMA R13, R12, 1, 1, R11 ;  /* 0x3c003c000c0d7835 */ /* 0x003fd4000000000b */
[----:B------:R-:W0:Y:S02]  /*23660*/  ATOMS.CAST.SPIN R13, [R6], R12, R13 ;  /* 0x0000000c060d738d */ /* 0x000e24000180000d */
[----:B0-----:R-:W-:-:S13]  /*23670*/  ISETP.EQ.U32.AND P0, PT, R13, 0x1, PT ;  /* 0x000000010d00780c */ /* 0x001fda0003f02070 */
[----:B------:R-:W-:Y:S05]  /*23680*/  @!P0 BRA `(.L_x_2514) ;  /* 0xffffffb000008947 */ /* 0x000fea000383ffff */
[----:B------:R-:W-:Y:S05]  /*23690*/  BRA `(.L_x_2512) ;  /* 0x0000003000007947 */ /* 0x000fea0003800000 */
.L_x_2513:
[----:B------:R-:W2:Y:S02]  /*236a0*/  LD.E R0, [R6.64] ;  /* 0x0000000606007980 */ /* 0x000ea4000c101900 */
[----:B--2---:R-:W-:-:S05]  /*236b0*/  IADD3 R11, R11, R0, RZ ;  /* 0x000000000b0b7210 */ /* 0x004fca0007ffe0ff */
[----:B------:R1:W-:Y:S02]  /*236c0*/  ST.E [R6.64], R11 ;  /* 0x0000000b06007985 */ /* 0x0003e4000c101906 */
.L_x_2512:
[----:B------:R-:W-:Y:S05]  /*236d0*/  BSYNC B0 ;  /* 0x0000000000007941 */ /* 0x000fea0003800000 */
.L_x_2511:
[----:B-1----:R-:W-:-:S05]  /*236e0*/  IMAD.WIDE R6, R21, 0x2, R4 ;  /* 0x0000000215067825 */ /* 0x002fca00078e0204 */
[----:B------:R-:W2:Y:S01]  /*236f0*/  ATOM.E.ADD.F16x2.RN.STRONG.GPU P0, RZ, [R6.64], R10 ;  /* 0x0000000a06ff798a */ /* 0x000ea2000810e9c6 */
[----:B------:R-:W-:Y:S01]  /*23700*/  BSSY B0, `(.L_x_2515) ;  /* 0x000000f000007945 */ /* 0x000fe20003800000 */
[----:B--2---:R-:W-:Y:S05]  /*23710*/  @P0 BRA `(.L_x_2516) ;  /* 0x000000d000000947 */ /* 0x004fea0003800000 */
[----:B------:R-:W1:Y:S02]  /*23720*/  QSPC.E.S P0, RZ, [R6] ;  /* 0x0000000006ff73aa */ /* 0x000e640000000500 */
[----:B-1----:R-:W-:Y:S05]  /*23730*/  @!P0 BRA `(.L_x_2517) ;  /* 0x0000008000008947 */ /* 0x002fea0003800000 */
[----:B------:R-:W-:Y:S01]  /*23740*/  LOP3.LUT R6, R6, 0xffffff, RZ, 0xc0, !PT ;  /* 0x00ffffff06067812 */ /* 0x000fe200078ec0ff */
[----:B------:R-:W-:-:S04]  /*23750*/  IMAD.MOV.U32 R7, RZ, RZ, R10 ;  /* 0x000000ffff077224 */ /* 0x000fc800078e000a */
.L_x_2518:
[----:B------:R-:W1:Y:S02]  /*23760*/  LDS R10, [R6] ;  /* 0x00000000060a7984 */ /* 0x000e640000000800 */
[----:B-1----:R-:W-:-:S06]  /*23770*/  HADD2 R11, R10, R7 ;  /* 0x000000070a0b7230 */ /* 0x002fcc0000000000 */
[----:B------:R-:W1:Y:S02]  /*23780*/  ATOMS.CAST.SPIN R11, [R6], R10, R11 ;  /* 0x0000000a060b738d */ /* 0x000e64000180000b */
[----:B-1----:R-:W-:-:S13]  /*23790*/  ISETP.EQ.U32.AND P0, PT, R11, 0x1, PT ;  /* 0x000000010b00780c */ /* 0x002fda0003f02070 */
[----:B------:R-:W-:Y:S05]  /*237a0*/  @!P0 BRA `(.L_x_2518) ;  /* 0xffffffb000008947 */ /* 0x000fea000383ffff */
[----:B------:R-:W-:Y:S05]  /*237b0*/  BRA `(.L_x_2516) ;  /* 0x0000003000007947 */ /* 0x000fea0003800000 */
.L_x_2517:
[----:B------:R-:W2:Y:S02]  /*237c0*/  LD.E R0, [R6.64] ;  /* 0x0000000606007980 */ /* 0x000ea4000c101900 */
[----:B--2---:R-:W-:-:S05]  /*237d0*/  IMAD.IADD R11, R10, 0x1, R0 ;  /* 0x000000010a0b7824 */ /* 0x004fca00078e0200 */
[----:B------:R1:W-:Y:S02]  /*237e0*/  ST.E [R6.64], R11 ;  /* 0x0000000b06007985 */ /* 0x0003e4000c101906 */
.L_x_2516:
[----:B------:R-:W-:Y:S05]  /*237f0*/  BSYNC B0 ;  /* 0x0000000000007941 */ /* 0x000fea0003800000 */
.L_x_2515:
[----:B------:R-:W-:-:S04]  /*23800*/  IADD3 R2, P0, R2, R4, RZ ;  /* 0x0000000402027210 */ /* 0x000fc80007f1e0ff */
[----:B------:R-:W-:-:S08]  /*23810*/  IADD3.X R3, R3, R5, RZ, P0, !PT ;  /* 0x0000000503037210 */ /* 0x000fd000007fe4ff */
[----:B------:R-:W2:Y:S02]  /*23820*/  ATOM.E.ADD.F16x2.RN.STRONG.GPU P0, RZ, [R2.64], R9 ;  /* 0x0000000902ff798a */ /* 0x000ea4000810e9c6 */
[----:B--2---:R-:W-:Y:S05]  /*23830*/  @P0 EXIT ;  /* 0x000000000000094d */ /* 0x004fea0003800000 */
[----:B------:R-:W2:Y:S02]  /*23840*/  QSPC.E.S P0, RZ, [R2] ;  /* 0x0000000002ff73aa */ /* 0x000ea40000000500 */
[----:B--2---:R-:W-:Y:S05]  /*23850*/  @!P0 BRA `(.L_x_2519) ;  /* 0x0000007000008947 */ /* 0x004fea0003800000 */
[----:B------:R-:W-:-:S05]  /*23860*/  LOP3.LUT R2, R2, 0xffffff, RZ, 0xc0, !PT ;  /* 0x00ffffff02027812 */ /* 0x000fca00078ec0ff */
.L_x_2520:
[----:B0-----:R-:W0:Y:S02]  /*23870*/  LDS R4, [R2] ;  /* 0x0000000002047984 */ /* 0x001e240000000800 */
[----:B0-----:R-:W-:-:S10]  /*23880*/  HFMA2.MMA R5, R4, 1, 1, R9 ;  /* 0x3c003c0004057835 */ /* 0x001fd40000000009 */
[----:B------:R-:W0:Y:S02]  /*23890*/  ATOMS.CAST.SPIN R5, [R2], R4, R5 ;  /* 0x000000040205738d */ /* 0x000e240001800005 */
[----:B0-----:R-:W-:-:S13]  /*238a0*/  ISETP.EQ.U32.AND P0, PT, R5, 0x1, PT ;  /* 0x000000010500780c */ /* 0x001fda0003f02070 */
[----:B------:R-:W-:Y:S05]  /*238b0*/  @!P0 BRA `(.L_x_2520) ;  /* 0xffffffb000008947 */ /* 0x000fea000383ffff */
[----:B------:R-:W-:Y:S05]  /*238c0*/  EXIT ;  /* 0x000000000000794d */ /* 0x000fea0003800000 */
.L_x_2519:
[----:B------:R-:W2:Y:S02]  /*238d0*/  LD.E R0, [R2.64] ;  /* 0x0000000602007980 */ /* 0x000ea4000c101900 */
[----:B0-2---:R-:W-:-:S05]  /*238e0*/  IMAD.IADD R5, R9, 0x1, R0 ;  /* 0x0000000109057824 */ /* 0x005fca00078e0200 */
[----:B------:R-:W-:Y:S01]  /*238f0*/  ST.E [R2.64], R5 ;  /* 0x0000000502007985 */ /* 0x000fe2000c101906 */
[----:B------:R-:W-:Y:S05]  /*23900*/  EXIT ;  /* 0x000000000000794d */ /* 0x000fea0003800000 */
.L_x_2521:
        /* <DEDUP_REMOVED lines=15> */
.L_x_3865:


//--------------------- .text._Z23gemm_half_q_half_kernelILi6ELb1ELb0EEvPK6__halfPKjS4_S2_PS0_iiiiPKtS7_iiiiiibS2_i --------------------------
	.section	.text._Z23gemm_half_q_half_kernelILi6ELb1ELb0EEvPK6__halfPKjS4_S2_PS0_iiiiPKtS7_iiiiiibS2_i,"ax",@progbits
	.sectioninfo	@"SHI_REGISTERS=128"
	.align	128
        .global         _Z23gemm_half_q_half_kernelILi6ELb1ELb0EEvPK6__halfPKjS4_S2_PS0_iiiiPKtS7_iiiiiibS2_i
        .type           _Z23gemm_half_q_half_kernelILi6ELb1ELb0EEvPK6__halfPKjS4_S2_PS0_iiiiPKtS7_iiiiiibS2_i,@function
        .size           _Z23gemm_half_q_half_kernelILi6ELb1ELb0EEvPK6__halfPKjS4_S2_PS0_iiiiPKtS7_iiiiiibS2_i,(.L_x_3866 - _Z23gemm_half_q_half_kernelILi6ELb1ELb0EEvPK6__halfPKjS4_S2_PS0_iiiiPKtS7_iiiiiibS2_i)
        .other          _Z23gemm_half_q_half_kernelILi6ELb1ELb0EEvPK6__halfPKjS4_S2_PS0_iiiiPKtS7_iiiiiibS2_i,@"STO_CUDA_ENTRY STV_DEFAULT"
_Z23gemm_half_q_half_kernelILi6ELb1ELb0EEvPK6__halfPKjS4_S2_PS0_iiiiPKtS7_iiiiiibS2_i:
.text._Z23gemm_half_q_half_kernelILi6ELb1ELb0EEvPK6__halfPKjS4_S2_PS0_iiiiPKtS7_iiiiiibS2_i:
        /* <DEDUP_REMOVED lines=64> */
.L_x_2523:
[----:B------:R-:W-:Y:S05]  /*0400*/  BSYNC B0 ;  /* 0x0000000000007941 */ /* 0x000fea0003800000 */
.L_x_2522:
        /* <DEDUP_REMOVED lines=20> */
.L_x_2524:
        /* <DEDUP_REMOVED lines=11> */
.L_x_2526:
        /* <DEDUP_REMOVED lines=43> */
.L_x_2525:
        /* <DEDUP_REMOVED lines=83> */
.L_x_2544:
        /* <DEDUP_REMOVED lines=267> */
.L_x_2528:
        /* <DEDUP_REMOVED lines=91> */
.L_x_2529:
        /* <DEDUP_REMOVED lines=91> */
.L_x_2530:
        /* <DEDUP_REMOVED lines=91> */
.L_x_2531:
        /* <DEDUP_REMOVED lines=337> */
.L_x_2532:
        /* <DEDUP_REMOVED lines=87> */
.L_x_2533:
        /* <DEDUP_REMOVED lines=87> */
.L_x_2534:
        /* <DEDUP_REMOVED lines=87> */
.L_x_2535:
        /* <DEDUP_REMOVED lines=315> */
.L_x_2536:
        /* <DEDUP_REMOVED lines=87> */
.L_x_2537:
        /* <DEDUP_REMOVED lines=87> */
.L_x_2538:
        /* <DEDUP_REMOVED lines=87> */
.L_x_2539:
        /* <DEDUP_REMOVED lines=304> */
.L_x_2540:
        /* <DEDUP_REMOVED lines=87> */
.L_x_2541:
        /* <DEDUP_REMOVED lines=87> */
.L_x_2542:
        /* <DEDUP_REMOVED lines=89> */
.L_x_2543:
        /* <DEDUP_REMOVED lines=150> */
.L_x_2527:
[----:B------:R-:W-:-:S04]  /*a5d0*/  ISETP.GE.AND P0, PT, R94, R99, PT ;  /* 0x000000635e00720c */ /* 0x000fc80003f06270 */
[----:B------:R-:W-:-:S13]  /*a5e0*/  ISETP.GE.OR P0, PT, R94, c[0x0][0x1ac], P0 ;  /* 0x00006b005e007a0c */ /* 0x000fda0000706670 */
[----:B------:R-:W-:Y:S05]  /*a5f0*/  @P0 BRA `(.L_x_2545) ;  /* 0x0000558000000947 */ /* 0x000fea0003800000 */
[----:B------:R-:W-:Y:S02]  /*a600*/  ULDC UR5, c[0x0][0x18c] ;  /* 0x0000630000057ab9 */ /* 0x000fe40000000800 */
[----:B------:R-:W-:Y:S02]  /*a610*/  USHF.R.S32.HI UR5, URZ, 0x1f, UR5 ;  /* 0x0000001f3f057899 */ /* 0x000fe40008011405 */
.L_x_2554:
        /* <DEDUP_REMOVED lines=350> */
.L_x_2546:
        /* <DEDUP_REMOVED lines=75> */
.L_x_2547:
        /* <DEDUP_REMOVED lines=75> */
.L_x_2548:
        /* <DEDUP_REMOVED lines=75> */
.L_x_2549:
        /* <DEDUP_REMOVED lines=435> */
.L_x_2550:
        /* <DEDUP_REMOVED lines=75> */
.L_x_2551:
        /* <DEDUP_REMOVED lines=75> */
.L_x_2552:
        /* <DEDUP_REMOVED lines=77> */
.L_x_2553:
        /* <DEDUP_REMOVED lines=129> */
.L_x_2545:
[----:B------:R-:W-:-:S04]  /*fb80*/  ISETP.GE.AND P0, PT, R94, R99, PT ;  /* 0x000000635e00720c */ /* 0x000fc80003f06270 */
[----:B------:R-:W-:-:S13]  /*fb90*/  ISETP.GE.OR P0, PT, R94, c[0x0][0x1b0], P0 ;  /* 0x00006c005e007a0c */ /* 0x000fda0000706670 */
[----:B------:R-:W-:Y:S05]  /*fba0*/  @P0 BRA `(.L_x_2555) ;  /* 0x00002ee000000947 */ /* 0x000fea0003800000 */
.L_x_2560:
        /* <DEDUP_REMOVED lines=353> */
.L_x_2556:
        /* <DEDUP_REMOVED lines=77> */
.L_x_2557:
        /* <DEDUP_REMOVED lines=77> */
.L_x_2558:
        /* <DEDUP_REMOVED lines=77> */
.L_x_2559:
        /* <DEDUP_REMOVED lines=166> */
.L_x_2555:
[----:B------:R-:W-:-:S04]  /*12a90*/  ISETP.GE.AND P0, PT, R94, R99, PT ;  /* 0x000000635e00720c */ /* 0x000fc80003f06270 */
[----:B------:R-:W-:-:S13]  /*12aa0*/  ISETP.GE.OR P0, PT, R94, c[0x0][0x1b4], P0 ;  /* 0x00006d005e007a0c */ /* 0x000fda0000706670 */
[----:B------:R-:W-:Y:S05]  /*12ab0*/  @P0 BRA `(.L_x_2561) ;  /* 0x00008aa000000947 */ /* 0x000fea0003800000 */
[----:B------:R-:W-:Y:S02]  /*12ac0*/  UMOV UR5, UR4 ;  /* 0x0000000400057c82 */ /* 0x000fe40008000000 */
.L_x_2578:
        /* <DEDUP_REMOVED lines=175> */
.L_x_2562:
        /* <DEDUP_REMOVED lines=91> */
.L_x_2563:
        /* <DEDUP_REMOVED lines=91> */
.L_x_2564:
        /* <DEDUP_REMOVED lines=91> */
.L_x_2565:
        /* <DEDUP_REMOVED lines=283> */
.L_x_2566:
        /* <DEDUP_REMOVED lines=87> */
.L_x_2567:
        /* <DEDUP_REMOVED lines=87> */
.L_x_2568:
        /* <DEDUP_REMOVED lines=87> */
.L_x_2569:
        /* <DEDUP_REMOVED lines=279> */
.L_x_2570:
        /* <DEDUP_REMOVED lines=87> */
.L_x_2571:
        /* <DEDUP_REMOVED lines=87> */
.L_x_2572:
        /* <DEDUP_REMOVED lines=87> */
.L_x_2573:
        /* <DEDUP_REMOVED lines=272> */
.L_x_2574:
        /* <DEDUP_REMOVED lines=87> */
.L_x_2575:
        /* <DEDUP_REMOVED lines=87> */
.L_x_2576:
        /* <DEDUP_REMOVED lines=89> */
.L_x_2577:
        /* <DEDUP_REMOVED lines=150> */
.L_x_2561:
[----:B------:R-:W-:-:S04]  /*1b560*/  ISETP.GE.AND P0, PT, R94, R99, PT ;  /* 0x000000635e00720c */ /* 0x000fc80003f06270 */
[----:B------:R-:W-:-:S13]  /*1b570*/  ISETP.GE.OR P0, PT, R94, c[0x0][0x1b8], P0 ;  /* 0x00006e005e007a0c */ /* 0x000fda0000706670 */
[----:B------:R-:W-:Y:S05]  /*1b580*/  @P0 BRA `(.L_x_2579) ;  /* 0x00002d4000000947 */ /* 0x000fea0003800000 */
.L_x_2584:
        /* <DEDUP_REMOVED lines=327> */
.L_x_2580:
        /* <DEDUP_REMOVED lines=77> */
.L_x_2581:
        /* <DEDUP_REMOVED lines=77> */
.L_x_2582:
        /* <DEDUP_REMOVED lines=77> */
.L_x_2583:
        /* <DEDUP_REMOVED lines=166> */
.L_x_2579:
[----:B------:R-:W-:-:S04]  /*1e2d0*/  ISETP.GE.AND P0, PT, R94, R99, PT ;  /* 0x000000635e00720c */ /* 0x000fc80003f06270 */
[----:B------:R-:W-:-:S13]  /*1e2e0*/  ISETP.GE.OR P0, PT, R94, c[0x0][0x1bc], P0 ;  /* 0x00006f005e007a0c */ /* 0x000fda0000706670 */
[----:B------:R-:W-:Y:S05]  /*1e2f0*/  @P0 BRA `(.L_x_2585) ;  /* 0x0000192000000947 */ /* 0x000fea0003800000 */
[----:B------:R-:W-:-:S05]  /*1e300*/  IMAD.MOV.U32 R21, RZ, RZ, c[0x0][0x18c] ;  /* 0x00006300ff157624 */ /* 0x000fca00078e00ff */
[----:B------:R-:W-:-:S04]  /*1e310*/  SHF.R.S32.HI R0, RZ, 0x1f, R21 ;  /* 0x0000001fff007819 */ /* 0x000fc80000011415 */
[----:B------:R-:W-:Y:S02]  /*1e320*/  SHF.L.U64.HI R3, R21, 0x2, R0 ;  /* 0x0000000215037819 */ /* 0x000fe40000010200 */
.L_x_2590:
        /* <DEDUP_REMOVED lines=166> */
.L_x_2586:
        /* <DEDUP_REMOVED lines=43> */
.L_x_2587:
        /* <DEDUP_REMOVED lines=43> */
.L_x_2588:
        /* <DEDUP_REMOVED lines=44> */
.L_x_2589:
        /* <DEDUP_REMOVED lines=103> */
.L_x_2585:
[----:B------:R-:W0:Y:S01]  /*1fc20*/  S2R R0, SR_CTAID.X ;  /* 0x0000000000007919 */ /* 0x000e220000002500 */
[----:B------:R-:W-:-:S03]  /*1fc30*/  IMAD.MOV.U32 R21, RZ, RZ, 0x2 ;  /* 0x00000002ff157424 */ /* 0x000fc600078e00ff */
        /* <DEDUP_REMOVED lines=13> */
.L_x_2594:
[----:B------:R-:W0:Y:S02]  /*1fd10*/  LDS R2, [R0] ;  /* 0x0000000000027984 */ /* 0x000e240000000800 */
[----:B0-----:R-:W-:-:S06]  /*1fd20*/  HADD2 R3, R2, R20 ;  /* 0x0000001402037230 */ /* 0x001fcc0000000000 */
[----:B------:R-:W0:Y:S02]  /*1fd30*/  ATOMS.CAST.SPIN R3, [R0], R2, R3 ;  /* 0x000000020003738d */ /* 0x000e240001800003 */
[----:B0-----:R-:W-:-:S13]  /*1fd40*/  ISETP.EQ.U32.AND P0, PT, R3, 0x1, PT ;  /* 0x000000010300780c */ /* 0x001fda0003f02070 */
[----:B------:R-:W-:Y:S05]  /*1fd50*/  @!P0 BRA `(.L_x_2594) ;  /* 0xffffffb000008947 */ /* 0x000fea000383ffff */
[----:B------:R-:W-:Y:S05]  /*1fd60*/  BRA `(.L_x_2592) ;  /* 0x0000003000007947 */ /* 0x000fea0003800000 */
.L_x_2593:
[----:B------:R-:W2:Y:S02]  /*1fd70*/  LD.E R0, [R4.64] ;  /* 0x0000000604007980 */ /* 0x000ea4000c101900 */
[----:B--2---:R-:W-:-:S05]  /*1fd80*/  IMAD.IADD R3, R20, 0x1, R0 ;  /* 0x0000000114037824 */ /* 0x004fca00078e0200 */
[----:B------:R0:W-:Y:S02]  /*1fd90*/  ST.E [R4.64], R3 ;  /* 0x0000000304007985 */ /* 0x0001e4000c101906 */
.L_x_2592:
[----:B------:R-:W-:Y:S05]  /*1fda0*/  BSYNC B0 ;  /* 0x0000000000007941 */ /* 0x000fea0003800000 */
.L_x_2591:
        /* <DEDUP_REMOVED lines=9> */
.L_x_2598:
[----:B------:R-:W0:Y:S02]  /*1fe40*/  LDS R6, [R0] ;  /* 0x0000000000067984 */ /* 0x000e240000000800 */
[----:B0-----:R-:W-:-:S10]  /*1fe50*/  HFMA2.MMA R7, R6, 1, 1, R19 ;  /* 0x3c003c0006077835 */ /* 0x001fd40000000013 */
[----:B------:R-:W0:Y:S02]  /*1fe60*/  ATOMS.CAST.SPIN R7, [R0], R6, R7 ;  /* 0x000000060007738d */ /* 0x000e240001800007 */
[----:B0-----:R-:W-:-:S13]  /*1fe70*/  ISETP.EQ.U32.AND P0, PT, R7, 0x1, PT ;  /* 0x000000010700780c */ /* 0x001fda0003f02070 */
[----:B------:R-:W-:Y:S05]  /*1fe80*/  @!P0 BRA `(.L_x_2598) ;  /* 0xffffffb000008947 */ /* 0x000fea000383ffff */
[----:B------:R-:W-:Y:S05]  /*1fe90*/  BRA `(.L_x_2596) ;  /* 0x0000003000007947 */ /* 0x000fea0003800000 */
.L_x_2597:
[----:B------:R-:W2:Y:S02]  /*1fea0*/  LD.E R0, [R4.64+0x4] ;  /* 0x0000040604007980 */ /* 0x000ea4000c101900 */
[----:B--2---:R-:W-:-:S05]  /*1feb0*/  IMAD.IADD R7, R19, 0x1, R0 ;  /* 0x0000000113077824 */ /* 0x004fca00078e0200 */
[----:B------:R0:W-:Y:S02]  /*1fec0*/  ST.E [R4.64+0x4], R7 ;  /* 0x0000040704007985 */ /* 0x0001e4000c101906 */
.L_x_2596:
[----:B------:R-:W-:Y:S05]  /*1fed0*/  BSYNC B0 ;  /* 0x0000000000007941 */ /* 0x000fea0003800000 */
.L_x_2595:
[----:B0-----:R-:W-:-:S05]  /*1fee0*/  IMAD.WIDE R4, R21, c[0x0][0x18c], R4 ;  /* 0x0000630015047a25 */ /* 0x001fca00078e0204 */
[----:B------:R-:W2:Y:S01]  /*1fef0*/  ATOM.E.ADD.F16x2.RN.STRONG.GPU P0, RZ, [R4.64], R18 ;  /* 0x0000001204ff798a */ /* 0x000ea2000810e9c6 */
[----:B------:R-:W-:Y:S01]  /*1ff00*/  BSSY B0, `(.L_x_2599) ;  /* 0x000000e000007945 */ /* 0x000fe20003800000 */
[----:B--2---:R-:W-:Y:S05]  /*1ff10*/  @P0 BRA `(.L_x_2600) ;  /* 0x000000c000000947 */ /* 0x004fea0003800000 */
[----:B------:R-:W0:Y:S02]  /*1ff20*/  QSPC.E.S P0, RZ, [R4] ;  /* 0x0000000004ff73aa */ /* 0x000e240000000500 */
[----:B0-----:R-:W-:Y:S05]  /*1ff30*/  @!P0 BRA `(.L_x_2601) ;  /* 0x0000007000008947 */ /* 0x001fea0003800000 */
[----:B------:R-:W-:-:S05]  /*1ff40*/  LOP3.LUT R0, R4, 0xffffff, RZ, 0xc0, !PT ;  /* 0x00ffffff04007812 */ /* 0x000fca00078ec0ff */
.L_x_2602:
[----:B------:R-:W0:Y:S02]  /*1ff50*/  LDS R6, [R0] ;  /* 0x0000000000067984 */ /* 0x000e240000000800 */
[----:B0-----:R-:W-:-:S06]  /*1ff60*/  HADD2 R7, R6, R18 ;  /* 0x0000001206077230 */ /* 0x001fcc0000000000 */
[----:B------:R-:W0:Y:S02]  /*1ff70*/  ATOMS.CAST.SPIN R7, [R0], R6, R7 ;  /* 0x000000060007738d */ /* 0x000e240001800007 */
[----:B0-----:R-:W-:-:S13]  /*1ff80*/  ISETP.EQ.U32.AND P0, PT, R7, 0x1, PT ;  /* 0x000000010700780c */ /* 0x001fda0003f02070 */
[----:B------:R-:W-:Y:S05]  /*1ff90*/  @!P0 BRA `(.L_x_2602) ;  /* 0xffffffb000008947 */ /* 0x000fea000383ffff */
[----:B------:R-:W-:Y:S05]  /*1ffa0*/  BRA `(.L_x_2600) ;  /* 0x0000003000007947 */ /* 0x000fea0003800000 */
.L_x_2601:
[----:B------:R-:W2:Y:S02]  /*1ffb0*/  LD.E R0, [R4.64] ;  /* 0x0000000604007980 */ /* 0x000ea4000c101900 */
[----:B--2---:R-:W-:-:S05]  /*1ffc0*/  IMAD.IADD R7, R18, 0x1, R0 ;  /* 0x0000000112077824 */ /* 0x004fca00078e0200 */
[----:B------:R0:W-:Y:S02]  /*1ffd0*/  ST.E [R4.64], R7 ;  /* 0x0000000704007985 */ /* 0x0001e4000c101906 */
.L_x_2600:
[----:B------:R-:W-:Y:S05]  /*1ffe0*/  BSYNC B0 ;  /* 0x0000000000007941 */ /* 0x000fea0003800000 */
.L_x_2599:
[----:B------:R-:W-:-:S05]  /*1fff0*/  IMAD.WIDE R2, R21, c[0x0][0x18c], R2 ;  /* 0x0000630015027a25 */ /* 0x000fca00078e0202 */
[----:B------:R-:W2:Y:S01]  /*20000*/  ATOM.E.ADD.F16x2.RN.STRONG.GPU P0, RZ, [R2.64], R17 ;  /* 0x0000001102ff798a */ /* 0x000ea2000810e9c6 */
[----:B------:R-:W-:Y:S01]  /*20010*/  BSSY B0, `(.L_x_2603) ;  /* 0x000000e000007945 */ /* 0x000fe20003800000 */
[----:B--2---:R-:W-:Y:S05]  /*20020*/  @P0 BRA `(.L_x_2604) ;  /* 0x000000c000000947 */ /* 0x004fea0003800000 */
[----:B------:R-:W1:Y:S02]  /*20030*/  QSPC.E.S P0, RZ, [R2] ;  /* 0x0000000002ff73aa */ /* 0x000e640000000500 */
[----:B-1----:R-:W-:Y:S05]  /*20040*/  @!P0 BRA `(.L_x_2605) ;  /* 0x0000007000008947 */ /* 0x002fea0003800000 */
[----:B------:R-:W-:-:S05]  /*20050*/  LOP3.LUT R2, R2, 0xffffff, RZ, 0xc0, !PT ;  /* 0x00ffffff02027812 */ /* 0x000fca00078ec0ff */
.L_x_2606:
[----:B------:R-:W1:Y:S02]  /*20060*/  LDS R6, [R2] ;  /* 0x0000000002067984 */ /* 0x000e640000000800 */
[----:B01----:R-:W-:-:S10]  /*20070*/  HFMA2.MMA R7, R6, 1, 1, R17 ;  /* 0x3c003c0006077835 */ /* 0x003fd40000000011 */
[----:B------:R-:W0:Y:S02]  /*20080*/  ATOMS.CAST.SPIN R7, [R2], R6, R7 ;  /* 0x000000060207738d */ /* 0x000e240001800007 */
[----:B0-----:R-:W-:-:S13]  /*20090*/  ISETP.EQ.U32.AND P0, PT, R7, 0x1, PT ;  /* 0x000000010700780c */ /* 0x001fda0003f02070 */
[----:B------:R-:W-:Y:S05]  /*200a0*/  @!P0 BRA `(.L_x_2606) ;  /* 0xffffffb000008947 */ /* 0x000fea000383ffff */
[----:B------:R-:W-:Y:S05]  /*200b0*/  BRA `(.L_x_2604) ;  /* 0x0000003000007947 */ /* 0x000fea0003800000 */
.L_x_2605:
[----:B------:R-:W2:Y:S02]  /*200c0*/  LD.E R0, [R2.64] ;  /* 0x0000000602007980 */ /* 0x000ea4000c101900 */
[----:B0-2---:R-:W-:-:S05]  /*200d0*/  IMAD.IADD R7, R17, 0x1, R0 ;  /* 0x0000000111077824 */ /* 0x005fca00078e0200 */
[----:B------:R0:W-:Y:S02]  /*200e0*/  ST.E [R2.64], R7 ;  /* 0x0000000702007985 */ /* 0x0001e4000c101906 */
.L_x_2604:
[----:B------:R-:W-:Y:S05]  /*200f0*/  BSYNC B0 ;  /* 0x0000000000007941 */ /* 0x000fea0003800000 */
.L_x_2603:
[----:B0-----:R-:W-:-:S05]  /*20100*/  IMAD.WIDE R6, R21, c[0x0][0x18c], R4 ;  /* 0x0000630015067a25 */ /* 0x001fca00078e0204 */
[----:B------:R-:W2:Y:S01]  /*20110*/  ATOM.E.ADD.F16x2.RN.STRONG.GPU P0, RZ, [R6.64], R16 ;  /* 0x0000001006ff798a */ /* 0x000ea2000810e9c6 */
[----:B------:R-:W-:Y:S01]  /*20120*/  BSSY B0, `(.L_x_2607) ;  /* 0x000000e000007945 */ /* 0x000fe20003800000 */
[----:B--2---:R-:W-:Y:S05]  /*20130*/  @P0 BRA `(.L_x_2608) ;  /* 0x000000c000000947 */ /* 0x004fea0003800000 */
[----:B------:R-:W0:Y:S02]  /*20140*/  QSPC.E.S P0, RZ, [R6] ;  /* 0x0000000006ff73aa */ /* 0x000e240000000500 */
[----:B0-----:R-:W-:Y:S05]  /*20150*/  @!P0 BRA `(.L_x_2609) ;  /* 0x0000007000008947 */ /* 0x001fea0003800000 */
[----:B------:R-:W-:-:S05]  /*20160*/  LOP3.LUT R0, R6, 0xffffff, RZ, 0xc0, !PT ;  /* 0x00ffffff06007812 */ /* 0x000fca00078ec0ff */
.L_x_2610:
[----:B------:R-:W0:Y:S02]  /*20170*/  LDS R2, [R0] ;  /* 0x0000000000027984 */ /* 0x000e240000000800 */
[----:B0-----:R-:W-:-:S06]  /*20180*/  HADD2 R3, R2, R16 ;  /* 0x0000001002037230 */ /* 0x001fcc0000000000 */
[----:B------:R-:W0:Y:S02]  /*20190*/  ATOMS.CAST.SPIN R3, [R0], R2, R3 ;  /* 0x000000020003738d */ /* 0x000e240001800003 */
[----:B0-----:R-:W-:-:S13]  /*201a0*/  ISETP.EQ.U32.AND P0, PT, R3, 0x1, PT ;  /* 0x000000010300780c */ /* 0x001fda0003f02070 */
[----:B------:R-:W-:Y:S05]  /*201b0*/  @!P0 BRA `(.L_x_2610) ;  /* 0xffffffb000008947 */ /* 0x000fea000383ffff */
[----:B------:R-:W-:Y:S05]  /*201c0*/  BRA `(.L_x_2608) ;  /* 0x0000003000007947 */ /* 0x000fea0003800000 */
.L_x_2609:
[----:B------:R-:W2:Y:S02]  /*201d0*/  LD.E R0, [R6.64] ;  /* 0x0000000606007980 */ /* 0x000ea4000c101900 */
[----:B--2---:R-:W-:-:S05]  /*201e0*/  IMAD.IADD R3, R16, 0x1, R0 ;  /* 0x0000000110037824 */ /* 0x004fca00078e0200 */
[----:B------:R0:W-:Y:S02]  /*201f0*/  ST.E [R6.64], R3 ;  /* 0x0000000306007985 */ /* 0x0001e4000c101906 */
.L_x_2608:
[----:B------:R-:W-:Y:S05]  /*20200*/  BSYNC B0 ;  /* 0x0000000000007941 */ /* 0x000fea0003800000 */
.L_x_2607:
        /* <DEDUP_REMOVED lines=10> */
.L_x_2614:
[----:B------:R-:W0:Y:S02]  /*202b0*/  LDS R16, [R4] ;  /* 0x0000000004107984 */ /* 0x000e240000000800 */
[----:B0-----:R-:W-:-:S10]  /*202c0*/  HFMA2.MMA R17, R16, 1, 1, R15 ;  /* 0x3c003c0010117835 */ /* 0x001fd4000000000f */
[----:B------:R-:W0:Y:S02]  /*202d0*/  ATOMS.CAST.SPIN R17, [R4], R16, R17 ;  /* 0x000000100411738d */ /* 0x000e240001800011 */
[----:B0-----:R-:W-:-:S13]  /*202e0*/  ISETP.EQ.U32.AND P0, PT, R17, 0x1, PT ;  /* 0x000000011100780c */ /* 0x001fda0003f02070 */
[----:B------:R-:W-:Y:S05]  /*202f0*/  @!P0 BRA `(.L_x_2614) ;  /* 0xffffffb000008947 */ /* 0x000fea000383ffff */
[----:B------:R-:W-:Y:S05]  /*20300*/  BRA `(.L_x_2612) ;  /* 0x0000003000007947 */ /* 0x000fea0003800000 */
.L_x_2613:
[----:B------:R-:W2:Y:S02]  /*20310*/  LD.E R0, [R4.64] ;  /* 0x0000000604007980 */ /* 0x000ea4000c101900 */
[----:B--2---:R-:W-:-:S05]  /*20320*/  IMAD.IADD R15, R15, 0x1, R0 ;  /* 0x000000010f0f7824 */ /* 0x004fca00078e0200 */
[----:B------:R0:W-:Y:S02]  /*20330*/  ST.E [R4.64], R15 ;  /* 0x0000000f04007985 */ /* 0x0001e4000c101906 */
.L_x_2612:
[----:B------:R-:W-:Y:S05]  /*20340*/  BSYNC B0 ;  /* 0x0000000000007941 */ /* 0x000fea0003800000 */
.L_x_2611:
        /* <DEDUP_REMOVED lines=8> */
.L_x_2618:
[----:B------:R-:W0:Y:S02]  /*203d0*/  LDS R14, [R0] ;  /* 0x00000000000e7984 */ /* 0x000e240000000800 */
[----:B0-----:R-:W-:-:S06]  /*203e0*/  HADD2 R15, R14, R17 ;  /* 0x000000110e0f7230 */ /* 0x001fcc0000000000 */
[----:B------:R-:W0:Y:S02]  /*203f0*/  ATOMS.CAST.SPIN R15, [R0], R14, R15 ;  /* 0x0000000e000f738d */ /* 0x000e24000180000f */
[----:B0-----:R-:W-:-:S13]  /*20400*/  ISETP.EQ.U32.AND P0, PT, R15, 0x1, PT ;  /* 0x000000010f00780c */ /* 0x001fda0003f02070 */
[----:B------:R-:W-:Y:S05]  /*20410*/  @!P0 BRA `(.L_x_2618) ;  /* 0xffffffb000008947 */ /* 0x000fea000383ffff */
[----:B------:R-:W-:Y:S05]  /*20420*/  BRA `(.L_x_2616) ;  /* 0x0000003000007947 */ /* 0x000fea0003800000 */
.L_x_2617:
[----:B------:R-:W2:Y:S02]  /*20430*/  LD.E R0, [R4.64] ;  /* 0x0000000604007980 */ /* 0x000ea4000c101900 */
[----:B--2---:R-:W-:-:S05]  /*20440*/  IMAD.IADD R15, R14, 0x1, R0 ;  /* 0x000000010e0f7824 */ /* 0x004fca00078e0200 */
[----:B------:R0:W-:Y:S02]  /*20450*/  ST.E [R4.64], R15 ;  /* 0x0000000f04007985 */ /* 0x0001e4000c101906 */
.L_x_2616:
[----:B------:R-:W-:Y:S05]  /*20460*/  BSYNC B0 ;  /* 0x0000000000007941 */ /* 0x000fea0003800000 */
.L_x_2615:
        /* <DEDUP_REMOVED lines=8> */
.L_x_2622:
[----:B------:R-:W1:Y:S02]  /*204f0*/  LDS R14, [R6] ;  /* 0x00000000060e7984 */ /* 0x000e640000000800 */
[----:B01----:R-:W-:-:S10]  /*20500*/  HFMA2.MMA R15, R14, 1, 1, R13 ;  /* 0x3c003c000e0f7835 */ /* 0x003fd4000000000d */
[----:B------:R-:W0:Y:S02]  /*20510*/  ATOMS.CAST.SPIN R15, [R6], R14, R15 ;  /* 0x0000000e060f738d */ /* 0x000e24000180000f */
[----:B0-----:R-:W-:-:S13]  /*20520*/  ISETP.EQ.U32.AND P0, PT, R15, 0x1, PT ;  /* 0x000000010f00780c */ /* 0x001fda0003f02070 */
[----:B------:R-:W-:Y:S05]  /*20530*/  @!P0 BRA `(.L_x_2622) ;  /* 0xffffffb000008947 */ /* 0x000fea000383ffff */
[----:B------:R-:W-:Y:S05]  /*20540*/  BRA `(.L_x_2620) ;  /* 0x0000003000007947 */ /* 0x000fea0003800000 */
.L_x_2621:
[----:B------:R-:W2:Y:S02]  /*20550*/  LD.E R0, [R6.64] ;  /* 0x0000000606007980 */ /* 0x000ea4000c101900 */
[----:B--2---:R-:W-:-:S05]  /*20560*/  IMAD.IADD R13, R13, 0x1, R0 ;  /* 0x000000010d0d7824 */ /* 0x004fca00078e0200 */
[----:B------:R1:W-:Y:S02]  /*20570*/  ST.E [R6.64], R13 ;  /* 0x0000000d06007985 */ /* 0x0003e4000c101906 */
.L_x_2620:
[----:B------:R-:W-:Y:S05]  /*20580*/  BSYNC B0 ;  /* 0x0000000000007941 */ /* 0x000fea0003800000 */
.L_x_2619:
        /* <DEDUP_REMOVED lines=8> */
.L_x_2626:
[----:B------:R-:W0:Y:S02]  /*20610*/  LDS R12, [R0] ;  /* 0x00000000000c7984 */ /* 0x000e240000000800 */
[----:B0-----:R-:W-:-:S06]  /*20620*/  HADD2 R13, R12, R15 ;  /* 0x0000000f0c0d7230 */ /* 0x001fcc0000000000 */
[----:B------:R-:W0:Y:S02]  /*20630*/  ATOMS.CAST.SPIN R13, [R0], R12, R13 ;  /* 0x0000000c000d738d */ /* 0x000e24000180000d */
[----:B0-----:R-:W-:-:S13]  /*20640*/  ISETP.EQ.U32.AND P0, PT, R13, 0x1, PT ;  /* 0x000000010d00780c */ /* 0x001fda0003f02070 */
[----:B------:R-:W-:Y:S05]  /*20650*/  @!P0 BRA `(.L_x_2626) ;  /* 0xffffffb000008947 */ /* 0x000fea000383ffff */
[----:B------:R-:W-:Y:S05]  /*20660*/  BRA `(.L_x_2624) ;  /* 0x0000003000007947 */ /* 0x000fea0003800000 */
.L_x_2625:
[----:B------:R-:W2:Y:S02]  /*20670*/  LD.E R0, [R6.64] ;  /* 0x0000000606007980 */ /* 0x000ea4000c101900 */
[----:B--2---:R-:W-:-:S05]  /*20680*/  IMAD.IADD R13, R12, 0x1, R0 ;  /* 0x000000010c0d7824 */ /* 0x004fca00078e0200 */
[----:B------:R1:W-:Y:S02]  /*20690*/  ST.E [R6.64], R13 ;  /* 0x0000000d06007985 */ /* 0x0003e4000c101906 */
.L_x_2624:
[----:B------:R-:W-:Y:S05]  /*206a0*/  BSYNC B0 ;  /* 0x0000000000007941 */ /* 0x000fea0003800000 */
.L_x_2623:
        /* <DEDUP_REMOVED lines=8> */
.L_x_2630:
[----:B------:R-:W0:Y:S02]  /*20730*/  LDS R12, [R4] ;  /* 0x00000000040c7984 */ /* 0x000e240000000800 */
[----:B01----:R-:W-:-:S10]  /*20740*/  HFMA2.MMA R13, R12, 1, 1, R11 ;  /* 0x3c003c000c0d7835 */ /* 0x003fd4000000000b */
[----:B------:R-:W0:Y:S02]  /*20750*/  ATOMS.CAST.SPIN R13, [R4], R12, R13 ;  /* 0x0000000c040d738d */ /* 0x000e24000180000d */
[----:B0-----:R-:W-:-:S13]  /*20760*/  ISETP.EQ.U32.AND P0, PT, R13, 0x1, PT ;  /* 0x000000010d00780c */ /* 0x001fda0003f02070 */
[----:B------:R-:W-:Y:S05]  /*20770*/  @!P0 BRA `(.L_x_2630) ;  /* 0xffffffb000008947 */ /* 0x000fea000383ffff */
[----:B------:R-:W-:Y:S05]  /*20780*/  BRA `(.L_x_2628) ;  /* 0x0000003000007947 */ /* 0x000fea0003800000 */
.L_x_2629:
[----:B------:R-:W2:Y:S02]  /*20790*/  LD.E R0, [R4.64] ;  /* 0x0000000604007980 */ /* 0x000ea4000c101900 */
[----:B--2---:R-:W-:-:S05]  /*207a0*/  IMAD.IADD R11, R11, 0x1, R0 ;  /* 0x000000010b0b7824 */ /* 0x004fca00078e0200 */
[----:B------:R0:W-:Y:S02]  /*207b0*/  ST.E [R4.64], R11 ;  /* 0x0000000b04007985 */ /* 0x0001e4000c101906 */
.L_x_2628:
[----:B------:R-:W-:Y:S05]  /*207c0*/  BSYNC B0 ;  /* 0x0000000000007941 */ /* 0x000fea0003800000 */
.L_x_2627:
        /* <DEDUP_REMOVED lines=8> */
.L_x_2634:
[----:B------:R-:W0:Y:S02]  /*20850*/  LDS R10, [R4] ;  /* 0x00000000040a7984 */ /* 0x000e240000000800 */
[----:B0-----:R-:W-:-:S06]  /*20860*/  HADD2 R11, R10, R5 ;  /* 0x000000050a0b7230 */ /* 0x001fcc0000000000 */
[----:B------:R-:W0:Y:S02]  /*20870*/  ATOMS.CAST.SPIN R11, [R4], R10, R11 ;  /* 0x0000000a040b738d */ /* 0x000e24000180000b */
[----:B0-----:R-:W-:-:S13]  /*20880*/  ISETP.EQ.U32.AND P0, PT, R11, 0x1, PT ;  /* 0x000000010b00780c */ /* 0x001fda0003f02070 */
[----:B------:R-:W-:Y:S05]  /*20890*/  @!P0 BRA `(.L_x_2634) ;  /* 0xffffffb000008947 */ /* 0x000fea000383ffff */
[----:B------:R-:W-:Y:S05]  /*208a0*/  BRA `(.L_x_2632) ;  /* 0x0000003000007947 */ /* 0x000fea0003800000 */
.L_x_2633:
[----:B------:R-:W2:Y:S02]  /*208b0*/  LD.E R0, [R4.64] ;  /* 0x0000000604007980 */ /* 0x000ea4000c101900 */
[----:B--2---:R-:W-:-:S05]  /*208c0*/  IMAD.IADD R11, R10, 0x1, R0 ;  /* 0x000000010a0b7824 */ /* 0x004fca00078e0200 */
[----:B------:R0:W-:Y:S02]  /*208d0*/  ST.E [R4.64], R11 ;  /* 0x0000000b04007985 */ /* 0x0001e4000c101906 */
.L_x_2632:
[----:B------:R-:W-:Y:S05]  /*208e0*/  BSYNC B0 ;  /* 0x0000000000007941 */ /* 0x000fea0003800000 */
.L_x_2631:
[----:B------:R-:W-:-:S05]  /*208f0*/  IADD3 R2, P0, R2, R6, RZ ;  /* 0x0000000602027210 */ /* 0x000fca0007f1e0ff */
[----:B------:R-:W-:-:S07]  /*20900*/  IMAD.X R3, R3, 0x1, R7, P0 ;  /* 0x0000000103037824 */ /* 0x000fce00000e0607 */
[----:B------:R-:W2:Y:S02]  /*20910*/  ATOM.E.ADD.F16x2.RN.STRONG.GPU P0, RZ, [R2.64], R9 ;  /* 0x0000000902ff798a */ /* 0x000ea4000810e9c6 */
[----:B--2---:R-:W-:Y:S05]  /*20920*/  @P0 EXIT ;  /* 0x000000000000094d */ /* 0x004fea0003800000 */
[----:B------:R-:W2:Y:S02]  /*20930*/  QSPC.E.S P0, RZ, [R2] ;  /* 0x0000000002ff73aa */ /* 0x000ea40000000500 */
[----:B--2---:R-:W-:Y:S05]  /*20940*/  @!P0 BRA `(.L_x_2635) ;  /* 0x0000007000008947 */ /* 0x004fea0003800000 */
[----:B------:R-:W-:-:S05]  /*20950*/  LOP3.LUT R2, R2, 0xffffff, RZ, 0xc0, !PT ;  /* 0x00ffffff02027812 */ /* 0x000fca00078ec0ff */
.L_x_2636:
[----:B0-----:R-:W0:Y:S02]  /*20960*/  LDS R4, [R2] ;  /* 0x0000000002047984 */ /* 0x001e240000000800 */
[----:B0-----:R-:W-:-:S10]  /*20970*/  HFMA2.MMA R5, R4, 1, 1, R9 ;  /* 0x3c003c0004057835 */ /* 0x001fd40000000009 */
[----:B------:R-:W0:Y:S02]  /*20980*/  ATOMS.CAST.SPIN R5, [R2], R4, R5 ;  /* 0x000000040205738d */ /* 0x000e240001800005 */
[----:B0-----:R-:W-:-:S13]  /*20990*/  ISETP.EQ.U32.AND P0, PT, R5, 0x1, PT ;  /* 0x000000010500780c */ /* 0x001fda0003f02070 */
[----:B------:R-:W-:Y:S05]  /*209a0*/  @!P0 BRA `(.L_x_2636) ;  /* 0xffffffb000008947 */ /* 0x000fea000383ffff */
[----:B------:R-:W-:Y:S05]  /*209b0*/  EXIT ;  /* 0x000000000000794d */ /* 0x000fea0003800000 */
.L_x_2635:
[----:B------:R-:W2:Y:S02]  /*209c0*/  LD.E R0, [R2.64] ;  /* 0x0000000602007980 */ /* 0x000ea4000c101900 */
[----:B0-2---:R-:W-:-:S05]  /*209d0*/  IMAD.IADD R5, R9, 0x1, R0 ;  /* 0x0000000109057824 */ /* 0x005fca00078e0200 */
[----:B------:R-:W-:Y:S01]  /*209e0*/  ST.E [R2.64], R5 ;  /* 0x0000000502007985 */ /* 0x000fe2000c101906 */
[----:B------:R-:W-:Y:S05]  /*209f0*/  EXIT ;  /* 0x000000000000794d */ /* 0x000fea0003800000 */
.L_x_2637:
        /* <DEDUP_REMOVED lines=16> */
.L_x_3866:


//--------------------- .text._Z23gemm_half_q_half_kernelILi5ELb1ELb0EEvPK6__halfPKjS4_S2_PS0_iiiiPKtS7_iiiiiibS2_i --------------------------
	.section	.text._Z23gemm_half_q_half_kernelILi5ELb1ELb0EEvPK6__halfPKjS4_S2_PS0_iiiiPKtS7_iiiiiibS2_i,"ax",@progbits
	.sectioninfo	@"SHI_REGISTERS=128"
	.align	128
        .global         _Z23gemm_half_q_half_kernelILi5ELb1ELb0EEvPK6__halfPKjS4_S2_PS0_iiiiPKtS7_iiiiiibS2_i
        .type           _Z23gemm_half_q_half_kernelILi5ELb1ELb0EEvPK6__halfPKjS4_S2_PS0_iiiiPKtS7_iiiiiibS2_i,@function
        .size           _Z23gemm_half_q_half_kernelILi5ELb1ELb0EEvPK6__halfPKjS4_S2_PS0_iiiiPKtS7_iiiiiibS2_i,(.L_x_3867 - _Z23gemm_half_q_half_kernelILi5ELb1ELb0EEvPK6__halfPKjS4_S2_PS0_iiiiPKtS7_iiiiiibS2_i)
        .other          _Z23gemm_half_q_half_kernelILi5ELb1ELb0EEvPK6__halfPKjS4_S2_PS0_iiiiPKtS7_iiiiiibS2_i,@"STO_CUDA_ENTRY STV_DEFAULT"
_Z23gemm_half_q_half_kernelILi5ELb1ELb0EEvPK6__halfPKjS4_S2_PS0_iiiiPKtS7_iiiiiibS2_i:
.text._Z23gemm_half_q_half_kernelILi5ELb1ELb0EEvPK6__halfPKjS4_S2_PS0_iiiiPKtS7_iiiiiibS2_i:
        /* <DEDUP_REMOVED lines=58> */
.L_x_2639:
[----:B------:R-:W-:Y:S05]  /*03a0*/  BSYNC B0 ;  /* 0x0000000000007941 */ /* 0x000fea0003800000 */
.L_x_2638:
        /* <DEDUP_REMOVED lines=18> */
.L_x_2640:
        /* <DEDUP_REMOVED lines=11> */
.L_x_2642:
        /* <DEDUP_REMOVED lines=43> */
.L_x_2641:
        /* <DEDUP_REMOVED lines=81> */
.L_x_2660:
        /* <DEDUP_REMOVED lines=329> */
.L_x_2644:
        /* <DEDUP_REMOVED lines=91> */
.L_x_2645:
        /* <DEDUP_REMOVED lines=91> */
.L_x_2646:
        /* <DEDUP_REMOVED lines=91> */
.L_x_2647:
        /* <DEDUP_REMOVED lines=87> */
.L_x_2648:
        /* <DEDUP_REMOVED lines=87> */
.L_x_2649:
        /* <DEDUP_REMOVED lines=87> */
.L_x_2650:
        /* <DEDUP_REMOVED lines=87> */
.L_x_2651:
        /* <DEDUP_REMOVED lines=415> */
.L_x_2652:
        /* <DEDUP_REMOVED lines=87> */
.L_x_2653:
        /* <DEDUP_REMOVED lines=87> */
.L_x_2654:
        /* <DEDUP_REMOVED lines=87> */
.L_x_2655:
        /* <DEDUP_REMOVED lines=232> */
.L_x_2656:
        /* <DEDUP_REMOVED lines=87> */
.L_x_2657:
        /* <DEDUP_REMOVED lines=87> */
.L_x_2658:
        /* <DEDUP_REMOVED lines=89> */
.L_x_2659:
        /* <DEDUP_REMOVED lines=95> */
.L_x_2643:
[----:B------:R-:W-:-:S04]  /*97c0*/  ISETP.GE.AND P0, PT, R92, R97, PT ;  /* 0x000000615c00720c */ /* 0x000fc80003f06270 */
[----:B------:R-:W-:-:S13]  /*97d0*/  ISETP.GE.OR P0, PT, R92, c[0x0][0x1ac], P0 ;  /* 0x00006b005c007a0c */ /* 0x000fda0000706670 */
[----:B------:R-:W-:Y:S05]  /*97e0*/  @P0 BRA `(.L_x_2661) ;  /* 0x0000502000000947 */ /* 0x000fea0003800000 */
[----:B------:R-:W-:Y:S02]  /*97f0*/  ULDC UR5, c[0x0][0x18c] ;  /* 0x0000630000057ab9 */ /* 0x000fe40000000800 */
[----:B------:R-:W-:Y:S02]  /*9800*/  USHF.R.S32.HI UR5, URZ, 0x1f, UR5 ;  /* 0x0000001f3f057899 */ /* 0x000fe40008011405 */
.L_x_2670:
        /* <DEDUP_REMOVED lines=353> */
.L_x_2662:
        /* <DEDUP_REMOVED lines=75> */
.L_x_2663:
        /* <DEDUP_REMOVED lines=75> */
.L_x_2664:
        /* <DEDUP_REMOVED lines=75> */
.L_x_2665:
        /* <DEDUP_REMOVED lines=390> */
.L_x_2666:
        /* <DEDUP_REMOVED lines=75> */
.L_x_2667:
        /* <DEDUP_REMOVED lines=75> */
.L_x_2668:
        /* <DEDUP_REMOVED lines=77> */
.L_x_2669:
        /* <DEDUP_REMOVED lines=85> */
.L_x_2661:
[----:B------:R-:W-:-:S04]  /*e810*/  ISETP.GE.AND P0, PT, R92, R97, PT ;  /* 0x000000615c00720c */ /* 0x000fc80003f06270 */
[----:B------:R-:W-:-:S13]  /*e820*/  ISETP.GE.OR P0, PT, R92, c[0x0][0x1b0], P0 ;  /* 0x00006c005c007a0c */ /* 0x000fda0000706670 */
[----:B------:R-:W-:Y:S05]  /*e830*/  @P0 BRA `(.L_x_2671) ;  /* 0x000029a000000947 */ /* 0x000fea0003800000 */
.L_x_2676:
        /* <DEDUP_REMOVED lines=353> */
.L_x_2672:
        /* <DEDUP_REMOVED lines=77> */
.L_x_2673:
        /* <DEDUP_REMOVED lines=77> */
.L_x_2674:
        /* <DEDUP_REMOVED lines=77> */
.L_x_2675:
        /* <DEDUP_REMOVED lines=82> */
.L_x_2671:
[----:B------:R-:W-:-:S04]  /*111e0*/  ISETP.GE.AND P0, PT, R92, R97, PT ;  /* 0x000000615c00720c */ /* 0x000fc80003f06270 */
[----:B------:R-:W-:-:S13]  /*111f0*/  ISETP.GE.OR P0, PT, R92, c[0x0][0x1b4], P0 ;  /* 0x00006d005c007a0c */ /* 0x000fda0000706670 */
[----:B------:R-:W-:Y:S05]  /*11200*/  @P0 BRA `(.L_x_2677) ;  /* 0x00007d0000000947 */ /* 0x000fea0003800000 */
[----:B------:R-:W-:Y:S02]  /*11210*/  UMOV UR5, UR4 ;  /* 0x0000000400057c82 */ /* 0x000fe40008000000 */
.L_x_2694:
        /* <DEDUP_REMOVED lines=523> */
.L_x_2678:
        /* <DEDUP_REMOVED lines=91> */
.L_x_2679:
        /* <DEDUP_REMOVED lines=91> */
.L_x_2680:
        /* <DEDUP_REMOVED lines=91> */
.L_x_2681:
        /* <DEDUP_REMOVED lines=87> */
.L_x_2682:
        /* <DEDUP_REMOVED lines=87> */
.L_x_2683:
        /* <DEDUP_REMOVED lines=87> */
.L_x_2684:
        /* <DEDUP_REMOVED lines=87> */
.L_x_2685:
        /* <DEDUP_REMOVED lines=87> */
.L_x_2686:
        /* <DEDUP_REMOVED lines=87> */
.L_x_2687:
        /* <DEDUP_REMOVED lines=87> */
.L_x_2688:
        /* <DEDUP_REMOVED lines=87> */
.L_x_2689:
        /* <DEDUP_REMOVED lines=150> */
.L_x_2690:
        /* <DEDUP_REMOVED lines=87> */
.L_x_2691:
        /* <DEDUP_REMOVED lines=87> */
.L_x_2692:
        /* <DEDUP_REMOVED lines=89> */
.L_x_2693:
        /* <DEDUP_REMOVED lines=94> */
.L_x_2677:
[----:B------:R-:W-:-:S04]  /*18f10*/  ISETP.GE.AND P0, PT, R92, R97, PT ;  /* 0x000000615c00720c */ /* 0x000fc80003f06270 */
[----:B------:R-:W-:-:S13]  /*18f20*/  ISETP.GE.OR P0, PT, R92, c[0x0][0x1b8], P0 ;  /* 0x00006e005c007a0c */ /* 0x000fda0000706670 */
[----:B------:R-:W-:Y:S05]  /*18f30*/  @P0 BRA `(.L_x_2695) ;  /* 0x000027f000000947 */ /* 0x000fea0003800000 */
.L_x_2700:
        /* <DEDUP_REMOVED lines=326> */
.L_x_2696:
        /* <DEDUP_REMOVED lines=77> */
.L_x_2697:
        /* <DEDUP_REMOVED lines=77> */
.L_x_2698:
        /* <DEDUP_REMOVED lines=77> */
.L_x_2699:
        /* <DEDUP_REMOVED lines=82> */
.L_x_2695:
[----:B------:R-:W-:-:S04]  /*1b730*/  ISETP.GE.AND P0, PT, R92, R97, PT ;  /* 0x000000615c00720c */ /* 0x000fc80003f06270 */
[----:B------:R-:W-:-:S13]  /*1b740*/  ISETP.GE.OR P0, PT, R92, c[0x0][0x1bc], P0 ;  /* 0x00006f005c007a0c */ /* 0x000fda0000706670 */
[----:B------:R-:W-:Y:S05]  /*1b750*/  @P0 BRA `(.L_x_2701) ;  /* 0x000015d000000947 */ /* 0x000fea0003800000 */
[----:B------:R-:W-:-:S05]  /*1b760*/  IMAD.MOV.U32 R11, RZ, RZ, c[0x0][0x18c] ;  /* 0x00006300ff0b7624 */ /* 0x000fca00078e00ff */
[----:B------:R-:W-:-:S04]  /*1b770*/  SHF.R.S32.HI R12, RZ, 0x1f, R11 ;  /* 0x0000001fff0c7819 */ /* 0x000fc8000001140b */
[----:B------:R-:W-:Y:S02]  /*1b780*/  SHF.L.U64.HI R21, R11, 0x2, R12 ;  /* 0x000000020b157819 */ /* 0x000fe4000001020c */
.L_x_2706:
        /* <DEDUP_REMOVED lines=166> */
.L_x_2702:
        /* <DEDUP_REMOVED lines=43> */
.L_x_2703:
        /* <DEDUP_REMOVED lines=43> */
.L_x_2704:
        /* <DEDUP_REMOVED lines=44> */
.L_x_2705:
        /* <DEDUP_REMOVED lines=50> */
.L_x_2701:
[----:B------:R-:W0:Y:S01]  /*1cd30*/  S2R R11, SR_CTAID.X ;  /* 0x00000000000b7919 */ /* 0x000e220000002500 */
[----:B------:R-:W-:-:S03]  /*1cd40*/  IMAD.MOV.U32 R19, RZ, RZ, 0x2 ;  /* 0x00000002ff137424 */ /* 0x000fc600078e00ff */
[----:B------:R-:W0:Y:S04]  /*1cd50*/  S2R R12, SR_TID.X ;  /* 0x00000000000c7919 */ /* 0x000e280000002100 */
[----:B------:R-:W1:Y:S01]  /*1cd60*/  S2R R13, SR_CTAID.Y ;  /* 0x00000000000d7919 */ /* 0x000e620000002600 */
[----:B0-----:R-:W-:-:S04]  /*1cd70*/  IMAD R11, R11, 0x40, R12 ;  /* 0x000000400b0b7824 */ /* 0x001fc800078e020c */
[----:B------:R-:W-:Y:S02]  /*1cd80*/  IMAD.SHL.U32 R11, R11, 0x4, RZ ;  /* 0x000000040b0b7824 */ /* 0x000fe400078e00ff */
[----:B-1----:R-:W-:-:S04]  /*1cd90*/  IMAD R12, R13, 0x5, RZ ;  /* 0x000000050d0c7824 */ /* 0x002fc800078e02ff */
[----:B------:R-:W-:Y:S02]  /*1cda0*/  IMAD R12, R12, c[0x0][0x18c], R11 ;  /* 0x000063000c0c7a24 */ /* 0x000fe400078e020b */
[----:B------:R-:W-:Y:S02]  /*1cdb0*/  IMAD.MOV.U32 R11, RZ, RZ, R10 ;  /* 0x000000ffff0b7224 */ /* 0x000fe400078e000a */
[----:B------:R-:W-:-:S05]  /*1cdc0*/  IMAD.WIDE R12, R12, R19, c[0x0][0x180] ;  /* 0x000060000c0c7625 */ /* 0x000fca00078e0213 */
[----:B------:R-:W2:Y:S01]  /*1cdd0*/  ATOM.E.ADD.F16x2.RN.STRONG.GPU P0, RZ, [R12.64], R11 ;  /* 0x0000000b0cff798a */ /* 0x000ea2000810e9c6 */
[----:B------:R-:W-:Y:S01]  /*1cde0*/  BSSY B0, `(.L_x_2707) ;  /* 0x000000f000007945 */ /* 0x000fe20003800000 */
[----:B------:R-:W-:Y:S01]  /*1cdf0*/  IMAD.MOV.U32 R16, RZ, RZ, R9 ;  /* 0x000000ffff107224 */ /* 0x000fe200078e0009 */
[----:B--2---:R-:W-:Y:S05]  /*1ce00*/  @P0 BRA `(.L_x_2708) ;  /* 0x000000c000000947 */ /* 0x004fea0003800000 */
[----:B------:R-:W0:Y:S02]  /*1ce10*/  QSPC.E.S P0, RZ, [R12] ;  /* 0x000000000cff73aa */ /* 0x000e240000000500 */
[----:B0-----:R-:W-:Y:S05]  /*1ce20*/  @!P0 BRA `(.L_x_2709) ;  /* 0x0000007000008947 */ /* 0x001fea0003800000 */
[----:B------:R-:W-:-:S05]  /*1ce30*/  LOP3.LUT R11, R12, 0xffffff, RZ, 0xc0, !PT ;  /* 0x00ffffff0c0b7812 */ /* 0x000fca00078ec0ff */
.L_x_2710:
[----:B------:R-:W0:Y:S02]  /*1ce40*/  LDS R14, [R11] ;  /* 0x000000000b0e7984 */ /* 0x000e240000000800 */
[----:B0-----:R-:W-:-:S06]  /*1ce50*/  HADD2 R15, R14, R10 ;  /* 0x0000000a0e0f7230 */ /* 0x001fcc0000000000 */
[----:B------:R-:W0:Y:S02]  /*1ce60*/  ATOMS.CAST.SPIN R15, [R11], R14, R15 ;  /* 0x0000000e0b0f738d */ /* 0x000e24000180000f */
[----:B0-----:R-:W-:-:S13]  /*1ce70*/  ISETP.EQ.U32.AND P0, PT, R15, 0x1, PT ;  /* 0x000000010f00780c */ /* 0x001fda0003f02070 */
[----:B------:R-:W-:Y:S05]  /*1ce80*/  @!P0 BRA `(.L_x_2710) ;  /* 0xffffffb000008947 */ /* 0x000fea000383ffff */
[----:B------:R-:W-:Y:S05]  /*1ce90*/  BRA `(.L_x_2708) ;  /* 0x0000003000007947 */ /* 0x000fea0003800000 */
.L_x_2709:
[----:B------:R-:W2:Y:S02]  /*1cea0*/  LD.E R10, [R12.64] ;  /* 0x000000060c0a7980 */ /* 0x000ea4000c101900 */
[----:B--2---:R-:W-:-:S05]  /*1ceb0*/  IMAD.IADD R11, R11, 0x1, R10 ;  /* 0x000000010b0b7824 */ /* 0x004fca00078e020a */
[----:B------:R0:W-:Y:S02]  /*1cec0*/  ST.E [R12.64], R11 ;  /* 0x0000000b0c007985 */ /* 0x0001e4000c101906 */
.L_x_2708:
[----:B------:R-:W-:Y:S05]  /*1ced0*/  BSYNC B0 ;  /* 0x0000000000007941 */ /* 0x000fea0003800000 */
.L_x_2707:
        /* <DEDUP_REMOVED lines=9> */
.L_x_2714:
[----:B------:R-:W0:Y:S02]  /*1cf70*/  LDS R16, [R14] ;  /* 0x000000000e107984 */ /* 0x000e240000000800 */
[----:B0-----:R-:W-:-:S10]  /*1cf80*/  HFMA2.MMA R17, R16, 1, 1, R9 ;  /* 0x3c003c0010117835 */ /* 0x001fd40000000009 */
[----:B------:R-:W0:Y:S02]  /*1cf90*/  ATOMS.CAST.SPIN R17, [R14], R16, R17 ;  /* 0x000000100e11738d */ /* 0x000e240001800011 */
[----:B0-----:R-:W-:-:S13]  /*1cfa0*/  ISETP.EQ.U32.AND P0, PT, R17, 0x1, PT ;  /* 0x000000011100780c */ /* 0x001fda0003f02070 */
[----:B------:R-:W-:Y:S05]  /*1cfb0*/  @!P0 BRA `(.L_x_2714) ;  /* 0xffffffb000008947 */ /* 0x000fea000383ffff */
[----:B------:R-:W-:Y:S05]  /*1cfc0*/  BRA `(.L_x_2712) ;  /* 0x0000003000007947 */ /* 0x000fea0003800000 */
.L_x_2713:
[----:B------:R-:W2:Y:S02]  /*1cfd0*/  LD.E R9, [R12.64+0x4] ;  /* 0x000004060c097980 */ /* 0x000ea4000c101900 */
[----:B--2---:R-:W-:-:S05]  /*1cfe0*/  IMAD.IADD R9, R16, 0x1, R9 ;  /* 0x0000000110097824 */ /* 0x004fca00078e0209 */
[----:B------:R0:W-:Y:S02]  /*1cff0*/  ST.E [R12.64+0x4], R9 ;  /* 0x000004090c007985 */ /* 0x0001e4000c101906 */
.L_x_2712:
[----:B------:R-:W-:Y:S05]  /*1d000*/  BSYNC B0 ;  /* 0x0000000000007941 */ /* 0x000fea0003800000 */
.L_x_2711:
[----:B0-----:R-:W-:-:S04]  /*1d010*/  IMAD.WIDE R12, R19, c[0x0][0x18c], R12 ;  /* 0x00006300130c7a25 */ /* 0x001fc800078e020c */
[----:B------:R-:W-:-:S05]  /*1d020*/  IMAD.MOV.U32 R9, RZ, RZ, R8 ;  /* 0x000000ffff097224 */ /* 0x000fca00078e0008 */
[----:B------:R-:W2:Y:S01]  /*1d030*/  ATOM.E.ADD.F16x2.RN.STRONG.GPU P0, RZ, [R12.64], R9 ;  /* 0x000000090cff798a */ /* 0x000ea2000810e9c6 */
[----:B------:R-:W-:Y:S01]  /*1d040*/  BSSY B0, `(.L_x_2715) ;  /* 0x000000f000007945 */ /* 0x000fe20003800000 */
[----:B------:R-:W-:Y:S01]  /*1d050*/  IMAD.MOV.U32 R16, RZ, RZ, R7 ;  /* 0x000000ffff107224 */ /* 0x000fe200078e0007 */
[----:B--2---:R-:W-:Y:S05]  /*1d060*/  @P0 BRA `(.L_x_2716) ;  /* 0x000000c000000947 */ /* 0x004fea0003800000 */
[----:B------:R-:W0:Y:S02]  /*1d070*/  QSPC.E.S P0, RZ, [R12] ;  /* 0x000000000cff73aa */ /* 0x000e240000000500 */
[----:B0-----:R-:W-:Y:S05]  /*1d080*/  @!P0 BRA `(.L_x_2717) ;  /* 0x0000007000008947 */ /* 0x001fea0003800000 */
[----:B------:R-:W-:-:S05]  /*1d090*/  LOP3.LUT R9, R12, 0xffffff, RZ, 0xc0, !PT ;  /* 0x00ffffff0c097812 */ /* 0x000fca00078ec0ff */
.L_x_2718:
[----:B------:R-:W0:Y:S02]  /*1d0a0*/  LDS R14, [R9] ;  /* 0x00000000090e7984 */ /* 0x000e240000000800 */
[----:B0-----:R-:W-:-:S06]  /*1d0b0*/  HADD2 R15, R14, R8 ;  /* 0x000000080e0f7230 */ /* 0x001fcc0000000000 */
[----:B------:R-:W0:Y:S02]  /*1d0c0*/  ATOMS.CAST.SPIN R15, [R9], R14, R15 ;  /* 0x0000000e090f738d */ /* 0x000e24000180000f */
[----:B0-----:R-:W-:-:S13]  /*1d0d0*/  ISETP.EQ.U32.AND P0, PT, R15, 0x1, PT ;  /* 0x000000010f00780c */ /* 0x001fda0003f02070 */
[----:B------:R-:W-:Y:S05]  /*1d0e0*/  @!P0 BRA `(.L_x_2718) ;  /* 0xffffffb000008947 */ /* 0x000fea000383ffff */
[----:B------:R-:W-:Y:S05]  /*1d0f0*/  BRA `(.L_x_2716) ;  /* 0x0000003000007947 */ /* 0x000fea0003800000 */
.L_x_2717:
[----:B------:R-:W2:Y:S02]  /*1d100*/  LD.E R8, [R12.64] ;  /* 0x000000060c087980 */ /* 0x000ea4000c101900 */
[----:B--2---:R-:W-:-:S05]  /*1d110*/  IMAD.IADD R9, R9, 0x1, R8 ;  /* 0x0000000109097824 */ /* 0x004fca00078e0208 */
[----:B------:R0:W-:Y:S02]  /*1d120*/  ST.E [R12.64], R9 ;  /* 0x000000090c007985 */ /* 0x0001e4000c101906 */
.L_x_2716:
[----:B------:R-:W-:Y:S05]  /*1d130*/  BSYNC B0 ;  /* 0x0000000000007941 */ /* 0x000fea0003800000 */
.L_x_2715:
[----:B0-----:R-:W-:-:S05]  /*1d140*/  IMAD.WIDE R8, R19, c[0x0][0x18c], R10 ;  /* 0x0000630013087a25 */ /* 0x001fca00078e020a */
[----:B------:R-:W2:Y:S01]  /*1d150*/  ATOM.E.ADD.F16x2.RN.STRONG.GPU P0, RZ, [R8.64], R16 ;  /* 0x0000001008ff798a */ /* 0x000ea2000810e9c6 */
[----:B------:R-:W-:Y:S01]  /*1d160*/  BSSY B0, `(.L_x_2719) ;  /* 0x000000e000007945 */ /* 0x000fe20003800000 */
[----:B--2---:R-:W-:Y:S05]  /*1d170*/  @P0 BRA `(.L_x_2720) ;  /* 0x000000c000000947 */ /* 0x004fea0003800000 */
[----:B------:R-:W0:Y:S02]  /*1d180*/  QSPC.E.S P0, RZ, [R8] ;  /* 0x0000000008ff73aa */ /* 0x000e240000000500 */
[----:B0-----:R-:W-:Y:S05]  /*1d190*/  @!P0 BRA `(.L_x_2721) ;  /* 0x0000007000008947 */ /* 0x001fea0003800000 */
[----:B------:R-:W-:-:S05]  /*1d1a0*/  LOP3.LUT R8, R8, 0xffffff, RZ, 0xc0, !PT ;  /* 0x00ffffff08087812 */ /* 0x000fca00078ec0ff */
.L_x_2722:
[----:B------:R-:W0:Y:S02]  /*1d1b0*/  LDS R10, [R8] ;  /* 0x00000000080a7984 */ /* 0x000e240000000800 */
[----:B0-----:R-:W-:-:S10]  /*1d1c0*/  HFMA2.MMA R11, R10, 1, 1, R7 ;  /* 0x3c003c000a0b7835 */ /* 0x001fd40000000007 */
[----:B------:R-:W0:Y:S02]  /*1d1d0*/  ATOMS.CAST.SPIN R11, [R8], R10, R11 ;  /* 0x0000000a080b738d */ /* 0x000e24000180000b */
[----:B0-----:R-:W-:-:S13]  /*1d1e0*/  ISETP.EQ.U32.AND P0, PT, R11, 0x1, PT ;  /* 0x000000010b00780c */ /* 0x001fda0003f02070 */
[----:B------:R-:W-:Y:S05]  /*1d1f0*/  @!P0 BRA `(.L_x_2722) ;  /* 0xffffffb000008947 */ /* 0x000fea000383ffff */
[----:B------:R-:W-:Y:S05]  /*1d200*/  BRA `(.L_x_2720) ;  /* 0x0000003000007947 */ /* 0x000fea0003800000 */
.L_x_2721:
[----:B------:R-:W2:Y:S02]  /*1d210*/  LD.E R7, [R8.64] ;  /* 0x0000000608077980 */ /* 0x000ea4000c101900 */
[----:B--2---:R-:W-:-:S05]  /*1d220*/  IMAD.IADD R7, R16, 0x1, R7 ;  /* 0x0000000110077824 */ /* 0x004fca00078e0207 */
[----:B------:R0:W-:Y:S02]  /*1d230*/  ST.E [R8.64], R7 ;  /* 0x0000000708007985 */ /* 0x0001e4000c101906 */
.L_x_2720:
[----:B------:R-:W-:Y:S05]  /*1d240*/  BSYNC B0 ;  /* 0x0000000000007941 */ /* 0x000fea0003800000 */
.L_x_2719:
[----:B------:R-:W-:-:S04]  /*1d250*/  IMAD.WIDE R10, R19, c[0x0][0x18c], R12 ;  /* 0x00006300130a7a25 */ /* 0x000fc800078e020c */
[----:B0-----:R-:W-:-:S05]  /*1d260*/  IMAD.MOV.U32 R7, RZ, RZ, R6 ;  /* 0x000000ffff077224 */ /* 0x001fca00078e0006 */
[----:B------:R-:W2:Y:S01]  /*1d270*/  ATOM.E.ADD.F16x2.RN.STRONG.GPU P0, RZ, [R10.64], R7 ;  /* 0x000000070aff798a */ /* 0x000ea2000810e9c6 */
[----:B------:R-:W-:Y:S01]  /*1d280*/  BSSY B0, `(.L_x_2723) ;  /* 0x000000f000007945 */ /* 0x000fe20003800000 */
[----:B------:R-:W-:Y:S01]  /*1d290*/  IMAD.MOV.U32 R14, RZ, RZ, R5 ;  /* 0x000000ffff0e7224 */ /* 0x000fe200078e0005 */
[----:B--2---:R-:W-:Y:S05]  /*1d2a0*/  @P0 BRA `(.L_x_2724) ;  /* 0x000000c000000947 */ /* 0x004fea0003800000 */
[----:B------:R-:W0:Y:S02]  /*1d2b0*/  QSPC.E.S P0, RZ, [R10] ;  /* 0x000000000aff73aa */ /* 0x000e240000000500 */
[----:B0-----:R-:W-:Y:S05]  /*1d2c0*/  @!P0 BRA `(.L_x_2725) ;  /* 0x0000007000008947 */ /* 0x001fea0003800000 */
[----:B------:R-:W-:-:S05]  /*1d2d0*/  LOP3.LUT R7, R10, 0xffffff, RZ, 0xc0, !PT ;  /* 0x00ffffff0a077812 */ /* 0x000fca00078ec0ff */
.L_x_2726:
[----:B------:R-:W0:Y:S02]  /*1d2e0*/  LDS R8, [R7] ;  /* 0x0000000007087984 */ /* 0x000e240000000800 */
[----:B0-----:R-:W-:-:S06]  /*1d2f0*/  HADD2 R9, R8, R6 ;  /* 0x0000000608097230 */ /* 0x001fcc0000000000 */
[----:B------:R-:W0:Y:S02]  /*1d300*/  ATOMS.CAST.SPIN R9, [R7], R8, R9 ;  /* 0x000000080709738d */ /* 0x000e240001800009 */
[----:B0-----:R-:W-:-:S13]  /*1d310*/  ISETP.EQ.U32.AND P0, PT, R9, 0x1, PT ;  /* 0x000000010900780c */ /* 0x001fda0003f02070 */
[----:B------:R-:W-:Y:S05]  /*1d320*/  @!P0 BRA `(.L_x_2726) ;  /* 0xffffffb000008947 */ /* 0x000fea000383ffff */
[----:B------:R-:W-:Y:S05]  /*1d330*/  BRA `(.L_x_2724) ;  /* 0x0000003000007947 */ /* 0x000fea0003800000 */
.L_x_2725:
[----:B------:R-:W2:Y:S02]  /*1d340*/  LD.E R6, [R10.64] ;  /* 0x000000060a067980 */ /* 0x000ea4000c101900 */
[----:B--2---:R-:W-:-:S05]  /*1d350*/  IMAD.IADD R7, R7, 0x1, R6 ;  /* 0x0000000107077824 */ /* 0x004fca00078e0206 */
[----:B------:R0:W-:Y:S02]  /*1d360*/  ST.E [R10.64], R7 ;  /* 0x000000070a007985 */ /* 0x0001e4000c101906 */
.L_x_2724:
[----:B------:R-:W-:Y:S05]  /*1d370*/  BSYNC B0 ;  /* 0x0000000000007941 */ /* 0x000fea0003800000 */
.L_x_2723:
        /* <DEDUP_REMOVED lines=10> */
.L_x_2730:
[----:B------:R-:W0:Y:S02]  /*1d420*/  LDS R12, [R8] ;  /* 0x00000000080c7984 */ /* 0x000e240000000800 */
[----:B0-----:R-:W-:-:S10]  /*1d430*/  HFMA2.MMA R13, R12, 1, 1, R5 ;  /* 0x3c003c000c0d7835 */ /* 0x001fd40000000005 */
[----:B------:R-:W0:Y:S02]  /*1d440*/  ATOMS.CAST.SPIN R13, [R8], R12, R13 ;  /* 0x0000000c080d738d */ /* 0x000e24000180000d */
[----:B0-----:R-:W-:-:S13]  /*1d450*/  ISETP.EQ.U32.AND P0, PT, R13, 0x1, PT ;  /* 0x000000010d00780c */ /* 0x001fda0003f02070 */
[----:B------:R-:W-:Y:S05]  /*1d460*/  @!P0 BRA `(.L_x_2730) ;  /* 0xffffffb000008947 */ /* 0x000fea000383ffff */
[----:B------:R-:W-:Y:S05]  /*1d470*/  BRA `(.L_x_2728) ;  /* 0x0000003000007947 */ /* 0x000fea0003800000 */
.L_x_2729:
[----:B------:R-:W2:Y:S02]  /*1d480*/  LD.E R5, [R8.64] ;  /* 0x0000000608057980 */ /* 0x000ea4000c101900 */
[----:B--2---:R-:W-:-:S05]  /*1d490*/  IMAD.IADD R5, R14, 0x1, R5 ;  /* 0x000000010e057824 */ /* 0x004fca00078e0205 */
[----:B------:R0:W-:Y:S02]  /*1d4a0*/  ST.E [R8.64], R5 ;  /* 0x0000000508007985 */ /* 0x0001e4000c101906 */
.L_x_2728:
[----:B------:R-:W-:Y:S05]  /*1d4b0*/  BSYNC B0 ;  /* 0x0000000000007941 */ /* 0x000fea0003800000 */
.L_x_2727:
[----:B0-----:R-:W-:-:S04]  /*1d4c0*/  IMAD.WIDE R8, R15, 0x2, R10 ;  /* 0x000000020f087825 */ /* 0x001fc800078e020a */
        /* <DEDUP_REMOVED lines=8> */
.L_x_2734:
[----:B------:R-:W0:Y:S02]  /*1d550*/  LDS R12, [R5] ;  /* 0x00000000050c7984 */ /* 0x000e240000000800 */
[----:B0-----:R-:W-:-:S06]  /*1d560*/  HADD2 R13, R12, R4 ;  /* 0x000000040c0d7230 */ /* 0x001fcc0000000000 */
[----:B------:R-:W0:Y:S02]  /*1d570*/  ATOMS.CAST.SPIN R13, [R5], R12, R13 ;  /* 0x0000000c050d738d */ /* 0x000e24000180000d */
[----:B0-----:R-:W-:-:S13]  /*1d580*/  ISETP.EQ.U32.AND P0, PT, R13, 0x1, PT ;  /* 0x000000010d00780c */ /* 0x001fda0003f02070 */
[----:B------:R-:W-:Y:S05]  /*1d590*/  @!P0 BRA `(.L_x_2734) ;  /* 0xffffffb000008947 */ /* 0x000fea000383ffff */
[----:B------:R-:W-:Y:S05]  /*1d5a0*/  BRA `(.L_x_2732) ;  /* 0x0000003000007947 */ /* 0x000fea0003800000 */
.L_x_2733:
[----:B------:R-:W2:Y:S02]  /*1d5b0*/  LD.E R4, [R8.64] ;  /* 0x0000000608047980 */ /* 0x000ea4000c101900 */
[----:B--2---:R-:W-:-:S05]  /*1d5c0*/  IMAD.IADD R5, R5, 0x1, R4 ;  /* 0x0000000105057824 */ /* 0x004fca00078e0204 */
[----:B------:R0:W-:Y:S02]  /*1d5d0*/  ST.E [R8.64], R5 ;  /* 0x0000000508007985 */ /* 0x0001e4000c101906 */
.L_x_2732:
[----:B------:R-:W-:Y:S05]  /*1d5e0*/  BSYNC B0 ;  /* 0x0000000000007941 */ /* 0x000fea0003800000 */
.L_x_2731:
        /* <DEDUP_REMOVED lines=8> */
.L_x_2738:
[----:B------:R-:W0:Y:S02]  /*1d670*/  LDS R10, [R4] ;  /* 0x00000000040a7984 */ /* 0x000e240000000800 */
[----:B0-----:R-:W-:-:S10]  /*1d680*/  HFMA2.MMA R11, R10, 1, 1, R3 ;  /* 0x3c003c000a0b7835 */ /* 0x001fd40000000003 */
[----:B------:R-:W0:Y:S02]  /*1d690*/  ATOMS.CAST.SPIN R11, [R4], R10, R11 ;  /* 0x0000000a040b738d */ /* 0x000e24000180000b */
[----:B0-----:R-:W-:-:S13]  /*1d6a0*/  ISETP.EQ.U32.AND P0, PT, R11, 0x1, PT ;  /* 0x000000010b00780c */ /* 0x001fda0003f02070 */
[----:B------:R-:W-:Y:S05]  /*1d6b0*/  @!P0 BRA `(.L_x_2738) ;  /* 0xffffffb000008947 */ /* 0x000fea000383ffff */
[----:B------:R-:W-:Y:S05]  /*1d6c0*/  BRA `(.L_x_2736) ;  /* 0x0000003000007947 */ /* 0x000fea0003800000 */
.L_x_2737:
[----:B------:R-:W2:Y:S02]  /*1d6d0*/  LD.E R3, [R4.64] ;  /* 0x0000000604037980 */ /* 0x000ea4000c101900 */
[----:B--2---:R-:W-:-:S05]  /*1d6e0*/  IMAD.IADD R3, R14, 0x1, R3 ;  /* 0x000000010e037824 */ /* 0x004fca00078e0203 */
[----:B------:R0:W-:Y:S02]  /*1d6f0*/  ST.E [R4.64], R3 ;  /* 0x0000000304007985 */ /* 0x0001e4000c101906 */
.L_x_2736:
[----:B------:R-:W-:Y:S05]  /*1d700*/  BSYNC B0 ;  /* 0x0000000000007941 */ /* 0x000fea0003800000 */
.L_x_2735:
        /* <DEDUP_REMOVED lines=8> */
[----:B------:R-:W-:Y:S01]  /*1d790*/  LOP3.LUT R4, R4, 0xffffff, RZ, 0xc0, !PT ;  /* 0x00ffffff04047812 */ /* 0x000fe200078ec0ff */
[----:B------:R-:W-:-:S04]  /*1d7a0*/  IMAD.MOV.U32 R5, RZ, RZ, R2 ;  /* 0x000000ffff057224 */ /* 0x000fc800078e0002 */
.L_x_2742:
[----:B------:R-:W0:Y:S02]  /*1d7b0*/  LDS R2, [R4] ;  /* 0x0000000004027984 */ /* 0x000e240000000800 */
[----:B0-----:R-:W-:-:S06]  /*1d7c0*/  HADD2 R3, R2, R5 ;  /* 0x0000000502037230 */ /* 0x001fcc0000000000 */
[----:B------:R-:W0:Y:S02]  /*1d7d0*/  ATOMS.CAST.SPIN R3, [R4], R2, R3 ;  /* 0x000000020403738d */ /* 0x000e240001800003 */
[----:B0-----:R-:W-:-:S13]  /*1d7e0*/  ISETP.EQ.U32.AND P0, PT, R3, 0x1, PT ;  /* 0x000000010300780c */ /* 0x001fda0003f02070 */
[----:B------:R-:W-:Y:S05]  /*1d7f0*/  @!P0 BRA `(.L_x_2742) ;  /* 0xffffffb000008947 */ /* 0x000fea000383ffff */
[----:B------:R-:W-:Y:S05]  /*1d800*/  BRA `(.L_x_2740) ;  /* 0x0000003000007947 */ /* 0x000fea0003800000 */
.L_x_2741:
[----:B------:R-:W2:Y:S02]  /*1d810*/  LD.E R2, [R4.64] ;  /* 0x0000000604027980 */ /* 0x000ea4000c101900 */
[----:B--2---:R-:W-:-:S05]  /*1d820*/  IMAD.IADD R3, R3, 0x1, R2 ;  /* 0x0000000103037824 */ /* 0x004fca00078e0202 */
[----:B------:R0:W-:Y:S02]  /*1d830*/  ST.E [R4.64], R3 ;  /* 0x0000000304007985 */ /* 0x0001e4000c101906 */
.L_x_2740:
[----:B------:R-:W-:Y:S05]  /*1d840*/  BSYNC B0 ;  /* 0x0000000000007941 */ /* 0x000fea0003800000 */
.L_x_2739:
[----:B------:R-:W-:-:S05]  /*1d850*/  IADD3 R2, P0, R6, R8, RZ ;  /* 0x0000000806027210 */ /* 0x000fca0007f1e0ff */
[----:B0-----:R-:W-:-:S07]  /*1d860*/  IMAD.X R3, R7, 0x1, R9, P0 ;  /* 0x0000000107037824 */ /* 0x001fce00000e0609 */
[----:B------:R-:W2:Y:S02]  /*1d870*/  ATOM.E.ADD.F16x2.RN.STRONG.GPU P0, RZ, [R2.64], R11 ;  /* 0x0000000b02ff798a */ /* 0x000ea4000810e9c6 */
[----:B--2---:R-:W-:Y:S05]  /*1d880*/  @P0 EXIT ;  /* 0x000000000000094d */ /* 0x004fea0003800000 */
[----:B------:R-:W0:Y:S02]  /*1d890*/  QSPC.E.S P0, RZ, [R2] ;  /* 0x0000000002ff73aa */ /* 0x000e240000000500 */
[----:B0-----:R-:W-:Y:S05]  /*1d8a0*/  @!P0 BRA `(.L_x_2743) ;  /* 0x0000007000008947 */ /* 0x001fea0003800000 */
[----:B------:R-:W-:-:S05]  /*1d8b0*/  LOP3.LUT R2, R2, 0xffffff, RZ, 0xc0, !PT ;  /* 0x00ffffff02027812 */ /* 0x000fca00078ec0ff */
.L_x_2744:
[----:B------:R-:W0:Y:S02]  /*1d8c0*/  LDS R4, [R2] ;  /* 0x0000000002047984 */ /* 0x000e240000000800 */
[----:B0-----:R-:W-:-:S10]  /*1d8d0*/  HFMA2.MMA R5, R4, 1, 1, R0 ;  /* 0x3c003c0004057835 */ /* 0x001fd40000000000 */
[----:B------:R-:W0:Y:S02]  /*1d8e0*/  ATOMS.CAST.SPIN R5, [R2], R4, R5 ;  /* 0x000000040205738d */ /* 0x000e240001800005 */
[----:B0-----:R-:W-:-:S13]  /*1d8f0*/  ISETP.EQ.U32.AND P0, PT, R5, 0x1, PT ;  /* 0x000000010500780c */ /* 0x001fda0003f02070 */
[----:B------:R-:W-:Y:S05]  /*1d900*/  @!P0 BRA `(.L_x_2744) ;  /* 0xffffffb000008947 */ /* 0x000fea000383ffff */
[----:B------:R-:W-:Y:S05]  /*1d910*/  EXIT ;  /* 0x000000000000794d */ /* 0x000fea0003800000 */
.L_x_2743:
[----:B------:R-:W2:Y:S02]  /*1d920*/  LD.E R0, [R2.64] ;  /* 0x0000000602007980 */ /* 0x000ea4000c101900 */
[----:B--2---:R-:W-:-:S05]  /*1d930*/  IMAD.IADD R5, R11, 0x1, R0 ;  /* 0x000000010b057824 */ /* 0x004fca00078e0200 */
[----:B------:R-:W-:Y:S01]  /*1d940*/  ST.E [R2.64], R5 ;  /* 0x0000000502007985 */ /* 0x000fe2000c101906 */
[----:B------:R-:W-:Y:S05]  /*1d950*/  EXIT ;  /* 0x000000000000794d */ /* 0x000fea0003800000 */
.L_x_2745:
        /* <DEDUP_REMOVED lines=10> */
.L_x_3867:


//--------------------- .text._Z23gemm_half_q_half_kernelILi4ELb1ELb0EEvPK6__halfPKjS4_S2_PS0_iiiiPKtS7_iiiiiibS2_i --------------------------
	.section	.text._Z23gemm_half_q_half_kernelILi4ELb1ELb0EEvPK6__halfPKjS4_S2_PS0_iiiiPKtS7_iiiiiibS2_i,"ax",@progbits
	.sectioninfo	@"SHI_REGISTERS=124"
	.align	128
        .global         _Z23gemm_half_q_half_kernelILi4ELb1ELb0EEvPK6__halfPKjS4_S2_PS0_iiiiPKtS7_iiiiiibS2_i
        .type           _Z23gemm_half_q_half_kernelILi4ELb1ELb0EEvPK6__halfPKjS4_S2_PS0_iiiiPKtS7_iiiiiibS2_i,@function
        .size           _Z23gemm_half_q_half_kernelILi4ELb1ELb0EEvPK6__halfPKjS4_S2_PS0_iiiiPKtS7_iiiiiibS2_i,(.L_x_3868 - _Z23gemm_half_q_half_kernelILi4ELb1ELb0EEvPK6__halfPKjS4_S2_PS0_iiiiPKtS7_iiiiiibS2_i)
        .other          _Z23gemm_half_q_half_kernelILi4ELb1ELb0EEvPK6__halfPKjS4_S2_PS0_iiiiPKtS7_iiiiiibS2_i,@"STO_CUDA_ENTRY STV_DEFAULT"
_Z23gemm_half_q_half_kernelILi4ELb1ELb0EEvPK6__halfPKjS4_S2_PS0_iiiiPKtS7_iiiiiibS2_i:
.text._Z23gemm_half_q_half_kernelILi4ELb1ELb0EEvPK6__halfPKjS4_S2_PS0_iiiiPKtS7_iiiiiibS2_i:
        /* <DEDUP_REMOVED lines=53> */
.L_x_2747:
[----:B------:R-:W-:Y:S05]  /*0350*/  BSYNC B0 ;  /* 0x0000000000007941 */ /* 0x000fea0003800000 */
.L_x_2746:
        /* <DEDUP_REMOVED lines=16> */
.L_x_2748:
        /* <DEDUP_REMOVED lines=11> */
.L_x_2750:
        /* <DEDUP_REMOVED lines=43> */
.L_x_2749:
        /* <DEDUP_REMOVED lines=79> */
.L_x_2768:
        /* <DEDUP_REMOVED lines=277> */
.L_x_2752:
        /* <DEDUP_REMOVED lines=91> */
.L_x_2753:
        /* <DEDUP_REMOVED lines=91> */
.L_x_2754:
        /* <DEDUP_REMOVED lines=136> */
.L_x_2755:
        /* <DEDUP_REMOVED lines=195> */
.L_x_2756:
        /* <DEDUP_REMOVED lines=91> */
.L_x_2757:
        /* <DEDUP_REMOVED lines=91> */
.L_x_2758:
        /* <DEDUP_REMOVED lines=125> */
.L_x_2759:
        /* <DEDUP_REMOVED lines=170> */
.L_x_2760:
        /* <DEDUP_REMOVED lines=91> */
.L_x_2761:
        /* <DEDUP_REMOVED lines=91> */
.L_x_2762:
        /* <DEDUP_REMOVED lines=91> */
.L_x_2763:
        /* <DEDUP_REMOVED lines=92> */
.L_x_2764:
        /* <DEDUP_REMOVED lines=91> */
.L_x_2765:
        /* <DEDUP_REMOVED lines=91> */
.L_x_2766:
        /* <DEDUP_REMOVED lines=92> */
.L_x_2767:
[----:B------:R-:W-:Y:S01]  /*83d0*/  IADD3 R90, R90, 0x20, RZ ;  /* 0x000000205a5a7810 */ /* 0x000fe20007ffe0ff */
[----:B------:R-:W-:Y:S01]  /*83e0*/  UIADD3 UR4, UR4, 0x40, URZ ;  /* 0x0000004004047890 */ /* 0x000fe2000fffe03f */
[----:B------:R-:W-:Y:S02]  /*83f0*/  IMAD.WIDE R110, R54, 0x8, R110 ;  /* 0x00000008366e7825 */ /* 0x000fe400078e026e */
[C---:B------:R-:W-:Y:S02]  /*8400*/  ISETP.GE.AND P0, PT, R90.reuse, c[0x0][0x1a8], PT ;  /* 0x00006a005a007a0c */ /* 0x040fe40003f06270 */
[----:B------:R-:W-:Y:S01]  /*8410*/  ISETP.LT.AND P1, PT, R90, R95, PT ;  /* 0x0000005f5a00720c */ /* 0x000fe20003f21270 */
[----:B------:R-:W-:-:S12]  /*8420*/  IMAD.WIDE R112, R54, 0x8, R112 ;  /* 0x0000000836707825 */ /* 0x000fd800078e0270 */
[----:B------:R-:W-:Y:S05]  /*8430*/  @!P0 BRA P1, `(.L_x_2768) ;  /* 0xffff887000008947 */ /* 0x000fea000083ffff */
.L_x_2751:
[----:B------:R-:W-:-:S04]  /*8440*/  ISETP.GE.AND P0, PT, R90, R95, PT ;  /* 0x0000005f5a00720c */ /* 0x000fc80003f06270 */
[----:B------:R-:W-:-:S13]  /*8450*/  ISETP.GE.OR P0, PT, R90, c[0x0][0x1ac], P0 ;  /* 0x00006b005a007a0c */ /* 0x000fda0000706670 */
[----:B------:R-:W-:Y:S05]  /*8460*/  @P0 BRA `(.L_x_2769) ;  /* 0x000046c000000947 */ /* 0x000fea0003800000 */
[----:B------:R-:W-:Y:S02]  /*8470*/  ULDC UR5, c[0x0][0x18c] ;  /* 0x0000630000057ab9 */ /* 0x000fe40000000800 */
[----:B------:R-:W-:Y:S02]  /*8480*/  USHF.R.S32.HI UR5, URZ, 0x1f, UR5 ;  /* 0x0000001f3f057899 */ /* 0x000fe40008011405 */
.L_x_2778:
        /* <DEDUP_REMOVED lines=356> */
.L_x_2770:
        /* <DEDUP_REMOVED lines=75> */
.L_x_2771:
        /* <DEDUP_REMOVED lines=75> */
.L_x_2772:
        /* <DEDUP_REMOVED lines=124> */
.L_x_2773:
        /* <DEDUP_REMOVED lines=265> */
.L_x_2774:
        /* <DEDUP_REMOVED lines=75> */
.L_x_2775:
        /* <DEDUP_REMOVED lines=75> */
.L_x_2776:
        /* <DEDUP_REMOVED lines=76> */
.L_x_2777:
        /* <DEDUP_REMOVED lines=9> */
.L_x_2769:
[----:B------:R-:W-:-:S04]  /*cb30*/  ISETP.GE.AND P0, PT, R90, R95, PT ;  /* 0x0000005f5a00720c */ /* 0x000fc80003f06270 */
[----:B------:R-:W-:-:S13]  /*cb40*/  ISETP.GE.OR P0, PT, R90, c[0x0][0x1b0], P0 ;  /* 0x00006c005a007a0c */ /* 0x000fda0000706670 */
[----:B------:R-:W-:Y:S05]  /*cb50*/  @P0 BRA `(.L_x_2779) ;  /* 0x000024e000000947 */ /* 0x000fea0003800000 */
.L_x_2784:
        /* <DEDUP_REMOVED lines=353> */
.L_x_2780:
        /* <DEDUP_REMOVED lines=77> */
.L_x_2781:
        /* <DEDUP_REMOVED lines=77> */
.L_x_2782:
        /* <DEDUP_REMOVED lines=77> */
.L_x_2783:
[----:B------:R-:W-:Y:S01]  /*efe0*/  IADD3 R90, R90, 0x20, RZ ;  /* 0x000000205a5a7810 */ /* 0x000fe20007ffe0ff */
[----:B------:R-:W-:Y:S01]  /*eff0*/  UIADD3 UR4, UR4, 0x40, URZ ;  /* 0x0000004004047890 */ /* 0x000fe2000fffe03f */
[----:B------:R-:W-:Y:S02]  /*f000*/  IMAD.WIDE R112, R94, 0x4, R96 ;  /* 0x000000045e707825 */ /* 0x000fe400078e0260 */
[C---:B------:R-:W-:Y:S02]  /*f010*/  ISETP.GE.AND P0, PT, R90.reuse, c[0x0][0x1b0], PT ;  /* 0x00006c005a007a0c */ /* 0x040fe40003f06270 */
[----:B------:R-:W-:-:S13]  /*f020*/  ISETP.LT.AND P1, PT, R90, R95, PT ;  /* 0x0000005f5a00720c */ /* 0x000fda0003f21270 */
[----:B------:R-:W-:Y:S05]  /*f030*/  @!P0 BRA P1, `(.L_x_2784) ;  /* 0xffffdb2000008947 */ /* 0x000fea000083ffff */
.L_x_2779:
[----:B------:R-:W-:-:S04]  /*f040*/  ISETP.GE.AND P0, PT, R90, R95, PT ;  /* 0x0000005f5a00720c */ /* 0x000fc80003f06270 */
[----:B------:R-:W-:-:S13]  /*f050*/  ISETP.GE.OR P0, PT, R90, c[0x0][0x1b4], P0 ;  /* 0x00006d005a007a0c */ /* 0x000fda0000706670 */
[----:B------:R-:W-:Y:S05]  /*f060*/  @P0 BRA `(.L_x_2785) ;  /* 0x00006a2000000947 */ /* 0x000fea0003800000 */
[----:B------:R-:W-:Y:S02]  /*f070*/  UMOV UR5, UR4 ;  /* 0x0000000400057c82 */ /* 0x000fe40008000000 */
.L_x_2802:
        /* <DEDUP_REMOVED lines=168> */
.L_x_2786:
        /* <DEDUP_REMOVED lines=91> */
.L_x_2787:
        /* <DEDUP_REMOVED lines=91> */
.L_x_2788:
        /* <DEDUP_REMOVED lines=91> */
.L_x_2789:
        /* <DEDUP_REMOVED lines=143> */
.L_x_2790:
        /* <DEDUP_REMOVED lines=91> */
.L_x_2791:
        /* <DEDUP_REMOVED lines=91> */
.L_x_2792:
        /* <DEDUP_REMOVED lines=91> */
.L_x_2793:
        /* <DEDUP_REMOVED lines=144> */
.L_x_2794:
        /* <DEDUP_REMOVED lines=91> */
.L_x_2795:
        /* <DEDUP_REMOVED lines=91> */
.L_x_2796:
        /* <DEDUP_REMOVED lines=91> */
.L_x_2797:
        /* <DEDUP_REMOVED lines=143> */
.L_x_2798:
        /* <DEDUP_REMOVED lines=91> */
.L_x_2799:
        /* <DEDUP_REMOVED lines=91> */
.L_x_2800:
        /* <DEDUP_REMOVED lines=92> */
.L_x_2801:
[----:B------:R-:W-:Y:S01]  /*15a30*/  IADD3 R90, R90, 0x20, RZ ;  /* 0x000000205a5a7810 */ /* 0x000fe20007ffe0ff */
[----:B------:R-:W-:Y:S01]  /*15a40*/  UMOV UR5, UR4 ;  /* 0x0000000400057c82 */ /* 0x000fe20008000000 */
[----:B------:R-:W-:Y:S02]  /*15a50*/  IMAD.WIDE R112, R25, 0x4, R10 ;  /* 0x0000000419707825 */ /* 0x000fe400078e020a */
[C---:B------:R-:W-:Y:S02]  /*15a60*/  ISETP.GE.AND P0, PT, R90.reuse, c[0x0][0x1b4], PT ;  /* 0x00006d005a007a0c */ /* 0x040fe40003f06270 */
[----:B------:R-:W-:-:S13]  /*15a70*/  ISETP.LT.AND P1, PT, R90, R95, PT ;  /* 0x0000005f5a00720c */ /* 0x000fda0003f21270 */
[----:B------:R-:W-:Y:S05]  /*15a80*/  @!P0 BRA P1, `(.L_x_2802) ;  /* 0xffff95f000008947 */ /* 0x000fea000083ffff */
.L_x_2785:
[----:B------:R-:W-:-:S04]  /*15a90*/  ISETP.GE.AND P0, PT, R90, R95, PT ;  /* 0x0000005f5a00720c */ /* 0x000fc80003f06270 */
[----:B------:R-:W-:-:S13]  /*15aa0*/  ISETP.GE.OR P0, PT, R90, c[0x0][0x1b8], P0 ;  /* 0x00006e005a007a0c */ /* 0x000fda0000706670 */
[----:B------:R-:W-:Y:S05]  /*15ab0*/  @P0 BRA `(.L_x_2803) ;  /* 0x0000233000000947 */ /* 0x000fea0003800000 */
.L_x_2808:
        /* <DEDUP_REMOVED lines=326> */
.L_x_2804:
        /* <DEDUP_REMOVED lines=77> */
.L_x_2805:
        /* <DEDUP_REMOVED lines=77> */
.L_x_2806:
        /* <DEDUP_REMOVED lines=77> */
.L_x_2807:
[----:B------:R-:W-:Y:S01]  /*17d90*/  IADD3 R90, R90, 0x20, RZ ;  /* 0x000000205a5a7810 */ /* 0x000fe20007ffe0ff */
[----:B------:R-:W-:Y:S01]  /*17da0*/  UIADD3 UR4, UR4, 0x40, URZ ;  /* 0x0000004004047890 */ /* 0x000fe2000fffe03f */
[----:B------:R-:W-:Y:S02]  /*17db0*/  IMAD.WIDE R112, R94, 0x4, R96 ;  /* 0x000000045e707825 */ /* 0x000fe400078e0260 */
[C---:B------:R-:W-:Y:S02]  /*17dc0*/  ISETP.GE.AND P0, PT, R90.reuse, c[0x0][0x1b8], PT ;  /* 0x00006e005a007a0c */ /* 0x040fe40003f06270 */
[----:B------:R-:W-:-:S13]  /*17dd0*/  ISETP.LT.AND P1, PT, R90, R95, PT ;  /* 0x0000005f5a00720c */ /* 0x000fda0003f21270 */
[----:B------:R-:W-:Y:S05]  /*17de0*/  @!P0 BRA P1, `(.L_x_2808) ;  /* 0xffffdcd000008947 */ /* 0x000fea000083ffff */
.L_x_2803:
[----:B------:R-:W-:-:S04]  /*17df0*/  ISETP.GE.AND P0, PT, R90, R95, PT ;  /* 0x0000005f5a00720c */ /* 0x000fc80003f06270 */
[----:B------:R-:W-:-:S13]  /*17e00*/  ISETP.GE.OR P0, PT, R90, c[0x0][0x1bc], P0 ;  /* 0x00006f005a007a0c */ /* 0x000fda0000706670 */
[----:B------:R-:W-:Y:S05]  /*17e10*/  @P0 BRA `(.L_x_2809) ;  /* 0x0000133000000947 */ /* 0x000fea0003800000 */
[----:B0-----:R-:W-:-:S05]  /*17e20*/  IMAD.MOV.U32 R9, RZ, RZ, c[0x0][0x18c] ;  /* 0x00006300ff097624 */ /* 0x001fca00078e00ff */
[----:B------:R-:W-:-:S04]  /*17e30*/  SHF.R.S32.HI R10, RZ, 0x1f, R9 ;  /* 0x0000001fff0a7819 */ /* 0x000fc80000011409 */
[----:B------:R-:W-:Y:S02]  /*17e40*/  SHF.L.U64.HI R11, R9, 0x2, R10 ;  /* 0x00000002090b7819 */ /* 0x000fe4000001020a */
.L_x_2814:
        /* <DEDUP_REMOVED lines=166> */
.L_x_2810:
        /* <DEDUP_REMOVED lines=43> */
.L_x_2811:
        /* <DEDUP_REMOVED lines=43> */
.L_x_2812:
        /* <DEDUP_REMOVED lines=45> */
.L_x_2813:
[----:B------:R-:W-:Y:S01]  /*190e0*/  IADD3 R90, R90, 0x10, RZ ;  /* 0x000000105a5a7810 */ /* 0x000fe20007ffe0ff */
[----:B------:R-:W-:Y:S01]  /*190f0*/  UIADD3 UR4, UR4, 0x20, URZ ;  /* 0x0000002004047890 */ /* 0x000fe2000fffe03f */
[----:B------:R-:W-:Y:S02]  /*19100*/  LEA R112, P1, R9, R112, 0x2 ;  /* 0x0000007009707211 */ /* 0x000fe400078210ff */
[C---:B------:R-:W-:Y:S02]  /*19110*/  ISETP.GE.AND P0, PT, R90.reuse, c[0x0][0x1bc], PT ;  /* 0x00006f005a007a0c */ /* 0x040fe40003f06270 */
[----:B------:R-:W-:Y:S01]  /*19120*/  ISETP.LT.AND P2, PT, R90, R95, PT ;  /* 0x0000005f5a00720c */ /* 0x000fe20003f41270 */
[----:B------:R-:W-:-:S12]  /*19130*/  IMAD.X R113, R113, 0x1, R11, P1 ;  /* 0x0000000171717824 */ /* 0x000fd800008e060b */
[----:B------:R-:W-:Y:S05]  /*19140*/  @!P0 BRA P2, `(.L_x_2814) ;  /* 0xffffed0000008947 */ /* 0x000fea000103ffff */
.L_x_2809:
[----:B0-----:R-:W0:Y:S01]  /*19150*/  S2R R9, SR_CTAID.X ;  /* 0x0000000000097919 */ /* 0x001e220000002500 */
[----:B------:R-:W-:-:S03]  /*19160*/  IMAD.MOV.U32 R17, RZ, RZ, 0x2 ;  /* 0x00000002ff117424 */ /* 0x000fc600078e00ff */
[----:B------:R-:W0:Y:S04]  /*19170*/  S2R R10, SR_TID.X ;  /* 0x00000000000a7919 */ /* 0x000e280000002100 */
[----:B------:R-:W2:Y:S01]  /*19180*/  S2R R11, SR_CTAID.Y ;  /* 0x00000000000b7919 */ /* 0x000ea20000002600 */
[----:B0-----:R-:W-:Y:S02]  /*19190*/  IMAD R9, R9, 0x40, R10 ;  /* 0x0000004009097824 */ /* 0x001fe400078e020a */
[----:B--2---:R-:W-:Y:S02]  /*191a0*/  IMAD.SHL.U32 R10, R11, 0x4, RZ ;  /* 0x000000040b0a7824 */ /* 0x004fe400078e00ff */
[----:B------:R-:W-:-:S04]  /*191b0*/  IMAD.SHL.U32 R9, R9, 0x4, RZ ;  /* 0x0000000409097824 */ /* 0x000fc800078e00ff */
        /* <DEDUP_REMOVED lines=10> */
.L_x_2818:
[----:B------:R-:W0:Y:S02]  /*19260*/  LDS R12, [R9] ;  /* 0x00000000090c7984 */ /* 0x000e240000000800 */
[----:B0-----:R-:W-:-:S06]  /*19270*/  HADD2 R13, R12, R8 ;  /* 0x000000080c0d7230 */ /* 0x001fcc0000000000 */
[----:B------:R-:W0:Y:S02]  /*19280*/  ATOMS.CAST.SPIN R13, [R9], R12, R13 ;  /* 0x0000000c090d738d */ /* 0x000e24000180000d */
[----:B0-----:R-:W-:-:S13]  /*19290*/  ISETP.EQ.U32.AND P0, PT, R13, 0x1, PT ;  /* 0x000000010d00780c */ /* 0x001fda0003f02070 */
[----:B------:R-:W-:Y:S05]  /*192a0*/  @!P0 BRA `(.L_x_2818) ;  /* 0xffffffb000008947 */ /* 0x000fea000383ffff */
[----:B------:R-:W-:Y:S05]  /*192b0*/  BRA `(.L_x_2816) ;  /* 0x0000003000007947 */ /* 0x000fea0003800000 */
.L_x_2817:
[----:B------:R-:W2:Y:S02]  /*192c0*/  LD.E R8, [R10.64] ;  /* 0x000000060a087980 */ /* 0x000ea4000c101900 */
[----:B--2---:R-:W-:-:S05]  /*192d0*/  IMAD.IADD R9, R9, 0x1, R8 ;  /* 0x0000000109097824 */ /* 0x004fca00078e0208 */
[----:B------:R0:W-:Y:S02]  /*192e0*/  ST.E [R10.64], R9 ;  /* 0x000000090a007985 */ /* 0x0001e4000c101906 */
.L_x_2816:
[----:B------:R-:W-:Y:S05]  /*192f0*/  BSYNC B0 ;  /* 0x0000000000007941 */ /* 0x000fea0003800000 */
.L_x_2815:
        /* <DEDUP_REMOVED lines=9> */
.L_x_2822:
[----:B------:R-:W0:Y:S02]  /*19390*/  LDS R14, [R12] ;  /* 0x000000000c0e7984 */ /* 0x000e240000000800 */
[----:B0-----:R-:W-:-:S10]  /*193a0*/  HFMA2.MMA R15, R14, 1, 1, R7 ;  /* 0x3c003c000e0f7835 */ /* 0x001fd40000000007 */
[----:B------:R-:W0:Y:S02]  /*193b0*/  ATOMS.CAST.SPIN R15, [R12], R14, R15 ;  /* 0x0000000e0c0f738d */ /* 0x000e24000180000f */
[----:B0-----:R-:W-:-:S13]  /*193c0*/  ISETP.EQ.U32.AND P0, PT, R15, 0x1, PT ;  /* 0x000000010f00780c */ /* 0x001fda0003f02070 */
[----:B------:R-:W-:Y:S05]  /*193d0*/  @!P0 BRA `(.L_x_2822) ;  /* 0xffffffb000008947 */ /* 0x000fea000383ffff */
[----:B------:R-:W-:Y:S05]  /*193e0*/  BRA `(.L_x_2820) ;  /* 0x0000003000007947 */ /* 0x000fea0003800000 */
.L_x_2821:
[----:B------:R-:W2:Y:S02]  /*193f0*/  LD.E R7, [R10.64+0x4] ;  /* 0x000004060a077980 */ /* 0x000ea4000c101900 */
[----:B--2---:R-:W-:-:S05]  /*19400*/  IMAD.IADD R7, R14, 0x1, R7 ;  /* 0x000000010e077824 */ /* 0x004fca00078e0207 */
[----:B------:R0:W-:Y:S02]  /*19410*/  ST.E [R10.64+0x4], R7 ;  /* 0x000004070a007985 */ /* 0x0001e4000c101906 */
.L_x_2820:
[----:B------:R-:W-:Y:S05]  /*19420*/  BSYNC B0 ;  /* 0x0000000000007941 */ /* 0x000fea0003800000 */
.L_x_2819:
        /* <DEDUP_REMOVED lines=9> */
.L_x_2826:
[----:B------:R-:W0:Y:S02]  /*194c0*/  LDS R12, [R7] ;  /* 0x00000000070c7984 */ /* 0x000e240000000800 */
[----:B0-----:R-:W-:-:S06]  /*194d0*/  HADD2 R13, R12, R6 ;  /* 0x000000060c0d7230 */ /* 0x001fcc0000000000 */
[----:B------:R-:W0:Y:S02]  /*194e0*/  ATOMS.CAST.SPIN R13, [R7], R12, R13 ;  /* 0x0000000c070d738d */ /* 0x000e24000180000d */
[----:B0-----:R-:W-:-:S13]  /*194f0*/  ISETP.EQ.U32.AND P0, PT, R13, 0x1, PT ;  /* 0x000000010d00780c */ /* 0x001fda0003f02070 */
[----:B------:R-:W-:Y:S05]  /*19500*/  @!P0 BRA `(.L_x_2826) ;  /* 0xffffffb000008947 */ /* 0x000fea000383ffff */
[----:B------:R-:W-:Y:S05]  /*19510*/  BRA `(.L_x_2824) ;  /* 0x0000003000007947 */ /* 0x000fea0003800000 */
.L_x_2825:
[----:B------:R-:W2:Y:S02]  /*19520*/  LD.E R6, [R10.64] ;  /* 0x000000060a067980 */ /* 0x000ea4000c101900 */
[----:B--2---:R-:W-:-:S05]  /*19530*/  IMAD.IADD R7, R7, 0x1, R6 ;  /* 0x0000000107077824 */ /* 0x004fca00078e0206 */
[----:B------:R0:W-:Y:S02]  /*19540*/  ST.E [R10.64], R7 ;  /* 0x000000070a007985 */ /* 0x0001e4000c101906 */
.L_x_2824:
[----:B------:R-:W-:Y:S05]  /*19550*/  BSYNC B0 ;  /* 0x0000000000007941 */ /* 0x000fea0003800000 */
.L_x_2823:
[----:B0-----:R-:W-:-:S05]  /*19560*/  IMAD.WIDE R6, R17, c[0x0][0x18c], R8 ;  /* 0x0000630011067a25 */ /* 0x001fca00078e0208 */
[----:B------:R-:W2:Y:S01]  /*19570*/  ATOM.E.ADD.F16x2.RN.STRONG.GPU P0, RZ, [R6.64], R14 ;  /* 0x0000000e06ff798a */ /* 0x000ea2000810e9c6 */
[----:B------:R-:W-:Y:S01]  /*19580*/  BSSY B0, `(.L_x_2827) ;  /* 0x000000e000007945 */ /* 0x000fe20003800000 */
[----:B--2---:R-:W-:Y:S05]  /*19590*/  @P0 BRA `(.L_x_2828) ;  /* 0x000000c000000947 */ /* 0x004fea0003800000 */
[----:B------:R-:W0:Y:S02]  /*195a0*/  QSPC.E.S P0, RZ, [R6] ;  /* 0x0000000006ff73aa */ /* 0x000e240000000500 */
[----:B0-----:R-:W-:Y:S05]  /*195b0*/  @!P0 BRA `(.L_x_2829) ;  /* 0x0000007000008947 */ /* 0x001fea0003800000 */
[----:B------:R-:W-:-:S05]  /*195c0*/  LOP3.LUT R6, R6, 0xffffff, RZ, 0xc0, !PT ;  /* 0x00ffffff06067812 */ /* 0x000fca00078ec0ff */
.L_x_2830:
[----:B------:R-:W0:Y:S02]  /*195d0*/  LDS R8, [R6] ;  /* 0x0000000006087984 */ /* 0x000e240000000800 */
[----:B0-----:R-:W-:-:S10]  /*195e0*/  HFMA2.MMA R9, R8, 1, 1, R5 ;  /* 0x3c003c0008097835 */ /* 0x001fd40000000005 */
[----:B------:R-:W0:Y:S02]  /*195f0*/  ATOMS.CAST.SPIN R9, [R6], R8, R9 ;  /* 0x000000080609738d */ /* 0x000e240001800009 */
[----:B0-----:R-:W-:-:S13]  /*19600*/  ISETP.EQ.U32.AND P0, PT, R9, 0x1, PT ;  /* 0x000000010900780c */ /* 0x001fda0003f02070 */
[----:B------:R-:W-:Y:S05]  /*19610*/  @!P0 BRA `(.L_x_2830) ;  /* 0xffffffb000008947 */ /* 0x000fea000383ffff */
[----:B------:R-:W-:Y:S05]  /*19620*/  BRA `(.L_x_2828) ;  /* 0x0000003000007947 */ /* 0x000fea0003800000 */
.L_x_2829:
[----:B------:R-:W2:Y:S02]  /*19630*/  LD.E R5, [R6.64] ;  /* 0x0000000606057980 */ /* 0x000ea4000c101900 */
[----:B--2---:R-:W-:-:S05]  /*19640*/  IMAD.IADD R5, R14, 0x1, R5 ;  /* 0x000000010e057824 */ /* 0x004fca00078e0205 */
[----:B------:R0:W-:Y:S02]  /*19650*/  ST.E [R6.64], R5 ;  /* 0x0000000506007985 */ /* 0x0001e4000c101906 */
.L_x_2828:
[----:B------:R-:W-:Y:S05]  /*19660*/  BSYNC B0 ;  /* 0x0000000000007941 */ /* 0x000fea0003800000 */
.L_x_2827:
        /* <DEDUP_REMOVED lines=9> */
.L_x_2834:
[----:B------:R-:W0:Y:S02]  /*19700*/  LDS R6, [R5] ;  /* 0x0000000005067984 */ /* 0x000e240000000800 */
[----:B0-----:R-:W-:-:S06]  /*19710*/  HADD2 R7, R6, R4 ;  /* 0x0000000406077230 */ /* 0x001fcc0000000000 */
[----:B------:R-:W0:Y:S02]  /*19720*/  ATOMS.CAST.SPIN R7, [R5], R6, R7 ;  /* 0x000000060507738d */ /* 0x000e240001800007 */
[----:B0-----:R-:W-:-:S13]  /*19730*/  ISETP.EQ.U32.AND P0, PT, R7, 0x1, PT ;  /* 0x000000010700780c */ /* 0x001fda0003f02070 */
[----:B------:R-:W-:Y:S05]  /*19740*/  @!P0 BRA `(.L_x_2834) ;  /* 0xffffffb000008947 */ /* 0x000fea000383ffff */
[----:B------:R-:W-:Y:S05]  /*19750*/  BRA `(.L_x_2832) ;  /* 0x0000003000007947 */ /* 0x000fea0003800000 */
.L_x_2833:
[----:B------:R-:W2:Y:S02]  /*19760*/  LD.E R4, [R8.64] ;  /* 0x0000000608047980 */ /* 0x000ea4000c101900 */
[----:B--2---:R-:W-:-:S05]  /*19770*/  IMAD.IADD R5, R5, 0x1, R4 ;  /* 0x0000000105057824 */ /* 0x004fca00078e0204 */
[----:B------:R0:W-:Y:S02]  /*19780*/  ST.E [R8.64], R5 ;  /* 0x0000000508007985 */ /* 0x0001e4000c101906 */
.L_x_2832:
[----:B------:R-:W-:Y:S05]  /*19790*/  BSYNC B0 ;  /* 0x0000000000007941 */ /* 0x000fea0003800000 */
.L_x_2831:
        /* <DEDUP_REMOVED lines=10> */
.L_x_2838:
[----:B------:R-:W0:Y:S02]  /*19840*/  LDS R10, [R6] ;  /* 0x00000000060a7984 */ /* 0x000e240000000800 */
[----:B0-----:R-:W-:-:S10]  /*19850*/  HFMA2.MMA R11, R10, 1, 1, R3 ;  /* 0x3c003c000a0b7835 */ /* 0x001fd40000000003 */
[----:B------:R-:W0:Y:S02]  /*19860*/  ATOMS.CAST.SPIN R11, [R6], R10, R11 ;  /* 0x0000000a060b738d */ /* 0x000e24000180000b */
[----:B0-----:R-:W-:-:S13]  /*19870*/  ISETP.EQ.U32.AND P0, PT, R11, 0x1, PT ;  /* 0x000000010b00780c */ /* 0x001fda0003f02070 */
[----:B------:R-:W-:Y:S05]  /*19880*/  @!P0 BRA `(.L_x_2838) ;  /* 0xffffffb000008947 */ /* 0x000fea000383ffff */
[----:B------:R-:W-:Y:S05]  /*19890*/  BRA `(.L_x_2836) ;  /* 0x0000003000007947 */ /* 0x000fea0003800000 */
.L_x_2837:
[----:B------:R-:W2:Y:S02]  /*198a0*/  LD.E R3, [R6.64] ;  /* 0x0000000606037980 */ /* 0x000ea4000c101900 */
[----:B--2---:R-:W-:-:S05]  /*198b0*/  IMAD.IADD R3, R12, 0x1, R3 ;  /* 0x000000010c037824 */ /* 0x004fca00078e0203 */
[----:B------:R0:W-:Y:S02]  /*198c0*/  ST.E [R6.64], R3 ;  /* 0x0000000306007985 */ /* 0x0001e4000c101906 */
.L_x_2836:
[----:B------:R-:W-:Y:S05]  /*198d0*/  BSYNC B0 ;  /* 0x0000000000007941 */ /* 0x000fea0003800000 */
.L_x_2835:
        /* <DEDUP_REMOVED lines=10> */
.L_x_2842:
[----:B------:R-:W0:Y:S02]  /*19980*/  LDS R2, [R6] ;  /* 0x0000000006027984 */ /* 0x000e240000000800 */
[----:B0-----:R-:W-:-:S06]  /*19990*/  HADD2 R3, R2, R7 ;  /* 0x0000000702037230 */ /* 0x001fcc0000000000 */
[----:B------:R-:W0:Y:S02]  /*199a0*/  ATOMS.CAST.SPIN R3, [R6], R2, R3 ;  /* 0x000000020603738d */ /* 0x000e240001800003 */
[----:B0-----:R-:W-:-:S13]  /*199b0*/  ISETP.EQ.U32.AND P0, PT, R3, 0x1, PT ;  /* 0x000000010300780c */ /* 0x001fda0003f02070 */
[----:B------:R-:W-:Y:S05]  /*199c0*/  @!P0 BRA `(.L_x_2842) ;  /* 0xffffffb000008947 */ /* 0x000fea000383ffff */
[----:B------:R-:W-:Y:S05]  /*199d0*/  BRA `(.L_x_2840) ;  /* 0x0000003000007947 */ /* 0x000fea0003800000 */
.L_x_2841:
[----:B------:R-:W2:Y:S02]  /*199e0*/  LD.E R2, [R6.64] ;  /* 0x0000000606027980 */ /* 0x000ea4000c101900 */
[----:B--2---:R-:W-:-:S05]  /*199f0*/  IMAD.IADD R3, R3, 0x1, R2 ;  /* 0x0000000103037824 */ /* 0x004fca00078e0202 */
[----:B------:R0:W-:Y:S02]  /*19a00*/  ST.E [R6.64], R3 ;  /* 0x0000000306007985 */ /* 0x0001e4000c101906 */
.L_x_2840:
[----:B------:R-:W-:Y:S05]  /*19a10*/  BSYNC B0 ;  /* 0x0000000000007941 */ /* 0x000fea0003800000 */
.L_x_2839:
[----:B------:R-:W-:-:S05]  /*19a20*/  IADD3 R2, P0, R8, R4, RZ ;  /* 0x0000000408027210 */ /* 0x000fca0007f1e0ff */
[----:B0-----:R-:W-:-:S07]  /*19a30*/  IMAD.X R3, R9, 0x1, R5, P0 ;  /* 0x0000000109037824 */ /* 0x001fce00000e0605 */
[----:B------:R-:W2:Y:S02]  /*19a40*/  ATOM.E.ADD.F16x2.RN.STRONG.GPU P0, RZ, [R2.64], R11 ;  /* 0x0000000b02ff798a */ /* 0x000ea4000810e9c6 */
[----:B--2---:R-:W-:Y:S05]  /*19a50*/  @P0 EXIT ;  /* 0x000000000000094d */ /* 0x004fea0003800000 */
[----:B------:R-:W0:Y:S02]  /*19a60*/  QSPC.E.S P0, RZ, [R2] ;  /* 0x0000000002ff73aa */ /* 0x000e240000000500 */
[----:B0-----:R-:W-:Y:S05]  /*19a70*/  @!P0 BRA `(.L_x_2843) ;  /* 0x0000007000008947 */ /* 0x001fea0003800000 */
[----:B------:R-:W-:-:S05]  /*19a80*/  LOP3.LUT R2, R2, 0xffffff, RZ, 0xc0, !PT ;  /* 0x00ffffff02027812 */ /* 0x000fca00078ec0ff */
.L_x_2844:
[----:B------:R-:W0:Y:S02]  /*19a90*/  LDS R4, [R2] ;  /* 0x0000000002047984 */ /* 0x000e240000000800 */
[----:B0-----:R-:W-:-:S10]  /*19aa0*/  HFMA2.MMA R5, R4, 1, 1, R0 ;  /* 0x3c003c0004057835 */ /* 0x001fd40000000000 */
[----:B------:R-:W0:Y:S02]  /*19ab0*/  ATOMS.CAST.SPIN R5, [R2], R4, R5 ;  /* 0x000000040205738d */ /* 0x000e240001800005 */
[----:B0-----:R-:W-:-:S13]  /*19ac0*/  ISETP.EQ.U32.AND P0, PT, R5, 0x1, PT ;  /* 0x000000010500780c */ /* 0x001fda0003f02070 */
[----:B------:R-:W-:Y:S05]  /*19ad0*/  @!P0 BRA `(.L_x_2844) ;  /* 0xffffffb000008947 */ /* 0x000fea000383ffff */
[----:B------:R-:W-:Y:S05]  /*19ae0*/  EXIT ;  /* 0x000000000000794d */ /* 0x000fea0003800000 */
.L_x_2843:
[----:B------:R-:W2:Y:S02]  /*19af0*/  LD.E R0, [R2.64] ;  /* 0x0000000602007980 */ /* 0x000ea4000c101900 */
[----:B--2---:R-:W-:-:S05]  /*19b00*/  IMAD.IADD R5, R11, 0x1, R0 ;  /* 0x000000010b057824 */ /* 0x004fca00078e0200 */
[----:B------:R-:W-:Y:S01]  /*19b10*/  ST.E [R2.64], R5 ;  /* 0x0000000502007985 */ /* 0x000fe2000c101906 */
[----:B------:R-:W-:Y:S05]  /*19b20*/  EXIT ;  /* 0x000000000000794d */ /* 0x000fea0003800000 */
.L_x_2845:
        /* <DEDUP_REMOVED lines=13> */
.L_x_3868:


//--------------------- .text._Z23gemm_half_q_half_kernelILi3ELb1ELb0EEvPK6__halfPKjS4_S2_PS0_iiiiPKtS7_iiiiiibS2_i --------------------------
	.section	.text._Z23gemm_half_q_half_kernelILi3ELb1ELb0EEvPK6__halfPKjS4_S2_PS0_iiiiPKtS7_iiiiiibS2_i,"ax",@progbits
	.sectioninfo	@"SHI_REGISTERS=122"
	.align	128
        .global         _Z23gemm_half_q_half_kernelILi3ELb1ELb0EEvPK6__halfPKjS4_S2_PS0_iiiiPKtS7_iiiiiibS2_i
        .type           _Z23gemm_half_q_half_kernelILi3ELb1ELb0EEvPK6__halfPKjS4_S2_PS0_iiiiPKtS7_iiiiiibS2_i,@function
        .size           _Z23gemm_half_q_half_kernelILi3ELb1ELb0EEvPK6__halfPKjS4_S2_PS0_iiiiPKtS7_iiiiiibS2_i,(.L_x_3869 - _Z23gemm_half_q_half_kernelILi3ELb1ELb0EEvPK6__halfPKjS4_S2_PS0_iiiiPKtS7_iiiiiibS2_i)
        .other          _Z23gemm_half_q_half_kernelILi3ELb1ELb0EEvPK6__halfPKjS4_S2_PS0_iiiiPKtS7_iiiiiibS2_i,@"STO_CUDA_ENTRY STV_DEFAULT"
_Z23gemm_half_q_half_kernelILi3ELb1ELb0EEvPK6__halfPKjS4_S2_PS0_iiiiPKtS7_iiiiiibS2_i:
.text._Z23gemm_half_q_half_kernelILi3ELb1ELb0EEvPK6__halfPKjS4_S2_PS0_iiiiPKtS7_iiiiiibS2_i:
        /* <DEDUP_REMOVED lines=47> */
.L_x_2847:
[----:B------:R-:W-:Y:S05]  /*02f0*/  BSYNC B0 ;  /* 0x0000000000007941 */ /* 0x000fea0003800000 */
.L_x_2846:
        /* <DEDUP_REMOVED lines=14> */
.L_x_2848:
        /* <DEDUP_REMOVED lines=11> */
.L_x_2850:
        /* <DEDUP_REMOVED lines=43> */
.L_x_2849:
        /* <DEDUP_REMOVED lines=77> */
.L_x_2864:
        /* <DEDUP_REMOVED lines=279> */
.L_x_2852:
        /* <DEDUP_REMOVED lines=91> */
.L_x_2853:
        /* <DEDUP_REMOVED lines=150> */
.L_x_2854:
        /* <DEDUP_REMOVED lines=196> */
.L_x_2855:
        /* <DEDUP_REMOVED lines=91> */
.L_x_2856:
        /* <DEDUP_REMOVED lines=119> */
.L_x_2857:
        /* <DEDUP_REMOVED lines=156> */
.L_x_2858:
        /* <DEDUP_REMOVED lines=91> */
.L_x_2859:
        /* <DEDUP_REMOVED lines=91> */
.L_x_2860:
        /* <DEDUP_REMOVED lines=92> */
.L_x_2861:
        /* <DEDUP_REMOVED lines=91> */
.L_x_2862:
        /* <DEDUP_REMOVED lines=92> */
.L_x_2863:
        /* <DEDUP_REMOVED lines=9> */
.L_x_2851:
[----:B------:R-:W-:-:S04]  /*6cd0*/  ISETP.GE.AND P0, PT, R50, R49, PT ;  /* 0x000000313200720c */ /* 0x000fc80003f06270 */
[----:B------:R-:W-:-:S13]  /*6ce0*/  ISETP.GE.OR P0, PT, R50, c[0x0][0x1ac], P0 ;  /* 0x00006b0032007a0c */ /* 0x000fda0000706670 */
[----:B------:R-:W-:Y:S05]  /*6cf0*/  @P0 BRA `(.L_x_2865) ;  /* 0x00003d5000000947 */ /* 0x000fea0003800000 */
[----:B------:R-:W-:Y:S02]  /*6d00*/  ULDC UR5, c[0x0][0x18c] ;  /* 0x0000630000057ab9 */ /* 0x000fe40000000800 */
[----:B------:R-:W-:Y:S02]  /*6d10*/  USHF.R.S32.HI UR5, URZ, 0x1f, UR5 ;  /* 0x0000001f3f057899 */ /* 0x000fe40008011405 */
.L_x_2872:
        /* <DEDUP_REMOVED lines=367> */
.L_x_2866:
        /* <DEDUP_REMOVED lines=75> */
.L_x_2867:
        /* <DEDUP_REMOVED lines=114> */
.L_x_2868:
        /* <DEDUP_REMOVED lines=263> */
.L_x_2869:
        /* <DEDUP_REMOVED lines=75> */
.L_x_2870:
        /* <DEDUP_REMOVED lines=76> */
.L_x_2871:
        /* <DEDUP_REMOVED lines=9> */
.L_x_2865:
[----:B------:R-:W-:-:S04]  /*aa50*/  ISETP.GE.AND P0, PT, R50, R49, PT ;  /* 0x000000313200720c */ /* 0x000fc80003f06270 */
[----:B------:R-:W-:-:S13]  /*aa60*/  ISETP.GE.OR P0, PT, R50, c[0x0][0x1b0], P0 ;  /* 0x00006c0032007a0c */ /* 0x000fda0000706670 */
[----:B------:R-:W-:Y:S05]  /*aa70*/  @P0 BRA `(.L_x_2873) ;  /* 0x0000200000000947 */ /* 0x000fea0003800000 */
.L_x_2877:
        /* <DEDUP_REMOVED lines=351> */
.L_x_2874:
        /* <DEDUP_REMOVED lines=77> */
.L_x_2875:
        /* <DEDUP_REMOVED lines=78> */
.L_x_2876:
[----:B------:R-:W-:Y:S01]  /*ca20*/  IADD3 R50, R50, 0x20, RZ ;  /* 0x0000002032327810 */ /* 0x000fe20007ffe0ff */
[----:B------:R-:W-:Y:S01]  /*ca30*/  UIADD3 UR4, UR4, 0x40, URZ ;  /* 0x0000004004047890 */ /* 0x000fe2000fffe03f */
[----:B------:R-:W-:Y:S02]  /*ca40*/  IMAD.WIDE R110, R33, 0x4, R2 ;  /* 0x00000004216e7825 */ /* 0x000fe400078e0202 */
[C---:B------:R-:W-:Y:S02]  /*ca50*/  ISETP.GE.AND P0, PT, R50.reuse, c[0x0][0x1b0], PT ;  /* 0x00006c0032007a0c */ /* 0x040fe40003f06270 */
[----:B------:R-:W-:-:S13]  /*ca60*/  ISETP.LT.AND P1, PT, R50, R49, PT ;  /* 0x000000313200720c */ /* 0x000fda0003f21270 */
[----:B------:R-:W-:Y:S05]  /*ca70*/  @!P0 BRA P1, `(.L_x_2877) ;  /* 0xffffe00000008947 */ /* 0x000fea000083ffff */
.L_x_2873:
[----:B------:R-:W-:-:S04]  /*ca80*/  ISETP.GE.AND P0, PT, R50, R49, PT ;  /* 0x000000313200720c */ /* 0x000fc80003f06270 */
[----:B------:R-:W-:-:S13]  /*ca90*/  ISETP.GE.OR P0, PT, R50, c[0x0][0x1b4], P0 ;  /* 0x00006d0032007a0c */ /* 0x000fda0000706670 */
[----:B------:R-:W-:Y:S05]  /*caa0*/  @P0 BRA `(.L_x_2878) ;  /* 0x0000535000000947 */ /* 0x000fea0003800000 */
[----:B------:R-:W-:Y:S02]  /*cab0*/  UMOV UR5, UR4 ;  /* 0x0000000400057c82 */ /* 0x000fe40008000000 */
.L_x_2891:
        /* <DEDUP_REMOVED lines=167> */
.L_x_2879:
        /* <DEDUP_REMOVED lines=91> */
.L_x_2880:
        /* <DEDUP_REMOVED lines=91> */
.L_x_2881:
        /* <DEDUP_REMOVED lines=143> */
.L_x_2882:
        /* <DEDUP_REMOVED lines=91> */
.L_x_2883:
        /* <DEDUP_REMOVED lines=91> */
.L_x_2884:
        /* <DEDUP_REMOVED lines=144> */
.L_x_2885:
        /* <DEDUP_REMOVED lines=91> */
.L_x_2886:
        /* <DEDUP_REMOVED lines=91> */
.L_x_2887:
        /* <DEDUP_REMOVED lines=143> */
.L_x_2888:
        /* <DEDUP_REMOVED lines=91> */
.L_x_2889:
        /* <DEDUP_REMOVED lines=92> */
.L_x_2890:
[----:B------:R-:W-:Y:S01]  /*11da0*/  IADD3 R50, R50, 0x20, RZ ;  /* 0x0000002032327810 */ /* 0x000fe20007ffe0ff */
[----:B------:R-:W-:Y:S01]  /*11db0*/  UMOV UR5, UR4 ;  /* 0x0000000400057c82 */ /* 0x000fe20008000000 */
[----:B------:R-:W-:Y:S02]  /*11dc0*/  IMAD.WIDE R110, R17, 0x4, R2 ;  /* 0x00000004116e7825 */ /* 0x000fe400078e0202 */
[C---:B------:R-:W-:Y:S02]  /*11dd0*/  ISETP.GE.AND P0, PT, R50.reuse, c[0x0][0x1b4], PT ;  /* 0x00006d0032007a0c */ /* 0x040fe40003f06270 */
[----:B------:R-:W-:-:S13]  /*11de0*/  ISETP.LT.AND P1, PT, R50, R49, PT ;  /* 0x000000313200720c */ /* 0x000fda0003f21270 */
[----:B------:R-:W-:Y:S05]  /*11df0*/  @!P0 BRA P1, `(.L_x_2891) ;  /* 0xffffacc000008947 */ /* 0x000fea000083ffff */
.L_x_2878:
[----:B------:R-:W-:-:S04]  /*11e00*/  ISETP.GE.AND P0, PT, R50, R49, PT ;  /* 0x000000313200720c */ /* 0x000fc80003f06270 */
[----:B------:R-:W-:-:S13]  /*11e10*/  ISETP.GE.OR P0, PT, R50, c[0x0][0x1b8], P0 ;  /* 0x00006e0032007a0c */ /* 0x000fda0000706670 */
[----:B------:R-:W-:Y:S05]  /*11e20*/  @P0 BRA `(.L_x_2892) ;  /* 0x00001e5000000947 */ /* 0x000fea0003800000 */
.L_x_2896:
        /* <DEDUP_REMOVED lines=324> */
.L_x_2893:
        /* <DEDUP_REMOVED lines=77> */
.L_x_2894:
        /* <DEDUP_REMOVED lines=78> */
.L_x_2895:
[----:B------:R-:W-:Y:S01]  /*13c20*/  IADD3 R50, R50, 0x20, RZ ;  /* 0x0000002032327810 */ /* 0x000fe20007ffe0ff */
[----:B------:R-:W-:Y:S01]  /*13c30*/  UIADD3 UR4, UR4, 0x40, URZ ;  /* 0x0000004004047890 */ /* 0x000fe2000fffe03f */
[----:B------:R-:W-:Y:S02]  /*13c40*/  IMAD.WIDE R110, R43, 0x4, R2 ;  /* 0x000000042b6e7825 */ /* 0x000fe400078e0202 */
[C---:B------:R-:W-:Y:S02]  /*13c50*/  ISETP.GE.AND P0, PT, R50.reuse, c[0x0][0x1b8], PT ;  /* 0x00006e0032007a0c */ /* 0x040fe40003f06270 */
[----:B------:R-:W-:-:S13]  /*13c60*/  ISETP.LT.AND P1, PT, R50, R49, PT ;  /* 0x000000313200720c */ /* 0x000fda0003f21270 */
[----:B------:R-:W-:Y:S05]  /*13c70*/  @!P0 BRA P1, `(.L_x_2896) ;  /* 0xffffe1b000008947 */ /* 0x000fea000083ffff */
.L_x_2892:
[----:B------:R-:W-:-:S04]  /*13c80*/  ISETP.GE.AND P0, PT, R50, R49, PT ;  /* 0x000000313200720c */ /* 0x000fc80003f06270 */
[----:B------:R-:W-:-:S13]  /*13c90*/  ISETP.GE.OR P0, PT, R50, c[0x0][0x1bc], P0 ;  /* 0x00006f0032007a0c */ /* 0x000fda0000706670 */
[----:B------:R-:W-:Y:S05]  /*13ca0*/  @P0 BRA `(.L_x_2897) ;  /* 0x0000108000000947 */ /* 0x000fea0003800000 */
[----:B------:R-:W-:-:S05]  /*13cb0*/  IMAD.MOV.U32 R3, RZ, RZ, c[0x0][0x18c] ;  /* 0x00006300ff037624 */ /* 0x000fca00078e00ff */
[----:B------:R-:W-:-:S04]  /*13cc0*/  SHF.R.S32.HI R0, RZ, 0x1f, R3 ;  /* 0x0000001fff007819 */ /* 0x000fc80000011403 */
[----:B------:R-:W-:Y:S02]  /*13cd0*/  SHF.L.U64.HI R13, R3, 0x2, R0 ;  /* 0x00000002030d7819 */ /* 0x000fe40000010200 */
.L_x_2901:
        /* <DEDUP_REMOVED lines=166> */
.L_x_2898:
        /* <DEDUP_REMOVED lines=43> */
.L_x_2899:
        /* <DEDUP_REMOVED lines=45> */
.L_x_2900:
[----:B------:R-:W-:Y:S01]  /*14cc0*/  IADD3 R50, R50, 0x10, RZ ;  /* 0x0000001032327810 */ /* 0x000fe20007ffe0ff */
[----:B------:R-:W-:Y:S01]  /*14cd0*/  UIADD3 UR4, UR4, 0x20, URZ ;  /* 0x0000002004047890 */ /* 0x000fe2000fffe03f */
[----:B------:R-:W-:Y:S02]  /*14ce0*/  LEA R110, P1, R3, R110, 0x2 ;  /* 0x0000006e036e7211 */ /* 0x000fe400078210ff */
[C---:B------:R-:W-:Y:S02]  /*14cf0*/  ISETP.GE.AND P0, PT, R50.reuse, c[0x0][0x1bc], PT ;  /* 0x00006f0032007a0c */ /* 0x040fe40003f06270 */
[----:B------:R-:W-:Y:S01]  /*14d00*/  ISETP.LT.AND P2, PT, R50, R49, PT ;  /* 0x000000313200720c */ /* 0x000fe20003f41270 */
[----:B------:R-:W-:-:S12]  /*14d10*/  IMAD.X R111, R111, 0x1, R13, P1 ;  /* 0x000000016f6f7824 */ /* 0x000fd800008e060d */
[----:B------:R-:W-:Y:S05]  /*14d20*/  @!P0 BRA P2, `(.L_x_2901) ;  /* 0xffffefb000008947 */ /* 0x000fea000103ffff */
.L_x_2897:
[----:B------:R-:W0:Y:S01]  /*14d30*/  S2R R0, SR_CTAID.X ;  /* 0x0000000000007919 */ /* 0x000e220000002500 */
[----:B------:R-:W-:-:S03]  /*14d40*/  IMAD.MOV.U32 R9, RZ, RZ, 0x2 ;  /* 0x00000002ff097424 */ /* 0x000fc600078e00ff */
        /* <DEDUP_REMOVED lines=13> */
.L_x_2905:
[----:B------:R-:W0:Y:S02]  /*14e20*/  LDS R2, [R0] ;  /* 0x0000000000027984 */ /* 0x000e240000000800 */
[----:B0-----:R-:W-:-:S06]  /*14e30*/  HADD2 R3, R2, R23 ;  /* 0x0000001702037230 */ /* 0x001fcc0000000000 */
[----:B------:R-:W0:Y:S02]  /*14e40*/  ATOMS.CAST.SPIN R3, [R0], R2, R3 ;  /* 0x000000020003738d */ /* 0x000e240001800003 */
[----:B0-----:R-:W-:-:S13]  /*14e50*/  ISETP.EQ.U32.AND P0, PT, R3, 0x1, PT ;  /* 0x000000010300780c */ /* 0x001fda0003f02070 */
[----:B------:R-:W-:Y:S05]  /*14e60*/  @!P0 BRA `(.L_x_2905) ;  /* 0xffffffb000008947 */ /* 0x000fea000383ffff */
[----:B------:R-:W-:Y:S05]  /*14e70*/  BRA `(.L_x_2903) ;  /* 0x0000003000007947 */ /* 0x000fea0003800000 */
.L_x_2904:
[----:B------:R-:W2:Y:S02]  /*14e80*/  LD.E R0, [R4.64] ;  /* 0x0000000604007980 */ /* 0x000ea4000c101900 */
[----:B--2---:R-:W-:-:S05]  /*14e90*/  IMAD.IADD R3, R23, 0x1, R0 ;  /* 0x0000000117037824 */ /* 0x004fca00078e0200 */
[----:B------:R0:W-:Y:S02]  /*14ea0*/  ST.E [R4.64], R3 ;  /* 0x0000000304007985 */ /* 0x0001e4000c101906 */
.L_x_2903:
[----:B------:R-:W-:Y:S05]  /*14eb0*/  BSYNC B0 ;  /* 0x0000000000007941 */ /* 0x000fea0003800000 */
.L_x_2902:
        /* <DEDUP_REMOVED lines=9> */
.L_x_2909:
[----:B------:R-:W0:Y:S02]  /*14f50*/  LDS R6, [R0] ;  /* 0x0000000000067984 */ /* 0x000e240000000800 */
[----:B0-----:R-:W-:-:S10]  /*14f60*/  HFMA2.MMA R7, R6, 1, 1, R22 ;  /* 0x3c003c0006077835 */ /* 0x001fd40000000016 */
[----:B------:R-:W0:Y:S02]  /*14f70*/  ATOMS.CAST.SPIN R7, [R0], R6, R7 ;  /* 0x000000060007738d */ /* 0x000e240001800007 */
[----:B0-----:R-:W-:-:S13]  /*14f80*/  ISETP.EQ.U32.AND P0, PT, R7, 0x1, PT ;  /* 0x000000010700780c */ /* 0x001fda0003f02070 */
[----:B------:R-:W-:Y:S05]  /*14f90*/  @!P0 BRA `(.L_x_2909) ;  /* 0xffffffb000008947 */ /* 0x000fea000383ffff */
[----:B------:R-:W-:Y:S05]  /*14fa0*/  BRA `(.L_x_2907) ;  /* 0x0000003000007947 */ /* 0x000fea0003800000 */
.L_x_2908:
[----:B------:R-:W2:Y:S02]  /*14fb0*/  LD.E R0, [R4.64+0x4] ;  /* 0x0000040604007980 */ /* 0x000ea4000c101900 */
[----:B--2---:R-:W-:-:S05]  /*14fc0*/  IMAD.IADD R7, R22, 0x1, R0 ;  /* 0x0000000116077824 */ /* 0x004fca00078e0200 */
[----:B------:R0:W-:Y:S02]  /*14fd0*/  ST.E [R4.64+0x4], R7 ;  /* 0x0000040704007985 */ /* 0x0001e4000c101906 */
.L_x_2907:
[----:B------:R-:W-:Y:S05]  /*14fe0*/  BSYNC B0 ;  /* 0x0000000000007941 */ /* 0x000fea0003800000 */
.L_x_2906:
[----:B0-----:R-:W-:-:S05]  /*14ff0*/  IMAD.WIDE R4, R9, c[0x0][0x18c], R4 ;  /* 0x0000630009047a25 */ /* 0x001fca00078e0204 */
[----:B------:R-:W2:Y:S01]  /*15000*/  ATOM.E.ADD.F16x2.RN.STRONG.GPU P0, RZ, [R4.64], R21 ;  /* 0x0000001504ff798a */ /* 0x000ea2000810e9c6 */
[----:B------:R-:W-:Y:S01]  /*15010*/  BSSY B0, `(.L_x_2910) ;  /* 0x000000e000007945 */ /* 0x000fe20003800000 */
[----:B--2---:R-:W-:Y:S05]  /*15020*/  @P0 BRA `(.L_x_2911) ;  /* 0x000000c000000947 */ /* 0x004fea0003800000 */
[----:B------:R-:W0:Y:S02]  /*15030*/  QSPC.E.S P0, RZ, [R4] ;  /* 0x0000000004ff73aa */ /* 0x000e240000000500 */
[----:B0-----:R-:W-:Y:S05]  /*15040*/  @!P0 BRA `(.L_x_2912) ;  /* 0x0000007000008947 */ /* 0x001fea0003800000 */
[----:B------:R-:W-:-:S05]  /*15050*/  LOP3.LUT R0, R4, 0xffffff, RZ, 0xc0, !PT ;  /* 0x00ffffff04007812 */ /* 0x000fca00078ec0ff */
.L_x_2913:
[----:B------:R-:W0:Y:S02]  /*15060*/  LDS R6, [R0] ;  /* 0x0000000000067984 */ /* 0x000e240000000800 */
[----:B0-----:R-:W-:-:S06]  /*15070*/  HADD2 R7, R6, R21 ;  /* 0x0000001506077230 */ /* 0x001fcc0000000000 */
[----:B------:R-:W0:Y:S02]  /*15080*/  ATOMS.CAST.SPIN R7, [R0], R6, R7 ;  /* 0x000000060007738d */ /* 0x000e240001800007 */
[----:B0-----:R-:W-:-:S13]  /*15090*/  ISETP.EQ.U32.AND P0, PT, R7, 0x1, PT ;  /* 0x000000010700780c */ /* 0x001fda0003f02070 */
[----:B------:R-:W-:Y:S05]  /*150a0*/  @!P0 BRA `(.L_x_2913) ;  /* 0xffffffb000008947 */ /* 0x000fea000383ffff */
[----:B------:R-:W-:Y:S05]  /*150b0*/  BRA `(.L_x_2911) ;  /* 0x0000003000007947 */ /* 0x000fea0003800000 */
.L_x_2912:
[----:B------:R-:W2:Y:S02]  /*150c0*/  LD.E R0, [R4.64] ;  /* 0x0000000604007980 */ /* 0x000ea4000c101900 */
[----:B--2---:R-:W-:-:S05]  /*150d0*/  IMAD.IADD R7, R21, 0x1, R0 ;  /* 0x0000000115077824 */ /* 0x004fca00078e0200 */
[----:B------:R0:W-:Y:S02]  /*150e0*/  ST.E [R4.64], R7 ;  /* 0x0000000704007985 */ /* 0x0001e4000c101906 */
.L_x_2911:
[----:B------:R-:W-:Y:S05]  /*150f0*/  BSYNC B0 ;  /* 0x0000000000007941 */ /* 0x000fea0003800000 */
.L_x_2910:
[----:B------:R-:W-:-:S05]  /*15100*/  IMAD.WIDE R2, R9, c[0x0][0x18c], R2 ;  /* 0x0000630009027a25 */ /* 0x000fca00078e0202 */
[----:B------:R-:W2:Y:S01]  /*15110*/  ATOM.E.ADD.F16x2.RN.STRONG.GPU P0, RZ, [R2.64], R20 ;  /* 0x0000001402ff798a */ /* 0x000ea2000810e9c6 */
[----:B------:R-:W-:Y:S01]  /*15120*/  BSSY B0, `(.L_x_2914) ;  /* 0x000000e000007945 */ /* 0x000fe20003800000 */
[----:B--2---:R-:W-:Y:S05]  /*15130*/  @P0 BRA `(.L_x_2915) ;  /* 0x000000c000000947 */ /* 0x004fea0003800000 */
[----:B------:R-:W2:Y:S02]  /*15140*/  QSPC.E.S P0, RZ, [R2] ;  /* 0x0000000002ff73aa */ /* 0x000ea40000000500 */
[----:B--2---:R-:W-:Y:S05]  /*15150*/  @!P0 BRA `(.L_x_2916) ;  /* 0x0000007000008947 */ /* 0x004fea0003800000 */
[----:B------:R-:W-:-:S05]  /*15160*/  LOP3.LUT R2, R2, 0xffffff, RZ, 0xc0, !PT ;  /* 0x00ffffff02027812 */ /* 0x000fca00078ec0ff */
.L_x_2917:
[----:B------:R-:W2:Y:S02]  /*15170*/  LDS R6, [R2] ;  /* 0x0000000002067984 */ /* 0x000ea40000000800 */
[----:B0-2---:R-:W-:-:S10]  /*15180*/  HFMA2.MMA R7, R6, 1, 1, R20 ;  /* 0x3c003c0006077835 */ /* 0x005fd40000000014 */
[----:B------:R-:W0:Y:S02]  /*15190*/  ATOMS.CAST.SPIN R7, [R2], R6, R7 ;  /* 0x000000060207738d */ /* 0x000e240001800007 */
[----:B0-----:R-:W-:-:S13]  /*151a0*/  ISETP.EQ.U32.AND P0, PT, R7, 0x1, PT ;  /* 0x000000010700780c */ /* 0x001fda0003f02070 */
[----:B------:R-:W-:Y:S05]  /*151b0*/  @!P0 BRA `(.L_x_2917) ;  /* 0xffffffb000008947 */ /* 0x000fea000383ffff */
[----:B------:R-:W-:Y:S05]  /*151c0*/  BRA `(.L_x_2915) ;  /* 0x0000003000007947 */ /* 0x000fea0003800000 */
.L_x_2916:
[----:B------:R-:W2:Y:S02]  /*151d0*/  LD.E R0, [R2.64] ;  /* 0x0000000602007980 */ /* 0x000ea4000c101900 */
[----:B0-2---:R-:W-:-:S05]  /*151e0*/  IMAD.IADD R7, R20, 0x1, R0 ;  /* 0x0000000114077824 */ /* 0x005fca00078e0200 */
[----:B------:R0:W-:Y:S02]  /*151f0*/  ST.E [R2.64], R7 ;  /* 0x0000000702007985 */ /* 0x0001e4000c101906 */
.L_x_2915:
[----:B------:R-:W-:Y:S05]  /*15200*/  BSYNC B0 ;  /* 0x0000000000007941 */ /* 0x000fea0003800000 */
.L_x_2914:
[----:B0-----:R-:W-:-:S05]  /*15210*/  IMAD.WIDE R4, R9, c[0x0][0x18c], R4 ;  /* 0x0000630009047a25 */ /* 0x001fca00078e0204 */
[----:B------:R-:W2:Y:S01]  /*15220*/  ATOM.E.ADD.F16x2.RN.STRONG.GPU P0, RZ, [R4.64], R19 ;  /* 0x0000001304ff798a */ /* 0x000ea2000810e9c6 */
[----:B------:R-:W-:Y:S01]  /*15230*/  BSSY B0, `(.L_x_2918) ;  /* 0x000000e000007945 */ /* 0x000fe20003800000 */
[----:B--2---:R-:W-:Y:S05]  /*15240*/  @P0 BRA `(.L_x_2919) ;  /* 0x000000c000000947 */ /* 0x004fea0003800000 */
[----:B------:R-:W0:Y:S02]  /*15250*/  QSPC.E.S P0, RZ, [R4] ;  /* 0x0000000004ff73aa */ /* 0x000e240000000500 */
[----:B0-----:R-:W-:Y:S05]  /*15260*/  @!P0 BRA `(.L_x_2920) ;  /* 0x0000007000008947 */ /* 0x001fea0003800000 */
[----:B------:R-:W-:-:S05]  /*15270*/  LOP3.LUT R0, R4, 0xffffff, RZ, 0xc0, !PT ;  /* 0x00ffffff04007812 */ /* 0x000fca00078ec0ff */
.L_x_2921:
[----:B------:R-:W0:Y:S02]  /*15280*/  LDS R2, [R0] ;  /* 0x0000000000027984 */ /* 0x000e240000000800 */
[----:B0-----:R-:W-:-:S06]  /*15290*/  HADD2 R3, R2, R19 ;  /* 0x0000001302037230 */ /* 0x001fcc0000000000 */
[----:B------:R-:W0:Y:S02]  /*152a0*/  ATOMS.CAST.SPIN R3, [R0], R2, R3 ;  /* 0x000000020003738d */ /* 0x000e240001800003 */
[----:B0-----:R-:W-:-:S13]  /*152b0*/  ISETP.EQ.U32.AND P0, PT, R3, 0x1, PT ;  /* 0x000000010300780c */ /* 0x001fda0003f02070 */
[----:B------:R-:W-:Y:S05]  /*152c0*/  @!P0 BRA `(.L_x_2921) ;  /* 0xffffffb000008947 */ /* 0x000fea000383ffff */
[----:B------:R-:W-:Y:S05]  /*152d0*/  BRA `(.L_x_2919) ;  /* 0x0000003000007947 */ /* 0x000fea0003800000 */
.L_x_2920:
[----:B------:R-:W2:Y:S02]  /*152e0*/  LD.E R0, [R4.64] ;  /* 0x0000000604007980 */ /* 0x000ea4000c101900 */
[----:B--2---:R-:W-:-:S05]  /*152f0*/  IMAD.IADD R3, R19, 0x1, R0 ;  /* 0x0000000113037824 */ /* 0x004fca00078e0200 */
[----:B------:R0:W-:Y:S02]  /*15300*/  ST.E [R4.64], R3 ;  /* 0x0000000304007985 */ /* 0x0001e4000c101906 */
.L_x_2919:
[----:B------:R-:W-:Y:S05]  /*15310*/  BSYNC B0 ;  /* 0x0000000000007941 */ /* 0x000fea0003800000 */
.L_x_2918:
[----:B------:R-:W2:Y:S02]  /*15320*/  ATOM.E.ADD.F16x2.RN.STRONG.GPU P0, RZ, [R4.64+0x4], R18 ;  /* 0x0000041204ff798a */ /* 0x000ea4000810e9c6 */
[----:B--2---:R-:W-:Y:S05]  /*15330*/  @P0 EXIT ;  /* 0x000000000000094d */ /* 0x004fea0003800000 */
[----:B------:R-:W2:Y:S02]  /*15340*/  QSPC.E.S P0, RZ, [R4+0x4] ;  /* 0x0000040004ff73aa */ /* 0x000ea40000000500 */
[----:B--2---:R-:W-:Y:S05]  /*15350*/  @!P0 BRA `(.L_x_2922) ;  /* 0x0000008000008947 */ /* 0x004fea0003800000 */
[----:B0-----:R-:W-:-:S04]  /*15360*/  IADD3 R4, R4, 0x4, RZ ;  /* 0x0000000404047810 */ /* 0x001fc80007ffe0ff */
[----:B------:R-:W-:-:S05]  /*15370*/  LOP3.LUT R4, R4, 0xffffff, RZ, 0xc0, !PT ;  /* 0x00ffffff04047812 */ /* 0x000fca00078ec0ff */
.L_x_2923:
[----:B------:R-:W0:Y:S02]  /*15380*/  LDS R2, [R4] ;  /* 0x0000000004027984 */ /* 0x000e240000000800 */
[----:B0-----:R-:W-:-:S10]  /*15390*/  HFMA2.MMA R3, R2, 1, 1, R18 ;  /* 0x3c003c0002037835 */ /* 0x001fd40000000012 */
[----:B------:R-:W0:Y:S02]  /*153a0*/  ATOMS.CAST.SPIN R3, [R4], R2, R3 ;  /* 0x000000020403738d */ /* 0x000e240001800003 */
[----:B0-----:R-:W-:-:S13]  /*153b0*/  ISETP.EQ.U32.AND P0, PT, R3, 0x1, PT ;  /* 0x000000010300780c */ /* 0x001fda0003f02070 */
[----:B------:R-:W-:Y:S05]  /*153c0*/  @!P0 BRA `(.L_x_2923) ;  /* 0xffffffb000008947 */ /* 0x000fea000383ffff */
[----:B------:R-:W-:Y:S05]  /*153d0*/  EXIT ;  /* 0x000000000000794d */ /* 0x000fea0003800000 */
.L_x_2922:
[----:B------:R-:W2:Y:S02]  /*153e0*/  LD.E R0, [R4.64+0x4] ;  /* 0x0000040604007980 */ /* 0x000ea4000c101900 */
[----:B0-2---:R-:W-:-:S05]  /*153f0*/  IMAD.IADD R3, R18, 0x1, R0 ;  /* 0x0000000112037824 */ /* 0x005fca00078e0200 */
[----:B------:R-:W-:Y:S01]  /*15400*/  ST.E [R4.64+0x4], R3 ;  /* 0x0000040304007985 */ /* 0x000fe2000c101906 */
[----:B------:R-:W-:Y:S05]  /*15410*/  EXIT ;  /* 0x000000000000794d */ /* 0x000fea0003800000 */
.L_x_2924:
        /* <DEDUP_REMOVED lines=14> */
.L_x_3869:


//--------------------- .text._Z23gemm_half_q_half_kernelILi2ELb1ELb0EEvPK6__halfPKjS4_S2_PS0_iiiiPKtS7_iiiiiibS2_i --------------------------
	.section	.text._Z23gemm_half_q_half_kernelILi2ELb1ELb0EEvPK6__halfPKjS4_S2_PS0_iiiiPKtS7_iiiiiibS2_i,"ax",@progbits
	.sectioninfo	@"SHI_REGISTERS=124"
	.align	128
        .global         _Z23gemm_half_q_half_kernelILi2ELb1ELb0EEvPK6__halfPKjS4_S2_PS0_iiiiPKtS7_iiiiiibS2_i
        .type           _Z23gemm_half_q_half_kernelILi2ELb1ELb0EEvPK6__halfPKjS4_S2_PS0_iiiiPKtS7_iiiiiibS2_i,@function
        .size           _Z23gemm_half_q_half_kernelILi2ELb1ELb0EEvPK6__halfPKjS4_S2_PS0_iiiiPKtS7_iiiiiibS2_i,(.L_x_3870 - _Z23gemm_half_q_half_kernelILi2ELb1ELb0EEvPK6__halfPKjS4_S2_PS0_iiiiPKtS7_iiiiiibS2_i)
        .other          _Z23gemm_half_q_half_kernelILi2ELb1ELb0EEvPK6__halfPKjS4_S2_PS0_iiiiPKtS7_iiiiiibS2_i,@"STO_CUDA_ENTRY STV_DEFAULT"
_Z23gemm_half_q_half_kernelILi2ELb1ELb0EEvPK6__halfPKjS4_S2_PS0_iiiiPKtS7_iiiiiibS2_i:
.text._Z23gemm_half_q_half_kernelILi2ELb1ELb0EEvPK6__halfPKjS4_S2_PS0_iiiiPKtS7_iiiiiibS2_i:
        /* <DEDUP_REMOVED lines=46> */
.L_x_2926:
[----:B------:R-:W-:Y:S05]  /*02e0*/  BSYNC B0 ;  /* 0x0000000000007941 */ /* 0x000fea0003800000 */
.L_x_2925:
        /* <DEDUP_REMOVED lines=23> */
.L_x_2928:
        /* <DEDUP_REMOVED lines=43> */
.L_x_2927:
        /* <DEDUP_REMOVED lines=76> */
.L_x_2938:
        /* <DEDUP_REMOVED lines=301> */
.L_x_2930:
        /* <DEDUP_REMOVED lines=136> */
.L_x_2931:
        /* <DEDUP_REMOVED lines=196> */
.L_x_2932:
        /* <DEDUP_REMOVED lines=134> */
.L_x_2933:
        /* <DEDUP_REMOVED lines=133> */
.L_x_2934:
        /* <DEDUP_REMOVED lines=91> */
.L_x_2935:
        /* <DEDUP_REMOVED lines=91> */
.L_x_2936:
        /* <DEDUP_REMOVED lines=92> */
.L_x_2937:
[----:B------:R-:W-:Y:S01]  /*5530*/  IADD3 R48, R48, 0x20, RZ ;  /* 0x0000002030307810 */ /* 0x000fe20007ffe0ff */
[----:B------:R-:W-:Y:S01]  /*5540*/  UIADD3 UR4, UR4, 0x40, URZ ;  /* 0x0000004004047890 */ /* 0x000fe2000fffe03f */
[C---:B------:R-:W-:Y:S02]  /*5550*/  IMAD.WIDE R2, R17.reuse, 0x8, R2 ;  /* 0x0000000811027825 */ /* 0x040fe400078e0202 */
[C---:B------:R-:W-:Y:S02]  /*5560*/  ISETP.GE.AND P0, PT, R48.reuse, c[0x0][0x1a8], PT ;  /* 0x00006a0030007a0c */ /* 0x040fe40003f06270 */
[----:B------:R-:W-:Y:S01]  /*5570*/  ISETP.LT.AND P1, PT, R48, R23, PT ;  /* 0x000000173000720c */ /* 0x000fe20003f21270 */
[----:B------:R-:W-:-:S12]  /*5580*/  IMAD.WIDE R40, R17, 0x8, R40 ;  /* 0x0000000811287825 */ /* 0x000fd800078e0228 */
[----:B------:R-:W-:Y:S05]  /*5590*/  @!P0 BRA P1, `(.L_x_2938) ;  /* 0xffffb63000008947 */ /* 0x000fea000083ffff */
.L_x_2929:
[----:B------:R-:W-:-:S04]  /*55a0*/  ISETP.GE.AND P0, PT, R48, R23, PT ;  /* 0x000000173000720c */ /* 0x000fc80003f06270 */
[----:B------:R-:W-:-:S13]  /*55b0*/  ISETP.GE.OR P0, PT, R48, c[0x0][0x1ac], P0 ;  /* 0x00006b0030007a0c */ /* 0x000fda0000706670 */
[----:B------:R-:W-:Y:S05]  /*55c0*/  @P0 BRA `(.L_x_2939) ;  /* 0x000033e000000947 */ /* 0x000fea0003800000 */
[----:B------:R-:W-:Y:S02]  /*55d0*/  ULDC UR5, c[0x0][0x18c] ;  /* 0x0000630000057ab9 */ /* 0x000fe40000000800 */
[----:B------:R-:W-:Y:S02]  /*55e0*/  USHF.R.S32.HI UR5, URZ, 0x1f, UR5 ;  /* 0x0000001f3f057899 */ /* 0x000fe40008011405 */
.L_x_2944:
        /* <DEDUP_REMOVED lines=378> */
.L_x_2940:
        /* <DEDUP_REMOVED lines=124> */
.L_x_2941:
        /* <DEDUP_REMOVED lines=241> */
.L_x_2942:
        /* <DEDUP_REMOVED lines=76> */
.L_x_2943:
        /* <DEDUP_REMOVED lines=9> */
.L_x_2939:
[----:B------:R-:W-:-:S04]  /*89b0*/  ISETP.GE.AND P0, PT, R48, R23, PT ;  /* 0x000000173000720c */ /* 0x000fc80003f06270 */
[----:B------:R-:W-:-:S13]  /*89c0*/  ISETP.GE.OR P0, PT, R48, c[0x0][0x1b0], P0 ;  /* 0x00006c0030007a0c */ /* 0x000fda0000706670 */
[----:B------:R-:W-:Y:S05]  /*89d0*/  @P0 BRA `(.L_x_2945) ;  /* 0x00001b2000000947 */ /* 0x000fea0003800000 */
.L_x_2948:
        /* <DEDUP_REMOVED lines=350> */
.L_x_2946:
        /* <DEDUP_REMOVED lines=78> */
.L_x_2947:
[----:B------:R-:W-:Y:S01]  /*a4a0*/  IADD3 R48, R48, 0x20, RZ ;  /* 0x0000002030307810 */ /* 0x000fe20007ffe0ff */
[----:B------:R-:W-:Y:S01]  /*a4b0*/  UIADD3 UR4, UR4, 0x40, URZ ;  /* 0x0000004004047890 */ /* 0x000fe2000fffe03f */
[----:B------:R-:W-:Y:S02]  /*a4c0*/  IMAD.WIDE R40, R17, 0x4, R2 ;  /* 0x0000000411287825 */ /* 0x000fe400078e0202 */
[C---:B------:R-:W-:Y:S02]  /*a4d0*/  ISETP.GE.AND P0, PT, R48.reuse, c[0x0][0x1b0], PT ;  /* 0x00006c0030007a0c */ /* 0x040fe40003f06270 */
[----:B------:R-:W-:-:S13]  /*a4e0*/  ISETP.LT.AND P1, PT, R48, R23, PT ;  /* 0x000000173000720c */ /* 0x000fda0003f21270 */
[----:B------:R-:W-:Y:S05]  /*a4f0*/  @!P0 BRA P1, `(.L_x_2948) ;  /* 0xffffe4e000008947 */ /* 0x000fea000083ffff */
.L_x_2945:
[----:B------:R-:W-:-:S04]  /*a500*/  ISETP.GE.AND P0, PT, R48, R23, PT ;  /* 0x000000173000720c */ /* 0x000fc80003f06270 */
[----:B------:R-:W-:-:S13]  /*a510*/  ISETP.GE.OR P0, PT, R48, c[0x0][0x1b4], P0 ;  /* 0x00006d0030007a0c */ /* 0x000fda0000706670 */
[----:B------:R-:W-:Y:S05]  /*a520*/  @P0 BRA `(.L_x_2949) ;  /* 0x00003c8000000947 */ /* 0x000fea0003800000 */
[----:B------:R-:W-:Y:S02]  /*a530*/  UMOV UR5, UR4 ;  /* 0x0000000400057c82 */ /* 0x000fe40008000000 */
.L_x_2958:
        /* <DEDUP_REMOVED lines=166> */
.L_x_2950:
        /* <DEDUP_REMOVED lines=91> */
.L_x_2951:
        /* <DEDUP_REMOVED lines=143> */
.L_x_2952:
        /* <DEDUP_REMOVED lines=91> */
.L_x_2953:
        /* <DEDUP_REMOVED lines=144> */
.L_x_2954:
        /* <DEDUP_REMOVED lines=91> */
.L_x_2955:
        /* <DEDUP_REMOVED lines=143> */
.L_x_2956:
        /* <DEDUP_REMOVED lines=92> */
.L_x_2957:
[----:B------:R-:W-:Y:S01]  /*e150*/  IADD3 R48, R48, 0x20, RZ ;  /* 0x0000002030307810 */ /* 0x000fe20007ffe0ff */
[----:B------:R-:W-:Y:S01]  /*e160*/  UMOV UR5, UR4 ;  /* 0x0000000400057c82 */ /* 0x000fe20008000000 */
[----:B------:R-:W-:Y:S02]  /*e170*/  IMAD.WIDE R40, R17, 0x4, R2 ;  /* 0x0000000411287825 */ /* 0x000fe400078e0202 */
[C---:B------:R-:W-:Y:S02]  /*e180*/  ISETP.GE.AND P0, PT, R48.reuse, c[0x0][0x1b4], PT ;  /* 0x00006d0030007a0c */ /* 0x040fe40003f06270 */
[----:B------:R-:W-:-:S13]  /*e190*/  ISETP.LT.AND P1, PT, R48, R23, PT ;  /* 0x000000173000720c */ /* 0x000fda0003f21270 */
[----:B------:R-:W-:Y:S05]  /*e1a0*/  @!P0 BRA P1, `(.L_x_2958) ;  /* 0xffffc39000008947 */ /* 0x000fea000083ffff */
.L_x_2949:
[----:B------:R-:W-:-:S04]  /*e1b0*/  ISETP.GE.AND P0, PT, R48, R23, PT ;  /* 0x000000173000720c */ /* 0x000fc80003f06270 */
[----:B------:R-:W-:-:S13]  /*e1c0*/  ISETP.GE.OR P0, PT, R48, c[0x0][0x1b8], P0 ;  /* 0x00006e0030007a0c */ /* 0x000fda0000706670 */
[----:B------:R-:W-:Y:S05]  /*e1d0*/  @P0 BRA `(.L_x_2959) ;  /* 0x0000197000000947 */ /* 0x000fea0003800000 */
.L_x_2962:
        /* <DEDUP_REMOVED lines=323> */
.L_x_2960:
        /* <DEDUP_REMOVED lines=78> */
.L_x_2961:
[----:B------:R-:W-:Y:S01]  /*faf0*/  IADD3 R48, R48, 0x20, RZ ;  /* 0x0000002030307810 */ /* 0x000fe20007ffe0ff */
[----:B------:R-:W-:Y:S01]  /*fb00*/  UIADD3 UR4, UR4, 0x40, URZ ;  /* 0x0000004004047890 */ /* 0x000fe2000fffe03f */
[----:B------:R-:W-:Y:S02]  /*fb10*/  IMAD.WIDE R40, R17, 0x4, R2 ;  /* 0x0000000411287825 */ /* 0x000fe400078e0202 */
[C---:B------:R-:W-:Y:S02]  /*fb20*/  ISETP.GE.AND P0, PT, R48.reuse, c[0x0][0x1b8], PT ;  /* 0x00006e0030007a0c */ /* 0x040fe40003f06270 */
[----:B------:R-:W-:-:S13]  /*fb30*/  ISETP.LT.AND P1, PT, R48, R23, PT ;  /* 0x000000173000720c */ /* 0x000fda0003f21270 */
[----:B------:R-:W-:Y:S05]  /*fb40*/  @!P0 BRA P1, `(.L_x_2962) ;  /* 0xffffe69000008947 */ /* 0x000fea000083ffff */
.L_x_2959:
[----:B------:R-:W-:-:S04]  /*fb50*/  ISETP.GE.AND P0, PT, R48, R23, PT ;  /* 0x000000173000720c */ /* 0x000fc80003f06270 */
[----:B------:R-:W-:-:S13]  /*fb60*/  ISETP.GE.OR P0, PT, R48, c[0x0][0x1bc], P0 ;  /* 0x00006f0030007a0c */ /* 0x000fda0000706670 */
[----:B------:R-:W-:Y:S05]  /*fb70*/  @P0 BRA `(.L_x_2963) ;  /* 0x00000db000000947 */ /* 0x000fea0003800000 */
[----:B------:R-:W-:-:S05]  /*fb80*/  IMAD.MOV.U32 R3, RZ, RZ, c[0x0][0x18c] ;  /* 0x00006300ff037624 */ /* 0x000fca00078e00ff */
[----:B------:R-:W-:-:S04]  /*fb90*/  SHF.R.S32.HI R0, RZ, 0x1f, R3 ;  /* 0x0000001fff007819 */ /* 0x000fc80000011403 */
[----:B------:R-:W-:Y:S02]  /*fba0*/  SHF.L.U64.HI R13, R3, 0x2, R0 ;  /* 0x00000002030d7819 */ /* 0x000fe40000010200 */
.L_x_2966:
        /* <DEDUP_REMOVED lines=164> */
.L_x_2964:
        /* <DEDUP_REMOVED lines=45> */
.L_x_2965:
[----:B------:R-:W-:Y:S01]  /*108c0*/  IADD3 R48, R48, 0x10, RZ ;  /* 0x0000001030307810 */ /* 0x000fe20007ffe0ff */
[----:B------:R-:W-:Y:S01]  /*108d0*/  UIADD3 UR4, UR4, 0x20, URZ ;  /* 0x0000002004047890 */ /* 0x000fe2000fffe03f */
[----:B------:R-:W-:Y:S02]  /*108e0*/  LEA R40, P1, R3, R40, 0x2 ;  /* 0x0000002803287211 */ /* 0x000fe400078210ff */
[C---:B------:R-:W-:Y:S02]  /*108f0*/  ISETP.GE.AND P0, PT, R48.reuse, c[0x0][0x1bc], PT ;  /* 0x00006f0030007a0c */ /* 0x040fe40003f06270 */
[----:B------:R-:W-:Y:S01]  /*10900*/  ISETP.LT.AND P2, PT, R48, R23, PT ;  /* 0x000000173000720c */ /* 0x000fe20003f41270 */
[----:B------:R-:W-:-:S12]  /*10910*/  IMAD.X R41, R41, 0x1, R13, P1 ;  /* 0x0000000129297824 */ /* 0x000fd800008e060d */
[----:B------:R-:W-:Y:S05]  /*10920*/  @!P0 BRA P2, `(.L_x_2966) ;  /* 0xfffff28000008947 */ /* 0x000fea000103ffff */
.L_x_2963:
[----:B------:R-:W1:Y:S01]  /*10930*/  S2R R0, SR_CTAID.X ;  /* 0x0000000000007919 */ /* 0x000e620000002500 */
[----:B0-----:R-:W-:-:S03]  /*10940*/  IMAD.MOV.U32 R7, RZ, RZ, 0x2 ;  /* 0x00000002ff077424 */ /* 0x001fc600078e00ff */
[----:B------:R-:W1:Y:S04]  /*10950*/  S2R R3, SR_TID.X ;  /* 0x0000000000037919 */ /* 0x000e680000002100 */
[----:B------:R-:W0:Y:S01]  /*10960*/  S2R R2, SR_CTAID.Y ;  /* 0x0000000000027919 */ /* 0x000e220000002600 */
[----:B-1----:R-:W-:Y:S02]  /*10970*/  IMAD R0, R0, 0x40, R3 ;  /* 0x0000004000007824 */ /* 0x002fe400078e0203 */
[----:B0-----:R-:W-:Y:S02]  /*10980*/  IMAD.SHL.U32 R3, R2, 0x2, RZ ;  /* 0x0000000202037824 */ /* 0x001fe400078e00ff */
[----:B------:R-:W-:-:S04]  /*10990*/  IMAD.SHL.U32 R0, R0, 0x4, RZ ;  /* 0x0000000400007824 */ /* 0x000fc800078e00ff */
        /* <DEDUP_REMOVED lines=8> */
.L_x_2970:
[----:B------:R-:W0:Y:S02]  /*10a20*/  LDS R4, [R0] ;  /* 0x0000000000047984 */ /* 0x000e240000000800 */
[----:B0-----:R-:W-:-:S06]  /*10a30*/  HADD2 R5, R4, R21 ;  /* 0x0000001504057230 */ /* 0x001fcc0000000000 */
[----:B------:R-:W0:Y:S02]  /*10a40*/  ATOMS.CAST.SPIN R5, [R0], R4, R5 ;  /* 0x000000040005738d */ /* 0x000e240001800005 */
[----:B0-----:R-:W-:-:S13]  /*10a50*/  ISETP.EQ.U32.AND P0, PT, R5, 0x1, PT ;  /* 0x000000010500780c */ /* 0x001fda0003f02070 */
[----:B------:R-:W-:Y:S05]  /*10a60*/  @!P0 BRA `(.L_x_2970) ;  /* 0xffffffb000008947 */ /* 0x000fea000383ffff */
[----:B------:R-:W-:Y:S05]  /*10a70*/  BRA `(.L_x_2968) ;  /* 0x0000003000007947 */ /* 0x000fea0003800000 */
.L_x_2969:
[----:B------:R-:W2:Y:S02]  /*10a80*/  LD.E R0, [R2.64] ;  /* 0x0000000602007980 */ /* 0x000ea4000c101900 */
[----:B--2---:R-:W-:-:S05]  /*10a90*/  IMAD.IADD R5, R21, 0x1, R0 ;  /* 0x0000000115057824 */ /* 0x004fca00078e0200 */
[----:B------:R0:W-:Y:S02]  /*10aa0*/  ST.E [R2.64], R5 ;  /* 0x0000000502007985 */ /* 0x0001e4000c101906 */
.L_x_2968:
[----:B------:R-:W-:Y:S05]  /*10ab0*/  BSYNC B0 ;  /* 0x0000000000007941 */ /* 0x000fea0003800000 */
.L_x_2967:
[----:B------:R-:W2:Y:S01]  /*10ac0*/  ATOM.E.ADD.F16x2.RN.STRONG.GPU P0, RZ, [R2.64+0x4], R20 ;  /* 0x0000041402ff798a */ /* 0x000ea2000810e9c6 */
[----:B------:R-:W-:Y:S01]  /*10ad0*/  BSSY B0, `(.L_x_2971) ;  /* 0x000000f000007945 */ /* 0x000fe20003800000 */
[----:B--2---:R-:W-:Y:S05]  /*10ae0*/  @P0 BRA `(.L_x_2972) ;  /* 0x000000d000000947 */ /* 0x004fea0003800000 */
[----:B------:R-:W1:Y:S02]  /*10af0*/  QSPC.E.S P0, RZ, [R2+0x4] ;  /* 0x0000040002ff73aa */ /* 0x000e640000000500 */
[----:B-1----:R-:W-:Y:S05]  /*10b00*/  @!P0 BRA `(.L_x_2973) ;  /* 0x0000008000008947 */ /* 0x002fea0003800000 */
[----:B0-----:R-:W-:-:S04]  /*10b10*/  IADD3 R2, R2, 0x4, RZ ;  /* 0x0000000402027810 */ /* 0x001fc80007ffe0ff */
[----:B------:R-:W-:-:S05]  /*10b20*/  LOP3.LUT R2, R2, 0xffffff, RZ, 0xc0, !PT ;  /* 0x00ffffff02027812 */ /* 0x000fca00078ec0ff */
.L_x_2974:
[----:B------:R-:W0:Y:S02]  /*10b30*/  LDS R4, [R2] ;  /* 0x0000000002047984 */ /* 0x000e240000000800 */
[----:B0-----:R-:W-:-:S10]  /*10b40*/  HFMA2.MMA R5, R4, 1, 1, R20 ;  /* 0x3c003c0004057835 */ /* 0x001fd40000000014 */
[----:B------:R-:W0:Y:S02]  /*10b50*/  ATOMS.CAST.SPIN R5, [R2], R4, R5 ;  /* 0x000000040205738d */ /* 0x000e240001800005 */
[----:B0-----:R-:W-:-:S13]  /*10b60*/  ISETP.EQ.U32.AND P0, PT, R5, 0x1, PT ;  /* 0x000000010500780c */ /* 0x001fda0003f02070 */
[----:B------:R-:W-:Y:S05]  /*10b70*/  @!P0 BRA `(.L_x_2974) ;  /* 0xffffffb000008947 */ /* 0x000fea000383ffff */
[----:B------:R-:W-:Y:S05]  /*10b80*/  BRA `(.L_x_2972) ;  /* 0x0000003000007947 */ /* 0x000fea0003800000 */
.L_x_2973:
[----:B------:R-:W2:Y:S02]  /*10b90*/  LD.E R0, [R2.64+0x4] ;  /* 0x0000040602007980 */ /* 0x000ea4000c101900 */
[----:B0-2---:R-:W-:-:S05]  /*10ba0*/  IMAD.IADD R5, R20, 0x1, R0 ;  /* 0x0000000114057824 */ /* 0x005fca00078e0200 */
[----:B------:R0:W-:Y:S02]  /*10bb0*/  ST.E [R2.64+0x4], R5 ;  /* 0x0000040502007985 */ /* 0x0001e4000c101906 */
.L_x_2972:
[----:B------:R-:W-:Y:S05]  /*10bc0*/  BSYNC B0 ;  /* 0x0000000000007941 */ /* 0x000fea0003800000 */
.L_x_2971:
[----:B0-----:R-:W-:-:S05]  /*10bd0*/  IADD3 R2, R6, c[0x0][0x18c], RZ ;  /* 0x0000630006027a10 */ /* 0x001fca0007ffe0ff */
[----:B------:R-:W-:-:S05]  /*10be0*/  IMAD.WIDE R2, R7, R2, c[0x0][0x180] ;  /* 0x0000600007027625 */ /* 0x000fca00078e0202 */
[----:B------:R-:W2:Y:S01]  /*10bf0*/  ATOM.E.ADD.F16x2.RN.STRONG.GPU P0, RZ, [R2.64], R19 ;  /* 0x0000001302ff798a */ /* 0x000ea2000810e9c6 */
[----:B------:R-:W-:Y:S01]  /*10c00*/  BSSY B0, `(.L_x_2975) ;  /* 0x000000e000007945 */ /* 0x000fe20003800000 */
[----:B--2---:R-:W-:Y:S05]  /*10c10*/  @P0 BRA `(.L_x_2976) ;  /* 0x000000c000000947 */ /* 0x004fea0003800000 */
[----:B------:R-:W0:Y:S02]  /*10c20*/  QSPC.E.S P0, RZ, [R2] ;  /* 0x0000000002ff73aa */ /* 0x000e240000000500 */
[----:B0-----:R-:W-:Y:S05]  /*10c30*/  @!P0 BRA `(.L_x_2977) ;  /* 0x0000007000008947 */ /* 0x001fea0003800000 */
[----:B------:R-:W-:-:S05]  /*10c40*/  LOP3.LUT R0, R2, 0xffffff, RZ, 0xc0, !PT ;  /* 0x00ffffff02007812 */ /* 0x000fca00078ec0ff */
.L_x_2978:
[----:B------:R-:W0:Y:S02]  /*10c50*/  LDS R4, [R0] ;  /* 0x0000000000047984 */ /* 0x000e240000000800 */
[----:B0-----:R-:W-:-:S06]  /*10c60*/  HADD2 R5, R4, R19 ;  /* 0x0000001304057230 */ /* 0x001fcc0000000000 */
[----:B------:R-:W0:Y:S02]  /*10c70*/  ATOMS.CAST.SPIN R5, [R0], R4, R5 ;  /* 0x000000040005738d */ /* 0x000e240001800005 */
[----:B0-----:R-:W-:-:S13]  /*10c80*/  ISETP.EQ.U32.AND P0, PT, R5, 0x1, PT ;  /* 0x000000010500780c */ /* 0x001fda0003f02070 */
[----:B------:R-:W-:Y:S05]  /*10c90*/  @!P0 BRA `(.L_x_2978) ;  /* 0xffffffb000008947 */ /* 0x000fea000383ffff */
[----:B------:R-:W-:Y:S05]  /*10ca0*/  BRA `(.L_x_2976) ;  /* 0x0000003000007947 */ /* 0x000fea0003800000 */
.L_x_2977:
[----:B------:R-:W2:Y:S02]  /*10cb0*/  LD.E R0, [R2.64] ;  /* 0x0000000602007980 */ /* 0x000ea4000c101900 */
[----:B--2---:R-:W-:-:S05]  /*10cc0*/  IMAD.IADD R5, R19, 0x1, R0 ;  /* 0x0000000113057824 */ /* 0x004fca00078e0200 */
[----:B------:R0:W-:Y:S02]  /*10cd0*/  ST.E [R2.64], R5 ;  /* 0x0000000502007985 */ /* 0x0001e4000c101906 */
.L_x_2976:
[----:B------:R-:W-:Y:S05]  /*10ce0*/  BSYNC B0 ;  /* 0x0000000000007941 */ /* 0x000fea0003800000 */
.L_x_2975:
[----:B------:R-:W2:Y:S02]  /*10cf0*/  ATOM.E.ADD.F16x2.RN.STRONG.GPU P0, RZ, [R2.64+0x4], R18 ;  /* 0x0000041202ff798a */ /* 0x000ea4000810e9c6 */
[----:B--2---:R-:W-:Y:S05]  /*10d00*/  @P0 EXIT ;  /* 0x000000000000094d */ /* 0x004fea0003800000 */
[----:B------:R-:W1:Y:S02]  /*10d10*/  QSPC.E.S P0, RZ, [R2+0x4] ;  /* 0x0000040002ff73aa */ /* 0x000e640000000500 */
[----:B-1----:R-:W-:Y:S05]  /*10d20*/  @!P0 BRA `(.L_x_2979) ;  /* 0x0000008000008947 */ /* 0x002fea0003800000 */
[----:B0-----:R-:W-:-:S04]  /*10d30*/  IADD3 R2, R2, 0x4, RZ ;  /* 0x0000000402027810 */ /* 0x001fc80007ffe0ff */
[----:B------:R-:W-:-:S05]  /*10d40*/  LOP3.LUT R2, R2, 0xffffff, RZ, 0xc0, !PT ;  /* 0x00ffffff02027812 */ /* 0x000fca00078ec0ff */
.L_x_2980:
[----:B------:R-:W0:Y:S02]  /*10d50*/  LDS R4, [R2] ;  /* 0x0000000002047984 */ /* 0x000e240000000800 */
[----:B0-----:R-:W-:-:S10]  /*10d60*/  HFMA2.MMA R5, R4, 1, 1, R18 ;  /* 0x3c003c0004057835 */ /* 0x001fd40000000012 */
[----:B------:R-:W0:Y:S02]  /*10d70*/  ATOMS.CAST.SPIN R5, [R2], R4, R5 ;  /* 0x000000040205738d */ /* 0x000e240001800005 */
[----:B0-----:R-:W-:-:S13]  /*10d80*/  ISETP.EQ.U32.AND P0, PT, R5, 0x1, PT ;  /* 0x000000010500780c */ /* 0x001fda0003f02070 */
[----:B------:R-:W-:Y:S05]  /*10d90*/  @!P0 BRA `(.L_x_2980) ;  /* 0xffffffb000008947 */ /* 0x000fea000383ffff */
[----:B------:R-:W-:Y:S05]  /*10da0*/  EXIT ;  /* 0x000000000000794d */ /* 0x000fea0003800000 */
.L_x_2979:
[----:B------:R-:W2:Y:S02]  /*10db0*/  LD.E R0, [R2.64+0x4] ;  /* 0x0000040602007980 */ /* 0x000ea4000c101900 */
[----:B0-2---:R-:W-:-:S05]  /*10dc0*/  IMAD.IADD R5, R18, 0x1, R0 ;  /* 0x0000000112057824 */ /* 0x005fca00078e0200 */
[----:B------:R-:W-:Y:S01]  /*10dd0*/  ST.E [R2.64+0x4], R5 ;  /* 0x0000040502007985 */ /* 0x000fe2000c101906 */
[----:B------:R-:W-:Y:S05]  /*10de0*/  EXIT ;  /* 0x000000000000794d */ /* 0x000fea0003800000 */
.L_x_2981:
        /* <DEDUP_REMOVED lines=9> */
.L_x_3870:


//--------------------- .text._Z23gemm_half_q_half_kernelILi1ELb1ELb0EEvPK6__halfPKjS4_S2_PS0_iiiiPKtS7_iiiiiibS2_i --------------------------
	.section	.text._Z23gemm_half_q_half_kernelILi1ELb1ELb0EEvPK6__halfPKjS4_S2_PS0_iiiiPKtS7_iiiiiibS2_i,"ax",@progbits
	.sectioninfo	@"SHI_REGISTERS=48"
	.align	128
        .global         _Z23gemm_half_q_half_kernelILi1ELb1ELb0EEvPK6__halfPKjS4_S2_PS0_iiiiPKtS7_iiiiiibS2_i
        .type           _Z23gemm_half_q_half_kernelILi1ELb1ELb0EEvPK6__halfPKjS4_S2_PS0_iiiiPKtS7_iiiiiibS2_i,@function
        .size           _Z23gemm_half_q_half_kernelILi1ELb1ELb0EEvPK6__halfPKjS4_S2_PS0_iiiiPKtS7_iiiiiibS2_i,(.L_x_3871 - _Z23gemm_half_q_half_kernelILi1ELb1ELb0EEvPK6__halfPKjS4_S2_PS0_iiiiPKtS7_iiiiiibS2_i)
        .other          _Z23gemm_half_q_half_kernelILi1ELb1ELb0EEvPK6__halfPKjS4_S2_PS0_iiiiPKtS7_iiiiiibS2_i,@"STO_CUDA_ENTRY STV_DEFAULT"
_Z23gemm_half_q_half_kernelILi1ELb1ELb0EEvPK6__halfPKjS4_S2_PS0_iiiiPKtS7_iiiiiibS2_i:
.text._Z23gemm_half_q_half_kernelILi1ELb1ELb0EEvPK6__halfPKjS4_S2_PS0_iiiiPKtS7_iiiiiibS2_i:
        /* <DEDUP_REMOVED lines=33> */
.L_x_2983:
[----:B------:R-:W-:Y:S05]  /*0210*/  BSYNC B0 ;  /* 0x0000000000007941 */ /* 0x000fea0003800000 */
.L_x_2982:
[----:B------:R-:W-:Y:S05]  /*0220*/  @P1 EXIT ;  /* 0x000000000000194d */ /* 0x000fea0003800000 */
[----:B------:R-:W-:Y:S01]  /*0230*/  ULDC.S8 UR4, c[0x0][0x1c0] ;  /* 0x0000700000047ab9 */ /* 0x000fe20000000200 */
[----:B------:R-:W-:Y:S01]  /*0240*/  ISETP.GE.AND P1, PT, R32, R31, PT ;  /* 0x0000001f2000720c */ /* 0x000fe20003f26270 */
[----:B------:R-:W-:Y:S01]  /*0250*/  IMAD.MOV.U32 R33, RZ, RZ, 0x2 ;  /* 0x00000002ff217424 */ /* 0x000fe200078e00ff */
[----:B------:R-:W-:Y:S01]  /*0260*/  ISETP.NE.AND P0, PT, RZ, UR4, PT ;  /* 0x00000004ff007c0c */ /* 0x000fe2000bf05270 */
[----:B0-----:R-:W-:-:S03]  /*0270*/  IMAD.SHL.U32 R4, R6, 0x80, RZ ;  /* 0x0000008006047824 */ /* 0x001fc600078e00ff */
[----:B------:R-:W-:Y:S01]  /*0280*/  ISETP.NE.OR P0, PT, R6, RZ, !P0 ;  /* 0x000000ff0600720c */ /* 0x000fe20004705670 */
[----:B------:R-:W-:-:S12]  /*0290*/  IMAD.WIDE R4, R4, R33, c[0x0][0x198] ;  /* 0x0000660004047625 */ /* 0x000fd800078e0221 */
        /* <DEDUP_REMOVED lines=14> */
.L_x_2985:
        /* <DEDUP_REMOVED lines=43> */
.L_x_2984:
        /* <DEDUP_REMOVED lines=51> */
[----:B------:R-:W-:-:S05]  /*0960*/  IADD3 R0, R4, R0, R3 ;  /* 0x0000000004007210 */ /* 0x000fca0007ffe003 */
[----:B------:R-:W-:Y:S01]  /*0970*/  IMAD R3, R0, c[0x0][0x18c], RZ ;  /* 0x0000630000037a24 */ /* 0x000fe200078e02ff */
[----:B------:R-:W-:-:S04]  /*0980*/  SHF.R.S32.HI R0, RZ, 0x1f, R34 ;  /* 0x0000001fff007819 */ /* 0x000fc80000011422 */
        /* <DEDUP_REMOVED lines=15> */
.L_x_2987:
[----:B------:R-:W2:Y:S01]  /*0a80*/  LDG.E.128.CONSTANT R16, [R36.64] ;  /* 0x0000000624107981 */ /* 0x000ea2000c1e9d00 */
[----:B------:R-:W-:-:S03]  /*0a90*/  IMAD.MOV.U32 R25, RZ, RZ, 0x4 ;  /* 0x00000004ff197424 */ /* 0x000fc600078e00ff */
[----:B------:R-:W0:Y:S01]  /*0aa0*/  LDS.64 R22, [UR4] ;  /* 0x00000004ff167984 */ /* 0x000e220008000a00 */
[----:B------:R-:W-:-:S05]  /*0ab0*/  IMAD.WIDE R12, R25, c[0x0][0x18c], R36 ;  /* 0x00006300190c7a25 */ /* 0x000fca00078e0224 */
[----:B------:R2:W3:Y:S01]  /*0ac0*/  LDG.E.128.CONSTANT R4, [R12.64] ;  /* 0x000000060c047981 */ /* 0x0004e2000c1e9d00 */
[----:B------:R-:W-:-:S05]  /*0ad0*/  IMAD.WIDE R42, R25, c[0x0][0x18c], R12 ;  /* 0x00006300192a7a25 */ /* 0x000fca00078e020c */
[----:B------:R1:W4:Y:S02]  /*0ae0*/  LDG.E.128.CONSTANT R8, [R42.64] ;  /* 0x000000062a087981 */ /* 0x000324000c1e9d00 */
[----:B-1----:R-:W-:Y:S01]  /*0af0*/  IMAD.WIDE R42, R25, c[0x0][0x18c], R42 ;  /* 0x00006300192a7a25 */ /* 0x002fe200078e022a */
[--C-:B0-----:R-:W-:Y:S02]  /*0b00*/  HADD2.F32 R27, -RZ, R22.reuse.H0_H0 ;  /* 0x20000016ff1b7230 */ /* 0x101fe40000004100 */
[----:B------:R-:W-:Y:S01]  /*0b10*/  HADD2.F32 R22, -RZ, R22.H1_H1 ;  /* 0x30000016ff167230 */ /* 0x000fe20000004100 */
[----:B--2---:R-:W-:Y:S02]  /*0b20*/  LOP3.LUT R12, R18, 0xff, RZ, 0xc0, !PT ;  /* 0x000000ff120c7812 */ /* 0x004fe400078ec0ff */
[----:B------:R-:W-:Y:S02]  /*0b30*/  LOP3.LUT R14, R16, 0xff, RZ, 0xc0, !PT ;  /* 0x000000ff100e7812 */ /* 0x000fe400078ec0ff */
[----:B------:R-:W-:-:S02]  /*0b40*/  IADD3 R13, R12, -0x80, RZ ;  /* 0xffffff800c0d7810 */ /* 0x000fc40007ffe0ff */
[----:B------:R-:W-:Y:S02]  /*0b50*/  SHF.R.U32.HI R12, RZ, 0x8, R16 ;  /* 0x00000008ff0c7819 */ /* 0x000fe40000011610 */
[----:B------:R-:W-:Y:S02]  /*0b60*/  LOP3.LUT R15, R17, 0xff, RZ, 0xc0, !PT ;  /* 0x000000ff110f7812 */ /* 0x000fe400078ec0ff */
[----:B------:R-:W-:Y:S01]  /*0b70*/  IADD3 R14, R14, -0x80, RZ ;  /* 0xffffff800e0e7810 */ /* 0x000fe20007ffe0ff */
[----:B------:R-:W0:Y:S01]  /*0b80*/  I2F.F16 R13, R13 ;  /* 0x0000000d000d7306 */ /* 0x000e220000200c00 */
[----:B------:R-:W-:Y:S02]  /*0b90*/  LOP3.LUT R20, R19, 0xff, RZ, 0xc0, !PT ;  /* 0x000000ff13147812 */ /* 0x000fe400078ec0ff */
[----:B------:R-:W-:Y:S02]  /*0ba0*/  LOP3.LUT R12, R12, 0xff, RZ, 0xc0, !PT ;  /* 0x000000ff0c0c7812 */ /* 0x000fe400078ec0ff */
[----:B------:R-:W-:-:S02]  /*0bb0*/  SHF.R.U32.HI R21, RZ, 0x8, R17 ;  /* 0x00000008ff157819 */ /* 0x000fc40000011611 */
[----:B------:R-:W-:Y:S01]  /*0bc0*/  IADD3 R15, R15, -0x80, RZ ;  /* 0xffffff800f0f7810 */ /* 0x000fe20007ffe0ff */
[----:B------:R-:W1:Y:S01]  /*0bd0*/  I2F.F16 R14, R14 ;  /* 0x0000000e000e7306 */ /* 0x000e620000200c00 */
[----:B------:R-:W-:Y:S02]  /*0be0*/  IADD3 R20, R20, -0x80, RZ ;  /* 0xffffff8014147810 */ /* 0x000fe40007ffe0ff */
[----:B------:R-:W-:Y:S02]  /*0bf0*/  IADD3 R26, R12, -0x80, RZ ;  /* 0xffffff800c1a7810 */ /* 0x000fe40007ffe0ff */
[----:B------:R-:W-:Y:S02]  /*0c00*/  LOP3.LUT R21, R21, 0xff, RZ, 0xc0, !PT ;  /* 0x000000ff15157812 */ /* 0x000fe400078ec0ff */
[----:B------:R-:W-:Y:S01]  /*0c10*/  SHF.R.U32.HI R35, RZ, 0x8, R18 ;  /* 0x00000008ff237819 */ /* 0x000fe20000011612 */
[----:B------:R-:W2:Y:S01]  /*0c20*/  I2F.F16 R15, R15 ;  /* 0x0000000f000f7306 */ /* 0x000ea20000200c00 */
[----:B------:R-:W-:Y:S01]  /*0c30*/  IADD3 R12, R21, -0x80, RZ ;  /* 0xffffff80150c7810 */ /* 0x000fe20007ffe0ff */
[----:B0-----:R-:W-:Y:S01]  /*0c40*/  HADD2.F32 R38, -RZ, R13.H0_H0 ;  /* 0x2000000dff267230 */ /* 0x001fe20000004100 */
[----:B------:R-:W-:-:S02]  /*0c50*/  SHF.R.U32.HI R21, RZ, 0x8, R19 ;  /* 0x00000008ff157819 */ /* 0x000fc40000011613 */
[----:B------:R-:W-:Y:S02]  /*0c60*/  LOP3.LUT R35, R35, 0xff, RZ, 0xc0, !PT ;  /* 0x000000ff23237812 */ /* 0x000fe400078ec0ff */
[----:B------:R-:W-:Y:S01]  /*0c70*/  LOP3.LUT R37, R21, 0xff, RZ, 0xc0, !PT ;  /* 0x000000ff15257812 */ /* 0x000fe200078ec0ff */
[----:B------:R-:W0:Y:S01]  /*0c80*/  I2F.F16 R20, R20 ;  /* 0x0000001400147306 */ /* 0x000e220000200c00 */
[----:B-1----:R-:W-:Y:S01]  /*0c90*/  HADD2.F32 R14, -RZ, R14.H0_H0 ;  /* 0x2000000eff0e7230 */ /* 0x002fe20000004100 */
[----:B------:R-:W-:Y:S01]  /*0ca0*/  IADD3 R21, R35, -0x80, RZ ;  /* 0xffffff8023157810 */ /* 0x000fe20007ffe0ff */
[----:B------:R-:W-:Y:S01]  /*0cb0*/  FFMA.FTZ R35, R27, R38, RZ ;  /* 0x000000261b237223 */ /* 0x000fe200000100ff */
[----:B------:R-:W-:Y:S02]  /*0cc0*/  IADD3 R37, R37, -0x80, RZ ;  /* 0xffffff8025257810 */ /* 0x000fe40007ffe0ff */
[----:B------:R-:W-:Y:S01]  /*0cd0*/  FFMA.FTZ R14, R14, R27, RZ ;  /* 0x0000001b0e0e7223 */ /* 0x000fe200000100ff */
[----:B------:R-:W-:Y:S01]  /*0ce0*/  LEA.HI R24, R16, 0xffffff80, RZ, 0x8 ;  /* 0xffffff8010187811 */ /* 0x000fe200078f40ff */
[----:B------:R-:W1:Y:S01]  /*0cf0*/  I2F.F16 R26, R26 ;  /* 0x0000001a001a7306 */ /* 0x000e620000200c00 */
[----:B--2---:R-:W-:-:S05]  /*0d00*/  HADD2.F32 R36, -RZ, R15.H0_H0 ;  /* 0x2000000fff247230 */ /* 0x004fca0000004100 */
[----:B------:R-:W-:Y:S02]  /*0d10*/  FFMA.FTZ R39, R27, R36, RZ ;  /* 0x000000241b277223 */ /* 0x000fe400000100ff */
[----:B------:R-:W2:Y:S01]  /*0d20*/  I2F.F16 R12, R12 ;  /* 0x0000000c000c7306 */ /* 0x000ea20000200c00 */
[----:B0-----:R-:W-:-:S05]  /*0d30*/  HADD2.F32 R20, -RZ, R20.H0_H0 ;  /* 0x20000014ff147230 */ /* 0x001fca0000004100 */
[----:B------:R-:W-:Y:S01]  /*0d40*/  FFMA.FTZ R27, R27, R20, RZ ;  /* 0x000000141b1b7223 */ /* 0x000fe200000100ff */
[----:B-1----:R-:W-:Y:S01]  /*0d50*/  HADD2.F32 R13, -RZ, R26.H0_H0 ;  /* 0x2000001aff0d7230 */ /* 0x002fe20000004100 */
[----:B------:R-:W0:Y:S04]  /*0d60*/  I2F.F16 R21, R21 ;  /* 0x0000001500157306 */ /* 0x000e280000200c00 */
[----:B------:R-:W-:Y:S01]  /*0d70*/  FFMA.FTZ R20, R13, R22, R14 ;  /* 0x000000160d147223 */ /* 0x000fe2000001000e */
[----:B--2---:R-:W-:-:S03]  /*0d80*/  HADD2.F32 R26, -RZ, R12.H0_H0 ;  /* 0x2000000cff1a7230 */ /* 0x004fc60000004100 */
[----:B------:R-:W1:Y:S01]  /*0d90*/  I2F.F16 R37, R37 ;  /* 0x0000002500257306 */ /* 0x000e620000200c00 */
[----:B------:R2:W5:Y:S01]  /*0da0*/  LDG.E.128.CONSTANT R12, [R42.64] ;  /* 0x000000062a0c7981 */ /* 0x000562000c1e9d00 */
[----:B------:R-:W-:Y:S01]  /*0db0*/  SHF.R.U32.HI R16, RZ, 0x10, R16 ;  /* 0x00000010ff107819 */ /* 0x000fe20000011610 */
[----:B------:R-:W-:-:S03]  /*0dc0*/  FFMA.FTZ R26, R22, R26, R39 ;  /* 0x0000001a161a7223 */ /* 0x000fc60000010027 */
[----:B------:R-:W-:Y:S01]  /*0dd0*/  LOP3.LUT R36, R16, 0xff, RZ, 0xc0, !PT ;  /* 0x000000ff10247812 */ /* 0x000fe200078ec0ff */
[----:B0-----:R-:W-:Y:S01]  /*0de0*/  HADD2.F32 R39, -RZ, R21.H0_H0 ;  /* 0x20000015ff277230 */ /* 0x001fe20000004100 */
[----:B------:R-:W-:Y:S01]  /*0df0*/  SHF.R.U32.HI R21, RZ, 0x10, R17 ;  /* 0x00000010ff157819 */ /* 0x000fe20000011611 */
[----:B------:R-:W-:Y:S01]  /*0e00*/  I2F.F16 R24, R24 ;  /* 0x0000001800187306 */ /* 0x000fe20000200c00 */
[----:B------:R-:W-:Y:S02]  /*0e10*/  LEA.HI R38, R17, 0xffffff80, RZ, 0x8 ;  /* 0xffffff8011267811 */ /* 0x000fe400078f40ff */
[----:B------:R-:W-:Y:S02]  /*0e20*/  IADD3 R17, R36, -0x80, RZ ;  /* 0xffffff8024117810 */ /* 0x000fe40007ffe0ff */
[----:B------:R-:W-:Y:S01]  /*0e30*/  LOP3.LUT R21, R21, 0xff, RZ, 0xc0, !PT ;  /* 0x000000ff15157812 */ /* 0x000fe200078ec0ff */
[----:B------:R-:W-:Y:S01]  /*0e40*/  FFMA.FTZ R36, R22, R39, R35 ;  /* 0x0000002716247223 */ /* 0x000fe20000010023 */
[----:B-1----:R-:W-:Y:S01]  /*0e50*/  HADD2.F32 R37, -RZ, R37.H0_H0 ;  /* 0x20000025ff257230 */ /* 0x002fe20000004100 */
[----:B------:R-:W-:Y:S01]  /*0e60*/  SHF.R.U32.HI R35, RZ, 0x10, R18 ;  /* 0x00000010ff237819 */ /* 0x000fe20000011612 */
[----:B------:R-:W0:Y:S01]  /*0e70*/  I2F.F16 R17, R17 ;  /* 0x0000001100117306 */ /* 0x000e220000200c00 */
[----:B------:R-:W-:-:S02]  /*0e80*/  IADD3 R21, R21, -0x80, RZ ;  /* 0xffffff8015157810 */ /* 0x000fc40007ffe0ff */
[----:B------:R-:W-:Y:S01]  /*0e90*/  LOP3.LUT R35, R35, 0xff, RZ, 0xc0, !PT ;  /* 0x000000ff23237812 */ /* 0x000fe200078ec0ff */
[----:B------:R-:W-:Y:S01]  /*0ea0*/  FFMA.FTZ R22, R22, R37, R27 ;  /* 0x0000002516167223 */ /* 0x000fe2000001001b */
[----:B------:R-:W-:Y:S02]  /*0eb0*/  SHF.R.U32.HI R27, RZ, 0x10, R19 ;  /* 0x00000010ff1b7819 */ /* 0x000fe40000011613 */
[----:B------:R-:W-:Y:S01]  /*0ec0*/  IADD3 R37, R35, -0x80, RZ ;  /* 0xffffff8023257810 */ /* 0x000fe20007ffe0ff */
[----:B------:R-:W-:Y:S01]  /*0ed0*/  I2F.F16 R21, R21 ;  /* 0x0000001500157306 */ /* 0x000fe20000200c00 */
[----:B------:R-:W-:-:S04]  /*0ee0*/  LOP3.LUT R27, R27, 0xff, RZ, 0xc0, !PT ;  /* 0x000000ff1b1b7812 */ /* 0x000fc800078ec0ff */
[----:B------:R-:W-:-:S03]  /*0ef0*/  IADD3 R35, R27, -0x80, RZ ;  /* 0xffffff801b237810 */ /* 0x000fc60007ffe0ff */
[----:B------:R-:W1:Y:S01]  /*0f00*/  I2F.F16 R37, R37 ;  /* 0x0000002500257306 */ /* 0x000e620000200c00 */
[----:B0-----:R-:W-:Y:S02]  /*0f10*/  HADD2.F32 R17, -RZ, R17.H0_H0 ;  /* 0x20000011ff117230 */ /* 0x001fe40000004100 */
[----:B------:R-:W-:-:S05]  /*0f20*/  HADD2.F32 R27, -RZ, R23.H0_H0 ;  /* 0x20000017ff1b7230 */ /* 0x000fca0000004100 */
[----:B------:R-:W0:Y:S01]  /*0f30*/  I2F.F16 R35, R35 ;  /* 0x0000002300237306 */ /* 0x000e220000200c00 */
[----:B------:R-:W-:-:S07]  /*0f40*/  FFMA.FTZ R17, R17, R27, R20 ;  /* 0x0000001b11117223 */ /* 0x000fce0000010014 */
[----:B------:R0:W2:Y:S01]  /*0f50*/  I2F.F16 R16, R38 ;  /* 0x0000002600107306 */ /* 0x0000a20000200c00 */
[----:B-1----:R-:W-:Y:S02]  /*0f60*/  HADD2.F32 R37, -RZ, R37.H0_H0 ;  /* 0x20000025ff257230 */ /* 0x002fe40000004100 */
[----:B0-----:R-:W-:Y:S02]  /*0f70*/  HADD2.F32 R38, -RZ, R21.H0_H0 ;  /* 0x20000015ff267230 */ /* 0x001fe40000004100 */
[----:B------:R-:W0:Y:S01]  /*0f80*/  LDS.64 R20, [UR4+0x8] ;  /* 0x00000804ff147984 */ /* 0x000e220008000a00 */
[----:B------:R-:W-:Y:S01]  /*0f90*/  LEA.HI R39, R19, 0xffffff80, RZ, 0x8 ;  /* 0xffffff8013277811 */ /* 0x000fe200078f40ff */
[C---:B------:R-:W-:Y:S01]  /*0fa0*/  FFMA.FTZ R19, R27.reuse, R37, R36 ;  /* 0x000000251b137223 */ /* 0x040fe20000010024 */
[----:B------:R-:W-:Y:S01]  /*0fb0*/  LEA.HI R18, R18, 0xffffff80, RZ, 0x8 ;  /* 0xffffff8012127811 */ /* 0x000fe200078f40ff */
[----:B------:R-:W-:Y:S01]  /*0fc0*/  HADD2.F32 R37, -RZ, R35.H0_H0 ;  /* 0x20000023ff257230 */ /* 0x000fe20000004100 */
[----:B---3--:R-:W-:Y:S01]  /*0fd0*/  LOP3.LUT R36, R4, 0xff, RZ, 0xc0, !PT ;  /* 0x000000ff04247812 */ /* 0x008fe200078ec0ff */
[C---:B------:R-:W-:Y:S01]  /*0fe0*/  FFMA.FTZ R26, R27.reuse, R38, R26 ;  /* 0x000000261b1a7223 */ /* 0x040fe2000001001a */
[----:B------:R2:W1:Y:S02]  /*0ff0*/  I2F.F16 R35, R39 ;  /* 0x0000002700237306 */ /* 0x0004640000200c00 */
[----:B------:R-:W-:Y:S01]  /*1000*/  FFMA.FTZ R27, R27, R37, R22 ;  /* 0x000000251b1b7223 */ /* 0x000fe20000010016 */
[----:B------:R-:W-:-:S05]  /*1010*/  IADD3 R22, R36, -0x80, RZ ;  /* 0xffffff8024167810 */ /* 0x000fca0007ffe0ff */
[----:B------:R-:W3:Y:S01]  /*1020*/  I2F.F16 R18, R18 ;  /* 0x0000001200127306 */ /* 0x000ee20000200c00 */
[----:B------:R-:W-:Y:S01]  /*1030*/  LOP3.LUT R36, R5, 0xff, RZ, 0xc0, !PT ;  /* 0x000000ff05247812 */ /* 0x000fe200078ec0ff */
[----:B------:R-:W-:-:S03]  /*1040*/  HADD2.F32 R24, -RZ, R24.H0_H0 ;  /* 0x20000018ff187230 */ /* 0x000fc60000004100 */
[----:B------:R-:W-:-:S03]  /*1050*/  IADD3 R37, R36, -0x80, RZ ;  /* 0xffffff8024257810 */ /* 0x000fc60007ffe0ff */
[----:B------:R-:W0:Y:S01]  /*1060*/  I2F.F16 R22, R22 ;  /* 0x0000001600167306 */ /* 0x000e220000200c00 */
[----:B------:R-:W-:Y:S02]  /*1070*/  HADD2.F32 R36, -RZ, R23.H1_H1 ;  /* 0x30000017ff247230 */ /* 0x000fe40000004100 */
[----:B--2---:R-:W-:-:S03]  /*1080*/  HADD2.F32 R39, -RZ, R16.H0_H0 ;  /* 0x20000010ff277230 */ /* 0x004fc60000004100 */
[----:B------:R-:W-:Y:S01]  /*1090*/  FFMA.FTZ R24, R24, R36, R17 ;  /* 0x0000002418187223 */ /* 0x000fe20000010011 */
[----:B-1----:R-:W-:Y:S02]  /*10a0*/  HADD2.F32 R35, -RZ, R35.H0_H0 ;  /* 0x20000023ff237230 */ /* 0x002fe40000004100 */
[----:B---3--:R-:W-:Y:S01]  /*10b0*/  HADD2.F32 R17, -RZ, R18.H0_H0 ;  /* 0x20000012ff117230 */ /* 0x008fe20000004100 */
[----:B------:R1:W2:Y:S01]  /*10c0*/  I2F.F16 R23, R37 ;  /* 0x0000002500177306 */ /* 0x0002a20000200c00 */
[----:B------:R-:W-:Y:S01]  /*10d0*/  FFMA.FTZ R26, R36, R39, R26 ;  /* 0x00000027241a7223 */ /* 0x000fe2000001001a */
[----:B------:R-:W-:Y:S02]  /*10e0*/  LOP3.LUT R38, R6, 0xff, RZ, 0xc0, !PT ;  /* 0x000000ff06267812 */ /* 0x000fe400078ec0ff */
[C---:B------:R-:W-:Y:S02]  /*10f0*/  FFMA.FTZ R19, R36.reuse, R17, R19 ;  /* 0x0000001124137223 */ /* 0x040fe40000010013 */
[----:B------:R-:W-:Y:S01]  /*1100*/  FFMA.FTZ R36, R36, R35, R27 ;  /* 0x0000002324247223 */ /* 0x000fe2000001001b */
[----:B0-----:R-:W-:Y:S01]  /*1110*/  HADD2.F32 R27, -RZ, R20.H0_H0 ;  /* 0x20000014ff1b7230 */ /* 0x001fe20000004100 */
[----:B------:R-:W-:Y:S01]  /*1120*/  LOP3.LUT R18, R7, 0xff, RZ, 0xc0, !PT ;  /* 0x000000ff07127812 */ /* 0x000fe200078ec0ff */
[----:B------:R-:W-:Y:S01]  /*1130*/  HADD2.F32 R22, -RZ, R22.H0_H0 ;  /* 0x20000016ff167230 */ /* 0x000fe20000004100 */
[----:B------:R-:W-:-:S02]  /*1140*/  SHF.R.U32.HI R17, RZ, 0x8, R4 ;  /* 0x00000008ff117819 */ /* 0x000fc40000011604 */
[----:B------:R-:W-:Y:S02]  /*1150*/  IADD3 R16, R38, -0x80, RZ ;  /* 0xffffff8026107810 */ /* 0x000fe40007ffe0ff */
[----:B-1----:R-:W-:Y:S01]  /*1160*/  IADD3 R37, R18, -0x80, RZ ;  /* 0xffffff8012257810 */ /* 0x002fe20007ffe0ff */
[----:B------:R-:W-:Y:S01]  /*1170*/  FFMA.FTZ R35, R22, R27, R24 ;  /* 0x0000001b16237223 */ /* 0x000fe20000010018 */
[----:B------:R-:W-:Y:S02]  /*1180*/  LOP3.LUT R17, R17, 0xff, RZ, 0xc0, !PT ;  /* 0x000000ff11117812 */ /* 0x000fe400078ec0ff */
[----:B------:R-:W-:Y:S02]  /*1190*/  SHF.R.U32.HI R18, RZ, 0x8, R5 ;  /* 0x00000008ff127819 */ /* 0x000fe40000011605 */
[----:B------:R-:W-:Y:S01]  /*11a0*/  SHF.R.U32.HI R22, RZ, 0x8, R6 ;  /* 0x00000008ff167819 */ /* 0x000fe20000011606 */
[----:B------:R-:W0:Y:S01]  /*11b0*/  I2F.F16 R16, R16 ;  /* 0x0000001000107306 */ /* 0x000e220000200c00 */
[----:B------:R-:W-:-:S02]  /*11c0*/  IADD3 R17, R17, -0x80, RZ ;  /* 0xffffff8011117810 */ /* 0x000fc40007ffe0ff */
[----:B------:R-:W-:Y:S02]  /*11d0*/  LOP3.LUT R18, R18, 0xff, RZ, 0xc0, !PT ;  /* 0x000000ff12127812 */ /* 0x000fe400078ec0ff */
[----:B------:R-:W-:Y:S02]  /*11e0*/  LOP3.LUT R22, R22, 0xff, RZ, 0xc0, !PT ;  /* 0x000000ff16167812 */ /* 0x000fe400078ec0ff */
[----:B------:R-:W-:Y:S01]  /*11f0*/  SHF.R.U32.HI R39, RZ, 0x8, R7 ;  /* 0x00000008ff277819 */ /* 0x000fe20000011607 */
[----:B--2---:R-:W-:Y:S01]  /*1200*/  HADD2.F32 R23, -RZ, R23.H0_H0 ;  /* 0x20000017ff177230 */ /* 0x004fe20000004100 */
[----:B------:R1:W2:Y:S01]  /*1210*/  I2F.F16 R38, R17 ;  /* 0x0000001100267306 */ /* 0x0002a20000200c00 */
[----:B------:R-:W-:Y:S02]  /*1220*/  IADD3 R18, R18, -0x80, RZ ;  /* 0xffffff8012127810 */ /* 0x000fe40007ffe0ff */
[----:B------:R-:W-:Y:S02]  /*1230*/  IADD3 R24, R22, -0x80, RZ ;  /* 0xffffff8016187810 */ /* 0x000fe40007ffe0ff */
[----:B------:R-:W-:-:S03]  /*1240*/  LOP3.LUT R39, R39, 0xff, RZ, 0xc0, !PT ;  /* 0x000000ff27277812 */ /* 0x000fc600078ec0ff */
[----:B------:R-:W3:Y:S01]  /*1250*/  I2F.F16 R37, R37 ;  /* 0x0000002500257306 */ /* 0x000ee20000200c00 */
[----:B-1----:R-:W-:Y:S01]  /*1260*/  FFMA.FTZ R17, R27, R23, R26 ;  /* 0x000000171b117223 */ /* 0x002fe2000001001a */
[----:B------:R-:W-:-:S06]  /*1270*/  IADD3 R23, R39, -0x80, RZ ;  /* 0xffffff8027177810 */ /* 0x000fcc0007ffe0ff */
[----:B------:R-:W1:Y:S01]  /*1280*/  I2F.F16 R18, R18 ;  /* 0x0000001200127306 */ /* 0x000e620000200c00 */
[----:B0-----:R-:W-:-:S07]  /*1290*/  HADD2.F32 R16, -RZ, R16.H0_H0 ;  /* 0x20000010ff107230 */ /* 0x001fce0000004100 */
[----:B------:R-:W0:Y:S01]  /*12a0*/  I2F.F16 R24, R24 ;  /* 0x0000001800187306 */ /* 0x000e220000200c00 */
[----:B------:R-:W-:Y:S01]  /*12b0*/  HADD2.F32 R22, -RZ, R20.H1_H1 ;  /* 0x30000014ff167230 */ /* 0x000fe20000004100 */
[----:B------:R-:W-:Y:S01]  /*12c0*/  FFMA.FTZ R19, R27, R16, R19 ;  /* 0x000000101b137223 */ /* 0x000fe20000010013 */
[----:B--2---:R-:W-:-:S05]  /*12d0*/  HADD2.F32 R38, -RZ, R38.H0_H0 ;  /* 0x20000026ff267230 */ /* 0x004fca0000004100 */
[----:B------:R-:W2:Y:S01]  /*12e0*/  I2F.F16 R23, R23 ;  /* 0x0000001700177306 */ /* 0x000ea20000200c00 */
[----:B------:R-:W-:Y:S01]  /*12f0*/  SHF.R.U32.HI R16, RZ, 0x10, R4 ;  /* 0x00000010ff107819 */ /* 0x000fe20000011604 */
[----:B---3--:R-:W-:Y:S01]  /*1300*/  HADD2.F32 R37, -RZ, R37.H0_H0 ;  /* 0x20000025ff257230 */ /* 0x008fe20000004100 */
[----:B------:R-:W-:Y:S01]  /*1310*/  LEA.HI R20, R4, 0xffffff80, RZ, 0x8 ;  /* 0xffffff8004147811 */ /* 0x000fe200078f40ff */
[----:B------:R-:W-:Y:S01]  /*1320*/  FFMA.FTZ R4, R38, R22, R35 ;  /* 0x0000001626047223 */ /* 0x000fe20000010023 */
[----:B-1----:R-:W-:Y:S01]  /*1330*/  HADD2.F32 R18, -RZ, R18.H0_H0 ;  /* 0x20000012ff127230 */ /* 0x002fe20000004100 */
[----:B------:R-:W-:Y:S01]  /*1340*/  LOP3.LUT R16, R16, 0xff, RZ, 0xc0, !PT ;  /* 0x000000ff10107812 */ /* 0x000fe200078ec0ff */
[----:B------:R-:W-:Y:S01]  /*1350*/  IMAD.WIDE R42, R25, c[0x0][0x18c], R42 ;  /* 0x00006300192a7a25 */ /* 0x000fe200078e022a */
[----:B0-----:R-:W-:Y:S02]  /*1360*/  HADD2.F32 R35, -RZ, R24.H0_H0 ;  /* 0x20000018ff237230 */ /* 0x001fe40000004100 */
[----:B------:R-:W-:Y:S01]  /*1370*/  IADD3 R24, R16, -0x80, RZ ;  /* 0xffffff8010187810 */ /* 0x000fe20007ffe0ff */
[----:B------:R-:W-:-:S02]  /*1380*/  FFMA.FTZ R27, R27, R37, R36 ;  /* 0x000000251b1b7223 */ /* 0x000fc40000010024 */
[C---:B------:R-:W-:Y:S02]  /*1390*/  FFMA.FTZ R39, R22.reuse, R18, R17 ;  /* 0x0000001216277223 */ /* 0x040fe40000010011 */
[----:B------:R-:W-:Y:S01]  /*13a0*/  FFMA.FTZ R35, R22, R35, R19 ;  /* 0x0000002316237223 */ /* 0x000fe20000010013 */
[----:B--2---:R-:W-:Y:S01]  /*13b0*/  HADD2.F32 R36, -RZ, R23.H0_H0 ;  /* 0x20000017ff247230 */ /* 0x004fe20000004100 */
[----:B------:R0:W2:Y:S01]  /*13c0*/  LDG.E.128.CONSTANT R16, [R42.64] ;  /* 0x000000062a107981 */ /* 0x0000a2000c1e9d00 */
[----:B------:R-:W-:-:S03]  /*13d0*/  SHF.R.U32.HI R23, RZ, 0x10, R6 ;  /* 0x00000010ff177819 */ /* 0x000fc60000011606 */
[----:B------:R-:W-:Y:S01]  /*13e0*/  FFMA.FTZ R27, R22, R36, R27 ;  /* 0x00000024161b7223 */ /* 0x000fe2000001001b */
[----:B------:R-:W-:Y:S02]  /*13f0*/  SHF.R.U32.HI R22, RZ, 0x10, R7 ;  /* 0x00000010ff167819 */ /* 0x000fe40000011607 */
[----:B------:R-:W-:Y:S02]  /*1400*/  LOP3.LUT R23, R23, 0xff, RZ, 0xc0, !PT ;  /* 0x000000ff17177812 */ /* 0x000fe400078ec0ff */
[----:B------:R-:W-:Y:S01]  /*1410*/  LOP3.LUT R22, R22, 0xff, RZ, 0xc0, !PT ;  /* 0x000000ff16167812 */ /* 0x000fe200078ec0ff */
[----:B------:R-:W1:Y:S01]  /*1420*/  I2F.F16 R24, R24 ;  /* 0x0000001800187306 */ /* 0x000e620000200c00 */
[----:B------:R-:W-:Y:S02]  /*1430*/  IADD3 R38, R23, -0x80, RZ ;  /* 0xffffff8017267810 */ /* 0x000fe40007ffe0ff */
[----:B------:R-:W-:Y:S02]  /*1440*/  IADD3 R37, R22, -0x80, RZ ;  /* 0xffffff8016257810 */ /* 0x000fe40007ffe0ff */
[----:B------:R-:W-:-:S03]  /*1450*/  SHF.R.U32.HI R26, RZ, 0x10, R5 ;  /* 0x00000010ff1a7819 */ /* 0x000fc60000011605 */
[----:B------:R-:W3:Y:S01]  /*1460*/  I2F.F16 R38, R38 ;  /* 0x0000002600267306 */ /* 0x000ee20000200c00 */
[----:B------:R-:W-:-:S07]  /*1470*/  LOP3.LUT R26, R26, 0xff, RZ, 0xc0, !PT ;  /* 0x000000ff1a1a7812 */ /* 0x000fce00078ec0ff */
[----:B------:R-:W0:Y:S01]  /*1480*/  I2F.F16 R37, R37 ;  /* 0x0000002500257306 */ /* 0x000e220000200c00 */
[----:B------:R-:W-:Y:S01]  /*1490*/  IADD3 R26, R26, -0x80, RZ ;  /* 0xffffff801a1a7810 */ /* 0x000fe20007ffe0ff */
[----:B-1----:R-:W-:Y:S02]  /*14a0*/  HADD2.F32 R23, -RZ, R24.H0_H0 ;  /* 0x20000018ff177230 */ /* 0x002fe40000004100 */
[----:B------:R-:W-:Y:S01]  /*14b0*/  HADD2.F32 R24, -RZ, R21.H0_H0 ;  /* 0x20000015ff187230 */ /* 0x000fe20000004100 */
[----:B------:R-:W-:-:S03]  /*14c0*/  LEA.HI R22, R5, 0xffffff80, RZ, 0x8 ;  /* 0xffffff8005167811 */ /* 0x000fc600078f40ff */
[----:B------:R1:W4:Y:S01]  /*14d0*/  I2F.F16 R36, R26 ;  /* 0x0000001a00247306 */ /* 0x0003220000200c00 */
[----:B------:R-:W-:Y:S01]  /*14e0*/  FFMA.FTZ R23, R23, R24, R4 ;  /* 0x0000001817177223 */ /* 0x000fe20000010004 */
[----:B---3--:R-:W-:Y:S02]  /*14f0*/  HADD2.F32 R4, -RZ, R38.H0_H0 ;  /* 0x20000026ff047230 */ /* 0x008fe40000004100 */
[----:B0-----:R-:W-:Y:S01]  /*1500*/  HADD2.F32 R5, -RZ, R37.H0_H0 ;  /* 0x20000025ff057230 */ /* 0x001fe20000004100 */
[----:B-1----:R-:W-:Y:S02]  /*1510*/  LEA.HI R26, R6, 0xffffff80, RZ, 0x8 ;  /* 0xffffff80061a7811 */ /* 0x002fe400078f40ff */
[C---:B------:R-:W-:Y:S02]  /*1520*/  FFMA.FTZ R35, R24.reuse, R4, R35 ;  /* 0x0000000418237223 */ /* 0x040fe40000010023 */
[----:B------:R-:W-:Y:S02]  /*1530*/  FFMA.FTZ R27, R24, R5, R27 ;  /* 0x00000005181b7223 */ /* 0x000fe4000001001b */
[----:B------:R-:W0:Y:S01]  /*1540*/  LDS.64 R4, [UR4+0x10] ;  /* 0x00001004ff047984 */ /* 0x000e220008000a00 */
[----:B------:R-:W1:Y:S01]  /*1550*/  I2F.F16 R20, R20 ;  /* 0x0000001400147306 */ /* 0x000e620000200c00 */
[----:B------:R-:W-:Y:S01]  /*1560*/  LEA.HI R38, R7, 0xffffff80, RZ, 0x8 ;  /* 0xffffff8007267811 */ /* 0x000fe200078f40ff */
[----:B----4-:R-:W-:-:S06]  /*1570*/  HADD2.F32 R36, -RZ, R36.H0_H0 ;  /* 0x20000024ff247230 */ /* 0x010fcc0000004100 */
[----:B------:R-:W3:Y:S01]  /*1580*/  I2F.F16 R26, R26 ;  /* 0x0000001a001a7306 */ /* 0x000ee20000200c00 */
[----:B------:R-:W-:Y:S01]  /*1590*/  FFMA.FTZ R39, R24, R36, R39 ;  /* 0x0000002418277223 */ /* 0x000fe20000010027 */
[----:B------:R-:W-:-:S06]  /*15a0*/  HADD2.F32 R36, -RZ, R21.H1_H1 ;  /* 0x30000015ff247230 */ /* 0x000fcc0000004100 */
[----:B------:R4:W3:Y:S01]  /*15b0*/  I2F.F16 R37, R38 ;  /* 0x0000002600257306 */ /* 0x0008e20000200c00 */
[----:B------:R-:W-:Y:S02]  /*15c0*/  LOP3.LUT R6, R8, 0xff, RZ, 0xc0, !PT ;  /* 0x000000ff08067812 */ /* 0x000fe400078ec0ff */
[----:B------:R-:W-:Y:S02]  /*15d0*/  LOP3.LUT R21, R10, 0xff, RZ, 0xc0, !PT ;  /* 0x000000ff0a157812 */ /* 0x000fe400078ec0ff */
[----:B------:R-:W-:Y:S01]  /*15e0*/  LOP3.LUT R7, R9, 0xff, RZ, 0xc0, !PT ;  /* 0x000000ff09077812 */ /* 0x000fe200078ec0ff */
[----:B-1----:R-:W-:Y:S02]  /*15f0*/  HADD2.F32 R20, -RZ, R20.H0_H0 ;  /* 0x20000014ff147230 */ /* 0x002fe40000004100 */
[----:B------:R-:W1:Y:S01]  /*1600*/  I2F.F16 R22, R22 ;  /* 0x0000001600167306 */ /* 0x000e620000200c00 */
[----:B----4-:R-:W-:Y:S02]  /*1610*/  LOP3.LUT R38, R11, 0xff, RZ, 0xc0, !PT ;  /* 0x000000ff0b267812 */ /* 0x010fe400078ec0ff */
[----:B------:R-:W-:-:S02]  /*1620*/  IADD3 R6, R6, -0x80, RZ ;  /* 0xffffff8006067810 */ /* 0x000fc40007ffe0ff */
[----:B------:R-:W-:Y:S01]  /*1630*/  IADD3 R24, R21, -0x80, RZ ;  /* 0xffffff8015187810 */ /* 0x000fe20007ffe0ff */
[----:B---3--:R-:W-:Y:S01]  /*1640*/  HADD2.F32 R21, -RZ, R26.H0_H0 ;  /* 0x2000001aff157230 */ /* 0x008fe20000004100 */
[----:B------:R-:W-:Y:S02]  /*1650*/  IADD3 R7, R7, -0x80, RZ ;  /* 0xffffff8007077810 */ /* 0x000fe40007ffe0ff */
[----:B------:R-:W-:Y:S01]  /*1660*/  IADD3 R26, R38, -0x80, RZ ;  /* 0xffffff80261a7810 */ /* 0x000fe20007ffe0ff */
[----:B------:R-:W-:Y:S01]  /*1670*/  FFMA.FTZ R23, R20, R36, R23 ;  /* 0x0000002414177223 */ /* 0x000fe20000010017 */
[----:B------:R-:W3:Y:S01]  /*1680*/  I2F.F16 R6, R6 ;  /* 0x0000000600067306 */ /* 0x000ee20000200c00 */
[----:B------:R-:W-:Y:S01]  /*1690*/  HADD2.F32 R20, -RZ, R37.H0_H0 ;  /* 0x20000025ff147230 */ /* 0x000fe20000004100 */
[----:B------:R-:W-:-:S06]  /*16a0*/  SHF.R.U32.HI R37, RZ, 0x8, R8 ;  /* 0x00000008ff257819 */ /* 0x000fcc0000011608 */
[----:B------:R-:W4:Y:S01]  /*16b0*/  I2F.F16 R24, R24 ;  /* 0x0000001800187306 */ /* 0x000f220000200c00 */
[----:B------:R-:W-:Y:S01]  /*16c0*/  LOP3.LUT R37, R37, 0xff, RZ, 0xc0, !PT ;  /* 0x000000ff25257812 */ /* 0x000fe200078ec0ff */
[----:B-1----:R-:W-:-:S06]  /*16d0*/  HADD2.F32 R22, -RZ, R22.H0_H0 ;  /* 0x20000016ff167230 */ /* 0x002fcc0000004100 */
[----:B------:R-:W1:Y:S01]  /*16e0*/  I2F.F16 R7, R7 ;  /* 0x0000000700077306 */ /* 0x000e620000200c00 */
[----:B------:R-:W-:-:S07]  /*16f0*/  FFMA.FTZ R21, R36, R21, R35 ;  /* 0x0000001524157223 */ /* 0x000fce0000010023 */
[----:B------:R-:W1:Y:S01]  /*1700*/  I2F.F16 R26, R26 ;  /* 0x0000001a001a7306 */ /* 0x000e620000200c00 */
[C---:B------:R-:W-:Y:S01]  /*1710*/  FFMA.FTZ R20, R36.reuse, R20, R27 ;  /* 0x0000001424147223 */ /* 0x040fe2000001001b */
[----:B------:R-:W-:Y:S02]  /*1720*/  IADD3 R35, R37, -0x80, RZ ;  /* 0xffffff8025237810 */ /* 0x000fe40007ffe0ff */
[----:B------:R-:W-:Y:S02]  /*1730*/  SHF.R.U32.HI R27, RZ, 0x8, R9 ;  /* 0x00000008ff1b7819 */ /* 0x000fe40000011609 */
[----:B------:R-:W-:Y:S01]  /*1740*/  SHF.R.U32.HI R37, RZ, 0x8, R10 ;  /* 0x00000008ff257819 */ /* 0x000fe2000001160a */
[----:B------:R-:W-:Y:S01]  /*1750*/  FFMA.FTZ R22, R36, R22, R39 ;  /* 0x0000001624167223 */ /* 0x000fe20000010027 */
[----:B------:R-:W-:Y:S01]  /*1760*/  LOP3.LUT R36, R27, 0xff, RZ, 0xc0, !PT ;  /* 0x000000ff1b247812 */ /* 0x000fe200078ec0ff */
[----:B------:R-:W5:Y:S01]  /*1770*/  I2F.F16 R35, R35 ;  /* 0x0000002300237306 */ /* 0x000f620000200c00 */
[----:B------:R-:W-:Y:S01]  /*1780*/  LOP3.LUT R27, R37, 0xff, RZ, 0xc0, !PT ;  /* 0x000000ff251b7812 */ /* 0x000fe200078ec0ff */
[----:B---3--:R-:W-:-:S02]  /*1790*/  HADD2.F32 R6, -RZ, R6.H0_H0 ;  /* 0x20000006ff067230 */ /* 0x008fc40000004100 */
[----:B0-----:R-:W-:Y:S01]  /*17a0*/  HADD2.F32 R37, -RZ, R4.H0_H0 ;  /* 0x20000004ff257230 */ /* 0x001fe20000004100 */
[----:B------:R-:W-:Y:S01]  /*17b0*/  IADD3 R36, R36, -0x80, RZ ;  /* 0xffffff8024247810 */ /* 0x000fe20007ffe0ff */
[----:B----4-:R-:W-:Y:S02]  /*17c0*/  HADD2.F32 R24, -RZ, R24.H0_H0 ;  /* 0x20000018ff187230 */ /* 0x010fe40000004100 */
[----:B-1----:R-:W-:Y:S02]  /*17d0*/  HADD2.F32 R38, -RZ, R7.H0_H0 ;  /* 0x20000007ff267230 */ /* 0x002fe40000004100 */
[----:B------:R-:W-:Y:S01]  /*17e0*/  HADD2.F32 R26, -RZ, R26.H0_H0 ;  /* 0x2000001aff1a7230 */ /* 0x000fe20000004100 */
[----:B------:R-:W-:Y:S02]  /*17f0*/  FFMA.FTZ R7, R6, R37, RZ ;  /* 0x0000002506077223 */ /* 0x000fe400000100ff */
[C---:B------:R-:W-:Y:S01]  /*1800*/  FFMA.FTZ R6, R37.reuse, R24, RZ ;  /* 0x0000001825067223 */ /* 0x040fe200000100ff */
[----:B------:R-:W0:Y:S01]  /*1810*/  I2F.F16 R36, R36 ;  /* 0x0000002400247306 */ /* 0x000e220000200c00 */
[----:B------:R-:W-:-:S02]  /*1820*/  FFMA.FTZ R38, R37, R38, RZ ;  /* 0x0000002625267223 */ /* 0x000fc400000100ff */
[----:B------:R-:W-:Y:S01]  /*1830*/  FFMA.FTZ R24, R37, R26, RZ ;  /* 0x0000001a25187223 */ /* 0x000fe200000100ff */
[----:B------:R-:W-:Y:S02]  /*1840*/  SHF.R.U32.HI R37, RZ, 0x8, R11 ;  /* 0x00000008ff257819 */ /* 0x000fe4000001160b */
[----:B------:R-:W-:Y:S02]  /*1850*/  IADD3 R26, R27, -0x80, RZ ;  /* 0xffffff801b1a7810 */ /* 0x000fe40007ffe0ff */
[----:B------:R-:W-:Y:S01]  /*1860*/  LOP3.LUT R37, R37, 0xff, RZ, 0xc0, !PT ;  /* 0x000000ff25257812 */ /* 0x000fe200078ec0ff */
[----:B------:R-:W-:Y:S02]  /*1870*/  HADD2.F32 R27, -RZ, R4.H1_H1 ;  /* 0x30000004ff1b7230 */ /* 0x000fe40000004100 */
[----:B-----5:R-:W-:Y:S01]  /*1880*/  HADD2.F32 R4, -RZ, R35.H0_H0 ;  /* 0x20000023ff047230 */ /* 0x020fe20000004100 */
[----:B------:R-:W1:Y:S01]  /*1890*/  I2F.F16 R26, R26 ;  /* 0x0000001a001a7306 */ /* 0x000e620000200c00 */
[----:B------:R-:W-:Y:S01]  /*18a0*/  IADD3 R35, R37, -0x80, RZ ;  /* 0xffffff8025237810 */ /* 0x000fe20007ffe0ff */
[----:B0-----:R-:W-:-:S06]  /*18b0*/  HADD2.F32 R36, -RZ, R36.H0_H0 ;  /* 0x20000024ff247230 */ /* 0x001fcc0000004100 */
[----:B------:R-:W0:Y:S01]  /*18c0*/  I2F.F16 R35, R35 ;  /* 0x0000002300237306 */ /* 0x000e220000200c00 */
[----:B------:R-:W-:Y:S02]  /*18d0*/  FFMA.FTZ R36, R27, R36, R38 ;  /* 0x000000241b247223 */ /* 0x000fe40000010026 */
[----:B------:R-:W-:Y:S01]  /*18e0*/  FFMA.FTZ R7, R4, R27, R7 ;  /* 0x0000001b04077223 */ /* 0x000fe20000010007 */
[----:B------:R-:W-:Y:S01]  /*18f0*/  SHF.R.U32.HI R4, RZ, 0x10, R8 ;  /* 0x00000010ff047819 */ /* 0x000fe20000011608 */
[----:B-1----:R-:W-:Y:S01]  /*1900*/  HADD2.F32 R38, -RZ, R26.H0_H0 ;  /* 0x2000001aff267230 */ /* 0x002fe20000004100 */
[----:B------:R-:W-:Y:S02]  /*1910*/  SHF.R.U32.HI R26, RZ, 0x10, R9 ;  /* 0x00000010ff1a7819 */ /* 0x000fe40000011609 */
[----:B------:R-:W-:Y:S02]  /*1920*/  LEA.HI R37, R8, 0xffffff80, RZ, 0x8 ;  /* 0xffffff8008257811 */ /* 0x000fe400078f40ff */
[----:B------:R-:W-:-:S02]  /*1930*/  LOP3.LUT R8, R4, 0xff, RZ, 0xc0, !PT ;  /* 0x000000ff04087812 */ /* 0x000fc400078ec0ff */
[----:B------:R-:W-:Y:S01]  /*1940*/  LOP3.LUT R26, R26, 0xff, RZ, 0xc0, !PT ;  /* 0x000000ff1a1a7812 */ /* 0x000fe200078ec0ff */
[----:B0-----:R-:W-:Y:S01]  /*1950*/  HADD2.F32 R39, -RZ, R35.H0_H0 ;  /* 0x20000023ff277230 */ /* 0x001fe20000004100 */
[----:B------:R-:W-:Y:S02]  /*1960*/  IADD3 R8, R8, -0x80, RZ ;  /* 0xffffff8008087810 */ /* 0x000fe40007ffe0ff */
[----:B------:R-:W-:Y:S01]  /*1970*/  IADD3 R35, R26, -0x80, RZ ;  /* 0xffffff801a237810 */ /* 0x000fe20007ffe0ff */
[C---:B------:R-:W-:Y:S01]  /*1980*/  FFMA.FTZ R6, R27.reuse, R38, R6 ;  /* 0x000000261b067223 */ /* 0x040fe20000010006 */
[----:B------:R-:W-:Y:S02]  /*1990*/  SHF.R.U32.HI R38, RZ, 0x10, R10 ;  /* 0x00000010ff267819 */ /* 0x000fe4000001160a */
[----:B------:R-:W0:Y:S01]  /*19a0*/  I2F.F16 R8, R8 ;  /* 0x0000000800087306 */ /* 0x000e220000200c00 */
[----:B------:R-:W-:Y:S01]  /*19b0*/  FFMA.FTZ R24, R27, R39, R24 ;  /* 0x000000271b187223 */ /* 0x000fe20000010018 */
[----:B------:R-:W-:-:S02]  /*19c0*/  SHF.R.U32.HI R27, RZ, 0x10, R11 ;  /* 0x00000010ff1b7819 */ /* 0x000fc4000001160b */
[----:B------:R-:W-:-:S04]  /*19d0*/  LOP3.LUT R38, R38, 0xff, RZ, 0xc0, !PT ;  /* 0x000000ff26267812 */ /* 0x000fc800078ec0ff */
[----:B------:R-:W1:Y:S01]  /*19e0*/  I2F.F16 R35, R35 ;  /* 0x0000002300237306 */ /* 0x000e620000200c00 */
[----:B------:R-:W-:Y:S02]  /*19f0*/  LOP3.LUT R27, R27, 0xff, RZ, 0xc0, !PT ;  /* 0x000000ff1b1b7812 */ /* 0x000fe400078ec0ff */
[----:B------:R-:W-:Y:S02]  /*1a00*/  IADD3 R26, R38, -0x80, RZ ;  /* 0xffffff80261a7810 */ /* 0x000fe40007ffe0ff */
[----:B------:R-:W-:Y:S02]  /*1a10*/  IADD3 R27, R27, -0x80, RZ ;  /* 0xffffff801b1b7810 */ /* 0x000fe40007ffe0ff */
[----:B------:R-:W-:Y:S01]  /*1a20*/  LEA.HI R38, R9, 0xffffff80, RZ, 0x8 ;  /* 0xffffff8009267811 */ /* 0x000fe200078f40ff */
[----:B------:R3:W-:Y:S01]  /*1a30*/  I2F.F16 R4, R37 ;  /* 0x0000002500047306 */ /* 0x0007e20000200c00 */
[----:B0-----:R-:W-:-:S07]  /*1a40*/  HADD2.F32 R8, -RZ, R8.H0_H0 ;  /* 0x20000008ff087230 */ /* 0x001fce0000004100 */
[----:B------:R-:W0:Y:S01]  /*1a50*/  I2F.F16 R26, R26 ;  /* 0x0000001a001a7306 */ /* 0x000e220000200c00 */
[----:B---3--:R-:W-:Y:S02]  /*1a60*/  HADD2.F32 R37, -RZ, R5.H0_H0 ;  /* 0x20000005ff257230 */ /* 0x008fe40000004100 */
[----:B-1----:R-:W-:-:S05]  /*1a70*/  HADD2.F32 R9, -RZ, R35.H0_H0 ;  /* 0x20000023ff097230 */ /* 0x002fca0000004100 */
[----:B------:R-:W1:Y:S01]  /*1a80*/  I2F.F16 R27, R27 ;  /* 0x0000001b001b7306 */ /* 0x000e620000200c00 */
[----:B------:R-:W-:Y:S02]  /*1a90*/  FFMA.FTZ R7, R8, R37, R7 ;  /* 0x0000002508077223 */ /* 0x000fe40000010007 */
[----:B------:R-:W-:Y:S02]  /*1aa0*/  FFMA.FTZ R36, R37, R9, R36 ;  /* 0x0000000925247223 */ /* 0x000fe40000010024 */
[----:B------:R-:W3:Y:S01]  /*1ab0*/  LDS.64 R8, [UR4+0x18] ;  /* 0x00001804ff087984 */ /* 0x000ee20008000a00 */
[----:B------:R-:W-:Y:S01]  /*1ac0*/  LEA.HI R10, R10, 0xffffff80, RZ, 0x8 ;  /* 0xffffff800a0a7811 */ /* 0x000fe200078f40ff */
[----:B0-----:R-:W-:Y:S01]  /*1ad0*/  HADD2.F32 R26, -RZ, R26.H0_H0 ;  /* 0x2000001aff1a7230 */ /* 0x001fe20000004100 */
[----:B------:R-:W-:-:S04]  /*1ae0*/  LEA.HI R11, R11, 0xffffff80, RZ, 0x8 ;  /* 0xffffff800b0b7811 */ /* 0x000fc800078f40ff */
[C---:B------:R-:W-:Y:S01]  /*1af0*/  FFMA.FTZ R6, R37.reuse, R26, R6 ;  /* 0x0000001a25067223 */ /* 0x040fe20000010006 */
[----:B-1----:R-:W-:Y:S01]  /*1b00*/  HADD2.F32 R27, -RZ, R27.H0_H0 ;  /* 0x2000001bff1b7230 */ /* 0x002fe20000004100 */
[----:B------:R-:W-:Y:S01]  /*1b10*/  LOP3.LUT R26, R12, 0xff, RZ, 0xc0, !PT ;  /* 0x000000ff0c1a7812 */ /* 0x000fe200078ec0ff */
[----:B------:R-:W0:Y:S01]  /*1b20*/  I2F.F16 R10, R10 ;  /* 0x0000000a000a7306 */ /* 0x000e220000200c00 */
[----:B------:R-:W-:Y:S02]  /*1b30*/  HADD2.F32 R5, -RZ, R5.H1_H1 ;  /* 0x30000005ff057230 */ /* 0x000fe40000004100 */
[----:B------:R-:W-:Y:S01]  /*1b40*/  FFMA.FTZ R24, R37, R27, R24 ;  /* 0x0000001b25187223 */ /* 0x000fe20000010018 */
[----:B------:R-:W-:Y:S02]  /*1b50*/  LOP3.LUT R27, R13, 0xff, RZ, 0xc0, !PT ;  /* 0x000000ff0d1b7812 */ /* 0x000fe400078ec0ff */
[----:B------:R-:W-:Y:S02]  /*1b60*/  IADD3 R26, R26, -0x80, RZ ;  /* 0xffffff801a1a7810 */ /* 0x000fe40007ffe0ff */
[----:B------:R1:W4:Y:S01]  /*1b70*/  I2F.F16 R35, R38 ;  /* 0x0000002600237306 */ /* 0x0003220000200c00 */
[----:B------:R-:W-:-:S02]  /*1b80*/  LOP3.LUT R37, R14, 0xff, RZ, 0xc0, !PT ;  /* 0x000000ff0e257812 */ /* 0x000fc400078ec0ff */
[----:B------:R-:W-:-:S05]  /*1b90*/  IADD3 R27, R27, -0x80, RZ ;  /* 0xffffff801b1b7810 */ /* 0x000fca0007ffe0ff */
[----:B------:R-:W5:Y:S01]  /*1ba0*/  I2F.F16 R11, R11 ;  /* 0x0000000b000b7306 */ /* 0x000f620000200c00 */
[----:B-1----:R-:W-:-:S05]  /*1bb0*/  HADD2.F32 R38, -RZ, R4.H0_H0 ;  /* 0x20000004ff267230 */ /* 0x002fca0000004100 */
[----:B------:R-:W-:Y:S01]  /*1bc0*/  FFMA.FTZ R7, R38, R5, R7 ;  /* 0x0000000526077223 */ /* 0x000fe20000010007 */
[----:B------:R-:W-:Y:S01]  /*1bd0*/  IADD3 R38, R37, -0x80, RZ ;  /* 0xffffff8025267810 */ /* 0x000fe20007ffe0ff */
[----:B------:R-:W1:Y:S01]  /*1be0*/  I2F.F16 R26, R26 ;  /* 0x0000001a001a7306 */ /* 0x000e620000200c00 */
[----:B0-----:R-:W-:-:S07]  /*1bf0*/  HADD2.F32 R37, -RZ, R10.H0_H0 ;  /* 0x2000000aff257230 */ /* 0x001fce0000004100 */
[----:B------:R5:W0:Y:S01]  /*1c00*/  I2F.F16 R4, R27 ;  /* 0x0000001b00047306 */ /* 0x000a220000200c00 */
[----:B----4-:R-:W-:Y:S01]  /*1c10*/  HADD2.F32 R35, -RZ, R35.H0_H0 ;  /* 0x20000023ff237230 */ /* 0x010fe20000004100 */
[----:B------:R-:W-:-:S06]  /*1c20*/  LOP3.LUT R10, R15, 0xff, RZ, 0xc0, !PT ;  /* 0x000000ff0f0a7812 */ /* 0x000fcc00078ec0ff */
[----:B------:R-:W4:Y:S01]  /*1c30*/  I2F.F16 R38, R38 ;  /* 0x0000002600267306 */ /* 0x000f220000200c00 */
[----:B-----5:R-:W-:Y:S01]  /*1c40*/  HADD2.F32 R27, -RZ, R11.H0_H0 ;  /* 0x2000000bff1b7230 */ /* 0x020fe20000004100 */
[C---:B------:R-:W-:Y:S01]  /*1c50*/  FFMA.FTZ R37, R5.reuse, R37, R6 ;  /* 0x0000002505257223 */ /* 0x040fe20000010006 */
[----:B------:R-:W-:Y:S01]  /*1c60*/  SHF.R.U32.HI R6, RZ, 0x8, R12 ;  /* 0x00000008ff067819 */ /* 0x000fe2000001160c */
[C---:B------:R-:W-:Y:S01]  /*1c70*/  FFMA.FTZ R35, R5.reuse, R35, R36 ;  /* 0x0000002305237223 */ /* 0x040fe20000010024 */
[----:B------:R-:W-:Y:S01]  /*1c80*/  IADD3 R39, R10, -0x80, RZ ;  /* 0xffffff800a277810 */ /* 0x000fe20007ffe0ff */
[----:B---3--:R-:W-:Y:S01]  /*1c90*/  HADD2.F32 R10, -RZ, R8.H0_H0 ;  /* 0x20000008ff0a7230 */ /* 0x008fe20000004100 */
[----:B------:R-:W-:Y:S01]  /*1ca0*/  FFMA.FTZ R27, R5, R27, R24 ;  /* 0x0000001b051b7223 */ /* 0x000fe20000010018 */
[----:B-1----:R-:W-:Y:S01]  /*1cb0*/  HADD2.F32 R26, -RZ, R26.H0_H0 ;  /* 0x2000001aff1a7230 */ /* 0x002fe20000004100 */
[----:B------:R-:W-:Y:S01]  /*1cc0*/  LOP3.LUT R6, R6, 0xff, RZ, 0xc0, !PT ;  /* 0x000000ff06067812 */ /* 0x000fe200078ec0ff */
[----:B0-----:R-:W-:Y:S01]  /*1cd0*/  HADD2.F32 R5, -RZ, R4.H0_H0 ;  /* 0x20000004ff057230 */ /* 0x001fe20000004100 */
[----:B------:R-:W-:Y:S01]  /*1ce0*/  SHF.R.U32.HI R4, RZ, 0x8, R13 ;  /* 0x00000008ff047819 */ /* 0x000fe2000001160d */
[----:B------:R-:W-:Y:S01]  /*1cf0*/  IMAD.WIDE R42, R25, c[0x0][0x18c], R42 ;  /* 0x00006300192a7a25 */ /* 0x000fe200078e022a */
[----:B------:R-:W-:-:S03]  /*1d00*/  IADD3 R36, R6, -0x80, RZ ;  /* 0xffffff8006247810 */ /* 0x000fc60007ffe0ff */
[----:B------:R-:W-:Y:S01]  /*1d10*/  FFMA.FTZ R24, R26, R10, R7 ;  /* 0x0000000a1a187223 */ /* 0x000fe20000010007 */
[----:B----4-:R-:W-:Y:S01]  /*1d20*/  HADD2.F32 R26, -RZ, R38.H0_H0 ;  /* 0x20000026ff1a7230 */ /* 0x010fe20000004100 */
[----:B------:R-:W-:Y:S01]  /*1d30*/  FFMA.FTZ R35, R10, R5, R35 ;  /* 0x000000050a237223 */ /* 0x000fe20000010023 */
[----:B------:R-:W-:Y:S02]  /*1d40*/  LOP3.LUT R38, R4, 0xff, RZ, 0xc0, !PT ;  /* 0x000000ff04267812 */ /* 0x000fe400078ec0ff */
[----:B------:R0:W3:Y:S01]  /*1d50*/  LDG.E.128.CONSTANT R4, [R42.64] ;  /* 0x000000062a047981 */ /* 0x0000e2000c1e9d00 */
[----:B------:R-:W1:Y:S01]  /*1d60*/  I2F.F16 R11, R39 ;  /* 0x00000027000b7306 */ /* 0x000e620000200c00 */
[----:B------:R-:W-:-:S07]  /*1d70*/  FFMA.FTZ R26, R10, R26, R37 ;  /* 0x0000001a0a1a7223 */ /* 0x000fce0000010025 */
[----:B------:R-:W4:Y:S01]  /*1d80*/  I2F.F16 R37, R36 ;  /* 0x0000002400257306 */ /* 0x000f220000200c00 */
[----:B-1----:R-:W-:Y:S01]  /*1d90*/  HADD2.F32 R39, -RZ, R11.H0_H0 ;  /* 0x2000000bff277230 */ /* 0x002fe20000004100 */
[----:B------:R-:W-:Y:S02]  /*1da0*/  IADD3 R11, R38, -0x80, RZ ;  /* 0xffffff80260b7810 */ /* 0x000fe40007ffe0ff */
[----:B------:R-:W-:-:S04]  /*1db0*/  SHF.R.U32.HI R38, RZ, 0x8, R14 ;  /* 0x00000008ff267819 */ /* 0x000fc8000001160e */
[----:B------:R-:W-:Y:S01]  /*1dc0*/  LOP3.LUT R38, R38, 0xff, RZ, 0xc0, !PT ;  /* 0x000000ff26267812 */ /* 0x000fe200078ec0ff */
[----:B------:R-:W-:-:S03]  /*1dd0*/  FFMA.FTZ R27, R10, R39, R27 ;  /* 0x000000270a1b7223 */ /* 0x000fc6000001001b */
[----:B------:R-:W-:Y:S02]  /*1de0*/  IADD3 R39, R38, -0x80, RZ ;  /* 0xffffff8026277810 */ /* 0x000fe40007ffe0ff */
[----:B------:R-:W-:Y:S01]  /*1df0*/  SHF.R.U32.HI R38, RZ, 0x8, R15 ;  /* 0x00000008ff267819 */ /* 0x000fe2000001160f */
[----:B------:R-:W1:Y:S03]  /*1e00*/  I2F.F16 R11, R11 ;  /* 0x0000000b000b7306 */ /* 0x000e660000200c00 */
[----:B------:R-:W-:Y:S01]  /*1e10*/  LOP3.LUT R38, R38, 0xff, RZ, 0xc0, !PT ;  /* 0x000000ff26267812 */ /* 0x000fe200078ec0ff */
[----:B----4-:R-:W-:-:S03]  /*1e20*/  HADD2.F32 R41, -RZ, R37.H0_H0 ;  /* 0x20000025ff297230 */ /* 0x010fc60000004100 */
[----:B------:R-:W-:Y:S01]  /*1e30*/  IADD3 R37, R38, -0x80, RZ ;  /* 0xffffff8026257810 */ /* 0x000fe20007ffe0ff */
[----:B------:R-:W4:Y:S01]  /*1e40*/  I2F.F16 R36, R39 ;  /* 0x0000002700247306 */ /* 0x000f220000200c00 */
[----:B------:R-:W-:-:S07]  /*1e50*/  HADD2.F32 R8, -RZ, R8.H1_H1 ;  /* 0x30000008ff087230 */ /* 0x000fce0000004100 */
[----:B------:R-:W5:Y:S01]  /*1e60*/  I2F.F16 R37, R37 ;  /* 0x0000002500257306 */ /* 0x000f620000200c00 */
[----:B-1----:R-:W-:Y:S01]  /*1e70*/  HADD2.F32 R11, -RZ, R11.H0_H0 ;  /* 0x2000000bff0b7230 */ /* 0x002fe20000004100 */
[----:B------:R-:W-:-:S04]  /*1e80*/  LEA.HI R10, R12, 0xffffff80, RZ, 0x8 ;  /* 0xffffff800c0a7811 */ /* 0x000fc800078f40ff */
[----:B------:R-:W-:Y:S01]  /*1e90*/  FFMA.FTZ R35, R8, R11, R35 ;  /* 0x0000000b08237223 */ /* 0x000fe20000010023 */
[----:B------:R-:W-:Y:S01]  /*1ea0*/  LEA.HI R11, R13, 0xffffff80, RZ, 0x8 ;  /* 0xffffff800d0b7811 */ /* 0x000fe200078f40ff */
[----:B----4-:R-:W-:Y:S01]  /*1eb0*/  HADD2.F32 R39, -RZ, R36.H0_H0 ;  /* 0x20000024ff277230 */ /* 0x010fe20000004100 */
[----:B------:R-:W-:Y:S02]  /*1ec0*/  SHF.R.U32.HI R13, RZ, 0x10, R13 ;  /* 0x00000010ff0d7819 */ /* 0x000fe4000001160d */
[----:B------:R-:W-:Y:S02]  /*1ed0*/  SHF.R.U32.HI R12, RZ, 0x10, R12 ;  /* 0x00000010ff0c7819 */ /* 0x000fe4000001160c */
[----:B------:R-:W-:Y:S02]  /*1ee0*/  SHF.R.U32.HI R36, RZ, 0x10, R14 ;  /* 0x00000010ff247819 */ /* 0x000fe4000001160e */
[----:B------:R-:W-:Y:S01]  /*1ef0*/  LOP3.LUT R13, R13, 0xff, RZ, 0xc0, !PT ;  /* 0x000000ff0d0d7812 */ /* 0x000fe200078ec0ff */
[----:B-----5:R-:W-:Y:S01]  /*1f00*/  HADD2.F32 R37, -RZ, R37.H0_H0 ;  /* 0x20000025ff257230 */ /* 0x020fe20000004100 */
[----:B------:R-:W-:-:S02]  /*1f10*/  LOP3.LUT R12, R12, 0xff, RZ, 0xc0, !PT ;  /* 0x000000ff0c0c7812 */ /* 0x000fc400078ec0ff */
[----:B------:R-:W-:Y:S01]  /*1f20*/  LOP3.LUT R36, R36, 0xff, RZ, 0xc0, !PT ;  /* 0x000000ff24247812 */ /* 0x000fe200078ec0ff */
[----:B------:R-:W-:Y:S01]  /*1f30*/  FFMA.FTZ R24, R41, R8, R24 ;  /* 0x0000000829187223 */ /* 0x000fe20000010018 */
[----:B------:R-:W-:Y:S01]  /*1f40*/  IADD3 R13, R13, -0x80, RZ ;  /* 0xffffff800d0d7810 */ /* 0x000fe20007ffe0ff */
[----:B------:R-:W-:Y:S01]  /*1f50*/  FFMA.FTZ R26, R8, R39, R26 ;  /* 0x00000027081a7223 */ /* 0x000fe2000001001a */
[----:B------:R-:W-:Y:S01]  /*1f60*/  IADD3 R12, R12, -0x80, RZ ;  /* 0xffffff800c0c7810 */ /* 0x000fe20007ffe0ff */
[----:B------:R-:W-:Y:S01]  /*1f70*/  FFMA.FTZ R27, R8, R37, R27 ;  /* 0x00000025081b7223 */ /* 0x000fe2000001001b */
[----:B------:R-:W-:Y:S02]  /*1f80*/  SHF.R.U32.HI R8, RZ, 0x10, R15 ;  /* 0x00000010ff087819 */ /* 0x000fe4000001160f */
[----:B------:R-:W-:Y:S01]  /*1f90*/  IADD3 R36, R36, -0x80, RZ ;  /* 0xffffff8024247810 */ /* 0x000fe20007ffe0ff */
[----:B------:R-:W1:Y:S01]  /*1fa0*/  I2F.F16 R13, R13 ;  /* 0x0000000d000d7306 */ /* 0x000e620000200c00 */
[----:B------:R-:W-:-:S04]  /*1fb0*/  LOP3.LUT R8, R8, 0xff, RZ, 0xc0, !PT ;  /* 0x000000ff08087812 */ /* 0x000fc800078ec0ff */
[----:B------:R-:W-:-:S03]  /*1fc0*/  IADD3 R8, R8, -0x80, RZ ;  /* 0xffffff8008087810 */ /* 0x000fc60007ffe0ff */
[----:B------:R-:W4:Y:S08]  /*1fd0*/  I2F.F16 R12, R12 ;  /* 0x0000000c000c7306 */ /* 0x000f300000200c00 */
[----:B------:R-:W5:Y:S01]  /*1fe0*/  I2F.F16 R36, R36 ;  /* 0x0000002400247306 */ /* 0x000f620000200c00 */
[----:B-1----:R-:W-:-:S07]  /*1ff0*/  HADD2.F32 R38, -RZ, R13.H0_H0 ;  /* 0x2000000dff267230 */ /* 0x002fce0000004100 */
[----:B------:R-:W1:Y:S01]  /*2000*/  I2F.F16 R8, R8 ;  /* 0x0000000800087306 */ /* 0x000e620000200c00 */
[----:B----4-:R-:W-:Y:S02]  /*2010*/  HADD2.F32 R12, -RZ, R12.H0_H0 ;  /* 0x2000000cff0c7230 */ /* 0x010fe40000004100 */
[----:B------:R-:W-:Y:S02]  /*2020*/  HADD2.F32 R37, -RZ, R9.H0_H0 ;  /* 0x20000009ff257230 */ /* 0x000fe40000004100 */
[----:B-----5:R-:W-:-:S03]  /*2030*/  HADD2.F32 R13, -RZ, R36.H0_H0 ;  /* 0x20000024ff0d7230 */ /* 0x020fc60000004100 */
[----:B------:R-:W4:Y:S01]  /*2040*/  I2F.F16 R10, R10 ;  /* 0x0000000a000a7306 */ /* 0x000f220000200c00 */
[----:B------:R-:W-:Y:S02]  /*2050*/  FFMA.FTZ R24, R12, R37, R24 ;  /* 0x000000250c187223 */ /* 0x000fe40000010018 */
[C---:B------:R-:W-:Y:S02]  /*2060*/  FFMA.FTZ R26, R37.reuse, R13, R26 ;  /* 0x0000000d251a7223 */ /* 0x040fe4000001001a */
[----:B------:R-:W5:Y:S03]  /*2070*/  LDS.64 R12, [UR4+0x20] ;  /* 0x00002004ff0c7984 */ /* 0x000f660008000a00 */
[----:B------:R-:W0:Y:S01]  /*2080*/  I2F.F16 R11, R11 ;  /* 0x0000000b000b7306 */ /* 0x000e220000200c00 */
[----:B-1----:R-:W-:Y:S01]  /*2090*/  HADD2.F32 R8, -RZ, R8.H0_H0 ;  /* 0x20000008ff087230 */ /* 0x002fe20000004100 */
[----:B------:R-:W-:Y:S01]  /*20a0*/  LEA.HI R14, R14, 0xffffff80, RZ, 0x8 ;  /* 0xffffff800e0e7811 */ /* 0x000fe200078f40ff */
[----:B------:R-:W-:-:S03]  /*20b0*/  FFMA.FTZ R36, R37, R38, R35 ;  /* 0x0000002625247223 */ /* 0x000fc60000010023 */
[----:B------:R-:W-:Y:S01]  /*20c0*/  FFMA.FTZ R37, R37, R8, R27 ;  /* 0x0000000825257223 */ /* 0x000fe2000001001b */
[----:B--2---:R-:W-:Y:S01]  /*20d0*/  LOP3.LUT R27, R17, 0xff, RZ, 0xc0, !PT ;  /* 0x000000ff111b7812 */ /* 0x004fe200078ec0ff */
[----:B------:R-:W1:Y:S01]  /*20e0*/  I2F.F16 R14, R14 ;  /* 0x0000000e000e7306 */ /* 0x000e620000200c00 */
[----:B------:R-:W-:Y:S01]  /*20f0*/  LOP3.LUT R35, R16, 0xff, RZ, 0xc0, !PT ;  /* 0x000000ff10237812 */ /* 0x000fe200078ec0ff */
[----:B------:R-:W-:Y:S01]  /*2100*/  HADD2.F32 R39, -RZ, R9.H1_H1 ;  /* 0x30000009ff277230 */ /* 0x000fe20000004100 */
[----:B------:R-:W-:Y:S01]  /*2110*/  LEA.HI R15, R15, 0xffffff80, RZ, 0x8 ;  /* 0xffffff800f0f7811 */ /* 0x000fe200078f40ff */
[----:B----4-:R-:W-:Y:S01]  /*2120*/  HADD2.F32 R10, -RZ, R10.H0_H0 ;  /* 0x2000000aff0a7230 */ /* 0x010fe20000004100 */
[----:B------:R-:W-:Y:S02]  /*2130*/  IADD3 R38, R27, -0x80, RZ ;  /* 0xffffff801b267810 */ /* 0x000fe40007ffe0ff */
[----:B------:R-:W-:Y:S01]  /*2140*/  LOP3.LUT R27, R18, 0xff, RZ, 0xc0, !PT ;  /* 0x000000ff121b7812 */ /* 0x000fe200078ec0ff */
[----:B0-----:R-:W-:Y:S01]  /*2150*/  HADD2.F32 R11, -RZ, R11.H0_H0 ;  /* 0x2000000bff0b7230 */ /* 0x001fe20000004100 */
[----:B------:R-:W-:Y:S01]  /*2160*/  IADD3 R8, R35, -0x80, RZ ;  /* 0xffffff8023087810 */ /* 0x000fe20007ffe0ff */
[----:B------:R-:W-:Y:S01]  /*2170*/  FFMA.FTZ R35, R10, R39, R24 ;  /* 0x000000270a237223 */ /* 0x000fe20000010018 */
[----:B------:R-:W-:Y:S01]  /*2180*/  IADD3 R10, R27, -0x80, RZ ;  /* 0xffffff801b0a7810 */ /* 0x000fe20007ffe0ff */
[----:B------:R-:W0:Y:S01]  /*2190*/  I2F.F16 R15, R15 ;  /* 0x0000000f000f7306 */ /* 0x000e220000200c00 */
[----:B------:R-:W-:Y:S01]  /*21a0*/  FFMA.FTZ R27, R39, R11, R36 ;  /* 0x0000000b271b7223 */ /* 0x000fe20000010024 */
[----:B------:R-:W-:-:S04]  /*21b0*/  LOP3.LUT R11, R19, 0xff, RZ, 0xc0, !PT ;  /* 0x000000ff130b7812 */ /* 0x000fc800078ec0ff */
[----:B------:R-:W-:Y:S02]  /*21c0*/  IADD3 R11, R11, -0x80, RZ ;  /* 0xffffff800b0b7810 */ /* 0x000fe40007ffe0ff */
[----:B------:R-:W2:Y:S01]  /*21d0*/  I2F.F16 R8, R8 ;  /* 0x0000000800087306 */ /* 0x000ea20000200c00 */
[----:B-1----:R-:W-:Y:S01]  /*21e0*/  HADD2.F32 R14, -RZ, R14.H0_H0 ;  /* 0x2000000eff0e7230 */ /* 0x002fe20000004100 */
[----:B------:R-:W-:-:S06]  /*21f0*/  SHF.R.U32.HI R24, RZ, 0x8, R16 ;  /* 0x00000008ff187819 */ /* 0x000fcc0000011610 */
[----:B------:R-:W1:Y:S01]  /*2200*/  I2F.F16 R10, R10 ;  /* 0x0000000a000a7306 */ /* 0x000e620000200c00 */
[----:B------:R-:W-:Y:S01]  /*2210*/  FFMA.FTZ R26, R39, R14, R26 ;  /* 0x0000000e271a7223 */ /* 0x000fe2000001001a */
[----:B------:R-:W-:Y:S01]  /*2220*/  LOP3.LUT R14, R24, 0xff, RZ, 0xc0, !PT ;  /* 0x000000ff180e7812 */ /* 0x000fe200078ec0ff */
[----:B0-----:R-:W-:-:S05]  /*2230*/  HADD2.F32 R24, -RZ, R15.H0_H0 ;  /* 0x2000000fff187230 */ /* 0x001fca0000004100 */
[----:B------:R-:W0:Y:S01]  /*2240*/  I2F.F16 R9, R38 ;  /* 0x0000002600097306 */ /* 0x000e220000200c00 */
[----:B------:R-:W-:-:S07]  /*2250*/  SHF.R.U32.HI R15, RZ, 0x8, R17 ;  /* 0x00000008ff0f7819 */ /* 0x000fce0000011611 */
[----:B------:R-:W4:Y:S01]  /*2260*/  I2F.F16 R11, R11 ;  /* 0x0000000b000b7306 */ /* 0x000f220000200c00 */
[----:B------:R-:W-:Y:S01]  /*2270*/  LOP3.LUT R36, R15, 0xff, RZ, 0xc0, !PT ;  /* 0x000000ff0f247812 */ /* 0x000fe200078ec0ff */
[----:B-----5:R-:W-:Y:S01]  /*2280*/  HADD2.F32 R15, -RZ, R12.H0_H0 ;  /* 0x2000000cff0f7230 */ /* 0x020fe20000004100 */
[----:B------:R-:W-:Y:S01]  /*2290*/  IMAD.WIDE R42, R25, c[0x0][0x18c], R42 ;  /* 0x00006300192a7a25 */ /* 0x000fe200078e022a */
[----:B--2---:R-:W-:Y:S02]  /*22a0*/  HADD2.F32 R8, -RZ, R8.H0_H0 ;  /* 0x20000008ff087230 */ /* 0x004fe40000004100 */
[----:B-1----:R-:W-:Y:S01]  /*22b0*/  HADD2.F32 R10, -RZ, R10.H0_H0 ;  /* 0x2000000aff0a7230 */ /* 0x002fe20000004100 */
[----:B------:R-:W-:Y:S01]  /*22c0*/  FFMA.FTZ R24, R39, R24, R37 ;  /* 0x0000001827187223 */ /* 0x000fe20000010025 */
[----:B0-----:R-:W-:Y:S01]  /*22d0*/  HADD2.F32 R38, -RZ, R9.H0_H0 ;  /* 0x20000009ff267230 */ /* 0x001fe20000004100 */
[----:B------:R-:W-:Y:S02]  /*22e0*/  FFMA.FTZ R41, R8, R15, RZ ;  /* 0x0000000f08297223 */ /* 0x000fe400000100ff */
[----:B------:R-:W-:Y:S01]  /*22f0*/  FFMA.FTZ R37, R15, R10, RZ ;  /* 0x0000000a0f257223 */ /* 0x000fe200000100ff */
[----:B------:R-:W-:Y:S01]  /*2300*/  IADD3 R14, R14, -0x80, RZ ;  /* 0xffffff800e0e7810 */ /* 0x000fe20007ffe0ff */
[----:B----4-:R-:W-:-:S02]  /*2310*/  HADD2.F32 R44, -RZ, R11.H0_H0 ;  /* 0x2000000bff2c7230 */ /* 0x010fc40000004100 */
[----:B------:R-:W2:Y:S01]  /*2320*/  LDG.E.128.CONSTANT R8, [R42.64] ;  /* 0x000000062a087981 */ /* 0x000ea2000c1e9d00 */
[----:B------:R-:W-:Y:S02]  /*2330*/  IADD3 R40, R36, -0x80, RZ ;  /* 0xffffff8024287810 */ /* 0x000fe40007ffe0ff */
[----:B------:R-:W0:Y:S08]  /*2340*/  I2F.F16 R14, R14 ;  /* 0x0000000e000e7306 */ /* 0x000e300000200c00 */
[----:B------:R-:W1:Y:S01]  /*2350*/  I2F.F16 R36, R40 ;  /* 0x0000002800247306 */ /* 0x000e620000200c00 */
[----:B------:R-:W-:Y:S01]  /*2360*/  FFMA.FTZ R39, R15, R38, RZ ;  /* 0x000000260f277223 */ /* 0x000fe200000100ff */
[----:B------:R-:W-:-:S02]  /*2370*/  HADD2.F32 R38, -RZ, R12.H1_H1 ;  /* 0x3000000cff267230 */ /* 0x000fc40000004100 */
[----:B0-----:R-:W-:Y:S02]  /*2380*/  HADD2.F32 R14, -RZ, R14.H0_H0 ;  /* 0x2000000eff0e7230 */ /* 0x001fe40000004100 */
[----:B-1----:R-:W-:-:S03]  /*2390*/  HADD2.F32 R12, -RZ, R36.H0_H0 ;  /* 0x20000024ff0c7230 */ /* 0x002fc60000004100 */
[----:B------:R-:W-:Y:S02]  /*23a0*/  FFMA.FTZ R36, R14, R38, R41 ;  /* 0x000000260e247223 */ /* 0x000fe40000010029 */
[----:B------:R-:W-:Y:S01]  /*23b0*/  FFMA.FTZ R14, R38, R12, R39 ;  /* 0x0000000c260e7223 */ /* 0x000fe20000010027 */
[----:B------:R-:W-:Y:S02]  /*23c0*/  SHF.R.U32.HI R12, RZ, 0x8, R18 ;  /* 0x00000008ff0c7819 */ /* 0x000fe40000011612 */
[----:B------:R-:W-:Y:S02]  /*23d0*/  SHF.R.U32.HI R39, RZ, 0x8, R19 ;  /* 0x00000008ff277819 */ /* 0x000fe40000011613 */
[----:B------:R-:W-:Y:S02]  /*23e0*/  LOP3.LUT R12, R12, 0xff, RZ, 0xc0, !PT ;  /* 0x000000ff0c0c7812 */ /* 0x000fe400078ec0ff */
[----:B------:R-:W-:Y:S02]  /*23f0*/  LOP3.LUT R39, R39, 0xff, RZ, 0xc0, !PT ;  /* 0x000000ff27277812 */ /* 0x000fe400078ec0ff */
[----:B------:R-:W-:-:S02]  /*2400*/  IADD3 R40, R12, -0x80, RZ ;  /* 0xffffff800c287810 */ /* 0x000fc40007ffe0ff */
[----:B------:R-:W-:Y:S02]  /*2410*/  IADD3 R41, R39, -0x80, RZ ;  /* 0xffffff8027297810 */ /* 0x000fe40007ffe0ff */
[----:B------:R-:W0:Y:S08]  /*2420*/  I2F.F16 R12, R40 ;  /* 0x00000028000c7306 */ /* 0x000e300000200c00 */
[----:B------:R-:W1:Y:S01]  /*2430*/  I2F.F16 R41, R41 ;  /* 0x0000002900297306 */ /* 0x000e620000200c00 */
[----:B0-----:R-:W-:Y:S01]  /*2440*/  HADD2.F32 R12, -RZ, R12.H0_H0 ;  /* 0x2000000cff0c7230 */ /* 0x001fe20000004100 */
[----:B------:R-:W-:-:S04]  /*2450*/  FFMA.FTZ R15, R15, R44, RZ ;  /* 0x0000002c0f0f7223 */ /* 0x000fc800000100ff */
[----:B------:R-:W-:Y:S01]  /*2460*/  FFMA.FTZ R12, R38, R12, R37 ;  /* 0x0000000c260c7223 */ /* 0x000fe20000010025 */
[----:B------:R-:W-:Y:S01]  /*2470*/  SHF.R.U32.HI R37, RZ, 0x10, R16 ;  /* 0x00000010ff257819 */ /* 0x000fe20000011610 */
[----:B-1----:R-:W-:-:S03]  /*2480*/  HADD2.F32 R39, -RZ, R41.H0_H0 ;  /* 0x20000029ff277230 */ /* 0x002fc60000004100 */
[----:B------:R-:W-:Y:S02]  /*2490*/  LOP3.LUT R37, R37, 0xff, RZ, 0xc0, !PT ;  /* 0x000000ff25257812 */ /* 0x000fe400078ec0ff */
[----:B------:R-:W-:Y:S01]  /*24a0*/  FFMA.FTZ R15, R38, R39, R15 ;  /* 0x00000027260f7223 */ /* 0x000fe2000001000f */
[----:B------:R-:W-:Y:S02]  /*24b0*/  SHF.R.U32.HI R39, RZ, 0x10, R17 ;  /* 0x00000010ff277819 */ /* 0x000fe40000011611 */
[----:B------:R-:W-:Y:S02]  /*24c0*/  IADD3 R38, R37, -0x80, RZ ;  /* 0xffffff8025267810 */ /* 0x000fe40007ffe0ff */
[----:B------:R-:W-:-:S04]  /*24d0*/  LOP3.LUT R39, R39, 0xff, RZ, 0xc0, !PT ;  /* 0x000000ff27277812 */ /* 0x000fc800078ec0ff */
[----:B------:R-:W0:Y:S01]  /*24e0*/  I2F.F16 R38, R38 ;  /* 0x0000002600267306 */ /* 0x000e220000200c00 */
[----:B------:R-:W-:-:S07]  /*24f0*/  IADD3 R39, R39, -0x80, RZ ;  /* 0xffffff8027277810 */ /* 0x000fce0007ffe0ff */
[----:B------:R-:W1:Y:S01]  /*2500*/  I2F.F16 R39, R39 ;  /* 0x0000002700277306 */ /* 0x000e620000200c00 */
[----:B------:R-:W-:Y:S01]  /*2510*/  HADD2.F32 R37, -RZ, R13.H0_H0 ;  /* 0x2000000dff257230 */ /* 0x000fe20000004100 */
[----:B------:R-:W-:Y:S01]  /*2520*/  SHF.R.U32.HI R44, RZ, 0x10, R19 ;  /* 0x00000010ff2c7819 */ /* 0x000fe20000011613 */
[----:B0-----:R-:W-:-:S05]  /*2530*/  HADD2.F32 R40, -RZ, R38.H0_H0 ;  /* 0x20000026ff287230 */ /* 0x001fca0000004100 */
[----:B------:R-:W-:Y:S01]  /*2540*/  FFMA.FTZ R36, R40, R37, R36 ;  /* 0x0000002528247223 */ /* 0x000fe20000010024 */
[----:B------:R-:W-:Y:S01]  /*2550*/  SHF.R.U32.HI R40, RZ, 0x10, R18 ;  /* 0x00000010ff287819 */ /* 0x000fe20000011612 */
[----:B-1----:R-:W-:Y:S01]  /*2560*/  HADD2.F32 R41, -RZ, R39.H0_H0 ;  /* 0x20000027ff297230 */ /* 0x002fe20000004100 */
[----:B------:R-:W-:Y:S02]  /*2570*/  LOP3.LUT R44, R44, 0xff, RZ, 0xc0, !PT ;  /* 0x000000ff2c2c7812 */ /* 0x000fe400078ec0ff */
[----:B------:R-:W-:Y:S02]  /*2580*/  LOP3.LUT R40, R40, 0xff, RZ, 0xc0, !PT ;  /* 0x000000ff28287812 */ /* 0x000fe400078ec0ff */
[----:B------:R-:W-:Y:S01]  /*2590*/  FFMA.FTZ R14, R37, R41, R14 ;  /* 0x00000029250e7223 */ /* 0x000fe2000001000e */
[----:B------:R-:W-:Y:S02]  /*25a0*/  IADD3 R44, R44, -0x80, RZ ;  /* 0xffffff802c2c7810 */ /* 0x000fe40007ffe0ff */
[----:B------:R-:W-:-:S02]  /*25b0*/  IADD3 R41, R40, -0x80, RZ ;  /* 0xffffff8028297810 */ /* 0x000fc40007ffe0ff */
[----:B------:R-:W0:Y:S08]  /*25c0*/  I2F.F16 R40, R44 ;  /* 0x0000002c00287306 */ /* 0x000e300000200c00 */
[----:B------:R-:W1:Y:S01]  /*25d0*/  I2F.F16 R39, R41 ;  /* 0x0000002900277306 */ /* 0x000e620000200c00 */
[----:B------:R-:W-:Y:S01]  /*25e0*/  LEA.HI R38, R16, 0xffffff80, RZ, 0x8 ;  /* 0xffffff8010267811 */ /* 0x000fe200078f40ff */
[----:B0-----:R-:W-:-:S06]  /*25f0*/  HADD2.F32 R40, -RZ, R40.H0_H0 ;  /* 0x20000028ff287230 */ /* 0x001fcc0000004100 */
[----:B------:R-:W0:Y:S01]  /*2600*/  I2F.F16 R38, R38 ;  /* 0x0000002600267306 */ /* 0x000e220000200c00 */
[----:B-1----:R-:W-:Y:S01]  /*2610*/  HADD2.F32 R16, -RZ, R39.H0_H0 ;  /* 0x20000027ff107230 */ /* 0x002fe20000004100 */
[----:B------:R-:W-:Y:S01]  /*2620*/  LEA.HI R39, R17, 0xffffff80, RZ, 0x8 ;  /* 0xffffff8011277811 */ /* 0x000fe200078f40ff */
[----:B------:R-:W-:-:S03]  /*2630*/  FFMA.FTZ R15, R37, R40, R15 ;  /* 0x00000028250f7223 */ /* 0x000fc6000001000f */
[----:B------:R-:W-:Y:S02]  /*2640*/  FFMA.FTZ R16, R37, R16, R12 ;  /* 0x0000001025107223 */ /* 0x000fe4000001000c */
[----:B------:R-:W1:Y:S01]  /*2650*/  I2F.F16 R37, R39 ;  /* 0x0000002700257306 */ /* 0x000e620000200c00 */
[----:B------:R-:W-:Y:S01]  /*2660*/  LEA.HI R40, R18, 0xffffff80, RZ, 0x8 ;  /* 0xffffff8012287811 */ /* 0x000fe200078f40ff */
[----:B------:R-:W-:Y:S02]  /*2670*/  HADD2.F32 R17, -RZ, R13.H1_H1 ;  /* 0x3000000dff117230 */ /* 0x000fe40000004100 */
[----:B0-----:R-:W-:Y:S01]  /*2680*/  HADD2.F32 R41, -RZ, R38.H0_H0 ;  /* 0x20000026ff297230 */ /* 0x001fe20000004100 */
[----:B------:R-:W0:Y:S03]  /*2690*/  LDS.64 R12, [UR4+0x28] ;  /* 0x00002804ff0c7984 */ /* 0x000e260008000a00 */
[----:B------:R-:W4:Y:S01]  /*26a0*/  I2F.F16 R18, R40 ;  /* 0x0000002800127306 */ /* 0x000f220000200c00 */
[----:B------:R-:W-:Y:S01]  /*26b0*/  LEA.HI R38, R19, 0xffffff80, RZ, 0x8 ;  /* 0xffffff8013267811 */ /* 0x000fe200078f40ff */
[----:B-1----:R-:W-:-:S06]  /*26c0*/  HADD2.F32 R19, -RZ, R37.H0_H0 ;  /* 0x20000025ff137230 */ /* 0x002fcc0000004100 */
[----:B------:R-:W1:Y:S01]  /*26d0*/  I2F.F16 R37, R38 ;  /* 0x0000002600257306 */ /* 0x000e620000200c00 */
[----:B------:R-:W-:Y:S01]  /*26e0*/  FFMA.FTZ R14, R17, R19, R14 ;  /* 0x00000013110e7223 */ /* 0x000fe2000001000e */
[----:B---3--:R-:W-:-:S04]  /*26f0*/  LOP3.LUT R19, R4, 0xff, RZ, 0xc0, !PT ;  /* 0x000000ff04137812 */ /* 0x008fc800078ec0ff */
[----:B------:R-:W-:Y:S01]  /*2700*/  IADD3 R39, R19, -0x80, RZ ;  /* 0xffffff8013277810 */ /* 0x000fe20007ffe0ff */
[----:B----4-:R-:W-:-:S05]  /*2710*/  HADD2.F32 R19, -RZ, R18.H0_H0 ;  /* 0x20000012ff137230 */ /* 0x010fca0000004100 */
[----:B------:R-:W-:Y:S01]  /*2720*/  FFMA.FTZ R19, R17, R19, R16 ;  /* 0x0000001311137223 */ /* 0x000fe20000010010 */
[----:B------:R-:W-:Y:S01]  /*2730*/  LOP3.LUT R16, R5, 0xff, RZ, 0xc0, !PT ;  /* 0x000000ff05107812 */ /* 0x000fe200078ec0ff */
[----:B-1----:R-:W-:Y:S01]  /*2740*/  HADD2.F32 R40, -RZ, R37.H0_H0 ;  /* 0x20000025ff287230 */ /* 0x002fe20000004100 */
[----:B------:R-:W1:Y:S02]  /*2750*/  I2F.F16 R18, R39 ;  /* 0x0000002700127306 */ /* 0x000e640000200c00 */
[----:B------:R-:W-:Y:S02]  /*2760*/  IADD3 R37, R16, -0x80, RZ ;  /* 0xffffff8010257810 */ /* 0x000fe40007ffe0ff */
[----:B------:R-:W-:-:S04]  /*2770*/  LOP3.LUT R16, R6, 0xff, RZ, 0xc0, !PT ;  /* 0x000000ff06107812 */ /* 0x000fc800078ec0ff */
[----:B------:R-:W3:Y:S01]  /*2780*/  I2F.F16 R37, R37 ;  /* 0x0000002500257306 */ /* 0x000ee20000200c00 */
[----:B------:R-:W-:Y:S01]  /*2790*/  FFMA.FTZ R15, R17, R40, R15 ;  /* 0x00000028110f7223 */ /* 0x000fe2000001000f */
[----:B------:R-:W-:Y:S01]  /*27a0*/  IADD3 R40, R16, -0x80, RZ ;  /* 0xffffff8010287810 */ /* 0x000fe20007ffe0ff */
[----:B------:R-:W-:Y:S01]  /*27b0*/  FFMA.FTZ R36, R41, R17, R36 ;  /* 0x0000001129247223 */ /* 0x000fe20000010024 */
[----:B0-----:R-:W-:-:S04]  /*27c0*/  HADD2.F32 R38, -RZ, R12.H0_H0 ;  /* 0x2000000cff267230 */ /* 0x001fc80000004100 */
[----:B------:R-:W0:Y:S01]  /*27d0*/  I2F.F16 R17, R40 ;  /* 0x0000002800117306 */ /* 0x000e220000200c00 */
[----:B-1----:R-:W-:Y:S01]  /*27e0*/  HADD2.F32 R41, -RZ, R18.H0_H0 ;  /* 0x20000012ff297230 */ /* 0x002fe20000004100 */
[----:B------:R-:W-:-:S04]  /*27f0*/  LOP3.LUT R18, R7, 0xff, RZ, 0xc0, !PT ;  /* 0x000000ff07127812 */ /* 0x000fc800078ec0ff */
[----:B------:R-:W-:Y:S01]  /*2800*/  FFMA.FTZ R16, R41, R38, R36 ;  /* 0x0000002629107223 */ /* 0x000fe20000010024 */
[----:B---3--:R-:W-:Y:S01]  /*2810*/  HADD2.F32 R39, -RZ, R37.H0_H0 ;  /* 0x20000025ff277230 */ /* 0x008fe20000004100 */
[----:B------:R-:W-:-:S04]  /*2820*/  IADD3 R36, R18, -0x80, RZ ;  /* 0xffffff8012247810 */ /* 0x000fc80007ffe0ff */
[----:B------:R-:W-:Y:S01]  /*2830*/  FFMA.FTZ R18, R38, R39, R14 ;  /* 0x0000002726127223 */ /* 0x000fe2000001000e */
[----:B------:R-:W-:Y:S01]  /*2840*/  SHF.R.U32.HI R14, RZ, 0x8, R4 ;  /* 0x00000008ff0e7819 */ /* 0x000fe20000011604 */
[----:B------:R-:W1:Y:S01]  /*2850*/  I2F.F16 R36, R36 ;  /* 0x0000002400247306 */ /* 0x000e620000200c00 */
[----:B0-----:R-:W-:Y:S02]  /*2860*/  HADD2.F32 R17, -RZ, R17.H0_H0 ;  /* 0x20000011ff117230 */ /* 0x001fe40000004100 */
[----:B------:R-:W-:-:S03]  /*2870*/  LOP3.LUT R14, R14, 0xff, RZ, 0xc0, !PT ;  /* 0x000000ff0e0e7812 */ /* 0x000fc600078ec0ff */
[----:B------:R-:W-:Y:S01]  /*2880*/  FFMA.FTZ R17, R38, R17, R19 ;  /* 0x0000001126117223 */ /* 0x000fe20000010013 */
[----:B------:R-:W-:Y:S02]  /*2890*/  IADD3 R37, R14, -0x80, RZ ;  /* 0xffffff800e257810 */ /* 0x000fe40007ffe0ff */
[----:B------:R-:W-:-:S04]  /*28a0*/  SHF.R.U32.HI R19, RZ, 0x8, R5 ;  /* 0x00000008ff137819 */ /* 0x000fc80000011605 */
[----:B------:R-:W-:Y:S01]  /*28b0*/  LOP3.LUT R19, R19, 0xff, RZ, 0xc0, !PT ;  /* 0x000000ff13137812 */ /* 0x000fe200078ec0ff */
[----:B------:R-:W0:Y:S01]  /*28c0*/  I2F.F16 R37, R37 ;  /* 0x0000002500257306 */ /* 0x000e220000200c00 */
[----:B-1----:R-:W-:Y:S02]  /*28d0*/  HADD2.F32 R14, -RZ, R36.H0_H0 ;  /* 0x20000024ff0e7230 */ /* 0x002fe40000004100 */
[----:B------:R-:W-:Y:S02]  /*28e0*/  IADD3 R40, R19, -0x80, RZ ;  /* 0xffffff8013287810 */ /* 0x000fe40007ffe0ff */
[----:B------:R-:W-:Y:S01]  /*28f0*/  SHF.R.U32.HI R19, RZ, 0x8, R6 ;  /* 0x00000008ff137819 */ /* 0x000fe20000011606 */
[----:B------:R-:W-:Y:S01]  /*2900*/  FFMA.FTZ R15, R38, R14, R15 ;  /* 0x0000000e260f7223 */ /* 0x000fe2000001000f */
[----:B------:R-:W-:Y:S01]  /*2910*/  SHF.R.U32.HI R39, RZ, 0x8, R7 ;  /* 0x00000008ff277819 */ /* 0x000fe20000011607 */
[----:B------:R-:W1:Y:S01]  /*2920*/  I2F.F16 R38, R40 ;  /* 0x0000002800267306 */ /* 0x000e620000200c00 */
[----:B------:R-:W-:-:S02]  /*2930*/  LOP3.LUT R19, R19, 0xff, RZ, 0xc0, !PT ;  /* 0x000000ff13137812 */ /* 0x000fc400078ec0ff */
[----:B------:R-:W-:Y:S02]  /*2940*/  LOP3.LUT R39, R39, 0xff, RZ, 0xc0, !PT ;  /* 0x000000ff27277812 */ /* 0x000fe400078ec0ff */
[----:B------:R-:W-:Y:S01]  /*2950*/  IADD3 R19, R19, -0x80, RZ ;  /* 0xffffff8013137810 */ /* 0x000fe20007ffe0ff */
[----:B0-----:R-:W-:Y:S01]  /*2960*/  HADD2.F32 R41, -RZ, R37.H0_H0 ;  /* 0x20000025ff297230 */ /* 0x001fe20000004100 */
[----:B------:R-:W-:-:S04]  /*2970*/  IADD3 R37, R39, -0x80, RZ ;  /* 0xffffff8027257810 */ /* 0x000fc80007ffe0ff */
[----:B------:R-:W0:Y:S01]  /*2980*/  I2F.F16 R19, R19 ;  /* 0x0000001300137306 */ /* 0x000e220000200c00 */
[----:B------:R-:W-:Y:S01]  /*2990*/  HADD2.F32 R36, -RZ, R12.H1_H1 ;  /* 0x3000000cff247230 */ /* 0x000fe20000004100 */
[----:B------:R-:W-:Y:S01]  /*29a0*/  LEA.HI R14, R4, 0xffffff80, RZ, 0x8 ;  /* 0xffffff80040e7811 */ /* 0x000fe200078f40ff */
[----:B-1----:R-:W-:-:S05]  /*29b0*/  HADD2.F32 R39, -RZ, R38.H0_H0 ;  /* 0x20000026ff277230 */ /* 0x002fca0000004100 */
[----:B------:R-:W1:Y:S01]  /*29c0*/  I2F.F16 R37, R37 ;  /* 0x0000002500257306 */ /* 0x000e620000200c00 */
[----:B------:R-:W-:Y:S01]  /*29d0*/  SHF.R.U32.HI R4, RZ, 0x10, R4 ;  /* 0x00000010ff047819 */ /* 0x000fe20000011604 */
[----:B------:R-:W-:Y:S01]  /*29e0*/  FFMA.FTZ R12, R36, R39, R18 ;  /* 0x00000027240c7223 */ /* 0x000fe20000010012 */
[----:B------:R-:W-:Y:S02]  /*29f0*/  LEA.HI R39, R5, 0xffffff80, RZ, 0x8 ;  /* 0xffffff8005277811 */ /* 0x000fe400078f40ff */
[----:B------:R-:W-:Y:S02]  /*2a00*/  LOP3.LUT R18, R4, 0xff, RZ, 0xc0, !PT ;  /* 0x000000ff04127812 */ /* 0x000fe400078ec0ff */
[----:B------:R-:W-:Y:S01]  /*2a10*/  SHF.R.U32.HI R5, RZ, 0x10, R5 ;  /* 0x00000010ff057819 */ /* 0x000fe20000011605 */
[----:B0-----:R-:W-:Y:S01]  /*2a20*/  HADD2.F32 R38, -RZ, R19.H0_H0 ;  /* 0x20000013ff267230 */ /* 0x001fe20000004100 */
[----:B------:R-:W-:Y:S02]  /*2a30*/  IADD3 R19, R18, -0x80, RZ ;  /* 0xffffff8012137810 */ /* 0x000fe40007ffe0ff */
[----:B------:R-:W-:-:S02]  /*2a40*/  LOP3.LUT R5, R5, 0xff, RZ, 0xc0, !PT ;  /* 0x000000ff05057812 */ /* 0x000fc400078ec0ff */
[----:B------:R-:W-:Y:S01]  /*2a50*/  SHF.R.U32.HI R18, RZ, 0x10, R6 ;  /* 0x00000010ff127819 */ /* 0x000fe20000011606 */
[----:B------:R-:W-:Y:S01]  /*2a60*/  FFMA.FTZ R17, R36, R38, R17 ;  /* 0x0000002624117223 */ /* 0x000fe20000010011 */
[----:B-1----:R-:W-:Y:S01]  /*2a70*/  HADD2.F32 R37, -RZ, R37.H0_H0 ;  /* 0x20000025ff257230 */ /* 0x002fe20000004100 */
[----:B------:R-:W-:Y:S02]  /*2a80*/  IADD3 R38, R5, -0x80, RZ ;  /* 0xffffff8005267810 */ /* 0x000fe40007ffe0ff */
[----:B------:R-:W-:Y:S01]  /*2a90*/  LOP3.LUT R18, R18, 0xff, RZ, 0xc0, !PT ;  /* 0x000000ff12127812 */ /* 0x000fe200078ec0ff */
[----:B------:R-:W-:Y:S01]  /*2aa0*/  FFMA.FTZ R16, R41, R36, R16 ;  /* 0x0000002429107223 */ /* 0x000fe20000010010 */
[----:B------:R-:W0:Y:S01]  /*2ab0*/  I2F.F16 R19, R19 ;  /* 0x0000001300137306 */ /* 0x000e220000200c00 */
[----:B------:R-:W-:Y:S01]  /*2ac0*/  FFMA.FTZ R36, R36, R37, R15 ;  /* 0x0000002524247223 */ /* 0x000fe2000001000f */
[----:B------:R-:W-:-:S06]  /*2ad0*/  IADD3 R18, R18, -0x80, RZ ;  /* 0xffffff8012127810 */ /* 0x000fcc0007ffe0ff */
[----:B------:R-:W1:Y:S01]  /*2ae0*/  I2F.F16 R15, R38 ;  /* 0x00000026000f7306 */ /* 0x000e620000200c00 */
[----:B------:R-:W-:-:S07]  /*2af0*/  SHF.R.U32.HI R5, RZ, 0x10, R7 ;  /* 0x00000010ff057819 */ /* 0x000fce0000011607 */
[----:B------:R-:W3:Y:S01]  /*2b00*/  I2F.F16 R18, R18 ;  /* 0x0000001200127306 */ /* 0x000ee20000200c00 */
[----:B------:R-:W-:Y:S01]  /*2b10*/  LOP3.LUT R5, R5, 0xff, RZ, 0xc0, !PT ;  /* 0x000000ff05057812 */ /* 0x000fe200078ec0ff */
[----:B0-----:R-:W-:-:S03]  /*2b20*/  HADD2.F32 R19, -RZ, R19.H0_H0 ;  /* 0x20000013ff137230 */ /* 0x001fc60000004100 */
[----:B------:R-:W-:Y:S02]  /*2b30*/  IADD3 R37, R5, -0x80, RZ ;  /* 0xffffff8005257810 */ /* 0x000fe40007ffe0ff */
[----:B------:R-:W-:Y:S01]  /*2b40*/  LEA.HI R5, R6, 0xffffff80, RZ, 0x8 ;  /* 0xffffff8006057811 */ /* 0x000fe200078f40ff */
[----:B------:R0:W-:Y:S01]  /*2b50*/  I2F.F16 R4, R39 ;  /* 0x0000002700047306 */ /* 0x0001e20000200c00 */
[----:B-1----:R-:W-:Y:S01]  /*2b60*/  HADD2.F32 R38, -RZ, R15.H0_H0 ;  /* 0x2000000fff267230 */ /* 0x002fe20000004100 */
[----:B------:R-:W-:Y:S01]  /*2b70*/  LEA.HI R6, R7, 0xffffff80, RZ, 0x8 ;  /* 0xffffff8007067811 */ /* 0x000fe200078f40ff */
[----:B0-----:R-:W-:-:S05]  /*2b80*/  HADD2.F32 R39, -RZ, R13.H0_H0 ;  /* 0x2000000dff277230 */ /* 0x001fca0000004100 */
[----:B------:R-:W0:Y:S01]  /*2b90*/  I2F.F16 R37, R37 ;  /* 0x0000002500257306 */ /* 0x000e220000200c00 */
[----:B------:R-:W-:Y:S02]  /*2ba0*/  FFMA.FTZ R15, R19, R39, R16 ;  /* 0x00000027130f7223 */ /* 0x000fe40000010010 */
[----:B------:R-:W-:Y:S01]  /*2bb0*/  FFMA.FTZ R19, R39, R38, R12 ;  /* 0x0000002627137223 */ /* 0x000fe2000001000c */
[----:B---3--:R-:W-:-:S04]  /*2bc0*/  HADD2.F32 R12, -RZ, R18.H0_H0 ;  /* 0x20000012ff0c7230 */ /* 0x008fc80000004100 */
[----:B------:R-:W1:Y:S01]  /*2bd0*/  I2F.F16 R5, R5 ;  /* 0x0000000500057306 */ /* 0x000e620000200c00 */
[----:B------:R-:W-:Y:S01]  /*2be0*/  HADD2.F32 R18, -RZ, R13.H1_H1 ;  /* 0x3000000dff127230 */ /* 0x000fe20000004100 */
[----:B------:R-:W-:Y:S02]  /*2bf0*/  FFMA.FTZ R17, R39, R12, R17 ;  /* 0x0000000c27117223 */ /* 0x000fe40000010011 */
[----:B------:R-:W3:Y:S04]  /*2c00*/  LDS.64 R12, [UR4+0x30] ;  /* 0x00003004ff0c7984 */ /* 0x000ee80008000a00 */
[----:B------:R-:W4:Y:S08]  /*2c10*/  I2F.F16 R14, R14 ;  /* 0x0000000e000e7306 */ /* 0x000f300000200c00 */
[----:B------:R-:W5:Y:S01]  /*2c20*/  I2F.F16 R6, R6 ;  /* 0x0000000600067306 */ /* 0x000f620000200c00 */
[----:B0-----:R-:W-:-:S02]  /*2c30*/  HADD2.F32 R37, -RZ, R37.H0_H0 ;  /* 0x20000025ff257230 */ /* 0x001fc40000004100 */
[----:B-1----:R-:W-:Y:S01]  /*2c40*/  HADD2.F32 R5, -RZ, R5.H0_H0 ;  /* 0x20000005ff057230 */ /* 0x002fe20000004100 */
[----:B--2---:R-:W-:Y:S01]  /*2c50*/  LOP3.LUT R16, R9, 0xff, RZ, 0xc0, !PT ;  /* 0x000000ff09107812 */ /* 0x004fe200078ec0ff */
[----:B------:R-:W-:Y:S01]  /*2c60*/  HADD2.F32 R4, -RZ, R4.H0_H0 ;  /* 0x20000004ff047230 */ /* 0x000fe20000004100 */
[----:B------:R-:W-:Y:S01]  /*2c70*/  FFMA.FTZ R39, R39, R37, R36 ;  /* 0x0000002527277223 */ /* 0x000fe20000010024 */
[----:B----4-:R-:W-:Y:S01]  /*2c80*/  HADD2.F32 R14, -RZ, R14.H0_H0 ;  /* 0x2000000eff0e7230 */ /* 0x010fe20000004100 */
[----:B------:R-:W-:Y:S01]  /*2c90*/  LOP3.LUT R7, R8, 0xff, RZ, 0xc0, !PT ;  /* 0x000000ff08077812 */ /* 0x000fe200078ec0ff */
[C---:B------:R-:W-:Y:S01]  /*2ca0*/  FFMA.FTZ R36, R18.reuse, R5, R17 ;  /* 0x0000000512247223 */ /* 0x040fe20000010011 */
[----:B------:R-:W-:Y:S01]  /*2cb0*/  SHF.R.U32.HI R5, RZ, 0x8, R8 ;  /* 0x00000008ff057819 */ /* 0x000fe20000011608 */
[----:B------:R-:W-:Y:S01]  /*2cc0*/  FFMA.FTZ R19, R18, R4, R19 ;  /* 0x0000000412137223 */ /* 0x000fe20000010013 */
[----:B------:R-:W-:Y:S01]  /*2cd0*/  IADD3 R37, R16, -0x80, RZ ;  /* 0xffffff8010257810 */ /* 0x000fe20007ffe0ff */
[----:B-----5:R-:W-:Y:S01]  /*2ce0*/  HADD2.F32 R6, -RZ, R6.H0_H0 ;  /* 0x20000006ff067230 */ /* 0x020fe20000004100 */
[----:B------:R-:W-:Y:S01]  /*2cf0*/  FFMA.FTZ R16, R14, R18, R15 ;  /* 0x000000120e107223 */ /* 0x000fe2000001000f */
[----:B------:R-:W-:-:S03]  /*2d00*/  IADD3 R7, R7, -0x80, RZ ;  /* 0xffffff8007077810 */ /* 0x000fc60007ffe0ff */
[----:B------:R-:W-:Y:S01]  /*2d10*/  FFMA.FTZ R18, R18, R6, R39 ;  /* 0x0000000612127223 */ /* 0x000fe20000010027 */
[----:B------:R-:W-:Y:S02]  /*2d20*/  LOP3.LUT R6, R5, 0xff, RZ, 0xc0, !PT ;  /* 0x000000ff05067812 */ /* 0x000fe400078ec0ff */
[----:B------:R-:W-:Y:S02]  /*2d30*/  LOP3.LUT R15, R10, 0xff, RZ, 0xc0, !PT ;  /* 0x000000ff0a0f7812 */ /* 0x000fe400078ec0ff */
[----:B------:R-:W-:Y:S01]  /*2d40*/  LOP3.LUT R38, R11, 0xff, RZ, 0xc0, !PT ;  /* 0x000000ff0b267812 */ /* 0x000fe200078ec0ff */
[----:B------:R-:W0:Y:S01]  /*2d50*/  I2F.F16 R7, R7 ;  /* 0x0000000700077306 */ /* 0x000e220000200c00 */
[----:B------:R-:W-:Y:S02]  /*2d60*/  IADD3 R6, R6, -0x80, RZ ;  /* 0xffffff8006067810 */ /* 0x000fe40007ffe0ff */
[----:B------:R-:W-:Y:S02]  /*2d70*/  IADD3 R15, R15, -0x80, RZ ;  /* 0xffffff800f0f7810 */ /* 0x000fe40007ffe0ff */
[----:B------:R-:W-:-:S02]  /*2d80*/  IADD3 R38, R38, -0x80, RZ ;  /* 0xffffff8026267810 */ /* 0x000fc40007ffe0ff */
[----:B------:R-:W-:Y:S01]  /*2d90*/  ISETP.NE.AND P0, PT, R32, R29, PT ;  /* 0x0000001d2000720c */ /* 0x000fe20003f05270 */
[----:B------:R-:W1:Y:S08]  /*2da0*/  I2F.F16 R14, R37 ;  /* 0x00000025000e7306 */ /* 0x000e700000200c00 */
[----:B------:R2:W4:Y:S08]  /*2db0*/  I2F.F16 R4, R15 ;  /* 0x0000000f00047306 */ /* 0x0005300000200c00 */
[----:B------:R-:W5:Y:S01]  /*2dc0*/  I2F.F16 R5, R38 ;  /* 0x0000002600057306 */ /* 0x000f620000200c00 */
[----:B--2---:R-:W-:-:S07]  /*2dd0*/  SHF.R.U32.HI R15, RZ, 0x8, R9 ;  /* 0x00000008ff0f7819 */ /* 0x004fce0000011609 */
[----:B------:R-:W2:Y:S01]  /*2de0*/  I2F.F16 R6, R6 ;  /* 0x0000000600067306 */ /* 0x000ea20000200c00 */
[----:B------:R-:W-:Y:S01]  /*2df0*/  LOP3.LUT R15, R15, 0xff, RZ, 0xc0, !PT ;  /* 0x000000ff0f0f7812 */ /* 0x000fe200078ec0ff */
[----:B------:R-:W-:Y:S01]  /*2e00*/  @!P0 IMAD.SHL.U32 R44, R32, 0x2, RZ ;  /* 0x00000002202c8824 */ /* 0x000fe200078e00ff */
[----:B---3--:R-:W-:Y:S01]  /*2e10*/  HADD2.F32 R40, -RZ, R12.H0_H0 ;  /* 0x2000000cff287230 */ /* 0x008fe20000004100 */
[----:B------:R-:W-:Y:S01]  /*2e20*/  @!P0 IMAD.MOV.U32 R45, RZ, RZ, 0x2 ;  /* 0x00000002ff2d8424 */ /* 0x000fe200078e00ff */
[----:B------:R-:W-:Y:S01]  /*2e30*/  IADD3 R15, R15, -0x80, RZ ;  /* 0xffffff800f0f7810 */ /* 0x000fe20007ffe0ff */
[----:B0-----:R-:W-:Y:S02]  /*2e40*/  HADD2.F32 R7, -RZ, R7.H0_H0 ;  /* 0x20000007ff077230 */ /* 0x001fe40000004100 */
[----:B------:R-:W-:Y:S01]  /*2e50*/  @!P0 IMAD.WIDE R44, R44, R45, c[0x0][0x198] ;  /* 0x000066002c2c8625 */ /* 0x000fe200078e022d */
[----:B-1----:R-:W-:Y:S02]  /*2e60*/  HADD2.F32 R37, -RZ, R14.H0_H0 ;  /* 0x2000000eff257230 */ /* 0x002fe40000004100 */
[----:B------:R-:W0:Y:S01]  /*2e70*/  I2F.F16 R14, R15 ;  /* 0x0000000f000e7306 */ /* 0x000e220000200c00 */
[----:B----4-:R-:W-:Y:S01]  /*2e80*/  HADD2.F32 R41, -RZ, R4.H0_H0 ;  /* 0x20000004ff297230 */ /* 0x010fe20000004100 */
[----:B------:R-:W-:Y:S01]  /*2e90*/  FFMA.FTZ R7, R7, R40, RZ ;  /* 0x0000002807077223 */ /* 0x000fe200000100ff */
[----:B------:R-:W-:Y:S01]  /*2ea0*/  HADD2.F32 R39, -RZ, R12.H1_H1 ;  /* 0x3000000cff277230 */ /* 0x000fe20000004100 */
[----:B------:R-:W-:Y:S01]  /*2eb0*/  IMAD.WIDE R42, R25, c[0x0][0x18c], R42 ;  /* 0x00006300192a7a25 */ /* 0x000fe200078e022a */
[----:B-----5:R-:W-:Y:S01]  /*2ec0*/  HADD2.F32 R5, -RZ, R5.H0_H0 ;  /* 0x20000005ff057230 */ /* 0x020fe20000004100 */
[----:B------:R1:W3:Y:S01]  /*2ed0*/  @!P0 LDG.E.U16.CONSTANT R17, [R44.64+0x2] ;  /* 0x000002062c118981 */ /* 0x0002e2000c1e9500 */
[----:B--2---:R-:W-:Y:S01]  /*2ee0*/  HADD2.F32 R6, -RZ, R6.H0_H0 ;  /* 0x20000006ff067230 */ /* 0x004fe20000004100 */
[----:B------:R-:W-:-:S04]  /*2ef0*/  FFMA.FTZ R12, R40, R41, RZ ;  /* 0x00000029280c7223 */ /* 0x000fc800000100ff */
[----:B------:R-:W-:Y:S02]  /*2f00*/  FFMA.FTZ R38, R6, R39, R7 ;  /* 0x0000002706267223 */ /* 0x000fe40000010007 */
[C---:B-1----:R-:W-:Y:S02]  /*2f10*/  FFMA.FTZ R44, R40.reuse, R37, RZ ;  /* 0x00000025282c7223 */ /* 0x042fe400000100ff */
[----:B------:R-:W-:Y:S02]  /*2f20*/  FFMA.FTZ R40, R40, R5, RZ ;  /* 0x0000000528287223 */ /* 0x000fe400000100ff */
[----:B------:R-:W2:Y:S01]  /*2f30*/  LDG.E.128.CONSTANT R4, [R42.64] ;  /* 0x000000062a047981 */ /* 0x000ea2000c1e9d00 */
[----:B0-----:R-:W-:Y:S01]  /*2f40*/  HADD2.F32 R14, -RZ, R14.H0_H0 ;  /* 0x2000000eff0e7230 */ /* 0x001fe20000004100 */
[----:B------:R-:W-:-:S04]  /*2f50*/  @!P0 IADD3 R30, R30, 0x1, RZ ;  /* 0x000000011e1e8810 */ /* 0x000fc80007ffe0ff */
[----:B------:R-:W-:Y:S02]  /*2f60*/  FFMA.FTZ R44, R39, R14, R44 ;  /* 0x0000000e272c7223 */ /* 0x000fe4000001002c */
[----:B------:R-:W-:-:S06]  /*2f70*/  @!P0 IMAD R14, R30, 0x8, R1 ;  /* 0x000000081e0e8824 */ /* 0x000fcc00078e0201 */
[----:B------:R-:W4:Y:S01]  /*2f80*/  @!P0 LDL.64 R14, [R14] ;  /* 0x000000000e0e8983 */ /* 0x000f220000100a00 */
        /* <DEDUP_REMOVED lines=12> */
[----:B------:R-:W-:-:S04]  /*3050*/  SHF.R.U32.HI R37, RZ, 0x10, R8 ;  /* 0x00000010ff257819 */ /* 0x000fc80000011608 */
[----:B------:R-:W-:-:S04]  /*3060*/  LOP3.LUT R37, R37, 0xff, RZ, 0xc0, !PT ;  /* 0x000000ff25257812 */ /* 0x000fc800078ec0ff */
[----:B------:R-:W-:-:S04]  /*3070*/  IADD3 R39, R37, -0x80, RZ ;  /* 0xffffff8025277810 */ /* 0x000fc80007ffe0ff */
[----:B------:R0:W1:Y:S02]  /*3080*/  I2F.F16 R37, R39 ;  /* 0x0000002700257306 */ /* 0x0000640000200c00 */
[----:B0-----:R-:W-:Y:S02]  /*3090*/  HADD2.F32 R39, -RZ, R13.H0_H0 ;  /* 0x2000000dff277230 */ /* 0x001fe40000004100 */
[----:B-1----:R-:W-:-:S05]  /*30a0*/  HADD2.F32 R37, -RZ, R37.H0_H0 ;  /* 0x20000025ff257230 */ /* 0x002fca0000004100 */
[----:B------:R-:W-:Y:S01]  /*30b0*/  FFMA.FTZ R38, R37, R39, R38 ;  /* 0x0000002725267223 */ /* 0x000fe20000010026 */
[----:B------:R-:W-:-:S04]  /*30c0*/  SHF.R.U32.HI R37, RZ, 0x10, R9 ;  /* 0x00000010ff257819 */ /* 0x000fc80000011609 */
[----:B------:R-:W-:-:S04]  /*30d0*/  LOP3.LUT R37, R37, 0xff, RZ, 0xc0, !PT ;  /* 0x000000ff25257812 */ /* 0x000fc800078ec0ff */
[----:B------:R-:W-:Y:S02]  /*30e0*/  IADD3 R37, R37, -0x80, RZ ;  /* 0xffffff8025257810 */ /* 0x000fe40007ffe0ff */
[----:B------:R-:W-:-:S04]  /*30f0*/  SHF.R.U32.HI R45, RZ, 0x10, R10 ;  /* 0x00000010ff2d7819 */ /* 0x000fc8000001160a */
[----:B------:R-:W0:Y:S01]  /*3100*/  I2F.F16 R37, R37 ;  /* 0x0000002500257306 */ /* 0x000e220000200c00 */
[----:B------:R-:W-:-:S04]  /*3110*/  LOP3.LUT R45, R45, 0xff, RZ, 0xc0, !PT ;  /* 0x000000ff2d2d7812 */ /* 0x000fc800078ec0ff */
[----:B------:R-:W-:-:S04]  /*3120*/  IADD3 R45, R45, -0x80, RZ ;  /* 0xffffff802d2d7810 */ /* 0x000fc80007ffe0ff */
[----:B------:R-:W1:Y:S01]  /*3130*/  I2F.F16 R41, R45 ;  /* 0x0000002d00297306 */ /* 0x000e620000200c00 */
[----:B0-----:R-:W-:-:S05]  /*3140*/  HADD2.F32 R37, -RZ, R37.H0_H0 ;  /* 0x20000025ff257230 */ /* 0x001fca0000004100 */
[----:B------:R-:W-:Y:S01]  /*3150*/  FFMA.FTZ R37, R39, R37, R44 ;  /* 0x0000002527257223 */ /* 0x000fe2000001002c */
[----:B------:R-:W-:-:S04]  /*3160*/  SHF.R.U32.HI R44, RZ, 0x10, R11 ;  /* 0x00000010ff2c7819 */ /* 0x000fc8000001160b */
[----:B------:R-:W-:Y:S01]  /*3170*/  LOP3.LUT R44, R44, 0xff, RZ, 0xc0, !PT ;  /* 0x000000ff2c2c7812 */ /* 0x000fe200078ec0ff */
[----:B-1----:R-:W-:-:S03]  /*3180*/  HADD2.F32 R41, -RZ, R41.H0_H0 ;  /* 0x20000029ff297230 */ /* 0x002fc60000004100 */
[----:B------:R-:W-:Y:S02]  /*3190*/  IADD3 R44, R44, -0x80, RZ ;  /* 0xffffff802c2c7810 */ /* 0x000fe40007ffe0ff */
[----:B------:R-:W-:Y:S02]  /*31a0*/  FFMA.FTZ R12, R39, R41, R12 ;  /* 0x00000029270c7223 */ /* 0x000fe4000001000c */
[----:B------:R-:W0:Y:S01]  /*31b0*/  I2F.F16 R41, R44 ;  /* 0x0000002c00297306 */ /* 0x000e220000200c00 */
[----:B------:R-:W-:Y:S01]  /*31c0*/  LEA.HI R8, R8, 0xffffff80, RZ, 0x8 ;  /* 0xffffff8008087811 */ /* 0x000fe200078f40ff */
[----:B0-----:R-:W-:-:S05]  /*31d0*/  HADD2.F32 R41, -RZ, R41.H0_H0 ;  /* 0x20000029ff297230 */ /* 0x001fca0000004100 */
[----:B------:R-:W-:Y:S01]  /*31e0*/  FFMA.FTZ R40, R39, R41, R40 ;  /* 0x0000002927287223 */ /* 0x000fe20000010028 */
[----:B------:R-:W-:Y:S01]  /*31f0*/  LEA.HI R39, R9, 0xffffff80, RZ, 0x8 ;  /* 0xffffff8009277811 */ /* 0x000fe200078f40ff */
[----:B------:R-:W0:Y:S01]  /*3200*/  I2F.F16 R8, R8 ;  /* 0x0000000800087306 */ /* 0x000e220000200c00 */
[----:B------:R-:W-:Y:S02]  /*3210*/  LEA.HI R10, R10, 0xffffff80, RZ, 0x8 ;  /* 0xffffff800a0a7811 */ /* 0x000fe400078f40ff */
[----:B------:R-:W-:-:S05]  /*3220*/  LEA.HI R11, R11, 0xffffff80, RZ, 0x8 ;  /* 0xffffff800b0b7811 */ /* 0x000fca00078f40ff */
[----:B------:R-:W1:Y:S08]  /*3230*/  I2F.F16 R9, R39 ;  /* 0x0000002700097306 */ /* 0x000e700000200c00 */
[----:B------:R-:W5:Y:S01]  /*3240*/  I2F.F16 R10, R10 ;  /* 0x0000000a000a7306 */ /* 0x000f620000200c00 */
[----:B0-----:R-:W-:-:S07]  /*3250*/  HADD2.F32 R41, -RZ, R8.H0_H0 ;  /* 0x20000008ff297230 */ /* 0x001fce0000004100 */
[----:B------:R-:W0:Y:S01]  /*3260*/  I2F.F16 R11, R11 ;  /* 0x0000000b000b7306 */ /* 0x000e220000200c00 */
[----:B-1----:R-:W-:Y:S02]  /*3270*/  HADD2.F32 R44, -RZ, R9.H0_H0 ;  /* 0x20000009ff2c7230 */ /* 0x002fe40000004100 */
[----:B------:R-:W1:Y:S01]  /*3280*/  LDS.64 R8, [UR4+0x38] ;  /* 0x00003804ff087984 */ /* 0x000e620008000a00 */
[----:B------:R-:W-:Y:S02]  /*3290*/  HADD2.F32 R13, -RZ, R13.H1_H1 ;  /* 0x3000000dff0d7230 */ /* 0x000fe40000004100 */
[----:B-----5:R-:W-:-:S03]  /*32a0*/  HADD2.F32 R39, -RZ, R10.H0_H0 ;  /* 0x2000000aff277230 */ /* 0x020fc60000004100 */
[----:B------:R-:W-:Y:S02]  /*32b0*/  FFMA.FTZ R38, R41, R13, R38 ;  /* 0x0000000d29267223 */ /* 0x000fe40000010026 */
[C---:B------:R-:W-:Y:S01]  /*32c0*/  FFMA.FTZ R37, R13.reuse, R44, R37 ;  /* 0x0000002c0d257223 */ /* 0x040fe20000010025 */
[----:B0-----:R-:W-:Y:S01]  /*32d0*/  HADD2.F32 R41, -RZ, R11.H0_H0 ;  /* 0x2000000bff297230 */ /* 0x001fe20000004100 */
[----:B------:R-:W-:-:S04]  /*32e0*/  FFMA.FTZ R12, R13, R39, R12 ;  /* 0x000000270d0c7223 */ /* 0x000fc8000001000c */
[----:B------:R-:W-:Y:S01]  /*32f0*/  FFMA.FTZ R40, R13, R41, R40 ;  /* 0x000000290d287223 */ /* 0x000fe20000010028 */
[----:B-1----:R-:W-:Y:S01]  /*3300*/  HADD2.F32 R11, -RZ, R8.H0_H0 ;  /* 0x20000008ff0b7230 */ /* 0x002fe20000004100 */
[----:B--2---:R-:W-:-:S04]  /*3310*/  LOP3.LUT R10, R4, 0xff, RZ, 0xc0, !PT ;  /* 0x000000ff040a7812 */ /* 0x004fc800078ec0ff */
[----:B------:R-:W-:Y:S02]  /*3320*/  IADD3 R13, R10, -0x80, RZ ;  /* 0xffffff800a0d7810 */ /* 0x000fe40007ffe0ff */
[----:B------:R-:W-:-:S04]  /*3330*/  LOP3.LUT R10, R5, 0xff, RZ, 0xc0, !PT ;  /* 0x000000ff050a7812 */ /* 0x000fc800078ec0ff */
[----:B------:R-:W0:Y:S01]  /*3340*/  I2F.F16 R13, R13 ;  /* 0x0000000d000d7306 */ /* 0x000e220000200c00 */
[----:B------:R-:W-:Y:S02]  /*3350*/  IADD3 R10, R10, -0x80, RZ ;  /* 0xffffff800a0a7810 */ /* 0x000fe40007ffe0ff */
[----:B----4-:R-:W-:-:S05]  /*3360*/  @!P0 PRMT R0, R14, 0x7610, R0 ;  /* 0x000076100e008816 */ /* 0x010fca0000000000 */
[----:B------:R-:W1:Y:S01]  /*3370*/  I2F.F16 R10, R10 ;  /* 0x0000000a000a7306 */ /* 0x000e620000200c00 */
[----:B------:R-:W-:Y:S02]  /*3380*/  @!P0 PRMT R0, R0, 0x7610, R14 ;  /* 0x0000761000008816 */ /* 0x000fe4000000000e */
[----:B------:R-:W-:Y:S01]  /*3390*/  @!P0 PRMT R2, R15, 0x7610, R2 ;  /* 0x000076100f028816 */ /* 0x000fe20000000002 */
[----:B0-----:R-:W-:Y:S01]  /*33a0*/  HADD2.F32 R14, -RZ, R13.H0_H0 ;  /* 0x2000000dff0e7230 */ /* 0x001fe20000004100 */
[----:B------:R-:W-:-:S04]  /*33b0*/  LOP3.LUT R13, R6, 0xff, RZ, 0xc0, !PT ;  /* 0x000000ff060d7812 */ /* 0x000fc800078ec0ff */
[----:B------:R-:W-:Y:S02]  /*33c0*/  IADD3 R39, R13, -0x80, RZ ;  /* 0xffffff800d277810 */ /* 0x000fe40007ffe0ff */
[----:B------:R-:W-:Y:S01]  /*33d0*/  LOP3.LUT R13, R7, 0xff, RZ, 0xc0, !PT ;  /* 0x000000ff070d7812 */ /* 0x000fe200078ec0ff */
[----:B------:R-:W-:Y:S01]  /*33e0*/  FFMA.FTZ R38, R14, R11, R38 ;  /* 0x0000000b0e267223 */ /* 0x000fe20000010026 */
[----:B------:R-:W-:Y:S01]  /*33f0*/  @!P0 PRMT R2, R2, 0x7610, R15 ;  /* 0x0000761002028816 */ /* 0x000fe2000000000f */
[----:B-1----:R-:W-:Y:S01]  /*3400*/  HADD2.F32 R14, -RZ, R10.H0_H0 ;  /* 0x2000000aff0e7230 */ /* 0x002fe20000004100 */
[----:B------:R-:W-:Y:S01]  /*3410*/  IADD3 R15, R13, -0x80, RZ ;  /* 0xffffff800d0f7810 */ /* 0x000fe20007ffe0ff */
[----:B------:R-:W0:Y:S08]  /*3420*/  I2F.F16 R10, R39 ;  /* 0x00000027000a7306 */ /* 0x000e300000200c00 */
[----:B------:R-:W1:Y:S01]  /*3430*/  I2F.F16 R15, R15 ;  /* 0x0000000f000f7306 */ /* 0x000e620000200c00 */
[----:B------:R-:W-:-:S02]  /*3440*/  HADD2.F32 R13, -RZ, R2.H0_H0 ;  /* 0x20000002ff0d7230 */ /* 0x000fc40000004100 */
[----:B0-----:R-:W-:-:S05]  /*3450*/  HADD2.F32 R10, -RZ, R10.H0_H0 ;  /* 0x2000000aff0a7230 */ /* 0x001fca0000004100 */
[----:B------:R-:W-:Y:S01]  /*3460*/  FFMA.FTZ R10, R11, R10, R12 ;  /* 0x0000000a0b0a7223 */ /* 0x000fe2000001000c */
[----:B-1----:R-:W-:Y:S02]  /*3470*/  HADD2.F32 R12, -RZ, R15.H0_H0 ;  /* 0x2000000fff0c7230 */ /* 0x002fe40000004100 */
[----:B------:R-:W-:Y:S01]  /*3480*/  HADD2.F32 R15, -RZ, R2.H1_H1 ;  /* 0x30000002ff0f7230 */ /* 0x000fe20000004100 */
[----:B------:R-:W-:Y:S01]  /*3490*/  FMUL.FTZ R21, R21, R13 ;  /* 0x0000000d15157220 */ /* 0x000fe20000410000 */
[--C-:B------:R-:W-:Y:S01]  /*34a0*/  HADD2.F32 R44, -RZ, R0.reuse.H1_H1 ;  /* 0x30000000ff2c7230 */ /* 0x100fe20000004100 */
[----:B------:R-:W-:Y:S02]  /*34b0*/  FFMA.FTZ R37, R11, R14, R37 ;  /* 0x0000000e0b257223 */ /* 0x000fe40000010025 */
[----:B------:R-:W-:Y:S01]  /*34c0*/  FMUL.FTZ R20, R20, R15 ;  /* 0x0000000f14147220 */ /* 0x000fe20000410000 */
[----:B------:R-:W-:Y:S01]  /*34d0*/  HADD2.F32 R14, -RZ, R0.H0_H0 ;  /* 0x20000000ff0e7230 */ /* 0x000fe20000004100 */
[----:B------:R-:W-:-:S03]  /*34e0*/  F2FP.PACK_AB R21, RZ, R21 ;  /* 0x00000015ff15723e */ /* 0x000fc600000000ff */
[----:B------:R-:W-:Y:S01]  /*34f0*/  F2FP.PACK_AB R20, RZ, R20 ;  /* 0x00000014ff14723e */ /* 0x000fe200000000ff */
[----:B------:R-:W-:Y:S02]  /*3500*/  FMUL.FTZ R23, R23, R14 ;  /* 0x0000000e17177220 */ /* 0x000fe40000410000 */
[----:B------:R-:W-:Y:S01]  /*3510*/  FMUL.FTZ R22, R22, R44 ;  /* 0x0000002c16167220 */ /* 0x000fe20000410000 */
[----:B------:R-:W-:Y:S02]  /*3520*/  PRMT R21, R21, 0x5410, R20 ;  /* 0x0000541015157816 */ /* 0x000fe40000000014 */
[----:B------:R-:W-:Y:S02]  /*3530*/  F2FP.PACK_AB R23, RZ, R23 ;  /* 0x00000017ff17723e */ /* 0x000fe400000000ff */
[----:B------:R-:W-:Y:S01]  /*3540*/  F2FP.PACK_AB R22, RZ, R22 ;  /* 0x00000016ff16723e */ /* 0x000fe200000000ff */
[----:B------:R-:W-:Y:S01]  /*3550*/  HADD2 R20, R21, R3 ;  /* 0x0000000315147230 */ /* 0x000fe20000000000 */
[----:B------:R-:W-:-:S02]  /*3560*/  SHF.R.U32.HI R3, RZ, 0x8, R4 ;  /* 0x00000008ff037819 */ /* 0x000fc40000011604 */
[----:B------:R-:W-:Y:S02]  /*3570*/  PRMT R23, R23, 0x5410, R22 ;  /* 0x0000541017177816 */ /* 0x000fe40000000016 */
[----:B------:R-:W-:Y:S01]  /*3580*/  LOP3.LUT R21, R3, 0xff, RZ, 0xc0, !PT ;  /* 0x000000ff03157812 */ /* 0x000fe200078ec0ff */
[----:B------:R-:W-:-:S03]  /*3590*/  FFMA.FTZ R40, R11, R12, R40 ;  /* 0x0000000c0b287223 */ /* 0x000fc60000010028 */
[----:B------:R-:W-:Y:S01]  /*35a0*/  HFMA2.MMA R11, R23, 1, 1, R28 ;  /* 0x3c003c00170b7835 */ /* 0x000fe2000000001c */
[----:B------:R-:W-:Y:S01]  /*35b0*/  IADD3 R21, R21, -0x80, RZ ;  /* 0xffffff8015157810 */ /* 0x000fe20007ffe0ff */
[----:B------:R-:W-:Y:S01]  /*35c0*/  FMUL.FTZ R23, R44, R27 ;  /* 0x0000001b2c177220 */ /* 0x000fe20000410000 */
[--C-:B------:R-:W-:Y:S01]  /*35d0*/  SHF.R.U32.HI R27, RZ, 0x8, R5.reuse ;  /* 0x00000008ff1b7819 */ /* 0x100fe20000011605 */
[----:B------:R-:W-:Y:S01]  /*35e0*/  FMUL.FTZ R22, R14, R35 ;  /* 0x000000230e167220 */ /* 0x000fe20000410000 */
[----:B------:R-:W-:Y:S01]  /*35f0*/  LEA.HI R28, R5, 0xffffff80, RZ, 0x8 ;  /* 0xffffff80051c7811 */ /* 0x000fe200078f40ff */
[----:B------:R-:W-:Y:S01]  /*3600*/  FMUL.FTZ R26, R13, R26 ;  /* 0x0000001a0d1a7220 */ /* 0x000fe20000410000 */
[----:B------:R-:W-:Y:S01]  /*3610*/  SHF.R.U32.HI R5, RZ, 0x10, R5 ;  /* 0x00000010ff057819 */ /* 0x000fe20000011605 */
[----:B------:R-:W0:Y:S01]  /*3620*/  I2F.F16 R21, R21 ;  /* 0x0000001500157306 */ /* 0x000e220000200c00 */
[----:B------:R-:W-:Y:S01]  /*3630*/  LOP3.LUT R27, R27, 0xff, RZ, 0xc0, !PT ;  /* 0x000000ff1b1b7812 */ /* 0x000fe200078ec0ff */
[----:B------:R-:W-:Y:S01]  /*3640*/  FMUL.FTZ R24, R15, R24 ;  /* 0x000000180f187220 */ /* 0x000fe20000410000 */
[----:B------:R-:W-:-:S02]  /*3650*/  F2FP.PACK_AB R22, RZ, R22 ;  /* 0x00000016ff16723e */ /* 0x000fc400000000ff */
[----:B------:R-:W-:-:S03]  /*3660*/  F2FP.PACK_AB R23, RZ, R23 ;  /* 0x00000017ff17723e */ /* 0x000fc600000000ff */
[----:B------:R1:W-:Y:S01]  /*3670*/  I2F.F16 R3, R28 ;  /* 0x0000001c00037306 */ /* 0x0003e20000200c00 */
[----:B------:R-:W-:Y:S02]  /*3680*/  F2FP.PACK_AB R26, RZ, R26 ;  /* 0x0000001aff1a723e */ /* 0x000fe400000000ff */
[----:B------:R-:W-:Y:S02]  /*3690*/  PRMT R22, R22, 0x5410, R23 ;  /* 0x0000541016167816 */ /* 0x000fe40000000017 */
[----:B------:R-:W-:Y:S02]  /*36a0*/  SHF.R.U32.HI R23, RZ, 0x8, R6 ;  /* 0x00000008ff177819 */ /* 0x000fe40000011606 */
[----:B-1----:R-:W-:Y:S02]  /*36b0*/  LOP3.LUT R28, R5, 0xff, RZ, 0xc0, !PT ;  /* 0x000000ff051c7812 */ /* 0x002fe400078ec0ff */
[----:B------:R-:W-:Y:S02]  /*36c0*/  IADD3 R5, R27, -0x80, RZ ;  /* 0xffffff801b057810 */ /* 0x000fe40007ffe0ff */
[----:B------:R-:W-:-:S02]  /*36d0*/  F2FP.PACK_AB R27, RZ, R24 ;  /* 0x00000018ff1b723e */ /* 0x000fc400000000ff */
[----:B------:R-:W-:Y:S02]  /*36e0*/  LEA.HI R12, R4, 0xffffff80, RZ, 0x8 ;  /* 0xffffff80040c7811 */ /* 0x000fe400078f40ff */
[----:B------:R-:W-:Y:S02]  /*36f0*/  SHF.R.U32.HI R4, RZ, 0x10, R4 ;  /* 0x00000010ff047819 */ /* 0x000fe40000011604 */
[----:B------:R-:W-:Y:S01]  /*3700*/  PRMT R26, R26, 0x5410, R27 ;  /* 0x000054101a1a7816 */ /* 0x000fe2000000001b */
[----:B------:R-:W1:Y:S01]  /*3710*/  I2F.F16 R5, R5 ;  /* 0x0000000500057306 */ /* 0x000e620000200c00 */
[----:B------:R-:W-:Y:S02]  /*3720*/  LOP3.LUT R23, R23, 0xff, RZ, 0xc0, !PT ;  /* 0x000000ff17177812 */ /* 0x000fe400078ec0ff */
[----:B------:R-:W-:Y:S01]  /*3730*/  LOP3.LUT R4, R4, 0xff, RZ, 0xc0, !PT ;  /* 0x000000ff04047812 */ /* 0x000fe200078ec0ff */
[----:B------:R-:W-:Y:S01]  /*3740*/  HADD2 R20, R26, R20 ;  /* 0x000000141a147230 */ /* 0x000fe20000000000 */
[----:B------:R-:W-:Y:S01]  /*3750*/  IADD3 R26, R23, -0x80, RZ ;  /* 0xffffff80171a7810 */ /* 0x000fe20007ffe0ff */
[----:B------:R-:W-:Y:S01]  /*3760*/  HADD2.F32 R23, -RZ, R8.H1_H1 ;  /* 0x30000008ff177230 */ /* 0x000fe20000004100 */
[----:B------:R-:W-:Y:S01]  /*3770*/  IADD3 R4, R4, -0x80, RZ ;  /* 0xffffff8004047810 */ /* 0x000fe20007ffe0ff */
[----:B0-----:R-:W-:Y:S01]  /*3780*/  HADD2.F32 R35, -RZ, R21.H0_H0 ;  /* 0x20000015ff237230 */ /* 0x001fe20000004100 */
[----:B------:R-:W-:-:S02]  /*3790*/  IADD3 R24, R28, -0x80, RZ ;  /* 0xffffff801c187810 */ /* 0x000fc40007ffe0ff */
[--C-:B------:R-:W-:Y:S02]  /*37a0*/  SHF.R.U32.HI R27, RZ, 0x8, R7.reuse ;  /* 0x00000008ff1b7819 */ /* 0x100fe40000011607 */
[----:B------:R-:W-:Y:S01]  /*37b0*/  SHF.R.U32.HI R21, RZ, 0x10, R6 ;  /* 0x00000010ff157819 */ /* 0x000fe20000011606 */
[----:B------:R-:W-:Y:S01]  /*37c0*/  HFMA2.MMA R22, R22, 1, 1, R11 ;  /* 0x3c003c0016167835 */ /* 0x000fe2000000000b */
[----:B------:R-:W-:Y:S01]  /*37d0*/  LOP3.LUT R27, R27, 0xff, RZ, 0xc0, !PT ;  /* 0x000000ff1b1b7812 */ /* 0x000fe200078ec0ff */
[----:B------:R0:W-:Y:S01]  /*37e0*/  I2F.F16 R11, R24 ;  /* 0x00000018000b7306 */ /* 0x0001e20000200c00 */
[----:B------:R-:W-:Y:S01]  /*37f0*/  FFMA.FTZ R38, R35, R23, R38 ;  /* 0x0000001723267223 */ /* 0x000fe20000010026 */
[----:B------:R-:W-:Y:S02]  /*3800*/  SHF.R.U32.HI R35, RZ, 0x10, R7 ;  /* 0x00000010ff237819 */ /* 0x000fe40000011607 */
[----:B------:R-:W-:-:S04]  /*3810*/  IADD3 R28, R27, -0x80, RZ ;  /* 0xffffff801b1c7810 */ /* 0x000fc80007ffe0ff */
[----:B------:R-:W-:Y:S01]  /*3820*/  I2F.F16 R4, R4 ;  /* 0x0000000400047306 */ /* 0x000fe20000200c00 */
[----:B0-----:R-:W-:Y:S02]  /*3830*/  LOP3.LUT R24, R21, 0xff, RZ, 0xc0, !PT ;  /* 0x000000ff15187812 */ /* 0x001fe400078ec0ff */
[----:B------:R-:W-:Y:S02]  /*3840*/  LOP3.LUT R35, R35, 0xff, RZ, 0xc0, !PT ;  /* 0x000000ff23237812 */ /* 0x000fe400078ec0ff */
[----:B------:R-:W-:Y:S01]  /*3850*/  IADD3 R27, R24, -0x80, RZ ;  /* 0xffffff80181b7810 */ /* 0x000fe20007ffe0ff */
[----:B-1----:R-:W-:Y:S02]  /*3860*/  HADD2.F32 R24, -RZ, R5.H0_H0 ;  /* 0x20000005ff187230 */ /* 0x002fe40000004100 */
[----:B------:R-:W0:Y:S01]  /*3870*/  I2F.F16 R8, R26 ;  /* 0x0000001a00087306 */ /* 0x000e220000200c00 */
[----:B------:R-:W-:Y:S02]  /*3880*/  IADD3 R35, R35, -0x80, RZ ;  /* 0xffffff8023237810 */ /* 0x000fe40007ffe0ff */
[----:B------:R-:W-:Y:S01]  /*3890*/  FFMA.FTZ R37, R23, R24, R37 ;  /* 0x0000001817257223 */ /* 0x000fe20000010025 */
[----:B------:R-:W-:-:S04]  /*38a0*/  LEA.HI R24, R6, 0xffffff80, RZ, 0x8 ;  /* 0xffffff8006187811 */ /* 0x000fc800078f40ff */
[----:B------:R-:W1:Y:S01]  /*38b0*/  I2F.F16 R21, R28 ;  /* 0x0000001c00157306 */ /* 0x000e620000200c00 */
[----:B------:R-:W-:-:S07]  /*38c0*/  LEA.HI R7, R7, 0xffffff80, RZ, 0x8 ;  /* 0xffffff8007077811 */ /* 0x000fce00078f40ff */
[----:B------:R-:W2:Y:S08]  /*38d0*/  I2F.F16 R6, R35 ;  /* 0x0000002300067306 */ /* 0x000eb00000200c00 */
[----:B------:R4:W5:Y:S01]  /*38e0*/  I2F.F16 R5, R27 ;  /* 0x0000001b00057306 */ /* 0x0009620000200c00 */
[----:B0-----:R-:W-:-:S07]  /*38f0*/  HADD2.F32 R8, -RZ, R8.H0_H0 ;  /* 0x20000008ff087230 */ /* 0x001fce0000004100 */
[----:B------:R-:W-:Y:S01]  /*3900*/  I2F.F16 R7, R7 ;  /* 0x0000000700077306 */ /* 0x000fe20000200c00 */
[----:B----4-:R-:W-:-:S07]  /*3910*/  HADD2.F32 R27, -RZ, R4.H0_H0 ;  /* 0x20000004ff1b7230 */ /* 0x010fce0000004100 */
[----:B------:R-:W0:Y:S01]  /*3920*/  I2F.F16 R4, R24 ;  /* 0x0000001800047306 */ /* 0x000e220000200c00 */
[----:B-1----:R-:W-:Y:S01]  /*3930*/  HADD2.F32 R26, -RZ, R21.H0_H0 ;  /* 0x20000015ff1a7230 */ /* 0x002fe20000004100 */
[----:B------:R-:W-:-:S06]  /*3940*/  FFMA.FTZ R21, R23, R8, R10 ;  /* 0x0000000817157223 */ /* 0x000fcc000001000a */
[----:B------:R-:W1:Y:S01]  /*3950*/  I2F.F16 R12, R12 ;  /* 0x0000000c000c7306 */ /* 0x000e620000200c00 */
[----:B------:R-:W-:Y:S01]  /*3960*/  HADD2.F32 R8, -RZ, R9.H0_H0 ;  /* 0x20000009ff087230 */ /* 0x000fe20000004100 */
[----:B------:R-:W-:Y:S01]  /*3970*/  FFMA.FTZ R23, R23, R26, R40 ;  /* 0x0000001a17177223 */ /* 0x000fe20000010028 */
[----:B--2---:R-:W-:Y:S02]  /*3980*/  HADD2.F32 R6, -RZ, R6.H0_H0 ;  /* 0x20000006ff067230 */ /* 0x004fe40000004100 */
[----:B------:R-:W-:Y:S02]  /*3990*/  HADD2.F32 R10, -RZ, R11.H0_H0 ;  /* 0x2000000bff0a7230 */ /* 0x000fe40000004100 */
[----:B-----5:R-:W-:Y:S01]  /*39a0*/  HADD2.F32 R11, -RZ, R5.H0_H0 ;  /* 0x20000005ff0b7230 */ /* 0x020fe20000004100 */
[----:B------:R-:W-:Y:S02]  /*39b0*/  FMUL.FTZ R5, R14, R16 ;  /* 0x000000100e057220 */ /* 0x000fe40000410000 */
[----:B------:R-:W-:Y:S01]  /*39c0*/  FMUL.FTZ R19, R44, R19 ;  /* 0x000000132c137220 */ /* 0x000fe20000410000 */
[----:B------:R-:W-:Y:S01]  /*39d0*/  HADD2.F32 R9, -RZ, R9.H1_H1 ;  /* 0x30000009ff097230 */ /* 0x000fe20000004100 */
[C---:B------:R-:W-:Y:S01]  /*39e0*/  FFMA.FTZ R23, R8.reuse, R6, R23 ;  /* 0x0000000608177223 */ /* 0x040fe20000010017 */
[----:B0-----:R-:W-:Y:S01]  /*39f0*/  HADD2.F32 R4, -RZ, R4.H0_H0 ;  /* 0x20000004ff047230 */ /* 0x001fe20000004100 */
[----:B------:R-:W-:Y:S01]  /*3a00*/  FFMA.FTZ R16, R8, R11, R21 ;  /* 0x0000000b08107223 */ /* 0x000fe20000010015 */
[----:B------:R-:W-:Y:S01]  /*3a10*/  HADD2.F32 R6, -RZ, R7.H0_H0 ;  /* 0x20000007ff067230 */ /* 0x000fe20000004100 */
[----:B------:R-:W-:Y:S01]  /*3a20*/  F2FP.PACK_AB R5, RZ, R5 ;  /* 0x00000005ff05723e */ /* 0x000fe200000000ff */
[----:B-1----:R-:W-:Y:S01]  /*3a30*/  HADD2.F32 R12, -RZ, R12.H0_H0 ;  /* 0x2000000cff0c7230 */ /* 0x002fe20000004100 */
[----:B------:R-:W-:Y:S01]  /*3a40*/  F2FP.PACK_AB R19, RZ, R19 ;  /* 0x00000013ff13723e */ /* 0x000fe200000000ff */
[----:B------:R-:W-:Y:S01]  /*3a50*/  FMUL.FTZ R36, R13, R36 ;  /* 0x000000240d247220 */ /* 0x000fe20000410000 */
[----:B------:R-:W-:Y:S01]  /*3a60*/  HADD2.F32 R3, -RZ, R3.H0_H0 ;  /* 0x20000003ff037230 */ /* 0x000fe20000004100 */
[----:B------:R-:W-:-:S02]  /*3a70*/  FMUL.FTZ R18, R15, R18 ;  /* 0x000000120f127220 */ /* 0x000fc40000410000 */
[----:B------:R-:W-:Y:S02]  /*3a80*/  FFMA.FTZ R38, R27, R8, R38 ;  /* 0x000000081b267223 */ /* 0x000fe40000010026 */
[----:B------:R-:W-:Y:S02]  /*3a90*/  FFMA.FTZ R10, R8, R10, R37 ;  /* 0x0000000a080a7223 */ /* 0x000fe40000010025 */
[C---:B------:R-:W-:Y:S02]  /*3aa0*/  FFMA.FTZ R4, R9.reuse, R4, R16 ;  /* 0x0000000409047223 */ /* 0x040fe40000010010 */
[----:B------:R-:W-:Y:S01]  /*3ab0*/  FFMA.FTZ R6, R9, R6, R23 ;  /* 0x0000000609067223 */ /* 0x000fe20000010017 */
[----:B------:R-:W-:Y:S01]  /*3ac0*/  PRMT R11, R5, 0x5410, R19 ;  /* 0x00005410050b7816 */ /* 0x000fe20000000013 */
[----:B------:R-:W-:Y:S01]  /*3ad0*/  FFMA.FTZ R5, R12, R9, R38 ;  /* 0x000000090c057223 */ /* 0x000fe20000010026 */
[----:B------:R-:W-:Y:S01]  /*3ae0*/  IADD3 R8, R32, 0x20, RZ ;  /* 0x0000002020087810 */ /* 0x000fe20007ffe0ff */
[----:B------:R-:W-:Y:S01]  /*3af0*/  FFMA.FTZ R3, R9, R3, R10 ;  /* 0x0000000309037223 */ /* 0x000fe2000001000a */
[----:B------:R-:W-:Y:S01]  /*3b00*/  F2FP.PACK_AB R36, RZ, R36 ;  /* 0x00000024ff24723e */ /* 0x000fe200000000ff */
[----:B------:R-:W-:Y:S01]  /*3b10*/  FMUL.FTZ R4, R13, R4 ;  /* 0x000000040d047220 */ /* 0x000fe20000410000 */
[----:B------:R-:W-:Y:S01]  /*3b20*/  F2FP.PACK_AB R18, RZ, R18 ;  /* 0x00000012ff12723e */ /* 0x000fe200000000ff */
[----:B------:R-:W-:Y:S01]  /*3b30*/  FMUL.FTZ R6, R15, R6 ;  /* 0x000000060f067220 */ /* 0x000fe20000410000 */
[----:B------:R-:W-:Y:S01]  /*3b40*/  ISETP.GE.AND P1, PT, R8, c[0x0][0x1a8], PT ;  /* 0x00006a0008007a0c */ /* 0x000fe20003f26270 */
[----:B------:R-:W-:Y:S01]  /*3b50*/  FMUL.FTZ R5, R14, R5 ;  /* 0x000000050e057220 */ /* 0x000fe20000410000 */
[----:B------:R-:W-:Y:S01]  /*3b60*/  ISETP.LT.AND P2, PT, R8, R31, PT ;  /* 0x0000001f0800720c */ /* 0x000fe20003f41270 */
[----:B------:R-:W-:Y:S01]  /*3b70*/  FMUL.FTZ R3, R44, R3 ;  /* 0x000000032c037220 */ /* 0x000fe20000410000 */
[----:B------:R-:W-:-:S02]  /*3b80*/  PRMT R36, R36, 0x5410, R18 ;  /* 0x0000541024247816 */ /* 0x000fc40000000012 */
[----:B------:R-:W-:Y:S02]  /*3b90*/  F2FP.PACK_AB R4, RZ, R4 ;  /* 0x00000004ff04723e */ /* 0x000fe400000000ff */
        /* <DEDUP_REMOVED lines=14> */
.L_x_2986:
[----:B------:R-:W-:-:S04]  /*3c80*/  ISETP.GE.AND P0, PT, R32, R31, PT ;  /* 0x0000001f2000720c */ /* 0x000fc80003f06270 */
[----:B------:R-:W-:-:S13]  /*3c90*/  ISETP.GE.OR P0, PT, R32, c[0x0][0x1ac], P0 ;  /* 0x00006b0020007a0c */ /* 0x000fda0000706670 */
[----:B------:R-:W-:Y:S05]  /*3ca0*/  @P0 BRA `(.L_x_2988) ;  /* 0x000029b000000947 */ /* 0x000fea0003800000 */
.L_x_2989:
[----:B------:R-:W2:Y:S01]  /*3cb0*/  LDG.E.128.CONSTANT R4, [R36.64] ;  /* 0x0000000624047981 */ /* 0x000ea2000c1e9d00 */
[----:B------:R-:W-:-:S04]  /*3cc0*/  IMAD.MOV.U32 R21, RZ, RZ, 0x4 ;  /* 0x00000004ff157424 */ /* 0x000fc800078e00ff */
[----:B------:R-:W-:-:S05]  /*3cd0*/  IMAD.WIDE R18, R21, c[0x0][0x18c], R36 ;  /* 0x0000630015127a25 */ /* 0x000fca00078e0224 */
[----:B------:R0:W3:Y:S01]  /*3ce0*/  LDG.E.128.CONSTANT R12, [R18.64] ;  /* 0x00000006120c7981 */ /* 0x0000e2000c1e9d00 */
[----:B------:R-:W-:Y:S01]  /*3cf0*/  IMAD.WIDE R22, R21, c[0x0][0x18c], R18 ;  /* 0x0000630015167a25 */ /* 0x000fe200078e0212 */
[----:B--2---:R-:W-:Y:S02]  /*3d00*/  LOP3.LUT R8, R5, 0x3f, RZ, 0xc0, !PT ;  /* 0x0000003f05087812 */ /* 0x004fe400078ec0ff */
[----:B------:R-:W-:Y:S02]  /*3d10*/  LOP3.LUT R16, R4, 0x3f, RZ, 0xc0, !PT ;  /* 0x0000003f04107812 */ /* 0x000fe400078ec0ff */
[----:B------:R-:W-:Y:S02]  /*3d20*/  IADD3 R17, R8, -0x20, RZ ;  /* 0xffffffe008117810 */ /* 0x000fe40007ffe0ff */
[----:B------:R1:W2:Y:S01]  /*3d30*/  LDG.E.128.CONSTANT R8, [R22.64] ;  /* 0x0000000616087981 */ /* 0x0002a2000c1e9d00 */
[----:B------:R-:W-:Y:S02]  /*3d40*/  IADD3 R39, R16, -0x20, RZ ;  /* 0xffffffe010277810 */ /* 0x000fe40007ffe0ff */
[----:B------:R-:W-:Y:S01]  /*3d50*/  LOP3.LUT R16, R6, 0x3f, RZ, 0xc0, !PT ;  /* 0x0000003f06107812 */ /* 0x000fe200078ec0ff */
[----:B------:R-:W-:Y:S01]  /*3d60*/  I2F.F16 R17, R17 ;  /* 0x0000001100117306 */ /* 0x000fe20000200c00 */
[----:B0-----:R-:W-:-:S02]  /*3d70*/  LOP3.LUT R18, R7, 0x3f, RZ, 0xc0, !PT ;  /* 0x0000003f07127812 */ /* 0x001fc400078ec0ff */
[----:B------:R-:W-:Y:S02]  /*3d80*/  IADD3 R41, R16, -0x20, RZ ;  /* 0xffffffe010297810 */ /* 0x000fe40007ffe0ff */
[----:B------:R-:W-:Y:S02]  /*3d90*/  SHF.R.U32.HI R16, RZ, 0x6, R5 ;  /* 0x00000006ff107819 */ /* 0x000fe40000011605 */
[----:B------:R-:W-:Y:S02]  /*3da0*/  IADD3 R26, R18, -0x20, RZ ;  /* 0xffffffe0121a7810 */ /* 0x000fe40007ffe0ff */
[----:B------:R-:W-:Y:S02]  /*3db0*/  LOP3.LUT R19, R16, 0x3f, RZ, 0xc0, !PT ;  /* 0x0000003f10137812 */ /* 0x000fe400078ec0ff */
[--C-:B------:R-:W-:Y:S02]  /*3dc0*/  SHF.R.U32.HI R18, RZ, 0x6, R4.reuse ;  /* 0x00000006ff127819 */ /* 0x100fe40000011604 */
[----:B------:R-:W-:-:S02]  /*3dd0*/  SHF.R.U32.HI R25, RZ, 0x12, R4 ;  /* 0x00000012ff197819 */ /* 0x000fc40000011604 */
[----:B------:R-:W-:Y:S02]  /*3de0*/  IADD3 R35, R19, -0x20, RZ ;  /* 0xffffffe013237810 */ /* 0x000fe40007ffe0ff */
[--C-:B------:R-:W-:Y:S02]  /*3df0*/  SHF.R.U32.HI R27, RZ, 0x18, R4.reuse ;  /* 0x00000018ff1b7819 */ /* 0x100fe40000011604 */
[----:B------:R-:W-:Y:S02]  /*3e00*/  LOP3.LUT R19, R18, 0x3f, RZ, 0xc0, !PT ;  /* 0x0000003f12137812 */ /* 0x000fe400078ec0ff */
[----:B------:R-:W-:Y:S01]  /*3e10*/  LOP3.LUT R25, R25, 0x3f, RZ, 0xc0, !PT ;  /* 0x0000003f19197812 */ /* 0x000fe200078ec0ff */
[----:B------:R0:W4:Y:S01]  /*3e20*/  I2F.F16 R18, R35 ;  /* 0x0000002300127306 */ /* 0x0001220000200c00 */
[----:B------:R-:W-:Y:S02]  /*3e30*/  SHF.R.U32.HI R20, RZ, 0xc, R4 ;  /* 0x0000000cff147819 */ /* 0x000fe40000011604 */
[----:B------:R-:W-:-:S02]  /*3e40*/  LOP3.LUT R27, R27, 0x3f, RZ, 0xc0, !PT ;  /* 0x0000003f1b1b7812 */ /* 0x000fc400078ec0ff */
[----:B------:R-:W-:Y:S02]  /*3e50*/  IADD3 R19, R19, -0x20, RZ ;  /* 0xffffffe013137810 */ /* 0x000fe40007ffe0ff */
[----:B------:R-:W-:Y:S02]  /*3e60*/  IADD3 R43, R25, -0x20, RZ ;  /* 0xffffffe0192b7810 */ /* 0x000fe40007ffe0ff */
[--C-:B0-----:R-:W-:Y:S02]  /*3e70*/  SHF.R.U32.HI R35, RZ, 0xc, R5.reuse ;  /* 0x0000000cff237819 */ /* 0x101fe40000011605 */
[----:B------:R-:W-:Y:S01]  /*3e80*/  IADD3 R25, R27, -0x20, RZ ;  /* 0xffffffe01b197810 */ /* 0x000fe20007ffe0ff */
[----:B------:R-:W-:Y:S01]  /*3e90*/  I2F.F16 R39, R39 ;  /* 0x0000002700277306 */ /* 0x000fe20000200c00 */
[----:B------:R-:W-:Y:S02]  /*3ea0*/  LOP3.LUT R24, R20, 0x3f, RZ, 0xc0, !PT ;  /* 0x0000003f14187812 */ /* 0x000fe400078ec0ff */
[----:B------:R-:W-:-:S02]  /*3eb0*/  SHF.R.U32.HI R27, RZ, 0x12, R5 ;  /* 0x00000012ff1b7819 */ /* 0x000fc40000011605 */
[----:B------:R-:W-:Y:S02]  /*3ec0*/  SHF.R.U32.HI R36, RZ, 0x18, R5 ;  /* 0x00000018ff247819 */ /* 0x000fe40000011605 */
[----:B------:R-:W-:Y:S01]  /*3ed0*/  SHF.R.U32.HI R37, RZ, 0x6, R6 ;  /* 0x00000006ff257819 */ /* 0x000fe20000011606 */
[----:B------:R0:W5:Y:S01]  /*3ee0*/  I2F.F16 R20, R19 ;  /* 0x0000001300147306 */ /* 0x0001620000200c00 */
[----:B------:R-:W-:Y:S02]  /*3ef0*/  LOP3.LUT R35, R35, 0x3f, RZ, 0xc0, !PT ;  /* 0x0000003f23237812 */ /* 0x000fe400078ec0ff */
[----:B------:R-:W-:Y:S02]  /*3f00*/  LOP3.LUT R27, R27, 0x3f, RZ, 0xc0, !PT ;  /* 0x0000003f1b1b7812 */ /* 0x000fe400078ec0ff */
[----:B------:R-:W-:Y:S02]  /*3f10*/  LOP3.LUT R36, R36, 0x3f, RZ, 0xc0, !PT ;  /* 0x0000003f24247812 */ /* 0x000fe400078ec0ff */
[----:B------:R-:W-:-:S02]  /*3f20*/  LOP3.LUT R37, R37, 0x3f, RZ, 0xc0, !PT ;  /* 0x0000003f25257812 */ /* 0x000fc400078ec0ff */
[----:B0-----:R-:W-:Y:S02]  /*3f30*/  IADD3 R19, R35, -0x20, RZ ;  /* 0xffffffe023137810 */ /* 0x001fe40007ffe0ff */
[----:B------:R-:W-:Y:S02]  /*3f40*/  IADD3 R35, R27, -0x20, RZ ;  /* 0xffffffe01b237810 */ /* 0x000fe40007ffe0ff */
[----:B------:R-:W-:Y:S02]  /*3f50*/  IADD3 R27, R36, -0x20, RZ ;  /* 0xffffffe0241b7810 */ /* 0x000fe40007ffe0ff */
[----:B------:R-:W-:Y:S02]  /*3f60*/  IADD3 R36, R37, -0x20, RZ ;  /* 0xffffffe025247810 */ /* 0x000fe40007ffe0ff */
[----:B----4-:R-:W-:Y:S02]  /*3f70*/  PRMT R37, R17, 0x5410, R18 ;  /* 0x0000541011257816 */ /* 0x010fe40000000012 */
[----:B------:R-:W-:-:S02]  /*3f80*/  SHF.R.U32.HI R38, RZ, 0xc, R6 ;  /* 0x0000000cff267819 */ /* 0x000fc40000011606 */
[----:B------:R-:W-:Y:S02]  /*3f90*/  SHF.R.U32.HI R17, RZ, 0x12, R6 ;  /* 0x00000012ff117819 */ /* 0x000fe40000011606 */
[----:B------:R-:W-:Y:S01]  /*3fa0*/  IADD3 R24, R24, -0x20, RZ ;  /* 0xffffffe018187810 */ /* 0x000fe20007ffe0ff */
[----:B------:R-:W-:Y:S01]  /*3fb0*/  I2F.F16 R16, R26 ;  /* 0x0000001a00107306 */ /* 0x000fe20000200c00 */
[----:B------:R-:W-:Y:S02]  /*3fc0*/  LOP3.LUT R38, R38, 0x3f, RZ, 0xc0, !PT ;  /* 0x0000003f26267812 */ /* 0x000fe400078ec0ff */
[----:B------:R-:W-:Y:S02]  /*3fd0*/  LOP3.LUT R17, R17, 0x3f, RZ, 0xc0, !PT ;  /* 0x0000003f11117812 */ /* 0x000fe400078ec0ff */
[----:B-----5:R-:W-:Y:S02]  /*3fe0*/  PRMT R39, R39, 0x5410, R20 ;  /* 0x0000541027277816 */ /* 0x020fe40000000014 */
[----:B------:R-:W-:Y:S01]  /*3ff0*/  SHF.R.U32.HI R20, RZ, 0x6, R7 ;  /* 0x00000006ff147819 */ /* 0x000fe20000011607 */
[----:B------:R-:W-:Y:S01]  /*4000*/  I2F.F16 R26, R24 ;  /* 0x00000018001a7306 */ /* 0x000fe20000200c00 */
[----:B------:R-:W-:-:S02]  /*4010*/  IADD3 R18, R38, -0x20, RZ ;  /* 0xffffffe026127810 */ /* 0x000fc40007ffe0ff */
[----:B------:R-:W-:-:S05]  /*4020*/  LOP3.LUT R20, R20, 0x3f, RZ, 0xc0, !PT ;  /* 0x0000003f14147812 */ /* 0x000fca00078ec0ff */
[----:B------:R0:W-:Y:S02]  /*4030*/  I2F.F16 R24, R19 ;  /* 0x0000001300187306 */ /* 0x0001e40000200c00 */
[----:B0-----:R-:W-:-:S06]  /*4040*/  IADD3 R19, R17, -0x20, RZ ;  /* 0xffffffe011137810 */ /* 0x001fcc0007ffe0ff */
[----:B------:R-:W-:Y:S01]  /*4050*/  I2F.F16 R18, R18 ;  /* 0x0000001200127306 */ /* 0x000fe20000200c00 */
[----:B------:R-:W-:Y:S02]  /*4060*/  IADD3 R17, R20, -0x20, RZ ;  /* 0xffffffe014117810 */ /* 0x000fe40007ffe0ff */
[----:B---3--:R-:W-:-:S05]  /*4070*/  SHF.R.U32 R4, R4, 0x1e, R12 ;  /* 0x0000001e04047819 */ /* 0x008fca000000160c */
[----:B------:R-:W-:Y:S01]  /*4080*/  I2F.F16 R19, R19 ;  /* 0x0000001300137306 */ /* 0x000fe20000200c00 */
[----:B------:R-:W-:Y:S02]  /*4090*/  SHF.R.U32.HI R38, RZ, 0xc, R7 ;  /* 0x0000000cff267819 */ /* 0x000fe40000011607 */
[----:B------:R-:W-:-:S05]  /*40a0*/  LOP3.LUT R4, R4, 0x3f, RZ, 0xc0, !PT ;  /* 0x0000003f04047812 */ /* 0x000fca00078ec0ff */
[----:B------:R-:W-:Y:S01]  /*40b0*/  I2F.F16 R41, R41 ;  /* 0x0000002900297306 */ /* 0x000fe20000200c00 */
[----:B------:R-:W-:-:S07]  /*40c0*/  LOP3.LUT R38, R38, 0x3f, RZ, 0xc0, !PT ;  /* 0x0000003f26267812 */ /* 0x000fce00078ec0ff */
[----:B------:R-:W0:Y:S01]  /*40d0*/  I2F.F16 R36, R36 ;  /* 0x0000002400247306 */ /* 0x000e220000200c00 */
[----:B------:R-:W-:-:S07]  /*40e0*/  IADD3 R4, R4, -0x20, RZ ;  /* 0xffffffe004047810 */ /* 0x000fce0007ffe0ff */
[----:B------:R-:W3:Y:S01]  /*40f0*/  I2F.F16 R35, R35 ;  /* 0x0000002300237306 */ /* 0x000ee20000200c00 */
[----:B------:R-:W-:-:S07]  /*4100*/  SHF.R.U32 R5, R5, 0x1e, R13 ;  /* 0x0000001e05057819 */ /* 0x000fce000000160d */
[----:B------:R-:W4:Y:S01]  /*4110*/  I2F.F16 R17, R17 ;  /* 0x0000001100117306 */ /* 0x000f220000200c00 */
[----:B------:R-:W-:Y:S02]  /*4120*/  IADD3 R20, R38, -0x20, RZ ;  /* 0xffffffe026147810 */ /* 0x000fe40007ffe0ff */
[----:B------:R-:W-:-:S05]  /*4130*/  LOP3.LUT R5, R5, 0x3f, RZ, 0xc0, !PT ;  /* 0x0000003f05057812 */ /* 0x000fca00078ec0ff */
[----:B------:R-:W5:Y:S01]  /*4140*/  I2F.F16 R43, R43 ;  /* 0x0000002b002b7306 */ /* 0x000f620000200c00 */
[----:B------:R-:W-:Y:S02]  /*4150*/  SHF.R.U32.HI R40, RZ, 0x12, R7 ;  /* 0x00000012ff287819 */ /* 0x000fe40000011607 */
[----:B0-----:R-:W-:-:S05]  /*4160*/  PRMT R41, R41, 0x5410, R36 ;  /* 0x0000541029297816 */ /* 0x001fca0000000024 */
[----:B------:R0:W-:Y:S01]  /*4170*/  I2F.F16 R38, R4 ;  /* 0x0000000400267306 */ /* 0x0001e20000200c00 */
[----:B---3--:R-:W-:Y:S02]  /*4180*/  PRMT R24, R24, 0x5410, R35 ;  /* 0x0000541018187816 */ /* 0x008fe40000000023 */
[----:B------:R-:W-:Y:S02]  /*4190*/  IADD3 R36, R5, -0x20, RZ ;  /* 0xffffffe005247810 */ /* 0x000fe40007ffe0ff */
[----:B0-----:R-:W-:Y:S02]  /*41a0*/  PRMT R4, R18, 0x5410, R19 ;  /* 0x0000541012047816 */ /* 0x001fe40000000013 */
[----:B------:R-:W-:Y:S02]  /*41b0*/  SHF.R.U32.HI R18, RZ, 0x18, R6 ;  /* 0x00000018ff127819 */ /* 0x000fe40000011606 */
[----:B------:R-:W-:Y:S02]  /*41c0*/  LOP3.LUT R40, R40, 0x3f, RZ, 0xc0, !PT ;  /* 0x0000003f28287812 */ /* 0x000fe400078ec0ff */
[----:B----4-:R-:W-:-:S02]  /*41d0*/  PRMT R5, R16, 0x5410, R17 ;  /* 0x0000541010057816 */ /* 0x010fc40000000011 */
[----:B------:R-:W-:Y:S02]  /*41e0*/  LOP3.LUT R35, R18, 0x3f, RZ, 0xc0, !PT ;  /* 0x0000003f12237812 */ /* 0x000fe400078ec0ff */
[----:B------:R-:W0:Y:S01]  /*41f0*/  LDS.128 R16, [UR4] ;  /* 0x00000004ff107984 */ /* 0x000e220008000c00 */
[----:B------:R-:W-:Y:S01]  /*4200*/  IADD3 R40, R40, -0x20, RZ ;  /* 0xffffffe028287810 */ /* 0x000fe20007ffe0ff */
[----:B------:R-:W-:Y:S01]  /*4210*/  I2F.F16 R20, R20 ;  /* 0x0000001400147306 */ /* 0x000fe20000200c00 */
[----:B-----5:R-:W-:Y:S02]  /*4220*/  PRMT R26, R26, 0x5410, R43 ;  /* 0x000054101a1a7816 */ /* 0x020fe4000000002b */
[----:B------:R-:W-:-:S05]  /*4230*/  SHF.R.U32 R6, R6, 0x1e, R14 ;  /* 0x0000001e06067819 */ /* 0x000fca000000160e */
[----:B------:R3:W4:Y:S01]  /*4240*/  I2F.F16 R43, R40 ;  /* 0x00000028002b7306 */ /* 0x0007220000200c00 */
[----:B------:R-:W-:-:S07]  /*4250*/  LOP3.LUT R6, R6, 0x3f, RZ, 0xc0, !PT ;  /* 0x0000003f06067812 */ /* 0x000fce00078ec0ff */
[----:B------:R-:W-:Y:S01]  /*4260*/  I2F.F16 R27, R27 ;  /* 0x0000001b001b7306 */ /* 0x000fe20000200c00 */
[----:B------:R-:W-:-:S07]  /*4270*/  IADD3 R35, R35, -0x20, RZ ;  /* 0xffffffe023237810 */ /* 0x000fce0007ffe0ff */
[----:B------:R-:W5:Y:S01]  /*4280*/  I2F.F16 R36, R36 ;  /* 0x0000002400247306 */ /* 0x000f620000200c00 */
[----:B---3--:R-:W-:Y:S02]  /*4290*/  IADD3 R40, R6, -0x20, RZ ;  /* 0xffffffe006287810 */ /* 0x008fe40007ffe0ff */
[----:B----4-:R-:W-:-:S05]  /*42a0*/  PRMT R6, R20, 0x5410, R43 ;  /* 0x0000541014067816 */ /* 0x010fca000000002b */
[----:B------:R-:W-:Y:S08]  /*42b0*/  I2F.F16 R35, R35 ;  /* 0x0000002300237306 */ /* 0x000ff00000200c00 */
[----:B------:R0:W3:Y:S01]  /*42c0*/  I2F.F16 R20, R40 ;  /* 0x0000002800147306 */ /* 0x0000e20000200c00 */
[----:B-----5:R-:W-:Y:S02]  /*42d0*/  PRMT R27, R27, 0x5410, R36 ;  /* 0x000054101b1b7816 */ /* 0x020fe40000000024 */
[----:B------:R-:W-:-:S02]  /*42e0*/  SHF.R.U32.HI R36, RZ, 0x18, R7 ;  /* 0x00000018ff247819 */ /* 0x000fc40000011607 */
[----:B------:R-:W-:-:S03]  /*42f0*/  SHF.R.U32 R7, R7, 0x1e, R15 ;  /* 0x0000001e07077819 */ /* 0x000fc6000000160f */
[----:B------:R-:W4:Y:S01]  /*4300*/  I2F.F16 R25, R25 ;  /* 0x0000001900197306 */ /* 0x000f220000200c00 */
[----:B------:R-:W-:Y:S02]  /*4310*/  LOP3.LUT R36, R36, 0x3f, RZ, 0xc0, !PT ;  /* 0x0000003f24247812 */ /* 0x000fe400078ec0ff */
[----:B------:R-:W-:Y:S02]  /*4320*/  LOP3.LUT R7, R7, 0x3f, RZ, 0xc0, !PT ;  /* 0x0000003f07077812 */ /* 0x000fe400078ec0ff */
[----:B------:R-:W-:Y:S02]  /*4330*/  IADD3 R43, R36, -0x20, RZ ;  /* 0xffffffe0242b7810 */ /* 0x000fe40007ffe0ff */
[----:B------:R-:W-:Y:S01]  /*4340*/  IADD3 R7, R7, -0x20, RZ ;  /* 0xffffffe007077810 */ /* 0x000fe20007ffe0ff */
[-C--:B0-----:R-:W-:Y:S01]  /*4350*/  HFMA2 R40, R37, R16.reuse, RZ.H0_H0 ;  /* 0x0000001025287231 */ /* 0x081fe200000400ff */
[----:B---3--:R-:W-:Y:S02]  /*4360*/  PRMT R35, R35, 0x5410, R20 ;  /* 0x0000541023237816 */ /* 0x008fe40000000014 */
[----:B------:R-:W-:Y:S01]  /*4370*/  I2F.F16 R20, R43 ;  /* 0x0000002b00147306 */ /* 0x000fe20000200c00 */
[----:B------:R-:W-:Y:S01]  /*4380*/  HFMA2.MMA R39, R39, R16, RZ ;  /* 0x0000001027277235 */ /* 0x000fe200000000ff */
[----:B----4-:R-:W-:Y:S01]  /*4390*/  PRMT R25, R25, 0x5410, R38 ;  /* 0x0000541019197816 */ /* 0x010fe20000000026 */
[----:B------:R-:W-:-:S05]  /*43a0*/  HFMA2 R38, R5, R16, RZ.H0_H0 ;  /* 0x0000001005267231 */ /* 0x000fca00000400ff */
[----:B------:R-:W0:Y:S01]  /*43b0*/  I2F.F16 R37, R7 ;  /* 0x0000000700257306 */ /* 0x000e220000200c00 */
[--C-:B------:R-:W-:Y:S01]  /*43c0*/  SHF.R.U32.HI R5, RZ, 0xa, R12.reuse ;  /* 0x0000000aff057819 */ /* 0x100fe2000001160c */
[----:B------:R-:W-:Y:S02]  /*43d0*/  HFMA2.MMA R36, R41, R16, RZ ;  /* 0x0000001029247235 */ /* 0x000fe400000000ff */
[-C--:B------:R-:W-:Y:S01]  /*43e0*/  HFMA2.MMA R26, R26, R17.reuse, R39 ;  /* 0x000000111a1a7235 */ /* 0x080fe20000000027 */
[----:B------:R-:W-:Y:S02]  /*43f0*/  LOP3.LUT R5, R5, 0x3f, RZ, 0xc0, !PT ;  /* 0x0000003f05057812 */ /* 0x000fe400078ec0ff */
[----:B------:R-:W-:Y:S02]  /*4400*/  SHF.R.U32.HI R39, RZ, 0x10, R12 ;  /* 0x00000010ff277819 */ /* 0x000fe4000001160c */
[----:B------:R-:W-:Y:S01]  /*4410*/  IADD3 R41, R5, -0x20, RZ ;  /* 0xffffffe005297810 */ /* 0x000fe20007ffe0ff */
[-C--:B------:R-:W-:Y:S01]  /*4420*/  HFMA2 R24, R24, R17.reuse, R40 ;  /* 0x0000001118187231 */ /* 0x080fe20000000028 */
[----:B------:R-:W-:Y:S01]  /*4430*/  HFMA2.MMA R36, R4, R17, R36 ;  /* 0x0000001104247235 */ /* 0x000fe20000000024 */
[----:B------:R-:W-:Y:S01]  /*4440*/  HFMA2 R38, R6, R17, R38 ;  /* 0x0000001106267231 */ /* 0x000fe20000000026 */
[----:B------:R-:W-:-:S02]  /*4450*/  LOP3.LUT R17, R39, 0x3f, RZ, 0xc0, !PT ;  /* 0x0000003f27117812 */ /* 0x000fc400078ec0ff */
[----:B------:R0:W-:Y:S02]  /*4460*/  I2F.F16 R39, R41 ;  /* 0x0000002900277306 */ /* 0x0001e40000200c00 */
[----:B0-----:R-:W-:Y:S02]  /*4470*/  PRMT R41, R20, 0x5410, R37 ;  /* 0x0000541014297816 */ /* 0x001fe40000000025 */
[----:B------:R-:W-:Y:S02]  /*4480*/  SHF.R.U32.HI R20, RZ, 0x16, R12 ;  /* 0x00000016ff147819 */ /* 0x000fe4000001160c */
[----:B------:R-:W-:Y:S02]  /*4490*/  IADD3 R37, R17, -0x20, RZ ;  /* 0xffffffe011257810 */ /* 0x000fe40007ffe0ff */
[----:B------:R-:W-:Y:S01]  /*44a0*/  LOP3.LUT R17, R20, 0x3f, RZ, 0xc0, !PT ;  /* 0x0000003f14117812 */ /* 0x000fe200078ec0ff */
[----:B------:R-:W-:Y:S01]  /*44b0*/  HFMA2.MMA R20, R25, R18, R26 ;  /* 0x0000001219147235 */ /* 0x000fe2000000001a */
[----:B------:R-:W-:Y:S01]  /*44c0*/  SHF.R.U32.HI R25, RZ, 0x4, R13 ;  /* 0x00000004ff197819 */ /* 0x000fe2000001160d */
[----:B-1----:R-:W-:Y:S01]  /*44d0*/  IMAD.WIDE R22, R21, c[0x0][0x18c], R22 ;  /* 0x0000630015167a25 */ /* 0x002fe200078e0216 */
[----:B------:R-:W-:-:S02]  /*44e0*/  SHF.R.U32.HI R26, RZ, 0xa, R13 ;  /* 0x0000000aff1a7819 */ /* 0x000fc4000001160d */
[----:B------:R-:W-:Y:S02]  /*44f0*/  LOP3.LUT R25, R25, 0x3f, RZ, 0xc0, !PT ;  /* 0x0000003f19197812 */ /* 0x000fe400078ec0ff */
[----:B------:R-:W-:Y:S01]  /*4500*/  IADD3 R40, R17, -0x20, RZ ;  /* 0xffffffe011287810 */ /* 0x000fe20007ffe0ff */
[-C--:B------:R-:W-:Y:S01]  /*4510*/  HFMA2 R17, R27, R18.reuse, R24 ;  /* 0x000000121b117231 */ /* 0x080fe20000000018 */
[----:B------:R-:W-:Y:S01]  /*4520*/  IADD3 R24, R25, -0x20, RZ ;  /* 0xffffffe019187810 */ /* 0x000fe20007ffe0ff */
[----:B------:R0:W3:Y:S01]  /*4530*/  LDG.E.128.CONSTANT R4, [R22.64] ;  /* 0x0000000616047981 */ /* 0x0000e2000c1e9d00 */
[----:B------:R-:W-:Y:S01]  /*4540*/  LOP3.LUT R25, R26, 0x3f, RZ, 0xc0, !PT ;  /* 0x0000003f1a197812 */ /* 0x000fe200078ec0ff */
[----:B------:R-:W-:Y:S01]  /*4550*/  HFMA2.MMA R26, R35, R18, R36 ;  /* 0x00000012231a7235 */ /* 0x000fe20000000024 */
[--C-:B------:R-:W-:Y:S02]  /*4560*/  SHF.R.U32.HI R27, RZ, 0x10, R13.reuse ;  /* 0x00000010ff1b7819 */ /* 0x100fe4000001160d */
[----:B------:R-:W-:Y:S01]  /*4570*/  SHF.R.U32.HI R35, RZ, 0x16, R13 ;  /* 0x00000016ff237819 */ /* 0x000fe2000001160d */
[----:B------:R-:W-:Y:S01]  /*4580*/  HFMA2 R36, R41, R18, R38 ;  /* 0x0000001229247231 */ /* 0x000fe20000000026 */
[----:B------:R-:W-:-:S02]  /*4590*/  LOP3.LUT R18, R27, 0x3f, RZ, 0xc0, !PT ;  /* 0x0000003f1b127812 */ /* 0x000fc400078ec0ff */
[----:B------:R-:W-:Y:S02]  /*45a0*/  LOP3.LUT R35, R35, 0x3f, RZ, 0xc0, !PT ;  /* 0x0000003f23237812 */ /* 0x000fe400078ec0ff */
[----:B------:R-:W-:Y:S02]  /*45b0*/  SHF.R.U32.HI R42, RZ, 0x4, R12 ;  /* 0x00000004ff2a7819 */ /* 0x000fe4000001160c */
[----:B------:R-:W-:Y:S02]  /*45c0*/  IADD3 R27, R18, -0x20, RZ ;  /* 0xffffffe0121b7810 */ /* 0x000fe40007ffe0ff */
[----:B------:R-:W-:Y:S02]  /*45d0*/  IADD3 R18, R35, -0x20, RZ ;  /* 0xffffffe023127810 */ /* 0x000fe40007ffe0ff */
[----:B------:R-:W-:Y:S01]  /*45e0*/  LOP3.LUT R42, R42, 0x3f, RZ, 0xc0, !PT ;  /* 0x0000003f2a2a7812 */ /* 0x000fe200078ec0ff */
[----:B------:R-:W-:Y:S01]  /*45f0*/  I2F.F16 R37, R37 ;  /* 0x0000002500257306 */ /* 0x000fe20000200c00 */
[----:B------:R-:W-:-:S02]  /*4600*/  IADD3 R25, R25, -0x20, RZ ;  /* 0xffffffe019197810 */ /* 0x000fc40007ffe0ff */
[----:B------:R-:W-:Y:S02]  /*4610*/  IADD3 R16, R42, -0x20, RZ ;  /* 0xffffffe02a107810 */ /* 0x000fe40007ffe0ff */
[----:B------:R-:W-:-:S03]  /*4620*/  SHF.R.U32.HI R38, RZ, 0x4, R14 ;  /* 0x00000004ff267819 */ /* 0x000fc6000001160e */
[----:B------:R-:W1:Y:S01]  /*4630*/  I2F.F16 R40, R40 ;  /* 0x0000002800287306 */ /* 0x000e620000200c00 */
[----:B------:R-:W-:Y:S02]  /*4640*/  SHF.R.U32.HI R35, RZ, 0xa, R14 ;  /* 0x0000000aff237819 */ /* 0x000fe4000001160e */
[----:B------:R-:W-:-:S05]  /*4650*/  LOP3.LUT R38, R38, 0x3f, RZ, 0xc0, !PT ;  /* 0x0000003f26267812 */ /* 0x000fca00078ec0ff */
[----:B------:R-:W-:Y:S01]  /*4660*/  I2F.F16 R27, R27 ;  /* 0x0000001b001b7306 */ /* 0x000fe20000200c00 */
[----:B------:R-:W-:-:S07]  /*4670*/  LOP3.LUT R35, R35, 0x3f, RZ, 0xc0, !PT ;  /* 0x0000003f23237812 */ /* 0x000fce00078ec0ff */
[----:B------:R-:W4:Y:S01]  /*4680*/  I2F.F16 R18, R18 ;  /* 0x0000001200127306 */ /* 0x000f220000200c00 */
[----:B------:R-:W-:Y:S02]  /*4690*/  IADD3 R43, R38, -0x20, RZ ;  /* 0xffffffe0262b7810 */ /* 0x000fe40007ffe0ff */
[----:B------:R-:W-:-:S05]  /*46a0*/  IADD3 R38, R35, -0x20, RZ ;  /* 0xffffffe023267810 */ /* 0x000fca0007ffe0ff */
[----:B------:R-:W5:Y:S08]  /*46b0*/  I2F.F16 R16, R16 ;  /* 0x0000001000107306 */ /* 0x000f700000200c00 */
[----:B------:R-:W-:Y:S08]  /*46c0*/  I2F.F16 R24, R24 ;  /* 0x0000001800187306 */ /* 0x000ff00000200c00 */
[----:B------:R-:W0:Y:S01]  /*46d0*/  I2F.F16 R25, R25 ;  /* 0x0000001900197306 */ /* 0x000e220000200c00 */
[----:B-1----:R-:W-:-:S02]  /*46e0*/  PRMT R35, R37, 0x5410, R40 ;  /* 0x0000541025237816 */ /* 0x002fc40000000028 */
[----:B------:R-:W-:Y:S02]  /*46f0*/  SHF.R.U32.HI R37, RZ, 0x10, R14 ;  /* 0x00000010ff257819 */ /* 0x000fe4000001160e */
[----:B----4-:R-:W-:Y:S02]  /*4700*/  PRMT R27, R27, 0x5410, R18 ;  /* 0x000054101b1b7816 */ /* 0x010fe40000000012 */
[----:B------:R-:W-:Y:S01]  /*4710*/  SHF.R.U32.HI R18, RZ, 0x4, R15 ;  /* 0x00000004ff127819 */ /* 0x000fe2000001160f */
[----:B------:R-:W-:Y:S01]  /*4720*/  I2F.F16 R43, R43 ;  /* 0x0000002b002b7306 */ /* 0x000fe20000200c00 */
[----:B------:R-:W-:Y:S02]  /*4730*/  LOP3.LUT R37, R37, 0x3f, RZ, 0xc0, !PT ;  /* 0x0000003f25257812 */ /* 0x000fe400078ec0ff */
[----:B------:R-:W-:-:S05]  /*4740*/  LOP3.LUT R18, R18, 0x3f, RZ, 0xc0, !PT ;  /* 0x0000003f12127812 */ /* 0x000fca00078ec0ff */
[----:B------:R-:W1:Y:S01]  /*4750*/  I2F.F16 R38, R38 ;  /* 0x0000002600267306 */ /* 0x000e620000200c00 */
[----:B-----5:R-:W-:Y:S02]  /*4760*/  PRMT R39, R16, 0x5410, R39 ;  /* 0x0000541010277816 */ /* 0x020fe40000000027 */
[----:B0-----:R-:W-:Y:S02]  /*4770*/  PRMT R16, R24, 0x5410, R25 ;  /* 0x0000541018107816 */ /* 0x001fe40000000019 */
[----:B------:R-:W-:Y:S02]  /*4780*/  IADD3 R25, R37, -0x20, RZ ;  /* 0xffffffe025197810 */ /* 0x000fe40007ffe0ff */
[--C-:B------:R-:W-:Y:S02]  /*4790*/  SHF.R.U32.HI R37, RZ, 0xa, R15.reuse ;  /* 0x0000000aff257819 */ /* 0x100fe4000001160f */
[----:B------:R-:W-:Y:S02]  /*47a0*/  IADD3 R41, R18, -0x20, RZ ;  /* 0xffffffe012297810 */ /* 0x000fe40007ffe0ff */
[----:B------:R-:W-:-:S02]  /*47b0*/  SHF.R.U32.HI R18, RZ, 0x10, R15 ;  /* 0x00000010ff127819 */ /* 0x000fc4000001160f */
[----:B------:R-:W-:Y:S02]  /*47c0*/  SHF.R.U32.HI R40, RZ, 0x16, R15 ;  /* 0x00000016ff287819 */ /* 0x000fe4000001160f */
[----:B------:R-:W-:Y:S02]  /*47d0*/  LOP3.LUT R37, R37, 0x3f, RZ, 0xc0, !PT ;  /* 0x0000003f25257812 */ /* 0x000fe400078ec0ff */
[----:B------:R-:W-:Y:S02]  /*47e0*/  LOP3.LUT R18, R18, 0x3f, RZ, 0xc0, !PT ;  /* 0x0000003f12127812 */ /* 0x000fe400078ec0ff */
[----:B-1----:R-:W-:Y:S02]  /*47f0*/  PRMT R43, R43, 0x5410, R38 ;  /* 0x000054102b2b7816 */ /* 0x002fe40000000026 */
[----:B------:R-:W-:Y:S02]  /*4800*/  LOP3.LUT R40, R40, 0x3f, RZ, 0xc0, !PT ;  /* 0x0000003f28287812 */ /* 0x000fe400078ec0ff */
[----:B------:R-:W-:-:S02]  /*4810*/  SHF.R.U32.HI R24, RZ, 0x16, R14 ;  /* 0x00000016ff187819 */ /* 0x000fc4000001160e */
[----:B------:R-:W-:Y:S02]  /*4820*/  IADD3 R38, R37, -0x20, RZ ;  /* 0xffffffe025267810 */ /* 0x000fe40007ffe0ff */
[----:B------:R-:W-:Y:S02]  /*4830*/  IADD3 R37, R18, -0x20, RZ ;  /* 0xffffffe012257810 */ /* 0x000fe40007ffe0ff */
[----:B------:R-:W-:Y:S02]  /*4840*/  IADD3 R40, R40, -0x20, RZ ;  /* 0xffffffe028287810 */ /* 0x000fe40007ffe0ff */
[----:B------:R-:W-:Y:S02]  /*4850*/  LOP3.LUT R24, R24, 0x3f, RZ, 0xc0, !PT ;  /* 0x0000003f18187812 */ /* 0x000fe400078ec0ff */
[----:B------:R-:W-:Y:S02]  /*4860*/  I2F.F16 R37, R37 ;  /* 0x0000002500257306 */ /* 0x000fe40000200c00 */
[----:B------:R-:W-:-:S06]  /*4870*/  IADD3 R24, R24, -0x20, RZ ;  /* 0xffffffe018187810 */ /* 0x000fcc0007ffe0ff */
[----:B------:R-:W0:Y:S08]  /*4880*/  I2F.F16 R18, R40 ;  /* 0x0000002800127306 */ /* 0x000e300000200c00 */
[----:B------:R-:W-:Y:S08]  /*4890*/  I2F.F16 R25, R25 ;  /* 0x0000001900197306 */ /* 0x000ff00000200c00 */
[----:B------:R-:W1:Y:S01]  /*48a0*/  I2F.F16 R24, R24 ;  /* 0x0000001800187306 */ /* 0x000e620000200c00 */
[----:B0-----:R-:W-:-:S07]  /*48b0*/  PRMT R37, R37, 0x5410, R18 ;  /* 0x0000541025257816 */ /* 0x001fce0000000012 */
[----:B------:R-:W-:Y:S01]  /*48c0*/  I2F.F16 R41, R41 ;  /* 0x0000002900297306 */ /* 0x000fe20000200c00 */
[----:B--2---:R-:W-:-:S07]  /*48d0*/  SHF.R.U32.HI R18, RZ, 0x2, R8 ;  /* 0x00000002ff127819 */ /* 0x004fce0000011608 */
[----:B------:R-:W0:Y:S01]  /*48e0*/  I2F.F16 R38, R38 ;  /* 0x0000002600267306 */ /* 0x000e220000200c00 */
[----:B------:R-:W-:Y:S02]  /*48f0*/  LOP3.LUT R18, R18, 0x3f, RZ, 0xc0, !PT ;  /* 0x0000003f12127812 */ /* 0x000fe400078ec0ff */
[----:B-1----:R-:W-:Y:S02]  /*4900*/  PRMT R25, R25, 0x5410, R24 ;  /* 0x0000541019197816 */ /* 0x002fe40000000018 */
[--C-:B------:R-:W-:Y:S02]  /*4910*/  SHF.R.U32 R24, R13, 0x1c, R9.reuse ;  /* 0x0000001c0d187819 */ /* 0x100fe40000001609 */
[----:B------:R-:W-:Y:S02]  /*4920*/  IADD3 R13, R18, -0x20, RZ ;  /* 0xffffffe0120d7810 */ /* 0x000fe40007ffe0ff */
[----:B------:R-:W-:-:S04]  /*4930*/  SHF.R.U32.HI R18, RZ, 0x2, R9 ;  /* 0x00000002ff127819 */ /* 0x000fc80000011609 */
[----:B------:R-:W-:Y:S02]  /*4940*/  LOP3.LUT R18, R18, 0x3f, RZ, 0xc0, !PT ;  /* 0x0000003f12127812 */ /* 0x000fe400078ec0ff */
[----:B0-----:R-:W-:Y:S02]  /*4950*/  PRMT R41, R41, 0x5410, R38 ;  /* 0x0000541029297816 */ /* 0x001fe40000000026 */
[--C-:B------:R-:W-:Y:S01]  /*4960*/  SHF.R.U32 R38, R14, 0x1c, R10.reuse ;  /* 0x0000001c0e267819 */ /* 0x100fe2000000160a */
[-C--:B------:R-:W-:Y:S01]  /*4970*/  HFMA2 R14, R16, R19.reuse, R17 ;  /* 0x00000013100e7231 */ /* 0x080fe20000000011 */
[----:B------:R-:W-:Y:S01]  /*4980*/  SHF.R.U32.HI R16, RZ, 0x2, R10 ;  /* 0x00000002ff107819 */ /* 0x000fe2000001160a */
[-C--:B------:R-:W-:Y:S01]  /*4990*/  HFMA2.MMA R20, R39, R19.reuse, R20 ;  /* 0x0000001327147235 */ /* 0x080fe20000000014 */
[----:B------:R-:W-:Y:S01]  /*49a0*/  IADD3 R39, R18, -0x20, RZ ;  /* 0xffffffe012277810 */ /* 0x000fe20007ffe0ff */
[----:B------:R-:W-:Y:S01]  /*49b0*/  HFMA2.MMA R26, R43, R19, R26 ;  /* 0x000000132b1a7235 */ /* 0x000fe2000000001a */
[----:B------:R-:W-:Y:S01]  /*49c0*/  HFMA2 R36, R41, R19, R36 ;  /* 0x0000001329247231 */ /* 0x000fe20000000024 */
[----:B------:R-:W-:-:S02]  /*49d0*/  LOP3.LUT R40, R16, 0x3f, RZ, 0xc0, !PT ;  /* 0x0000003f10287812 */ /* 0x000fc400078ec0ff */
[----:B------:R-:W0:Y:S01]  /*49e0*/  LDS.128 R16, [UR4+0x10] ;  /* 0x00001004ff107984 */ /* 0x000e220008000c00 */
[----:B------:R-:W-:Y:S02]  /*49f0*/  SHF.R.U32 R12, R12, 0x1c, R8 ;  /* 0x0000001c0c0c7819 */ /* 0x000fe40000001608 */
[--C-:B------:R-:W-:Y:S02]  /*4a00*/  SHF.R.U32 R15, R15, 0x1c, R11.reuse ;  /* 0x0000001c0f0f7819 */ /* 0x100fe4000000160b */
[----:B------:R-:W-:Y:S02]  /*4a10*/  LOP3.LUT R12, R12, 0x3f, RZ, 0xc0, !PT ;  /* 0x0000003f0c0c7812 */ /* 0x000fe400078ec0ff */
[----:B------:R-:W-:Y:S02]  /*4a20*/  SHF.R.U32.HI R42, RZ, 0x2, R11 ;  /* 0x00000002ff2a7819 */ /* 0x000fe4000001160b */
[----:B------:R-:W-:Y:S02]  /*4a30*/  LOP3.LUT R15, R15, 0x3f, RZ, 0xc0, !PT ;  /* 0x0000003f0f0f7812 */ /* 0x000fe400078ec0ff */
[----:B------:R-:W-:-:S02]  /*4a40*/  IADD3 R12, R12, -0x20, RZ ;  /* 0xffffffe00c0c7810 */ /* 0x000fc40007ffe0ff */
[----:B------:R-:W-:Y:S02]  /*4a50*/  LOP3.LUT R42, R42, 0x3f, RZ, 0xc0, !PT ;  /* 0x0000003f2a2a7812 */ /* 0x000fe400078ec0ff */
[----:B------:R-:W-:Y:S02]  /*4a60*/  IADD3 R41, R40, -0x20, RZ ;  /* 0xffffffe028297810 */ /* 0x000fe40007ffe0ff */
[----:B------:R-:W-:Y:S02]  /*4a70*/  IADD3 R40, R15, -0x20, RZ ;  /* 0xffffffe00f287810 */ /* 0x000fe40007ffe0ff */
[----:B------:R-:W-:Y:S01]  /*4a80*/  IADD3 R15, R42, -0x20, RZ ;  /* 0xffffffe02a0f7810 */ /* 0x000fe20007ffe0ff */
[----:B------:R-:W-:Y:S01]  /*4a90*/  I2F.F16 R12, R12 ;  /* 0x0000000c000c7306 */ /* 0x000fe20000200c00 */
[----:B------:R-:W-:Y:S02]  /*4aa0*/  LOP3.LUT R38, R38, 0x3f, RZ, 0xc0, !PT ;  /* 0x0000003f26267812 */ /* 0x000fe400078ec0ff */
[----:B------:R-:W-:-:S02]  /*4ab0*/  LOP3.LUT R24, R24, 0x3f, RZ, 0xc0, !PT ;  /* 0x0000003f18187812 */ /* 0x000fc400078ec0ff */
[----:B------:R-:W-:-:S03]  /*4ac0*/  IADD3 R38, R38, -0x20, RZ ;  /* 0xffffffe026267810 */ /* 0x000fc60007ffe0ff */
[----:B------:R-:W1:Y:S01]  /*4ad0*/  I2F.F16 R13, R13 ;  /* 0x0000000d000d7306 */ /* 0x000e620000200c00 */
[----:B------:R-:W-:-:S07]  /*4ae0*/  IADD3 R24, R24, -0x20, RZ ;  /* 0xffffffe018187810 */ /* 0x000fce0007ffe0ff */
[----:B------:R-:W-:Y:S08]  /*4af0*/  I2F.F16 R40, R40 ;  /* 0x0000002800287306 */ /* 0x000ff00000200c00 */
[----:B------:R-:W2:Y:S01]  /*4b00*/  I2F.F16 R15, R15 ;  /* 0x0000000f000f7306 */ /* 0x000ea20000200c00 */
[----:B-1----:R-:W-:-:S07]  /*4b10*/  PRMT R12, R12, 0x5410, R13 ;  /* 0x000054100c0c7816 */ /* 0x002fce000000000d */
[----:B------:R-:W-:Y:S08]  /*4b20*/  I2F.F16 R38, R38 ;  /* 0x0000002600267306 */ /* 0x000ff00000200c00 */
[----:B------:R-:W1:Y:S01]  /*4b30*/  I2F.F16 R41, R41 ;  /* 0x0000002900297306 */ /* 0x000e620000200c00 */
[----:B------:R-:W-:-:S07]  /*4b40*/  SHF.R.U32.HI R13, RZ, 0x8, R8 ;  /* 0x00000008ff0d7819 */ /* 0x000fce0000011608 */
[----:B------:R-:W-:Y:S08]  /*4b50*/  I2F.F16 R24, R24 ;  /* 0x0000001800187306 */ /* 0x000ff00000200c00 */
[----:B------:R-:W4:Y:S01]  /*4b60*/  I2F.F16 R39, R39 ;  /* 0x0000002700277306 */ /* 0x000f220000200c00 */
[----:B--2---:R-:W-:Y:S02]  /*4b70*/  PRMT R40, R40, 0x5410, R15 ;  /* 0x0000541028287816 */ /* 0x004fe4000000000f */
[----:B------:R-:W-:Y:S01]  /*4b80*/  LOP3.LUT R15, R13, 0x3f, RZ, 0xc0, !PT ;  /* 0x0000003f0d0f7812 */ /* 0x000fe200078ec0ff */
[-C--:B0-----:R-:W-:Y:S01]  /*4b90*/  HFMA2.MMA R13, R25, R16.reuse, R26 ;  /* 0x00000010190d7235 */ /* 0x081fe2000000001a */
[----:B-1----:R-:W-:Y:S01]  /*4ba0*/  PRMT R38, R38, 0x5410, R41 ;  /* 0x0000541026267816 */ /* 0x002fe20000000029 */
[----:B------:R-:W-:Y:S01]  /*4bb0*/  HFMA2.MMA R35, R35, R16, R20 ;  /* 0x0000001023237235 */ /* 0x000fe20000000014 */
[----:B------:R-:W-:-:S02]  /*4bc0*/  HFMA2 R14, R27, R16, R14 ;  /* 0x000000101b0e7231 */ /* 0x000fc4000000000e */
[----:B------:R-:W-:Y:S01]  /*4bd0*/  HFMA2 R26, R37, R16, R36 ;  /* 0x00000010251a7231 */ /* 0x000fe20000000024 */
[----:B------:R-:W-:Y:S01]  /*4be0*/  IMAD.WIDE R36, R21, c[0x0][0x18c], R22 ;  /* 0x0000630015247a25 */ /* 0x000fe200078e0216 */
[----:B------:R-:W-:Y:S02]  /*4bf0*/  IADD3 R25, R15, -0x20, RZ ;  /* 0xffffffe00f197810 */ /* 0x000fe40007ffe0ff */
[----:B----4-:R-:W-:Y:S01]  /*4c00*/  PRMT R42, R24, 0x5410, R39 ;  /* 0x00005410182a7816 */ /* 0x010fe20000000027 */
[-C--:B------:R-:W-:Y:S02]  /*4c10*/  HFMA2.MMA R16, R12, R17.reuse, R35 ;  /* 0x000000110c107235 */ /* 0x080fe40000000023 */
[----:B------:R-:W-:Y:S02]  /*4c20*/  HFMA2.MMA R38, R38, R17, R13 ;  /* 0x0000001126267235 */ /* 0x000fe4000000000d */
[----:B------:R-:W-:Y:S02]  /*4c30*/  HFMA2 R42, R42, R17, R14 ;  /* 0x000000112a2a7231 */ /* 0x000fe4000000000e */
[----:B------:R0:W2:Y:S01]  /*4c40*/  LDG.E.128.CONSTANT R12, [R36.64] ;  /* 0x00000006240c7981 */ /* 0x0000a2000c1e9d00 */
[----:B------:R-:W-:-:S04]  /*4c50*/  SHF.R.U32.HI R27, RZ, 0xe, R8 ;  /* 0x0000000eff1b7819 */ /* 0x000fc80000011608 */
[----:B------:R-:W-:Y:S01]  /*4c60*/  LOP3.LUT R27, R27, 0x3f, RZ, 0xc0, !PT ;  /* 0x0000003f1b1b7812 */ /* 0x000fe200078ec0ff */
[----:B------:R-:W-:-:S03]  /*4c70*/  HFMA2 R40, R40, R17, R26 ;  /* 0x0000001128287231 */ /* 0x000fc6000000001a */
[----:B------:R-:W-:Y:S02]  /*4c80*/  IADD3 R27, R27, -0x20, RZ ;  /* 0xffffffe01b1b7810 */ /* 0x000fe40007ffe0ff */
[----:B------:R-:W-:Y:S02]  /*4c90*/  SHF.R.U32.HI R22, RZ, 0x8, R9 ;  /* 0x00000008ff167819 */ /* 0x000fe40000011609 */
[--C-:B------:R-:W-:Y:S01]  /*4ca0*/  SHF.R.U32.HI R17, RZ, 0x8, R10.reuse ;  /* 0x00000008ff117819 */ /* 0x100fe2000001160a */
[----:B------:R1:W-:Y:S01]  /*4cb0*/  I2F.F16 R44, R27 ;  /* 0x0000001b002c7306 */ /* 0x0003e20000200c00 */
[----:B------:R-:W-:Y:S02]  /*4cc0*/  LOP3.LUT R22, R22, 0x3f, RZ, 0xc0, !PT ;  /* 0x0000003f16167812 */ /* 0x000fe400078ec0ff */
[----:B------:R-:W-:Y:S02]  /*4cd0*/  LOP3.LUT R17, R17, 0x3f, RZ, 0xc0, !PT ;  /* 0x0000003f11117812 */ /* 0x000fe400078ec0ff */
[----:B-1----:R-:W-:-:S02]  /*4ce0*/  SHF.R.U32.HI R27, RZ, 0xe, R10 ;  /* 0x0000000eff1b7819 */ /* 0x002fc4000001160a */
[----:B------:R-:W-:Y:S02]  /*4cf0*/  SHF.R.U32.HI R23, RZ, 0xe, R9 ;  /* 0x0000000eff177819 */ /* 0x000fe40000011609 */
[----:B------:R-:W-:Y:S02]  /*4d00*/  LOP3.LUT R27, R27, 0x3f, RZ, 0xc0, !PT ;  /* 0x0000003f1b1b7812 */ /* 0x000fe400078ec0ff */
[----:B------:R-:W-:Y:S02]  /*4d10*/  IADD3 R22, R22, -0x20, RZ ;  /* 0xffffffe016167810 */ /* 0x000fe40007ffe0ff */
[----:B------:R-:W-:Y:S02]  /*4d20*/  IADD3 R35, R17, -0x20, RZ ;  /* 0xffffffe011237810 */ /* 0x000fe40007ffe0ff */
[----:B------:R-:W-:Y:S02]  /*4d30*/  IADD3 R27, R27, -0x20, RZ ;  /* 0xffffffe01b1b7810 */ /* 0x000fe40007ffe0ff */
[----:B------:R-:W-:Y:S01]  /*4d40*/  LOP3.LUT R23, R23, 0x3f, RZ, 0xc0, !PT ;  /* 0x0000003f17177812 */ /* 0x000fe200078ec0ff */
[----:B------:R-:W-:Y:S03]  /*4d50*/  I2F.F16 R39, R22 ;  /* 0x0000001600277306 */ /* 0x000fe60000200c00 */
[----:B------:R-:W-:-:S05]  /*4d60*/  IADD3 R23, R23, -0x20, RZ ;  /* 0xffffffe017177810 */ /* 0x000fca0007ffe0ff */
[----:B------:R-:W-:Y:S08]  /*4d70*/  I2F.F16 R35, R35 ;  /* 0x0000002300237306 */ /* 0x000ff00000200c00 */
[----:B------:R-:W1:Y:S08]  /*4d80*/  I2F.F16 R22, R27 ;  /* 0x0000001b00167306 */ /* 0x000e700000200c00 */
[----:B------:R-:W4:Y:S08]  /*4d90*/  I2F.F16 R25, R25 ;  /* 0x0000001900197306 */ /* 0x000f300000200c00 */
[----:B------:R-:W5:Y:S01]  /*4da0*/  I2F.F16 R26, R23 ;  /* 0x00000017001a7306 */ /* 0x000f620000200c00 */
[----:B-1----:R-:W-:-:S02]  /*4db0*/  PRMT R35, R35, 0x5410, R22 ;  /* 0x0000541023237816 */ /* 0x002fc40000000016 */
[--C-:B------:R-:W-:Y:S02]  /*4dc0*/  SHF.R.U32.HI R22, RZ, 0x8, R11.reuse ;  /* 0x00000008ff167819 */ /* 0x100fe4000001160b */
[----:B------:R-:W-:Y:S02]  /*4dd0*/  LEA.HI R24, R8, 0xffffffe0, RZ, 0x6 ;  /* 0xffffffe008187811 */ /* 0x000fe400078f30ff */
[----:B----4-:R-:W-:Y:S02]  /*4de0*/  PRMT R27, R25, 0x5410, R44 ;  /* 0x00005410191b7816 */ /* 0x010fe4000000002c */
[----:B------:R-:W-:Y:S02]  /*4df0*/  SHF.R.U32.HI R25, RZ, 0xe, R11 ;  /* 0x0000000eff197819 */ /* 0x000fe4000001160b */
[----:B------:R-:W-:Y:S02]  /*4e00*/  SHF.R.U32.HI R8, RZ, 0x14, R8 ;  /* 0x00000014ff087819 */ /* 0x000fe40000011608 */
[----:B------:R-:W-:-:S02]  /*4e10*/  LOP3.LUT R22, R22, 0x3f, RZ, 0xc0, !PT ;  /* 0x0000003f16167812 */ /* 0x000fc400078ec0ff */
[----:B-----5:R-:W-:Y:S02]  /*4e20*/  PRMT R39, R39, 0x5410, R26 ;  /* 0x0000541027277816 */ /* 0x020fe4000000001a */
[----:B------:R-:W-:Y:S02]  /*4e30*/  LEA.HI R26, R11, 0xffffffe0, RZ, 0x6 ;  /* 0xffffffe00b1a7811 */ /* 0x000fe400078f30ff */
[----:B------:R-:W-:Y:S02]  /*4e40*/  LOP3.LUT R25, R25, 0x3f, RZ, 0xc0, !PT ;  /* 0x0000003f19197812 */ /* 0x000fe400078ec0ff */
[----:B------:R-:W-:Y:S02]  /*4e50*/  LEA.HI R20, R9, 0xffffffe0, RZ, 0x6 ;  /* 0xffffffe009147811 */ /* 0x000fe400078f30ff */
[----:B------:R-:W-:Y:S02]  /*4e60*/  LOP3.LUT R23, R8, 0x3f, RZ, 0xc0, !PT ;  /* 0x0000003f08177812 */ /* 0x000fe400078ec0ff */
[----:B------:R-:W-:Y:S01]  /*4e70*/  IADD3 R22, R22, -0x20, RZ ;  /* 0xffffffe016167810 */ /* 0x000fe20007ffe0ff */
[----:B------:R1:W-:Y:S01]  /*4e80*/  I2F.F16 R8, R26 ;  /* 0x0000001a00087306 */ /* 0x0003e20000200c00 */
[----:B------:R-:W-:-:S02]  /*4e90*/  SHF.R.U32.HI R9, RZ, 0x14, R9 ;  /* 0x00000014ff097819 */ /* 0x000fc40000011609 */
[----:B-1----:R-:W-:-:S05]  /*4ea0*/  IADD3 R26, R25, -0x20, RZ ;  /* 0xffffffe0191a7810 */ /* 0x002fca0007ffe0ff */
[----:B------:R-:W-:Y:S01]  /*4eb0*/  I2F.F16 R22, R22 ;  /* 0x0000001600167306 */ /* 0x000fe20000200c00 */
[----:B------:R-:W-:Y:S02]  /*4ec0*/  LOP3.LUT R25, R9, 0x3f, RZ, 0xc0, !PT ;  /* 0x0000003f09197812 */ /* 0x000fe400078ec0ff */
[----:B------:R-:W-:-:S05]  /*4ed0*/  LEA.HI R17, R10, 0xffffffe0, RZ, 0x6 ;  /* 0xffffffe00a117811 */ /* 0x000fca00078f30ff */
[----:B------:R1:W4:Y:S01]  /*4ee0*/  I2F.F16 R9, R26 ;  /* 0x0000001a00097306 */ /* 0x0003220000200c00 */
[----:B------:R-:W-:Y:S02]  /*4ef0*/  SHF.R.U32.HI R10, RZ, 0x14, R10 ;  /* 0x00000014ff0a7819 */ /* 0x000fe4000001160a */
[----:B------:R-:W-:Y:S02]  /*4f00*/  IADD3 R25, R25, -0x20, RZ ;  /* 0xffffffe019197810 */ /* 0x000fe40007ffe0ff */
[----:B------:R-:W-:Y:S02]  /*4f10*/  LOP3.LUT R10, R10, 0x3f, RZ, 0xc0, !PT ;  /* 0x0000003f0a0a7812 */ /* 0x000fe400078ec0ff */
[----:B------:R-:W-:Y:S01]  /*4f20*/  IADD3 R23, R23, -0x20, RZ ;  /* 0xffffffe017177810 */ /* 0x000fe20007ffe0ff */
[----:B------:R-:W-:Y:S01]  /*4f30*/  I2F.F16 R20, R20 ;  /* 0x0000001400147306 */ /* 0x000fe20000200c00 */
[----:B------:R-:W-:Y:S02]  /*4f40*/  SHF.R.U32.HI R11, RZ, 0x14, R11 ;  /* 0x00000014ff0b7819 */ /* 0x000fe4000001160b */
[----:B------:R-:W-:-:S05]  /*4f50*/  IADD3 R10, R10, -0x20, RZ ;  /* 0xffffffe00a0a7810 */ /* 0x000fca0007ffe0ff */
[----:B------:R-:W5:Y:S01]  /*4f60*/  I2F.F16 R25, R25 ;  /* 0x0000001900197306 */ /* 0x000f620000200c00 */
[----:B------:R-:W-:Y:S01]  /*4f70*/  LOP3.LUT R41, R11, 0x3f, RZ, 0xc0, !PT ;  /* 0x0000003f0b297812 */ /* 0x000fe200078ec0ff */
[----:B-1----:R-:W-:Y:S01]  /*4f80*/  HFMA2.MMA R26, R27, R18, R16 ;  /* 0x000000121b1a7235 */ /* 0x002fe20000000010 */
[----:B----4-:R-:W-:Y:S02]  /*4f90*/  PRMT R11, R22, 0x5410, R9 ;  /* 0x00005410160b7816 */ /* 0x010fe40000000009 */
[----:B---3--:R-:W-:-:S03]  /*4fa0*/  LOP3.LUT R16, R4, 0x3f, RZ, 0xc0, !PT ;  /* 0x0000003f04107812 */ /* 0x008fc600078ec0ff */
[----:B------:R-:W-:Y:S01]  /*4fb0*/  I2F.F16 R24, R24 ;  /* 0x0000001800187306 */ /* 0x000fe20000200c00 */
[----:B------:R-:W-:Y:S01]  /*4fc0*/  IADD3 R41, R41, -0x20, RZ ;  /* 0xffffffe029297810 */ /* 0x000fe20007ffe0ff */
[----:B------:R-:W-:Y:S01]  /*4fd0*/  HFMA2.MMA R38, R35, R18, R38 ;  /* 0x0000001223267235 */ /* 0x000fe20000000026 */
[----:B------:R-:W-:Y:S01]  /*4fe0*/  HFMA2 R22, R39, R18, R42 ;  /* 0x0000001227167231 */ /* 0x000fe2000000002a */
[----:B------:R-:W-:-:S04]  /*4ff0*/  IADD3 R35, R16, -0x20, RZ ;  /* 0xffffffe010237810 */ /* 0x000fc80007ffe0ff */
[----:B------:R-:W1:Y:S01]  /*5000*/  I2F.F16 R23, R23 ;  /* 0x0000001700177306 */ /* 0x000e620000200c00 */
[----:B------:R-:W-:Y:S01]  /*5010*/  HFMA2 R40, R11, R18, R40 ;  /* 0x000000120b287231 */ /* 0x000fe20000000028 */
[----:B------:R-:W-:Y:S02]  /*5020*/  LOP3.LUT R18, R7, 0x3f, RZ, 0xc0, !PT ;  /* 0x0000003f07127812 */ /* 0x000fe400078ec0ff */
[----:B------:R-:W-:-:S04]  /*5030*/  SHF.R.U32.HI R16, RZ, 0x6, R5 ;  /* 0x00000006ff107819 */ /* 0x000fc80000011605 */
[----:B------:R-:W-:Y:S01]  /*5040*/  I2F.F16 R17, R17 ;  /* 0x0000001100117306 */ /* 0x000fe20000200c00 */
[----:B------:R-:W-:-:S07]  /*5050*/  IADD3 R43, R18, -0x20, RZ ;  /* 0xffffffe0122b7810 */ /* 0x000fce0007ffe0ff */
[----:B------:R-:W3:Y:S01]  /*5060*/  I2F.F16 R10, R10 ;  /* 0x0000000a000a7306 */ /* 0x000ee20000200c00 */
[----:B------:R-:W-:Y:S02]  /*5070*/  LOP3.LUT R39, R16, 0x3f, RZ, 0xc0, !PT ;  /* 0x0000003f10277812 */ /* 0x000fe400078ec0ff */
[----:B------:R-:W-:Y:S02]  /*5080*/  SHF.R.U32.HI R18, RZ, 0x6, R4 ;  /* 0x00000006ff127819 */ /* 0x000fe40000011604 */
[----:B-----5:R-:W-:-:S03]  /*5090*/  PRMT R25, R25, 0x5410, R20 ;  /* 0x0000541019197816 */ /* 0x020fc60000000014 */
[----:B------:R4:W5:Y:S01]  /*50a0*/  I2F.F16 R27, R41 ;  /* 0x00000029001b7306 */ /* 0x0009620000200c00 */
[----:B------:R-:W-:Y:S02]  /*50b0*/  SHF.R.U32.HI R20, RZ, 0x12, R4 ;  /* 0x00000012ff147819 */ /* 0x000fe40000011604 */
[----:B-1----:R-:W-:Y:S02]  /*50c0*/  PRMT R23, R23, 0x5410, R24 ;  /* 0x0000541017177816 */ /* 0x002fe40000000018 */
[----:B------:R-:W-:Y:S02]  /*50d0*/  LOP3.LUT R20, R20, 0x3f, RZ, 0xc0, !PT ;  /* 0x0000003f14147812 */ /* 0x000fe400078ec0ff */
[----:B----4-:R-:W-:Y:S02]  /*50e0*/  IADD3 R41, R39, -0x20, RZ ;  /* 0xffffffe027297810 */ /* 0x010fe40007ffe0ff */
[----:B------:R-:W-:Y:S02]  /*50f0*/  LOP3.LUT R39, R18, 0x3f, RZ, 0xc0, !PT ;  /* 0x0000003f12277812 */ /* 0x000fe400078ec0ff */
[----:B------:R-:W-:-:S02]  /*5100*/  SHF.R.U32.HI R24, RZ, 0xc, R4 ;  /* 0x0000000cff187819 */ /* 0x000fc40000011604 */
[----:B------:R-:W-:Y:S02]  /*5110*/  IADD3 R39, R39, -0x20, RZ ;  /* 0xffffffe027277810 */ /* 0x000fe40007ffe0ff */
[----:B---3--:R-:W-:Y:S02]  /*5120*/  PRMT R17, R10, 0x5410, R17 ;  /* 0x000054100a117816 */ /* 0x008fe40000000011 */
[----:B------:R-:W-:Y:S02]  /*5130*/  IADD3 R10, R20, -0x20, RZ ;  /* 0xffffffe0140a7810 */ /* 0x000fe40007ffe0ff */
[----:B------:R-:W-:Y:S01]  /*5140*/  SHF.R.U32.HI R20, RZ, 0x12, R5 ;  /* 0x00000012ff147819 */ /* 0x000fe20000011605 */
[----:B------:R5:W-:Y:S01]  /*5150*/  I2F.F16 R42, R39 ;  /* 0x00000027002a7306 */ /* 0x000be20000200c00 */
[----:B------:R-:W-:Y:S02]  /*5160*/  LOP3.LUT R9, R5, 0x3f, RZ, 0xc0, !PT ;  /* 0x0000003f05097812 */ /* 0x000fe400078ec0ff */
[----:B------:R-:W-:-:S02]  /*5170*/  LOP3.LUT R24, R24, 0x3f, RZ, 0xc0, !PT ;  /* 0x0000003f18187812 */ /* 0x000fc400078ec0ff */
[----:B------:R-:W-:Y:S02]  /*5180*/  IADD3 R9, R9, -0x20, RZ ;  /* 0xffffffe009097810 */ /* 0x000fe40007ffe0ff */
[----:B------:R-:W-:Y:S01]  /*5190*/  IADD3 R24, R24, -0x20, RZ ;  /* 0xffffffe018187810 */ /* 0x000fe20007ffe0ff */
[----:B------:R1:W-:Y:S01]  /*51a0*/  I2F.F16 R18, R41 ;  /* 0x0000002900127306 */ /* 0x0003e20000200c00 */
[----:B-----5:R-:W-:Y:S02]  /*51b0*/  PRMT R39, R27, 0x5410, R8 ;  /* 0x000054101b277816 */ /* 0x020fe40000000008 */
[----:B------:R-:W-:Y:S01]  /*51c0*/  LOP3.LUT R27, R20, 0x3f, RZ, 0xc0, !PT ;  /* 0x0000003f141b7812 */ /* 0x000fe200078ec0ff */
[----:B------:R-:W-:Y:S01]  /*51d0*/  HFMA2.MMA R20, R23, R19, R26 ;  /* 0x0000001317147235 */ /* 0x000fe2000000001a */
[----:B------:R-:W-:Y:S02]  /*51e0*/  SHF.R.U32.HI R23, RZ, 0x6, R7 ;  /* 0x00000006ff177819 */ /* 0x000fe40000011607 */
[----:B-1----:R-:W-:Y:S01]  /*51f0*/  SHF.R.U32.HI R41, RZ, 0xc, R5 ;  /* 0x0000000cff297819 */ /* 0x002fe20000011605 */
[----:B------:R-:W-:Y:S03]  /*5200*/  I2F.F16 R11, R35 ;  /* 0x00000023000b7306 */ /* 0x000fe60000200c00 */
[----:B------:R-:W-:-:S05]  /*5210*/  LOP3.LUT R41, R41, 0x3f, RZ, 0xc0, !PT ;  /* 0x0000003f29297812 */ /* 0x000fca00078ec0ff */
[----:B------:R1:W-:Y:S01]  /*5220*/  I2F.F16 R35, R24 ;  /* 0x0000001800237306 */ /* 0x0003e20000200c00 */
[----:B------:R-:W-:Y:S02]  /*5230*/  ISETP.NE.AND P0, PT, R32, R29, PT ;  /* 0x0000001d2000720c */ /* 0x000fe40003f05270 */
[----:B------:R-:W-:-:S05]  /*5240*/  IADD3 R8, R41, -0x20, RZ ;  /* 0xffffffe029087810 */ /* 0x000fca0007ffe0ff */
[----:B------:R-:W3:Y:S01]  /*5250*/  I2F.F16 R9, R9 ;  /* 0x0000000900097306 */ /* 0x000ee20000200c00 */
[----:B-1----:R-:W-:Y:S02]  /*5260*/  LOP3.LUT R24, R23, 0x3f, RZ, 0xc0, !PT ;  /* 0x0000003f17187812 */ /* 0x002fe400078ec0ff */
[----:B------:R-:W-:Y:S02]  /*5270*/  IADD3 R27, R27, -0x20, RZ ;  /* 0xffffffe01b1b7810 */ /* 0x000fe40007ffe0ff */
[----:B------:R-:W-:-:S03]  /*5280*/  IADD3 R41, R24, -0x20, RZ ;  /* 0xffffffe018297810 */ /* 0x000fc60007ffe0ff */
[----:B------:R-:W1:Y:S01]  /*5290*/  I2F.F16 R10, R10 ;  /* 0x0000000a000a7306 */ /* 0x000e620000200c00 */
[-C--:B------:R-:W-:Y:S01]  /*52a0*/  HFMA2 R22, R25, R19.reuse, R22 ;  /* 0x0000001319167231 */ /* 0x080fe20000000016 */
[----:B------:R-:W-:Y:S01]  /*52b0*/  HFMA2.MMA R23, R17, R19, R38 ;  /* 0x0000001311177235 */ /* 0x000fe20000000026 */
[----:B------:R-:W-:Y:S01]  /*52c0*/  HFMA2 R24, R39, R19, R40 ;  /* 0x0000001327187231 */ /* 0x000fe20000000028 */
[----:B------:R-:W-:-:S04]  /*52d0*/  SHF.R.U32.HI R19, RZ, 0x6, R6 ;  /* 0x00000006ff137819 */ /* 0x000fc80000011606 */
[----:B------:R-:W-:Y:S01]  /*52e0*/  I2F.F16 R16, R43 ;  /* 0x0000002b00107306 */ /* 0x000fe20000200c00 */
[----:B------:R-:W-:-:S07]  /*52f0*/  @!P0 LEA R38, R32, 0x1, 0x1 ;  /* 0x0000000120268811 */ /* 0x000fce00078e08ff */
[----:B------:R-:W4:Y:S01]  /*5300*/  I2F.F16 R41, R41 ;  /* 0x0000002900297306 */ /* 0x000f220000200c00 */
[----:B------:R-:W-:Y:S01]  /*5310*/  LOP3.LUT R26, R19, 0x3f, RZ, 0xc0, !PT ;  /* 0x0000003f131a7812 */ /* 0x000fe200078ec0ff */
[----:B------:R-:W-:-:S06]  /*5320*/  @!P0 IMAD.MOV.U32 R25, RZ, RZ, 0x2 ;  /* 0x00000002ff198424 */ /* 0x000fcc00078e00ff */
[----:B------:R-:W-:Y:S01]  /*5330*/  I2F.F16 R8, R8 ;  /* 0x0000000800087306 */ /* 0x000fe20000200c00 */
[----:B---3--:R-:W-:-:S07]  /*5340*/  PRMT R19, R9, 0x5410, R18 ;  /* 0x0000541009137816 */ /* 0x008fce0000000012 */
[----:B------:R-:W3:Y:S01]  /*5350*/  I2F.F16 R27, R27 ;  /* 0x0000001b001b7306 */ /* 0x000ee20000200c00 */
[----:B------:R-:W-:Y:S01]  /*5360*/  SHF.R.U32.HI R9, RZ, 0xc, R6 ;  /* 0x0000000cff097819 */ /* 0x000fe20000011606 */
[----:B------:R-:W-:Y:S01]  /*5370*/  @!P0 IMAD.WIDE R38, R38, R25, c[0x0][0x198] ;  /* 0x0000660026268625 */ /* 0x000fe200078e0219 */
[----:B------:R-:W-:Y:S02]  /*5380*/  IADD3 R18, R26, -0x20, RZ ;  /* 0xffffffe01a127810 */ /* 0x000fe40007ffe0ff */
[----:B-1----:R-:W-:Y:S02]  /*5390*/  PRMT R26, R35, 0x5410, R10 ;  /* 0x00005410231a7816 */ /* 0x002fe4000000000a */
[----:B------:R-:W-:Y:S01]  /*53a0*/  LOP3.LUT R9, R9, 0x3f, RZ, 0xc0, !PT ;  /* 0x0000003f09097812 */ /* 0x000fe200078ec0ff */
[----:B------:R1:W5:Y:S01]  /*53b0*/  @!P0 LDG.E.U16.CONSTANT R25, [R38.64] ;  /* 0x0000000626198981 */ /* 0x000362000c1e9500 */
[----:B------:R-:W-:Y:S02]  /*53c0*/  SHF.R.U32.HI R10, RZ, 0x12, R6 ;  /* 0x00000012ff0a7819 */ /* 0x000fe40000011606 */
[----:B----4-:R-:W-:-:S02]  /*53d0*/  PRMT R41, R16, 0x5410, R41 ;  /* 0x0000541010297816 */ /* 0x010fc40000000029 */
[----:B------:R-:W-:Y:S02]  /*53e0*/  IADD3 R40, R9, -0x20, RZ ;  /* 0xffffffe009287810 */ /* 0x000fe40007ffe0ff */
[----:B------:R-:W-:Y:S02]  /*53f0*/  LOP3.LUT R16, R10, 0x3f, RZ, 0xc0, !PT ;  /* 0x0000003f0a107812 */ /* 0x000fe400078ec0ff */
[----:B-1----:R-:W-:Y:S02]  /*5400*/  PRMT R39, R11, 0x5410, R42 ;  /* 0x000054100b277816 */ /* 0x002fe4000000002a */
[----:B---3--:R-:W-:Y:S02]  /*5410*/  PRMT R38, R8, 0x5410, R27 ;  /* 0x0000541008267816 */ /* 0x008fe4000000001b */
[----:B------:R-:W1:Y:S01]  /*5420*/  LDS.128 R8, [UR4+0x20] ;  /* 0x00002004ff087984 */ /* 0x000e620008000c00 */
[----:B------:R-:W-:Y:S02]  /*5430*/  LOP3.LUT R17, R6, 0x3f, RZ, 0xc0, !PT ;  /* 0x0000003f06117812 */ /* 0x000fe400078ec0ff */
[----:B------:R-:W-:-:S02]  /*5440*/  SHF.R.U32.HI R27, RZ, 0xc, R7 ;  /* 0x0000000cff1b7819 */ /* 0x000fc40000011607 */
[----:B------:R-:W-:Y:S02]  /*5450*/  SHF.R.U32.HI R43, RZ, 0x12, R7 ;  /* 0x00000012ff2b7819 */ /* 0x000fe40000011607 */
[----:B------:R-:W-:Y:S02]  /*5460*/  IADD3 R17, R17, -0x20, RZ ;  /* 0xffffffe011117810 */ /* 0x000fe40007ffe0ff */
[----:B------:R-:W-:Y:S02]  /*5470*/  LOP3.LUT R27, R27, 0x3f, RZ, 0xc0, !PT ;  /* 0x0000003f1b1b7812 */ /* 0x000fe400078ec0ff */
[----:B------:R-:W-:Y:S01]  /*5480*/  LOP3.LUT R43, R43, 0x3f, RZ, 0xc0, !PT ;  /* 0x0000003f2b2b7812 */ /* 0x000fe200078ec0ff */
[----:B------:R-:W-:Y:S01]  /*5490*/  I2F.F16 R18, R18 ;  /* 0x0000001200127306 */ /* 0x000fe20000200c00 */
[----:B------:R-:W-:Y:S02]  /*54a0*/  IADD3 R42, R27, -0x20, RZ ;  /* 0xffffffe01b2a7810 */ /* 0x000fe40007ffe0ff */
[----:B------:R-:W-:-:S02]  /*54b0*/  IADD3 R16, R16, -0x20, RZ ;  /* 0xffffffe010107810 */ /* 0x000fc40007ffe0ff */
[----:B------:R-:W-:-:S03]  /*54c0*/  IADD3 R43, R43, -0x20, RZ ;  /* 0xffffffe02b2b7810 */ /* 0x000fc60007ffe0ff */
[----:B------:R-:W3:Y:S08]  /*54d0*/  I2F.F16 R17, R17 ;  /* 0x0000001100117306 */ /* 0x000ef00000200c00 */
[----:B------:R-:W-:Y:S08]  /*54e0*/  I2F.F16 R40, R40 ;  /* 0x0000002800287306 */ /* 0x000ff00000200c00 */
[----:B------:R-:W4:Y:S08]  /*54f0*/  I2F.F16 R35, R16 ;  /* 0x0000001000237306 */ /* 0x000f300000200c00 */
[----:B------:R-:W-:Y:S08]  /*5500*/  I2F.F16 R42, R42 ;  /* 0x0000002a002a7306 */ /* 0x000ff00000200c00 */
[----:B------:R-:W2:Y:S01]  /*5510*/  I2F.F16 R27, R43 ;  /* 0x0000002b001b7306 */ /* 0x000ea20000200c00 */
[----:B---3--:R-:W-:Y:S01]  /*5520*/  PRMT R17, R17, 0x5410, R18 ;  /* 0x0000541011117816 */ /* 0x008fe20000000012 */
[----:B0-----:R-:W-:Y:S01]  /*5530*/  IMAD.WIDE R36, R21, c[0x0][0x18c], R36 ;  /* 0x0000630015247a25 */ /* 0x001fe200078e0224 */
[----:B----4-:R-:W-:Y:S01]  /*5540*/  PRMT R40, R40, 0x5410, R35 ;  /* 0x0000541028287816 */ /* 0x010fe20000000023 */
[----:B-1----:R-:W-:Y:S01]  /*5550*/  HFMA2 R35, R19, R8, RZ.H0_H0 ;  /* 0x0000000813237231 */ /* 0x002fe200000400ff */
[----:B--2---:R-:W-:-:S02]  /*5560*/  PRMT R42, R42, 0x5410, R27 ;  /* 0x000054102a2a7816 */ /* 0x004fc4000000001b */
[-C--:B------:R-:W-:Y:S02]  /*5570*/  HFMA2.MMA R27, R17, R8.reuse, RZ ;  /* 0x00000008111b7235 */ /* 0x080fe400000000ff */
[----:B------:R-:W2:Y:S01]  /*5580*/  LDG.E.128.CONSTANT R16, [R36.64] ;  /* 0x0000000624107981 */ /* 0x000ea2000c1e9d00 */
[----:B------:R-:W-:Y:S01]  /*5590*/  HFMA2.MMA R39, R39, R8, RZ ;  /* 0x0000000827277235 */ /* 0x000fe200000000ff */
[----:B------:R-:W-:-:S05]  /*55a0*/  HFMA2 R8, R41, R8, RZ.H0_H0 ;  /* 0x0000000829087231 */ /* 0x000fca00000400ff */
[-C--:B------:R-:W-:Y:S01]  /*55b0*/  HFMA2.MMA R39, R26, R9.reuse, R39 ;  /* 0x000000091a277235 */ /* 0x080fe20000000027 */
[-C--:B------:R-:W-:Y:S01]  /*55c0*/  HFMA2 R26, R38, R9.reuse, R35 ;  /* 0x00000009261a7231 */ /* 0x080fe20000000023 */
[----:B------:R-:W-:Y:S01]  /*55d0*/  SHF.R.U32.HI R35, RZ, 0x18, R4 ;  /* 0x00000018ff237819 */ /* 0x000fe20000011604 */
[----:B------:R-:W-:Y:S01]  /*55e0*/  HFMA2.MMA R27, R40, R9, R27 ;  /* 0x00000009281b7235 */ /* 0x000fe2000000001b */
[----:B------:R-:W-:Y:S02]  /*55f0*/  HFMA2 R8, R42, R9, R8 ;  /* 0x000000092a087231 */ /* 0x000fe40000000008 */
[----:B------:R-:W-:Y:S02]  /*5600*/  LOP3.LUT R35, R35, 0x3f, RZ, 0xc0, !PT ;  /* 0x0000003f23237812 */ /* 0x000fe400078ec0ff */
[----:B------:R-:W-:Y:S02]  /*5610*/  SHF.R.U32.HI R9, RZ, 0x18, R5 ;  /* 0x00000018ff097819 */ /* 0x000fe40000011605 */
[----:B------:R-:W-:-:S02]  /*5620*/  IADD3 R38, R35, -0x20, RZ ;  /* 0xffffffe023267810 */ /* 0x000fc40007ffe0ff */
[----:B------:R-:W-:Y:S02]  /*5630*/  SHF.R.U32.HI R35, RZ, 0x18, R6 ;  /* 0x00000018ff237819 */ /* 0x000fe40000011606 */
[----:B------:R-:W-:Y:S02]  /*5640*/  SHF.R.U32 R4, R4, 0x1e, R12 ;  /* 0x0000001e04047819 */ /* 0x000fe4000000160c */
[----:B------:R-:W-:Y:S02]  /*5650*/  SHF.R.U32 R6, R6, 0x1e, R14 ;  /* 0x0000001e06067819 */ /* 0x000fe4000000160e */
[----:B------:R-:W-:Y:S02]  /*5660*/  LOP3.LUT R9, R9, 0x3f, RZ, 0xc0, !PT ;  /* 0x0000003f09097812 */ /* 0x000fe400078ec0ff */
[----:B------:R-:W-:Y:S02]  /*5670*/  LOP3.LUT R4, R4, 0x3f, RZ, 0xc0, !PT ;  /* 0x0000003f04047812 */ /* 0x000fe400078ec0ff */
[----:B------:R-:W-:-:S02]  /*5680*/  LOP3.LUT R35, R35, 0x3f, RZ, 0xc0, !PT ;  /* 0x0000003f23237812 */ /* 0x000fc400078ec0ff */
[----:B------:R-:W-:Y:S02]  /*5690*/  LOP3.LUT R6, R6, 0x3f, RZ, 0xc0, !PT ;  /* 0x0000003f06067812 */ /* 0x000fe400078ec0ff */
[----:B------:R-:W-:Y:S02]  /*56a0*/  IADD3 R41, R9, -0x20, RZ ;  /* 0xffffffe009297810 */ /* 0x000fe40007ffe0ff */
[----:B------:R-:W-:Y:S02]  /*56b0*/  SHF.R.U32.HI R9, RZ, 0x18, R7 ;  /* 0x00000018ff097819 */ /* 0x000fe40000011607 */
[----:B------:R-:W-:Y:S02]  /*56c0*/  SHF.R.U32 R40, R5, 0x1e, R13 ;  /* 0x0000001e05287819 */ /* 0x000fe4000000160d */
[----:B------:R-:W-:Y:S02]  /*56d0*/  IADD3 R5, R4, -0x20, RZ ;  /* 0xffffffe004057810 */ /* 0x000fe40007ffe0ff */
[----:B------:R-:W-:-:S02]  /*56e0*/  SHF.R.U32 R7, R7, 0x1e, R15 ;  /* 0x0000001e07077819 */ /* 0x000fc4000000160f */
[----:B------:R-:W-:Y:S02]  /*56f0*/  IADD3 R35, R35, -0x20, RZ ;  /* 0xffffffe023237810 */ /* 0x000fe40007ffe0ff */
[----:B------:R-:W-:Y:S02]  /*5700*/  IADD3 R4, R6, -0x20, RZ ;  /* 0xffffffe006047810 */ /* 0x000fe40007ffe0ff */
[----:B------:R-:W-:Y:S02]  /*5710*/  LOP3.LUT R9, R9, 0x3f, RZ, 0xc0, !PT ;  /* 0x0000003f09097812 */ /* 0x000fe400078ec0ff */
[----:B------:R-:W-:Y:S01]  /*5720*/  LOP3.LUT R7, R7, 0x3f, RZ, 0xc0, !PT ;  /* 0x0000003f07077812 */ /* 0x000fe200078ec0ff */
[----:B------:R-:W-:Y:S01]  /*5730*/  I2F.F16 R38, R38 ;  /* 0x0000002600267306 */ /* 0x000fe20000200c00 */
[----:B------:R-:W-:Y:S02]  /*5740*/  IADD3 R9, R9, -0x20, RZ ;  /* 0xffffffe009097810 */ /* 0x000fe40007ffe0ff */
[----:B------:R-:W-:-:S05]  /*5750*/  IADD3 R6, R7, -0x20, RZ ;  /* 0xffffffe007067810 */ /* 0x000fca0007ffe0ff */
[----:B------:R-:W0:Y:S01]  /*5760*/  I2F.F16 R5, R5 ;  /* 0x0000000500057306 */ /* 0x000e220000200c00 */
[----:B------:R-:W-:-:S07]  /*5770*/  LOP3.LUT R40, R40, 0x3f, RZ, 0xc0, !PT ;  /* 0x0000003f28287812 */ /* 0x000fce00078ec0ff */
[----:B------:R-:W-:Y:S01]  /*5780*/  I2F.F16 R35, R35 ;  /* 0x0000002300237306 */ /* 0x000fe20000200c00 */
[----:B------:R-:W-:-:S07]  /*5790*/  IADD3 R40, R40, -0x20, RZ ;  /* 0xffffffe028287810 */ /* 0x000fce0007ffe0ff */
[----:B------:R-:W1:Y:S08]  /*57a0*/  I2F.F16 R4, R4 ;  /* 0x0000000400047306 */ /* 0x000e700000200c00 */
[----:B------:R-:W-:Y:S08]  /*57b0*/  I2F.F16 R9, R9 ;  /* 0x0000000900097306 */ /* 0x000ff00000200c00 */
[----:B------:R-:W3:Y:S01]  /*57c0*/  I2F.F16 R6, R6 ;  /* 0x0000000600067306 */ /* 0x000ee20000200c00 */
[----:B0-----:R-:W-:-:S02]  /*57d0*/  PRMT R38, R38, 0x5410, R5 ;  /* 0x0000541026267816 */ /* 0x001fc40000000005 */
[----:B-1----:R-:W-:Y:S02]  /*57e0*/  PRMT R4, R35, 0x5410, R4 ;  /* 0x0000541023047816 */ /* 0x002fe40000000004 */
[----:B------:R-:W-:-:S03]  /*57f0*/  SHF.R.U32.HI R7, RZ, 0xa, R12 ;  /* 0x0000000aff077819 */ /* 0x000fc6000001160c */
[----:B------:R-:W-:Y:S01]  /*5800*/  I2F.F16 R41, R41 ;  /* 0x0000002900297306 */ /* 0x000fe20000200c00 */
[----:B------:R-:W-:-:S07]  /*5810*/  SHF.R.U32.HI R35, RZ, 0x4, R13 ;  /* 0x00000004ff237819 */ /* 0x000fce000001160d */
[----:B------:R-:W0:Y:S01]  /*5820*/  I2F.F16 R40, R40 ;  /* 0x0000002800287306 */ /* 0x000e220000200c00 */
[----:B------:R-:W-:Y:S01]  /*5830*/  LOP3.LUT R7, R7, 0x3f, RZ, 0xc0, !PT ;  /* 0x0000003f07077812 */ /* 0x000fe200078ec0ff */
[----:B------:R-:W-:Y:S01]  /*5840*/  HFMA2.MMA R39, R38, R10, R39 ;  /* 0x0000000a26277235 */ /* 0x000fe20000000027 */
[----:B------:R-:W-:Y:S02]  /*5850*/  LOP3.LUT R35, R35, 0x3f, RZ, 0xc0, !PT ;  /* 0x0000003f23237812 */ /* 0x000fe400078ec0ff */
[----:B------:R-:W-:Y:S02]  /*5860*/  SHF.R.U32.HI R38, RZ, 0xa, R13 ;  /* 0x0000000aff267819 */ /* 0x000fe4000001160d */
[----:B---3--:R-:W-:Y:S02]  /*5870*/  PRMT R9, R9, 0x5410, R6 ;  /* 0x0000541009097816 */ /* 0x008fe40000000006 */
[----:B------:R-:W-:Y:S02]  /*5880*/  IADD3 R6, R7, -0x20, RZ ;  /* 0xffffffe007067810 */ /* 0x000fe40007ffe0ff */
[----:B------:R-:W-:-:S02]  /*5890*/  IADD3 R7, R35, -0x20, RZ ;  /* 0xffffffe023077810 */ /* 0x000fc40007ffe0ff */
[----:B------:R-:W-:Y:S02]  /*58a0*/  LOP3.LUT R38, R38, 0x3f, RZ, 0xc0, !PT ;  /* 0x0000003f26267812 */ /* 0x000fe400078ec0ff */
[----:B------:R-:W-:Y:S02]  /*58b0*/  SHF.R.U32.HI R35, RZ, 0x4, R14 ;  /* 0x00000004ff237819 */ /* 0x000fe4000001160e */
[----:B------:R-:W-:Y:S02]  /*58c0*/  SHF.R.U32.HI R5, RZ, 0x4, R12 ;  /* 0x00000004ff057819 */ /* 0x000fe4000001160c */
[----:B0-----:R-:W-:Y:S02]  /*58d0*/  PRMT R41, R41, 0x5410, R40 ;  /* 0x0000541029297816 */ /* 0x001fe40000000028 */
[----:B------:R-:W-:Y:S02]  /*58e0*/  IADD3 R40, R38, -0x20, RZ ;  /* 0xffffffe026287810 */ /* 0x000fe40007ffe0ff */
[----:B------:R-:W-:-:S02]  /*58f0*/  LOP3.LUT R35, R35, 0x3f, RZ, 0xc0, !PT ;  /* 0x0000003f23237812 */ /* 0x000fc400078ec0ff */
[----:B------:R-:W-:Y:S02]  /*5900*/  LOP3.LUT R5, R5, 0x3f, RZ, 0xc0, !PT ;  /* 0x0000003f05057812 */ /* 0x000fe400078ec0ff */
[----:B------:R-:W-:Y:S01]  /*5910*/  SHF.R.U32.HI R38, RZ, 0xa, R14 ;  /* 0x0000000aff267819 */ /* 0x000fe2000001160e */
[----:B------:R-:W-:Y:S01]  /*5920*/  HFMA2.MMA R4, R4, R10, R27 ;  /* 0x0000000a04047235 */ /* 0x000fe2000000001b */
[----:B------:R-:W-:Y:S02]  /*5930*/  IADD3 R27, R35, -0x20, RZ ;  /* 0xffffffe0231b7810 */ /* 0x000fe40007ffe0ff */
[----:B------:R-:W-:Y:S02]  /*5940*/  IADD3 R5, R5, -0x20, RZ ;  /* 0xffffffe005057810 */ /* 0x000fe40007ffe0ff */
[----:B------:R-:W-:Y:S01]  /*5950*/  LOP3.LUT R35, R38, 0x3f, RZ, 0xc0, !PT ;  /* 0x0000003f26237812 */ /* 0x000fe200078ec0ff */
[----:B------:R-:W-:Y:S01]  /*5960*/  HFMA2 R38, R9, R10, R8 ;  /* 0x0000000a09267231 */ /* 0x000fe20000000008 */
[----:B------:R-:W-:-:S02]  /*5970*/  SHF.R.U32.HI R8, RZ, 0x4, R15 ;  /* 0x00000004ff087819 */ /* 0x000fc4000001160f */
[----:B------:R-:W-:Y:S01]  /*5980*/  SHF.R.U32.HI R9, RZ, 0xa, R15 ;  /* 0x0000000aff097819 */ /* 0x000fe2000001160f */
[----:B------:R-:W-:Y:S01]  /*5990*/  I2F.F16 R5, R5 ;  /* 0x0000000500057306 */ /* 0x000fe20000200c00 */
[----:B------:R-:W-:Y:S02]  /*59a0*/  LOP3.LUT R8, R8, 0x3f, RZ, 0xc0, !PT ;  /* 0x0000003f08087812 */ /* 0x000fe400078ec0ff */
[----:B------:R-:W-:-:S05]  /*59b0*/  LOP3.LUT R9, R9, 0x3f, RZ, 0xc0, !PT ;  /* 0x0000003f09097812 */ /* 0x000fca00078ec0ff */
[----:B------:R-:W0:Y:S01]  /*59c0*/  I2F.F16 R6, R6 ;  /* 0x0000000600067306 */ /* 0x000e220000200c00 */
[----:B------:R-:W-:Y:S02]  /*59d0*/  IADD3 R8, R8, -0x20, RZ ;  /* 0xffffffe008087810 */ /* 0x000fe40007ffe0ff */
[----:B------:R-:W-:-:S05]  /*59e0*/  IADD3 R9, R9, -0x20, RZ ;  /* 0xffffffe009097810 */ /* 0x000fca0007ffe0ff */
[----:B------:R-:W-:Y:S01]  /*59f0*/  I2F.F16 R8, R8 ;  /* 0x0000000800087306 */ /* 0x000fe20000200c00 */
[----:B------:R-:W-:-:S07]  /*5a00*/  @!P0 IADD3 R30, R30, 0x1, RZ ;  /* 0x000000011e1e8810 */ /* 0x000fce0007ffe0ff */
[----:B------:R-:W1:Y:S01]  /*5a10*/  I2F.F16 R9, R9 ;  /* 0x0000000900097306 */ /* 0x000e620000200c00 */
[----:B0-----:R-:W-:Y:S02]  /*5a20*/  PRMT R6, R5, 0x5410, R6 ;  /* 0x0000541005067816 */ /* 0x001fe40000000006 */
[----:B------:R-:W-:Y:S01]  /*5a30*/  SHF.R.U32.HI R5, RZ, 0x10, R12 ;  /* 0x00000010ff057819 */ /* 0x000fe2000001160c */
[----:B------:R-:W-:Y:S01]  /*5a40*/  @!P0 IMAD R42, R30, 0x8, R1 ;  /* 0x000000081e2a8824 */ /* 0x000fe200078e0201 */
[----:B------:R-:W-:Y:S02]  /*5a50*/  HFMA2 R26, R41, R10, R26 ;  /* 0x0000000a291a7231 */ /* 0x000fe4000000001a */
[----:B------:R-:W-:Y:S02]  /*5a60*/  LOP3.LUT R5, R5, 0x3f, RZ, 0xc0, !PT ;  /* 0x0000003f05057812 */ /* 0x000fe400078ec0ff */
[----:B------:R-:W-:Y:S02]  /*5a70*/  IADD3 R10, R35, -0x20, RZ ;  /* 0xffffffe0230a7810 */ /* 0x000fe40007ffe0ff */
[----:B------:R-:W-:-:S02]  /*5a80*/  IADD3 R35, R5, -0x20, RZ ;  /* 0xffffffe005237810 */ /* 0x000fc40007ffe0ff */
[----:B-1----:R-:W-:Y:S02]  /*5a90*/  PRMT R5, R8, 0x5410, R9 ;  /* 0x0000541008057816 */ /* 0x002fe40000000009 */
[----:B------:R0:W3:Y:S01]  /*5aa0*/  @!P0 LDL.64 R8, [R42] ;  /* 0x000000002a088983 */ /* 0x0000e20000100a00 */
[----:B------:R-:W-:Y:S08]  /*5ab0*/  I2F.F16 R7, R7 ;  /* 0x0000000700077306 */ /* 0x000ff00000200c00 */
[----:B------:R-:W1:Y:S08]  /*5ac0*/  I2F.F16 R40, R40 ;  /* 0x0000002800287306 */ /* 0x000e700000200c00 */
[----:B------:R-:W-:Y:S08]  /*5ad0*/  I2F.F16 R27, R27 ;  /* 0x0000001b001b7306 */ /* 0x000ff00000200c00 */
[----:B------:R-:W4:Y:S01]  /*5ae0*/  I2F.F16 R10, R10 ;  /* 0x0000000a000a7306 */ /* 0x000f220000200c00 */
[----:B-1----:R-:W-:-:S02]  /*5af0*/  PRMT R43, R7, 0x5410, R40 ;  /* 0x00005410072b7816 */ /* 0x002fc40000000028 */
[----:B------:R-:W-:Y:S02]  /*5b00*/  SHF.R.U32.HI R40, RZ, 0x16, R13 ;  /* 0x00000016ff287819 */ /* 0x000fe4000001160d */
[----:B----4-:R-:W-:Y:S02]  /*5b10*/  PRMT R7, R27, 0x5410, R10 ;  /* 0x000054101b077816 */ /* 0x010fe4000000000a */
[----:B------:R-:W-:-:S04]  /*5b20*/  SHF.R.U32.HI R10, RZ, 0x16, R12 ;  /* 0x00000016ff0a7819 */ /* 0x000fc8000001160c */
[----:B------:R-:W-:Y:S02]  /*5b30*/  LOP3.LUT R10, R10, 0x3f, RZ, 0xc0, !PT ;  /* 0x0000003f0a0a7812 */ /* 0x000fe400078ec0ff */
[----:B------:R-:W-:Y:S02]  /*5b40*/  SHF.R.U32.HI R27, RZ, 0x10, R13 ;  /* 0x00000010ff1b7819 */ /* 0x000fe4000001160d */
[----:B------:R-:W-:Y:S01]  /*5b50*/  IADD3 R10, R10, -0x20, RZ ;  /* 0xffffffe00a0a7810 */ /* 0x000fe20007ffe0ff */
[----:B------:R-:W-:Y:S01]  /*5b60*/  I2F.F16 R35, R35 ;  /* 0x0000002300237306 */ /* 0x000fe20000200c00 */
[----:B------:R-:W-:Y:S02]  /*5b70*/  LOP3.LUT R27, R27, 0x3f, RZ, 0xc0, !PT ;  /* 0x0000003f1b1b7812 */ /* 0x000fe400078ec0ff */
[----:B------:R-:W-:-:S05]  /*5b80*/  LOP3.LUT R40, R40, 0x3f, RZ, 0xc0, !PT ;  /* 0x0000003f28287812 */ /* 0x000fca00078ec0ff */
[----:B------:R-:W1:Y:S01]  /*5b90*/  I2F.F16 R10, R10 ;  /* 0x0000000a000a7306 */ /* 0x000e620000200c00 */
[----:B------:R-:W-:Y:S02]  /*5ba0*/  IADD3 R41, R27, -0x20, RZ ;  /* 0xffffffe01b297810 */ /* 0x000fe40007ffe0ff */
[----:B------:R-:W-:-:S05]  /*5bb0*/  IADD3 R40, R40, -0x20, RZ ;  /* 0xffffffe028287810 */ /* 0x000fca0007ffe0ff */
[----:B------:R-:W-:Y:S01]  /*5bc0*/  I2F.F16 R41, R41 ;  /* 0x0000002900297306 */ /* 0x000fe20000200c00 */
[----:B------:R-:W-:-:S07]  /*5bd0*/  SHF.R.U32.HI R27, RZ, 0x10, R14 ;  /* 0x00000010ff1b7819 */ /* 0x000fce000001160e */
[----:B------:R-:W4:Y:S01]  /*5be0*/  I2F.F16 R40, R40 ;  /* 0x0000002800287306 */ /* 0x000f220000200c00 */
[----:B-1----:R-:W-:Y:S02]  /*5bf0*/  PRMT R35, R35, 0x5410, R10 ;  /* 0x0000541023237816 */ /* 0x002fe4000000000a */
[----:B------:R-:W-:Y:S02]  /*5c00*/  SHF.R.U32.HI R10, RZ, 0x16, R14 ;  /* 0x00000016ff0a7819 */ /* 0x000fe4000001160e */
[----:B------:R-:W-:Y:S02]  /*5c10*/  LOP3.LUT R27, R27, 0x3f, RZ, 0xc0, !PT ;  /* 0x0000003f1b1b7812 */ /* 0x000fe400078ec0ff */
[----:B------:R-:W-:Y:S02]  /*5c20*/  LOP3.LUT R10, R10, 0x3f, RZ, 0xc0, !PT ;  /* 0x0000003f0a0a7812 */ /* 0x000fe400078ec0ff */
[----:B------:R-:W-:Y:S02]  /*5c30*/  IADD3 R27, R27, -0x20, RZ ;  /* 0xffffffe01b1b7810 */ /* 0x000fe40007ffe0ff */
[----:B0-----:R-:W-:Y:S01]  /*5c40*/  IADD3 R42, R10, -0x20, RZ ;  /* 0xffffffe00a2a7810 */ /* 0x001fe20007ffe0ff */
[-C--:B------:R-:W-:Y:S01]  /*5c50*/  HFMA2.MMA R10, R7, R11.reuse, R4 ;  /* 0x0000000b070a7235 */ /* 0x080fe20000000004 */
[----:B------:R-:W-:Y:S01]  /*5c60*/  HFMA2 R38, R5, R11, R38 ;  /* 0x0000000b05267231 */ /* 0x000fe20000000026 */
[----:B----4-:R-:W-:Y:S01]  /*5c70*/  PRMT R41, R41, 0x5410, R40 ;  /* 0x0000541029297816 */ /* 0x010fe20000000028 */
[----:B------:R-:W-:-:S02]  /*5c80*/  HFMA2.MMA R40, R6, R11, R39 ;  /* 0x0000000b06287235 */ /* 0x000fc40000000027 */
[----:B------:R-:W0:Y:S01]  /*5c90*/  LDS.128 R4, [UR4+0x30] ;  /* 0x00003004ff047984 */ /* 0x000e220008000c00 */
[----:B------:R-:W-:Y:S01]  /*5ca0*/  I2F.F16 R27, R27 ;  /* 0x0000001b001b7306 */ /* 0x000fe20000200c00 */
[----:B------:R-:W-:Y:S01]  /*5cb0*/  HFMA2 R26, R43, R11, R26 ;  /* 0x0000000b2b1a7231 */ /* 0x000fe2000000001a */
[----:B------:R-:W-:-:S06]  /*5cc0*/  SHF.R.U32.HI R11, RZ, 0x10, R15 ;  /* 0x00000010ff0b7819 */ /* 0x000fcc000001160f */
[----:B------:R-:W1:Y:S01]  /*5cd0*/  I2F.F16 R42, R42 ;  /* 0x0000002a002a7306 */ /* 0x000e620000200c00 */
[----:B------:R-:W-:Y:S02]  /*5ce0*/  SHF.R.U32.HI R43, RZ, 0x16, R15 ;  /* 0x00000016ff2b7819 */ /* 0x000fe4000001160f */
[----:B------:R-:W-:Y:S02]  /*5cf0*/  LOP3.LUT R11, R11, 0x3f, RZ, 0xc0, !PT ;  /* 0x0000003f0b0b7812 */ /* 0x000fe400078ec0ff */
[----:B------:R-:W-:Y:S02]  /*5d00*/  LOP3.LUT R43, R43, 0x3f, RZ, 0xc0, !PT ;  /* 0x0000003f2b2b7812 */ /* 0x000fe400078ec0ff */
[----:B------:R-:W-:Y:S02]  /*5d10*/  IADD3 R39, R11, -0x20, RZ ;  /* 0xffffffe00b277810 */ /* 0x000fe40007ffe0ff */
[----:B------:R-:W-:-:S04]  /*5d20*/  IADD3 R43, R43, -0x20, RZ ;  /* 0xffffffe02b2b7810 */ /* 0x000fc80007ffe0ff */
[----:B------:R-:W-:Y:S01]  /*5d30*/  I2F.F16 R39, R39 ;  /* 0x0000002700277306 */ /* 0x000fe20000200c00 */
[----:B-1----:R-:W-:-:S07]  /*5d40*/  PRMT R27, R27, 0x5410, R42 ;  /* 0x000054101b1b7816 */ /* 0x002fce000000002a */
[----:B------:R-:W1:Y:S01]  /*5d50*/  I2F.F16 R42, R43 ;  /* 0x0000002b002a7306 */ /* 0x000e620000200c00 */
[----:B--2---:R-:W-:Y:S01]  /*5d60*/  SHF.R.U32 R12, R12, 0x1c, R16 ;  /* 0x0000001c0c0c7819 */ /* 0x004fe20000001610 */
[-C--:B0-----:R-:W-:Y:S01]  /*5d70*/  HFMA2.MMA R35, R35, R4.reuse, R40 ;  /* 0x0000000423237235 */ /* 0x081fe20000000028 */
[----:B------:R-:W-:Y:S01]  /*5d80*/  HFMA2 R11, R41, R4, R26 ;  /* 0x00000004290b7231 */ /* 0x000fe2000000001a */
[----:B------:R-:W-:Y:S01]  /*5d90*/  HFMA2.MMA R10, R27, R4, R10 ;  /* 0x000000041b0a7235 */ /* 0x000fe2000000000a */
[----:B-1----:R-:W-:Y:S02]  /*5da0*/  PRMT R39, R39, 0x5410, R42 ;  /* 0x0000541027277816 */ /* 0x002fe4000000002a */
[----:B------:R-:W-:-:S03]  /*5db0*/  SHF.R.U32 R40, R13, 0x1c, R17 ;  /* 0x0000001c0d287819 */ /* 0x000fc60000001611 */
[----:B------:R-:W-:Y:S01]  /*5dc0*/  HFMA2 R4, R39, R4, R38 ;  /* 0x0000000427047231 */ /* 0x000fe20000000026 */
[----:B------:R-:W-:Y:S02]  /*5dd0*/  LOP3.LUT R39, R12, 0x3f, RZ, 0xc0, !PT ;  /* 0x0000003f0c277812 */ /* 0x000fe400078ec0ff */
[----:B------:R-:W-:Y:S02]  /*5de0*/  LOP3.LUT R40, R40, 0x3f, RZ, 0xc0, !PT ;  /* 0x0000003f28287812 */ /* 0x000fe400078ec0ff */
[----:B------:R-:W-:Y:S02]  /*5df0*/  IADD3 R13, R39, -0x20, RZ ;  /* 0xffffffe0270d7810 */ /* 0x000fe40007ffe0ff */
[----:B------:R-:W-:Y:S02]  /*5e00*/  SHF.R.U32 R39, R14, 0x1c, R18 ;  /* 0x0000001c0e277819 */ /* 0x000fe40000001612 */
[----:B------:R-:W-:Y:S02]  /*5e10*/  IADD3 R14, R40, -0x20, RZ ;  /* 0xffffffe0280e7810 */ /* 0x000fe40007ffe0ff */
[----:B------:R-:W-:Y:S01]  /*5e20*/  LOP3.LUT R40, R39, 0x3f, RZ, 0xc0, !PT ;  /* 0x0000003f27287812 */ /* 0x000fe200078ec0ff */
[----:B-----5:R-:W-:Y:S01]  /*5e30*/  @!P0 IMAD.IADD R29, R25, 0x1, R32 ;  /* 0x00000001191d8824 */ /* 0x020fe200078e0220 */
[----:B------:R-:W-:Y:S01]  /*5e40*/  SHF.R.U32.HI R39, RZ, 0x2, R16 ;  /* 0x00000002ff277819 */ /* 0x000fe20000011610 */
[----:B------:R-:W-:Y:S01]  /*5e50*/  IMAD.WIDE R36, R21, c[0x0][0x18c], R36 ;  /* 0x0000630015247a25 */ /* 0x000fe200078e0224 */
[----:B------:R-:W-:-:S02]  /*5e60*/  IADD3 R25, R40, -0x20, RZ ;  /* 0xffffffe028197810 */ /* 0x000fc40007ffe0ff */
[--C-:B------:R-:W-:Y:S02]  /*5e70*/  SHF.R.U32.HI R21, RZ, 0x8, R16.reuse ;  /* 0x00000008ff157819 */ /* 0x100fe40000011610 */
[----:B------:R-:W-:Y:S02]  /*5e80*/  SHF.R.U32.HI R40, RZ, 0xe, R16 ;  /* 0x0000000eff287819 */ /* 0x000fe40000011610 */
[----:B------:R-:W-:Y:S02]  /*5e90*/  LOP3.LUT R39, R39, 0x3f, RZ, 0xc0, !PT ;  /* 0x0000003f27277812 */ /* 0x000fe400078ec0ff */
[----:B------:R-:W-:Y:S02]  /*5ea0*/  LOP3.LUT R21, R21, 0x3f, RZ, 0xc0, !PT ;  /* 0x0000003f15157812 */ /* 0x000fe400078ec0ff */
[----:B------:R-:W-:Y:S02]  /*5eb0*/  LOP3.LUT R40, R40, 0x3f, RZ, 0xc0, !PT ;  /* 0x0000003f28287812 */ /* 0x000fe400078ec0ff */
[----:B------:R-:W-:-:S02]  /*5ec0*/  IADD3 R39, R39, -0x20, RZ ;  /* 0xffffffe027277810 */ /* 0x000fc40007ffe0ff */
[----:B------:R-:W-:Y:S02]  /*5ed0*/  IADD3 R21, R21, -0x20, RZ ;  /* 0xffffffe015157810 */ /* 0x000fe40007ffe0ff */
[----:B------:R-:W-:Y:S01]  /*5ee0*/  IADD3 R40, R40, -0x20, RZ ;  /* 0xffffffe028287810 */ /* 0x000fe20007ffe0ff */
[----:B------:R-:W-:Y:S01]  /*5ef0*/  I2F.F16 R13, R13 ;  /* 0x0000000d000d7306 */ /* 0x000fe20000200c00 */
[----:B------:R-:W-:Y:S02]  /*5f00*/  LEA.HI R26, R16, 0xffffffe0, RZ, 0x6 ;  /* 0xffffffe0101a7811 */ /* 0x000fe400078f30ff */
[----:B------:R-:W-:-:S05]  /*5f10*/  SHF.R.U32.HI R16, RZ, 0x14, R16 ;  /* 0x00000014ff107819 */ /* 0x000fca0000011610 */
[----:B------:R0:W1:Y:S01]  /*5f20*/  I2F.F16 R42, R39 ;  /* 0x00000027002a7306 */ /* 0x0000620000200c00 */
[----:B------:R-:W-:-:S07]  /*5f30*/  LOP3.LUT R16, R16, 0x3f, RZ, 0xc0, !PT ;  /* 0x0000003f10107812 */ /* 0x000fce00078ec0ff */
[----:B------:R-:W-:Y:S01]  /*5f40*/  I2F.F16 R21, R21 ;  /* 0x0000001500157306 */ /* 0x000fe20000200c00 */
[----:B------:R-:W-:-:S07]  /*5f50*/  LEA.HI R41, R19, 0xffffffe0, RZ, 0x6 ;  /* 0xffffffe013297811 */ /* 0x000fce00078f30ff */
[----:B------:R-:W2:Y:S01]  /*5f60*/  I2F.F16 R40, R40 ;  /* 0x0000002800287306 */ /* 0x000ea20000200c00 */
[----:B------:R-:W-:Y:S02]  /*5f70*/  IADD3 R16, R16, -0x20, RZ ;  /* 0xffffffe010107810 */ /* 0x000fe40007ffe0ff */
[----:B0-----:R-:W-:-:S05]  /*5f80*/  SHF.R.U32.HI R39, RZ, 0x2, R17 ;  /* 0x00000002ff277819 */ /* 0x001fca0000011611 */
[----:B------:R-:W-:Y:S01]  /*5f90*/  I2F.F16 R12, R41 ;  /* 0x00000029000c7306 */ /* 0x000fe20000200c00 */
[----:B------:R-:W-:-:S07]  /*5fa0*/  LEA.HI R27, R17, 0xffffffe0, RZ, 0x6 ;  /* 0xffffffe0111b7811 */ /* 0x000fce00078f30ff */
[----:B------:R1:W-:Y:S01]  /*5fb0*/  I2F.F16 R41, R16 ;  /* 0x0000001000297306 */ /* 0x0003e20000200c00 */
[----:B------:R-:W-:Y:S02]  /*5fc0*/  LOP3.LUT R39, R39, 0x3f, RZ, 0xc0, !PT ;  /* 0x0000003f27277812 */ /* 0x000fe400078ec0ff */
[----:B-1----:R-:W-:Y:S02]  /*5fd0*/  PRMT R16, R13, 0x5410, R42 ;  /* 0x000054100d107816 */ /* 0x002fe4000000002a */
[--C-:B------:R-:W-:Y:S02]  /*5fe0*/  SHF.R.U32.HI R42, RZ, 0x8, R17.reuse ;  /* 0x00000008ff2a7819 */ /* 0x100fe40000011611 */
[----:B--2---:R-:W-:Y:S02]  /*5ff0*/  PRMT R13, R21, 0x5410, R40 ;  /* 0x00005410150d7816 */ /* 0x004fe40000000028 */
[----:B------:R-:W-:Y:S02]  /*6000*/  SHF.R.U32.HI R40, RZ, 0xe, R17 ;  /* 0x0000000eff287819 */ /* 0x000fe40000011611 */
[----:B------:R-:W-:-:S02]  /*6010*/  LOP3.LUT R42, R42, 0x3f, RZ, 0xc0, !PT ;  /* 0x0000003f2a2a7812 */ /* 0x000fc400078ec0ff */
[----:B------:R-:W-:Y:S02]  /*6020*/  SHF.R.U32.HI R17, RZ, 0x14, R17 ;  /* 0x00000014ff117819 */ /* 0x000fe40000011611 */
[----:B------:R-:W-:Y:S02]  /*6030*/  LOP3.LUT R40, R40, 0x3f, RZ, 0xc0, !PT ;  /* 0x0000003f28287812 */ /* 0x000fe400078ec0ff */
[----:B------:R-:W-:Y:S02]  /*6040*/  IADD3 R21, R42, -0x20, RZ ;  /* 0xffffffe02a157810 */ /* 0x000fe40007ffe0ff */
[----:B------:R-:W-:Y:S02]  /*6050*/  IADD3 R39, R39, -0x20, RZ ;  /* 0xffffffe027277810 */ /* 0x000fe40007ffe0ff */
[----:B------:R-:W-:Y:S02]  /*6060*/  LOP3.LUT R17, R17, 0x3f, RZ, 0xc0, !PT ;  /* 0x0000003f11117812 */ /* 0x000fe400078ec0ff */
[----:B------:R-:W-:Y:S01]  /*6070*/  IADD3 R40, R40, -0x20, RZ ;  /* 0xffffffe028287810 */ /* 0x000fe20007ffe0ff */
[----:B------:R-:W-:Y:S01]  /*6080*/  I2F.F16 R21, R21 ;  /* 0x0000001500157306 */ /* 0x000fe20000200c00 */
[----:B------:R-:W-:-:S02]  /*6090*/  IADD3 R42, R17, -0x20, RZ ;  /* 0xffffffe0112a7810 */ /* 0x000fc40007ffe0ff */
[----:B------:R-:W-:-:S05]  /*60a0*/  SHF.R.U32.HI R17, RZ, 0x2, R18 ;  /* 0x00000002ff117819 */ /* 0x000fca0000011612 */
[----:B------:R-:W-:Y:S01]  /*60b0*/  I2F.F16 R44, R40 ;  /* 0x00000028002c7306 */ /* 0x000fe20000200c00 */
[----:B------:R-:W-:-:S07]  /*60c0*/  LOP3.LUT R17, R17, 0x3f, RZ, 0xc0, !PT ;  /* 0x0000003f11117812 */ /* 0x000fce00078ec0ff */
[----:B------:R-:W-:Y:S08]  /*60d0*/  I2F.F16 R14, R14 ;  /* 0x0000000e000e7306 */ /* 0x000ff00000200c00 */
[----:B------:R-:W0:Y:S01]  /*60e0*/  I2F.F16 R39, R39 ;  /* 0x0000002700277306 */ /* 0x000e220000200c00 */
[----:B------:R-:W-:-:S07]  /*60f0*/  IADD3 R17, R17, -0x20, RZ ;  /* 0xffffffe011117810 */ /* 0x000fce0007ffe0ff */
[----:B------:R-:W-:Y:S08]  /*6100*/  I2F.F16 R27, R27 ;  /* 0x0000001b001b7306 */ /* 0x000ff00000200c00 */
[----:B------:R-:W1:Y:S08]  /*6110*/  I2F.F16 R42, R42 ;  /* 0x0000002a002a7306 */ /* 0x000e700000200c00 */
[----:B------:R-:W2:Y:S01]  /*6120*/  I2F.F16 R26, R26 ;  /* 0x0000001a001a7306 */ /* 0x000ea20000200c00 */
[----:B0-----:R-:W-:-:S02]  /*6130*/  PRMT R14, R14, 0x5410, R39 ;  /* 0x000054100e0e7816 */ /* 0x001fc40000000027 */
[----:B------:R-:W-:-:S05]  /*6140*/  SHF.R.U32.HI R39, RZ, 0x2, R19 ;  /* 0x00000002ff277819 */ /* 0x000fca0000011613 */
[----:B------:R0:W-:Y:S01]  /*6150*/  I2F.F16 R40, R17 ;  /* 0x0000001100287306 */ /* 0x0001e20000200c00 */
[----:B-1----:R-:W-:Y:S02]  /*6160*/  PRMT R42, R42, 0x5410, R27 ;  /* 0x000054102a2a7816 */ /* 0x002fe4000000001b */
[----:B------:R-:W-:Y:S02]  /*6170*/  LOP3.LUT R39, R39, 0x3f, RZ, 0xc0, !PT ;  /* 0x0000003f27277812 */ /* 0x000fe400078ec0ff */
[----:B0-----:R-:W-:Y:S02]  /*6180*/  PRMT R17, R21, 0x5410, R44 ;  /* 0x0000541015117816 */ /* 0x001fe4000000002c */
[--C-:B------:R-:W-:Y:S02]  /*6190*/  SHF.R.U32.HI R21, RZ, 0x8, R18.reuse ;  /* 0x00000008ff157819 */ /* 0x100fe40000011612 */
[----:B------:R-:W-:Y:S02]  /*61a0*/  SHF.R.U32.HI R27, RZ, 0xe, R18 ;  /* 0x0000000eff1b7819 */ /* 0x000fe40000011612 */
[----:B------:R-:W-:-:S02]  /*61b0*/  LOP3.LUT R21, R21, 0x3f, RZ, 0xc0, !PT ;  /* 0x0000003f15157812 */ /* 0x000fc400078ec0ff */
[----:B--2---:R-:W-:Y:S02]  /*61c0*/  PRMT R26, R41, 0x5410, R26 ;  /* 0x00005410291a7816 */ /* 0x004fe4000000001a */
[----:B------:R-:W-:Y:S02]  /*61d0*/  IADD3 R41, R21, -0x20, RZ ;  /* 0xffffffe015297810 */ /* 0x000fe40007ffe0ff */
[----:B------:R-:W-:Y:S02]  /*61e0*/  IADD3 R44, R39, -0x20, RZ ;  /* 0xffffffe0272c7810 */ /* 0x000fe40007ffe0ff */
[----:B------:R-:W-:Y:S02]  /*61f0*/  LOP3.LUT R21, R27, 0x3f, RZ, 0xc0, !PT ;  /* 0x0000003f1b157812 */ /* 0x000fe400078ec0ff */
[--C-:B------:R-:W-:Y:S02]  /*6200*/  SHF.R.U32 R15, R15, 0x1c, R19.reuse ;  /* 0x0000001c0f0f7819 */ /* 0x100fe40000001613 */
[----:B------:R-:W-:-:S02]  /*6210*/  SHF.R.U32.HI R39, RZ, 0x8, R19 ;  /* 0x00000008ff277819 */ /* 0x000fc40000011613 */
[--C-:B------:R-:W-:Y:S02]  /*6220*/  SHF.R.U32.HI R27, RZ, 0xe, R19.reuse ;  /* 0x0000000eff1b7819 */ /* 0x100fe40000011613 */
[----:B------:R-:W-:Y:S01]  /*6230*/  SHF.R.U32.HI R19, RZ, 0x14, R19 ;  /* 0x00000014ff137819 */ /* 0x000fe20000011613 */
[----:B------:R-:W0:Y:S01]  /*6240*/  I2F.F16 R25, R25 ;  /* 0x0000001900197306 */ /* 0x000e220000200c00 */
[----:B------:R-:W-:Y:S02]  /*6250*/  LEA.HI R38, R18, 0xffffffe0, RZ, 0x6 ;  /* 0xffffffe012267811 */ /* 0x000fe400078f30ff */
[----:B------:R-:W-:Y:S02]  /*6260*/  IADD3 R21, R21, -0x20, RZ ;  /* 0xffffffe015157810 */ /* 0x000fe40007ffe0ff */
[----:B------:R-:W-:Y:S02]  /*6270*/  SHF.R.U32.HI R18, RZ, 0x14, R18 ;  /* 0x00000014ff127819 */ /* 0x000fe40000011612 */
[----:B------:R-:W-:-:S02]  /*6280*/  LOP3.LUT R15, R15, 0x3f, RZ, 0xc0, !PT ;  /* 0x0000003f0f0f7812 */ /* 0x000fc400078ec0ff */
[----:B------:R-:W-:Y:S02]  /*6290*/  LOP3.LUT R19, R19, 0x3f, RZ, 0xc0, !PT ;  /* 0x0000003f13137812 */ /* 0x000fe400078ec0ff */
[----:B------:R-:W-:Y:S01]  /*62a0*/  LOP3.LUT R18, R18, 0x3f, RZ, 0xc0, !PT ;  /* 0x0000003f12127812 */ /* 0x000fe200078ec0ff */
[----:B------:R-:W-:Y:S01]  /*62b0*/  I2F.F16 R41, R41 ;  /* 0x0000002900297306 */ /* 0x000fe20000200c00 */
[----:B------:R-:W-:Y:S02]  /*62c0*/  IADD3 R15, R15, -0x20, RZ ;  /* 0xffffffe00f0f7810 */ /* 0x000fe40007ffe0ff */
[----:B------:R-:W-:Y:S02]  /*62d0*/  LOP3.LUT R39, R39, 0x3f, RZ, 0xc0, !PT ;  /* 0x0000003f27277812 */ /* 0x000fe400078ec0ff */
[----:B------:R-:W-:Y:S02]  /*62e0*/  LOP3.LUT R27, R27, 0x3f, RZ, 0xc0, !PT ;  /* 0x0000003f1b1b7812 */ /* 0x000fe400078ec0ff */
[----:B------:R-:W-:Y:S01]  /*62f0*/  IADD3 R19, R19, -0x20, RZ ;  /* 0xffffffe013137810 */ /* 0x000fe20007ffe0ff */
[----:B------:R-:W1:Y:S01]  /*6300*/  I2F.F16 R21, R21 ;  /* 0x0000001500157306 */ /* 0x000e620000200c00 */
[----:B------:R-:W-:-:S02]  /*6310*/  IADD3 R18, R18, -0x20, RZ ;  /* 0xffffffe012127810 */ /* 0x000fc40007ffe0ff */
[----:B------:R-:W-:Y:S02]  /*6320*/  IADD3 R39, R39, -0x20, RZ ;  /* 0xffffffe027277810 */ /* 0x000fe40007ffe0ff */
[----:B------:R-:W-:-:S03]  /*6330*/  IADD3 R27, R27, -0x20, RZ ;  /* 0xffffffe01b1b7810 */ /* 0x000fc60007ffe0ff */
[----:B------:R-:W-:Y:S01]  /*6340*/  I2F.F16 R15, R15 ;  /* 0x0000000f000f7306 */ /* 0x000fe20000200c00 */
[----:B0-----:R-:W-:-:S07]  /*6350*/  PRMT R25, R25, 0x5410, R40 ;  /* 0x0000541019197816 */ /* 0x001fce0000000028 */
[----:B------:R-:W0:Y:S08]  /*6360*/  I2F.F16 R44, R44 ;  /* 0x0000002c002c7306 */ /* 0x000e300000200c00 */
[----:B------:R-:W2:Y:S01]  /*6370*/  I2F.F16 R19, R19 ;  /* 0x0000001300137306 */ /* 0x000ea20000200c00 */
[----:B------:R-:W-:-:S07]  /*6380*/  HFMA2.MMA R35, R16, R5, R35 ;  /* 0x0000000510237235 */ /* 0x000fce0000000023 */
[----:B------:R-:W-:Y:S08]  /*6390*/  I2F.F16 R38, R38 ;  /* 0x0000002600267306 */ /* 0x000ff00000200c00 */
[----:B------:R-:W4:Y:S01]  /*63a0*/  I2F.F16 R43, R18 ;  /* 0x00000012002b7306 */ /* 0x000f220000200c00 */
[----:B-1----:R-:W-:-:S07]  /*63b0*/  PRMT R21, R41, 0x5410, R21 ;  /* 0x0000541029157816 */ /* 0x002fce0000000015 */
[----:B------:R-:W-:Y:S01]  /*63c0*/  I2F.F16 R39, R39 ;  /* 0x0000002700277306 */ /* 0x000fe20000200c00 */
[----:B------:R-:W-:-:S07]  /*63d0*/  HFMA2.MMA R10, R25, R5, R10 ;  /* 0x00000005190a7235 */ /* 0x000fce000000000a */
[----:B------:R-:W1:Y:S01]  /*63e0*/  I2F.F16 R27, R27 ;  /* 0x0000001b001b7306 */ /* 0x000e620000200c00 */
[-C--:B------:R-:W-:Y:S01]  /*63f0*/  HFMA2.MMA R13, R13, R6.reuse, R35 ;  /* 0x000000060d0d7235 */ /* 0x080fe20000000023 */
[----:B0-----:R-:W-:Y:S02]  /*6400*/  PRMT R15, R15, 0x5410, R44 ;  /* 0x000054100f0f7816 */ /* 0x001fe4000000002c */
[----:B--2---:R-:W-:Y:S01]  /*6410*/  PRMT R12, R19, 0x5410, R12 ;  /* 0x00005410130c7816 */ /* 0x004fe2000000000c */
[----:B------:R-:W-:Y:S01]  /*6420*/  HFMA2.MMA R19, R21, R6, R10 ;  /* 0x0000000615137235 */ /* 0x000fe2000000000a */
[----:B----4-:R-:W-:Y:S01]  /*6430*/  PRMT R38, R43, 0x5410, R38 ;  /* 0x000054102b267816 */ /* 0x010fe20000000026 */
[-C--:B------:R-:W-:Y:S01]  /*6440*/  HFMA2 R11, R14, R5.reuse, R11 ;  /* 0x000000050e0b7231 */ /* 0x080fe2000000000b */
[-C--:B------:R-:W-:Y:S01]  /*6450*/  HFMA2.MMA R13, R26, R7.reuse, R13 ;  /* 0x000000071a0d7235 */ /* 0x080fe2000000000d */
[----:B------:R-:W-:Y:S01]  /*6460*/  HFMA2 R4, R15, R5, R4 ;  /* 0x000000050f047231 */ /* 0x000fe20000000004 */
[----:B---3--:R-:W-:Y:S01]  /*6470*/  @!P0 PRMT R0, R8, 0x7610, R0 ;  /* 0x0000761008008816 */ /* 0x008fe20000000000 */
[----:B------:R-:W-:Y:S01]  /*6480*/  HFMA2 R11, R17, R6, R11 ;  /* 0x00000006110b7231 */ /* 0x000fe2000000000b */
[----:B------:R-:W-:Y:S01]  /*6490*/  HFMA2.MMA R19, R38, R7, R19 ;  /* 0x0000000726137235 */ /* 0x000fe20000000013 */
[----:B------:R-:W-:-:S02]  /*64a0*/  @!P0 PRMT R2, R9, 0x7610, R2 ;  /* 0x0000761009028816 */ /* 0x000fc40000000002 */
[----:B-1----:R-:W-:Y:S01]  /*64b0*/  PRMT R27, R39, 0x5410, R27 ;  /* 0x00005410271b7816 */ /* 0x002fe2000000001b */
[----:B------:R-:W-:Y:S01]  /*64c0*/  HADD2 R20, R20.H0_H0, R20.H1_H1 ;  /* 0x3000001414147230 */ /* 0x000fe20000000800 */
[----:B------:R-:W-:Y:S01]  /*64d0*/  IADD3 R32, R32, 0x20, RZ ;  /* 0x0000002020207810 */ /* 0x000fe20007ffe0ff */
[----:B------:R-:W-:Y:S02]  /*64e0*/  HADD2 R22, R22.H0_H0, R22.H1_H1 ;  /* 0x3000001616167230 */ /* 0x000fe40000000800 */
[----:B------:R-:W-:Y:S01]  /*64f0*/  HFMA2 R6, R27, R6, R4 ;  /* 0x000000061b067231 */ /* 0x000fe20000000004 */
[----:B------:R-:W-:Y:S01]  /*6500*/  @!P0 PRMT R0, R0, 0x7610, R8 ;  /* 0x0000761000008816 */ /* 0x000fe20000000008 */
[-C--:B------:R-:W-:Y:S01]  /*6510*/  HFMA2 R11, R42, R7.reuse, R11 ;  /* 0x000000072a0b7231 */ /* 0x080fe2000000000b */
        /* <DEDUP_REMOVED lines=20> */
.L_x_2988:
[----:B------:R-:W-:-:S04]  /*6660*/  ISETP.GE.AND P0, PT, R32, R31, PT ;  /* 0x0000001f2000720c */ /* 0x000fc80003f06270 */
[----:B------:R-:W-:-:S13]  /*6670*/  ISETP.GE.OR P0, PT, R32, c[0x0][0x1b0], P0 ;  /* 0x00006c0020007a0c */ /* 0x000fda0000706670 */
[----:B------:R-:W-:Y:S05]  /*6680*/  @P0 BRA `(.L_x_2990) ;  /* 0x0000162000000947 */ /* 0x000fea0003800000 */
.L_x_2991:
[----:B------:R-:W2:Y:S01]  /*6690*/  LDG.E.128.CONSTANT R4, [R36.64] ;  /* 0x0000000624047981 */ /* 0x000ea2000c1e9d00 */
[----:B------:R-:W-:Y:S01]  /*66a0*/  IMAD.MOV.U32 R35, RZ, RZ, 0x4 ;  /* 0x00000004ff237424 */ /* 0x000fe200078e00ff */
[----:B------:R-:W-:Y:S02]  /*66b0*/  ISETP.NE.AND P0, PT, R32, R29, PT ;  /* 0x0000001d2000720c */ /* 0x000fe40003f05270 */
[----:B------:R-:W0:Y:S01]  /*66c0*/  LDS.128 R20, [UR4] ;  /* 0x00000004ff147984 */ /* 0x000e220008000c00 */
[----:B------:R-:W-:-:S05]  /*66d0*/  IMAD.WIDE R18, R35, c[0x0][0x18c], R36 ;  /* 0x0000630023127a25 */ /* 0x000fca00078e0224 */
[----:B------:R1:W3:Y:S01]  /*66e0*/  LDG.E.128.CONSTANT R8, [R18.64] ;  /* 0x0000000612087981 */ /* 0x0002e2000c1e9d00 */
[----:B------:R-:W-:-:S04]  /*66f0*/  IMAD.WIDE R42, R35, c[0x0][0x18c], R18 ;  /* 0x00006300232a7a25 */ /* 0x000fc800078e0212 */
[----:B------:R-:W-:Y:S01]  /*6700*/  @!P0 LEA R16, R32, 0x1, 0x1 ;  /* 0x0000000120108811 */ /* 0x000fe200078e08ff */
[----:B------:R4:W5:Y:S01]  /*6710*/  LDG.E.128.CONSTANT R12, [R42.64] ;  /* 0x000000062a0c7981 */ /* 0x000962000c1e9d00 */
[----:B------:R-:W-:-:S04]  /*6720*/  @!P0 IMAD.MOV.U32 R17, RZ, RZ, 0x2 ;  /* 0x00000002ff118424 */ /* 0x000fc800078e00ff */
[----:B------:R-:W-:-:S05]  /*6730*/  @!P0 IMAD.WIDE R16, R16, R17, c[0x0][0x198] ;  /* 0x0000660010108625 */ /* 0x000fca00078e0211 */
[----:B------:R0:W3:Y:S01]  /*6740*/  @!P0 LDG.E.U16.CONSTANT R39, [R16.64] ;  /* 0x0000000610278981 */ /* 0x0000e2000c1e9500 */
[----:B------:R-:W-:Y:S02]  /*6750*/  IMAD.MOV.U32 R41, RZ, RZ, 0x2800 ;  /* 0x00002800ff297424 */ /* 0x000fe400078e00ff */
[----:B----4-:R-:W-:Y:S01]  /*6760*/  IMAD.WIDE R42, R35, c[0x0][0x18c], R42 ;  /* 0x00006300232a7a25 */ /* 0x010fe200078e022a */
[----:B------:R-:W-:Y:S02]  /*6770*/  @!P0 IADD3 R30, R30, 0x1, RZ ;  /* 0x000000011e1e8810 */ /* 0x000fe40007ffe0ff */
[----:B--2---:R-:W-:Y:S02]  /*6780*/  LOP3.LUT R25, R7, 0x1f001f, RZ, 0xc0, !PT ;  /* 0x001f001f07197812 */ /* 0x004fe400078ec0ff */
[----:B------:R-:W-:Y:S02]  /*6790*/  LOP3.LUT R24, R4, 0x1f001f, RZ, 0xc0, !PT ;  /* 0x001f001f04187812 */ /* 0x000fe400078ec0ff */
[----:B-1----:R-:W-:-:S02]  /*67a0*/  LOP3.LUT R19, R6, 0x1f001f, RZ, 0xc0, !PT ;  /* 0x001f001f06137812 */ /* 0x002fc400078ec0ff */
[----:B0-----:R-:W-:Y:S02]  /*67b0*/  LOP3.LUT R16, R25, 0x64006400, RZ, 0xfc, !PT ;  /* 0x6400640019107812 */ /* 0x001fe400078efcff */
[----:B------:R-:W-:Y:S02]  /*67c0*/  LOP3.LUT R18, R5, 0x1f001f, RZ, 0xc0, !PT ;  /* 0x001f001f05127812 */ /* 0x000fe400078ec0ff */
[----:B------:R-:W-:Y:S01]  /*67d0*/  LOP3.LUT R24, R24, 0x64006400, RZ, 0xfc, !PT ;  /* 0x6400640018187812 */ /* 0x000fe200078efcff */
[----:B------:R-:W-:Y:S01]  /*67e0*/  HADD2 R37, R16, -1040, -1040 ;  /* 0xe410e41010257430 */ /* 0x000fe20000000000 */
[----:B------:R-:W-:Y:S02]  /*67f0*/  LOP3.LUT R19, R19, 0x64006400, RZ, 0xfc, !PT ;  /* 0x6400640013137812 */ /* 0x000fe400078efcff */
[----:B------:R-:W-:Y:S02]  /*6800*/  LOP3.LUT R18, R18, 0x64006400, RZ, 0xfc, !PT ;  /* 0x6400640012127812 */ /* 0x000fe400078efcff */
[----:B------:R-:W-:Y:S01]  /*6810*/  LOP3.LUT R16, R4, 0x3e003e0, RZ, 0xc0, !PT ;  /* 0x03e003e004107812 */ /* 0x000fe200078ec0ff */
[----:B------:R-:W-:-:S02]  /*6820*/  HADD2 R24, R24, -1040, -1040 ;  /* 0xe410e41018187430 */ /* 0x000fc40000000000 */
[----:B------:R-:W-:Y:S01]  /*6830*/  HADD2 R26, R19, -1040, -1040 ;  /* 0xe410e410131a7430 */ /* 0x000fe20000000000 */
[----:B------:R-:W-:Y:S01]  /*6840*/  LOP3.LUT R16, R16, 0x64006400, RZ, 0xfc, !PT ;  /* 0x6400640010107812 */ /* 0x000fe200078efcff */
[----:B------:R-:W-:Y:S01]  /*6850*/  HADD2 R25, R18, -1040, -1040 ;  /* 0xe410e41012197430 */ /* 0x000fe20000000000 */
[----:B------:R-:W-:Y:S02]  /*6860*/  LOP3.LUT R19, R6, 0x3e003e0, RZ, 0xc0, !PT ;  /* 0x03e003e006137812 */ /* 0x000fe400078ec0ff */
[----:B------:R-:W-:Y:S01]  /*6870*/  LOP3.LUT R17, R5, 0x3e003e0, RZ, 0xc0, !PT ;  /* 0x03e003e005117812 */ /* 0x000fe200078ec0ff */
[-C--:B------:R-:W-:Y:S01]  /*6880*/  HFMA2.MMA R24, R24, R20.reuse, RZ ;  /* 0x0000001418187235 */ /* 0x080fe200000000ff */
[-C--:B------:R-:W-:Y:S01]  /*6890*/  HFMA2 R25, R25, R20.reuse, RZ.H0_H0 ;  /* 0x0000001419197231 */ /* 0x080fe200000400ff */
[----:B------:R-:W-:Y:S01]  /*68a0*/  HFMA2.MMA R26, R26, R20, RZ ;  /* 0x000000141a1a7235 */ /* 0x000fe200000000ff */
[----:B------:R-:W-:Y:S01]  /*68b0*/  HFMA2 R37, R37, R20, RZ.H0_H0 ;  /* 0x0000001425257231 */ /* 0x000fe200000400ff */
[----:B------:R-:W-:Y:S01]  /*68c0*/  LOP3.LUT R20, R19, 0x64006400, RZ, 0xfc, !PT ;  /* 0x6400640013147812 */ /* 0x000fe200078efcff */
[----:B------:R-:W-:Y:S01]  /*68d0*/  HFMA2 R16, R16, R41.H0_H0, -48, -48 ;  /* 0xd200d20010107431 */ /* 0x000fe20000040029 */
[----:B------:R-:W-:-:S02]  /*68e0*/  LOP3.LUT R18, R17, 0x64006400, RZ, 0xfc, !PT ;  /* 0x6400640011127812 */ /* 0x000fc400078efcff */
[----:B------:R-:W-:Y:S01]  /*68f0*/  SHF.R.U32.HI R19, RZ, 0xa, R6 ;  /* 0x0000000aff137819 */ /* 0x000fe20000011606 */
[-C--:B------:R-:W-:Y:S02]  /*6900*/  HFMA2 R20, R20, R41.reuse.H0_H0, -48, -48 ;  /* 0xd200d20014147431 */ /* 0x080fe40000040029 */
[-C--:B------:R-:W-:Y:S01]  /*6910*/  HFMA2.MMA R24, R16, R21.reuse, R24 ;  /* 0x0000001510187235 */ /* 0x080fe20000000018 */
[----:B------:R-:W-:Y:S01]  /*6920*/  HFMA2 R18, R18, R41.H0_H0, -48, -48 ;  /* 0xd200d20012127431 */ /* 0x000fe20000040029 */
[----:B------:R-:W-:Y:S02]  /*6930*/  SHF.R.U32.HI R16, RZ, 0xa, R4 ;  /* 0x0000000aff107819 */ /* 0x000fe40000011604 */
[----:B------:R-:W-:Y:S01]  /*6940*/  SHF.R.U32.HI R17, RZ, 0xa, R5 ;  /* 0x0000000aff117819 */ /* 0x000fe20000011605 */
[----:B------:R-:W-:Y:S01]  /*6950*/  HFMA2 R25, R18, R21, R25 ;  /* 0x0000001512197231 */ /* 0x000fe20000000019 */
[----:B------:R-:W-:Y:S01]  /*6960*/  LOP3.LUT R16, R16, 0x1f001f, RZ, 0xc0, !PT ;  /* 0x001f001f10107812 */ /* 0x000fe200078ec0ff */
[----:B------:R-:W-:Y:S01]  /*6970*/  HFMA2.MMA R26, R20, R21, R26 ;  /* 0x00000015141a7235 */ /* 0x000fe2000000001a */
[----:B------:R-:W-:-:S02]  /*6980*/  LOP3.LUT R19, R19, 0x1f001f, RZ, 0xc0, !PT ;  /* 0x001f001f13137812 */ /* 0x000fc400078ec0ff */
[----:B------:R-:W-:Y:S02]  /*6990*/  LOP3.LUT R27, R7, 0x3e003e0, RZ, 0xc0, !PT ;  /* 0x03e003e0071b7812 */ /* 0x000fe400078ec0ff */
[----:B------:R-:W-:Y:S02]  /*69a0*/  LOP3.LUT R18, R17, 0x1f001f, RZ, 0xc0, !PT ;  /* 0x001f001f11127812 */ /* 0x000fe400078ec0ff */
[----:B------:R-:W-:Y:S02]  /*69b0*/  SHF.R.U32.HI R20, RZ, 0xa, R7 ;  /* 0x0000000aff147819 */ /* 0x000fe40000011607 */
[----:B------:R-:W-:Y:S02]  /*69c0*/  LOP3.LUT R17, R16, 0x64006400, RZ, 0xfc, !PT ;  /* 0x6400640010117812 */ /* 0x000fe400078efcff */
[----:B------:R-:W-:Y:S02]  /*69d0*/  LOP3.LUT R19, R19, 0x64006400, RZ, 0xfc, !PT ;  /* 0x6400640013137812 */ /* 0x000fe400078efcff */
[----:B------:R-:W-:-:S02]  /*69e0*/  LOP3.LUT R36, R27, 0x64006400, RZ, 0xfc, !PT ;  /* 0x640064001b247812 */ /* 0x000fc400078efcff */
[----:B------:R-:W-:Y:S02]  /*69f0*/  LOP3.LUT R18, R18, 0x64006400, RZ, 0xfc, !PT ;  /* 0x6400640012127812 */ /* 0x000fe400078efcff */
[----:B------:R-:W-:Y:S01]  /*6a00*/  LOP3.LUT R20, R20, 0x1f001f, RZ, 0xc0, !PT ;  /* 0x001f001f14147812 */ /* 0x000fe200078ec0ff */
[----:B------:R-:W-:Y:S02]  /*6a10*/  HADD2 R17, R17, -1040, -1040 ;  /* 0xe410e41011117430 */ /* 0x000fe40000000000 */
[----:B------:R-:W-:Y:S01]  /*6a20*/  HADD2 R19, R19, -1040, -1040 ;  /* 0xe410e41013137430 */ /* 0x000fe20000000000 */
[----:B------:R-:W-:Y:S01]  /*6a30*/  LOP3.LUT R16, R20, 0x64006400, RZ, 0xfc, !PT ;  /* 0x6400640014107812 */ /* 0x000fe200078efcff */
[----:B------:R-:W-:Y:S02]  /*6a40*/  HFMA2 R36, R36, R41.H0_H0, -48, -48 ;  /* 0xd200d20024247431 */ /* 0x000fe40000040029 */
[----:B------:R-:W-:Y:S01]  /*6a50*/  HADD2 R18, R18, -1040, -1040 ;  /* 0xe410e41012127430 */ /* 0x000fe20000000000 */
[-C--:B------:R-:W-:Y:S01]  /*6a60*/  HFMA2.MMA R24, R17, R22.reuse, R24 ;  /* 0x0000001611187235 */ /* 0x080fe20000000018 */
[----:B------:R-:W-:Y:S01]  /*6a70*/  HFMA2 R37, R36, R21, R37 ;  /* 0x0000001524257231 */ /* 0x000fe20000000025 */
[----:B------:R-:W-:Y:S01]  /*6a80*/  HFMA2.MMA R26, R19, R22, R26 ;  /* 0x00000016131a7235 */ /* 0x000fe2000000001a */
[----:B------:R-:W-:-:S02]  /*6a90*/  HFMA2 R25, R18, R22, R25 ;  /* 0x0000001612197231 */ /* 0x000fc40000000019 */
[----:B------:R-:W-:Y:S02]  /*6aa0*/  HADD2 R21, R16, -1040, -1040 ;  /* 0xe410e41010157430 */ /* 0x000fe40000000000 */
[----:B------:R-:W0:Y:S02]  /*6ab0*/  LDS.128 R16, [UR4+0x10] ;  /* 0x00001004ff107984 */ /* 0x000e240008000c00 */
[----:B------:R-:W-:Y:S01]  /*6ac0*/  HFMA2 R37, R21, R22, R37 ;  /* 0x0000001615257231 */ /* 0x000fe20000000025 */
[----:B---3--:R-:W-:Y:S02]  /*6ad0*/  LOP3.LUT R21, R9, 0x1f001f, RZ, 0xc0, !PT ;  /* 0x001f001f09157812 */ /* 0x008fe400078ec0ff */
        /* <DEDUP_REMOVED lines=8> */
[----:B------:R-:W-:Y:S01]  /*6b60*/  HFMA2 R25, R21, R23, R25 ;  /* 0x0000001715197231 */ /* 0x000fe20000000019 */
[----:B------:R-:W-:Y:S01]  /*6b70*/  LOP3.LUT R21, R11, 0x1f001f, RZ, 0xc0, !PT ;  /* 0x001f001f0b157812 */ /* 0x000fe200078ec0ff */
[-C--:B------:R-:W-:Y:S01]  /*6b80*/  HFMA2.MMA R24, R20, R23.reuse, R24 ;  /* 0x0000001714187235 */ /* 0x080fe20000000018 */
[----:B------:R-:W-:Y:S01]  /*6b90*/  LOP3.LUT R20, R8, 0x3e003e0, RZ, 0xc0, !PT ;  /* 0x03e003e008147812 */ /* 0x000fe200078ec0ff */
[----:B------:R-:W-:Y:S01]  /*6ba0*/  HFMA2.MMA R26, R22, R23, R26 ;  /* 0x00000017161a7235 */ /* 0x000fe2000000001a */
[----:B------:R-:W-:-:S02]  /*6bb0*/  LOP3.LUT R21, R21, 0x64006400, RZ, 0xfc, !PT ;  /* 0x6400640015157812 */ /* 0x000fc400078efcff */
[----:B------:R-:W-:Y:S02]  /*6bc0*/  LOP3.LUT R22, R9, 0x3e003e0, RZ, 0xc0, !PT ;  /* 0x03e003e009167812 */ /* 0x000fe400078ec0ff */
[----:B------:R-:W-:Y:S01]  /*6bd0*/  LOP3.LUT R20, R20, 0x64006400, RZ, 0xfc, !PT ;  /* 0x6400640014147812 */ /* 0x000fe200078efcff */
[----:B------:R-:W-:Y:S01]  /*6be0*/  HADD2 R21, R21, -1040, -1040 ;  /* 0xe410e41015157430 */ /* 0x000fe20000000000 */
[----:B------:R-:W-:-:S03]  /*6bf0*/  LOP3.LUT R22, R22, 0x64006400, RZ, 0xfc, !PT ;  /* 0x6400640016167812 */ /* 0x000fc600078efcff */
[----:B------:R-:W-:Y:S02]  /*6c00*/  HFMA2 R37, R21, R23, R37 ;  /* 0x0000001715257231 */ /* 0x000fe40000000025 */
[-C--:B------:R-:W-:Y:S02]  /*6c10*/  HFMA2 R27, R20, R41.reuse.H0_H0, -48, -48 ;  /* 0xd200d200141b7431 */ /* 0x080fe40000040029 */
[----:B------:R-:W-:Y:S02]  /*6c20*/  HFMA2 R36, R22, R41.H0_H0, -48, -48 ;  /* 0xd200d20016247431 */ /* 0x000fe40000040029 */
[----:B------:R1:W2:Y:S02]  /*6c30*/  LDG.E.128.CONSTANT R20, [R42.64] ;  /* 0x000000062a147981 */ /* 0x0002a4000c1e9d00 */
[----:B0-----:R-:W-:Y:S01]  /*6c40*/  HFMA2.MMA R24, R27, R16, R24 ;  /* 0x000000101b187235 */ /* 0x001fe20000000018 */
[----:B------:R-:W-:Y:S01]  /*6c50*/  LOP3.LUT R27, R10, 0x3e003e0, RZ, 0xc0, !PT ;  /* 0x03e003e00a1b7812 */ /* 0x000fe200078ec0ff */
[----:B------:R-:W-:Y:S01]  /*6c60*/  HFMA2 R25, R36, R16, R25 ;  /* 0x0000001024197231 */ /* 0x000fe20000000019 */
[----:B------:R-:W-:-:S02]  /*6c70*/  LOP3.LUT R38, R11, 0x3e003e0, RZ, 0xc0, !PT ;  /* 0x03e003e00b267812 */ /* 0x000fc400078ec0ff */
[----:B------:R-:W-:Y:S02]  /*6c80*/  LOP3.LUT R36, R27, 0x64006400, RZ, 0xfc, !PT ;  /* 0x640064001b247812 */ /* 0x000fe400078efcff */
[----:B------:R-:W-:-:S03]  /*6c90*/  LOP3.LUT R38, R38, 0x64006400, RZ, 0xfc, !PT ;  /* 0x6400640026267812 */ /* 0x000fc600078efcff */
[-C--:B------:R-:W-:Y:S02]  /*6ca0*/  HFMA2 R36, R36, R41.reuse.H0_H0, -48, -48 ;  /* 0xd200d20024247431 */ /* 0x080fe40000040029 */
[----:B------:R-:W-:Y:S01]  /*6cb0*/  HFMA2 R38, R38, R41.H0_H0, -48, -48 ;  /* 0xd200d20026267431 */ /* 0x000fe20000040029 */
[----:B------:R-:W-:-:S03]  /*6cc0*/  SHF.R.U32.HI R27, RZ, 0xa, R9 ;  /* 0x0000000aff1b7819 */ /* 0x000fc60000011609 */
[----:B------:R-:W-:Y:S01]  /*6cd0*/  HFMA2.MMA R26, R36, R16, R26 ;  /* 0x00000010241a7235 */ /* 0x000fe2000000001a */
[----:B------:R-:W-:Y:S01]  /*6ce0*/  HFMA2 R37, R38, R16, R37 ;  /* 0x0000001026257231 */ /* 0x000fe20000000025 */
[----:B------:R-:W-:Y:S02]  /*6cf0*/  SHF.R.U32.HI R16, RZ, 0xa, R8 ;  /* 0x0000000aff107819 */ /* 0x000fe40000011608 */
[----:B------:R-:W-:Y:S02]  /*6d00*/  LOP3.LUT R27, R27, 0x1f001f, RZ, 0xc0, !PT ;  /* 0x001f001f1b1b7812 */ /* 0x000fe400078ec0ff */
[----:B------:R-:W-:Y:S02]  /*6d10*/  LOP3.LUT R16, R16, 0x1f001f, RZ, 0xc0, !PT ;  /* 0x001f001f10107812 */ /* 0x000fe400078ec0ff */
[----:B------:R-:W-:Y:S02]  /*6d20*/  LOP3.LUT R27, R27, 0x64006400, RZ, 0xfc, !PT ;  /* 0x640064001b1b7812 */ /* 0x000fe400078efcff */
[----:B------:R-:W-:-:S05]  /*6d30*/  LOP3.LUT R16, R16, 0x64006400, RZ, 0xfc, !PT ;  /* 0x6400640010107812 */ /* 0x000fca00078efcff */
[----:B------:R-:W-:Y:S02]  /*6d40*/  HADD2 R38, R16, -1040, -1040 ;  /* 0xe410e41010267430 */ /* 0x000fe40000000000 */
[----:B------:R-:W-:-:S04]  /*6d50*/  HADD2 R16, R27, -1040, -1040 ;  /* 0xe410e4101b107430 */ /* 0x000fc80000000000 */
[----:B------:R-:W-:Y:S01]  /*6d60*/  HFMA2 R16, R16, R17, R25 ;  /* 0x0000001110107231 */ /* 0x000fe20000000019 */
[----:B------:R-:W-:Y:S01]  /*6d70*/  HFMA2.MMA R38, R38, R17, R24 ;  /* 0x0000001126267235 */ /* 0x000fe20000000018 */
[----:B------:R-:W-:Y:S02]  /*6d80*/  SHF.R.U32.HI R25, RZ, 0xa, R10 ;  /* 0x0000000aff197819 */ /* 0x000fe4000001160a */
[----:B------:R-:W-:Y:S02]  /*6d90*/  SHF.R.U32.HI R24, RZ, 0xa, R11 ;  /* 0x0000000aff187819 */ /* 0x000fe4000001160b */
[----:B------:R-:W-:Y:S02]  /*6da0*/  LOP3.LUT R25, R25, 0x1f001f, RZ, 0xc0, !PT ;  /* 0x001f001f19197812 */ /* 0x000fe400078ec0ff */
[----:B------:R-:W-:Y:S02]  /*6db0*/  LOP3.LUT R24, R24, 0x1f001f, RZ, 0xc0, !PT ;  /* 0x001f001f18187812 */ /* 0x000fe400078ec0ff */
[----:B------:R-:W-:-:S02]  /*6dc0*/  LOP3.LUT R25, R25, 0x64006400, RZ, 0xfc, !PT ;  /* 0x6400640019197812 */ /* 0x000fc400078efcff */
[----:B------:R-:W-:Y:S01]  /*6dd0*/  LOP3.LUT R24, R24, 0x64006400, RZ, 0xfc, !PT ;  /* 0x6400640018187812 */ /* 0x000fe200078efcff */
[----:B-1----:R-:W-:Y:S02]  /*6de0*/  IMAD.WIDE R42, R35, c[0x0][0x18c], R42 ;  /* 0x00006300232a7a25 */ /* 0x002fe400078e022a */
[----:B------:R-:W-:Y:S02]  /*6df0*/  HADD2 R36, R25, -1040, -1040 ;  /* 0xe410e41019247430 */ /* 0x000fe40000000000 */
[----:B------:R-:W-:-:S04]  /*6e00*/  HADD2 R24, R24, -1040, -1040 ;  /* 0xe410e41018187430 */ /* 0x000fc80000000000 */
[----:B------:R-:W-:Y:S01]  /*6e10*/  HFMA2.MMA R36, R36, R17, R26 ;  /* 0x0000001124247235 */ /* 0x000fe2000000001a */
[----:B------:R-:W-:Y:S02]  /*6e20*/  HFMA2 R37, R24, R17, R37 ;  /* 0x0000001118257231 */ /* 0x000fe40000000025 */
[----:B------:R0:W3:Y:S01]  /*6e30*/  LDG.E.128.CONSTANT R24, [R42.64] ;  /* 0x000000062a187981 */ /* 0x0000e2000c1e9d00 */
[----:B-----5:R-:W-:-:S04]  /*6e40*/  LOP3.LUT R17, R12, 0x1f001f, RZ, 0xc0, !PT ;  /* 0x001f001f0c117812 */ /* 0x020fc800078ec0ff */
[----:B------:R-:W-:-:S05]  /*6e50*/  LOP3.LUT R17, R17, 0x64006400, RZ, 0xfc, !PT ;  /* 0x6400640011117812 */ /* 0x000fca00078efcff */
[----:B------:R-:W-:-:S06]  /*6e60*/  HADD2 R17, R17, -1040, -1040 ;  /* 0xe410e41011117430 */ /* 0x000fcc0000000000 */
[----:B------:R-:W-:Y:S01]  /*6e70*/  HFMA2.MMA R38, R17, R18, R38 ;  /* 0x0000001211267235 */ /* 0x000fe20000000026 */
[----:B------:R-:W-:-:S04]  /*6e80*/  LOP3.LUT R17, R13, 0x1f001f, RZ, 0xc0, !PT ;  /* 0x001f001f0d117812 */ /* 0x000fc800078ec0ff */
[----:B------:R-:W-:Y:S01]  /*6e90*/  LOP3.LUT R17, R17, 0x64006400, RZ, 0xfc, !PT ;  /* 0x6400640011117812 */ /* 0x000fe200078efcff */
[----:B------:R-:W-:-:S04]  /*6ea0*/  @!P0 IMAD.IADD R29, R39, 0x1, R32 ;  /* 0x00000001271d8824 */ /* 0x000fc800078e0220 */
[----:B------:R-:W-:-:S04]  /*6eb0*/  HADD2 R39, R17, -1040, -1040 ;  /* 0xe410e41011277430 */ /* 0x000fc80000000000 */
[----:B------:R-:W-:Y:S01]  /*6ec0*/  HFMA2 R39, R39, R18, R16 ;  /* 0x0000001227277231 */ /* 0x000fe20000000010 */
[----:B------:R-:W-:-:S06]  /*6ed0*/  @!P0 IMAD R16, R30, 0x8, R1 ;  /* 0x000000081e108824 */ /* 0x000fcc00078e0201 */
[----:B------:R-:W4:Y:S01]  /*6ee0*/  @!P0 LDL.64 R16, [R16] ;  /* 0x0000000010108983 */ /* 0x000f220000100a00 */
[----:B------:R-:W-:-:S04]  /*6ef0*/  LOP3.LUT R40, R14, 0x1f001f, RZ, 0xc0, !PT ;  /* 0x001f001f0e287812 */ /* 0x000fc800078ec0ff */
[----:B------:R-:W-:-:S05]  /*6f00*/  LOP3.LUT R40, R40, 0x64006400, RZ, 0xfc, !PT ;  /* 0x6400640028287812 */ /* 0x000fca00078efcff */
[----:B------:R-:W-:-:S06]  /*6f10*/  HADD2 R40, R40, -1040, -1040 ;  /* 0xe410e41028287430 */ /* 0x000fcc0000000000 */
[----:B------:R-:W-:Y:S01]  /*6f20*/  HFMA2.MMA R40, R40, R18, R36 ;  /* 0x0000001228287235 */ /* 0x000fe20000000024 */
[----:B------:R-:W-:-:S04]  /*6f30*/  LOP3.LUT R36, R15, 0x1f001f, RZ, 0xc0, !PT ;  /* 0x001f001f0f247812 */ /* 0x000fc800078ec0ff */
[----:B------:R-:W-:-:S05]  /*6f40*/  LOP3.LUT R36, R36, 0x64006400, RZ, 0xfc, !PT ;  /* 0x6400640024247812 */ /* 0x000fca00078efcff */
[----:B------:R-:W-:Y:S01]  /*6f50*/  HADD2 R36, R36, -1040, -1040 ;  /* 0xe410e41024247430 */ /* 0x000fe20000000000 */
[----:B------:R-:W-:-:S03]  /*6f60*/  SHF.R.U32.HI R4, RZ, 0xf, R4 ;  /* 0x0000000fff047819 */ /* 0x000fc60000011604 */
[----:B------:R-:W-:Y:S01]  /*6f70*/  HFMA2 R18, R36, R18, R37 ;  /* 0x0000001224127231 */ /* 0x000fe20000000025 */
[----:B------:R-:W-:Y:S01]  /*6f80*/  IMAD.WIDE R36, R35, c[0x0][0x18c], R42 ;  /* 0x0000630023247a25 */ /* 0x000fe200078e022a */
[----:B------:R-:W-:Y:S02]  /*6f90*/  SHF.R.U32.HI R35, RZ, 0xf, R5 ;  /* 0x0000000fff237819 */ /* 0x000fe40000011605 */
[----:B------:R-:W-:Y:S02]  /*6fa0*/  LOP3.LUT R5, R4, 0x10001, RZ, 0xc0, !PT ;  /* 0x0001000104057812 */ /* 0x000fe400078ec0ff */
[----:B------:R-:W-:Y:S02]  /*6fb0*/  LOP3.LUT R4, R35, 0x10001, RZ, 0xc0, !PT ;  /* 0x0001000123047812 */ /* 0x000fe400078ec0ff */
[----:B------:R-:W-:Y:S02]  /*6fc0*/  SHF.R.U32.HI R9, RZ, 0xe, R9 ;  /* 0x0000000eff097819 */ /* 0x000fe40000011609 */
[----:B------:R-:W-:-:S02]  /*6fd0*/  SHF.R.U32.HI R6, RZ, 0xf, R6 ;  /* 0x0000000fff067819 */ /* 0x000fc40000011606 */
[----:B------:R-:W-:Y:S02]  /*6fe0*/  LOP3.LUT R9, R4, 0x20002, R9, 0xf8, !PT ;  /* 0x0002000204097812 */ /* 0x000fe400078ef809 */
[----:B------:R-:W-:Y:S02]  /*6ff0*/  SHF.R.U32.HI R4, RZ, 0xe, R10 ;  /* 0x0000000eff047819 */ /* 0x000fe4000001160a */
[----:B------:R-:W-:Y:S02]  /*7000*/  SHF.R.U32.HI R10, RZ, 0xe, R11 ;  /* 0x0000000eff0a7819 */ /* 0x000fe4000001160b */
[----:B------:R-:W-:Y:S02]  /*7010*/  LOP3.LUT R11, R6, 0x10001, RZ, 0xc0, !PT ;  /* 0x00010001060b7812 */ /* 0x000fe400078ec0ff */
[----:B------:R-:W-:Y:S02]  /*7020*/  SHF.R.U32.HI R8, RZ, 0xe, R8 ;  /* 0x0000000eff087819 */ /* 0x000fe40000011608 */
[----:B0-----:R-:W-:-:S02]  /*7030*/  LOP3.LUT R42, R12, 0x3e003e0, RZ, 0xc0, !PT ;  /* 0x03e003e00c2a7812 */ /* 0x001fc400078ec0ff */
[----:B------:R-:W-:Y:S02]  /*7040*/  LOP3.LUT R11, R11, 0x20002, R4, 0xf8, !PT ;  /* 0x000200020b0b7812 */ /* 0x000fe400078ef804 */
[----:B------:R-:W-:Y:S02]  /*7050*/  LOP3.LUT R8, R5, 0x20002, R8, 0xf8, !PT ;  /* 0x0002000205087812 */ /* 0x000fe400078ef808 */
[----:B------:R-:W-:Y:S02]  /*7060*/  LOP3.LUT R4, R13, 0x3e003e0, RZ, 0xc0, !PT ;  /* 0x03e003e00d047812 */ /* 0x000fe400078ec0ff */
[----:B------:R-:W-:Y:S02]  /*7070*/  SHF.R.U32.HI R7, RZ, 0xf, R7 ;  /* 0x0000000fff077819 */ /* 0x000fe40000011607 */
        /* <DEDUP_REMOVED lines=9> */
[----:B------:R-:W-:Y:S02]  /*7110*/  HFMA2 R6, R6, R41.H0_H0, -48, -48 ;  /* 0xd200d20006067431 */ /* 0x000fe40000040029 */
[-C--:B------:R-:W-:Y:S01]  /*7120*/  HFMA2.MMA R38, R42, R19.reuse, R38 ;  /* 0x000000132a267235 */ /* 0x080fe20000000026 */
[----:B------:R-:W-:Y:S01]  /*7130*/  LOP3.LUT R42, R7, 0x64006400, RZ, 0xfc, !PT ;  /* 0x64006400072a7812 */ /* 0x000fe200078efcff */
[----:B------:R-:W-:Y:S01]  /*7140*/  HFMA2.MMA R39, R4, R19, R39 ;  /* 0x0000001304277235 */ /* 0x000fe20000000027 */
[----:B------:R-:W-:-:S02]  /*7150*/  HFMA2 R40, R6, R19, R40 ;  /* 0x0000001306287231 */ /* 0x000fc40000000028 */
[----:B------:R-:W0:Y:S01]  /*7160*/  LDS.128 R4, [UR4+0x20] ;  /* 0x00002004ff047984 */ /* 0x000e220008000c00 */
[----:B------:R-:W-:-:S06]  /*7170*/  HFMA2 R42, R42, R41.H0_H0, -48, -48 ;  /* 0xd200d2002a2a7431 */ /* 0x000fcc0000040029 */
[----:B------:R-:W-:Y:S01]  /*7180*/  HFMA2.MMA R18, R42, R19, R18 ;  /* 0x000000132a127235 */ /* 0x000fe20000000012 */
[----:B------:R-:W-:Y:S02]  /*7190*/  SHF.R.U32.HI R19, RZ, 0xd, R12 ;  /* 0x0000000dff137819 */ /* 0x000fe4000001160c */
[----:B------:R-:W-:Y:S02]  /*71a0*/  SHF.R.U32.HI R42, RZ, 0xd, R13 ;  /* 0x0000000dff2a7819 */ /* 0x000fe4000001160d */
[----:B------:R-:W-:Y:S02]  /*71b0*/  LOP3.LUT R8, R8, 0x40004, R19, 0xf8, !PT ;  /* 0x0004000408087812 */ /* 0x000fe400078ef813 */
[----:B------:R-:W-:Y:S02]  /*71c0*/  SHF.R.U32.HI R19, RZ, 0xd, R15 ;  /* 0x0000000dff137819 */ /* 0x000fe4000001160f */
[----:B------:R-:W-:Y:S02]  /*71d0*/  SHF.R.U32.HI R13, RZ, 0xa, R13 ;  /* 0x0000000aff0d7819 */ /* 0x000fe4000001160d */
[----:B------:R-:W-:-:S02]  /*71e0*/  LOP3.LUT R9, R9, 0x40004, R42, 0xf8, !PT ;  /* 0x0004000409097812 */ /* 0x000fc400078ef82a */
[----:B------:R-:W-:Y:S02]  /*71f0*/  LOP3.LUT R10, R10, 0x40004, R19, 0xf8, !PT ;  /* 0x000400040a0a7812 */ /* 0x000fe400078ef813 */
[----:B------:R-:W-:Y:S02]  /*7200*/  SHF.R.U32.HI R42, RZ, 0xd, R14 ;  /* 0x0000000dff2a7819 */ /* 0x000fe4000001160e */
[----:B------:R-:W-:Y:S02]  /*7210*/  SHF.R.U32.HI R12, RZ, 0xa, R12 ;  /* 0x0000000aff0c7819 */ /* 0x000fe4000001160c */
[----:B------:R-:W-:Y:S02]  /*7220*/  SHF.R.U32.HI R19, RZ, 0xa, R14 ;  /* 0x0000000aff137819 */ /* 0x000fe4000001160e */
[----:B------:R-:W-:Y:S02]  /*7230*/  SHF.R.U32.HI R15, RZ, 0xa, R15 ;  /* 0x0000000aff0f7819 */ /* 0x000fe4000001160f */
        /* <DEDUP_REMOVED lines=8> */
[----:B------:R-:W-:-:S03]  /*72c0*/  LOP3.LUT R15, R19, 0x64006400, RZ, 0xfc, !PT ;  /* 0x64006400130f7812 */ /* 0x000fc600078efcff */
[----:B------:R-:W-:Y:S01]  /*72d0*/  HADD2 R12, R12, -1040, -1040 ;  /* 0xe410e4100c0c7430 */ /* 0x000fe20000000000 */
[-C--:B0-----:R-:W-:Y:S01]  /*72e0*/  HFMA2.MMA R39, R14, R4.reuse, R39 ;  /* 0x000000040e277235 */ /* 0x081fe20000000027 */
[----:B------:R-:W-:Y:S02]  /*72f0*/  HADD2 R15, R15, -1040, -1040 ;  /* 0xe410e4100f0f7430 */ /* 0x000fe40000000000 */
[----:B------:R-:W-:Y:S02]  /*7300*/  HADD2 R19, R13, -1040, -1040 ;  /* 0xe410e4100d137430 */ /* 0x000fe40000000000 */
[----:B------:R-:W-:Y:S01]  /*7310*/  HFMA2.MMA R18, R12, R4, R18 ;  /* 0x000000040c127235 */ /* 0x000fe20000000012 */
[-C--:B------:R-:W-:Y:S02]  /*7320*/  HFMA2 R40, R15, R4.reuse, R40 ;  /* 0x000000040f287231 */ /* 0x080fe40000000028 */
[----:B------:R-:W-:Y:S01]  /*7330*/  HFMA2 R38, R19, R4, R38 ;  /* 0x0000000413267231 */ /* 0x000fe20000000026 */
[----:B------:R-:W-:-:S02]  /*7340*/  LOP3.LUT R11, R11, 0x40004, R42, 0xf8, !PT ;  /* 0x000400040b0b7812 */ /* 0x000fc400078ef82a */
[----:B--2---:R-:W-:Y:S02]  /*7350*/  SHF.R.U32.HI R14, RZ, 0xc, R21 ;  /* 0x0000000cff0e7819 */ /* 0x004fe40000011615 */
[----:B------:R-:W-:Y:S02]  /*7360*/  SHF.R.U32.HI R13, RZ, 0xc, R20 ;  /* 0x0000000cff0d7819 */ /* 0x000fe40000011614 */
[----:B------:R-:W-:Y:S02]  /*7370*/  LOP3.LUT R12, R9, 0x80008, R14, 0xf8, !PT ;  /* 0x00080008090c7812 */ /* 0x000fe400078ef80e */
[----:B------:R-:W-:Y:S02]  /*7380*/  LOP3.LUT R9, R21, 0x1f001f, RZ, 0xc0, !PT ;  /* 0x001f001f15097812 */ /* 0x000fe400078ec0ff */
[----:B------:R-:W-:Y:S02]  /*7390*/  LOP3.LUT R15, R23, 0x1f001f, RZ, 0xc0, !PT ;  /* 0x001f001f170f7812 */ /* 0x000fe400078ec0ff */
[----:B------:R-:W-:-:S02]  /*73a0*/  LOP3.LUT R4, R8, 0x80008, R13, 0xf8, !PT ;  /* 0x0008000808047812 */ /* 0x000fc400078ef80d */
[----:B------:R-:W-:Y:S02]  /*73b0*/  LOP3.LUT R8, R20, 0x1f001f, RZ, 0xc0, !PT ;  /* 0x001f001f14087812 */ /* 0x000fe400078ec0ff */
[----:B------:R-:W-:Y:S02]  /*73c0*/  LOP3.LUT R14, R22, 0x1f001f, RZ, 0xc0, !PT ;  /* 0x001f001f160e7812 */ /* 0x000fe400078ec0ff */
[----:B------:R-:W-:Y:S02]  /*73d0*/  LOP3.LUT R9, R9, 0x64006400, RZ, 0xfc, !PT ;  /* 0x6400640009097812 */ /* 0x000fe400078efcff */
[----:B------:R-:W-:Y:S02]  /*73e0*/  LOP3.LUT R15, R15, 0x64006400, RZ, 0xfc, !PT ;  /* 0x640064000f0f7812 */ /* 0x000fe400078efcff */
[----:B------:R-:W-:Y:S02]  /*73f0*/  LOP3.LUT R8, R8, 0x64006400, RZ, 0xfc, !PT ;  /* 0x6400640008087812 */ /* 0x000fe400078efcff */
[----:B------:R-:W-:-:S02]  /*7400*/  SHF.R.U32.HI R42, RZ, 0xc, R22 ;  /* 0x0000000cff2a7819 */ /* 0x000fc40000011616 */
[----:B------:R-:W-:Y:S01]  /*7410*/  LOP3.LUT R14, R14, 0x64006400, RZ, 0xfc, !PT ;  /* 0x640064000e0e7812 */ /* 0x000fe200078efcff */
[----:B------:R-:W-:Y:S01]  /*7420*/  HADD2 R9, R9, -1040, -1040 ;  /* 0xe410e41009097430 */ /* 0x000fe20000000000 */
[----:B------:R-:W-:Y:S01]  /*7430*/  LOP3.LUT R13, R11, 0x80008, R42, 0xf8, !PT ;  /* 0x000800080b0d7812 */ /* 0x000fe200078ef82a */
[----:B------:R-:W-:Y:S02]  /*7440*/  HADD2 R15, R15, -1040, -1040 ;  /* 0xe410e4100f0f7430 */ /* 0x000fe40000000000 */
[----:B------:R-:W-:Y:S02]  /*7450*/  HADD2 R19, R8, -1040, -1040 ;  /* 0xe410e41008137430 */ /* 0x000fe40000000000 */
[----:B------:R-:W-:Y:S01]  /*7460*/  HADD2 R11, R14, -1040, -1040 ;  /* 0xe410e4100e0b7430 */ /* 0x000fe20000000000 */
        /* <DEDUP_REMOVED lines=10> */
[----:B------:R-:W-:-:S02]  /*7510*/  SHF.R.U32.HI R21, RZ, 0xa, R21 ;  /* 0x0000000aff157819 */ /* 0x000fc40000011615 */
[----:B------:R-:W-:Y:S01]  /*7520*/  LOP3.LUT R14, R14, 0x64006400, RZ, 0xfc, !PT ;  /* 0x640064000e0e7812 */ /* 0x000fe200078efcff */
[-C--:B------:R-:W-:Y:S01]  /*7530*/  HFMA2 R40, R40, R41.reuse.H0_H0, -48, -48 ;  /* 0xd200d20028287431 */ /* 0x080fe20000040029 */
[----:B------:R-:W-:Y:S01]  /*7540*/  SHF.R.U32.HI R20, RZ, 0xa, R20 ;  /* 0x0000000aff147819 */ /* 0x000fe20000011614 */
[-C--:B------:R-:W-:Y:S01]  /*7550*/  HFMA2 R42, R42, R41.reuse.H0_H0, -48, -48 ;  /* 0xd200d2002a2a7431 */ /* 0x080fe20000040029 */
[----:B------:R-:W-:Y:S02]  /*7560*/  LOP3.LUT R38, R38, 0x64006400, RZ, 0xfc, !PT ;  /* 0x6400640026267812 */ /* 0x000fe400078efcff */
[----:B------:R-:W-:Y:S01]  /*7570*/  LOP3.LUT R21, R21, 0x1f001f, RZ, 0xc0, !PT ;  /* 0x001f001f15157812 */ /* 0x000fe200078ec0ff */
[-C--:B------:R-:W-:Y:S01]  /*7580*/  HFMA2 R14, R14, R41.reuse.H0_H0, -48, -48 ;  /* 0xd200d2000e0e7431 */ /* 0x080fe20000040029 */
[----:B------:R-:W-:Y:S01]  /*7590*/  LOP3.LUT R20, R20, 0x1f001f, RZ, 0xc0, !PT ;  /* 0x001f001f14147812 */ /* 0x000fe200078ec0ff */
[----:B------:R-:W-:Y:S01]  /*75a0*/  HFMA2 R15, R38, R41.H0_H0, -48, -48 ;  /* 0xd200d200260f7431 */ /* 0x000fe20000040029 */
[----:B------:R-:W-:Y:S01]  /*75b0*/  LOP3.LUT R21, R21, 0x64006400, RZ, 0xfc, !PT ;  /* 0x6400640015157812 */ /* 0x000fe200078efcff */
[-C--:B------:R-:W-:Y:S01]  /*75c0*/  HFMA2.MMA R8, R40, R6.reuse, R8 ;  /* 0x0000000628087235 */ /* 0x080fe20000000008 */
[----:B------:R-:W-:Y:S01]  /*75d0*/  LOP3.LUT R20, R20, 0x64006400, RZ, 0xfc, !PT ;  /* 0x6400640014147812 */ /* 0x000fe200078efcff */
[-C--:B------:R-:W-:Y:S01]  /*75e0*/  HFMA2.MMA R9, R42, R6.reuse, R9 ;  /* 0x000000062a097235 */ /* 0x080fe20000000009 */
[----:B------:R-:W-:Y:S01]  /*75f0*/  HFMA2 R15, R15, R6, R11 ;  /* 0x000000060f0f7231 */ /* 0x000fe2000000000b */
[----:B------:R-:W-:Y:S01]  /*7600*/  HFMA2.MMA R18, R14, R6, R18 ;  /* 0x000000060e127235 */ /* 0x000fe20000000012 */
[----:B------:R-:W-:Y:S01]  /*7610*/  HADD2 R6, R21, -1040, -1040 ;  /* 0xe410e41015067430 */ /* 0x000fe20000000000 */
[----:B------:R-:W-:Y:S01]  /*7620*/  SHF.R.U32.HI R5, RZ, 0xc, R23 ;  /* 0x0000000cff057819 */ /* 0x000fe20000011617 */
[----:B------:R-:W-:-:S03]  /*7630*/  HADD2 R14, R20, -1040, -1040 ;  /* 0xe410e410140e7430 */ /* 0x000fc60000000000 */
[----:B------:R-:W-:Y:S01]  /*7640*/  LOP3.LUT R5, R10, 0x80008, R5, 0xf8, !PT ;  /* 0x000800080a057812 */ /* 0x000fe200078ef805 */
[----:B------:R-:W-:Y:S01]  /*7650*/  HFMA2 R14, R14, R7, R8 ;  /* 0x000000070e0e7231 */ /* 0x000fe20000000008 */
[----:B------:R-:W-:Y:S02]  /*7660*/  HFMA2.MMA R6, R6, R7, R9 ;  /* 0x0000000706067235 */ /* 0x000fe40000000009 */
[----:B------:R-:W0:Y:S01]  /*7670*/  LDS.128 R8, [UR4+0x30] ;  /* 0x00003004ff087984 */ /* 0x000e220008000c00 */
[----:B------:R-:W-:Y:S02]  /*7680*/  SHF.R.U32.HI R23, RZ, 0xa, R23 ;  /* 0x0000000aff177819 */ /* 0x000fe40000011617 */
[----:B------:R-:W-:Y:S02]  /*7690*/  SHF.R.U32.HI R22, RZ, 0xa, R22 ;  /* 0x0000000aff167819 */ /* 0x000fe40000011616 */
[----:B------:R-:W-:Y:S02]  /*76a0*/  LOP3.LUT R23, R23, 0x1f001f, RZ, 0xc0, !PT ;  /* 0x001f001f17177812 */ /* 0x000fe400078ec0ff */
[----:B------:R-:W-:-:S02]  /*76b0*/  LOP3.LUT R22, R22, 0x1f001f, RZ, 0xc0, !PT ;  /* 0x001f001f16167812 */ /* 0x000fc400078ec0ff */
[----:B---3--:R-:W-:Y:S02]  /*76c0*/  SHF.R.U32.HI R21, RZ, 0xb, R25 ;  /* 0x0000000bff157819 */ /* 0x008fe40000011619 */
[----:B------:R-:W-:Y:S02]  /*76d0*/  LOP3.LUT R23, R23, 0x64006400, RZ, 0xfc, !PT ;  /* 0x6400640017177812 */ /* 0x000fe400078efcff */
[----:B------:R-:W-:Y:S02]  /*76e0*/  LOP3.LUT R22, R22, 0x64006400, RZ, 0xfc, !PT ;  /* 0x6400640016167812 */ /* 0x000fe400078efcff */
[----:B------:R-:W-:Y:S01]  /*76f0*/  LOP3.LUT R12, R12, 0x100010, R21, 0xf8, !PT ;  /* 0x001000100c0c7812 */ /* 0x000fe200078ef815 */
[----:B------:R-:W-:Y:S01]  /*7700*/  HADD2 R23, R23, -1040, -1040 ;  /* 0xe410e41017177430 */ /* 0x000fe20000000000 */
[----:B------:R-:W-:Y:S01]  /*7710*/  LOP3.LUT R21, R27, 0x3e003e0, RZ, 0xc0, !PT ;  /* 0x03e003e01b157812 */ /* 0x000fe200078ec0ff */
[----:B------:R-:W-:Y:S01]  /*7720*/  HADD2 R22, R22, -1040, -1040 ;  /* 0xe410e41016167430 */ /* 0x000fe20000000000 */
[----:B------:R-:W-:-:S02]  /*7730*/  SHF.R.U32.HI R19, RZ, 0xb, R24 ;  /* 0x0000000bff137819 */ /* 0x000fc40000011618 */
[----:B------:R-:W-:Y:S01]  /*7740*/  LOP3.LUT R40, R21, 0x64006400, RZ, 0xfc, !PT ;  /* 0x6400640015287812 */ /* 0x000fe200078efcff */
[----:B------:R-:W-:Y:S01]  /*7750*/  HFMA2 R15, R22, R7, R15 ;  /* 0x00000007160f7231 */ /* 0x000fe2000000000f */
[----:B------:R-:W-:Y:S01]  /*7760*/  LOP3.LUT R21, R24, 0x1f001f, RZ, 0xc0, !PT ;  /* 0x001f001f18157812 */ /* 0x000fe200078ec0ff */
[----:B------:R-:W-:Y:S01]  /*7770*/  HFMA2.MMA R7, R23, R7, R18 ;  /* 0x0000000717077235 */ /* 0x000fe20000000012 */
[----:B------:R-:W-:Y:S02]  /*7780*/  LOP3.LUT R4, R4, 0x100010, R19, 0xf8, !PT ;  /* 0x0010001004047812 */ /* 0x000fe400078ef813 */
[----:B------:R-:W-:Y:S02]  /*7790*/  LOP3.LUT R23, R26, 0x1f001f, RZ, 0xc0, !PT ;  /* 0x001f001f1a177812 */ /* 0x000fe400078ec0ff */
[----:B------:R-:W-:Y:S02]  /*77a0*/  SHF.R.U32.HI R20, RZ, 0xb, R26 ;  /* 0x0000000bff147819 */ /* 0x000fe4000001161a */
[----:B------:R-:W-:-:S02]  /*77b0*/  LOP3.LUT R19, R25, 0x3e003e0, RZ, 0xc0, !PT ;  /* 0x03e003e019137812 */ /* 0x000fc400078ec0ff */
[----:B------:R-:W-:Y:S02]  /*77c0*/  LOP3.LUT R21, R21, 0x64006400, RZ, 0xfc, !PT ;  /* 0x6400640015157812 */ /* 0x000fe400078efcff */
[----:B------:R-:W-:Y:S02]  /*77d0*/  LOP3.LUT R18, R24, 0x3e003e0, RZ, 0xc0, !PT ;  /* 0x03e003e018127812 */ /* 0x000fe400078ec0ff */
[----:B------:R-:W-:Y:S01]  /*77e0*/  LOP3.LUT R23, R23, 0x64006400, RZ, 0xfc, !PT ;  /* 0x6400640017177812 */ /* 0x000fe200078efcff */
[----:B------:R-:W-:Y:S01]  /*77f0*/  HADD2 R21, R21, -1040, -1040 ;  /* 0xe410e41015157430 */ /* 0x000fe20000000000 */
[----:B------:R-:W-:Y:S02]  /*7800*/  LOP3.LUT R13, R13, 0x100010, R20, 0xf8, !PT ;  /* 0x001000100d0d7812 */ /* 0x000fe400078ef814 */
[----:B------:R-:W-:Y:S02]  /*7810*/  LOP3.LUT R22, R19, 0x64006400, RZ, 0xfc, !PT ;  /* 0x6400640013167812 */ /* 0x000fe400078efcff */
[----:B------:R-:W-:-:S02]  /*7820*/  SHF.R.U32.HI R24, RZ, 0xa, R24 ;  /* 0x0000000aff187819 */ /* 0x000fc40000011618 */
[----:B------:R-:W-:Y:S02]  /*7830*/  LOP3.LUT R20, R26, 0x3e003e0, RZ, 0xc0, !PT ;  /* 0x03e003e01a147812 */ /* 0x000fe400078ec0ff */
[----:B------:R-:W-:Y:S01]  /*7840*/  LOP3.LUT R18, R18, 0x64006400, RZ, 0xfc, !PT ;  /* 0x6400640012127812 */ /* 0x000fe200078efcff */
[----:B------:R-:W-:Y:S01]  /*7850*/  HADD2 R23, R23, -1040, -1040 ;  /* 0xe410e41017177430 */ /* 0x000fe20000000000 */
[----:B------:R-:W-:Y:S01]  /*7860*/  SHF.R.U32.HI R26, RZ, 0xa, R26 ;  /* 0x0000000aff1a7819 */ /* 0x000fe2000001161a */
[-C--:B------:R-:W-:Y:S01]  /*7870*/  HFMA2 R19, R22, R41.reuse.H0_H0, -48, -48 ;  /* 0xd200d20016137431 */ /* 0x080fe20000040029 */
[----:B------:R-:W-:Y:S02]  /*7880*/  LOP3.LUT R24, R24, 0x1f001f, RZ, 0xc0, !PT ;  /* 0x001f001f18187812 */ /* 0x000fe400078ec0ff */
[----:B------:R-:W-:Y:S01]  /*7890*/  LOP3.LUT R38, R20, 0x64006400, RZ, 0xfc, !PT ;  /* 0x6400640014267812 */ /* 0x000fe200078efcff */
[----:B------:R-:W-:Y:S01]  /*78a0*/  HFMA2 R20, R18, R41.H0_H0, -48, -48 ;  /* 0xd200d20012147431 */ /* 0x000fe20000040029 */
[----:B------:R-:W-:Y:S01]  /*78b0*/  LOP3.LUT R22, R25, 0x1f001f, RZ, 0xc0, !PT ;  /* 0x001f001f19167812 */ /* 0x000fe200078ec0ff */
[----:B0-----:R-:W-:Y:S01]  /*78c0*/  HFMA2.MMA R14, R21, R8, R14 ;  /* 0x00000008150e7235 */ /* 0x001fe2000000000e */
[----:B------:R-:W-:-:S02]  /*78d0*/  LOP3.LUT R26, R26, 0x1f001f, RZ, 0xc0, !PT ;  /* 0x001f001f1a1a7812 */ /* 0x000fc400078ec0ff */
[----:B------:R-:W-:Y:S01]  /*78e0*/  LOP3.LUT R24, R24, 0x64006400, RZ, 0xfc, !PT ;  /* 0x6400640018187812 */ /* 0x000fe200078efcff */
[----:B------:R-:W-:Y:S01]  /*78f0*/  HFMA2 R18, R38, R41.H0_H0, -48, -48 ;  /* 0xd200d20026127431 */ /* 0x000fe20000040029 */
[----:B------:R-:W-:Y:S01]  /*7900*/  LOP3.LUT R35, R27, 0x1f001f, RZ, 0xc0, !PT ;  /* 0x001f001f1b237812 */ /* 0x000fe200078ec0ff */
[----:B------:R-:W-:Y:S01]  /*7910*/  HFMA2.MMA R15, R23, R8, R15 ;  /* 0x00000008170f7235 */ /* 0x000fe2000000000f */
[----:B------:R-:W-:Y:S02]  /*7920*/  SHF.R.U32.HI R25, RZ, 0xa, R25 ;  /* 0x0000000aff197819 */ /* 0x000fe40000011619 */
[----:B------:R-:W-:Y:S02]  /*7930*/  LOP3.LUT R22, R22, 0x64006400, RZ, 0xfc, !PT ;  /* 0x6400640016167812 */ /* 0x000fe400078efcff */
[----:B------:R-:W-:Y:S01]  /*7940*/  LOP3.LUT R26, R26, 0x64006400, RZ, 0xfc, !PT ;  /* 0x640064001a1a7812 */ /* 0x000fe200078efcff */
[----:B------:R-:W-:Y:S01]  /*7950*/  HFMA2.MMA R20, R20, R9, R14 ;  /* 0x0000000914147235 */ /* 0x000fe2000000000e */
[----:B------:R-:W-:Y:S01]  /*7960*/  SHF.R.U32.HI R42, RZ, 0xb, R27 ;  /* 0x0000000bff2a7819 */ /* 0x000fe2000001161b */
[----:B------:R-:W-:Y:S01]  /*7970*/  HADD2 R24, R24, -1040, -1040 ;  /* 0xe410e41018187430 */ /* 0x000fe20000000000 */
[----:B------:R-:W-:-:S02]  /*7980*/  LOP3.LUT R35, R35, 0x64006400, RZ, 0xfc, !PT ;  /* 0x6400640023237812 */ /* 0x000fc400078efcff */
[----:B------:R-:W-:Y:S01]  /*7990*/  SHF.R.U32.HI R27, RZ, 0xa, R27 ;  /* 0x0000000aff1b7819 */ /* 0x000fe2000001161b */
[----:B------:R-:W-:Y:S01]  /*79a0*/  HADD2 R22, R22, -1040, -1040 ;  /* 0xe410e41016167430 */ /* 0x000fe20000000000 */
[----:B------:R-:W-:Y:S02]  /*79b0*/  LOP3.LUT R25, R25, 0x1f001f, RZ, 0xc0, !PT ;  /* 0x001f001f19197812 */ /* 0x000fe400078ec0ff */
[----:B------:R-:W-:Y:S01]  /*79c0*/  LOP3.LUT R4, R4, 0x64006400, RZ, 0xfc, !PT ;  /* 0x6400640004047812 */ /* 0x000fe200078efcff */
[----:B------:R-:W-:Y:S01]  /*79d0*/  HFMA2.MMA R15, R18, R9, R15 ;  /* 0x00000009120f7235 */ /* 0x000fe2000000000f */
[----:B------:R-:W-:Y:S01]  /*79e0*/  HADD2 R26, R26, -1040, -1040 ;  /* 0xe410e4101a1a7430 */ /* 0x000fe20000000000 */
[----:B------:R-:W-:Y:S01]  /*79f0*/  LOP3.LUT R27, R27, 0x1f001f, RZ, 0xc0, !PT ;  /* 0x001f001f1b1b7812 */ /* 0x000fe200078ec0ff */
[----:B------:R-:W-:Y:S01]  /*7a00*/  HADD2 R35, R35, -1040, -1040 ;  /* 0xe410e41023237430 */ /* 0x000fe20000000000 */
[----:B------:R-:W-:Y:S01]  /*7a10*/  LOP3.LUT R13, R13, 0x64006400, RZ, 0xfc, !PT ;  /* 0x640064000d0d7812 */ /* 0x000fe200078efcff */
[-C--:B------:R-:W-:Y:S01]  /*7a20*/  HFMA2 R6, R22, R8.reuse, R6 ;  /* 0x0000000816067231 */ /* 0x080fe20000000006 */
[----:B------:R-:W-:Y:S01]  /*7a30*/  LOP3.LUT R25, R25, 0x64006400, RZ, 0xfc, !PT ;  /* 0x6400640019197812 */ /* 0x000fe200078efcff */
[-C--:B------:R-:W-:Y:S01]  /*7a40*/  HFMA2.MMA R20, R24, R10.reuse, R20 ;  /* 0x0000000a18147235 */ /* 0x080fe20000000014 */
[----:B------:R-:W-:Y:S01]  /*7a50*/  HADD2 R4, R4, -1040, -1040 ;  /* 0xe410e41004047430 */ /* 0x000fe20000000000 */
[----:B------:R-:W-:Y:S01]  /*7a60*/  LOP3.LUT R5, R5, 0x100010, R42, 0xf8, !PT ;  /* 0x0010001005057812 */ /* 0x000fe200078ef82a */
[----:B------:R-:W-:Y:S01]  /*7a70*/  HFMA2 R41, R40, R41.H0_H0, -48, -48 ;  /* 0xd200d20028297431 */ /* 0x000fe20000040029 */
[----:B------:R-:W-:Y:S01]  /*7a80*/  LOP3.LUT R27, R27, 0x64006400, RZ, 0xfc, !PT ;  /* 0x640064001b1b7812 */ /* 0x000fe200078efcff */
[----:B------:R-:W-:Y:S01]  /*7a90*/  HFMA2 R7, R35, R8, R7 ;  /* 0x0000000823077231 */ /* 0x000fe20000000007 */
[----:B------:R-:W-:Y:S01]  /*7aa0*/  HFMA2.MMA R15, R26, R10, R15 ;  /* 0x0000000a1a0f7235 */ /* 0x000fe2000000000f */
        /* <DEDUP_REMOVED lines=32> */
.L_x_2990:
[----:B------:R-:W-:-:S04]  /*7cb0*/  ISETP.GE.AND P0, PT, R32, R31, PT ;  /* 0x0000001f2000720c */ /* 0x000fc80003f06270 */
[----:B------:R-:W-:-:S13]  /*7cc0*/  ISETP.GE.OR P0, PT, R32, c[0x0][0x1b4], P0 ;  /* 0x00006d0020007a0c */ /* 0x000fda0000706670 */
[----:B------:R-:W-:Y:S05]  /*7cd0*/  @P0 BRA `(.L_x_2992) ;  /* 0x000024a000000947 */ /* 0x000fea0003800000 */
.L_x_2993:
        /* <DEDUP_REMOVED lines=8> */
[----:B------:R-:W-:Y:S01]  /*7d60*/  ISETP.NE.AND P1, PT, R32, R29, PT ;  /* 0x0000001d2000720c */ /* 0x000fe20003f25270 */
[--C-:B0-----:R-:W-:Y:S02]  /*7d70*/  HADD2.F32 R35, -RZ, R16.reuse.H0_H0 ;  /* 0x20000010ff237230 */ /* 0x101fe40000004100 */
[----:B------:R-:W-:Y:S01]  /*7d80*/  HADD2.F32 R16, -RZ, R16.H1_H1 ;  /* 0x30000010ff107230 */ /* 0x000fe20000004100 */
[----:B--2---:R-:W-:Y:S02]  /*7d90*/  LOP3.LUT R20, R4, 0xf000f, RZ, 0xc0, !PT ;  /* 0x000f000f04147812 */ /* 0x004fe400078ec0ff */
[----:B------:R-:W-:Y:S02]  /*7da0*/  LOP3.LUT R22, R5, 0xf000f, RZ, 0xc0, !PT ;  /* 0x000f000f05167812 */ /* 0x000fe400078ec0ff */
[----:B------:R-:W-:-:S02]  /*7db0*/  LOP3.LUT R20, R20, 0x64006400, RZ, 0xfc, !PT ;  /* 0x6400640014147812 */ /* 0x000fc400078efcff */
[----:B------:R-:W-:Y:S02]  /*7dc0*/  LOP3.LUT R23, R6, 0xf000f, RZ, 0xc0, !PT ;  /* 0x000f000f06177812 */ /* 0x000fe400078ec0ff */
[----:B------:R-:W-:Y:S01]  /*7dd0*/  LOP3.LUT R25, R7, 0xf000f, RZ, 0xc0, !PT ;  /* 0x000f000f07197812 */ /* 0x000fe200078ec0ff */
[----:B-1----:R-:W-:Y:S01]  /*7de0*/  HADD2 R18, R20, -1032, -1032 ;  /* 0xe408e40814127430 */ /* 0x002fe20000000000 */
[----:B------:R-:W-:Y:S02]  /*7df0*/  LOP3.LUT R22, R22, 0x64006400, RZ, 0xfc, !PT ;  /* 0x6400640016167812 */ /* 0x000fe400078efcff */
[----:B------:R-:W-:Y:S02]  /*7e00*/  PRMT R20, R24, 0x7610, R20 ;  /* 0x0000761018147816 */ /* 0x000fe40000000014 */
[----:B------:R-:W-:Y:S01]  /*7e10*/  LOP3.LUT R24, R23, 0x64006400, RZ, 0xfc, !PT ;  /* 0x6400640017187812 */ /* 0x000fe200078efcff */
[----:B------:R-:W-:Y:S01]  /*7e20*/  HADD2 R23, R22, -1032, -1032 ;  /* 0xe408e40816177430 */ /* 0x000fe20000000000 */
[----:B------:R-:W-:Y:S01]  /*7e30*/  LOP3.LUT R25, R25, 0x64006400, RZ, 0xfc, !PT ;  /* 0x6400640019197812 */ /* 0x000fe200078efcff */
[--C-:B------:R-:W-:Y:S01]  /*7e40*/  HADD2.F32 R26, -RZ, R18.reuse.H0_H0 ;  /* 0x20000012ff1a7230 */ /* 0x100fe20000004100 */
[----:B------:R-:W-:Y:S01]  /*7e50*/  LOP3.LUT R39, R7, 0xf000f0, RZ, 0xc0, !PT ;  /* 0x00f000f007277812 */ /* 0x000fe200078ec0ff */
[----:B------:R-:W-:Y:S01]  /*7e60*/  HADD2.F32 R19, -RZ, R18.H1_H1 ;  /* 0x30000012ff137230 */ /* 0x000fe20000004100 */
[----:B------:R-:W-:Y:S01]  /*7e70*/  SHF.R.U32.HI R7, RZ, 0x8, R7 ;  /* 0x00000008ff077819 */ /* 0x000fe20000011607 */
[----:B------:R-:W-:Y:S01]  /*7e80*/  HADD2 R22, R24, -1032, -1032 ;  /* 0xe408e40818167430 */ /* 0x000fe20000000000 */
[----:B------:R-:W-:Y:S01]  /*7e90*/  FFMA.FTZ R26, R26, R35, RZ ;  /* 0x000000231a1a7223 */ /* 0x000fe200000100ff */
[----:B------:R-:W-:Y:S01]  /*7ea0*/  HADD2 R18, R25, -1032, -1032 ;  /* 0xe408e40819127430 */ /* 0x000fe20000000000 */
[----:B------:R-:W-:Y:S01]  /*7eb0*/  LOP3.LUT R39, R39, 0x64006400, RZ, 0xfc, !PT ;  /* 0x6400640027277812 */ /* 0x000fe200078efcff */
[----:B------:R-:W-:-:S02]  /*7ec0*/  HADD2.F32 R24, -RZ, R23.H0_H0 ;  /* 0x20000017ff187230 */ /* 0x000fc40000004100 */
[----:B------:R-:W-:Y:S02]  /*7ed0*/  HADD2.F32 R36, -RZ, R22.H0_H0 ;  /* 0x20000016ff247230 */ /* 0x000fe40000004100 */
[----:B------:R-:W-:Y:S01]  /*7ee0*/  HADD2.F32 R38, -RZ, R18.H0_H0 ;  /* 0x20000012ff267230 */ /* 0x000fe20000004100 */
[C---:B------:R-:W-:Y:S01]  /*7ef0*/  FFMA.FTZ R24, R35.reuse, R24, RZ ;  /* 0x0000001823187223 */ /* 0x040fe200000100ff */
[----:B------:R-:W-:Y:S01]  /*7f00*/  HADD2.F32 R25, -RZ, R23.H1_H1 ;  /* 0x30000017ff197230 */ /* 0x000fe20000004100 */
[C---:B------:R-:W-:Y:S02]  /*7f10*/  FFMA.FTZ R27, R35.reuse, R36, RZ ;  /* 0x00000024231b7223 */ /* 0x040fe400000100ff */
[----:B------:R-:W-:Y:S01]  /*7f20*/  FFMA.FTZ R23, R35, R38, RZ ;  /* 0x0000002623177223 */ /* 0x000fe200000100ff */
[----:B------:R-:W-:Y:S01]  /*7f30*/  HADD2.F32 R35, -RZ, R22.H1_H1 ;  /* 0x30000016ff237230 */ /* 0x000fe20000004100 */
[----:B------:R-:W-:Y:S01]  /*7f40*/  FFMA.FTZ R22, R19, R16, R26 ;  /* 0x0000001013167223 */ /* 0x000fe2000001001a */
[----:B------:R-:W-:Y:S01]  /*7f50*/  HADD2.F32 R19, -RZ, R18.H1_H1 ;  /* 0x30000012ff137230 */ /* 0x000fe20000004100 */
[----:B------:R-:W-:Y:S01]  /*7f60*/  LOP3.LUT R18, R4, 0xf000f0, RZ, 0xc0, !PT ;  /* 0x00f000f004127812 */ /* 0x000fe200078ec0ff */
[C---:B------:R-:W-:Y:S01]  /*7f70*/  FFMA.FTZ R26, R16.reuse, R25, R24 ;  /* 0x00000019101a7223 */ /* 0x040fe20000010018 */
[----:B------:R-:W-:Y:S01]  /*7f80*/  SHF.R.U32.HI R4, RZ, 0x8, R4 ;  /* 0x00000008ff047819 */ /* 0x000fe20000011604 */
[C---:B------:R-:W-:Y:S01]  /*7f90*/  FFMA.FTZ R24, R16.reuse, R35, R27 ;  /* 0x0000002310187223 */ /* 0x040fe2000001001b */
[----:B------:R-:W-:Y:S01]  /*7fa0*/  LOP3.LUT R27, R5, 0xf000f0, RZ, 0xc0, !PT ;  /* 0x00f000f0051b7812 */ /* 0x000fe200078ec0ff */
[----:B------:R-:W-:Y:S01]  /*7fb0*/  FFMA.FTZ R16, R16, R19, R23 ;  /* 0x0000001310107223 */ /* 0x000fe20000010017 */
[----:B------:R-:W-:-:S02]  /*7fc0*/  LOP3.LUT R25, R18, 0x64006400, RZ, 0xfc, !PT ;  /* 0x6400640012197812 */ /* 0x000fc400078efcff */
[----:B------:R-:W-:Y:S01]  /*7fd0*/  LOP3.LUT R35, R6, 0xf000f0, RZ, 0xc0, !PT ;  /* 0x00f000f006237812 */ /* 0x000fe200078ec0ff */
[----:B------:R-:W0:Y:S01]  /*7fe0*/  LDS.64 R18, [UR4+0x8] ;  /* 0x00000804ff127984 */ /* 0x000e220008000a00 */
[----:B------:R-:W-:Y:S01]  /*7ff0*/  LOP3.LUT R27, R27, 0x64006400, RZ, 0xfc, !PT ;  /* 0x640064001b1b7812 */ /* 0x000fe200078efcff */
[-C--:B------:R-:W-:Y:S01]  /*8000*/  HFMA2 R36, R25, R20.reuse.H0_H0, -72, -72 ;  /* 0xd480d48019247431 */ /* 0x080fe20000040014 */
[----:B------:R-:W-:Y:S01]  /*8010*/  LOP3.LUT R23, R35, 0x64006400, RZ, 0xfc, !PT ;  /* 0x6400640023177812 */ /* 0x000fe200078efcff */
[----:B------:R-:W-:Y:S01]  /*8020*/  HADD2.F32 R25, -RZ, R17.H0_H0 ;  /* 0x20000011ff197230 */ /* 0x000fe20000004100 */
[----:B------:R-:W-:Y:S01]  /*8030*/  SHF.R.U32.HI R5, RZ, 0x8, R5 ;  /* 0x00000008ff057819 */ /* 0x000fe20000011605 */
[-C--:B------:R-:W-:Y:S01]  /*8040*/  HFMA2 R35, R27, R20.reuse.H0_H0, -72, -72 ;  /* 0xd480d4801b237431 */ /* 0x080fe20000040014 */
[----:B------:R-:W-:Y:S01]  /*8050*/  SHF.R.U32.HI R6, RZ, 0x8, R6 ;  /* 0x00000008ff067819 */ /* 0x000fe20000011606 */
[----:B------:R-:W-:Y:S02]  /*8060*/  HADD2.F32 R27, -RZ, R36.H0_H0 ;  /* 0x20000024ff1b7230 */ /* 0x000fe40000004100 */
[----:B------:R-:W-:-:S02]  /*8070*/  HFMA2 R23, R23, R20.H0_H0, -72, -72 ;  /* 0xd480d48017177431 */ /* 0x000fc40000040014 */
[----:B------:R-:W-:Y:S01]  /*8080*/  HADD2.F32 R38, -RZ, R35.H0_H0 ;  /* 0x20000023ff267230 */ /* 0x000fe20000004100 */
[----:B------:R-:W-:Y:S01]  /*8090*/  FFMA.FTZ R22, R27, R25, R22 ;  /* 0x000000191b167223 */ /* 0x000fe20000010016 */
[----:B------:R-:W-:Y:S02]  /*80a0*/  HADD2.F32 R27, -RZ, R17.H1_H1 ;  /* 0x30000011ff1b7230 */ /* 0x000fe40000004100 */
[----:B------:R-:W-:Y:S01]  /*80b0*/  HADD2.F32 R37, -RZ, R23.H0_H0 ;  /* 0x20000017ff257230 */ /* 0x000fe20000004100 */
[C---:B------:R-:W-:Y:S01]  /*80c0*/  FFMA.FTZ R26, R25.reuse, R38, R26 ;  /* 0x00000026191a7223 */ /* 0x040fe2000001001a */
[----:B------:R-:W-:Y:S02]  /*80d0*/  HFMA2 R17, R39, R20.H0_H0, -72, -72 ;  /* 0xd480d48027117431 */ /* 0x000fe40000040014 */
[----:B------:R-:W-:Y:S01]  /*80e0*/  HADD2.F32 R36, -RZ, R36.H1_H1 ;  /* 0x30000024ff247230 */ /* 0x000fe20000004100 */
[----:B------:R-:W-:Y:S01]  /*80f0*/  FFMA.FTZ R24, R25, R37, R24 ;  /* 0x0000002519187223 */ /* 0x000fe20000010018 */
[----:B------:R-:W-:-:S02]  /*8100*/  HADD2.F32 R35, -RZ, R35.H1_H1 ;  /* 0x30000023ff237230 */ /* 0x000fc40000004100 */
[----:B------:R-:W-:Y:S01]  /*8110*/  HADD2.F32 R37, -RZ, R17.H0_H0 ;  /* 0x20000011ff257230 */ /* 0x000fe20000004100 */
[----:B------:R-:W-:Y:S01]  /*8120*/  FFMA.FTZ R22, R36, R27, R22 ;  /* 0x0000001b24167223 */ /* 0x000fe20000010016 */
[----:B------:R-:W-:Y:S01]  /*8130*/  HADD2.F32 R36, -RZ, R23.H1_H1 ;  /* 0x30000017ff247230 */ /* 0x000fe20000004100 */
[----:B------:R-:W-:Y:S01]  /*8140*/  FFMA.FTZ R26, R27, R35, R26 ;  /* 0x000000231b1a7223 */ /* 0x000fe2000001001a */
[----:B------:R-:W-:Y:S01]  /*8150*/  LOP3.LUT R23, R5, 0xf000f, RZ, 0xc0, !PT ;  /* 0x000f000f05177812 */ /* 0x000fe200078ec0ff */
[----:B------:R-:W-:Y:S01]  /*8160*/  FFMA.FTZ R16, R25, R37, R16 ;  /* 0x0000002519107223 */ /* 0x000fe20000010010 */
[----:B------:R-:W-:Y:S01]  /*8170*/  HADD2.F32 R35, -RZ, R17.H1_H1 ;  /* 0x30000011ff237230 */ /* 0x000fe20000004100 */
[----:B------:R-:W-:Y:S01]  /*8180*/  LOP3.LUT R25, R6, 0xf000f, RZ, 0xc0, !PT ;  /* 0x000f000f06197812 */ /* 0x000fe200078ec0ff */
[----:B------:R-:W-:Y:S01]  /*8190*/  FFMA.FTZ R36, R27, R36, R24 ;  /* 0x000000241b247223 */ /* 0x000fe20000010018 */
[----:B------:R-:W-:Y:S02]  /*81a0*/  LOP3.LUT R17, R4, 0xf000f, RZ, 0xc0, !PT ;  /* 0x000f000f04117812 */ /* 0x000fe400078ec0ff */
[----:B------:R-:W-:Y:S01]  /*81b0*/  LOP3.LUT R23, R23, 0x64006400, RZ, 0xfc, !PT ;  /* 0x6400640017177812 */ /* 0x000fe200078efcff */
[----:B------:R-:W-:Y:S01]  /*81c0*/  FFMA.FTZ R24, R27, R35, R16 ;  /* 0x000000231b187223 */ /* 0x000fe20000010010 */
[----:B------:R-:W-:-:S02]  /*81d0*/  LOP3.LUT R25, R25, 0x64006400, RZ, 0xfc, !PT ;  /* 0x6400640019197812 */ /* 0x000fc400078efcff */
[----:B------:R-:W-:Y:S01]  /*81e0*/  LOP3.LUT R16, R7, 0xf000f, RZ, 0xc0, !PT ;  /* 0x000f000f07107812 */ /* 0x000fe200078ec0ff */
[----:B------:R-:W-:Y:S01]  /*81f0*/  HADD2 R38, R23, -1032, -1032 ;  /* 0xe408e40817267430 */ /* 0x000fe20000000000 */
[----:B------:R-:W-:Y:S01]  /*8200*/  LOP3.LUT R17, R17, 0x64006400, RZ, 0xfc, !PT ;  /* 0x6400640011117812 */ /* 0x000fe200078efcff */
[----:B------:R-:W-:Y:S01]  /*8210*/  HADD2 R23, R25, -1032, -1032 ;  /* 0xe408e40819177430 */ /* 0x000fe20000000000 */
[----:B------:R-:W-:Y:S01]  /*8220*/  LOP3.LUT R16, R16, 0x64006400, RZ, 0xfc, !PT ;  /* 0x6400640010107812 */ /* 0x000fe200078efcff */
[----:B0-----:R-:W-:Y:S01]  /*8230*/  HADD2.F32 R37, -RZ, R18.H0_H0 ;  /* 0x20000012ff257230 */ /* 0x001fe20000004100 */
[----:B------:R-:W-:Y:S01]  /*8240*/  LOP3.LUT R4, R4, 0xf000f0, RZ, 0xc0, !PT ;  /* 0x00f000f004047812 */ /* 0x000fe200078ec0ff */
[----:B------:R-:W-:Y:S01]  /*8250*/  HADD2 R17, R17, -1032, -1032 ;  /* 0xe408e40811117430 */ /* 0x000fe20000000000 */
[----:B------:R-:W-:Y:S01]  /*8260*/  LOP3.LUT R5, R5, 0xf000f0, RZ, 0xc0, !PT ;  /* 0x00f000f005057812 */ /* 0x000fe200078ec0ff */
[----:B------:R-:W-:Y:S01]  /*8270*/  HADD2.F32 R35, -RZ, R23.H0_H0 ;  /* 0x20000017ff237230 */ /* 0x000fe20000004100 */
[----:B------:R-:W-:Y:S01]  /*8280*/  LOP3.LUT R6, R6, 0xf000f0, RZ, 0xc0, !PT ;  /* 0x00f000f006067812 */ /* 0x000fe200078ec0ff */
[----:B------:R-:W-:-:S02]  /*8290*/  HADD2 R16, R16, -1032, -1032 ;  /* 0xe408e40810107430 */ /* 0x000fc40000000000 */
[----:B------:R-:W-:Y:S01]  /*82a0*/  HADD2.F32 R27, -RZ, R38.H0_H0 ;  /* 0x20000026ff1b7230 */ /* 0x000fe20000004100 */
[C---:B------:R-:W-:Y:S01]  /*82b0*/  FFMA.FTZ R35, R37.reuse, R35, R36 ;  /* 0x0000002325237223 */ /* 0x040fe20000010024 */
[----:B------:R-:W-:Y:S01]  /*82c0*/  HADD2.F32 R25, -RZ, R17.H0_H0 ;  /* 0x20000011ff197230 */ /* 0x000fe20000004100 */
[----:B------:R-:W-:Y:S01]  /*82d0*/  LOP3.LUT R39, R6, 0x64006400, RZ, 0xfc, !PT ;  /* 0x6400640006277812 */ /* 0x000fe200078efcff */
[----:B------:R-:W-:Y:S01]  /*82e0*/  HADD2.F32 R18, -RZ, R18.H1_H1 ;  /* 0x30000012ff127230 */ /* 0x000fe20000004100 */
[----:B------:R-:W-:Y:S01]  /*82f0*/  FFMA.FTZ R27, R37, R27, R26 ;  /* 0x0000001b251b7223 */ /* 0x000fe2000001001a */
[----:B------:R-:W-:Y:S01]  /*8300*/  HADD2.F32 R23, -RZ, R23.H1_H1 ;  /* 0x30000017ff177230 */ /* 0x000fe20000004100 */
[----:B------:R-:W-:Y:S01]  /*8310*/  FFMA.FTZ R25, R25, R37, R22 ;  /* 0x0000002519197223 */ /* 0x000fe20000010016 */
[----:B------:R-:W-:Y:S02]  /*8320*/  HADD2.F32 R36, -RZ, R16.H0_H0 ;  /* 0x20000010ff247230 */ /* 0x000fe40000004100 */
[----:B------:R-:W-:Y:S01]  /*8330*/  HADD2.F32 R26, -RZ, R17.H1_H1 ;  /* 0x30000011ff1a7230 */ /* 0x000fe20000004100 */
[----:B------:R-:W-:Y:S01]  /*8340*/  FFMA.FTZ R35, R18, R23, R35 ;  /* 0x0000001712237223 */ /* 0x000fe20000010023 */
[--C-:B------:R-:W-:Y:S01]  /*8350*/  HADD2.F32 R22, -RZ, R19.reuse.H0_H0 ;  /* 0x20000013ff167230 */ /* 0x100fe20000004100 */
[----:B------:R-:W-:Y:S01]  /*8360*/  LOP3.LUT R23, R5, 0x64006400, RZ, 0xfc, !PT ;  /* 0x6400640005177812 */ /* 0x000fe200078efcff */
[----:B------:R-:W-:Y:S01]  /*8370*/  HADD2.F32 R17, -RZ, R19.H1_H1 ;  /* 0x30000013ff117230 */ /* 0x000fe20000004100 */
[----:B------:R-:W-:Y:S01]  /*8380*/  LOP3.LUT R19, R4, 0x64006400, RZ, 0xfc, !PT ;  /* 0x6400640004137812 */ /* 0x000fe200078efcff */
[----:B------:R-:W-:Y:S01]  /*8390*/  FFMA.FTZ R37, R37, R36, R24 ;  /* 0x0000002425257223 */ /* 0x000fe20000010018 */
[----:B------:R-:W-:Y:S01]  /*83a0*/  LOP3.LUT R24, R7, 0xf000f0, RZ, 0xc0, !PT ;  /* 0x00f000f007187812 */ /* 0x000fe200078ec0ff */
[----:B------:R-:W0:Y:S01]  /*83b0*/  LDS.64 R4, [UR4+0x10] ;  /* 0x00001004ff047984 */ /* 0x000e220008000a00 */
[-C--:B------:R-:W-:Y:S01]  /*83c0*/  HFMA2 R7, R23, R20.reuse.H0_H0, -72, -72 ;  /* 0xd480d48017077431 */ /* 0x080fe20000040014 */
[----:B------:R-:W-:Y:S01]  /*83d0*/  FFMA.FTZ R25, R26, R18, R25 ;  /* 0x000000121a197223 */ /* 0x000fe20000010019 */
[----:B------:R-:W-:Y:S01]  /*83e0*/  HFMA2 R6, R19, R20.H0_H0, -72, -72 ;  /* 0xd480d48013067431 */ /* 0x000fe20000040014 */
[----:B------:R-:W-:Y:S01]  /*83f0*/  LOP3.LUT R23, R24, 0x64006400, RZ, 0xfc, !PT ;  /* 0x6400640018177812 */ /* 0x000fe200078efcff */
[----:B------:R-:W-:-:S02]  /*8400*/  HADD2.F32 R38, -RZ, R38.H1_H1 ;  /* 0x30000026ff267230 */ /* 0x000fc40000004100 */
[----:B------:R-:W-:Y:S02]  /*8410*/  HADD2.F32 R36, -RZ, R16.H1_H1 ;  /* 0x30000010ff247230 */ /* 0x000fe40000004100 */
[----:B------:R-:W-:Y:S01]  /*8420*/  HADD2.F32 R24, -RZ, R6.H0_H0 ;  /* 0x20000006ff187230 */ /* 0x000fe20000004100 */
[C---:B------:R-:W-:Y:S01]  /*8430*/  FFMA.FTZ R27, R18.reuse, R38, R27 ;  /* 0x00000026121b7223 */ /* 0x040fe2000001001b */
[-C--:B------:R-:W-:Y:S01]  /*8440*/  HFMA2 R19, R39, R20.reuse.H0_H0, -72, -72 ;  /* 0xd480d48027137431 */ /* 0x080fe20000040014 */
[----:B------:R-:W-:Y:S01]  /*8450*/  FFMA.FTZ R37, R18, R36, R37 ;  /* 0x0000002412257223 */ /* 0x000fe20000010025 */
[----:B------:R-:W-:Y:S01]  /*8460*/  HFMA2 R16, R23, R20.H0_H0, -72, -72 ;  /* 0xd480d48017107431 */ /* 0x000fe20000040014 */
[----:B------:R-:W-:Y:S01]  /*8470*/  FFMA.FTZ R18, R24, R22, R25 ;  /* 0x0000001618127223 */ /* 0x000fe20000010019 */
[----:B------:R-:W-:Y:S02]  /*8480*/  HADD2.F32 R26, -RZ, R7.H0_H0 ;  /* 0x20000007ff1a7230 */ /* 0x000fe40000004100 */
[----:B------:R-:W-:-:S02]  /*8490*/  HADD2.F32 R36, -RZ, R19.H0_H0 ;  /* 0x20000013ff247230 */ /* 0x000fc40000004100 */
        /* <DEDUP_REMOVED lines=8> */
[----:B---3--:R-:W-:Y:S01]  /*8520*/  LOP3.LUT R23, R8, 0xf000f, RZ, 0xc0, !PT ;  /* 0x000f000f08177812 */ /* 0x008fe200078ec0ff */
[----:B------:R-:W-:Y:S01]  /*8530*/  HADD2.F32 R16, -RZ, R16.H1_H1 ;  /* 0x30000010ff107230 */ /* 0x000fe20000004100 */
[C---:B------:R-:W-:Y:S01]  /*8540*/  FFMA.FTZ R19, R17.reuse, R7, R24 ;  /* 0x0000000711137223 */ /* 0x040fe20000010018 */
[----:B------:R-:W-:Y:S01]  /*8550*/  LOP3.LUT R24, R10, 0xf000f, RZ, 0xc0, !PT ;  /* 0x000f000f0a187812 */ /* 0x000fe200078ec0ff */
[----:B------:R-:W-:Y:S01]  /*8560*/  FFMA.FTZ R18, R17, R26, R35 ;  /* 0x0000001a11127223 */ /* 0x000fe20000010023 */
[----:B------:R-:W-:Y:S01]  /*8570*/  LOP3.LUT R23, R23, 0x64006400, RZ, 0xfc, !PT ;  /* 0x6400640017177812 */ /* 0x000fe200078efcff */
[----:B------:R-:W-:Y:S01]  /*8580*/  FFMA.FTZ R16, R17, R16, R6 ;  /* 0x0000001011107223 */ /* 0x000fe20000010006 */
[----:B------:R-:W-:-:S02]  /*8590*/  LOP3.LUT R7, R9, 0xf000f, RZ, 0xc0, !PT ;  /* 0x000f000f09077812 */ /* 0x000fc400078ec0ff */
[----:B------:R-:W-:Y:S01]  /*85a0*/  LOP3.LUT R25, R11, 0xf000f, RZ, 0xc0, !PT ;  /* 0x000f000f0b197812 */ /* 0x000fe200078ec0ff */
[----:B------:R-:W-:Y:S01]  /*85b0*/  HADD2 R23, R23, -1032, -1032 ;  /* 0xe408e40817177430 */ /* 0x000fe20000000000 */
[----:B------:R-:W-:Y:S02]  /*85c0*/  LOP3.LUT R6, R24, 0x64006400, RZ, 0xfc, !PT ;  /* 0x6400640018067812 */ /* 0x000fe400078efcff */
[----:B------:R-:W-:Y:S01]  /*85d0*/  LOP3.LUT R7, R7, 0x64006400, RZ, 0xfc, !PT ;  /* 0x6400640007077812 */ /* 0x000fe200078efcff */
[----:B0-----:R-:W-:Y:S01]  /*85e0*/  HADD2.F32 R26, -RZ, R4.H0_H0 ;  /* 0x20000004ff1a7230 */ /* 0x001fe20000004100 */
[----:B------:R-:W-:Y:S01]  /*85f0*/  LOP3.LUT R25, R25, 0x64006400, RZ, 0xfc, !PT ;  /* 0x6400640019197812 */ /* 0x000fe200078efcff */
[--C-:B------:R-:W-:Y:S02]  /*8600*/  HADD2.F32 R17, -RZ, R23.reuse.H0_H0 ;  /* 0x20000017ff117230 */ /* 0x100fe40000004100 */
[----:B------:R-:W-:Y:S02]  /*8610*/  HADD2.F32 R24, -RZ, R23.H1_H1 ;  /* 0x30000017ff187230 */ /* 0x000fe40000004100 */
[----:B------:R-:W-:Y:S01]  /*8620*/  HADD2 R23, R6, -1032, -1032 ;  /* 0xe408e40806177430 */ /* 0x000fe20000000000 */
[----:B------:R-:W-:Y:S01]  /*8630*/  FFMA.FTZ R17, R17, R26, RZ ;  /* 0x0000001a11117223 */ /* 0x000fe200000100ff */
[----:B------:R-:W-:-:S02]  /*8640*/  HADD2 R7, R7, -1032, -1032 ;  /* 0xe408e40807077430 */ /* 0x000fc40000000000 */
[----:B------:R-:W-:Y:S02]  /*8650*/  HADD2 R6, R25, -1032, -1032 ;  /* 0xe408e40819067430 */ /* 0x000fe40000000000 */
[--C-:B------:R-:W-:Y:S02]  /*8660*/  HADD2.F32 R27, -RZ, R23.reuse.H0_H0 ;  /* 0x20000017ff1b7230 */ /* 0x100fe40000004100 */
[----:B------:R-:W-:Y:S02]  /*8670*/  HADD2.F32 R36, -RZ, R23.H1_H1 ;  /* 0x30000017ff247230 */ /* 0x000fe40000004100 */
[--C-:B------:R-:W-:Y:S01]  /*8680*/  HADD2.F32 R25, -RZ, R7.reuse.H0_H0 ;  /* 0x20000007ff197230 */ /* 0x100fe20000004100 */
[C---:B------:R-:W-:Y:S01]  /*8690*/  FFMA.FTZ R27, R26.reuse, R27, RZ ;  /* 0x0000001b1a1b7223 */ /* 0x040fe200000100ff */
[----:B------:R-:W-:Y:S02]  /*86a0*/  HADD2.F32 R23, -RZ, R6.H0_H0 ;  /* 0x20000006ff177230 */ /* 0x000fe40000004100 */
[----:B------:R-:W-:Y:S01]  /*86b0*/  HADD2.F32 R38, -RZ, R7.H1_H1 ;  /* 0x30000007ff267230 */ /* 0x000fe20000004100 */
[C---:B------:R-:W-:Y:S01]  /*86c0*/  FFMA.FTZ R25, R26.reuse, R25, RZ ;  /* 0x000000191a197223 */ /* 0x040fe200000100ff */
[----:B------:R-:W-:Y:S01]  /*86d0*/  HADD2.F32 R7, -RZ, R4.H1_H1 ;  /* 0x30000004ff077230 */ /* 0x000fe20000004100 */
[----:B------:R-:W-:Y:S01]  /*86e0*/  FFMA.FTZ R23, R26, R23, RZ ;  /* 0x000000171a177223 */ /* 0x000fe200000100ff */
[----:B------:R-:W-:Y:S01]  /*86f0*/  HADD2.F32 R26, -RZ, R6.H1_H1 ;  /* 0x30000006ff1a7230 */ /* 0x000fe20000004100 */
[----:B------:R-:W-:Y:S01]  /*8700*/  LOP3.LUT R4, R8, 0xf000f0, RZ, 0xc0, !PT ;  /* 0x00f000f008047812 */ /* 0x000fe200078ec0ff */
[----:B------:R-:W-:Y:S01]  /*8710*/  HADD2.F32 R35, -RZ, R5.H0_H0 ;  /* 0x20000005ff237230 */ /* 0x000fe20000004100 */
[----:B------:R-:W-:Y:S01]  /*8720*/  LOP3.LUT R6, R9, 0xf000f0, RZ, 0xc0, !PT ;  /* 0x00f000f009067812 */ /* 0x000fe200078ec0ff */
[----:B------:R-:W-:Y:S01]  /*8730*/  FFMA.FTZ R24, R24, R7, R17 ;  /* 0x0000000718187223 */ /* 0x000fe20000010011 */
[----:B------:R-:W-:Y:S01]  /*8740*/  LOP3.LUT R17, R4, 0x64006400, RZ, 0xfc, !PT ;  /* 0x6400640004117812 */ /* 0x000fe200078efcff */
[C---:B------:R-:W-:Y:S01]  /*8750*/  FFMA.FTZ R36, R7.reuse, R36, R27 ;  /* 0x0000002407247223 */ /* 0x040fe2000001001b */
[----:B------:R-:W-:Y:S01]  /*8760*/  LOP3.LUT R4, R10, 0xf000f0, RZ, 0xc0, !PT ;  /* 0x00f000f00a047812 */ /* 0x000fe200078ec0ff */
[C---:B------:R-:W-:Y:S01]  /*8770*/  FFMA.FTZ R26, R7.reuse, R26, R23 ;  /* 0x0000001a071a7223 */ /* 0x040fe20000010017 */
[----:B------:R-:W-:Y:S01]  /*8780*/  LOP3.LUT R23, R6, 0x64006400, RZ, 0xfc, !PT ;  /* 0x6400640006177812 */ /* 0x000fe200078efcff */
[----:B------:R-:W-:Y:S01]  /*8790*/  FFMA.FTZ R38, R7, R38, R25 ;  /* 0x0000002607267223 */ /* 0x000fe20000010019 */
[----:B------:R-:W-:Y:S01]  /*87a0*/  LOP3.LUT R27, R11, 0xf000f0, RZ, 0xc0, !PT ;  /* 0x00f000f00b1b7812 */ /* 0x000fe200078ec0ff */
[----:B------:R-:W0:Y:S01]  /*87b0*/  LDS.64 R6, [UR4+0x18] ;  /* 0x00001804ff067984 */ /* 0x000e220008000a00 */
[----:B------:R-:W-:Y:S01]  /*87c0*/  LOP3.LUT R25, R4, 0x64006400, RZ, 0xfc, !PT ;  /* 0x6400640004197812 */ /* 0x000fe200078efcff */
[-C--:B------:R-:W-:Y:S01]  /*87d0*/  HFMA2 R23, R23, R20.reuse.H0_H0, -72, -72 ;  /* 0xd480d48017177431 */ /* 0x080fe20000040014 */
[----:B------:R-:W-:Y:S01]  /*87e0*/  LOP3.LUT R27, R27, 0x64006400, RZ, 0xfc, !PT ;  /* 0x640064001b1b7812 */ /* 0x000fe200078efcff */
[----:B------:R-:W-:-:S02]  /*87f0*/  HFMA2 R17, R17, R20.H0_H0, -72, -72 ;  /* 0xd480d48011117431 */ /* 0x000fc40000040014 */
[-C--:B------:R-:W-:Y:S02]  /*8800*/  HFMA2 R25, R25, R20.reuse.H0_H0, -72, -72 ;  /* 0xd480d48019197431 */ /* 0x080fe40000040014 */
[----:B------:R-:W-:Y:S02]  /*8810*/  HFMA2 R27, R27, R20.H0_H0, -72, -72 ;  /* 0xd480d4801b1b7431 */ /* 0x000fe40000040014 */
[----:B------:R-:W-:Y:S02]  /*8820*/  HADD2.F32 R4, -RZ, R23.H0_H0 ;  /* 0x20000017ff047230 */ /* 0x000fe40000004100 */
[----:B------:R-:W-:Y:S02]  /*8830*/  HADD2.F32 R37, -RZ, R17.H0_H0 ;  /* 0x20000011ff257230 */ /* 0x000fe40000004100 */
[----:B------:R-:W-:Y:S01]  /*8840*/  HADD2.F32 R42, -RZ, R25.H0_H0 ;  /* 0x20000019ff2a7230 */ /* 0x000fe20000004100 */
[----:B------:R-:W-:Y:S01]  /*8850*/  FFMA.FTZ R38, R35, R4, R38 ;  /* 0x0000000423267223 */ /* 0x000fe20000010026 */
[----:B------:R-:W-:Y:S01]  /*8860*/  HADD2.F32 R39, -RZ, R27.H0_H0 ;  /* 0x2000001bff277230 */ /* 0x000fe20000004100 */
[----:B------:R-:W-:Y:S01]  /*8870*/  FFMA.FTZ R24, R37, R35, R24 ;  /* 0x0000002325187223 */ /* 0x000fe20000010018 */
[----:B------:R-:W-:Y:S01]  /*8880*/  @!P1 LEA R4, R32, 0x1, 0x1 ;  /* 0x0000000120049811 */ /* 0x000fe200078e08ff */
[----:B------:R-:W-:Y:S01]  /*8890*/  @!P1 IMAD.MOV.U32 R37, RZ, RZ, 0x2 ;  /* 0x00000002ff259424 */ /* 0x000fe200078e00ff */
[----:B------:R-:W-:Y:S01]  /*88a0*/  HADD2.F32 R23, -RZ, R23.H1_H1 ;  /* 0x30000017ff177230 */ /* 0x000fe20000004100 */
[----:B------:R-:W-:-:S02]  /*88b0*/  FFMA.FTZ R36, R35, R42, R36 ;  /* 0x0000002a23247223 */ /* 0x000fc40000010024 */
[----:B------:R-:W-:Y:S01]  /*88c0*/  FFMA.FTZ R26, R35, R39, R26 ;  /* 0x00000027231a7223 */ /* 0x000fe2000001001a */
[----:B------:R-:W-:Y:S01]  /*88d0*/  HADD2.F32 R35, -RZ, R5.H1_H1 ;  /* 0x30000005ff237230 */ /* 0x000fe20000004100 */
[----:B------:R-:W-:Y:S01]  /*88e0*/  @!P1 IMAD.WIDE R4, R4, R37, c[0x0][0x198] ;  /* 0x0000660004049625 */ /* 0x000fe200078e0225 */
[----:B------:R-:W-:Y:S01]  /*88f0*/  HADD2.F32 R37, -RZ, R17.H1_H1 ;  /* 0x30000011ff257230 */ /* 0x000fe20000004100 */
[----:B------:R-:W-:Y:S01]  /*8900*/  SHF.R.U32.HI R8, RZ, 0x8, R8 ;  /* 0x00000008ff087819 */ /* 0x000fe20000011608 */
[----:B------:R-:W-:Y:S01]  /*8910*/  HADD2.F32 R39, -RZ, R25.H1_H1 ;  /* 0x30000019ff277230 */ /* 0x000fe20000004100 */
[----:B------:R-:W-:Y:S01]  /*8920*/  SHF.R.U32.HI R9, RZ, 0x8, R9 ;  /* 0x00000008ff097819 */ /* 0x000fe20000011609 */
[----:B------:R-:W-:Y:S01]  /*8930*/  FFMA.FTZ R25, R35, R23, R38 ;  /* 0x0000001723197223 */ /* 0x000fe20000010026 */
[----:B------:R-:W-:Y:S01]  /*8940*/  SHF.R.U32.HI R10, RZ, 0x8, R10 ;  /* 0x00000008ff0a7819 */ /* 0x000fe2000001160a */
[----:B------:R-:W-:Y:S01]  /*8950*/  HADD2.F32 R38, -RZ, R27.H1_H1 ;  /* 0x3000001bff267230 */ /* 0x000fe20000004100 */
[----:B------:R-:W-:Y:S01]  /*8960*/  FFMA.FTZ R24, R37, R35, R24 ;  /* 0x0000002325187223 */ /* 0x000fe20000010018 */
[----:B------:R-:W-:Y:S01]  /*8970*/  LOP3.LUT R27, R8, 0xf000f, RZ, 0xc0, !PT ;  /* 0x000f000f081b7812 */ /* 0x000fe200078ec0ff */
[----:B------:R-:W-:Y:S01]  /*8980*/  FFMA.FTZ R23, R35, R39, R36 ;  /* 0x0000002723177223 */ /* 0x000fe20000010024 */
[----:B------:R-:W-:Y:S01]  /*8990*/  LOP3.LUT R36, R9, 0xf000f, RZ, 0xc0, !PT ;  /* 0x000f000f09247812 */ /* 0x000fe200078ec0ff */
[----:B------:R1:W2:Y:S01]  /*89a0*/  @!P1 LDG.E.U16.CONSTANT R17, [R4.64] ;  /* 0x0000000604119981 */ /* 0x0002a2000c1e9500 */
[----:B------:R-:W-:-:S02]  /*89b0*/  LOP3.LUT R37, R10, 0xf000f, RZ, 0xc0, !PT ;  /* 0x000f000f0a257812 */ /* 0x000fc400078ec0ff */
[----:B------:R-:W-:Y:S02]  /*89c0*/  SHF.R.U32.HI R11, RZ, 0x8, R11 ;  /* 0x00000008ff0b7819 */ /* 0x000fe4000001160b */
[----:B------:R-:W-:Y:S02]  /*89d0*/  LOP3.LUT R36, R36, 0x64006400, RZ, 0xfc, !PT ;  /* 0x6400640024247812 */ /* 0x000fe400078efcff */
[----:B------:R-:W-:Y:S02]  /*89e0*/  @!P1 IADD3 R30, R30, 0x1, RZ ;  /* 0x000000011e1e9810 */ /* 0x000fe40007ffe0ff */
[----:B-1----:R-:W-:Y:S01]  /*89f0*/  LOP3.LUT R4, R27, 0x64006400, RZ, 0xfc, !PT ;  /* 0x640064001b047812 */ /* 0x002fe200078efcff */
[----:B------:R-:W-:Y:S01]  /*8a00*/  FFMA.FTZ R27, R35, R38, R26 ;  /* 0x00000026231b7223 */ /* 0x000fe2000001001a */
[----:B------:R-:W-:Y:S02]  /*8a10*/  LOP3.LUT R5, R37, 0x64006400, RZ, 0xfc, !PT ;  /* 0x6400640025057812 */ /* 0x000fe400078efcff */
[----:B------:R-:W-:Y:S01]  /*8a20*/  LOP3.LUT R26, R11, 0xf000f, RZ, 0xc0, !PT ;  /* 0x000f000f0b1a7812 */ /* 0x000fe200078ec0ff */
[----:B------:R-:W-:-:S02]  /*8a30*/  HADD2 R35, R4, -1032, -1032 ;  /* 0xe408e40804237430 */ /* 0x000fc40000000000 */
[----:B------:R-:W-:Y:S01]  /*8a40*/  HADD2 R4, R36, -1032, -1032 ;  /* 0xe408e40824047430 */ /* 0x000fe20000000000 */
[----:B------:R-:W-:Y:S01]  /*8a50*/  LOP3.LUT R26, R26, 0x64006400, RZ, 0xfc, !PT ;  /* 0x640064001a1a7812 */ /* 0x000fe200078efcff */
[----:B------:R-:W-:Y:S02]  /*8a60*/  HADD2 R5, R5, -1032, -1032 ;  /* 0xe408e40805057430 */ /* 0x000fe40000000000 */
[----:B0-----:R-:W-:Y:S02]  /*8a70*/  HADD2.F32 R36, -RZ, R6.H0_H0 ;  /* 0x20000006ff247230 */ /* 0x001fe40000004100 */
[----:B------:R-:W-:Y:S02]  /*8a80*/  HADD2.F32 R38, -RZ, R4.H0_H0 ;  /* 0x20000004ff267230 */ /* 0x000fe40000004100 */
[----:B------:R-:W-:Y:S02]  /*8a90*/  HADD2.F32 R37, -RZ, R5.H0_H0 ;  /* 0x20000005ff257230 */ /* 0x000fe40000004100 */
[----:B------:R-:W-:Y:S01]  /*8aa0*/  HADD2 R26, R26, -1032, -1032 ;  /* 0xe408e4081a1a7430 */ /* 0x000fe20000000000 */
[C---:B------:R-:W-:Y:S01]  /*8ab0*/  FFMA.FTZ R25, R36.reuse, R38, R25 ;  /* 0x0000002624197223 */ /* 0x040fe20000010019 */
[--C-:B------:R-:W-:Y:S01]  /*8ac0*/  HADD2.F32 R39, -RZ, R35.reuse.H0_H0 ;  /* 0x20000023ff277230 */ /* 0x100fe20000004100 */
[----:B------:R-:W-:Y:S01]  /*8ad0*/  FFMA.FTZ R23, R36, R37, R23 ;  /* 0x0000002524177223 */ /* 0x000fe20000010017 */
[----:B------:R-:W-:-:S02]  /*8ae0*/  HADD2.F32 R37, -RZ, R35.H1_H1 ;  /* 0x30000023ff257230 */ /* 0x000fc40000004100 */
[----:B------:R-:W-:Y:S01]  /*8af0*/  HADD2.F32 R38, -RZ, R26.H0_H0 ;  /* 0x2000001aff267230 */ /* 0x000fe20000004100 */
[----:B------:R-:W-:Y:S01]  /*8b00*/  FFMA.FTZ R24, R39, R36, R24 ;  /* 0x0000002427187223 */ /* 0x000fe20000010018 */
[----:B------:R-:W-:Y:S02]  /*8b10*/  HADD2.F32 R6, -RZ, R6.H1_H1 ;  /* 0x30000006ff067230 */ /* 0x000fe40000004100 */
[----:B------:R-:W-:Y:S01]  /*8b20*/  HADD2.F32 R26, -RZ, R26.H1_H1 ;  /* 0x3000001aff1a7230 */ /* 0x000fe20000004100 */
[----:B------:R-:W-:Y:S01]  /*8b30*/  FFMA.FTZ R27, R36, R38, R27 ;  /* 0x00000026241b7223 */ /* 0x000fe2000001001b */
[----:B------:R-:W-:Y:S01]  /*8b40*/  HADD2.F32 R36, -RZ, R4.H1_H1 ;  /* 0x30000004ff247230 */ /* 0x000fe20000004100 */
[----:B------:R-:W-:Y:S01]  /*8b50*/  FFMA.FTZ R24, R37, R6, R24 ;  /* 0x0000000625187223 */ /* 0x000fe20000010018 */
[----:B------:R-:W-:Y:S01]  /*8b60*/  HADD2.F32 R37, -RZ, R5.H1_H1 ;  /* 0x30000005ff257230 */ /* 0x000fe20000004100 */
[----:B------:R-:W-:Y:S01]  /*8b70*/  LOP3.LUT R38, R8, 0xf000f0, RZ, 0xc0, !PT ;  /* 0x00f000f008267812 */ /* 0x000fe200078ec0ff */
[----:B------:R-:W0:Y:S01]  /*8b80*/  LDS.64 R4, [UR4+0x20] ;  /* 0x00002004ff047984 */ /* 0x000e220008000a00 */
[C---:B------:R-:W-:Y:S01]  /*8b90*/  FFMA.FTZ R8, R6.reuse, R36, R25 ;  /* 0x0000002406087223 */ /* 0x040fe20000010019 */
[----:B------:R-:W-:Y:S01]  /*8ba0*/  LOP3.LUT R25, R9, 0xf000f0, RZ, 0xc0, !PT ;  /* 0x00f000f009197812 */ /* 0x000fe200078ec0ff */
[----:B------:R-:W-:Y:S01]  /*8bb0*/  FFMA.FTZ R36, R6, R37, R23 ;  /* 0x0000002506247223 */ /* 0x000fe20000010017 */
[----:B------:R-:W-:Y:S01]  /*8bc0*/  LOP3.LUT R9, R38, 0x64006400, RZ, 0xfc, !PT ;  /* 0x6400640026097812 */ /* 0x000fe200078efcff */
[--C-:B------:R-:W-:Y:S01]  /*8bd0*/  HADD2.F32 R35, -RZ, R7.reuse.H0_H0 ;  /* 0x20000007ff237230 */ /* 0x100fe20000004100 */
[----:B------:R-:W-:Y:S01]  /*8be0*/  LOP3.LUT R25, R25, 0x64006400, RZ, 0xfc, !PT ;  /* 0x6400640019197812 */ /* 0x000fe200078efcff */
[----:B------:R-:W-:Y:S01]  /*8bf0*/  FFMA.FTZ R6, R6, R26, R27 ;  /* 0x0000001a06067223 */ /* 0x000fe2000001001b */
[----:B------:R-:W-:Y:S01]  /*8c00*/  LOP3.LUT R23, R10, 0xf000f0, RZ, 0xc0, !PT ;  /* 0x00f000f00a177812 */ /* 0x000fe200078ec0ff */
[-C--:B------:R-:W-:Y:S01]  /*8c10*/  HFMA2 R10, R9, R20.reuse.H0_H0, -72, -72 ;  /* 0xd480d480090a7431 */ /* 0x080fe20000040014 */
[----:B------:R-:W-:Y:S01]  /*8c20*/  LOP3.LUT R37, R11, 0xf000f0, RZ, 0xc0, !PT ;  /* 0x00f000f00b257812 */ /* 0x000fe200078ec0ff */
[----:B------:R-:W-:Y:S01]  /*8c30*/  HFMA2 R9, R25, R20.H0_H0, -72, -72 ;  /* 0xd480d48019097431 */ /* 0x000fe20000040014 */
[----:B------:R-:W-:Y:S01]  /*8c40*/  LOP3.LUT R11, R23, 0x64006400, RZ, 0xfc, !PT ;  /* 0x64006400170b7812 */ /* 0x000fe200078efcff */
[----:B------:R-:W-:Y:S01]  /*8c50*/  HADD2.F32 R7, -RZ, R7.H1_H1 ;  /* 0x30000007ff077230 */ /* 0x000fe20000004100 */
[----:B------:R-:W-:Y:S01]  /*8c60*/  LOP3.LUT R23, R37, 0x64006400, RZ, 0xfc, !PT ;  /* 0x6400640025177812 */ /* 0x000fe200078efcff */
[----:B------:R-:W-:Y:S01]  /*8c70*/  HADD2.F32 R25, -RZ, R10.H0_H0 ;  /* 0x2000000aff197230 */ /* 0x000fe20000004100 */
[----:B----4-:R-:W-:Y:S01]  /*8c80*/  LOP3.LUT R37, R12, 0xf000f, RZ, 0xc0, !PT ;  /* 0x000f000f0c257812 */ /* 0x010fe200078ec0ff */
[----:B------:R-:W-:-:S02]  /*8c90*/  HADD2.F32 R26, -RZ, R9.H0_H0 ;  /* 0x20000009ff1a7230 */ /* 0x000fc40000004100 */
[----:B------:R-:W-:Y:S01]  /*8ca0*/  HADD2.F32 R10, -RZ, R10.H1_H1 ;  /* 0x3000000aff0a7230 */ /* 0x000fe20000004100 */
[----:B------:R-:W-:Y:S01]  /*8cb0*/  FFMA.FTZ R24, R25, R35, R24 ;  /* 0x0000002319187223 */ /* 0x000fe20000010018 */
[-C--:B------:R-:W-:Y:S01]  /*8cc0*/  HFMA2 R11, R11, R20.reuse.H0_H0, -72, -72 ;  /* 0xd480d4800b0b7431 */ /* 0x080fe20000040014 */
[----:B------:R-:W-:Y:S01]  /*8cd0*/  FFMA.FTZ R8, R35, R26, R8 ;  /* 0x0000001a23087223 */ /* 0x000fe20000010008 */
[-C--:B------:R-:W-:Y:S01]  /*8ce0*/  HFMA2 R23, R23, R20.reuse.H0_H0, -72, -72 ;  /* 0xd480d48017177431 */ /* 0x080fe20000040014 */
[----:B------:R-:W-:Y:S01]  /*8cf0*/  FFMA.FTZ R26, R10, R7, R24 ;  /* 0x000000070a1a7223 */ /* 0x000fe20000010018 */
[----:B------:R-:W-:Y:S01]  /*8d00*/  LOP3.LUT R10, R13, 0xf000f, RZ, 0xc0, !PT ;  /* 0x000f000f0d0a7812 */ /* 0x000fe200078ec0ff */
[----:B------:R-:W-:Y:S01]  /*8d10*/  HADD2.F32 R25, -RZ, R11.H0_H0 ;  /* 0x2000000bff197230 */ /* 0x000fe20000004100 */
[----:B------:R-:W-:Y:S01]  /*8d20*/  LOP3.LUT R37, R37, 0x64006400, RZ, 0xfc, !PT ;  /* 0x6400640025257812 */ /* 0x000fe200078efcff */
[----:B------:R-:W-:Y:S01]  /*8d30*/  HADD2.F32 R27, -RZ, R23.H0_H0 ;  /* 0x20000017ff1b7230 */ /* 0x000fe20000004100 */
[----:B------:R-:W-:Y:S01]  /*8d40*/  LOP3.LUT R10, R10, 0x64006400, RZ, 0xfc, !PT ;  /* 0x640064000a0a7812 */ /* 0x000fe200078efcff */
[----:B------:R-:W-:Y:S01]  /*8d50*/  HADD2.F32 R11, -RZ, R11.H1_H1 ;  /* 0x3000000bff0b7230 */ /* 0x000fe20000004100 */
[C---:B------:R-:W-:Y:S01]  /*8d60*/  FFMA.FTZ R36, R35.reuse, R25, R36 ;  /* 0x0000001923247223 */ /* 0x040fe20000010024 */
[----:B------:R-:W-:Y:S01]  /*8d70*/  HADD2.F32 R23, -RZ, R23.H1_H1 ;  /* 0x30000017ff177230 */ /* 0x000fe20000004100 */
[----:B------:R-:W-:Y:S01]  /*8d80*/  FFMA.FTZ R6, R35, R27, R6 ;  /* 0x0000001b23067223 */ /* 0x000fe20000010006 */
[----:B------:R-:W-:Y:S01]  /*8d90*/  HADD2.F32 R9, -RZ, R9.H1_H1 ;  /* 0x30000009ff097230 */ /* 0x000fe20000004100 */
[----:B------:R-:W-:Y:S01]  /*8da0*/  LOP3.LUT R35, R14, 0xf000f, RZ, 0xc0, !PT ;  /* 0x000f000f0e237812 */ /* 0x000fe200078ec0ff */
[----:B------:R-:W-:Y:S01]  /*8db0*/  HADD2 R37, R37, -1032, -1032 ;  /* 0xe408e40825257430 */ /* 0x000fe20000000000 */
[C---:B------:R-:W-:Y:S01]  /*8dc0*/  FFMA.FTZ R24, R7.reuse, R11, R36 ;  /* 0x0000000b07187223 */ /* 0x040fe20000010024 */
[----:B------:R-:W-:Y:S01]  /*8dd0*/  HADD2 R10, R10, -1032, -1032 ;  /* 0xe408e4080a0a7430 */ /* 0x000fe20000000000 */
[C---:B------:R-:W-:Y:S01]  /*8de0*/  FFMA.FTZ R23, R7.reuse, R23, R6 ;  /* 0x0000001707177223 */ /* 0x040fe20000010006 */
[--C-:B0-----:R-:W-:Y:S01]  /*8df0*/  HADD2.F32 R6, -RZ, R4.reuse.H0_H0 ;  /* 0x20000004ff067230 */ /* 0x101fe20000004100 */
[----:B------:R-:W-:Y:S01]  /*8e00*/  FFMA.FTZ R25, R7, R9, R8 ;  /* 0x0000000907197223 */ /* 0x000fe20000010008 */
[----:B------:R-:W-:Y:S01]  /*8e10*/  HADD2.F32 R36, -RZ, R4.H1_H1 ;  /* 0x30000004ff247230 */ /* 0x000fe20000004100 */
[----:B------:R-:W0:Y:S01]  /*8e20*/  LDS.64 R8, [UR4+0x28] ;  /* 0x00002804ff087984 */ /* 0x000e220008000a00 */
[----:B------:R-:W-:Y:S01]  /*8e30*/  LOP3.LUT R4, R35, 0x64006400, RZ, 0xfc, !PT ;  /* 0x6400640023047812 */ /* 0x000fe200078efcff */
[--C-:B------:R-:W-:Y:S01]  /*8e40*/  HADD2.F32 R7, -RZ, R37.reuse.H0_H0 ;  /* 0x20000025ff077230 */ /* 0x100fe20000004100 */
[----:B------:R-:W-:Y:S01]  /*8e50*/  LOP3.LUT R27, R12, 0xf000f0, RZ, 0xc0, !PT ;  /* 0x00f000f00c1b7812 */ /* 0x000fe200078ec0ff */
[----:B------:R-:W-:Y:S01]  /*8e60*/  HADD2.F32 R11, -RZ, R37.H1_H1 ;  /* 0x30000025ff0b7230 */ /* 0x000fe20000004100 */
[----:B------:R-:W-:Y:S01]  /*8e70*/  LOP3.LUT R35, R13, 0xf000f0, RZ, 0xc0, !PT ;  /* 0x00f000f00d237812 */ /* 0x000fe200078ec0ff */
[--C-:B------:R-:W-:Y:S01]  /*8e80*/  HADD2.F32 R37, -RZ, R10.reuse.H0_H0 ;  /* 0x2000000aff257230 */ /* 0x100fe20000004100 */
[----:B------:R-:W-:Y:S01]  /*8e90*/  FFMA.FTZ R38, R7, R6, RZ ;  /* 0x0000000607267223 */ /* 0x000fe200000100ff */
[----:B------:R-:W-:Y:S01]  /*8ea0*/  HADD2 R4, R4, -1032, -1032 ;  /* 0xe408e40804047430 */ /* 0x000fe20000000000 */
[----:B------:R-:W-:Y:S01]  /*8eb0*/  LOP3.LUT R27, R27, 0x64006400, RZ, 0xfc, !PT ;  /* 0x640064001b1b7812 */ /* 0x000fe200078efcff */
[----:B------:R-:W-:Y:S01]  /*8ec0*/  HADD2.F32 R7, -RZ, R10.H1_H1 ;  /* 0x3000000aff077230 */ /* 0x000fe20000004100 */
[----:B------:R-:W-:Y:S01]  /*8ed0*/  FFMA.FTZ R10, R6, R37, RZ ;  /* 0x00000025060a7223 */ /* 0x000fe200000100ff */
[----:B------:R-:W-:Y:S01]  /*8ee0*/  LOP3.LUT R37, R35, 0x64006400, RZ, 0xfc, !PT ;  /* 0x6400640023257812 */ /* 0x000fe200078efcff */
[--C-:B------:R-:W-:Y:S01]  /*8ef0*/  HADD2.F32 R35, -RZ, R4.reuse.H0_H0 ;  /* 0x20000004ff237230 */ /* 0x100fe20000004100 */
[----:B------:R-:W-:Y:S01]  /*8f00*/  SHF.R.U32.HI R12, RZ, 0x8, R12 ;  /* 0x00000008ff0c7819 */ /* 0x000fe2000001160c */
[----:B------:R-:W-:Y:S01]  /*8f10*/  FFMA.FTZ R7, R36, R7, R10 ;  /* 0x0000000724077223 */ /* 0x000fe2000001000a */
[-C--:B------:R-:W-:Y:S01]  /*8f20*/  HFMA2 R10, R27, R20.reuse.H0_H0, -72, -72 ;  /* 0xd480d4801b0a7431 */ /* 0x080fe20000040014 */
[----:B------:R-:W-:Y:S01]  /*8f30*/  FFMA.FTZ R11, R11, R36, R38 ;  /* 0x000000240b0b7223 */ /* 0x000fe20000010026 */
[----:B------:R-:W-:Y:S01]  /*8f40*/  HADD2.F32 R39, -RZ, R4.H1_H1 ;  /* 0x30000004ff277230 */ /* 0x000fe20000004100 */
[----:B------:R-:W-:Y:S01]  /*8f50*/  FFMA.FTZ R35, R6, R35, RZ ;  /* 0x0000002306237223 */ /* 0x000fe200000100ff */
[----:B------:R-:W-:-:S02]  /*8f60*/  HFMA2 R27, R37, R20.H0_H0, -72, -72 ;  /* 0xd480d480251b7431 */ /* 0x000fc40000040014 */
[--C-:B------:R-:W-:Y:S01]  /*8f70*/  HADD2.F32 R4, -RZ, R5.reuse.H0_H0 ;  /* 0x20000005ff047230 */ /* 0x100fe20000004100 */
[----:B------:R-:W-:Y:S01]  /*8f80*/  FFMA.FTZ R37, R36, R39, R35 ;  /* 0x0000002724257223 */ /* 0x000fe20000010023 */
[----:B------:R-:W-:Y:S02]  /*8f90*/  HADD2.F32 R5, -RZ, R5.H1_H1 ;  /* 0x30000005ff057230 */ /* 0x000fe40000004100 */
[--C-:B------:R-:W-:Y:S02]  /*8fa0*/  HADD2.F32 R35, -RZ, R27.reuse.H0_H0 ;  /* 0x2000001bff237230 */ /* 0x100fe40000004100 */
[----:B------:R-:W-:Y:S02]  /*8fb0*/  HADD2.F32 R27, -RZ, R27.H1_H1 ;  /* 0x3000001bff1b7230 */ /* 0x000fe40000004100 */
[--C-:B------:R-:W-:Y:S01]  /*8fc0*/  HADD2.F32 R38, -RZ, R10.reuse.H0_H0 ;  /* 0x2000000aff267230 */ /* 0x100fe20000004100 */
[----:B------:R-:W-:Y:S01]  /*8fd0*/  FFMA.FTZ R42, R4, R35, R7 ;  /* 0x00000023042a7223 */ /* 0x000fe20000010007 */
[----:B------:R-:W-:Y:S01]  /*8fe0*/  LOP3.LUT R7, R12, 0xf000f, RZ, 0xc0, !PT ;  /* 0x000f000f0c077812 */ /* 0x000fe200078ec0ff */
[----:B------:R-:W-:-:S02]  /*8ff0*/  HADD2.F32 R10, -RZ, R10.H1_H1 ;  /* 0x3000000aff0a7230 */ /* 0x000fc40000004100 */
[----:B------:R-:W-:Y:S01]  /*9000*/  FFMA.FTZ R42, R5, R27, R42 ;  /* 0x0000001b052a7223 */ /* 0x000fe2000001002a */
[----:B------:R-:W-:Y:S01]  /*9010*/  LOP3.LUT R7, R7, 0x64006400, RZ, 0xfc, !PT ;  /* 0x6400640007077812 */ /* 0x000fe200078efcff */
[----:B------:R-:W-:Y:S01]  /*9020*/  FFMA.FTZ R38, R38, R4, R11 ;  /* 0x0000000426267223 */ /* 0x000fe2000001000b */
[----:B------:R-:W-:-:S03]  /*9030*/  SHF.R.U32.HI R13, RZ, 0x8, R13 ;  /* 0x00000008ff0d7819 */ /* 0x000fc6000001160d */
[----:B------:R-:W-:Y:S01]  /*9040*/  HADD2 R27, R7, -1032, -1032 ;  /* 0xe408e408071b7430 */ /* 0x000fe20000000000 */
[----:B------:R-:W-:Y:S01]  /*9050*/  FFMA.FTZ R38, R10, R5, R38 ;  /* 0x000000050a267223 */ /* 0x000fe20000010026 */
[----:B0-----:R-:W-:Y:S01]  /*9060*/  HADD2.F32 R35, -RZ, R8.H0_H0 ;  /* 0x20000008ff237230 */ /* 0x001fe20000004100 */
[----:B------:R-:W-:Y:S01]  /*9070*/  LOP3.LUT R7, R13, 0xf000f, RZ, 0xc0, !PT ;  /* 0x000f000f0d077812 */ /* 0x000fe200078ec0ff */
[----:B------:R-:W-:Y:S01]  /*9080*/  @!P1 IMAD R10, R30, 0x8, R1 ;  /* 0x000000081e0a9824 */ /* 0x000fe200078e0201 */
[----:B------:R-:W-:-:S05]  /*9090*/  HADD2.F32 R43, -RZ, R27.H0_H0 ;  /* 0x2000001bff2b7230 */ /* 0x000fca0000004100 */
[----:B------:R-:W-:Y:S01]  /*90a0*/  FFMA.FTZ R43, R43, R35, R38 ;  /* 0x000000232b2b7223 */ /* 0x000fe20000010026 */
[----:B------:R-:W-:Y:S01]  /*90b0*/  LOP3.LUT R38, R7, 0x64006400, RZ, 0xfc, !PT ;  /* 0x6400640007267812 */ /* 0x000fe200078efcff */
[----:B------:R-:W3:Y:S01]  /*90c0*/  @!P1 LDL.64 R10, [R10] ;  /* 0x000000000a0a9983 */ /* 0x000ee20000100a00 */
[----:B------:R-:W-:-:S03]  /*90d0*/  LOP3.LUT R7, R15, 0xf000f, RZ, 0xc0, !PT ;  /* 0x000f000f0f077812 */ /* 0x000fc600078ec0ff */
[----:B------:R-:W-:Y:S01]  /*90e0*/  HADD2 R38, R38, -1032, -1032 ;  /* 0xe408e40826267430 */ /* 0x000fe20000000000 */
[----:B------:R-:W-:-:S04]  /*90f0*/  LOP3.LUT R7, R7, 0x64006400, RZ, 0xfc, !PT ;  /* 0x6400640007077812 */ /* 0x000fc800078efcff */
[----:B------:R-:W-:Y:S02]  /*9100*/  HADD2.F32 R39, -RZ, R38.H0_H0 ;  /* 0x20000026ff277230 */ /* 0x000fe40000004100 */
[----:B------:R-:W-:-:S03]  /*9110*/  HADD2 R7, R7, -1032, -1032 ;  /* 0xe408e40807077430 */ /* 0x000fc60000000000 */
[----:B------:R-:W-:Y:S02]  /*9120*/  FFMA.FTZ R39, R35, R39, R42 ;  /* 0x0000002723277223 */ /* 0x000fe4000001002a */
[--C-:B------:R-:W-:Y:S02]  /*9130*/  HADD2.F32 R45, -RZ, R7.reuse.H0_H0 ;  /* 0x20000007ff2d7230 */ /* 0x100fe40000004100 */
[----:B------:R-:W-:-:S03]  /*9140*/  HADD2.F32 R7, -RZ, R7.H1_H1 ;  /* 0x30000007ff077230 */ /* 0x000fc60000004100 */
[----:B------:R-:W-:-:S04]  /*9150*/  FFMA.FTZ R45, R6, R45, RZ ;  /* 0x0000002d062d7223 */ /* 0x000fc800000100ff */
[----:B------:R-:W-:Y:S01]  /*9160*/  FFMA.FTZ R36, R36, R7, R45 ;  /* 0x0000000724247223 */ /* 0x000fe2000001002d */
[----:B------:R-:W-:Y:S02]  /*9170*/  LOP3.LUT R45, R14, 0xf000f0, RZ, 0xc0, !PT ;  /* 0x00f000f00e2d7812 */ /* 0x000fe400078ec0ff */
[----:B------:R-:W-:Y:S02]  /*9180*/  LOP3.LUT R7, R15, 0xf000f0, RZ, 0xc0, !PT ;  /* 0x00f000f00f077812 */ /* 0x000fe400078ec0ff */
[----:B------:R-:W-:Y:S02]  /*9190*/  LOP3.LUT R45, R45, 0x64006400, RZ, 0xfc, !PT ;  /* 0x640064002d2d7812 */ /* 0x000fe400078efcff */
[----:B------:R-:W-:-:S03]  /*91a0*/  LOP3.LUT R7, R7, 0x64006400, RZ, 0xfc, !PT ;  /* 0x6400640007077812 */ /* 0x000fc600078efcff */
[-C--:B------:R-:W-:Y:S02]  /*91b0*/  HFMA2 R6, R45, R20.reuse.H0_H0, -72, -72 ;  /* 0xd480d4802d067431 */ /* 0x080fe40000040014 */
[----:B------:R-:W-:-:S03]  /*91c0*/  HFMA2 R7, R7, R20.H0_H0, -72, -72 ;  /* 0xd480d48007077431 */ /* 0x000fc60000040014 */
[--C-:B------:R-:W-:Y:S02]  /*91d0*/  HADD2.F32 R44, -RZ, R6.reuse.H0_H0 ;  /* 0x20000006ff2c7230 */ /* 0x100fe40000004100 */
[--C-:B------:R-:W-:Y:S02]  /*91e0*/  HADD2.F32 R45, -RZ, R7.reuse.H0_H0 ;  /* 0x20000007ff2d7230 */ /* 0x100fe40000004100 */
[----:B------:R-:W-:Y:S01]  /*91f0*/  HADD2.F32 R6, -RZ, R6.H1_H1 ;  /* 0x30000006ff067230 */ /* 0x000fe20000004100 */
[C---:B------:R-:W-:Y:S01]  /*9200*/  FFMA.FTZ R44, R4.reuse, R44, R37 ;  /* 0x0000002c042c7223 */ /* 0x040fe20000010025 */
[----:B------:R-:W-:Y:S01]  /*9210*/  HADD2.F32 R7, -RZ, R7.H1_H1 ;  /* 0x30000007ff077230 */ /* 0x000fe20000004100 */
[----:B------:R-:W-:Y:S02]  /*9220*/  FFMA.FTZ R4, R4, R45, R36 ;  /* 0x0000002d04047223 */ /* 0x000fe40000010024 */
[----:B------:R-:W-:-:S04]  /*9230*/  IMAD.WIDE R36, R21, c[0x0][0x18c], R40 ;  /* 0x0000630015247a25 */ /* 0x000fc800078e0228 */
[C---:B------:R-:W-:Y:S02]  /*9240*/  FFMA.FTZ R44, R5.reuse, R6, R44 ;  /* 0x00000006052c7223 */ /* 0x040fe4000001002c */
[----:B------:R-:W-:Y:S02]  /*9250*/  FFMA.FTZ R40, R5, R7, R4 ;  /* 0x0000000705287223 */ /* 0x000fe40000010004 */
[----:B------:R0:W4:Y:S01]  /*9260*/  LDG.E.128.CONSTANT R4, [R36.64] ;  /* 0x0000000624047981 */ /* 0x000122000c1e9d00 */
[----:B------:R-:W-:Y:S01]  /*9270*/  SHF.R.U32.HI R41, RZ, 0x8, R14 ;  /* 0x00000008ff297819 */ /* 0x000fe2000001160e */
[----:B------:R-:W-:Y:S01]  /*9280*/  HADD2.F32 R27, -RZ, R27.H1_H1 ;  /* 0x3000001bff1b7230 */ /* 0x000fe20000004100 */
[----:B------:R-:W-:Y:S01]  /*9290*/  LOP3.LUT R13, R13, 0xf000f0, RZ, 0xc0, !PT ;  /* 0x00f000f00d0d7812 */ /* 0x000fe200078ec0ff */
[----:B------:R-:W-:Y:S01]  /*92a0*/  HADD2.F32 R8, -RZ, R8.H1_H1 ;  /* 0x30000008ff087230 */ /* 0x000fe20000004100 */
[----:B------:R-:W-:Y:S02]  /*92b0*/  LOP3.LUT R14, R41, 0xf000f, RZ, 0xc0, !PT ;  /* 0x000f000f290e7812 */ /* 0x000fe400078ec0ff */
[----:B------:R-:W-:-:S02]  /*92c0*/  LOP3.LUT R12, R12, 0xf000f0, RZ, 0xc0, !PT ;  /* 0x00f000f00c0c7812 */ /* 0x000fc400078ec0ff */
[----:B------:R-:W-:Y:S01]  /*92d0*/  LOP3.LUT R14, R14, 0x64006400, RZ, 0xfc, !PT ;  /* 0x640064000e0e7812 */ /* 0x000fe200078efcff */
[----:B------:R-:W-:Y:S01]  /*92e0*/  FFMA.FTZ R27, R27, R8, R43 ;  /* 0x000000081b1b7223 */ /* 0x000fe2000001002b */
[----:B------:R-:W-:Y:S01]  /*92f0*/  LOP3.LUT R13, R13, 0x64006400, RZ, 0xfc, !PT ;  /* 0x640064000d0d7812 */ /* 0x000fe200078efcff */
[----:B0-----:R-:W-:Y:S01]  /*9300*/  IMAD.WIDE R36, R21, c[0x0][0x18c], R36 ;  /* 0x0000630015247a25 */ /* 0x001fe200078e0224 */
[----:B------:R-:W-:Y:S01]  /*9310*/  LOP3.LUT R41, R41, 0xf000f0, RZ, 0xc0, !PT ;  /* 0x00f000f029297812 */ /* 0x000fe200078ec0ff */
[----:B------:R-:W-:-:S05]  /*9320*/  HADD2 R14, R14, -1032, -1032 ;  /* 0xe408e4080e0e7430 */ /* 0x000fca0000000000 */
[----:B------:R-:W-:-:S05]  /*9330*/  HADD2.F32 R42, -RZ, R14.H0_H0 ;  /* 0x2000000eff2a7230 */ /* 0x000fca0000004100 */
[----:B------:R-:W-:Y:S01]  /*9340*/  FFMA.FTZ R44, R35, R42, R44 ;  /* 0x0000002a232c7223 */ /* 0x000fe2000001002c */
[----:B------:R-:W-:-:S04]  /*9350*/  SHF.R.U32.HI R42, RZ, 0x8, R15 ;  /* 0x00000008ff2a7819 */ /* 0x000fc8000001160f */
[----:B------:R-:W-:-:S04]  /*9360*/  LOP3.LUT R15, R42, 0xf000f, RZ, 0xc0, !PT ;  /* 0x000f000f2a0f7812 */ /* 0x000fc800078ec0ff */
[----:B------:R-:W-:-:S05]  /*9370*/  LOP3.LUT R15, R15, 0x64006400, RZ, 0xfc, !PT ;  /* 0x640064000f0f7812 */ /* 0x000fca00078efcff */
[----:B------:R-:W-:-:S05]  /*9380*/  HADD2 R15, R15, -1032, -1032 ;  /* 0xe408e4080f0f7430 */ /* 0x000fca0000000000 */
[--C-:B------:R-:W-:Y:S02]  /*9390*/  HADD2.F32 R45, -RZ, R15.reuse.H0_H0 ;  /* 0x2000000fff2d7230 */ /* 0x100fe40000004100 */
[----:B------:R-:W-:-:S03]  /*93a0*/  HADD2.F32 R15, -RZ, R15.H1_H1 ;  /* 0x3000000fff0f7230 */ /* 0x000fc60000004100 */
[----:B------:R-:W-:Y:S01]  /*93b0*/  FFMA.FTZ R40, R35, R45, R40 ;  /* 0x0000002d23287223 */ /* 0x000fe20000010028 */
[----:B------:R-:W-:Y:S01]  /*93c0*/  HADD2.F32 R35, -RZ, R14.H1_H1 ;  /* 0x3000000eff237230 */ /* 0x000fe20000004100 */
[----:B------:R-:W-:Y:S02]  /*93d0*/  LOP3.LUT R45, R42, 0xf000f0, RZ, 0xc0, !PT ;  /* 0x00f000f02a2d7812 */ /* 0x000fe400078ec0ff */
[----:B------:R-:W-:Y:S02]  /*93e0*/  LOP3.LUT R42, R41, 0x64006400, RZ, 0xfc, !PT ;  /* 0x64006400292a7812 */ /* 0x000fe400078efcff */
[----:B------:R-:W-:Y:S01]  /*93f0*/  FFMA.FTZ R35, R8, R35, R44 ;  /* 0x0000002308237223 */ /* 0x000fe2000001002c */
[----:B------:R-:W-:Y:S02]  /*9400*/  LOP3.LUT R45, R45, 0x64006400, RZ, 0xfc, !PT ;  /* 0x640064002d2d7812 */ /* 0x000fe400078efcff */
[----:B------:R-:W-:-:S05]  /*9410*/  HFMA2 R42, R42, R20.H0_H0, -72, -72 ;  /* 0xd480d4802a2a7431 */ /* 0x000fca0000040014 */
[----:B------:R-:W-:Y:S01]  /*9420*/  HADD2.F32 R44, -RZ, R42.H0_H0 ;  /* 0x2000002aff2c7230 */ /* 0x000fe20000004100 */
[----:B--2---:R-:W-:Y:S01]  /*9430*/  @!P1 IMAD.IADD R29, R17, 0x1, R32 ;  /* 0x00000001111d9824 */ /* 0x004fe200078e0220 */
[----:B---3--:R-:W-:Y:S02]  /*9440*/  @!P1 PRMT R0, R10, 0x7610, R0 ;  /* 0x000076100a009816 */ /* 0x008fe40000000000 */
[----:B------:R-:W-:Y:S02]  /*9450*/  @!P1 PRMT R2, R11, 0x7610, R2 ;  /* 0x000076100b029816 */ /* 0x000fe40000000002 */
[----:B------:R-:W-:Y:S01]  /*9460*/  @!P1 PRMT R0, R0, 0x7610, R10 ;  /* 0x0000761000009816 */ /* 0x000fe2000000000a */
[----:B------:R-:W-:Y:S01]  /*9470*/  HADD2.F32 R10, -RZ, R38.H1_H1 ;  /* 0x30000026ff0a7230 */ /* 0x000fe20000004100 */
[----:B------:R-:W-:Y:S01]  /*9480*/  @!P1 PRMT R2, R2, 0x7610, R11 ;  /* 0x0000761002029816 */ /* 0x000fe2000000000b */
[----:B------:R-:W-:Y:S01]  /*9490*/  FFMA.FTZ R38, R8, R15, R40 ;  /* 0x0000000f08267223 */ /* 0x000fe20000010028 */
[----:B------:R-:W-:Y:S01]  /*94a0*/  LOP3.LUT R11, R12, 0x64006400, RZ, 0xfc, !PT ;  /* 0x640064000c0b7812 */ /* 0x000fe200078efcff */
[----:B------:R-:W-:Y:S01]  /*94b0*/  HADD2.F32 R12, -RZ, R0.H1_H1 ;  /* 0x30000000ff0c7230 */ /* 0x000fe20000004100 */
[----:B------:R-:W-:Y:S01]  /*94c0*/  FFMA.FTZ R10, R8, R10, R39 ;  /* 0x0000000a080a7223 */ /* 0x000fe20000010027 */
[----:B------:R-:W-:-:S02]  /*94d0*/  HFMA2 R8, R13, R20.H0_H0, -72, -72 ;  /* 0xd480d4800d087431 */ /* 0x000fc40000040014 */
[-C--:B------:R-:W-:Y:S02]  /*94e0*/  HFMA2 R14, R11, R20.reuse.H0_H0, -72, -72 ;  /* 0xd480d4800b0e7431 */ /* 0x080fe40000040014 */
[----:B------:R-:W-:Y:S02]  /*94f0*/  HADD2.F32 R39, -RZ, R9.H0_H0 ;  /* 0x20000009ff277230 */ /* 0x000fe40000004100 */
[----:B------:R-:W-:Y:S02]  /*9500*/  HADD2.F32 R43, -RZ, R8.H0_H0 ;  /* 0x20000008ff2b7230 */ /* 0x000fe40000004100 */
[----:B------:R-:W-:Y:S01]  /*9510*/  HADD2.F32 R40, -RZ, R14.H0_H0 ;  /* 0x2000000eff287230 */ /* 0x000fe20000004100 */
[C---:B------:R-:W-:Y:S01]  /*9520*/  FFMA.FTZ R35, R39.reuse, R44, R35 ;  /* 0x0000002c27237223 */ /* 0x040fe20000010023 */
[----:B------:R-:W-:Y:S01]  /*9530*/  HADD2.F32 R13, -RZ, R0.H0_H0 ;  /* 0x20000000ff0d7230 */ /* 0x000fe20000004100 */
[----:B------:R-:W-:Y:S01]  /*9540*/  FFMA.FTZ R43, R39, R43, R10 ;  /* 0x0000002b272b7223 */ /* 0x000fe2000001000a */
[----:B------:R-:W-:Y:S01]  /*9550*/  HADD2.F32 R15, -RZ, R2.H0_H0 ;  /* 0x20000002ff0f7230 */ /* 0x000fe20000004100 */
[----:B------:R-:W0:Y:S01]  /*9560*/  LDS.64 R10, [UR4+0x30] ;  /* 0x00003004ff0a7984 */ /* 0x000e220008000a00 */
[----:B------:R-:W-:Y:S01]  /*9570*/  FFMA.FTZ R27, R40, R39, R27 ;  /* 0x00000027281b7223 */ /* 0x000fe2000001001b */
[----:B------:R-:W-:Y:S01]  /*9580*/  HADD2.F32 R8, -RZ, R8.H1_H1 ;  /* 0x30000008ff087230 */ /* 0x000fe20000004100 */
[----:B------:R-:W-:Y:S01]  /*9590*/  FMUL.FTZ R40, R19, R12 ;  /* 0x0000000c13287220 */ /* 0x000fe20000410000 */
[----:B------:R-:W-:Y:S01]  /*95a0*/  HADD2.F32 R19, -RZ, R2.H1_H1 ;  /* 0x30000002ff137230 */ /* 0x000fe20000004100 */
[----:B------:R-:W-:Y:S01]  /*95b0*/  FMUL.FTZ R22, R22, R13 ;  /* 0x0000000d16167220 */ /* 0x000fe20000410000 */
[----:B------:R-:W-:Y:S01]  /*95c0*/  HADD2.F32 R14, -RZ, R14.H1_H1 ;  /* 0x3000000eff0e7230 */ /* 0x000fe20000004100 */
        /* <DEDUP_REMOVED lines=8> */
[----:B------:R-:W-:Y:S01]  /*9650*/  HFMA2 R16, R45, R20.H0_H0, -72, -72 ;  /* 0xd480d4802d107431 */ /* 0x000fe20000040014 */
[----:B------:R-:W-:-:S02]  /*9660*/  PRMT R22, R22, 0x5410, R40 ;  /* 0x0000541016167816 */ /* 0x000fc40000000028 */
[----:B------:R-:W-:Y:S02]  /*9670*/  PRMT R18, R18, 0x5410, R41 ;  /* 0x0000541012127816 */ /* 0x000fe40000000029 */
[----:B------:R-:W-:Y:S01]  /*9680*/  HADD2.F32 R40, -RZ, R16.H0_H0 ;  /* 0x20000010ff287230 */ /* 0x000fe20000004100 */
[----:B------:R-:W-:Y:S01]  /*9690*/  F2FP.PACK_AB R24, RZ, R24 ;  /* 0x00000018ff18723e */ /* 0x000fe200000000ff */
[----:B------:R-:W-:Y:S01]  /*96a0*/  HFMA2.MMA R22, R22, 1, 1, R28 ;  /* 0x3c003c0016167835 */ /* 0x000fe2000000001c */
[----:B------:R-:W-:Y:S01]  /*96b0*/  HADD2.F32 R28, -RZ, R9.H1_H1 ;  /* 0x30000009ff1c7230 */ /* 0x000fe20000004100 */
[----:B------:R-:W-:Y:S01]  /*96c0*/  HFMA2.MMA R3, R18, 1, 1, R3 ;  /* 0x3c003c0012037835 */ /* 0x000fe20000000003 */
[----:B------:R-:W-:Y:S01]  /*96d0*/  HADD2.F32 R18, -RZ, R42.H1_H1 ;  /* 0x3000002aff127230 */ /* 0x000fe20000004100 */
[----:B------:R-:W-:Y:S01]  /*96e0*/  FFMA.FTZ R38, R39, R40, R38 ;  /* 0x0000002827267223 */ /* 0x000fe20000010026 */
[----:B------:R-:W-:Y:S01]  /*96f0*/  F2FP.PACK_AB R23, RZ, R23 ;  /* 0x00000017ff17723e */ /* 0x000fe200000000ff */
[----:B------:R-:W-:-:S02]  /*9700*/  FFMA.FTZ R43, R28, R8, R43 ;  /* 0x000000081c2b7223 */ /* 0x000fc4000001002b */
[----:B------:R-:W-:Y:S01]  /*9710*/  FFMA.FTZ R14, R14, R28, R27 ;  /* 0x0000001c0e0e7223 */ /* 0x000fe2000001001b */
[----:B------:R-:W-:Y:S01]  /*9720*/  HADD2.F32 R27, -RZ, R16.H1_H1 ;  /* 0x30000010ff1b7230 */ /* 0x000fe20000004100 */
[----:B------:R-:W-:Y:S01]  /*9730*/  FFMA.FTZ R18, R28, R18, R35 ;  /* 0x000000121c127223 */ /* 0x000fe20000010023 */
[----:B----4-:R-:W-:Y:S01]  /*9740*/  LOP3.LUT R9, R4, 0xf000f, RZ, 0xc0, !PT ;  /* 0x000f000f04097812 */ /* 0x010fe200078ec0ff */
[----:B------:R-:W-:Y:S01]  /*9750*/  FMUL.FTZ R14, R14, R13 ;  /* 0x0000000d0e0e7220 */ /* 0x000fe20000410000 */
[----:B------:R-:W-:Y:S01]  /*9760*/  LOP3.LUT R8, R5, 0xf000f, RZ, 0xc0, !PT ;  /* 0x000f000f05087812 */ /* 0x000fe200078ec0ff */
[----:B------:R-:W-:Y:S01]  /*9770*/  FFMA.FTZ R16, R28, R27, R38 ;  /* 0x0000001b1c107223 */ /* 0x000fe20000010026 */
[----:B------:R-:W-:Y:S01]  /*9780*/  LOP3.LUT R9, R9, 0x64006400, RZ, 0xfc, !PT ;  /* 0x6400640009097812 */ /* 0x000fe200078efcff */
[----:B------:R-:W-:Y:S01]  /*9790*/  FMUL.FTZ R43, R43, R12 ;  /* 0x0000000c2b2b7220 */ /* 0x000fe20000410000 */
[----:B------:R-:W-:Y:S01]  /*97a0*/  LOP3.LUT R35, R8, 0x64006400, RZ, 0xfc, !PT ;  /* 0x6400640008237812 */ /* 0x000fe200078efcff */
[--C-:B0-----:R-:W-:Y:S01]  /*97b0*/  HADD2.F32 R8, -RZ, R10.reuse.H0_H0 ;  /* 0x2000000aff087230 */ /* 0x101fe20000004100 */
[----:B------:R-:W-:Y:S01]  /*97c0*/  LOP3.LUT R38, R6, 0xf000f, RZ, 0xc0, !PT ;  /* 0x000f000f06267812 */ /* 0x000fe200078ec0ff */
[----:B------:R-:W-:Y:S01]  /*97d0*/  HADD2 R9, R9, -1032, -1032 ;  /* 0xe408e40809097430 */ /* 0x000fe20000000000 */
[----:B------:R-:W-:Y:S01]  /*97e0*/  PRMT R24, R24, 0x5410, R23 ;  /* 0x0000541018187816 */ /* 0x000fe20000000017 */
[----:B------:R-:W-:Y:S01]  /*97f0*/  HADD2 R27, R35, -1032, -1032 ;  /* 0xe408e408231b7430 */ /* 0x000fe20000000000 */
[----:B------:R-:W-:Y:S01]  /*9800*/  FMUL.FTZ R18, R18, R15 ;  /* 0x0000000f12127220 */ /* 0x000fe20000410000 */
[----:B------:R-:W-:Y:S01]  /*9810*/  HADD2.F32 R35, -RZ, R10.H1_H1 ;  /* 0x3000000aff237230 */ /* 0x000fe20000004100 */
[----:B------:R-:W-:Y:S01]  /*9820*/  FMUL.FTZ R16, R16, R19 ;  /* 0x0000001310107220 */ /* 0x000fe20000410000 */
[--C-:B------:R-:W-:Y:S01]  /*9830*/  HADD2.F32 R39, -RZ, R9.reuse.H0_H0 ;  /* 0x20000009ff277230 */ /* 0x100fe20000004100 */
[----:B------:R-:W-:Y:S01]  /*9840*/  HFMA2.MMA R3, R24, 1, 1, R3 ;  /* 0x3c003c0018037835 */ /* 0x000fe20000000003 */
[----:B------:R-:W-:Y:S01]  /*9850*/  HADD2.F32 R28, -RZ, R9.H1_H1 ;  /* 0x30000009ff1c7230 */ /* 0x000fe20000004100 */
[----:B------:R-:W-:Y:S01]  /*9860*/  LOP3.LUT R9, R38, 0x64006400, RZ, 0xfc, !PT ;  /* 0x6400640026097812 */ /* 0x000fe200078efcff */
[--C-:B------:R-:W-:Y:S01]  /*9870*/  HADD2.F32 R45, -RZ, R27.reuse.H0_H0 ;  /* 0x2000001bff2d7230 */ /* 0x100fe20000004100 */
[----:B------:R-:W-:Y:S01]  /*9880*/  FFMA.FTZ R39, R39, R8, RZ ;  /* 0x0000000827277223 */ /* 0x000fe200000100ff */
[----:B------:R-:W-:Y:S01]  /*9890*/  HADD2.F32 R10, -RZ, R27.H1_H1 ;  /* 0x3000001bff0a7230 */ /* 0x000fe20000004100 */
[----:B------:R-:W-:Y:S01]  /*98a0*/  F2FP.PACK_AB R14, RZ, R14 ;  /* 0x0000000eff0e723e */ /* 0x000fe200000000ff */
[----:B------:R-:W-:Y:S01]  /*98b0*/  HADD2 R9, R9, -1032, -1032 ;  /* 0xe408e40809097430 */ /* 0x000fe20000000000 */
[----:B------:R-:W-:Y:S01]  /*98c0*/  FFMA.FTZ R27, R8, R45, RZ ;  /* 0x0000002d081b7223 */ /* 0x000fe200000100ff */
[----:B------:R-:W-:Y:S01]  /*98d0*/  LOP3.LUT R45, R4, 0xf000f0, RZ, 0xc0, !PT ;  /* 0x00f000f0042d7812 */ /* 0x000fe200078ec0ff */
[----:B------:R-:W-:Y:S01]  /*98e0*/  FFMA.FTZ R41, R28, R35, R39 ;  /* 0x000000231c297223 */ /* 0x000fe20000010027 */
[----:B------:R-:W-:Y:S01]  /*98f0*/  HADD2.F32 R42, -RZ, R11.H0_H0 ;  /* 0x2000000bff2a7230 */ /* 0x000fe20000004100 */
[----:B------:R-:W-:Y:S01]  /*9900*/  FFMA.FTZ R27, R35, R10, R27 ;  /* 0x0000000a231b7223 */ /* 0x000fe2000001001b */
[--C-:B------:R-:W-:Y:S01]  /*9910*/  HADD2.F32 R39, -RZ, R9.reuse.H0_H0 ;  /* 0x20000009ff277230 */ /* 0x100fe20000004100 */
[----:B------:R-:W-:Y:S01]  /*9920*/  LOP3.LUT R10, R5, 0xf000f0, RZ, 0xc0, !PT ;  /* 0x00f000f0050a7812 */ /* 0x000fe200078ec0ff */
[----:B------:R-:W-:Y:S01]  /*9930*/  HADD2.F32 R28, -RZ, R9.H1_H1 ;  /* 0x30000009ff1c7230 */ /* 0x000fe20000004100 */
[----:B------:R-:W-:Y:S01]  /*9940*/  LOP3.LUT R45, R45, 0x64006400, RZ, 0xfc, !PT ;  /* 0x640064002d2d7812 */ /* 0x000fe200078efcff */
[----:B------:R-:W-:Y:S01]  /*9950*/  HADD2.F32 R11, -RZ, R11.H1_H1 ;  /* 0x3000000bff0b7230 */ /* 0x000fe20000004100 */
[----:B------:R-:W-:Y:S01]  /*9960*/  FFMA.FTZ R38, R8, R39, RZ ;  /* 0x0000002708267223 */ /* 0x000fe200000100ff */
[----:B------:R-:W-:-:S02]  /*9970*/  LOP3.LUT R39, R10, 0x64006400, RZ, 0xfc, !PT ;  /* 0x640064000a277812 */ /* 0x000fc400078efcff */
[----:B------:R-:W-:Y:S01]  /*9980*/  SHF.R.U32.HI R4, RZ, 0x8, R4 ;  /* 0x00000008ff047819 */ /* 0x000fe20000011604 */
[----:B------:R-:W-:Y:S01]  /*9990*/  FFMA.FTZ R9, R35, R28, R38 ;  /* 0x0000001c23097223 */ /* 0x000fe20000010026 */
[----:B------:R-:W-:Y:S01]  /*99a0*/  LOP3.LUT R38, R7, 0xf000f, RZ, 0xc0, !PT ;  /* 0x000f000f07267812 */ /* 0x000fe200078ec0ff */
[-C--:B------:R-:W-:Y:S01]  /*99b0*/  HFMA2 R10, R39, R20.reuse.H0_H0, -72, -72 ;  /* 0xd480d480270a7431 */ /* 0x080fe20000040014 */
[----:B------:R-:W-:Y:S01]  /*99c0*/  LOP3.LUT R23, R4, 0xf000f, RZ, 0xc0, !PT ;  /* 0x000f000f04177812 */ /* 0x000fe200078ec0ff */
[-C--:B------:R-:W-:Y:S01]  /*99d0*/  HFMA2 R28, R45, R20.reuse.H0_H0, -72, -72 ;  /* 0xd480d4802d1c7431 */ /* 0x080fe20000040014 */
[----:B------:R-:W-:Y:S02]  /*99e0*/  LOP3.LUT R38, R38, 0x64006400, RZ, 0xfc, !PT ;  /* 0x6400640026267812 */ /* 0x000fe400078efcff */
[----:B------:R-:W-:Y:S01]  /*99f0*/  HADD2.F32 R40, -RZ, R10.H0_H0 ;  /* 0x2000000aff287230 */ /* 0x000fe20000004100 */
[----:B------:R-:W-:Y:S01]  /*9a00*/  LOP3.LUT R23, R23, 0x64006400, RZ, 0xfc, !PT ;  /* 0x6400640017177812 */ /* 0x000fe200078efcff */
[----:B------:R-:W-:Y:S01]  /*9a10*/  HADD2.F32 R39, -RZ, R28.H0_H0 ;  /* 0x2000001cff277230 */ /* 0x000fe20000004100 */
[----:B------:R-:W-:Y:S01]  /*9a20*/  SHF.R.U32.HI R5, RZ, 0x8, R5 ;  /* 0x00000008ff057819 */ /* 0x000fe20000011605 */
[----:B------:R-:W-:Y:S01]  /*9a30*/  HADD2 R38, R38, -1032, -1032 ;  /* 0xe408e40826267430 */ /* 0x000fe20000000000 */
        /* <DEDUP_REMOVED lines=9> */
[----:B------:R-:W-:Y:S01]  /*9ad0*/  HADD2.F32 R28, -RZ, R28.H1_H1 ;  /* 0x3000001cff1c7230 */ /* 0x000fe20000004100 */
[----:B------:R-:W-:Y:S01]  /*9ae0*/  FFMA.FTZ R8, R8, R41, RZ ;  /* 0x0000002908087223 */ /* 0x000fe200000100ff */
[-C--:B------:R-:W-:Y:S01]  /*9af0*/  HFMA2 R27, R27, R20.reuse.H0_H0, -72, -72 ;  /* 0xd480d4801b1b7431 */ /* 0x080fe20000040014 */
[----:B------:R-:W-:Y:S01]  /*9b00*/  LOP3.LUT R4, R4, 0xf000f0, RZ, 0xc0, !PT ;  /* 0x00f000f004047812 */ /* 0x000fe200078ec0ff */
[----:B------:R-:W-:Y:S01]  /*9b10*/  HADD2 R24, R23, -1032, -1032 ;  /* 0xe408e40817187430 */ /* 0x000fe20000000000 */
[----:B------:R-:W-:Y:S01]  /*9b20*/  FFMA.FTZ R35, R35, R38, R8 ;  /* 0x0000002623237223 */ /* 0x000fe20000010008 */
[----:B------:R-:W-:Y:S01]  /*9b30*/  LOP3.LUT R8, R7, 0xf000f0, RZ, 0xc0, !PT ;  /* 0x00f000f007087812 */ /* 0x000fe200078ec0ff */
[--C-:B------:R-:W-:Y:S01]  /*9b40*/  HADD2.F32 R38, -RZ, R27.reuse.H0_H0 ;  /* 0x2000001bff267230 */ /* 0x100fe20000004100 */
[----:B------:R-:W-:Y:S01]  /*9b50*/  FFMA.FTZ R28, R28, R11, R39 ;  /* 0x0000000b1c1c7223 */ /* 0x000fe20000010027 */
[----:B------:R-:W-:Y:S01]  /*9b60*/  HADD2.F32 R27, -RZ, R27.H1_H1 ;  /* 0x3000001bff1b7230 */ /* 0x000fe20000004100 */
[----:B------:R-:W-:Y:S01]  /*9b70*/  LOP3.LUT R41, R8, 0x64006400, RZ, 0xfc, !PT ;  /* 0x6400640008297812 */ /* 0x000fe200078efcff */
[--C-:B------:R-:W-:Y:S01]  /*9b80*/  HADD2.F32 R39, -RZ, R24.reuse.H1_H1 ;  /* 0x30000018ff277230 */ /* 0x100fe20000004100 */
[----:B------:R-:W-:Y:S01]  /*9b90*/  FFMA.FTZ R38, R42, R38, R9 ;  /* 0x000000262a267223 */ /* 0x000fe20000010009 */
[----:B------:R-:W-:Y:S01]  /*9ba0*/  SHF.R.U32.HI R7, RZ, 0x8, R7 ;  /* 0x00000008ff077819 */ /* 0x000fe20000011607 */
[----:B------:R-:W-:Y:S01]  /*9bb0*/  FMUL.FTZ R9, R26, R13 ;  /* 0x0000000d1a097220 */ /* 0x000fe20000410000 */
[----:B------:R-:W-:Y:S01]  /*9bc0*/  HFMA2 R41, R41, R20.H0_H0, -72, -72 ;  /* 0xd480d48029297431 */ /* 0x000fe20000040014 */
[----:B------:R-:W-:Y:S01]  /*9bd0*/  FMUL.FTZ R26, R25, R12 ;  /* 0x0000000c191a7220 */ /* 0x000fe20000410000 */
[----:B------:R-:W-:Y:S01]  /*9be0*/  LOP3.LUT R23, R6, 0xf000f, RZ, 0xc0, !PT ;  /* 0x000f000f06177812 */ /* 0x000fe200078ec0ff */
[----:B------:R-:W-:Y:S01]  /*9bf0*/  FFMA.FTZ R38, R11, R27, R38 ;  /* 0x0000001b0b267223 */ /* 0x000fe20000010026 */
[----:B------:R-:W-:Y:S01]  /*9c00*/  F2FP.PACK_AB R25, RZ, R9 ;  /* 0x00000009ff19723e */ /* 0x000fe200000000ff */
[--C-:B------:R-:W-:Y:S01]  /*9c10*/  HADD2.F32 R44, -RZ, R41.reuse.H0_H0 ;  /* 0x20000029ff2c7230 */ /* 0x100fe20000004100 */
[----:B------:R-:W0:Y:S01]  /*9c20*/  LDS.64 R8, [UR4+0x38] ;  /* 0x00003804ff087984 */ /* 0x000e220008000a00 */
[----:B------:R-:W-:Y:S01]  /*9c30*/  F2FP.PACK_AB R26, RZ, R26 ;  /* 0x0000001aff1a723e */ /* 0x000fe200000000ff */
[----:B------:R-:W-:Y:S01]  /*9c40*/  HADD2.F32 R10, -RZ, R41.H1_H1 ;  /* 0x30000029ff0a7230 */ /* 0x000fe20000004100 */
[----:B------:R-:W-:Y:S01]  /*9c50*/  LOP3.LUT R23, R23, 0x64006400, RZ, 0xfc, !PT ;  /* 0x6400640017177812 */ /* 0x000fe200078efcff */
[----:B------:R-:W-:Y:S01]  /*9c60*/  FFMA.FTZ R35, R42, R44, R35 ;  /* 0x0000002c2a237223 */ /* 0x000fe20000010023 */
[----:B------:R-:W-:Y:S01]  /*9c70*/  PRMT R25, R25, 0x5410, R26 ;  /* 0x0000541019197816 */ /* 0x000fe2000000001a */
[----:B------:R-:W-:Y:S01]  /*9c80*/  HADD2.F32 R27, -RZ, R24.H0_H0 ;  /* 0x20000018ff1b7230 */ /* 0x000fe20000004100 */
[----:B------:R-:W-:Y:S01]  /*9c90*/  F2FP.PACK_AB R43, RZ, R43 ;  /* 0x0000002bff2b723e */ /* 0x000fe200000000ff */
[----:B------:R-:W-:Y:S01]  /*9ca0*/  FFMA.FTZ R10, R11, R10, R35 ;  /* 0x0000000a0b0a7223 */ /* 0x000fe20000010023 */
[----:B------:R-:W-:Y:S01]  /*9cb0*/  HADD2 R23, R23, -1032, -1032 ;  /* 0xe408e40817177430 */ /* 0x000fe20000000000 */
[----:B------:R-:W-:Y:S01]  /*9cc0*/  F2FP.PACK_AB R18, RZ, R18 ;  /* 0x00000012ff12723e */ /* 0x000fe200000000ff */
[----:B------:R-:W-:Y:S01]  /*9cd0*/  HFMA2.MMA R22, R25, 1, 1, R22 ;  /* 0x3c003c0019167835 */ /* 0x000fe20000000016 */
[----:B------:R-:W-:Y:S01]  /*9ce0*/  LOP3.LUT R25, R5, 0xf000f, RZ, 0xc0, !PT ;  /* 0x000f000f05197812 */ /* 0x000fe200078ec0ff */
[----:B------:R-:W-:Y:S01]  /*9cf0*/  UIADD3 UR4, UR4, 0x40, URZ ;  /* 0x0000004004047890 */ /* 0x000fe2000fffe03f */
[----:B------:R-:W-:-:S02]  /*9d00*/  F2FP.PACK_AB R16, RZ, R16 ;  /* 0x00000010ff10723e */ /* 0x000fc400000000ff */
[----:B------:R-:W-:Y:S02]  /*9d10*/  LOP3.LUT R25, R25, 0x64006400, RZ, 0xfc, !PT ;  /* 0x6400640019197812 */ /* 0x000fe400078efcff */
[----:B------:R-:W-:Y:S02]  /*9d20*/  PRMT R14, R14, 0x5410, R43 ;  /* 0x000054100e0e7816 */ /* 0x000fe4000000002b */
[----:B------:R-:W-:Y:S01]  /*9d30*/  PRMT R18, R18, 0x5410, R16 ;  /* 0x0000541012127816 */ /* 0x000fe20000000010 */
[----:B------:R-:W-:-:S03]  /*9d40*/  HADD2 R26, R25, -1032, -1032 ;  /* 0xe408e408191a7430 */ /* 0x000fc60000000000 */
[----:B------:R-:W-:Y:S02]  /*9d50*/  HFMA2.MMA R22, R14, 1, 1, R22 ;  /* 0x3c003c000e167835 */ /* 0x000fe40000000016 */
[----:B------:R-:W-:Y:S01]  /*9d60*/  HADD2.F32 R35, -RZ, R26.H0_H0 ;  /* 0x2000001aff237230 */ /* 0x000fe20000004100 */
[----:B------:R-:W-:Y:S01]  /*9d70*/  HFMA2.MMA R3, R18, 1, 1, R3 ;  /* 0x3c003c0012037835 */ /* 0x000fe20000000003 */
[--C-:B0-----:R-:W-:Y:S02]  /*9d80*/  HADD2.F32 R11, -RZ, R8.reuse.H0_H0 ;  /* 0x20000008ff0b7230 */ /* 0x101fe40000004100 */
[----:B------:R-:W-:-:S03]  /*9d90*/  HADD2.F32 R8, -RZ, R8.H1_H1 ;  /* 0x30000008ff087230 */ /* 0x000fc60000004100 */
[----:B------:R-:W-:Y:S01]  /*9da0*/  FFMA.FTZ R25, R27, R11, R28 ;  /* 0x0000000b1b197223 */ /* 0x000fe2000001001c */
[----:B------:R-:W-:-:S03]  /*9db0*/  LOP3.LUT R27, R7, 0xf000f, RZ, 0xc0, !PT ;  /* 0x000f000f071b7812 */ /* 0x000fc600078ec0ff */
[----:B------:R-:W-:Y:S01]  /*9dc0*/  FFMA.FTZ R25, R39, R8, R25 ;  /* 0x0000000827197223 */ /* 0x000fe20000010019 */
[----:B------:R-:W-:Y:S01]  /*9dd0*/  LOP3.LUT R28, R27, 0x64006400, RZ, 0xfc, !PT ;  /* 0x640064001b1c7812 */ /* 0x000fe200078efcff */
[C---:B------:R-:W-:Y:S01]  /*9de0*/  FFMA.FTZ R27, R11.reuse, R35, R40 ;  /* 0x000000230b1b7223 */ /* 0x040fe20000010028 */
[--C-:B------:R-:W-:Y:S02]  /*9df0*/  HADD2.F32 R35, -RZ, R23.reuse.H0_H0 ;  /* 0x20000017ff237230 */ /* 0x100fe40000004100 */
[----:B------:R-:W-:Y:S02]  /*9e00*/  HADD2.F32 R23, -RZ, R23.H1_H1 ;  /* 0x30000017ff177230 */ /* 0x000fe40000004100 */
[----:B------:R-:W-:Y:S01]  /*9e10*/  HADD2 R24, R28, -1032, -1032 ;  /* 0xe408e4081c187430 */ /* 0x000fe20000000000 */
[----:B------:R-:W-:Y:S01]  /*9e20*/  FFMA.FTZ R35, R11, R35, R38 ;  /* 0x000000230b237223 */ /* 0x000fe20000010026 */
[----:B------:R-:W-:Y:S02]  /*9e30*/  HADD2.F32 R38, -RZ, R26.H1_H1 ;  /* 0x3000001aff267230 */ /* 0x000fe40000004100 */
[--C-:B------:R-:W-:Y:S01]  /*9e40*/  HADD2.F32 R26, -RZ, R9.reuse.H0_H0 ;  /* 0x20000009ff1a7230 */ /* 0x100fe20000004100 */
[C---:B------:R-:W-:Y:S01]  /*9e50*/  FFMA.FTZ R35, R8.reuse, R23, R35 ;  /* 0x0000001708237223 */ /* 0x040fe20000010023 */
[----:B------:R-:W-:Y:S01]  /*9e60*/  HADD2.F32 R28, -RZ, R24.H0_H0 ;  /* 0x20000018ff1c7230 */ /* 0x000fe20000004100 */
[----:B------:R-:W-:Y:S01]  /*9e70*/  FFMA.FTZ R27, R8, R38, R27 ;  /* 0x00000026081b7223 */ /* 0x000fe2000001001b */
[----:B------:R-:W-:-:S03]  /*9e80*/  HADD2.F32 R9, -RZ, R9.H1_H1 ;  /* 0x30000009ff097230 */ /* 0x000fc60000004100 */
[----:B------:R-:W-:Y:S01]  /*9e90*/  FFMA.FTZ R11, R11, R28, R10 ;  /* 0x0000001c0b0b7223 */ /* 0x000fe2000001000a */
[----:B------:R-:W-:Y:S02]  /*9ea0*/  LOP3.LUT R10, R5, 0xf000f0, RZ, 0xc0, !PT ;  /* 0x00f000f0050a7812 */ /* 0x000fe400078ec0ff */
[----:B------:R-:W-:Y:S02]  /*9eb0*/  LOP3.LUT R5, R4, 0x64006400, RZ, 0xfc, !PT ;  /* 0x6400640004057812 */ /* 0x000fe400078efcff */
[----:B------:R-:W-:Y:S02]  /*9ec0*/  LOP3.LUT R4, R6, 0xf000f0, RZ, 0xc0, !PT ;  /* 0x00f000f006047812 */ /* 0x000fe400078ec0ff */
[----:B------:R-:W-:Y:S01]  /*9ed0*/  LOP3.LUT R28, R7, 0xf000f0, RZ, 0xc0, !PT ;  /* 0x00f000f0071c7812 */ /* 0x000fe200078ec0ff */
[----:B------:R-:W-:Y:S01]  /*9ee0*/  HFMA2 R6, R5, R20.H0_H0, -72, -72 ;  /* 0xd480d48005067431 */ /* 0x000fe20000040014 */
[----:B------:R-:W-:Y:S01]  /*9ef0*/  LOP3.LUT R7, R10, 0x64006400, RZ, 0xfc, !PT ;  /* 0x640064000a077812 */ /* 0x000fe200078efcff */
[----:B------:R-:W-:Y:S01]  /*9f00*/  HADD2.F32 R10, -RZ, R24.H1_H1 ;  /* 0x30000018ff0a7230 */ /* 0x000fe20000004100 */
[----:B------:R-:W-:-:S02]  /*9f10*/  LOP3.LUT R23, R4, 0x64006400, RZ, 0xfc, !PT ;  /* 0x6400640004177812 */ /* 0x000fc400078efcff */
[----:B------:R-:W-:Y:S01]  /*9f20*/  LOP3.LUT R39, R28, 0x64006400, RZ, 0xfc, !PT ;  /* 0x640064001c277812 */ /* 0x000fe200078efcff */
[-C--:B------:R-:W-:Y:S01]  /*9f30*/  HFMA2 R5, R7, R20.reuse.H0_H0, -72, -72 ;  /* 0xd480d48007057431 */ /* 0x080fe20000040014 */
[----:B------:R-:W-:Y:S01]  /*9f40*/  FFMA.FTZ R11, R8, R10, R11 ;  /* 0x0000000a080b7223 */ /* 0x000fe2000001000b */
[-C--:B------:R-:W-:Y:S02]  /*9f50*/  HFMA2 R4, R23, R20.reuse.H0_H0, -72, -72 ;  /* 0xd480d48017047431 */ /* 0x080fe40000040014 */
[----:B------:R-:W-:Y:S02]  /*9f60*/  HFMA2 R20, R39, R20.H0_H0, -72, -72 ;  /* 0xd480d48027147431 */ /* 0x000fe40000040014 */
[----:B------:R-:W-:Y:S02]  /*9f70*/  HADD2.F32 R24, -RZ, R6.H0_H0 ;  /* 0x20000006ff187230 */ /* 0x000fe40000004100 */
[--C-:B------:R-:W-:Y:S02]  /*9f80*/  HADD2.F32 R7, -RZ, R5.reuse.H0_H0 ;  /* 0x20000005ff077230 */ /* 0x100fe40000004100 */
        /* <DEDUP_REMOVED lines=9> */
[C---:B------:R-:W-:Y:S01]  /*a020*/  FFMA.FTZ R4, R9.reuse, R4, R10 ;  /* 0x0000000409047223 */ /* 0x040fe2000001000a */
[----:B------:R-:W-:Y:S01]  /*a030*/  HADD2.F32 R6, -RZ, R6.H1_H1 ;  /* 0x30000006ff067230 */ /* 0x000fe20000004100 */
[----:B------:R-:W-:-:S02]  /*a040*/  FFMA.FTZ R20, R9, R20, R26 ;  /* 0x0000001409147223 */ /* 0x000fc4000001001a */
[----:B------:R-:W-:Y:S01]  /*a050*/  FFMA.FTZ R5, R9, R5, R8 ;  /* 0x0000000509057223 */ /* 0x000fe20000010008 */
[----:B------:R-:W-:Y:S01]  /*a060*/  IADD3 R8, R32, 0x20, RZ ;  /* 0x0000002020087810 */ /* 0x000fe20007ffe0ff */
[----:B------:R-:W-:Y:S02]  /*a070*/  FFMA.FTZ R6, R6, R9, R24 ;  /* 0x0000000906067223 */ /* 0x000fe40000010018 */
[----:B------:R-:W-:Y:S01]  /*a080*/  FMUL.FTZ R4, R4, R15 ;  /* 0x0000000f04047220 */ /* 0x000fe20000410000 */
[----:B------:R-:W-:Y:S01]  /*a090*/  ISETP.GE.AND P0, PT, R8, c[0x0][0x1b4], PT ;  /* 0x00006d0008007a0c */ /* 0x000fe20003f06270 */
[----:B------:R-:W-:Y:S01]  /*a0a0*/  FMUL.FTZ R20, R20, R19 ;  /* 0x0000001314147220 */ /* 0x000fe20000410000 */
[----:B------:R-:W-:Y:S01]  /*a0b0*/  ISETP.LT.AND P2, PT, R8, R31, PT ;  /* 0x0000001f0800720c */ /* 0x000fe20003f41270 */
[----:B------:R-:W-:Y:S01]  /*a0c0*/  FMUL.FTZ R6, R6, R13 ;  /* 0x0000000d06067220 */ /* 0x000fe20000410000 */
[----:B------:R-:W-:Y:S01]  /*a0d0*/  F2FP.PACK_AB R4, RZ, R4 ;  /* 0x00000004ff04723e */ /* 0x000fe200000000ff */
[----:B------:R-:W-:Y:S01]  /*a0e0*/  FMUL.FTZ R5, R5, R12 ;  /* 0x0000000c05057220 */ /* 0x000fe20000410000 */
[----:B------:R-:W-:Y:S01]  /*a0f0*/  F2FP.PACK_AB R20, RZ, R20 ;  /* 0x00000014ff14723e */ /* 0x000fe200000000ff */
[----:B------:R-:W-:Y:S01]  /*a100*/  IMAD.MOV.U32 R32, RZ, RZ, R8 ;  /* 0x000000ffff207224 */ /* 0x000fe200078e0008 */
[----:B------:R-:W-:-:S02]  /*a110*/  F2FP.PACK_AB R6, RZ, R6 ;  /* 0x00000006ff06723e */ /* 0x000fc400000000ff */
[----:B------:R-:W-:Y:S02]  /*a120*/  F2FP.PACK_AB R5, RZ, R5 ;  /* 0x00000005ff05723e */ /* 0x000fe400000000ff */
[----:B------:R-:W-:Y:S02]  /*a130*/  PRMT R4, R4, 0x5410, R20 ;  /* 0x0000541004047816 */ /* 0x000fe40000000014 */
[----:B------:R-:W-:-:S04]  /*a140*/  PRMT R6, R6, 0x5410, R5 ;  /* 0x0000541006067816 */ /* 0x000fc80000000005 */
[----:B------:R-:W-:Y:S01]  /*a150*/  HFMA2.MMA R3, R4, 1, 1, R3 ;  /* 0x3c003c0004037835 */ /* 0x000fe20000000003 */
[----:B------:R-:W-:Y:S01]  /*a160*/  HADD2 R28, R6, R22 ;  /* 0x00000016061c7230 */ /* 0x000fe20000000000 */
[----:B------:R-:W-:Y:S05]  /*a170*/  @!P0 BRA P2, `(.L_x_2993) ;  /* 0xffffdb6000008947 */ /* 0x000fea000103ffff */
.L_x_2992:
[----:B------:R-:W-:-:S04]  /*a180*/  ISETP.GE.AND P0, PT, R32, R31, PT ;  /* 0x0000001f2000720c */ /* 0x000fc80003f06270 */
[----:B------:R-:W-:-:S13]  /*a190*/  ISETP.GE.OR P0, PT, R32, c[0x0][0x1b8], P0 ;  /* 0x00006e0020007a0c */ /* 0x000fda0000706670 */
[----:B------:R-:W-:Y:S05]  /*a1a0*/  @P0 BRA `(.L_x_2994) ;  /* 0x0000148000000947 */ /* 0x000fea0003800000 */
.L_x_2995:
[----:B------:R-:W2:Y:S01]  /*a1b0*/  LDG.E.128.CONSTANT R4, [R36.64] ;  /* 0x0000000624047981 */ /* 0x000ea2000c1e9d00 */
[C---:B------:R-:W-:Y:S01]  /*a1c0*/  ISETP.NE.AND P0, PT, R32.reuse, R29, PT ;  /* 0x0000001d2000720c */ /* 0x040fe20003f05270 */
[----:B------:R-:W-:Y:S02]  /*a1d0*/  IMAD.MOV.U32 R27, RZ, RZ, 0x4 ;  /* 0x00000004ff1b7424 */ /* 0x000fe400078e00ff */
[----:B------:R-:W0:Y:S10]  /*a1e0*/  LDS.128 R16, [UR4] ;  /* 0x00000004ff107984 */ /* 0x000e340008000c00 */
[----:B------:R-:W-:Y:S01]  /*a1f0*/  @!P0 LEA R22, R32, 0x1, 0x1 ;  /* 0x0000000120168811 */ /* 0x000fe200078e08ff */
[----:B------:R-:W-:-:S04]  /*a200*/  @!P0 IMAD.MOV.U32 R23, RZ, RZ, 0x2 ;  /* 0x00000002ff178424 */ /* 0x000fc800078e00ff */
[----:B------:R-:W-:-:S06]  /*a210*/  @!P0 IMAD.WIDE R22, R22, R23, c[0x0][0x198] ;  /* 0x0000660016168625 */ /* 0x000fcc00078e0217 */
[----:B------:R1:W3:Y:S01]  /*a220*/  @!P0 LDG.E.U16.CONSTANT R23, [R22.64] ;  /* 0x0000000616178981 */ /* 0x0002e2000c1e9500 */
[----:B------:R-:W-:-:S05]  /*a230*/  IMAD.WIDE R24, R27, c[0x0][0x18c], R36 ;  /* 0x000063001b187a25 */ /* 0x000fca00078e0224 */
[----:B------:R4:W5:Y:S01]  /*a240*/  LDG.E.128.CONSTANT R8, [R24.64] ;  /* 0x0000000618087981 */ /* 0x000962000c1e9d00 */
[----:B------:R-:W-:-:S05]  /*a250*/  IMAD.WIDE R20, R27, c[0x0][0x18c], R24 ;  /* 0x000063001b147a25 */ /* 0x000fca00078e0218 */
[----:B------:R0:W3:Y:S01]  /*a260*/  LDG.E.128.CONSTANT R12, [R20.64] ;  /* 0x00000006140c7981 */ /* 0x0000e2000c1e9d00 */
[----:B------:R-:W-:Y:S01]  /*a270*/  IMAD.MOV.U32 R43, RZ, RZ, 0x3000 ;  /* 0x00003000ff2b7424 */ /* 0x000fe200078e00ff */
[----:B------:R-:W-:Y:S02]  /*a280*/  @!P0 IADD3 R30, R30, 0x1, RZ ;  /* 0x000000011e1e8810 */ /* 0x000fe40007ffe0ff */
[----:B--2---:R-:W-:Y:S02]  /*a290*/  LOP3.LUT R26, R4, 0x70007, RZ, 0xc0, !PT ;  /* 0x00070007041a7812 */ /* 0x004fe400078ec0ff */
        /* <DEDUP_REMOVED lines=9> */
[----:B------:R-:W-:Y:S01]  /*a330*/  LOP3.LUT R38, R38, 0x64006400, RZ, 0xfc, !PT ;  /* 0x6400640026267812 */ /* 0x000fe200078efcff */
[-C--:B0-----:R-:W-:Y:S01]  /*a340*/  HFMA2.MMA R41, R41, R16.reuse, RZ ;  /* 0x0000001029297235 */ /* 0x081fe200000000ff */
[----:B-1----:R-:W-:Y:S01]  /*a350*/  LOP3.LUT R22, R5, 0x380038, RZ, 0xc0, !PT ;  /* 0x0038003805167812 */ /* 0x002fe200078ec0ff */
[----:B------:R-:W-:Y:S01]  /*a360*/  HADD2 R39, R35, -1028, -1028 ;  /* 0xe404e40423277430 */ /* 0x000fe20000000000 */
[----:B----4-:R-:W-:Y:S01]  /*a370*/  LOP3.LUT R24, R6, 0x380038, RZ, 0xc0, !PT ;  /* 0x0038003806187812 */ /* 0x010fe200078ec0ff */
[----:B------:R-:W-:Y:S01]  /*a380*/  HFMA2.MMA R35, R26, R16, RZ ;  /* 0x000000101a237235 */ /* 0x000fe200000000ff */
[----:B------:R-:W-:Y:S01]  /*a390*/  LOP3.LUT R25, R37, 0x64006400, RZ, 0xfc, !PT ;  /* 0x6400640025197812 */ /* 0x000fe200078efcff */
[----:B------:R-:W-:Y:S01]  /*a3a0*/  HFMA2 R38, R38, R43.H0_H0, -132, -132 ;  /* 0xd820d82026267431 */ /* 0x000fe2000004002b */
[----:B------:R-:W-:Y:S01]  /*a3b0*/  LOP3.LUT R22, R22, 0x64006400, RZ, 0xfc, !PT ;  /* 0x6400640016167812 */ /* 0x000fe200078efcff */
[----:B------:R-:W-:Y:S01]  /*a3c0*/  HFMA2 R39, R39, R16, RZ.H0_H0 ;  /* 0x0000001027277231 */ /* 0x000fe200000400ff */
[----:B------:R-:W-:Y:S01]  /*a3d0*/  LOP3.LUT R26, R24, 0x64006400, RZ, 0xfc, !PT ;  /* 0x64006400181a7812 */ /* 0x000fe200078efcff */
[----:B------:R-:W-:-:S02]  /*a3e0*/  HADD2 R25, R25, -1028, -1028 ;  /* 0xe404e40419197430 */ /* 0x000fc40000000000 */
[-C--:B------:R-:W-:Y:S01]  /*a3f0*/  HFMA2 R24, R22, R43.reuse.H0_H0, -132, -132 ;  /* 0xd820d82016187431 */ /* 0x080fe2000004002b */
[----:B------:R-:W-:Y:S01]  /*a400*/  SHF.R.U32.HI R22, RZ, 0x6, R4 ;  /* 0x00000006ff167819 */ /* 0x000fe20000011604 */
[----:B------:R-:W-:Y:S01]  /*a410*/  HFMA2 R25, R25, R16, RZ.H0_H0 ;  /* 0x0000001019197231 */ /* 0x000fe200000400ff */
[-C--:B------:R-:W-:Y:S01]  /*a420*/  HFMA2.MMA R16, R38, R17.reuse, R35 ;  /* 0x0000001126107235 */ /* 0x080fe20000000023 */
[----:B------:R-:W-:Y:S01]  /*a430*/  HFMA2 R26, R26, R43.H0_H0, -132, -132 ;  /* 0xd820d8201a1a7431 */ /* 0x000fe2000004002b */
[----:B------:R-:W-:Y:S01]  /*a440*/  LOP3.LUT R35, R7, 0x380038, RZ, 0xc0, !PT ;  /* 0x0038003807237812 */ /* 0x000fe200078ec0ff */
[----:B------:R-:W-:Y:S01]  /*a450*/  HFMA2.MMA R39, R24, R17, R39 ;  /* 0x0000001118277235 */ /* 0x000fe20000000027 */
[----:B------:R-:W-:Y:S01]  /*a460*/  LOP3.LUT R24, R22, 0x70007, RZ, 0xc0, !PT ;  /* 0x0007000716187812 */ /* 0x000fe200078ec0ff */
[----:B------:R-:W-:Y:S01]  /*a470*/  HFMA2 R41, R26, R17, R41 ;  /* 0x000000111a297231 */ /* 0x000fe20000000029 */
[----:B------:R-:W-:Y:S02]  /*a480*/  SHF.R.U32.HI R26, RZ, 0x6, R5 ;  /* 0x00000006ff1a7819 */ /* 0x000fe40000011605 */
[----:B------:R-:W-:-:S02]  /*a490*/  LOP3.LUT R36, R35, 0x64006400, RZ, 0xfc, !PT ;  /* 0x6400640023247812 */ /* 0x000fc400078efcff */
[----:B------:R-:W-:Y:S02]  /*a4a0*/  LOP3.LUT R35, R26, 0x70007, RZ, 0xc0, !PT ;  /* 0x000700071a237812 */ /* 0x000fe400078ec0ff */
[----:B------:R-:W-:Y:S01]  /*a4b0*/  LOP3.LUT R24, R24, 0x64006400, RZ, 0xfc, !PT ;  /* 0x6400640018187812 */ /* 0x000fe200078efcff */
[----:B------:R-:W-:Y:S01]  /*a4c0*/  HFMA2 R36, R36, R43.H0_H0, -132, -132 ;  /* 0xd820d82024247431 */ /* 0x000fe2000004002b */
[----:B------:R-:W-:Y:S02]  /*a4d0*/  LOP3.LUT R35, R35, 0x64006400, RZ, 0xfc, !PT ;  /* 0x6400640023237812 */ /* 0x000fe400078efcff */
[----:B------:R-:W-:Y:S01]  /*a4e0*/  SHF.R.U32.HI R38, RZ, 0x6, R6 ;  /* 0x00000006ff267819 */ /* 0x000fe20000011606 */
[----:B------:R-:W-:Y:S02]  /*a4f0*/  HADD2 R24, R24, -1028, -1028 ;  /* 0xe404e40418187430 */ /* 0x000fe40000000000 */
[----:B------:R-:W-:Y:S01]  /*a500*/  HFMA2.MMA R25, R36, R17, R25 ;  /* 0x0000001124197235 */ /* 0x000fe20000000019 */
[----:B------:R-:W-:Y:S01]  /*a510*/  HADD2 R17, R35, -1028, -1028 ;  /* 0xe404e40423117430 */ /* 0x000fe20000000000 */
[----:B------:R-:W-:Y:S01]  /*a520*/  SHF.R.U32.HI R35, RZ, 0x6, R7 ;  /* 0x00000006ff237819 */ /* 0x000fe20000011607 */
[----:B------:R-:W-:Y:S01]  /*a530*/  HFMA2 R16, R24, R18, R16 ;  /* 0x0000001218107231 */ /* 0x000fe20000000010 */
[----:B------:R-:W-:-:S03]  /*a540*/  LOP3.LUT R24, R38, 0x70007, RZ, 0xc0, !PT ;  /* 0x0007000726187812 */ /* 0x000fc600078ec0ff */
[----:B------:R-:W-:Y:S01]  /*a550*/  HFMA2.MMA R39, R17, R18, R39 ;  /* 0x0000001211277235 */ /* 0x000fe20000000027 */
[----:B------:R-:W-:Y:S02]  /*a560*/  LOP3.LUT R24, R24, 0x64006400, RZ, 0xfc, !PT ;  /* 0x6400640018187812 */ /* 0x000fe400078efcff */
[----:B------:R-:W-:-:S03]  /*a570*/  LOP3.LUT R17, R35, 0x70007, RZ, 0xc0, !PT ;  /* 0x0007000723117812 */ /* 0x000fc600078ec0ff */
[----:B------:R-:W-:Y:S01]  /*a580*/  HADD2 R24, R24, -1028, -1028 ;  /* 0xe404e40418187430 */ /* 0x000fe20000000000 */
[----:B------:R-:W-:-:S03]  /*a590*/  LOP3.LUT R17, R17, 0x64006400, RZ, 0xfc, !PT ;  /* 0x6400640011117812 */ /* 0x000fc600078efcff */
[----:B------:R-:W-:Y:S01]  /*a5a0*/  HFMA2 R41, R24, R18, R41 ;  /* 0x0000001218297231 */ /* 0x000fe20000000029 */
[----:B------:R-:W-:Y:S01]  /*a5b0*/  @!P0 IMAD R24, R30, 0x8, R1 ;  /* 0x000000081e188824 */ /* 0x000fe200078e0201 */
[----:B------:R-:W-:Y:S01]  /*a5c0*/  HADD2 R42, R17, -1028, -1028 ;  /* 0xe404e404112a7430 */ /* 0x000fe20000000000 */
[----:B------:R-:W-:-:S05]  /*a5d0*/  LOP3.LUT R17, R22, 0x380038, RZ, 0xc0, !PT ;  /* 0x0038003816117812 */ /* 0x000fca00078ec0ff */
[----:B------:R-:W-:Y:S02]  /*a5e0*/  HFMA2.MMA R42, R42, R18, R25 ;  /* 0x000000122a2a7235 */ /* 0x000fe40000000019 */
[----:B------:R-:W2:Y:S01]  /*a5f0*/  @!P0 LDL.64 R24, [R24] ;  /* 0x0000000018188983 */ /* 0x000ea20000100a00 */
[----:B------:R-:W-:Y:S01]  /*a600*/  LOP3.LUT R18, R17, 0x64006400, RZ, 0xfc, !PT ;  /* 0x6400640011127812 */ /* 0x000fe200078efcff */
[----:B---3--:R-:W-:Y:S01]  /*a610*/  @!P0 IMAD.IADD R29, R23, 0x1, R32 ;  /* 0x00000001171d8824 */ /* 0x008fe200078e0220 */
[C---:B------:R-:W-:Y:S02]  /*a620*/  LOP3.LUT R17, R35.reuse, 0x380038, RZ, 0xc0, !PT ;  /* 0x0038003823117812 */ /* 0x040fe400078ec0ff */
[----:B------:R-:W-:Y:S01]  /*a630*/  LOP3.LUT R23, R26, 0x1c001c0, RZ, 0xc0, !PT ;  /* 0x01c001c01a177812 */ /* 0x000fe200078ec0ff */
[----:B------:R-:W-:Y:S01]  /*a640*/  HFMA2 R40, R18, R43.H0_H0, -132, -132 ;  /* 0xd820d82012287431 */ /* 0x000fe2000004002b */
[----:B------:R-:W-:Y:S02]  /*a650*/  LOP3.LUT R35, R35, 0x1c001c0, RZ, 0xc0, !PT ;  /* 0x01c001c023237812 */ /* 0x000fe400078ec0ff */
[----:B------:R-:W-:-:S02]  /*a660*/  LOP3.LUT R23, R23, 0x64006400, RZ, 0xfc, !PT ;  /* 0x6400640017177812 */ /* 0x000fc400078efcff */
[----:B------:R-:W-:Y:S01]  /*a670*/  LOP3.LUT R35, R35, 0x64006400, RZ, 0xfc, !PT ;  /* 0x6400640023237812 */ /* 0x000fe200078efcff */
[----:B------:R-:W-:Y:S01]  /*a680*/  HFMA2.MMA R40, R40, R19, R16 ;  /* 0x0000001328287235 */ /* 0x000fe20000000010 */
[----:B------:R-:W-:Y:S02]  /*a690*/  LOP3.LUT R16, R26, 0x380038, RZ, 0xc0, !PT ;  /* 0x003800381a107812 */ /* 0x000fe400078ec0ff */
[----:B------:R-:W-:Y:S02]  /*a6a0*/  SHF.R.U32.HI R4, RZ, 0xf, R4 ;  /* 0x0000000fff047819 */ /* 0x000fe40000011604 */
[----:B------:R-:W-:Y:S02]  /*a6b0*/  LOP3.LUT R18, R16, 0x64006400, RZ, 0xfc, !PT ;  /* 0x6400640010127812 */ /* 0x000fe400078efcff */
[C---:B------:R-:W-:Y:S02]  /*a6c0*/  LOP3.LUT R16, R38.reuse, 0x380038, RZ, 0xc0, !PT ;  /* 0x0038003826107812 */ /* 0x040fe400078ec0ff */
[----:B------:R-:W-:Y:S01]  /*a6d0*/  LOP3.LUT R38, R38, 0x1c001c0, RZ, 0xc0, !PT ;  /* 0x01c001c026267812 */ /* 0x000fe200078ec0ff */
[----:B------:R-:W-:Y:S01]  /*a6e0*/  HFMA2 R36, R18, R43.H0_H0, -132, -132 ;  /* 0xd820d82012247431 */ /* 0x000fe2000004002b */
[----:B------:R-:W-:-:S02]  /*a6f0*/  LOP3.LUT R16, R16, 0x64006400, RZ, 0xfc, !PT ;  /* 0x6400640010107812 */ /* 0x000fc400078efcff */
[----:B------:R-:W-:Y:S02]  /*a700*/  LOP3.LUT R18, R17, 0x64006400, RZ, 0xfc, !PT ;  /* 0x6400640011127812 */ /* 0x000fe400078efcff */
[----:B------:R-:W-:Y:S01]  /*a710*/  LOP3.LUT R4, R4, 0x10001, RZ, 0xc0, !PT ;  /* 0x0001000104047812 */ /* 0x000fe200078ec0ff */
[-C--:B------:R-:W-:Y:S01]  /*a720*/  HFMA2 R16, R16, R43.reuse.H0_H0, -132, -132 ;  /* 0xd820d82010107431 */ /* 0x080fe2000004002b */
[-C--:B------:R-:W-:Y:S01]  /*a730*/  HFMA2.MMA R39, R36, R19.reuse, R39 ;  /* 0x0000001324277235 */ /* 0x080fe20000000027 */
[----:B------:R-:W-:Y:S01]  /*a740*/  HFMA2 R18, R18, R43.H0_H0, -132, -132 ;  /* 0xd820d82012127431 */ /* 0x000fe2000004002b */
[----:B------:R-:W-:Y:S01]  /*a750*/  IMAD.WIDE R36, R27, c[0x0][0x18c], R20 ;  /* 0x000063001b247a25 */ /* 0x000fe200078e0214 */
[----:B------:R-:W-:Y:S02]  /*a760*/  LOP3.LUT R21, R22, 0x1c001c0, RZ, 0xc0, !PT ;  /* 0x01c001c016157812 */ /* 0x000fe400078ec0ff */
[----:B------:R-:W-:Y:S01]  /*a770*/  HFMA2.MMA R41, R16, R19, R41 ;  /* 0x0000001310297235 */ /* 0x000fe20000000029 */
[----:B------:R-:W-:Y:S01]  /*a780*/  HFMA2 R42, R18, R19, R42 ;  /* 0x00000013122a7231 */ /* 0x000fe2000000002a */
[----:B------:R-:W-:Y:S01]  /*a790*/  IMAD.MOV.U32 R20, RZ, RZ, 0x2400 ;  /* 0x00002400ff147424 */ /* 0x000fe200078e00ff */
[----:B------:R-:W0:Y:S01]  /*a7a0*/  LDS.128 R16, [UR4+0x10] ;  /* 0x00001004ff107984 */ /* 0x000e220008000c00 */
[----:B------:R-:W-:-:S02]  /*a7b0*/  LOP3.LUT R21, R21, 0x64006400, RZ, 0xfc, !PT ;  /* 0x6400640015157812 */ /* 0x000fc400078efcff */
[----:B-----5:R-:W-:Y:S02]  /*a7c0*/  SHF.R.U32.HI R27, RZ, 0xe, R8 ;  /* 0x0000000eff1b7819 */ /* 0x020fe40000011608 */
[----:B------:R-:W-:Y:S02]  /*a7d0*/  PRMT R26, R20, 0x7610, R26 ;  /* 0x00007610141a7816 */ /* 0x000fe4000000001a */
[----:B------:R-:W-:Y:S02]  /*a7e0*/  SHF.R.U32.HI R22, RZ, 0xf, R6 ;  /* 0x0000000fff167819 */ /* 0x000fe40000011606 */
[----:B------:R-:W-:Y:S01]  /*a7f0*/  LOP3.LUT R6, R4, 0x20002, R27, 0xf8, !PT ;  /* 0x0002000204067812 */ /* 0x000fe200078ef81b */
        /* <DEDUP_REMOVED lines=11> */
[----:B------:R-:W-:Y:S02]  /*a8b0*/  SHF.R.U32.HI R7, RZ, 0xf, R7 ;  /* 0x0000000fff077819 */ /* 0x000fe40000011607 */
[----:B------:R-:W-:Y:S01]  /*a8c0*/  IADD3 R32, R32, 0x20, RZ ;  /* 0x0000002020207810 */ /* 0x000fe20007ffe0ff */
[----:B------:R-:W-:-:S03]  /*a8d0*/  HADD2 R27, R27, -1028, -1028 ;  /* 0xe404e4041b1b7430 */ /* 0x000fc60000000000 */
[----:B------:R-:W-:Y:S01]  /*a8e0*/  ISETP.LT.AND P1, PT, R32, R31, PT ;  /* 0x0000001f2000720c */ /* 0x000fe20003f21270 */
[-C--:B0-----:R-:W-:Y:S01]  /*a8f0*/  HFMA2.MMA R20, R20, R16.reuse, R40 ;  /* 0x0000001014147235 */ /* 0x081fe20000000028 */
[-C--:B------:R-:W-:Y:S01]  /*a900*/  HFMA2 R23, R23, R16.reuse, R39 ;  /* 0x0000001017177231 */ /* 0x080fe20000000027 */
[----:B------:R-:W-:Y:S01]  /*a910*/  HFMA2.MMA R21, R21, R16, R41 ;  /* 0x0000001015157235 */ /* 0x000fe20000000029 */
[----:B------:R-:W-:Y:S01]  /*a920*/  HFMA2 R42, R35, R16, R42 ;  /* 0x00000010232a7231 */ /* 0x000fe2000000002a */
[----:B------:R-:W-:Y:S02]  /*a930*/  LOP3.LUT R16, R8, 0x70007, RZ, 0xc0, !PT ;  /* 0x0007000708107812 */ /* 0x000fe400078ec0ff */
[----:B------:R-:W-:Y:S02]  /*a940*/  SHF.R.U32.HI R35, RZ, 0xe, R10 ;  /* 0x0000000eff237819 */ /* 0x000fe4000001160a */
[----:B------:R-:W-:Y:S01]  /*a950*/  LOP3.LUT R16, R16, 0x64006400, RZ, 0xfc, !PT ;  /* 0x6400640010107812 */ /* 0x000fe200078efcff */
[----:B------:R-:W-:Y:S01]  /*a960*/  HFMA2.MMA R21, R27, R17, R21 ;  /* 0x000000111b157235 */ /* 0x000fe20000000015 */
[----:B------:R-:W-:Y:S01]  /*a970*/  LOP3.LUT R4, R4, 0x20002, R35, 0xf8, !PT ;  /* 0x0002000204047812 */ /* 0x000fe200078ef823 */
[----:B------:R-:W-:Y:S01]  /*a980*/  HADD2 R35, R22, -1028, -1028 ;  /* 0xe404e40416237430 */ /* 0x000fe20000000000 */
[----:B------:R-:W-:Y:S01]  /*a990*/  LOP3.LUT R22, R38, 0x64006400, RZ, 0xfc, !PT ;  /* 0x6400640026167812 */ /* 0x000fe200078efcff */
[----:B------:R-:W-:Y:S01]  /*a9a0*/  HADD2 R16, R16, -1028, -1028 ;  /* 0xe404e40410107430 */ /* 0x000fe20000000000 */
[----:B------:R-:W-:-:S02]  /*a9b0*/  LOP3.LUT R38, R8, 0x380038, RZ, 0xc0, !PT ;  /* 0x0038003808267812 */ /* 0x000fc400078ec0ff */
[----:B------:R-:W-:Y:S02]  /*a9c0*/  SHF.R.U32.HI R8, RZ, 0x6, R8 ;  /* 0x00000006ff087819 */ /* 0x000fe40000011608 */
[----:B------:R-:W-:Y:S01]  /*a9d0*/  LOP3.LUT R38, R38, 0x64006400, RZ, 0xfc, !PT ;  /* 0x6400640026267812 */ /* 0x000fe200078efcff */
[----:B------:R-:W-:Y:S01]  /*a9e0*/  HFMA2.MMA R20, R16, R17, R20 ;  /* 0x0000001110147235 */ /* 0x000fe20000000014 */
[----:B------:R-:W-:Y:S01]  /*a9f0*/  HFMA2 R16, R35, R17, R23 ;  /* 0x0000001123107231 */ /* 0x000fe20000000017 */
[----:B------:R-:W-:Y:S01]  /*aa00*/  LOP3.LUT R23, R9, 0x380038, RZ, 0xc0, !PT ;  /* 0x0038003809177812 */ /* 0x000fe200078ec0ff */
[----:B------:R-:W-:Y:S01]  /*aa10*/  HADD2 R35, R22, -1028, -1028 ;  /* 0xe404e40416237430 */ /* 0x000fe20000000000 */
[----:B------:R-:W-:Y:S01]  /*aa20*/  LOP3.LUT R22, R10, 0x380038, RZ, 0xc0, !PT ;  /* 0x003800380a167812 */ /* 0x000fe200078ec0ff */
[----:B------:R-:W-:Y:S01]  /*aa30*/  HFMA2 R27, R38, R43.H0_H0, -132, -132 ;  /* 0xd820d820261b7431 */ /* 0x000fe2000004002b */
[----:B------:R-:W-:Y:S01]  /*aa40*/  LOP3.LUT R40, R23, 0x64006400, RZ, 0xfc, !PT ;  /* 0x6400640017287812 */ /* 0x000fe200078efcff */
[----:B------:R-:W-:Y:S01]  /*aa50*/  HFMA2 R35, R35, R17, R42 ;  /* 0x0000001123237231 */ /* 0x000fe2000000002a */
[----:B------:R-:W-:-:S02]  /*aa60*/  LOP3.LUT R17, R11, 0x380038, RZ, 0xc0, !PT ;  /* 0x003800380b117812 */ /* 0x000fc400078ec0ff */
[----:B------:R-:W-:Y:S01]  /*aa70*/  LOP3.LUT R22, R22, 0x64006400, RZ, 0xfc, !PT ;  /* 0x6400640016167812 */ /* 0x000fe200078efcff */
[-C--:B------:R-:W-:Y:S01]  /*aa80*/  HFMA2.MMA R27, R27, R18.reuse, R20 ;  /* 0x000000121b1b7235 */ /* 0x080fe20000000014 */
[----:B------:R-:W-:Y:S01]  /*aa90*/  LOP3.LUT R38, R17, 0x64006400, RZ, 0xfc, !PT ;  /* 0x6400640011267812 */ /* 0x000fe200078efcff */
[-C--:B------:R-:W-:Y:S01]  /*aaa0*/  HFMA2 R40, R40, R43.reuse.H0_H0, -132, -132 ;  /* 0xd820d82028287431 */ /* 0x080fe2000004002b */
[----:B------:R-:W-:Y:S01]  /*aab0*/  LOP3.LUT R20, R8, 0x70007, RZ, 0xc0, !PT ;  /* 0x0007000708147812 */ /* 0x000fe200078ec0ff */
[-C--:B------:R-:W-:Y:S01]  /*aac0*/  HFMA2 R17, R22, R43.reuse.H0_H0, -132, -132 ;  /* 0xd820d82016117431 */ /* 0x080fe2000004002b */
[----:B------:R-:W-:Y:S01]  /*aad0*/  SHF.R.U32.HI R39, RZ, 0xf, R5 ;  /* 0x0000000fff277819 */ /* 0x000fe20000011605 */
[----:B------:R-:W-:Y:S01]  /*aae0*/  HFMA2 R38, R38, R43.H0_H0, -132, -132 ;  /* 0xd820d82026267431 */ /* 0x000fe2000004002b */
[----:B------:R-:W-:Y:S01]  /*aaf0*/  LOP3.LUT R5, R20, 0x64006400, RZ, 0xfc, !PT ;  /* 0x6400640014057812 */ /* 0x000fe200078efcff */
[-C--:B------:R-:W-:Y:S01]  /*ab00*/  HFMA2.MMA R16, R40, R18.reuse, R16 ;  /* 0x0000001228107235 */ /* 0x080fe20000000010 */
[----:B------:R-:W-:Y:S01]  /*ab10*/  LOP3.LUT R39, R39, 0x10001, RZ, 0xc0, !PT ;  /* 0x0001000127277812 */ /* 0x000fe200078ec0ff */
[----:B------:R-:W-:Y:S01]  /*ab20*/  HFMA2.MMA R17, R17, R18, R21 ;  /* 0x0000001211117235 */ /* 0x000fe20000000015 */
[----:B------:R-:W-:Y:S01]  /*ab30*/  HFMA2 R35, R38, R18, R35 ;  /* 0x0000001226237231 */ /* 0x000fe20000000023 */
[----:B------:R-:W0:Y:S01]  /*ab40*/  LDS.128 R20, [UR4+0x20] ;  /* 0x00002004ff147984 */ /* 0x000e220008000c00 */
[----:B------:R-:W-:Y:S01]  /*ab50*/  SHF.R.U32.HI R40, RZ, 0xe, R9 ;  /* 0x0000000eff287819 */ /* 0x000fe20000011609 */
[----:B------:R-:W-:Y:S01]  /*ab60*/  HADD2 R38, R5, -1028, -1028 ;  /* 0xe404e40405267430 */ /* 0x000fe20000000000 */
[----:B------:R-:W-:-:S02]  /*ab70*/  SHF.R.U32.HI R18, RZ, 0x6, R10 ;  /* 0x00000006ff127819 */ /* 0x000fc4000001160a */
[----:B------:R-:W-:Y:S02]  /*ab80*/  SHF.R.U32.HI R10, RZ, 0x6, R11 ;  /* 0x00000006ff0a7819 */ /* 0x000fe4000001160b */
[----:B------:R-:W-:Y:S01]  /*ab90*/  SHF.R.U32.HI R9, RZ, 0x6, R9 ;  /* 0x00000006ff097819 */ /* 0x000fe20000011609 */
[----:B------:R-:W-:Y:S01]  /*aba0*/  HFMA2.MMA R27, R38, R19, R27 ;  /* 0x00000013261b7235 */ /* 0x000fe2000000001b */
[----:B------:R-:W-:Y:S02]  /*abb0*/  LOP3.LUT R5, R39, 0x20002, R40, 0xf8, !PT ;  /* 0x0002000227057812 */ /* 0x000fe400078ef828 */
[----:B------:R-:W-:Y:S02]  /*abc0*/  LOP3.LUT R39, R10, 0x70007, RZ, 0xc0, !PT ;  /* 0x000700070a277812 */ /* 0x000fe400078ec0ff */
[----:B------:R-:W-:Y:S02]  /*abd0*/  LOP3.LUT R40, R18, 0x70007, RZ, 0xc0, !PT ;  /* 0x0007000712287812 */ /* 0x000fe400078ec0ff */
[----:B------:R-:W-:-:S02]  /*abe0*/  LOP3.LUT R38, R9, 0x70007, RZ, 0xc0, !PT ;  /* 0x0007000709267812 */ /* 0x000fc400078ec0ff */
[----:B------:R-:W-:Y:S02]  /*abf0*/  LOP3.LUT R39, R39, 0x64006400, RZ, 0xfc, !PT ;  /* 0x6400640027277812 */ /* 0x000fe400078efcff */
[----:B------:R-:W-:Y:S02]  /*ac00*/  LOP3.LUT R40, R40, 0x64006400, RZ, 0xfc, !PT ;  /* 0x6400640028287812 */ /* 0x000fe400078efcff */
[----:B------:R-:W-:Y:S01]  /*ac10*/  LOP3.LUT R38, R38, 0x64006400, RZ, 0xfc, !PT ;  /* 0x6400640026267812 */ /* 0x000fe200078efcff */
[----:B------:R-:W-:Y:S01]  /*ac20*/  HADD2 R39, R39, -1028, -1028 ;  /* 0xe404e40427277430 */ /* 0x000fe20000000000 */
[C---:B------:R-:W-:Y:S01]  /*ac30*/  LOP3.LUT R42, R8.reuse, 0x380038, RZ, 0xc0, !PT ;  /* 0x00380038082a7812 */ /* 0x040fe200078ec0ff */
[----:B------:R-:W-:Y:S01]  /*ac40*/  HADD2 R40, R40, -1028, -1028 ;  /* 0xe404e40428287430 */ /* 0x000fe20000000000 */
[----:B------:R-:W-:Y:S01]  /*ac50*/  LOP3.LUT R8, R8, 0x1c001c0, RZ, 0xc0, !PT ;  /* 0x01c001c008087812 */ /* 0x000fe200078ec0ff */
[----:B------:R-:W-:Y:S01]  /*ac60*/  HADD2 R38, R38, -1028, -1028 ;  /* 0xe404e40426267430 */ /* 0x000fe20000000000 */
[----:B------:R-:W-:Y:S01]  /*ac70*/  LOP3.LUT R42, R42, 0x64006400, RZ, 0xfc, !PT ;  /* 0x640064002a2a7812 */ /* 0x000fe200078efcff */
[-C--:B------:R-:W-:Y:S01]  /*ac80*/  HFMA2 R17, R40, R19.reuse, R17 ;  /* 0x0000001328117231 */ /* 0x080fe20000000011 */
[----:B------:R-:W-:Y:S01]  /*ac90*/  HFMA2.MMA R35, R39, R19, R35 ;  /* 0x0000001327237235 */ /* 0x000fe20000000023 */
[----:B------:R-:W-:Y:S01]  /*aca0*/  HFMA2 R16, R38, R19, R16 ;  /* 0x0000001326107231 */ /* 0x000fe20000000010 */
        /* <DEDUP_REMOVED lines=8> */
[-C--:B0-----:R-:W-:Y:S01]  /*ad30*/  HFMA2.MMA R27, R42, R20.reuse, R27 ;  /* 0x000000142a1b7235 */ /* 0x081fe2000000001b */
[----:B------:R-:W-:Y:S01]  /*ad40*/  LOP3.LUT R18, R18, 0x1c001c0, RZ, 0xc0, !PT ;  /* 0x01c001c012127812 */ /* 0x000fe200078ec0ff */
[----:B------:R-:W-:Y:S01]  /*ad50*/  HFMA2 R38, R38, R43.H0_H0, -132, -132 ;  /* 0xd820d82026267431 */ /* 0x000fe2000004002b */
[----:B------:R-:W-:Y:S01]  /*ad60*/  LOP3.LUT R19, R9, 0x64006400, RZ, 0xfc, !PT ;  /* 0x6400640009137812 */ /* 0x000fe200078efcff */
[----:B------:R-:W-:Y:S01]  /*ad70*/  HFMA2.MMA R7, R7, R20, R17 ;  /* 0x0000001407077235 */ /* 0x000fe20000000011 */
[C---:B------:R-:W-:Y:S01]  /*ad80*/  LOP3.LUT R17, R10.reuse, 0x380038, RZ, 0xc0, !PT ;  /* 0x003800380a117812 */ /* 0x040fe200078ec0ff */
[----:B------:R-:W-:Y:S01]  /*ad90*/  HFMA2 R16, R38, R20, R16 ;  /* 0x0000001426107231 */ /* 0x000fe20000000010 */
[----:B------:R-:W-:-:S02]  /*ada0*/  LOP3.LUT R38, R10, 0x1c001c0, RZ, 0xc0, !PT ;  /* 0x01c001c00a267812 */ /* 0x000fc400078ec0ff */
[----:B------:R-:W-:Y:S02]  /*adb0*/  LOP3.LUT R10, R17, 0x64006400, RZ, 0xfc, !PT ;  /* 0x64006400110a7812 */ /* 0x000fe400078efcff */
[----:B------:R-:W-:Y:S01]  /*adc0*/  LOP3.LUT R17, R8, 0x64006400, RZ, 0xfc, !PT ;  /* 0x6400640008117812 */ /* 0x000fe200078efcff */
[-C--:B------:R-:W-:Y:S01]  /*add0*/  HFMA2 R8, R19, R26.reuse.H0_H0, -20, -20 ;  /* 0xcd00cd0013087431 */ /* 0x080fe2000004001a */
[----:B------:R-:W-:Y:S01]  /*ade0*/  LOP3.LUT R9, R38, 0x64006400, RZ, 0xfc, !PT ;  /* 0x6400640026097812 */ /* 0x000fe200078efcff */
[----:B------:R-:W-:Y:S01]  /*adf0*/  HFMA2 R10, R10, R43.H0_H0, -132, -132 ;  /* 0xd820d8200a0a7431 */ /* 0x000fe2000004002b */
[----:B------:R-:W-:Y:S01]  /*ae00*/  LOP3.LUT R39, R18, 0x64006400, RZ, 0xfc, !PT ;  /* 0x6400640012277812 */ /* 0x000fe200078efcff */
[-C--:B------:R-:W-:Y:S01]  /*ae10*/  HFMA2 R17, R17, R26.reuse.H0_H0, -20, -20 ;  /* 0xcd00cd0011117431 */ /* 0x080fe2000004001a */
[----:B------:R-:W-:Y:S01]  /*ae20*/  SHF.R.U32.HI R18, RZ, 0xd, R13 ;  /* 0x0000000dff127819 */ /* 0x000fe2000001160d */
[-C--:B------:R-:W-:Y:S01]  /*ae30*/  HFMA2 R9, R9, R26.reuse.H0_H0, -20, -20 ;  /* 0xcd00cd0009097431 */ /* 0x080fe2000004001a */
[----:B------:R-:W-:Y:S01]  /*ae40*/  HFMA2.MMA R16, R8, R21, R16 ;  /* 0x0000001508107235 */ /* 0x000fe20000000010 */
[----:B------:R-:W-:Y:S01]  /*ae50*/  HFMA2 R39, R39, R26.H0_H0, -20, -20 ;  /* 0xcd00cd0027277431 */ /* 0x000fe2000004001a */
[----:B------:R-:W-:Y:S01]  /*ae60*/  HFMA2.MMA R10, R10, R20, R35 ;  /* 0x000000140a0a7235 */ /* 0x000fe20000000023 */
[-C--:B------:R-:W-:Y:S01]  /*ae70*/  HFMA2 R17, R17, R21.reuse, R27 ;  /* 0x0000001511117231 */ /* 0x080fe2000000001b */
[----:B------:R-:W-:Y:S01]  /*ae80*/  SHF.R.U32.HI R27, RZ, 0xd, R14 ;  /* 0x0000000dff1b7819 */ /* 0x000fe2000001160e */
[----:B------:R-:W-:Y:S01]  /*ae90*/  HFMA2 R7, R39, R21, R7 ;  /* 0x0000001527077231 */ /* 0x000fe20000000007 */
[----:B------:R-:W-:-:S02]  /*aea0*/  SHF.R.U32.HI R19, RZ, 0xd, R12 ;  /* 0x0000000dff137819 */ /* 0x000fc4000001160c */
[----:B------:R-:W-:Y:S01]  /*aeb0*/  HFMA2.MMA R21, R9, R21, R10 ;  /* 0x0000001509157235 */ /* 0x000fe2000000000a */
[----:B------:R-:W-:Y:S02]  /*aec0*/  LOP3.LUT R9, R5, 0x40004, R18, 0xf8, !PT ;  /* 0x0004000405097812 */ /* 0x000fe400078ef812 */
[----:B------:R-:W-:Y:S02]  /*aed0*/  LOP3.LUT R18, R12, 0x70007, RZ, 0xc0, !PT ;  /* 0x000700070c127812 */ /* 0x000fe400078ec0ff */
[----:B------:R-:W-:Y:S02]  /*aee0*/  LOP3.LUT R10, R4, 0x40004, R27, 0xf8, !PT ;  /* 0x00040004040a7812 */ /* 0x000fe400078ef81b */
[----:B------:R-:W-:Y:S02]  /*aef0*/  SHF.R.U32.HI R11, RZ, 0xe, R11 ;  /* 0x0000000eff0b7819 */ /* 0x000fe4000001160b */
[----:B------:R-:W-:Y:S02]  /*af00*/  LOP3.LUT R8, R6, 0x40004, R19, 0xf8, !PT ;  /* 0x0004000406087812 */ /* 0x000fe400078ef813 */
[----:B------:R-:W-:-:S02]  /*af10*/  LOP3.LUT R27, R13, 0x70007, RZ, 0xc0, !PT ;  /* 0x000700070d1b7812 */ /* 0x000fc400078ec0ff */
[----:B------:R-:W-:Y:S02]  /*af20*/  LOP3.LUT R19, R15, 0x70007, RZ, 0xc0, !PT ;  /* 0x000700070f137812 */ /* 0x000fe400078ec0ff */
[----:B------:R-:W-:Y:S02]  /*af30*/  LOP3.LUT R4, R12, 0x380038, RZ, 0xc0, !PT ;  /* 0x003800380c047812 */ /* 0x000fe400078ec0ff */
[----:B------:R-:W-:Y:S02]  /*af40*/  LOP3.LUT R35, R18, 0x64006400, RZ, 0xfc, !PT ;  /* 0x6400640012237812 */ /* 0x000fe400078efcff */
[----:B------:R-:W-:Y:S02]  /*af50*/  LOP3.LUT R11, R40, 0x20002, R11, 0xf8, !PT ;  /* 0x00020002280b7812 */ /* 0x000fe400078ef80b */
[----:B------:R-:W-:Y:S01]  /*af60*/  LOP3.LUT R20, R14, 0x70007, RZ, 0xc0, !PT ;  /* 0x000700070e147812 */ /* 0x000fe200078ec0ff */
[----:B------:R-:W-:Y:S01]  /*af70*/  HADD2 R35, R35, -1028, -1028 ;  /* 0xe404e40423237430 */ /* 0x000fe20000000000 */
[----:B------:R-:W-:-:S02]  /*af80*/  SHF.R.U32.HI R38, RZ, 0xd, R15 ;  /* 0x0000000dff267819 */ /* 0x000fc4000001160f */
[----:B------:R-:W-:Y:S02]  /*af90*/  LOP3.LUT R27, R27, 0x64006400, RZ, 0xfc, !PT ;  /* 0x640064001b1b7812 */ /* 0x000fe400078efcff */
[----:B------:R-:W-:Y:S02]  /*afa0*/  LOP3.LUT R19, R19, 0x64006400, RZ, 0xfc, !PT ;  /* 0x6400640013137812 */ /* 0x000fe400078efcff */
[----:B------:R-:W-:Y:S02]  /*afb0*/  LOP3.LUT R4, R4, 0x64006400, RZ, 0xfc, !PT ;  /* 0x6400640004047812 */ /* 0x000fe400078efcff */
[----:B------:R-:W-:Y:S01]  /*afc0*/  LOP3.LUT R6, R14, 0x380038, RZ, 0xc0, !PT ;  /* 0x003800380e067812 */ /* 0x000fe200078ec0ff */
[----:B------:R-:W-:Y:S01]  /*afd0*/  HADD2 R19, R19, -1028, -1028 ;  /* 0xe404e40413137430 */ /* 0x000fe20000000000 */
[----:B------:R-:W-:Y:S01]  /*afe0*/  LOP3.LUT R20, R20, 0x64006400, RZ, 0xfc, !PT ;  /* 0x6400640014147812 */ /* 0x000fe200078efcff */
[-C--:B------:R-:W-:Y:S01]  /*aff0*/  HFMA2 R4, R4, R43.reuse.H0_H0, -132, -132 ;  /* 0xd820d82004047431 */ /* 0x080fe2000004002b */
[----:B------:R-:W-:Y:S01]  /*b000*/  LOP3.LUT R11, R11, 0x40004, R38, 0xf8, !PT ;  /* 0x000400040b0b7812 */ /* 0x000fe200078ef826 */
[----:B------:R-:W-:Y:S01]  /*b010*/  HADD2 R38, R27, -1028, -1028 ;  /* 0xe404e4041b267430 */ /* 0x000fe20000000000 */
[----:B------:R-:W-:Y:S01]  /*b020*/  LOP3.LUT R5, R13, 0x380038, RZ, 0xc0, !PT ;  /* 0x003800380d057812 */ /* 0x000fe200078ec0ff */
[-C--:B------:R-:W-:Y:S01]  /*b030*/  HFMA2 R27, R35, R22.reuse, R17 ;  /* 0x00000016231b7231 */ /* 0x080fe20000000011 */
[----:B------:R-:W-:Y:S01]  /*b040*/  LOP3.LUT R18, R15, 0x380038, RZ, 0xc0, !PT ;  /* 0x003800380f127812 */ /* 0x000fe200078ec0ff */
[----:B------:R-:W-:Y:S01]  /*b050*/  HADD2 R17, R20, -1028, -1028 ;  /* 0xe404e40414117430 */ /* 0x000fe20000000000 */
[----:B------:R-:W-:Y:S01]  /*b060*/  LOP3.LUT R6, R6, 0x64006400, RZ, 0xfc, !PT ;  /* 0x6400640006067812 */ /* 0x000fe200078efcff */
[-C--:B------:R-:W-:Y:S01]  /*b070*/  HFMA2.MMA R16, R38, R22.reuse, R16 ;  /* 0x0000001626107235 */ /* 0x080fe20000000010 */
[----:B------:R-:W-:Y:S01]  /*b080*/  LOP3.LUT R38, R18, 0x64006400, RZ, 0xfc, !PT ;  /* 0x6400640012267812 */ /* 0x000fe200078efcff */
[----:B------:R-:W-:Y:S01]  /*b090*/  HFMA2.MMA R21, R19, R22, R21 ;  /* 0x0000001613157235 */ /* 0x000fe20000000015 */
[----:B------:R-:W-:Y:S01]  /*b0a0*/  HFMA2 R17, R17, R22, R7 ;  /* 0x0000001611117231 */ /* 0x000fe20000000007 */
[----:B------:R-:W-:Y:S01]  /*b0b0*/  LOP3.LUT R20, R5, 0x64006400, RZ, 0xfc, !PT ;  /* 0x6400640005147812 */ /* 0x000fe200078efcff */
[-C--:B------:R-:W-:Y:S01]  /*b0c0*/  HFMA2.MMA R18, R4, R23.reuse, R27 ;  /* 0x0000001704127235 */ /* 0x080fe2000000001b */
[-C--:B------:R-:W-:Y:S01]  /*b0d0*/  HFMA2 R19, R6, R43.reuse.H0_H0, -132, -132 ;  /* 0xd820d82006137431 */ /* 0x080fe2000004002b */
[----:B------:R-:W-:Y:S01]  /*b0e0*/  SHF.R.U32.HI R12, RZ, 0x6, R12 ;  /* 0x00000006ff0c7819 */ /* 0x000fe2000001160c */
[----:B------:R-:W0:Y:S01]  /*b0f0*/  LDS.128 R4, [UR4+0x30] ;  /* 0x00003004ff047984 */ /* 0x000e220008000c00 */
[-C--:B------:R-:W-:Y:S01]  /*b100*/  HFMA2 R20, R20, R43.reuse.H0_H0, -132, -132 ;  /* 0xd820d82014147431 */ /* 0x080fe2000004002b */
[----:B------:R-:W-:Y:S01]  /*b110*/  SHF.R.U32.HI R14, RZ, 0x6, R14 ;  /* 0x00000006ff0e7819 */ /* 0x000fe2000001160e */
[----:B------:R-:W-:Y:S01]  /*b120*/  HFMA2 R38, R38, R43.H0_H0, -132, -132 ;  /* 0xd820d82026267431 */ /* 0x000fe2000004002b */
[C---:B------:R-:W-:Y:S01]  /*b130*/  LOP3.LUT R22, R12.reuse, 0x380038, RZ, 0xc0, !PT ;  /* 0x003800380c167812 */ /* 0x040fe200078ec0ff */
[----:B------:R-:W-:Y:S01]  /*b140*/  HFMA2 R17, R19, R23, R17 ;  /* 0x0000001713117231 */ /* 0x000fe20000000011 */
[C---:B------:R-:W-:Y:S01]  /*b150*/  LOP3.LUT R19, R12.reuse, 0x1c001c0, RZ, 0xc0, !PT ;  /* 0x01c001c00c137812 */ /* 0x040fe200078ec0ff */
[-C--:B------:R-:W-:Y:S01]  /*b160*/  HFMA2.MMA R16, R20, R23.reuse, R16 ;  /* 0x0000001714107235 */ /* 0x080fe20000000010 */
[----:B------:R-:W-:Y:S01]  /*b170*/  LOP3.LUT R12, R12, 0x70007, RZ, 0xc0, !PT ;  /* 0x000700070c0c7812 */ /* 0x000fe200078ec0ff */
[----:B------:R-:W-:Y:S01]  /*b180*/  HFMA2.MMA R23, R38, R23, R21 ;  /* 0x0000001726177235 */ /* 0x000fe20000000015 */
[C---:B------:R-:W-:Y:S01]  /*b190*/  LOP3.LUT R38, R14.reuse, 0x380038, RZ, 0xc0, !PT ;  /* 0x003800380e267812 */ /* 0x040fe200078ec0ff */
[----:B------:R-:W-:Y:S01]  /*b1a0*/  UIADD3 UR4, UR4, 0x40, URZ ;  /* 0x0000004004047890 */ /* 0x000fe2000fffe03f */
[----:B------:R-:W-:-:S02]  /*b1b0*/  LOP3.LUT R27, R14, 0x1c001c0, RZ, 0xc0, !PT ;  /* 0x01c001c00e1b7812 */ /* 0x000fc400078ec0ff */
[----:B------:R-:W-:Y:S02]  /*b1c0*/  LOP3.LUT R14, R14, 0x70007, RZ, 0xc0, !PT ;  /* 0x000700070e0e7812 */ /* 0x000fe400078ec0ff */
[----:B------:R-:W-:Y:S02]  /*b1d0*/  LOP3.LUT R12, R12, 0x64006400, RZ, 0xfc, !PT ;  /* 0x640064000c0c7812 */ /* 0x000fe400078efcff */
[----:B------:R-:W-:Y:S02]  /*b1e0*/  SHF.R.U32.HI R13, RZ, 0x6, R13 ;  /* 0x00000006ff0d7819 */ /* 0x000fe4000001160d */
[----:B------:R-:W-:Y:S01]  /*b1f0*/  SHF.R.U32.HI R15, RZ, 0x6, R15 ;  /* 0x00000006ff0f7819 */ /* 0x000fe2000001160f */
[----:B------:R-:W-:Y:S01]  /*b200*/  HADD2 R12, R12, -1028, -1028 ;  /* 0xe404e4040c0c7430 */ /* 0x000fe20000000000 */
[----:B------:R-:W-:Y:S02]  /*b210*/  LOP3.LUT R14, R14, 0x64006400, RZ, 0xfc, !PT ;  /* 0x640064000e0e7812 */ /* 0x000fe400078efcff */
[----:B------:R-:W-:-:S02]  /*b220*/  LOP3.LUT R22, R22, 0x64006400, RZ, 0xfc, !PT ;  /* 0x6400640016167812 */ /* 0x000fc400078efcff */
[C---:B------:R-:W-:Y:S01]  /*b230*/  LOP3.LUT R40, R13.reuse, 0x380038, RZ, 0xc0, !PT ;  /* 0x003800380d287812 */ /* 0x040fe200078ec0ff */
[----:B------:R-:W-:Y:S01]  /*b240*/  HADD2 R14, R14, -1028, -1028 ;  /* 0xe404e4040e0e7430 */ /* 0x000fe20000000000 */
[----:B------:R-:W-:Y:S01]  /*b250*/  LOP3.LUT R21, R13, 0x1c001c0, RZ, 0xc0, !PT ;  /* 0x01c001c00d157812 */ /* 0x000fe200078ec0ff */
[----:B------:R-:W-:Y:S01]  /*b260*/  HFMA2 R22, R22, R43.H0_H0, -132, -132 ;  /* 0xd820d82016167431 */ /* 0x000fe2000004002b */
[C---:B------:R-:W-:Y:S02]  /*b270*/  LOP3.LUT R20, R15.reuse, 0x380038, RZ, 0xc0, !PT ;  /* 0x003800380f147812 */ /* 0x040fe400078ec0ff */
[----:B------:R-:W-:Y:S02]  /*b280*/  LOP3.LUT R35, R15, 0x1c001c0, RZ, 0xc0, !PT ;  /* 0x01c001c00f237812 */ /* 0x000fe400078ec0ff */
[----:B------:R-:W-:Y:S02]  /*b290*/  LOP3.LUT R13, R13, 0x70007, RZ, 0xc0, !PT ;  /* 0x000700070d0d7812 */ /* 0x000fe400078ec0ff */
[----:B------:R-:W-:-:S02]  /*b2a0*/  LOP3.LUT R15, R15, 0x70007, RZ, 0xc0, !PT ;  /* 0x000700070f0f7812 */ /* 0x000fc400078ec0ff */
[----:B------:R-:W-:Y:S01]  /*b2b0*/  LOP3.LUT R38, R38, 0x64006400, RZ, 0xfc, !PT ;  /* 0x6400640026267812 */ /* 0x000fe200078efcff */
[-C--:B0-----:R-:W-:Y:S01]  /*b2c0*/  HFMA2.MMA R12, R12, R4.reuse, R18 ;  /* 0x000000040c0c7235 */ /* 0x081fe20000000012 */
[----:B------:R-:W-:Y:S01]  /*b2d0*/  LOP3.LUT R19, R19, 0x64006400, RZ, 0xfc, !PT ;  /* 0x6400640013137812 */ /* 0x000fe200078efcff */
[----:B------:R-:W-:Y:S01]  /*b2e0*/  HFMA2.MMA R14, R14, R4, R17 ;  /* 0x000000040e0e7235 */ /* 0x000fe20000000011 */
        /* <DEDUP_REMOVED lines=9> */
[-C--:B------:R-:W-:Y:S01]  /*b380*/  HFMA2.MMA R12, R22, R5.reuse, R12 ;  /* 0x00000005160c7235 */ /* 0x080fe2000000000c */
[----:B------:R-:W-:Y:S01]  /*b390*/  LOP3.LUT R8, R8, 0x64006400, RZ, 0xfc, !PT ;  /* 0x6400640008087812 */ /* 0x000fe200078efcff */
[----:B------:R-:W-:Y:S01]  /*b3a0*/  HFMA2 R27, R27, R26.H0_H0, -20, -20 ;  /* 0xcd00cd001b1b7431 */ /* 0x000fe2000004001a */
        /* <DEDUP_REMOVED lines=17> */
[-C--:B------:R-:W-:Y:S01]  /*b4c0*/  HFMA2 R21, R21, R26.reuse.H0_H0, -20, -20 ;  /* 0xcd00cd0015157431 */ /* 0x080fe2000004001a */
[----:B--2---:R-:W-:Y:S01]  /*b4d0*/  @!P0 PRMT R0, R24, 0x7610, R0 ;  /* 0x0000761018008816 */ /* 0x004fe20000000000 */
[----:B------:R-:W-:Y:S01]  /*b4e0*/  HFMA2 R26, R35, R26.H0_H0, -20, -20 ;  /* 0xcd00cd00231a7431 */ /* 0x000fe2000004001a */
        /* <DEDUP_REMOVED lines=20> */
.L_x_2994:
        /* <DEDUP_REMOVED lines=9> */
.L_x_2997:
        /* <DEDUP_REMOVED lines=13> */
[----:B------:R-:W-:Y:S01]  /*b790*/  IMAD.MOV.U32 R16, RZ, RZ, 0x2c00 ;  /* 0x00002c00ff107424 */ /* 0x000fe200078e00ff */
[----:B------:R-:W-:-:S05]  /*b7a0*/  LEA R36, P0, R19, R36, 0x2 ;  /* 0x0000002413247211 */ /* 0x000fca00078010ff */
[----:B------:R-:W-:Y:S01]  /*b7b0*/  IMAD.X R37, R37, 0x1, R17, P0 ;  /* 0x0000000125257824 */ /* 0x000fe200000e0611 */
[C---:B--2---:R-:W-:Y:S02]  /*b7c0*/  LOP3.LUT R18, R8.reuse, 0x30003, RZ, 0xc0, !PT ;  /* 0x0003000308127812 */ /* 0x044fe400078ec0ff */
[----:B-1----:R-:W-:Y:S02]  /*b7d0*/  LOP3.LUT R20, R8, 0xc000c, RZ, 0xc0, !PT ;  /* 0x000c000c08147812 */ /* 0x002fe400078ec0ff */
[----:B------:R-:W-:-:S05]  /*b7e0*/  LOP3.LUT R18, R18, 0x64006400, RZ, 0xfc, !PT ;  /* 0x6400640012127812 */ /* 0x000fca00078efcff */
[----:B------:R-:W-:Y:S01]  /*b7f0*/  HADD2 R18, R18, -1026, -1026 ;  /* 0xe402e40212127430 */ /* 0x000fe20000000000 */
[----:B------:R-:W-:Y:S01]  /*b800*/  LOP3.LUT R27, R11, 0x30003, RZ, 0xc0, !PT ;  /* 0x000300030b1b7812 */ /* 0x000fe200078ec0ff */
[----:B---3--:R-:W-:Y:S01]  /*b810*/  @!P1 IMAD.IADD R29, R21, 0x1, R32 ;  /* 0x00000001151d9824 */ /* 0x008fe200078e0220 */
[----:B------:R-:W-:-:S03]  /*b820*/  LOP3.LUT R21, R20, 0x64006400, RZ, 0xfc, !PT ;  /* 0x6400640014157812 */ /* 0x000fc600078efcff */
[----:B0-----:R-:W-:Y:S01]  /*b830*/  HFMA2.MMA R18, R18, R4, RZ ;  /* 0x0000000412127235 */ /* 0x001fe200000000ff */
        /* <DEDUP_REMOVED lines=9> */
[----:B------:R-:W-:Y:S01]  /*b8d0*/  HFMA2.MMA R34, R34, R5, R18 ;  /* 0x0000000522227235 */ /* 0x000fe20000000012 */
        /* <DEDUP_REMOVED lines=8> */
[----:B------:R-:W-:-:S02]  /*b960*/  HFMA2 R38, R38, R4, RZ.H0_H0 ;  /* 0x0000000426267231 */ /* 0x000fc400000400ff */
[----:B------:R-:W-:Y:S02]  /*b970*/  HFMA2 R35, R35, R16.H0_H0, -66, -66 ;  /* 0xd420d42023237431 */ /* 0x000fe40000040010 */
[-C--:B------:R-:W-:Y:S02]  /*b980*/  HFMA2 R39, R39, R26.reuse.H0_H0, -258, -258 ;  /* 0xdc08dc0827277431 */ /* 0x080fe4000004001a */
[----:B------:R-:W-:Y:S02]  /*b990*/  HFMA2 R33, R23, R26.H0_H0, -258, -258 ;  /* 0xdc08dc0817217431 */ /* 0x000fe4000004001a */
[----:B------:R-:W-:Y:S01]  /*b9a0*/  HFMA2 R22, R22, R4, RZ.H0_H0 ;  /* 0x0000000416167231 */ /* 0x000fe200000400ff */
[----:B------:R-:W-:Y:S01]  /*b9b0*/  HFMA2.MMA R24, R24, R4, RZ ;  /* 0x0000000418187235 */ /* 0x000fe200000000ff */
[----:B------:R-:W-:Y:S02]  /*b9c0*/  HFMA2 R27, R25, R26.H0_H0, -258, -258 ;  /* 0xdc08dc08191b7431 */ /* 0x000fe4000004001a */
[----:B------:R-:W-:Y:S01]  /*b9d0*/  HFMA2 R34, R35, R6, R34 ;  /* 0x0000000623227231 */ /* 0x000fe20000000022 */
[----:B------:R-:W-:Y:S01]  /*b9e0*/  LOP3.LUT R35, R9, 0x300030, RZ, 0xc0, !PT ;  /* 0x0030003009237812 */ /* 0x000fe200078ec0ff */
[----:B------:R-:W-:Y:S01]  /*b9f0*/  HFMA2 R33, R33, R5, R22 ;  /* 0x0000000521217231 */ /* 0x000fe20000000016 */
[----:B------:R-:W-:Y:S01]  /*ba00*/  SHF.R.U32.HI R22, RZ, 0x8, R8 ;  /* 0x00000008ff167819 */ /* 0x000fe20000011608 */
[----:B------:R-:W-:Y:S01]  /*ba10*/  HFMA2.MMA R38, R39, R5, R38 ;  /* 0x0000000527267235 */ /* 0x000fe20000000026 */
[----:B------:R-:W-:-:S02]  /*ba20*/  SHF.R.U32.HI R20, RZ, 0x8, R9 ;  /* 0x00000008ff147819 */ /* 0x000fc40000011609 */
[----:B------:R-:W-:Y:S02]  /*ba30*/  SHF.R.U32.HI R18, RZ, 0x8, R10 ;  /* 0x00000008ff127819 */ /* 0x000fe4000001160a */
[----:B------:R-:W-:Y:S02]  /*ba40*/  SHF.R.U32.HI R21, RZ, 0x8, R11 ;  /* 0x00000008ff157819 */ /* 0x000fe4000001160b */
[----:B------:R-:W-:Y:S01]  /*ba50*/  LOP3.LUT R39, R10, 0x300030, RZ, 0xc0, !PT ;  /* 0x003000300a277812 */ /* 0x000fe200078ec0ff */
[----:B------:R-:W-:Y:S01]  /*ba60*/  HFMA2.MMA R27, R27, R5, R24 ;  /* 0x000000051b1b7235 */ /* 0x000fe20000000018 */
        /* <DEDUP_REMOVED lines=17> */
[----:B------:R-:W-:Y:S01]  /*bb80*/  LOP3.LUT R11, R11, 0xc000c0, RZ, 0xc0, !PT ;  /* 0x00c000c00b0b7812 */ /* 0x000fe200078ec0ff */
[-C--:B------:R-:W-:Y:S02]  /*bb90*/  HFMA2 R23, R23, R26.reuse.H0_H0, -258, -258 ;  /* 0xdc08dc0817177431 */ /* 0x080fe4000004001a */
[-C--:B------:R-:W-:Y:S02]  /*bba0*/  HFMA2 R25, R25, R26.reuse.H0_H0, -258, -258 ;  /* 0xdc08dc0819197431 */ /* 0x080fe4000004001a */
[----:B------:R-:W-:Y:S02]  /*bbb0*/  HFMA2 R24, R43, R26.H0_H0, -258, -258 ;  /* 0xdc08dc082b187431 */ /* 0x000fe4000004001a */
[----:B------:R-:W-:Y:S01]  /*bbc0*/  HFMA2 R40, R5, R16.H0_H0, -66, -66 ;  /* 0xd420d42005287431 */ /* 0x000fe20000040010 */
[----:B------:R-:W-:Y:S01]  /*bbd0*/  HFMA2.MMA R5, R35, R6, R33 ;  /* 0x0000000623057235 */ /* 0x000fe20000000021 */
[----:B------:R-:W-:Y:S01]  /*bbe0*/  HFMA2 R26, R41, R26.H0_H0, -258, -258 ;  /* 0xdc08dc08291a7431 */ /* 0x000fe2000004001a */
[----:B------:R-:W-:Y:S01]  /*bbf0*/  LOP3.LUT R33, R8, 0x64006400, RZ, 0xfc, !PT ;  /* 0x6400640008217812 */ /* 0x000fe200078efcff */
[----:B------:R-:W-:Y:S01]  /*bc00*/  HFMA2 R27, R39, R6, R27 ;  /* 0x00000006271b7231 */ /* 0x000fe2000000001b */
[----:B------:R-:W-:-:S02]  /*bc10*/  LOP3.LUT R35, R9, 0x64006400, RZ, 0xfc, !PT ;  /* 0x6400640009237812 */ /* 0x000fc400078efcff */
[----:B------:R-:W-:Y:S02]  /*bc20*/  LOP3.LUT R39, R10, 0x64006400, RZ, 0xfc, !PT ;  /* 0x640064000a277812 */ /* 0x000fe400078efcff */
[----:B------:R-:W-:Y:S02]  /*bc30*/  LOP3.LUT R41, R11, 0x64006400, RZ, 0xfc, !PT ;  /* 0x640064000b297812 */ /* 0x000fe400078efcff */
[----:B------:R-:W0:Y:S01]  /*bc40*/  LDS.128 R8, [UR4+0x10] ;  /* 0x00001004ff087984 */ /* 0x000e220008000c00 */
[----:B------:R-:W-:Y:S01]  /*bc50*/  IMAD.MOV.U32 R4, RZ, RZ, 0x2400 ;  /* 0x00002400ff047424 */ /* 0x000fe200078e00ff */
[----:B------:R-:W-:-:S04]  /*bc60*/  HFMA2.MMA R38, R40, R6, R38 ;  /* 0x0000000628267235 */ /* 0x000fc80000000026 */
[-C--:B------:R-:W-:Y:S02]  /*bc70*/  HFMA2 R35, R35, R4.reuse.H0_H0, -18, -18 ;  /* 0xcc80cc8023237431 */ /* 0x080fe40000040004 */
[-C--:B------:R-:W-:Y:S02]  /*bc80*/  HFMA2 R6, R33, R4.reuse.H0_H0, -18, -18 ;  /* 0xcc80cc8021067431 */ /* 0x080fe40000040004 */
[-C--:B------:R-:W-:Y:S01]  /*bc90*/  HFMA2 R39, R39, R4.reuse.H0_H0, -18, -18 ;  /* 0xcc80cc8027277431 */ /* 0x080fe20000040004 */
[----:B------:R-:W-:Y:S01]  /*bca0*/  LOP3.LUT R33, R22, 0x300030, RZ, 0xc0, !PT ;  /* 0x0030003016217812 */ /* 0x000fe200078ec0ff */
[----:B------:R-:W-:Y:S02]  /*bcb0*/  HFMA2 R41, R41, R4.H0_H0, -18, -18 ;  /* 0xcc80cc8029297431 */ /* 0x000fe40000040004 */
[-C--:B------:R-:W-:Y:S01]  /*bcc0*/  HFMA2 R5, R35, R7.reuse, R5 ;  /* 0x0000000723057231 */ /* 0x080fe20000000005 */
[----:B------:R-:W-:Y:S01]  /*bcd0*/  LOP3.LUT R35, R18, 0x300030, RZ, 0xc0, !PT ;  /* 0x0030003012237812 */ /* 0x000fe200078ec0ff */
[-C--:B------:R-:W-:Y:S01]  /*bce0*/  HFMA2.MMA R6, R6, R7.reuse, R34 ;  /* 0x0000000706067235 */ /* 0x080fe20000000022 */
[----:B------:R-:W-:Y:S01]  /*bcf0*/  LOP3.LUT R33, R33, 0x64006400, RZ, 0xfc, !PT ;  /* 0x6400640021217812 */ /* 0x000fe200078efcff */
[----:B------:R-:W-:Y:S01]  /*bd00*/  HFMA2.MMA R27, R39, R7, R27 ;  /* 0x00000007271b7235 */ /* 0x000fe2000000001b */
[----:B------:R-:W-:Y:S01]  /*bd10*/  HFMA2 R7, R41, R7, R38 ;  /* 0x0000000729077231 */ /* 0x000fe20000000026 */
[----:B------:R-:W-:-:S02]  /*bd20*/  LOP3.LUT R41, R35, 0x64006400, RZ, 0xfc, !PT ;  /* 0x6400640023297812 */ /* 0x000fc400078efcff */
[C---:B------:R-:W-:Y:S01]  /*bd30*/  LOP3.LUT R45, R22.reuse, 0xc000c0, RZ, 0xc0, !PT ;  /* 0x00c000c0162d7812 */ /* 0x040fe200078ec0ff */
[-C--:B------:R-:W-:Y:S01]  /*bd40*/  HFMA2 R35, R33, R16.reuse.H0_H0, -66, -66 ;  /* 0xd420d42021237431 */ /* 0x080fe20000040010 */
[----:B------:R-:W-:Y:S01]  /*bd50*/  LOP3.LUT R22, R22, 0x30003, RZ, 0xc0, !PT ;  /* 0x0003000316167812 */ /* 0x000fe200078ec0ff */
[----:B------:R-:W-:Y:S01]  /*bd60*/  HFMA2 R33, R41, R16.H0_H0, -66, -66 ;  /* 0xd420d42029217431 */ /* 0x000fe20000040010 */
[----:B------:R-:W-:Y:S02]  /*bd70*/  LOP3.LUT R34, R20, 0x300030, RZ, 0xc0, !PT ;  /* 0x0030003014227812 */ /* 0x000fe400078ec0ff */
[C---:B------:R-:W-:Y:S02]  /*bd80*/  LOP3.LUT R41, R18.reuse, 0xc000c0, RZ, 0xc0, !PT ;  /* 0x00c000c012297812 */ /* 0x040fe400078ec0ff */
[----:B------:R-:W-:Y:S02]  /*bd90*/  LOP3.LUT R38, R21, 0x300030, RZ, 0xc0, !PT ;  /* 0x0030003015267812 */ /* 0x000fe400078ec0ff */
[----:B------:R-:W-:-:S02]  /*bda0*/  LOP3.LUT R18, R18, 0x30003, RZ, 0xc0, !PT ;  /* 0x0003000312127812 */ /* 0x000fc400078ec0ff */
[----:B------:R-:W-:Y:S02]  /*bdb0*/  LOP3.LUT R22, R22, 0x64006400, RZ, 0xfc, !PT ;  /* 0x6400640016167812 */ /* 0x000fe400078efcff */
[----:B------:R-:W-:Y:S02]  /*bdc0*/  LOP3.LUT R39, R34, 0x64006400, RZ, 0xfc, !PT ;  /* 0x6400640022277812 */ /* 0x000fe400078efcff */
[----:B------:R-:W-:Y:S02]  /*bdd0*/  LOP3.LUT R43, R38, 0x64006400, RZ, 0xfc, !PT ;  /* 0x64006400262b7812 */ /* 0x000fe400078efcff */
[----:B------:R-:W-:Y:S01]  /*bde0*/  LOP3.LUT R18, R18, 0x64006400, RZ, 0xfc, !PT ;  /* 0x6400640012127812 */ /* 0x000fe200078efcff */
[----:B------:R-:W-:Y:S02]  /*bdf0*/  HADD2 R22, R22, -1026, -1026 ;  /* 0xe402e40216167430 */ /* 0x000fe40000000000 */
[-C--:B------:R-:W-:Y:S02]  /*be00*/  HFMA2 R34, R39, R16.reuse.H0_H0, -66, -66 ;  /* 0xd420d42027227431 */ /* 0x080fe40000040010 */
[----:B------:R-:W-:Y:S01]  /*be10*/  HFMA2 R16, R43, R16.H0_H0, -66, -66 ;  /* 0xd420d4202b107431 */ /* 0x000fe20000040010 */
[C---:B------:R-:W-:Y:S01]  /*be20*/  LOP3.LUT R43, R20.reuse, 0xc000c0, RZ, 0xc0, !PT ;  /* 0x00c000c0142b7812 */ /* 0x040fe200078ec0ff */
[----:B------:R-:W-:Y:S01]  /*be30*/  HADD2 R18, R18, -1026, -1026 ;  /* 0xe402e40212127430 */ /* 0x000fe20000000000 */
[----:B------:R-:W-:Y:S01]  /*be40*/  LOP3.LUT R20, R20, 0x30003, RZ, 0xc0, !PT ;  /* 0x0003000314147812 */ /* 0x000fe200078ec0ff */
[----:B0-----:R-:W-:Y:S01]  /*be50*/  HFMA2.MMA R6, R22, R8, R6 ;  /* 0x0000000816067235 */ /* 0x001fe20000000006 */
[----:B------:R-:W-:-:S02]  /*be60*/  LOP3.LUT R39, R21, 0xc000c0, RZ, 0xc0, !PT ;  /* 0x00c000c015277812 */ /* 0x000fc400078ec0ff */
[----:B------:R-:W-:Y:S01]  /*be70*/  LOP3.LUT R21, R21, 0x30003, RZ, 0xc0, !PT ;  /* 0x0003000315157812 */ /* 0x000fe200078ec0ff */
[----:B------:R-:W-:Y:S01]  /*be80*/  HFMA2.MMA R18, R18, R8, R27 ;  /* 0x0000000812127235 */ /* 0x000fe2000000001b */
[----:B------:R-:W-:Y:S01]  /*be90*/  LOP3.LUT R20, R20, 0x64006400, RZ, 0xfc, !PT ;  /* 0x6400640014147812 */ /* 0x000fe200078efcff */
[-C--:B------:R-:W-:Y:S01]  /*bea0*/  HFMA2.MMA R6, R23, R9.reuse, R6 ;  /* 0x0000000917067235 */ /* 0x080fe20000000006 */
[----:B------:R-:W-:Y:S02]  /*beb0*/  LOP3.LUT R21, R21, 0x64006400, RZ, 0xfc, !PT ;  /* 0x6400640015157812 */ /* 0x000fe400078efcff */
[----:B------:R-:W-:Y:S01]  /*bec0*/  LOP3.LUT R45, R45, 0x64006400, RZ, 0xfc, !PT ;  /* 0x640064002d2d7812 */ /* 0x000fe200078efcff */
[----:B------:R-:W-:Y:S01]  /*bed0*/  HADD2 R20, R20, -1026, -1026 ;  /* 0xe402e40214147430 */ /* 0x000fe20000000000 */
[----:B------:R-:W-:Y:S01]  /*bee0*/  HFMA2.MMA R18, R24, R9, R18 ;  /* 0x0000000918127235 */ /* 0x000fe20000000012 */
[----:B------:R-:W-:Y:S01]  /*bef0*/  LOP3.LUT R41, R41, 0x64006400, RZ, 0xfc, !PT ;  /* 0x6400640029297812 */ /* 0x000fe200078efcff */
[----:B------:R-:W-:Y:S01]  /*bf00*/  HADD2 R21, R21, -1026, -1026 ;  /* 0xe402e40215157430 */ /* 0x000fe20000000000 */
[----:B------:R-:W-:Y:S01]  /*bf10*/  HFMA2.MMA R6, R35, R10, R6 ;  /* 0x0000000a23067235 */ /* 0x000fe20000000006 */
[----:B------:R-:W-:-:S02]  /*bf20*/  HFMA2 R38, R45, R4.H0_H0, -18, -18 ;  /* 0xcc80cc802d267431 */ /* 0x000fc40000040004 */
[----:B------:R-:W-:Y:S01]  /*bf30*/  HFMA2 R5, R20, R8, R5 ;  /* 0x0000000814057231 */ /* 0x000fe20000000005 */
[----:B------:R-:W-:Y:S01]  /*bf40*/  LOP3.LUT R43, R43, 0x64006400, RZ, 0xfc, !PT ;  /* 0x640064002b2b7812 */ /* 0x000fe200078efcff */
[----:B------:R-:W-:Y:S01]  /*bf50*/  HFMA2 R41, R41, R4.H0_H0, -18, -18 ;  /* 0xcc80cc8029297431 */ /* 0x000fe20000040004 */
[----:B------:R-:W-:Y:S01]  /*bf60*/  HFMA2.MMA R18, R33, R10, R18 ;  /* 0x0000000a21127235 */ /* 0x000fe20000000012 */
[----:B------:R-:W-:Y:S02]  /*bf70*/  HFMA2 R7, R21, R8, R7 ;  /* 0x0000000815077231 */ /* 0x000fe40000000007 */
[-C--:B------:R-:W-:Y:S01]  /*bf80*/  HFMA2 R5, R25, R9.reuse, R5 ;  /* 0x0000000919057231 */ /* 0x080fe20000000005 */
[----:B------:R-:W-:Y:S01]  /*bf90*/  LOP3.LUT R39, R39, 0x64006400, RZ, 0xfc, !PT ;  /* 0x6400640027277812 */ /* 0x000fe200078efcff */
[-C--:B------:R-:W-:Y:S01]  /*bfa0*/  HFMA2.MMA R6, R38, R11.reuse, R6 ;  /* 0x0000000b26067235 */ /* 0x080fe20000000006 */
[----:B------:R-:W-:Y:S01]  /*bfb0*/  HFMA2 R8, R26, R9, R7 ;  /* 0x000000091a087231 */ /* 0x000fe20000000007 */
[----:B------:R-:W-:Y:S01]  /*bfc0*/  HFMA2.MMA R18, R41, R11, R18 ;  /* 0x0000000b29127235 */ /* 0x000fe20000000012 */
[----:B------:R-:W-:Y:S01]  /*bfd0*/  HFMA2 R43, R43, R4.H0_H0, -18, -18 ;  /* 0xcc80cc802b2b7431 */ /* 0x000fe20000040004 */
[----:B----4-:R-:W-:Y:S01]  /*bfe0*/  @!P1 PRMT R0, R14, 0x7610, R0 ;  /* 0x000076100e009816 */ /* 0x010fe20000000000 */
[----:B------:R-:W-:Y:S01]  /*bff0*/  HFMA2 R5, R34, R10, R5 ;  /* 0x0000000a22057231 */ /* 0x000fe20000000005 */
[----:B------:R-:W-:Y:S01]  /*c000*/  @!P1 PRMT R2, R15, 0x7610, R2 ;  /* 0x000076100f029816 */ /* 0x000fe20000000002 */
[----:B------:R-:W-:Y:S01]  /*c010*/  HFMA2 R4, R39, R4.H0_H0, -18, -18 ;  /* 0xcc80cc8027047431 */ /* 0x000fe20000040004 */
[----:B------:R-:W-:Y:S01]  /*c020*/  IADD3 R32, R32, 0x10, RZ ;  /* 0x0000001020207810 */ /* 0x000fe20007ffe0ff */
[----:B------:R-:W-:Y:S01]  /*c030*/  HFMA2 R8, R16, R10, R8 ;  /* 0x0000000a10087231 */ /* 0x000fe20000000008 */
        /* <DEDUP_REMOVED lines=16> */
.L_x_2996:
[----:B------:R-:W2:Y:S01]  /*c140*/  ATOM.E.ADD.F16x2.RN.STRONG.GPU P0, RZ, [R12.64], R28 ;  /* 0x0000001c0cff798a */ /* 0x000ea2000810e9c6 */
[----:B------:R-:W-:Y:S01]  /*c150*/  BSSY B0, `(.L_x_2998) ;  /* 0x000000e000007945 */ /* 0x000fe20003800000 */
[----:B--2---:R-:W-:Y:S05]  /*c160*/  @P0 BRA `(.L_x_2999) ;  /* 0x000000c000000947 */ /* 0x004fea0003800000 */
[----:B------:R-:W0:Y:S02]  /*c170*/  QSPC.E.S P0, RZ, [R12] ;  /* 0x000000000cff73aa */ /* 0x000e240000000500 */
[----:B0-----:R-:W-:Y:S05]  /*c180*/  @!P0 BRA `(.L_x_3000) ;  /* 0x0000007000008947 */ /* 0x001fea0003800000 */
[----:B------:R-:W-:-:S05]  /*c190*/  LOP3.LUT R0, R12, 0xffffff, RZ, 0xc0, !PT ;  /* 0x00ffffff0c007812 */ /* 0x000fca00078ec0ff */
.L_x_3001:
[----:B------:R-:W0:Y:S02]  /*c1a0*/  LDS R4, [R0] ;  /* 0x0000000000047984 */ /* 0x000e240000000800 */
[----:B0-----:R-:W-:-:S06]  /*c1b0*/  HADD2 R5, R4, R28 ;  /* 0x0000001c04057230 */ /* 0x001fcc0000000000 */
[----:B------:R-:W0:Y:S02]  /*c1c0*/  ATOMS.CAST.SPIN R5, [R0], R4, R5 ;  /* 0x000000040005738d */ /* 0x000e240001800005 */
[----:B0-----:R-:W-:-:S13]  /*c1d0*/  ISETP.EQ.U32.AND P0, PT, R5, 0x1, PT ;  /* 0x000000010500780c */ /* 0x001fda0003f02070 */
[----:B------:R-:W-:Y:S05]  /*c1e0*/  @!P0 BRA `(.L_x_3001) ;  /* 0xffffffb000008947 */ /* 0x000fea000383ffff */
[----:B------:R-:W-:Y:S05]  /*c1f0*/  BRA `(.L_x_2999) ;  /* 0x0000003000007947 */ /* 0x000fea0003800000 */
.L_x_3000:
[----:B------:R-:W2:Y:S02]  /*c200*/  LD.E R0, [R12.64] ;  /* 0x000000060c007980 */ /* 0x000ea4000c101900 */
[----:B--2---:R-:W-:-:S05]  /*c210*/  IMAD.IADD R5, R28, 0x1, R0 ;  /* 0x000000011c057824 */ /* 0x004fca00078e0200 */
[----:B------:R0:W-:Y:S02]  /*c220*/  ST.E [R12.64], R5 ;  /* 0x000000050c007985 */ /* 0x0001e4000c101906 */
.L_x_2999:
[----:B------:R-:W-:Y:S05]  /*c230*/  BSYNC B0 ;  /* 0x0000000000007941 */ /* 0x000fea0003800000 */
.L_x_2998:
[----:B------:R-:W2:Y:S02]  /*c240*/  ATOM.E.ADD.F16x2.RN.STRONG.GPU P0, RZ, [R12.64+0x4], R3 ;  /* 0x000004030cff798a */ /* 0x000ea4000810e9c6 */
[----:B--2---:R-:W-:Y:S05]  /*c250*/  @P0 EXIT ;  /* 0x000000000000094d */ /* 0x004fea0003800000 */
[----:B------:R-:W1:Y:S02]  /*c260*/  QSPC.E.S P0, RZ, [R12+0x4] ;  /* 0x000004000cff73aa */ /* 0x000e640000000500 */
[----:B-1----:R-:W-:Y:S05]  /*c270*/  @!P0 BRA `(.L_x_3002) ;  /* 0x0000009000008947 */ /* 0x002fea0003800000 */
[----:B0-----:R-:W-:Y:S01]  /*c280*/  IADD3 R12, R12, 0x4, RZ ;  /* 0x000000040c0c7810 */ /* 0x001fe20007ffe0ff */
[----:B------:R-:W-:-:S03]  /*c290*/  IMAD.MOV.U32 R5, RZ, RZ, R3 ;  /* 0x000000ffff057224 */ /* 0x000fc600078e0003 */
[----:B------:R-:W-:-:S05]  /*c2a0*/  LOP3.LUT R12, R12, 0xffffff, RZ, 0xc0, !PT ;  /* 0x00ffffff0c0c7812 */ /* 0x000fca00078ec0ff */
.L_x_3003:
[----:B------:R-:W0:Y:S02]  /*c2b0*/  LDS R2, [R12] ;  /* 0x000000000c027984 */ /* 0x000e240000000800 */
[----:B0-----:R-:W-:-:S10]  /*c2c0*/  HFMA2.MMA R3, R2, 1, 1, R5 ;  /* 0x3c003c0002037835 */ /* 0x001fd40000000005 */
[----:B------:R-:W0:Y:S02]  /*c2d0*/  ATOMS.CAST.SPIN R3, [R12], R2, R3 ;  /* 0x000000020c03738d */ /* 0x000e240001800003 */
[----:B0-----:R-:W-:-:S13]  /*c2e0*/  ISETP.EQ.U32.AND P0, PT, R3, 0x1, PT ;  /* 0x000000010300780c */ /* 0x001fda0003f02070 */
[----:B------:R-:W-:Y:S05]  /*c2f0*/  @!P0 BRA `(.L_x_3003) ;  /* 0xffffffb000008947 */ /* 0x000fea000383ffff */
[----:B------:R-:W-:Y:S05]  /*c300*/  EXIT ;  /* 0x000000000000794d */ /* 0x000fea0003800000 */
.L_x_3002:
[----:B------:R-:W2:Y:S02]  /*c310*/  LD.E R0, [R12.64+0x4] ;  /* 0x000004060c007980 */ /* 0x000ea4000c101900 */
[----:B--2---:R-:W-:-:S05]  /*c320*/  IMAD.IADD R3, R3, 0x1, R0 ;  /* 0x0000000103037824 */ /* 0x004fca00078e0200 */
[----:B------:R-:W-:Y:S01]  /*c330*/  ST.E [R12.64+0x4], R3 ;  /* 0x000004030c007985 */ /* 0x000fe2000c101906 */
[----:B------:R-:W-:Y:S05]  /*c340*/  EXIT ;  /* 0x000000000000794d */ /* 0x000fea0003800000 */
.L_x_3004:
        /* <DEDUP_REMOVED lines=11> */
.L_x_3871:


//--------------------- .text._Z23gemm_half_q_half_kernelILi8ELb0ELb1EEvPK6__halfPKjS4_S2_PS0_iiiiPKtS7_iiiiiibS2_i --------------------------
	.section	.text._Z23gemm_half_q_half_kernelILi8ELb0ELb1EEvPK6__halfPKjS4_S2_PS0_iiiiPKtS7_iiiiiibS2_i,"ax",@progbits
	.sectioninfo	@"SHI_REGISTERS=141"
	.align	128
        .global         _Z23gemm_half_q_half_kernelILi8ELb0ELb1EEvPK6__halfPKjS4_S2_PS0_iiiiPKtS7_iiiiiibS2_i
        .type           _Z23gemm_half_q_half_kernelILi8ELb0ELb1EEvPK6__halfPKjS4_S2_PS0_iiiiPKtS7_iiiiiibS2_i,@function
        .size           _Z23gemm_half_q_half_kernelILi8ELb0ELb1EEvPK6__halfPKjS4_S2_PS0_iiiiPKtS7_iiiiiibS2_i,(.L_x_3872 - _Z23gemm_half_q_half_kernelILi8ELb0ELb1EEvPK6__halfPKjS4_S2_PS0_iiiiPKtS7_iiiiiibS2_i)
        .other          _Z23gemm_half_q_half_kernelILi8ELb0ELb1EEvPK6__halfPKjS4_S2_PS0_iiiiPKtS7_iiiiiibS2_i,@"STO_CUDA_ENTRY STV_DEFAULT"
_Z23gemm_half_q_half_kernelILi8ELb0ELb1EEvPK6__halfPKjS4_S2_PS0_iiiiPKtS7_iiiiiibS2_i:
.text._Z23gemm_half_q_half_kernelILi8ELb0ELb1EEvPK6__halfPKjS4_S2_PS0_iiiiPKtS7_iiiiiibS2_i:
[----:B------:R-:W-:Y:S02]  /*0000*/  MOV R1, c[0x0][0x28] ;  /* 0x00000a0000017a02 */ /* 0x000fe40000000f00 */
[----:B------:R-:W0:Y:S01]  /*0010*/  S2R R18, SR_CTAID.Z ;  /* 0x0000000000127919 */ /* 0x000e220000002700 */
[----:B------:R-:W-:Y:S01]  /*0020*/  ULDC.64 UR6, c[0x0][0x118] ;  /* 0x0000460000067ab9 */ /* 0x000fe20000000a00 */
[----:B------:R-:W-:Y:S01]  /*0030*/  BSSY B0, `(.L_x_3005) ;  /* 0x000002f000007945 */ /* 0x000fe20003800000 */
[----:B------:R-:W-:Y:S01]  /*0040*/  IADD3 R1, R1, -0x10, RZ ;  /* 0xfffffff001017810 */ /* 0x000fe20007ffe0ff */
        /* <DEDUP_REMOVED lines=13> */
[----:B------:R-:W-:-:S10]  /*0120*/  HFMA2.MMA R17, -RZ, RZ, 0, 1.1920928955078125e-07 ;  /* 0x00000002ff117435 */ /* 0x000fd400000001ff */
        /* <DEDUP_REMOVED lines=31> */
.L_x_3006:
[----:B------:R-:W-:Y:S05]  /*0320*/  BSYNC B0 ;  /* 0x0000000000007941 */ /* 0x000fea0003800000 */
.L_x_3005:
[----:B------:R-:W-:Y:S05]  /*0330*/  @P1 EXIT ;  /* 0x000000000000194d */ /* 0x000fea0003800000 */
[----:B------:R-:W-:Y:S01]  /*0340*/  ULDC.S8 UR4, c[0x0][0x1c0] ;  /* 0x0000700000047ab9 */ /* 0x000fe20000000200 */
[----:B------:R-:W-:Y:S01]  /*0350*/  HFMA2.MMA R124, -RZ, RZ, 0, 1.1920928955078125e-07 ;  /* 0x00000002ff7c7435 */ /* 0x000fe200000001ff */
[----:B------:R-:W-:-:S02]  /*0360*/  ISETP.NE.AND P1, PT, RZ, UR4, PT ;  /* 0x00000004ff007c0c */ /* 0x000fc4000bf25270 */
[C---:B------:R-:W-:Y:S02]  /*0370*/  SHF.L.U32 R5, R18.reuse, 0x7, RZ ;  /* 0x0000000712057819 */ /* 0x040fe400000006ff */
[----:B------:R-:W-:Y:S02]  /*0380*/  ISETP.NE.OR P1, PT, R18, RZ, !P1 ;  /* 0x000000ff1200720c */ /* 0x000fe40004f25670 */
[----:B------:R-:W-:-:S03]  /*0390*/  ISETP.GE.AND P0, PT, R128, R129, PT ;  /* 0x000000818000720c */ /* 0x000fc60003f06270 */
[----:B0-----:R-:W-:-:S08]  /*03a0*/  IMAD.WIDE R4, R5, R124, c[0x0][0x198] ;  /* 0x0000660005047625 */ /* 0x001fd000078e027c */
[----:B------:R-:W-:Y:S05]  /*03b0*/  @P1 BRA `(.L_x_3007) ;  /* 0x0000012000001947 */ /* 0x000fea0003800000 */
[----:B------:R-:W-:Y:S01]  /*03c0*/  MOV R19, 0x2 ;  /* 0x0000000200137802 */ /* 0x000fe20000000f00 */
        /* <DEDUP_REMOVED lines=17> */
.L_x_3007:
[----:B------:R-:W-:Y:S06]  /*04e0*/  BAR.SYNC.DEFER_BLOCKING 0x0 ;  /* 0x0000000000007b1d */ /* 0x000fec0000010000 */
[----:B------:R-:W-:Y:S05]  /*04f0*/  @P0 BRA `(.L_x_3008) ;  /* 0x0000033000000947 */ /* 0x000fea0003800000 */
[----:B------:R1:W5:Y:S01]  /*0500*/  LDG.E.U16.CONSTANT R0, [R4.64] ;  /* 0x0000000604007981 */ /* 0x000362000c1e9500 */
[----:B0-----:R-:W-:Y:S02]  /*0510*/  SHF.R.S32.HI R3, RZ, 0x1f, R130 ;  /* 0x0000001fff037819 */ /* 0x001fe40000011482 */
[----:B------:R-:W-:Y:S02]  /*0520*/  SHF.L.U32 R2, R130, 0x2, RZ ;  /* 0x0000000282027819 */ /* 0x000fe400000006ff */
[----:B------:R-:W-:-:S02]  /*0530*/  LEA.HI R3, R3, R130, RZ, 0x3 ;  /* 0x0000008203037211 */ /* 0x000fc400078f18ff */
[----:B------:R-:W-:Y:S02]  /*0540*/  MOV R12, RZ ;  /* 0x000000ff000c7202 */ /* 0x000fe40000000f00 */
[----:B------:R-:W-:Y:S02]  /*0550*/  MOV R14, R128 ;  /* 0x00000080000e7202 */ /* 0x000fe40000000f00 */
[----:B------:R-:W-:Y:S02]  /*0560*/  LOP3.LUT R10, R2, 0x10, RZ, 0xc0, !PT ;  /* 0x00000010020a7812 */ /* 0x000fe400078ec0ff */
[----:B-1----:R-:W-:Y:S02]  /*0570*/  SHF.R.S32.HI R11, RZ, 0x3, R3 ;  /* 0x00000003ff0b7819 */ /* 0x002fe40000011403 */
.L_x_3009:
[----:B-----5:R-:W-:-:S05]  /*0580*/  IADD3 R7, R0, R12, RZ ;  /* 0x0000000c00077210 */ /* 0x020fca0007ffe0ff */
[----:B0-----:R-:W-:-:S05]  /*0590*/  IMAD R2, R7, c[0x0][0x18c], RZ ;  /* 0x0000630007027a24 */ /* 0x001fca00078e02ff */
        /* <DEDUP_REMOVED lines=41> */
.L_x_3008:
[----:B------:R-:W2:Y:S04]  /*0830*/  LDL.64 R120, [R1] ;  /* 0x0000000001787983 */ /* 0x000ea80000100a00 */
[----:B------:R1:W3:Y:S01]  /*0840*/  LDG.E.U16.CONSTANT R125, [R4.64+0x2] ;  /* 0x00000206047d7981 */ /* 0x0002e2000c1e9500 */
[C---:B------:R-:W-:Y:S01]  /*0850*/  ISETP.GT.AND P1, PT, R128.reuse, c[0x0][0x1a8], PT ;  /* 0x00006a0080007a0c */ /* 0x040fe20003f24270 */
[----:B------:R-:W-:Y:S01]  /*0860*/  UMOV UR4, URZ ;  /* 0x0000003f00047c82 */ /* 0x000fe20008000000 */
[C---:B------:R-:W-:Y:S02]  /*0870*/  ISETP.GT.AND P2, PT, R128.reuse, c[0x0][0x1ac], PT ;  /* 0x00006b0080007a0c */ /* 0x040fe40003f44270 */
[----:B------:R-:W-:-:S02]  /*0880*/  ISETP.GT.AND P4, PT, R128, c[0x0][0x1b4], PT ;  /* 0x00006d0080007a0c */ /* 0x000fc40003f84270 */
[C---:B0-----:R-:W-:Y:S02]  /*0890*/  IMNMX R2, R128.reuse, c[0x0][0x1a8], PT ;  /* 0x00006a0080027a17 */ /* 0x041fe40003800200 */
        /* <DEDUP_REMOVED lines=8> */
[----:B-1----:R-:W-:Y:S02]  /*0920*/  @P4 IMNMX R5, R128, c[0x0][0x1b8], PT ;  /* 0x00006e0080054a17 */ /* 0x002fe40003800200 */
[----:B------:R-:W-:Y:S02]  /*0930*/  @P2 IADD3 R2, R2, -c[0x0][0x1ac], RZ ;  /* 0x80006b0002022a10 */ /* 0x000fe40007ffe0ff */
[----:B------:R-:W-:-:S02]  /*0940*/  @P3 IMNMX R4, R128, c[0x0][0x1b4], PT ;  /* 0x00006d0080043a17 */ /* 0x000fc40003800200 */
[----:B------:R-:W-:Y:S02]  /*0950*/  @P1 LEA.HI R3, R3, R0, RZ, 0x5 ;  /* 0x0000000003031211 */ /* 0x000fe400078f28ff */
[----:B------:R-:W-:Y:S02]  /*0960*/  @P4 IADD3 R0, R5, -c[0x0][0x1b4], RZ ;  /* 0x80006d0005004a10 */ /* 0x000fe40007ffe0ff */
[----:B------:R-:W-:Y:S02]  /*0970*/  @P2 SHF.R.S32.HI R5, RZ, 0x1f, R2 ;  /* 0x0000001fff052819 */ /* 0x000fe40000011402 */
[----:B------:R-:W-:Y:S02]  /*0980*/  @P3 IADD3 R4, R4, -c[0x0][0x1b0], RZ ;  /* 0x80006c0004043a10 */ /* 0x000fe40007ffe0ff */
[----:B------:R-:W-:Y:S02]  /*0990*/  @P5 IMNMX R6, R128, c[0x0][0x1bc], PT ;  /* 0x00006f0080065a17 */ /* 0x000fe40003800200 */
[----:B------:R-:W-:-:S02]  /*09a0*/  @P2 LEA.HI R5, R5, R2, RZ, 0x5 ;  /* 0x0000000205052211 */ /* 0x000fc400078f28ff */
[----:B------:R-:W-:Y:S02]  /*09b0*/  @P3 SHF.R.S32.HI R7, RZ, 0x1f, R4 ;  /* 0x0000001fff073819 */ /* 0x000fe40000011404 */
[----:B------:R-:W-:Y:S02]  /*09c0*/  @P5 IADD3 R6, R6, -c[0x0][0x1b8], RZ ;  /* 0x80006e0006065a10 */ /* 0x000fe40007ffe0ff */
[----:B------:R-:W-:Y:S02]  /*09d0*/  @P4 SHF.R.S32.HI R9, RZ, 0x1f, R0 ;  /* 0x0000001fff094819 */ /* 0x000fe40000011400 */
[----:B------:R-:W-:Y:S02]  /*09e0*/  @P1 SHF.R.S32.HI R3, RZ, 0x5, R3 ;  /* 0x00000005ff031819 */ /* 0x000fe40000011403 */
[----:B------:R-:W-:Y:S02]  /*09f0*/  @P2 SHF.R.S32.HI R5, RZ, 0x5, R5 ;  /* 0x00000005ff052819 */ /* 0x000fe40000011405 */
[----:B------:R-:W-:-:S02]  /*0a00*/  @P3 LEA.HI R4, R7, R4, RZ, 0x5 ;  /* 0x0000000407043211 */ /* 0x000fc400078f28ff */
[----:B------:R-:W-:Y:S02]  /*0a10*/  @P5 SHF.R.S32.HI R11, RZ, 0x1f, R6 ;  /* 0x0000001fff0b5819 */ /* 0x000fe40000011406 */
[----:B------:R-:W-:Y:S02]  /*0a20*/  @P4 LEA.HI R9, R9, R0, RZ, 0x5 ;  /* 0x0000000009094211 */ /* 0x000fe400078f28ff */
[----:B------:R-:W-:Y:S01]  /*0a30*/  MOV R2, RZ ;  /* 0x000000ff00027202 */ /* 0x000fe20000000f00 */
[----:B------:R-:W-:Y:S01]  /*0a40*/  @P1 IMAD R2, R3, 0x6, RZ ;  /* 0x0000000603021824 */ /* 0x000fe200078e02ff */
[----:B------:R-:W-:Y:S02]  /*0a50*/  MOV R0, RZ ;  /* 0x000000ff00007202 */ /* 0x000fe40000000f00 */
[----:B------:R-:W-:Y:S02]  /*0a60*/  @P2 LEA R0, R5, R5, 0x2 ;  /* 0x0000000505002211 */ /* 0x000fe400078e10ff */
[----:B------:R-:W-:-:S02]  /*0a70*/  @P3 SHF.R.S32.HI R4, RZ, 0x5, R4 ;  /* 0x00000005ff043819 */ /* 0x000fc40000011404 */
[----:B------:R-:W-:Y:S02]  /*0a80*/  @P5 LEA.HI R11, R11, R6, RZ, 0x5 ;  /* 0x000000060b0b5211 */ /* 0x000fe400078f28ff */
[----:B------:R-:W-:Y:S02]  /*0a90*/  SHF.R.S32.HI R5, RZ, 0x5, R8 ;  /* 0x00000005ff057819 */ /* 0x000fe40000011408 */
[----:B------:R-:W-:Y:S02]  /*0aa0*/  MOV R7, RZ ;  /* 0x000000ff00077202 */ /* 0x000fe40000000f00 */
[----:B------:R-:W-:Y:S02]  /*0ab0*/  @P3 SHF.L.U32 R7, R4, 0x2, RZ ;  /* 0x0000000204073819 */ /* 0x000fe400000006ff */
[----:B------:R-:W-:Y:S02]  /*0ac0*/  @P4 SHF.R.S32.HI R9, RZ, 0x5, R9 ;  /* 0x00000005ff094819 */ /* 0x000fe40000011409 */
[----:B------:R-:W-:-:S02]  /*0ad0*/  @P5 SHF.R.S32.HI R11, RZ, 0x5, R11 ;  /* 0x00000005ff0b5819 */ /* 0x000fc4000001140b */
[----:B------:R-:W-:Y:S02]  /*0ae0*/  LEA R2, R5, R2, 0x3 ;  /* 0x0000000205027211 */ /* 0x000fe400078e18ff */
[----:B------:R-:W-:Y:S02]  /*0af0*/  MOV R3, RZ ;  /* 0x000000ff00037202 */ /* 0x000fe40000000f00 */
[----:B------:R-:W-:Y:S02]  /*0b00*/  MOV R4, RZ ;  /* 0x000000ff00047202 */ /* 0x000fe40000000f00 */
[----:B------:R-:W-:Y:S02]  /*0b10*/  @P4 LEA R3, R9, R9, 0x1 ;  /* 0x0000000909034211 */ /* 0x000fe400078e08ff */
[----:B------:R-:W-:Y:S02]  /*0b20*/  @P5 SHF.L.U32 R4, R11, 0x1, RZ ;  /* 0x000000010b045819 */ /* 0x000fe400000006ff */
[----:B------:R-:W-:-:S02]  /*0b30*/  IADD3 R0, R7, R2, R0 ;  /* 0x0000000207007210 */ /* 0x000fc40007ffe000 */
[----:B------:R-:W-:Y:S02]  /*0b40*/  ISETP.GE.OR P0, PT, R128, c[0x0][0x1a8], P0 ;  /* 0x00006a0080007a0c */ /* 0x000fe40000706670 */
[----:B------:R-:W-:Y:S02]  /*0b50*/  IADD3 R0, R4, R0, R3 ;  /* 0x0000000004007210 */ /* 0x000fe40007ffe003 */
[----:B------:R-:W-:Y:S02]  /*0b60*/  MOV R126, RZ ;  /* 0x000000ff007e7202 */ /* 0x000fe40000000f00 */
[----:B------:R-:W-:Y:S01]  /*0b70*/  PRMT R27, RZ, 0x5410, RZ ;  /* 0x00005410ff1b7816 */ /* 0x000fe200000000ff */
[----:B------:R-:W-:Y:S01]  /*0b80*/  IMAD R3, R0, c[0x0][0x18c], RZ ;  /* 0x0000630000037a24 */ /* 0x000fe200078e02ff */
[----:B------:R-:W-:Y:S02]  /*0b90*/  SHF.R.S32.HI R0, RZ, 0x1f, R130 ;  /* 0x0000001fff007819 */ /* 0x000fe40000011482 */
[----:B------:R-:W-:-:S02]  /*0ba0*/  PRMT R17, RZ, 0x5410, RZ ;  /* 0x00005410ff117816 */ /* 0x000fc400000000ff */
[----:B------:R-:W-:Y:S02]  /*0bb0*/  IADD3 R2, P1, R130, R3, RZ ;  /* 0x0000000382027210 */ /* 0x000fe40007f3e0ff */
[----:B------:R-:W-:Y:S02]  /*0bc0*/  PRMT R16, RZ, 0x5410, RZ ;  /* 0x00005410ff107816 */ /* 0x000fe400000000ff */
[----:B------:R-:W-:Y:S02]  /*0bd0*/  LEA.HI.X.SX32 R3, R3, R0, 0x1, P1 ;  /* 0x0000000003037211 */ /* 0x000fe400008f0eff */
[C---:B------:R-:W-:Y:S02]  /*0be0*/  LEA R132, P1, R2.reuse, c[0x0][0x168], 0x2 ;  /* 0x00005a0002847a11 */ /* 0x040fe400078210ff */
[----:B------:R-:W-:Y:S02]  /*0bf0*/  PRMT R15, RZ, 0x5410, RZ ;  /* 0x00005410ff0f7816 */ /* 0x000fe400000000ff */
[----:B------:R-:W-:-:S02]  /*0c00*/  LEA.HI.X R133, R2, c[0x0][0x16c], R3, 0x2, P1 ;  /* 0x00005b0002857a11 */ /* 0x000fc400008f1403 */
        /* <DEDUP_REMOVED lines=12> */
[----:B--2---:R-:W-:Y:S02]  /*0cd0*/  PRMT R122, R120, 0x7610, R120 ;  /* 0x00007610787a7816 */ /* 0x004fe40000000078 */
[----:B---3--:R-:W-:Y:S01]  /*0ce0*/  IADD3 R125, R128, R125, RZ ;  /* 0x0000007d807d7210 */ /* 0x008fe20007ffe0ff */
[----:B------:R-:W-:Y:S05]  /*0cf0*/  @P0 BRA `(.L_x_3010) ;  /* 0x000090d000000947 */ /* 0x000fea0003800000 */
[----:B------:R-:W-:Y:S01]  /*0d00*/  MOV R126, RZ ;  /* 0x000000ff007e7202 */ /* 0x000fe20000000f00 */
[----:B------:R-:W-:Y:S01]  /*0d10*/  UMOV UR4, URZ ;  /* 0x0000003f00047c82 */ /* 0x000fe20008000000 */
[----:B------:R-:W-:Y:S02]  /*0d20*/  PRMT R27, RZ, 0x7610, R27 ;  /* 0x00007610ff1b7816 */ /* 0x000fe4000000001b */
.L_x_3011:
[----:B------:R-:W2:Y:S01]  /*0d30*/  LDG.E.128.CONSTANT R20, [R132.64] ;  /* 0x0000000684147981 */ /* 0x000ea2000c1e9d00 */
[----:B------:R-:W-:Y:S01]  /*0d40*/  HFMA2.MMA R33, -RZ, RZ, 0, 2.384185791015625e-07 ;  /* 0x00000004ff217435 */ /* 0x000fe200000001ff */
[----:B------:R-:W-:-:S09]  /*0d50*/  ISETP.NE.AND P0, PT, R128, R125, PT ;  /* 0x0000007d8000720c */ /* 0x000fd20003f05270 */
[----:B------:R-:W-:-:S05]  /*0d60*/  IMAD.WIDE R24, R33, c[0x0][0x18c], R132 ;  /* 0x0000630021187a25 */ /* 0x000fca00078e0284 */
[----:B------:R0:W3:Y:S01]  /*0d70*/  LDG.E.128.CONSTANT R28, [R24.64] ;  /* 0x00000006181c7981 */ /* 0x0000e2000c1e9d00 */
[----:B------:R-:W-:Y:S02]  /*0d80*/  @!P0 SHF.L.U32 R18, R128, 0x1, RZ ;  /* 0x0000000180128819 */ /* 0x000fe400000006ff */
[----:B------:R-:W-:-:S05]  /*0d90*/  @!P0 MOV R19, 0x2 ;  /* 0x0000000200138802 */ /* 0x000fca0000000f00 */
[----:B------:R-:W-:-:S05]  /*0da0*/  @!P0 IMAD.WIDE R18, R18, R19, c[0x0][0x198] ;  /* 0x0000660012128625 */ /* 0x000fca00078e0213 */
[----:B------:R1:W4:Y:S01]  /*0db0*/  @!P0 LDG.E.U16.CONSTANT R37, [R18.64+0x2] ;  /* 0x0000020612258981 */ /* 0x000322000c1e9500 */
[----:B------:R-:W-:-:S04]  /*0dc0*/  @!P0 IADD3 R126, R126, 0x1, RZ ;  /* 0x000000017e7e8810 */ /* 0x000fc80007ffe0ff */
[----:B------:R-:W-:-:S06]  /*0dd0*/  @!P0 LEA R34, R126, R1, 0x3 ;  /* 0x000000017e228211 */ /* 0x000fcc00078e18ff */
[----:B------:R-:W5:Y:S01]  /*0de0*/  @!P0 LDL.64 R34, [R34] ;  /* 0x0000000022228983 */ /* 0x000f620000100a00 */
[----:B0-----:R-:W-:Y:S01]  /*0df0*/  IMAD.WIDE R24, R33, c[0x0][0x18c], R24 ;  /* 0x0000630021187a25 */ /* 0x001fe200078e0218 */
[----:B--2---:R-:W-:Y:S02]  /*0e00*/  LOP3.LUT R0, R21, 0xff, RZ, 0xc0, !PT ;  /* 0x000000ff15007812 */ /* 0x004fe400078ec0ff */
[----:B-1----:R-:W-:Y:S02]  /*0e10*/  LOP3.LUT R19, R22, 0xff, RZ, 0xc0, !PT ;  /* 0x000000ff16137812 */ /* 0x002fe400078ec0ff */
[----:B------:R-:W-:Y:S02]  /*0e20*/  IADD3 R18, R0, -0x80, RZ ;  /* 0xffffff8000127810 */ /* 0x000fe40007ffe0ff */
[----:B------:R-:W-:Y:S02]  /*0e30*/  IADD3 R19, R19, -0x80, RZ ;  /* 0xffffff8013137810 */ /* 0x000fe40007ffe0ff */
[----:B------:R0:W1:Y:S01]  /*0e40*/  I2F.F16 R45, R18 ;  /* 0x00000012002d7306 */ /* 0x0000620000200c00 */
[----:B------:R-:W-:-:S02]  /*0e50*/  LOP3.LUT R0, R23, 0xff, RZ, 0xc0, !PT ;  /* 0x000000ff17007812 */ /* 0x000fc400078ec0ff */
[----:B------:R-:W-:Y:S02]  /*0e60*/  LEA.HI R53, R20, 0xffffff80, RZ, 0x8 ;  /* 0xffffff8014357811 */ /* 0x000fe400078f40ff */
[----:B------:R-:W-:Y:S02]  /*0e70*/  IADD3 R26, R0, -0x80, RZ ;  /* 0xffffff80001a7810 */ /* 0x000fe40007ffe0ff */
[----:B------:R-:W-:Y:S01]  /*0e80*/  LOP3.LUT R0, R20, 0xff, RZ, 0xc0, !PT ;  /* 0x000000ff14007812 */ /* 0x000fe200078ec0ff */
[----:B------:R-:W2:Y:S01]  /*0e90*/  I2F.F16 R40, R19 ;  /* 0x0000001300287306 */ /* 0x000ea20000200c00 */
[----:B0-----:R-:W-:Y:S02]  /*0ea0*/  SHF.R.U32.HI R18, RZ, 0x8, R21 ;  /* 0x00000008ff127819 */ /* 0x001fe40000011615 */
[----:B------:R-:W-:Y:S02]  /*0eb0*/  SHF.R.U32.HI R2, RZ, 0x8, R20 ;  /* 0x00000008ff027819 */ /* 0x000fe40000011614 */
[----:B------:R-:W-:-:S02]  /*0ec0*/  LOP3.LUT R18, R18, 0xff, RZ, 0xc0, !PT ;  /* 0x000000ff12127812 */ /* 0x000fc400078ec0ff */
[----:B------:R-:W-:Y:S01]  /*0ed0*/  SHF.R.U32.HI R20, RZ, 0x10, R20 ;  /* 0x00000010ff147819 */ /* 0x000fe20000011614 */
[----:B------:R-:W0:Y:S01]  /*0ee0*/  I2F.F16 R26, R26 ;  /* 0x0000001a001a7306 */ /* 0x000e220000200c00 */
[----:B------:R-:W-:Y:S01]  /*0ef0*/  IADD3 R18, R18, -0x80, RZ ;  /* 0xffffff8012127810 */ /* 0x000fe20007ffe0ff */
[----:B-1----:R-:W-:Y:S01]  /*0f00*/  HADD2.F32 R45, -RZ, R45.H0_H0 ;  /* 0x2000002dff2d7230 */ /* 0x002fe20000004100 */
[----:B------:R-:W-:Y:S02]  /*0f10*/  IADD3 R0, R0, -0x80, RZ ;  /* 0xffffff8000007810 */ /* 0x000fe40007ffe0ff */
[----:B------:R-:W-:Y:S02]  /*0f20*/  LOP3.LUT R20, R20, 0xff, RZ, 0xc0, !PT ;  /* 0x000000ff14147812 */ /* 0x000fe400078ec0ff */
[----:B------:R-:W-:Y:S01]  /*0f30*/  LEA.HI R54, R21, 0xffffff80, RZ, 0x8 ;  /* 0xffffff8015367811 */ /* 0x000fe200078f40ff */
[----:B------:R1:W3:Y:S01]  /*0f40*/  I2F.F16 R42, R18 ;  /* 0x00000012002a7306 */ /* 0x0002e20000200c00 */
[----:B------:R-:W-:Y:S01]  /*0f50*/  IADD3 R20, R20, -0x80, RZ ;  /* 0xffffff8014147810 */ /* 0x000fe20007ffe0ff */
[----:B--2---:R-:W-:Y:S01]  /*0f60*/  HADD2.F32 R40, -RZ, R40.H0_H0 ;  /* 0x20000028ff287230 */ /* 0x004fe20000004100 */
[----:B------:R-:W-:-:S02]  /*0f70*/  SHF.R.U32.HI R21, RZ, 0x10, R21 ;  /* 0x00000010ff157819 */ /* 0x000fc40000011615 */
[----:B------:R-:W-:Y:S02]  /*0f80*/  LOP3.LUT R2, R2, 0xff, RZ, 0xc0, !PT ;  /* 0x000000ff02027812 */ /* 0x000fe400078ec0ff */
[----:B------:R-:W-:Y:S01]  /*0f90*/  LEA.HI R55, R22, 0xffffff80, RZ, 0x8 ;  /* 0xffffff8016377811 */ /* 0x000fe200078f40ff */
[----:B------:R2:W4:Y:S01]  /*0fa0*/  I2F.F16 R39, R0 ;  /* 0x0000000000277306 */ /* 0x0005220000200c00 */
[----:B-1----:R-:W1:Y:S01]  /*0fb0*/  LDS.64 R18, [UR4] ;  /* 0x00000004ff127984 */ /* 0x002e620008000a00 */
[----:B------:R-:W-:Y:S01]  /*0fc0*/  LEA.HI R56, R23, 0xffffff80, RZ, 0x8 ;  /* 0xffffff8017387811 */ /* 0x000fe200078f40ff */
[----:B0-----:R-:W-:Y:S01]  /*0fd0*/  HADD2.F32 R43, -RZ, R26.H0_H0 ;  /* 0x2000001aff2b7230 */ /* 0x001fe20000004100 */
[----:B------:R-:W-:Y:S02]  /*0fe0*/  LOP3.LUT R21, R21, 0xff, RZ, 0xc0, !PT ;  /* 0x000000ff15157812 */ /* 0x000fe400078ec0ff */
[----:B------:R-:W-:Y:S02]  /*0ff0*/  IADD3 R2, R2, -0x80, RZ ;  /* 0xffffff8002027810 */ /* 0x000fe40007ffe0ff */
[----:B------:R0:W5:Y:S01]  /*1000*/  I2F.F16 R52, R20 ;  /* 0x0000001400347306 */ /* 0x0001620000200c00 */
[--C-:B--2---:R-:W-:Y:S01]  /*1010*/  SHF.R.U32.HI R0, RZ, 0x8, R22.reuse ;  /* 0x00000008ff007819 */ /* 0x104fe20000011616 */
[----:B---3--:R-:W-:Y:S01]  /*1020*/  HADD2.F32 R42, -RZ, R42.H0_H0 ;  /* 0x2000002aff2a7230 */ /* 0x008fe20000004100 */
[----:B------:R-:W-:-:S02]  /*1030*/  SHF.R.U32.HI R22, RZ, 0x10, R22 ;  /* 0x00000010ff167819 */ /* 0x000fc40000011616 */
[----:B------:R-:W-:Y:S02]  /*1040*/  LOP3.LUT R0, R0, 0xff, RZ, 0xc0, !PT ;  /* 0x000000ff00007812 */ /* 0x000fe400078ec0ff */
[----:B------:R-:W-:Y:S01]  /*1050*/  IADD3 R21, R21, -0x80, RZ ;  /* 0xffffff8015157810 */ /* 0x000fe20007ffe0ff */
[----:B------:R-:W2:Y:S01]  /*1060*/  I2F.F16 R2, R2 ;  /* 0x0000000200027306 */ /* 0x000ea20000200c00 */
[--C-:B0-----:R-:W-:Y:S01]  /*1070*/  SHF.R.U32.HI R20, RZ, 0x8, R23.reuse ;  /* 0x00000008ff147819 */ /* 0x101fe20000011617 */
[----:B----4-:R-:W-:Y:S01]  /*1080*/  HADD2.F32 R39, -RZ, R39.H0_H0 ;  /* 0x20000027ff277230 */ /* 0x010fe20000004100 */
[----:B------:R-:W-:Y:S02]  /*1090*/  IADD3 R0, R0, -0x80, RZ ;  /* 0xffffff8000007810 */ /* 0x000fe40007ffe0ff */
[----:B------:R-:W-:Y:S02]  /*10a0*/  LOP3.LUT R20, R20, 0xff, RZ, 0xc0, !PT ;  /* 0x000000ff14147812 */ /* 0x000fe400078ec0ff */
[----:B------:R-:W-:Y:S01]  /*10b0*/  SHF.R.U32.HI R23, RZ, 0x10, R23 ;  /* 0x00000010ff177819 */ /* 0x000fe20000011617 */
[----:B------:R0:W3:Y:S01]  /*10c0*/  I2F.F16 R46, R0 ;  /* 0x00000000002e7306 */ /* 0x0000e20000200c00 */
[----:B------:R-:W-:Y:S01]  /*10d0*/  LOP3.LUT R22, R22, 0xff, RZ, 0xc0, !PT ;  /* 0x000000ff16167812 */ /* 0x000fe200078ec0ff */
[----:B-----5:R-:W-:Y:S01]  /*10e0*/  HADD2.F32 R52, -RZ, R52.H0_H0 ;  /* 0x20000034ff347230 */ /* 0x020fe20000004100 */
[----:B------:R-:W-:-:S02]  /*10f0*/  IADD3 R20, R20, -0x80, RZ ;  /* 0xffffff8014147810 */ /* 0x000fc40007ffe0ff */
[----:B------:R-:W-:Y:S02]  /*1100*/  LOP3.LUT R23, R23, 0xff, RZ, 0xc0, !PT ;  /* 0x000000ff17177812 */ /* 0x000fe400078ec0ff */
[----:B------:R-:W-:Y:S01]  /*1110*/  IADD3 R22, R22, -0x80, RZ ;  /* 0xffffff8016167810 */ /* 0x000fe20007ffe0ff */
[----:B------:R4:W-:Y:S01]  /*1120*/  I2F.F16 R51, R21 ;  /* 0x0000001500337306 */ /* 0x0009e20000200c00 */
[----:B0-----:R-:W-:Y:S01]  /*1130*/  LOP3.LUT R0, R28, 0xff, RZ, 0xc0, !PT ;  /* 0x000000ff1c007812 */ /* 0x001fe200078ec0ff */
[----:B--2---:R-:W-:Y:S01]  /*1140*/  HADD2.F32 R41, -RZ, R2.H0_H0 ;  /* 0x20000002ff297230 */ /* 0x004fe20000004100 */
[----:B------:R-:W-:Y:S02]  /*1150*/  IADD3 R23, R23, -0x80, RZ ;  /* 0xffffff8017177810 */ /* 0x000fe40007ffe0ff */
[----:B------:R-:W-:Y:S02]  /*1160*/  IADD3 R57, R0, -0x80, RZ ;  /* 0xffffff8000397810 */ /* 0x000fe40007ffe0ff */
[----:B------:R-:W-:Y:S01]  /*1170*/  LOP3.LUT R0, R29, 0xff, RZ, 0xc0, !PT ;  /* 0x000000ff1d007812 */ /* 0x000fe200078ec0ff */
[----:B------:R0:W2:Y:S01]  /*1180*/  I2F.F16 R44, R20 ;  /* 0x00000014002c7306 */ /* 0x0000a20000200c00 */
[----:B-1----:R-:W-:Y:S01]  /*1190*/  HADD2.F32 R36, -RZ, R18.H0_H0 ;  /* 0x20000012ff247230 */ /* 0x002fe20000004100 */
[----:B----4-:R-:W-:Y:S01]  /*11a0*/  SHF.R.U32.HI R21, RZ, 0x8, R29 ;  /* 0x00000008ff157819 */ /* 0x010fe2000001161d */
[--C-:B------:R-:W-:Y:S01]  /*11b0*/  HADD2.F32 R38, -RZ, R19.reuse.H0_H0 ;  /* 0x20000013ff267230 */ /* 0x100fe20000004100 */
[----:B------:R-:W-:Y:S01]  /*11c0*/  IADD3 R60, R0, -0x80, RZ ;  /* 0xffffff80003c7810 */ /* 0x000fe20007ffe0ff */
[----:B---3--:R-:W-:Y:S01]  /*11d0*/  HADD2.F32 R46, -RZ, R46.H0_H0 ;  /* 0x2000002eff2e7230 */ /* 0x008fe20000004100 */
[----:B------:R-:W-:Y:S01]  /*11e0*/  LOP3.LUT R0, R30, 0xff, RZ, 0xc0, !PT ;  /* 0x000000ff1e007812 */ /* 0x000fe200078ec0ff */
[----:B------:R-:W-:Y:S01]  /*11f0*/  FFMA.FTZ R26, R36, R45, RZ ;  /* 0x0000002d241a7223 */ /* 0x000fe200000100ff */
[----:B------:R1:W3:Y:S01]  /*1200*/  I2F.F16 R49, R23 ;  /* 0x0000001700317306 */ /* 0x0002e20000200c00 */
[----:B------:R-:W-:Y:S01]  /*1210*/  @!P0 IADD3 R125, R37, R128, RZ ;  /* 0x00000080257d8210 */ /* 0x000fe20007ffe0ff */
[----:B------:R-:W-:Y:S01]  /*1220*/  HADD2.F32 R37, -RZ, R18.H1_H1 ;  /* 0x30000012ff257230 */ /* 0x000fe20000004100 */
[----:B------:R-:W-:Y:S01]  /*1230*/  IADD3 R59, R0, -0x80, RZ ;  /* 0xffffff80003b7810 */ /* 0x000fe20007ffe0ff */
[----:B------:R-:W-:Y:S01]  /*1240*/  HADD2.F32 R0, -RZ, R19.H1_H1 ;  /* 0x30000013ff007230 */ /* 0x000fe20000004100 */
[----:B------:R-:W-:Y:S01]  /*1250*/  LOP3.LUT R21, R21, 0xff, RZ, 0xc0, !PT ;  /* 0x000000ff15157812 */ /* 0x000fe200078ec0ff */
[----:B------:R-:W4:Y:S01]  /*1260*/  LDS.64 R18, [UR4+0x8] ;  /* 0x00000804ff127984 */ /* 0x000f220008000a00 */
[----:B0-----:R-:W-:Y:S01]  /*1270*/  SHF.R.U32.HI R20, RZ, 0x8, R28 ;  /* 0x00000008ff147819 */ /* 0x001fe2000001161c */
[----:B------:R-:W0:Y:S01]  /*1280*/  I2F.F16 R54, R54 ;  /* 0x0000003600367306 */ /* 0x000e220000200c00 */
[----:B-1----:R-:W-:Y:S01]  /*1290*/  LOP3.LUT R23, R31, 0xff, RZ, 0xc0, !PT ;  /* 0x000000ff1f177812 */ /* 0x002fe200078ec0ff */
[----:B--2---:R-:W-:Y:S01]  /*12a0*/  HADD2.F32 R44, -RZ, R44.H0_H0 ;  /* 0x2000002cff2c7230 */ /* 0x004fe20000004100 */
[----:B------:R-:W-:Y:S01]  /*12b0*/  IADD3 R21, R21, -0x80, RZ ;  /* 0xffffff8015157810 */ /* 0x000fe20007ffe0ff */
[----:B------:R-:W-:Y:S01]  /*12c0*/  FFMA.FTZ R2, R39, R36, RZ ;  /* 0x0000002427027223 */ /* 0x000fe200000100ff */
[----:B------:R-:W-:Y:S01]  /*12d0*/  IADD3 R58, R23, -0x80, RZ ;  /* 0xffffff80173a7810 */ /* 0x000fe20007ffe0ff */
[----:B------:R-:W-:Y:S01]  /*12e0*/  FFMA.FTZ R48, R36, R40, RZ ;  /* 0x0000002824307223 */ /* 0x000fe200000100ff */
[----:B------:R-:W-:Y:S01]  /*12f0*/  SHF.R.U32.HI R23, RZ, 0x8, R30 ;  /* 0x00000008ff177819 */ /* 0x000fe2000001161e */
[----:B------:R-:W1:Y:S01]  /*1300*/  I2F.F16 R22, R22 ;  /* 0x0000001600167306 */ /* 0x000e620000200c00 */
[----:B------:R-:W-:Y:S01]  /*1310*/  HADD2.F32 R51, -RZ, R51.H0_H0 ;  /* 0x20000033ff337230 */ /* 0x000fe20000004100 */
[----:B------:R-:W-:Y:S01]  /*1320*/  LOP3.LUT R20, R20, 0xff, RZ, 0xc0, !PT ;  /* 0x000000ff14147812 */ /* 0x000fe200078ec0ff */
[----:B------:R-:W-:Y:S01]  /*1330*/  FFMA.FTZ R36, R36, R43, RZ ;  /* 0x0000002b24247223 */ /* 0x000fe200000100ff */
[----:B------:R-:W-:Y:S01]  /*1340*/  LOP3.LUT R23, R23, 0xff, RZ, 0xc0, !PT ;  /* 0x000000ff17177812 */ /* 0x000fe200078ec0ff */
[----:B------:R-:W-:Y:S01]  /*1350*/  FFMA.FTZ R26, R37, R42, R26 ;  /* 0x0000002a251a7223 */ /* 0x000fe2000001001a */
[----:B---3--:R-:W-:Y:S01]  /*1360*/  HADD2.F32 R49, -RZ, R49.H0_H0 ;  /* 0x20000031ff317230 */ /* 0x008fe20000004100 */
[----:B------:R-:W-:Y:S01]  /*1370*/  IADD3 R20, R20, -0x80, RZ ;  /* 0xffffff8014147810 */ /* 0x000fe20007ffe0ff */
[----:B------:R-:W2:Y:S01]  /*1380*/  I2F.F16 R53, R53 ;  /* 0x0000003500357306 */ /* 0x000ea20000200c00 */
[----:B------:R-:W-:Y:S01]  /*1390*/  IADD3 R23, R23, -0x80, RZ ;  /* 0xffffff8017177810 */ /* 0x000fe20007ffe0ff */
[----:B------:R-:W-:Y:S01]  /*13a0*/  FFMA.FTZ R36, R37, R44, R36 ;  /* 0x0000002c25247223 */ /* 0x000fe20000010024 */
[----:B0-----:R-:W-:Y:S01]  /*13b0*/  HADD2.F32 R54, -RZ, R54.H0_H0 ;  /* 0x20000036ff367230 */ /* 0x001fe20000004100 */
[----:B------:R-:W-:Y:S01]  /*13c0*/  FFMA.FTZ R47, R41, R37, R2 ;  /* 0x00000025292f7223 */ /* 0x000fe20000010002 */
[----:B------:R-:W-:Y:S01]  /*13d0*/  SHF.R.U32.HI R32, RZ, 0x8, R31 ;  /* 0x00000008ff207819 */ /* 0x000fe2000001161f */
[----:B------:R-:W-:Y:S01]  /*13e0*/  FFMA.FTZ R61, R37, R46, R48 ;  /* 0x0000002e253d7223 */ /* 0x000fe20000010030 */
[----:B------:R-:W-:Y:S01]  /*13f0*/  LEA.HI R66, R29, 0xffffff80, RZ, 0x8 ;  /* 0xffffff801d427811 */ /* 0x000fe200078f40ff */
[----:B------:R-:W0:Y:S01]  /*1400*/  I2F.F16 R55, R55 ;  /* 0x0000003700377306 */ /* 0x000e220000200c00 */
[----:B-1----:R-:W-:Y:S01]  /*1410*/  HADD2.F32 R50, -RZ, R22.H0_H0 ;  /* 0x20000016ff327230 */ /* 0x002fe20000004100 */
[----:B------:R-:W-:Y:S01]  /*1420*/  FFMA.FTZ R47, R52, R38, R47 ;  /* 0x00000026342f7223 */ /* 0x000fe2000001002f */
[----:B------:R-:W-:-:S02]  /*1430*/  LEA.HI R67, R28, 0xffffff80, RZ, 0x8 ;  /* 0xffffff801c437811 */ /* 0x000fc400078f40ff */
[----:B------:R-:W-:Y:S01]  /*1440*/  LEA.HI R65, R30, 0xffffff80, RZ, 0x8 ;  /* 0xffffff801e417811 */ /* 0x000fe200078f40ff */
[----:B------:R-:W-:Y:S01]  /*1450*/  FFMA.FTZ R61, R38, R50, R61 ;  /* 0x00000032263d7223 */ /* 0x000fe2000001003d */
[----:B------:R-:W-:Y:S01]  /*1460*/  SHF.R.U32.HI R29, RZ, 0x10, R29 ;  /* 0x00000010ff1d7819 */ /* 0x000fe2000001161d */
[----:B------:R-:W1:Y:S01]  /*1470*/  I2F.F16 R56, R56 ;  /* 0x0000003800387306 */ /* 0x000e620000200c00 */
[----:B--2---:R-:W-:Y:S01]  /*1480*/  HADD2.F32 R53, -RZ, R53.H0_H0 ;  /* 0x20000035ff357230 */ /* 0x004fe20000004100 */
[----:B------:R-:W-:Y:S02]  /*1490*/  SHF.R.U32.HI R28, RZ, 0x10, R28 ;  /* 0x00000010ff1c7819 */ /* 0x000fe4000001161c */
[----:B------:R-:W-:Y:S02]  /*14a0*/  LOP3.LUT R32, R32, 0xff, RZ, 0xc0, !PT ;  /* 0x000000ff20207812 */ /* 0x000fe400078ec0ff */
[----:B------:R-:W-:Y:S01]  /*14b0*/  FFMA.FTZ R2, R53, R0, R47 ;  /* 0x0000000035027223 */ /* 0x000fe2000001002f */
[----:B------:R-:W-:Y:S01]  /*14c0*/  SHF.R.U32.HI R30, RZ, 0x10, R30 ;  /* 0x00000010ff1e7819 */ /* 0x000fe2000001161e */
[----:B------:R2:W3:Y:S01]  /*14d0*/  I2F.F16 R71, R21 ;  /* 0x0000001500477306 */ /* 0x0004e20000200c00 */
[----:B0-----:R-:W-:Y:S01]  /*14e0*/  HADD2.F32 R55, -RZ, R55.H0_H0 ;  /* 0x20000037ff377230 */ /* 0x001fe20000004100 */
[----:B------:R-:W-:Y:S01]  /*14f0*/  LOP3.LUT R29, R29, 0xff, RZ, 0xc0, !PT ;  /* 0x000000ff1d1d7812 */ /* 0x000fe200078ec0ff */
[----:B----4-:R-:W-:Y:S01]  /*1500*/  HADD2.F32 R22, -RZ, R18.H1_H1 ;  /* 0x30000012ff167230 */ /* 0x010fe20000004100 */
[----:B------:R-:W-:Y:S01]  /*1510*/  LOP3.LUT R28, R28, 0xff, RZ, 0xc0, !PT ;  /* 0x000000ff1c1c7812 */ /* 0x000fe200078ec0ff */
[----:B------:R-:W-:Y:S01]  /*1520*/  HADD2.F32 R47, -RZ, R19.H0_H0 ;  /* 0x20000013ff2f7230 */ /* 0x000fe20000004100 */
[----:B------:R-:W-:-:S02]  /*1530*/  IADD3 R32, R32, -0x80, RZ ;  /* 0xffffff8020207810 */ /* 0x000fc40007ffe0ff */
[----:B------:R0:W4:Y:S01]  /*1540*/  I2F.F16 R70, R23 ;  /* 0x0000001700467306 */ /* 0x0001220000200c00 */
[----:B--2---:R-:W-:Y:S01]  /*1550*/  FFMA.FTZ R21, R38, R51, R26 ;  /* 0x0000003326157223 */ /* 0x004fe2000001001a */
[----:B-1----:R-:W-:Y:S01]  /*1560*/  HADD2.F32 R56, -RZ, R56.H0_H0 ;  /* 0x20000038ff387230 */ /* 0x002fe20000004100 */
[----:B------:R-:W-:Y:S01]  /*1570*/  LOP3.LUT R30, R30, 0xff, RZ, 0xc0, !PT ;  /* 0x000000ff1e1e7812 */ /* 0x000fe200078ec0ff */
[----:B------:R-:W-:Y:S01]  /*1580*/  HADD2.F32 R26, -RZ, R19.H1_H1 ;  /* 0x30000013ff1a7230 */ /* 0x000fe20000004100 */
[----:B------:R-:W-:Y:S02]  /*1590*/  IADD3 R29, R29, -0x80, RZ ;  /* 0xffffff801d1d7810 */ /* 0x000fe40007ffe0ff */
[----:B------:R-:W-:Y:S01]  /*15a0*/  IADD3 R28, R28, -0x80, RZ ;  /* 0xffffff801c1c7810 */ /* 0x000fe20007ffe0ff */
[----:B------:R1:W2:Y:S01]  /*15b0*/  I2F.F16 R72, R20 ;  /* 0x0000001400487306 */ /* 0x0002a20000200c00 */
[----:B0-----:R-:W-:Y:S01]  /*15c0*/  FFMA.FTZ R23, R38, R49, R36 ;  /* 0x0000003126177223 */ /* 0x001fe20000010024 */
[----:B------:R-:W-:Y:S01]  /*15d0*/  IADD3 R30, R30, -0x80, RZ ;  /* 0xffffff801e1e7810 */ /* 0x000fe20007ffe0ff */
[C---:B------:R-:W-:Y:S01]  /*15e0*/  FFMA.FTZ R36, R0.reuse, R54, R21 ;  /* 0x0000003600247223 */ /* 0x040fe20000010015 */
[----:B---3--:R-:W-:Y:S01]  /*15f0*/  HADD2.F32 R71, -RZ, R71.H0_H0 ;  /* 0x20000047ff477230 */ /* 0x008fe20000004100 */
[----:B------:R-:W-:-:S02]  /*1600*/  FFMA.FTZ R38, R0, R55, R61 ;  /* 0x0000003700267223 */ /* 0x000fc4000001003d */
[----:B------:R-:W-:Y:S01]  /*1610*/  FFMA.FTZ R48, R0, R56, R23 ;  /* 0x0000003800307223 */ /* 0x000fe20000010017 */
[----:B------:R-:W-:Y:S01]  /*1620*/  SHF.R.U32.HI R0, RZ, 0x10, R31 ;  /* 0x00000010ff007819 */ /* 0x000fe2000001161f */
[----:B-1----:R-:W0:Y:S01]  /*1630*/  LDS.64 R20, [UR4+0x80] ;  /* 0x00008004ff147984 */ /* 0x002e220008000a00 */
[----:B------:R-:W1:Y:S01]  /*1640*/  I2F.F16 R60, R60 ;  /* 0x0000003c003c7306 */ /* 0x000e620000200c00 */
[----:B------:R-:W-:Y:S01]  /*1650*/  LEA.HI R31, R31, 0xffffff80, RZ, 0x8 ;  /* 0xffffff801f1f7811 */ /* 0x000fe200078f40ff */
[----:B------:R-:W-:Y:S01]  /*1660*/  HADD2.F32 R23, -RZ, R18.H0_H0 ;  /* 0x20000012ff177230 */ /* 0x000fe20000004100 */
[----:B------:R-:W-:Y:S01]  /*1670*/  LOP3.LUT R0, R0, 0xff, RZ, 0xc0, !PT ;  /* 0x000000ff00007812 */ /* 0x000fe200078ec0ff */
[----:B------:R-:W3:Y:S01]  /*1680*/  LDS.64 R18, [UR4+0x88] ;  /* 0x00008804ff127984 */ /* 0x000ee20008000a00 */
[----:B----4-:R-:W-:Y:S02]  /*1690*/  HADD2.F32 R70, -RZ, R70.H0_H0 ;  /* 0x20000046ff467230 */ /* 0x010fe40000004100 */
[----:B------:R-:W-:Y:S01]  /*16a0*/  IADD3 R0, R0, -0x80, RZ ;  /* 0xffffff8000007810 */ /* 0x000fe20007ffe0ff */
[----:B------:R-:W4:Y:S01]  /*16b0*/  I2F.F16 R57, R57 ;  /* 0x0000003900397306 */ /* 0x000f220000200c00 */
[----:B--2---:R-:W-:-:S07]  /*16c0*/  HADD2.F32 R72, -RZ, R72.H0_H0 ;  /* 0x20000048ff487230 */ /* 0x004fce0000004100 */
[----:B------:R-:W2:Y:S01]  /*16d0*/  I2F.F16 R59, R59 ;  /* 0x0000003b003b7306 */ /* 0x000ea20000200c00 */
[----:B-1----:R-:W-:-:S05]  /*16e0*/  HADD2.F32 R60, -RZ, R60.H0_H0 ;  /* 0x2000003cff3c7230 */ /* 0x002fca0000004100 */
[----:B------:R-:W-:Y:S02]  /*16f0*/  FFMA.FTZ R36, R23, R60, R36 ;  /* 0x0000003c17247223 */ /* 0x000fe40000010024 */
[----:B------:R-:W1:Y:S01]  /*1700*/  I2F.F16 R58, R58 ;  /* 0x0000003a003a7306 */ /* 0x000e620000200c00 */
[----:B----4-:R-:W-:Y:S01]  /*1710*/  HADD2.F32 R57, -RZ, R57.H0_H0 ;  /* 0x20000039ff397230 */ /* 0x010fe20000004100 */
[----:B------:R-:W-:-:S04]  /*1720*/  FFMA.FTZ R36, R22, R71, R36 ;  /* 0x0000004716247223 */ /* 0x000fc80000010024 */
[----:B------:R-:W-:Y:S02]  /*1730*/  FFMA.FTZ R37, R57, R23, R2 ;  /* 0x0000001739257223 */ /* 0x000fe40000010002 */
[----:B------:R-:W4:Y:S01]  /*1740*/  I2F.F16 R32, R32 ;  /* 0x0000002000207306 */ /* 0x000f220000200c00 */
[----:B--2---:R-:W-:-:S05]  /*1750*/  HADD2.F32 R59, -RZ, R59.H0_H0 ;  /* 0x2000003bff3b7230 */ /* 0x004fca0000004100 */
[----:B------:R-:W-:Y:S01]  /*1760*/  FFMA.FTZ R73, R23, R59, R38 ;  /* 0x0000003b17497223 */ /* 0x000fe20000010026 */
[----:B0-----:R-:W-:Y:S01]  /*1770*/  HADD2.F32 R2, -RZ, R20.H0_H0 ;  /* 0x20000014ff027230 */ /* 0x001fe20000004100 */
[----:B------:R-:W0:Y:S01]  /*1780*/  I2F.F16 R29, R29 ;  /* 0x0000001d001d7306 */ /* 0x000e220000200c00 */
[----:B-1----:R-:W-:Y:S01]  /*1790*/  HADD2.F32 R58, -RZ, R58.H0_H0 ;  /* 0x2000003aff3a7230 */ /* 0x002fe20000004100 */
[----:B------:R-:W-:-:S04]  /*17a0*/  FFMA.FTZ R73, R22, R70, R73 ;  /* 0x0000004616497223 */ /* 0x000fc80000010049 */
[----:B------:R-:W-:Y:S02]  /*17b0*/  FFMA.FTZ R48, R23, R58, R48 ;  /* 0x0000003a17307223 */ /* 0x000fe40000010030 */
[----:B------:R-:W1:Y:S01]  /*17c0*/  I2F.F16 R28, R28 ;  /* 0x0000001c001c7306 */ /* 0x000e620000200c00 */
[----:B----4-:R-:W-:-:S05]  /*17d0*/  HADD2.F32 R69, -RZ, R32.H0_H0 ;  /* 0x20000020ff457230 */ /* 0x010fca0000004100 */
[----:B------:R-:W-:Y:S02]  /*17e0*/  FFMA.FTZ R48, R22, R69, R48 ;  /* 0x0000004516307223 */ /* 0x000fe40000010030 */
[----:B------:R-:W2:Y:S01]  /*17f0*/  I2F.F16 R30, R30 ;  /* 0x0000001e001e7306 */ /* 0x000ea20000200c00 */
[----:B0-----:R-:W-:-:S05]  /*1800*/  HADD2.F32 R61, -RZ, R29.H0_H0 ;  /* 0x2000001dff3d7230 */ /* 0x001fca0000004100 */
[----:B------:R-:W-:Y:S02]  /*1810*/  FFMA.FTZ R23, R47, R61, R36 ;  /* 0x0000003d2f177223 */ /* 0x000fe40000010024 */
[----:B------:R-:W0:Y:S01]  /*1820*/  I2F.F16 R0, R0 ;  /* 0x0000000000007306 */ /* 0x000e220000200c00 */
[----:B-1----:R-:W-:Y:S01]  /*1830*/  HADD2.F32 R63, -RZ, R28.H0_H0 ;  /* 0x2000001cff3f7230 */ /* 0x002fe20000004100 */
[----:B------:R-:W-:-:S06]  /*1840*/  FFMA.FTZ R28, R40, R2, RZ ;  /* 0x00000002281c7223 */ /* 0x000fcc00000100ff */
[----:B------:R-:W1:Y:S01]  /*1850*/  I2F.F16 R66, R66 ;  /* 0x0000004200427306 */ /* 0x000e620000200c00 */
[----:B--2---:R-:W-:-:S05]  /*1860*/  HADD2.F32 R62, -RZ, R30.H0_H0 ;  /* 0x2000001eff3e7230 */ /* 0x004fca0000004100 */
[----:B------:R-:W-:Y:S02]  /*1870*/  FFMA.FTZ R29, R47, R62, R73 ;  /* 0x0000003e2f1d7223 */ /* 0x000fe40000010049 */
[----:B------:R-:W2:Y:S01]  /*1880*/  I2F.F16 R67, R67 ;  /* 0x0000004300437306 */ /* 0x000ea20000200c00 */
[----:B0-----:R-:W-:Y:S01]  /*1890*/  HADD2.F32 R68, -RZ, R0.H0_H0 ;  /* 0x20000000ff447230 */ /* 0x001fe20000004100 */
[----:B------:R-:W-:Y:S01]  /*18a0*/  FFMA.FTZ R0, R72, R22, R37 ;  /* 0x0000001648007223 */ /* 0x000fe20000010025 */
[----:B------:R-:W-:-:S03]  /*18b0*/  HADD2.F32 R22, -RZ, R21.H1_H1 ;  /* 0x30000015ff167230 */ /* 0x000fc60000004100 */
[----:B------:R-:W-:Y:S02]  /*18c0*/  FFMA.FTZ R0, R63, R47, R0 ;  /* 0x0000002f3f007223 */ /* 0x000fe40000010000 */
[----:B------:R-:W0:Y:S01]  /*18d0*/  I2F.F16 R65, R65 ;  /* 0x0000004100417306 */ /* 0x000e220000200c00 */
[----:B-1----:R-:W-:Y:S01]  /*18e0*/  HADD2.F32 R66, -RZ, R66.H0_H0 ;  /* 0x20000042ff427230 */ /* 0x002fe20000004100 */
[----:B------:R-:W-:-:S06]  /*18f0*/  FFMA.FTZ R37, R47, R68, R48 ;  /* 0x000000442f257223 */ /* 0x000fcc0000010030 */
[----:B------:R-:W1:Y:S01]  /*1900*/  I2F.F16 R31, R31 ;  /* 0x0000001f001f7306 */ /* 0x000e620000200c00 */
[----:B--2---:R-:W-:-:S05]  /*1910*/  HADD2.F32 R67, -RZ, R67.H0_H0 ;  /* 0x20000043ff437230 */ /* 0x004fca0000004100 */
[----:B------:R-:W-:Y:S01]  /*1920*/  FFMA.FTZ R47, R67, R26, R0 ;  /* 0x0000001a432f7223 */ /* 0x000fe20000010000 */
[----:B0-----:R-:W-:Y:S01]  /*1930*/  HADD2.F32 R65, -RZ, R65.H0_H0 ;  /* 0x20000041ff417230 */ /* 0x001fe20000004100 */
[----:B------:R-:W-:-:S04]  /*1940*/  FFMA.FTZ R0, R39, R2, RZ ;  /* 0x0000000227007223 */ /* 0x000fc800000100ff */
[C---:B------:R-:W-:Y:S01]  /*1950*/  FFMA.FTZ R29, R26.reuse, R65, R29 ;  /* 0x000000411a1d7223 */ /* 0x040fe2000001001d */
[----:B-1----:R-:W-:Y:S01]  /*1960*/  HADD2.F32 R64, -RZ, R31.H0_H0 ;  /* 0x2000001fff407230 */ /* 0x002fe20000004100 */
[C---:B------:R-:W-:Y:S01]  /*1970*/  FFMA.FTZ R31, R26.reuse, R66, R23 ;  /* 0x000000421a1f7223 */ /* 0x040fe20000010017 */
[----:B------:R-:W-:Y:S02]  /*1980*/  HADD2.F32 R23, -RZ, R20.H1_H1 ;  /* 0x30000014ff177230 */ /* 0x000fe40000004100 */
[----:B------:R-:W-:Y:S01]  /*1990*/  HADD2.F32 R20, -RZ, R21.H0_H0 ;  /* 0x20000015ff147230 */ /* 0x000fe20000004100 */
[----:B------:R-:W-:Y:S02]  /*19a0*/  FFMA.FTZ R37, R26, R64, R37 ;  /* 0x000000401a257223 */ /* 0x000fe40000010025 */
        /* <DEDUP_REMOVED lines=12> */
[-C--:B------:R-:W-:Y:S01]  /*1a70*/  FFMA.FTZ R28, R55, R22.reuse, R73 ;  /* 0x00000016371c7223 */ /* 0x080fe20000010049 */
[----:B---3--:R-:W-:Y:S01]  /*1a80*/  HADD2.F32 R73, -RZ, R18.H0_H0 ;  /* 0x20000012ff497230 */ /* 0x008fe20000004100 */
[----:B------:R-:W-:-:S02]  /*1a90*/  FFMA.FTZ R30, R56, R22, R75 ;  /* 0x00000016381e7223 */ /* 0x000fc4000001004b */
[----:B------:R0:W2:Y:S01]  /*1aa0*/  LDG.E.128.CONSTANT R20, [R24.64] ;  /* 0x0000000618147981 */ /* 0x0000a2000c1e9d00 */
[----:B------:R-:W-:Y:S01]  /*1ab0*/  HADD2.F32 R18, -RZ, R18.H1_H1 ;  /* 0x30000012ff127230 */ /* 0x000fe20000004100 */
[-C--:B------:R-:W-:Y:S01]  /*1ac0*/  FFMA.FTZ R2, R60, R73.reuse, R2 ;  /* 0x000000493c027223 */ /* 0x080fe20000010002 */
[--C-:B------:R-:W-:Y:S01]  /*1ad0*/  HADD2.F32 R75, -RZ, R19.reuse.H0_H0 ;  /* 0x20000013ff4b7230 */ /* 0x100fe20000004100 */
[-C--:B------:R-:W-:Y:S01]  /*1ae0*/  FFMA.FTZ R77, R59, R73.reuse, R28 ;  /* 0x000000493b4d7223 */ /* 0x080fe2000001001c */
[----:B------:R-:W-:Y:S01]  /*1af0*/  HADD2.F32 R26, -RZ, R19.H1_H1 ;  /* 0x30000013ff1a7230 */ /* 0x000fe20000004100 */
[-C--:B------:R-:W-:Y:S01]  /*1b00*/  FFMA.FTZ R19, R57, R73.reuse, R0 ;  /* 0x0000004939137223 */ /* 0x080fe20000010000 */
[----:B------:R-:W-:Y:S01]  /*1b10*/  @!P0 PRMT R122, R34, 0x7610, R122 ;  /* 0x00007610227a8816 */ /* 0x000fe2000000007a */
[----:B------:R-:W-:Y:S01]  /*1b20*/  FFMA.FTZ R30, R58, R73, R30 ;  /* 0x000000493a1e7223 */ /* 0x000fe2000001001e */
[----:B------:R-:W-:Y:S01]  /*1b30*/  @!P0 PRMT R121, R35, 0x7610, R121 ;  /* 0x0000761023798816 */ /* 0x000fe20000000079 */
[-C--:B------:R-:W-:Y:S01]  /*1b40*/  FFMA.FTZ R2, R71, R18.reuse, R2 ;  /* 0x0000001247027223 */ /* 0x080fe20000010002 */
[----:B------:R-:W-:Y:S01]  /*1b50*/  @!P0 PRMT R122, R122, 0x7610, R34 ;  /* 0x000076107a7a8816 */ /* 0x000fe20000000022 */
[-C--:B------:R-:W-:Y:S01]  /*1b60*/  FFMA.FTZ R0, R72, R18.reuse, R19 ;  /* 0x0000001248007223 */ /* 0x080fe20000010013 */
[----:B------:R-:W-:Y:S01]  /*1b70*/  @!P0 PRMT R121, R121, 0x7610, R35 ;  /* 0x0000761079798816 */ /* 0x000fe20000000023 */
[-C--:B------:R-:W-:Y:S01]  /*1b80*/  FFMA.FTZ R77, R70, R18.reuse, R77 ;  /* 0x00000012464d7223 */ /* 0x080fe2000001004d */
[----:B------:R-:W-:Y:S01]  /*1b90*/  MOV R32, R27 ;  /* 0x0000001b00207202 */ /* 0x000fe20000000f00 */
[----:B------:R-:W-:Y:S01]  /*1ba0*/  FFMA.FTZ R30, R69, R18, R30 ;  /* 0x00000012451e7223 */ /* 0x000fe2000001001e */
[----:B------:R-:W-:Y:S01]  /*1bb0*/  LDS.64 R34, [UR4+0x180] ;  /* 0x00018004ff227984 */ /* 0x000fe20008000a00 */
[-C--:B------:R-:W-:Y:S01]  /*1bc0*/  FFMA.FTZ R19, R61, R75.reuse, R2 ;  /* 0x0000004b3d137223 */ /* 0x080fe20000010002 */
[----:B------:R-:W-:Y:S01]  /*1bd0*/  HADD2.F32 R2, -RZ, R122.H0_H0 ;  /* 0x2000007aff027230 */ /* 0x000fe20000004100 */
[-C--:B------:R-:W-:Y:S01]  /*1be0*/  FFMA.FTZ R0, R63, R75.reuse, R0 ;  /* 0x0000004b3f007223 */ /* 0x080fe20000010000 */
[----:B------:R-:W-:Y:S01]  /*1bf0*/  HADD2.F32 R28, -RZ, R121.H0_H0 ;  /* 0x20000079ff1c7230 */ /* 0x000fe20000004100 */
[----:B------:R-:W-:-:S02]  /*1c00*/  FFMA.FTZ R77, R62, R75, R77 ;  /* 0x0000004b3e4d7223 */ /* 0x000fc4000001004d */
[----:B------:R-:W-:Y:S02]  /*1c10*/  FFMA.FTZ R79, R68, R75, R30 ;  /* 0x0000004b444f7223 */ /* 0x000fe4000001001e */
[-C--:B------:R-:W-:Y:S02]  /*1c20*/  FFMA.FTZ R75, R66, R26.reuse, R19 ;  /* 0x0000001a424b7223 */ /* 0x080fe40000010013 */
[----:B------:R-:W1:Y:S01]  /*1c30*/  LDS.64 R18, [UR4+0x100] ;  /* 0x00010004ff127984 */ /* 0x000e620008000a00 */
[-C--:B------:R-:W-:Y:S01]  /*1c40*/  FFMA.FTZ R73, R67, R26.reuse, R0 ;  /* 0x0000001a43497223 */ /* 0x080fe20000010000 */
[----:B------:R-:W-:Y:S01]  /*1c50*/  HADD2.F32 R0, -RZ, R122.H1_H1 ;  /* 0x3000007aff007230 */ /* 0x000fe20000004100 */
[-C--:B------:R-:W-:Y:S02]  /*1c60*/  FFMA.FTZ R77, R65, R26.reuse, R77 ;  /* 0x0000001a414d7223 */ /* 0x080fe4000001004d */
[----:B------:R-:W-:Y:S01]  /*1c70*/  FFMA.FTZ R79, R64, R26, R79 ;  /* 0x0000001a404f7223 */ /* 0x000fe2000001004f */
[----:B------:R-:W-:Y:S01]  /*1c80*/  HADD2.F32 R26, -RZ, R121.H1_H1 ;  /* 0x30000079ff1a7230 */ /* 0x000fe20000004100 */
[----:B------:R-:W-:-:S02]  /*1c90*/  FMUL.FTZ R31, R31, R0 ;  /* 0x000000001f1f7220 */ /* 0x000fc40000410000 */
[----:B------:R-:W-:Y:S02]  /*1ca0*/  FMUL.FTZ R47, R47, R2 ;  /* 0x000000022f2f7220 */ /* 0x000fe40000410000 */
[----:B------:R-:W-:Y:S01]  /*1cb0*/  FMUL.FTZ R73, R2, R73 ;  /* 0x0000004902497220 */ /* 0x000fe20000410000 */
[----:B------:R-:W-:Y:S01]  /*1cc0*/  F2FP.PACK_AB R27, RZ, R31 ;  /* 0x0000001fff1b723e */ /* 0x000fe200000000ff */
[----:B------:R-:W-:Y:S01]  /*1cd0*/  FMUL.FTZ R75, R0, R75 ;  /* 0x0000004b004b7220 */ /* 0x000fe20000410000 */
[----:B------:R-:W3:Y:S01]  /*1ce0*/  LDS.64 R30, [UR4+0x108] ;  /* 0x00010804ff1e7984 */ /* 0x000ee20008000a00 */
        /* <DEDUP_REMOVED lines=8> */
[----:B0-----:R-:W-:Y:S01]  /*1d70*/  IMAD.WIDE R24, R33, c[0x0][0x18c], R24 ;  /* 0x0000630021187a25 */ /* 0x001fe200078e0218 */
[----:B------:R-:W-:-:S02]  /*1d80*/  F2FP.PACK_AB R79, RZ, R79 ;  /* 0x0000004fff4f723e */ /* 0x000fc400000000ff */
[----:B------:R-:W-:Y:S02]  /*1d90*/  PRMT R47, R47, 0x5410, R27 ;  /* 0x000054102f2f7816 */ /* 0x000fe4000000001b */
[----:B------:R-:W-:Y:S02]  /*1da0*/  PRMT R73, R73, 0x5410, R75 ;  /* 0x0000541049497816 */ /* 0x000fe4000000004b */
[----:B------:R-:W-:Y:S02]  /*1db0*/  PRMT R77, R77, 0x5410, R79 ;  /* 0x000054104d4d7816 */ /* 0x000fe4000000004f */
[----:B------:R-:W-:Y:S01]  /*1dc0*/  HFMA2.MMA R27, R47, 1, 1, R32 ;  /* 0x3c003c002f1b7835 */ /* 0x000fe20000000020 */
[----:B------:R-:W-:Y:S01]  /*1dd0*/  HADD2 R38, R73, R16 ;  /* 0x0000001049267230 */ /* 0x000fe20000000000 */
[----:B------:R-:W-:Y:S01]  /*1de0*/  F2FP.PACK_AB R29, RZ, R29 ;  /* 0x0000001dff1d723e */ /* 0x000fe200000000ff */
[----:B------:R-:W-:Y:S01]  /*1df0*/  HADD2 R32, R77, R15 ;  /* 0x0000000f4d207230 */ /* 0x000fe20000000000 */
[----:B------:R-:W-:Y:S01]  /*1e00*/  F2FP.PACK_AB R37, RZ, R37 ;  /* 0x00000025ff25723e */ /* 0x000fe200000000ff */
[----:B-1----:R-:W-:-:S03]  /*1e10*/  HADD2.F32 R36, -RZ, R18.H0_H0 ;  /* 0x20000012ff247230 */ /* 0x002fc60000004100 */
[----:B------:R-:W-:Y:S01]  /*1e20*/  PRMT R29, R29, 0x5410, R37 ;  /* 0x000054101d1d7816 */ /* 0x000fe20000000025 */
[----:B------:R-:W-:Y:S02]  /*1e30*/  HADD2.F32 R15, -RZ, R18.H1_H1 ;  /* 0x30000012ff0f7230 */ /* 0x000fe40000004100 */
[--C-:B------:R-:W-:Y:S01]  /*1e40*/  HADD2.F32 R74, -RZ, R19.reuse.H0_H0 ;  /* 0x20000013ff4a7230 */ /* 0x100fe20000004100 */
[-C--:B------:R-:W-:Y:S01]  /*1e50*/  FFMA.FTZ R48, R39, R36.reuse, RZ ;  /* 0x0000002427307223 */ /* 0x080fe200000100ff */
[----:B------:R-:W-:Y:S01]  /*1e60*/  HADD2.F32 R47, -RZ, R19.H1_H1 ;  /* 0x30000013ff2f7230 */ /* 0x000fe20000004100 */
[-C--:B------:R-:W-:Y:S01]  /*1e70*/  FFMA.FTZ R73, R45, R36.reuse, RZ ;  /* 0x000000242d497223 */ /* 0x080fe200000100ff */
[----:B------:R-:W-:Y:S01]  /*1e80*/  HFMA2.MMA R29, R29, 1, 1, R17 ;  /* 0x3c003c001d1d7835 */ /* 0x000fe20000000011 */
[-C--:B------:R-:W-:Y:S01]  /*1e90*/  FFMA.FTZ R75, R40, R36.reuse, RZ ;  /* 0x00000024284b7223 */ /* 0x080fe200000100ff */
[----:B------:R-:W4:Y:S01]  /*1ea0*/  LDG.E.128.CONSTANT R16, [R24.64] ;  /* 0x0000000618107981 */ /* 0x000f22000c1e9d00 */
[----:B------:R-:W-:-:S02]  /*1eb0*/  FFMA.FTZ R36, R43, R36, RZ ;  /* 0x000000242b247223 */ /* 0x000fc400000100ff */
[-C--:B------:R-:W-:Y:S02]  /*1ec0*/  FFMA.FTZ R37, R41, R15.reuse, R48 ;  /* 0x0000000f29257223 */ /* 0x080fe40000010030 */
[-C--:B------:R-:W-:Y:S02]  /*1ed0*/  FFMA.FTZ R73, R42, R15.reuse, R73 ;  /* 0x0000000f2a497223 */ /* 0x080fe40000010049 */
[-C--:B------:R-:W-:Y:S02]  /*1ee0*/  FFMA.FTZ R75, R46, R15.reuse, R75 ;  /* 0x0000000f2e4b7223 */ /* 0x080fe4000001004b */
[----:B------:R-:W-:Y:S01]  /*1ef0*/  FFMA.FTZ R36, R44, R15, R36 ;  /* 0x0000000f2c247223 */ /* 0x000fe20000010024 */
[--C-:B---3--:R-:W-:Y:S01]  /*1f00*/  HADD2.F32 R15, -RZ, R30.reuse.H0_H0 ;  /* 0x2000001eff0f7230 */ /* 0x108fe20000004100 */
[-C--:B------:R-:W-:Y:S01]  /*1f10*/  FFMA.FTZ R48, R52, R74.reuse, R37 ;  /* 0x0000004a34307223 */ /* 0x080fe20000010025 */
[----:B------:R-:W-:Y:S01]  /*1f20*/  HADD2.F32 R30, -RZ, R30.H1_H1 ;  /* 0x3000001eff1e7230 */ /* 0x000fe20000004100 */
[----:B------:R-:W-:-:S02]  /*1f30*/  FFMA.FTZ R73, R51, R74, R73 ;  /* 0x0000004a33497223 */ /* 0x000fc40000010049 */
[-C--:B------:R-:W-:Y:S02]  /*1f40*/  FFMA.FTZ R76, R50, R74.reuse, R75 ;  /* 0x0000004a324c7223 */ /* 0x080fe4000001004b */
[----:B------:R-:W-:Y:S02]  /*1f50*/  FFMA.FTZ R74, R49, R74, R36 ;  /* 0x0000004a314a7223 */ /* 0x000fe40000010024 */
[----:B------:R-:W0:Y:S01]  /*1f60*/  LDS.64 R36, [UR4+0x188] ;  /* 0x00018804ff247984 */ /* 0x000e220008000a00 */
        /* <DEDUP_REMOVED lines=10> */
[-C--:B------:R-:W-:Y:S01]  /*2010*/  FFMA.FTZ R48, R72, R30.reuse, R31 ;  /* 0x0000001e48307223 */ /* 0x080fe2000001001f */
[--C-:B------:R-:W-:Y:S01]  /*2020*/  HADD2.F32 R31, -RZ, R34.reuse.H1_H1 ;  /* 0x30000022ff1f7230 */ /* 0x100fe20000004100 */
        /* <DEDUP_REMOVED lines=8> */
[-C--:B------:R-:W-:Y:S02]  /*20b0*/  FFMA.FTZ R34, R39, R30.reuse, RZ ;  /* 0x0000001e27227223 */ /* 0x080fe400000100ff */
[----:B------:R-:W-:Y:S02]  /*20c0*/  FFMA.FTZ R76, R45, R30, RZ ;  /* 0x0000001e2d4c7223 */ /* 0x000fe400000100ff */
[-C--:B------:R-:W-:Y:S01]  /*20d0*/  FFMA.FTZ R73, R67, R74.reuse, R48 ;  /* 0x0000004a43497223 */ /* 0x080fe20000010030 */
[----:B------:R-:W-:Y:S01]  /*20e0*/  HADD2.F32 R48, -RZ, R35.H0_H0 ;  /* 0x20000023ff307230 */ /* 0x000fe20000004100 */
[----:B------:R-:W-:-:S02]  /*20f0*/  FFMA.FTZ R75, R66, R74, R75 ;  /* 0x0000004a424b7223 */ /* 0x000fc4000001004b */
[-C--:B------:R-:W-:Y:S02]  /*2100*/  FFMA.FTZ R15, R65, R74.reuse, R15 ;  /* 0x0000004a410f7223 */ /* 0x080fe4000001000f */
[----:B------:R-:W-:Y:S01]  /*2110*/  FFMA.FTZ R47, R64, R74, R47 ;  /* 0x0000004a402f7223 */ /* 0x000fe2000001002f */
[----:B------:R-:W-:Y:S01]  /*2120*/  HADD2.F32 R74, -RZ, R35.H1_H1 ;  /* 0x30000023ff4a7230 */ /* 0x000fe20000004100 */
[-C--:B------:R-:W-:Y:S02]  /*2130*/  FFMA.FTZ R77, R40, R30.reuse, RZ ;  /* 0x0000001e284d7223 */ /* 0x080fe400000100ff */
[----:B------:R-:W-:Y:S02]  /*2140*/  FFMA.FTZ R30, R43, R30, RZ ;  /* 0x0000001e2b1e7223 */ /* 0x000fe400000100ff */
[-C--:B------:R-:W-:Y:S02]  /*2150*/  FFMA.FTZ R35, R41, R31.reuse, R34 ;  /* 0x0000001f29237223 */ /* 0x080fe40000010022 */
[----:B------:R-:W-:-:S02]  /*2160*/  FFMA.FTZ R76, R42, R31, R76 ;  /* 0x0000001f2a4c7223 */ /* 0x000fc4000001004c */
[-C--:B------:R-:W-:Y:S02]  /*2170*/  FFMA.FTZ R30, R44, R31.reuse, R30 ;  /* 0x0000001f2c1e7223 */ /* 0x080fe4000001001e */
[----:B------:R-:W-:Y:S01]  /*2180*/  FFMA.FTZ R79, R46, R31, R77 ;  /* 0x0000001f2e4f7223 */ /* 0x000fe2000001004d */
[--C-:B0-----:R-:W-:Y:S01]  /*2190*/  HADD2.F32 R31, -RZ, R36.reuse.H0_H0 ;  /* 0x20000024ff1f7230 */ /* 0x101fe20000004100 */
[-C--:B------:R-:W-:Y:S01]  /*21a0*/  FFMA.FTZ R35, R52, R48.reuse, R35 ;  /* 0x0000003034237223 */ /* 0x080fe20000010023 */
[----:B------:R-:W-:Y:S01]  /*21b0*/  HADD2.F32 R36, -RZ, R36.H1_H1 ;  /* 0x30000024ff247230 */ /* 0x000fe20000004100 */
[-C--:B------:R-:W-:Y:S02]  /*21c0*/  FFMA.FTZ R77, R51, R48.reuse, R76 ;  /* 0x00000030334d7223 */ /* 0x080fe4000001004c */
[----:B------:R-:W-:Y:S02]  /*21d0*/  FFMA.FTZ R81, R49, R48, R30 ;  /* 0x0000003031517223 */ /* 0x000fe4000001001e */
[----:B------:R-:W-:-:S02]  /*21e0*/  FFMA.FTZ R30, R53, R74, R35 ;  /* 0x0000004a351e7223 */ /* 0x000fc40000010023 */
[----:B------:R-:W-:Y:S02]  /*21f0*/  FFMA.FTZ R79, R50, R48, R79 ;  /* 0x00000030324f7223 */ /* 0x000fe4000001004f */
[-C--:B------:R-:W-:Y:S01]  /*2200*/  FFMA.FTZ R34, R54, R74.reuse, R77 ;  /* 0x0000004a36227223 */ /* 0x080fe2000001004d */
[--C-:B------:R-:W-:Y:S01]  /*2210*/  HADD2.F32 R77, -RZ, R37.reuse.H0_H0 ;  /* 0x20000025ff4d7230 */ /* 0x100fe20000004100 */
[-C--:B------:R-:W-:Y:S01]  /*2220*/  FFMA.FTZ R35, R57, R31.reuse, R30 ;  /* 0x0000001f39237223 */ /* 0x080fe2000001001e */
[----:B------:R-:W-:Y:S01]  /*2230*/  HADD2.F32 R37, -RZ, R37.H1_H1 ;  /* 0x30000025ff257230 */ /* 0x000fe20000004100 */
[-C--:B------:R-:W-:Y:S02]  /*2240*/  FFMA.FTZ R48, R55, R74.reuse, R79 ;  /* 0x0000004a37307223 */ /* 0x080fe4000001004f */
[----:B------:R-:W-:Y:S02]  /*2250*/  FFMA.FTZ R30, R60, R31, R34 ;  /* 0x0000001f3c1e7223 */ /* 0x000fe40000010022 */
[----:B------:R-:W-:-:S02]  /*2260*/  FFMA.FTZ R81, R56, R74, R81 ;  /* 0x0000004a38517223 */ /* 0x000fc40000010051 */
[-C--:B------:R-:W-:Y:S02]  /*2270*/  FFMA.FTZ R79, R59, R31.reuse, R48 ;  /* 0x0000001f3b4f7223 */ /* 0x080fe40000010030 */
[----:B------:R-:W-:Y:S02]  /*2280*/  FFMA.FTZ R81, R58, R31, R81 ;  /* 0x0000001f3a517223 */ /* 0x000fe40000010051 */
[-C--:B------:R-:W-:Y:S02]  /*2290*/  FFMA.FTZ R48, R71, R36.reuse, R30 ;  /* 0x0000002447307223 */ /* 0x080fe4000001001e */
[----:B------:R-:W0:Y:S01]  /*22a0*/  LDS.64 R30, [UR4+0x200] ;  /* 0x00020004ff1e7984 */ /* 0x000e220008000a00 */
[-C--:B------:R-:W-:Y:S02]  /*22b0*/  FFMA.FTZ R34, R72, R36.reuse, R35 ;  /* 0x0000002448227223 */ /* 0x080fe40000010023 */
[-C--:B------:R-:W-:Y:S02]  /*22c0*/  FFMA.FTZ R79, R70, R36.reuse, R79 ;  /* 0x00000024464f7223 */ /* 0x080fe4000001004f */
[----:B------:R-:W-:-:S02]  /*22d0*/  FFMA.FTZ R81, R69, R36, R81 ;  /* 0x0000002445517223 */ /* 0x000fc40000010051 */
[-C--:B------:R-:W-:Y:S02]  /*22e0*/  FFMA.FTZ R34, R63, R77.reuse, R34 ;  /* 0x0000004d3f227223 */ /* 0x080fe40000010022 */
[-C--:B------:R-:W-:Y:S02]  /*22f0*/  FFMA.FTZ R48, R61, R77.reuse, R48 ;  /* 0x0000004d3d307223 */ /* 0x080fe40000010030 */
[-C--:B------:R-:W-:Y:S02]  /*2300*/  FFMA.FTZ R36, R62, R77.reuse, R79 ;  /* 0x0000004d3e247223 */ /* 0x080fe4000001004f */
[----:B------:R-:W-:Y:S02]  /*2310*/  FFMA.FTZ R81, R68, R77, R81 ;  /* 0x0000004d44517223 */ /* 0x000fe40000010051 */
[----:B------:R-:W-:Y:S02]  /*2320*/  FMUL.FTZ R15, R28, R15 ;  /* 0x0000000f1c0f7220 */ /* 0x000fe40000410000 */
[----:B------:R-:W-:-:S02]  /*2330*/  FFMA.FTZ R35, R67, R37, R34 ;  /* 0x0000002543237223 */ /* 0x000fc40000010022 */
[----:B------:R-:W-:Y:S01]  /*2340*/  FFMA.FTZ R77, R66, R37, R48 ;  /* 0x00000025424d7223 */ /* 0x000fe20000010030 */
[----:B------:R-:W-:Y:S01]  /*2350*/  F2FP.PACK_AB R34, RZ, R15 ;  /* 0x0000000fff22723e */ /* 0x000fe200000000ff */
[-C--:B------:R-:W-:Y:S02]  /*2360*/  FFMA.FTZ R79, R65, R37.reuse, R36 ;  /* 0x00000025414f7223 */ /* 0x080fe40000010024 */
[----:B------:R-:W-:Y:S01]  /*2370*/  FFMA.FTZ R81, R64, R37, R81 ;  /* 0x0000002540517223 */ /* 0x000fe20000010051 */
[----:B------:R-:W-:Y:S01]  /*2380*/  MOV R37, R14 ;  /* 0x0000000e00257202 */ /* 0x000fe20000000f00 */
[----:B------:R-:W-:Y:S01]  /*2390*/  FMUL.FTZ R36, R2, R35 ;  /* 0x0000002302247220 */ /* 0x000fe20000410000 */
[----:B------:R-:W1:Y:S01]  /*23a0*/  LDS.64 R14, [UR4+0x208] ;  /* 0x00020804ff0e7984 */ /* 0x000e620008000a00 */
        /* <DEDUP_REMOVED lines=11> */
[----:B------:R-:W-:Y:S01]  /*2460*/  PRMT R36, R36, 0x5410, R77 ;  /* 0x0000541024247816 */ /* 0x000fe2000000004d */
[--C-:B0-----:R-:W-:Y:S01]  /*2470*/  HADD2.F32 R74, -RZ, R31.reuse.H0_H0 ;  /* 0x2000001fff4a7230 */ /* 0x101fe20000004100 */
[----:B------:R-:W-:Y:S01]  /*2480*/  PRMT R34, R34, 0x5410, R35 ;  /* 0x0000541022227816 */ /* 0x000fe20000000023 */
[----:B------:R-:W-:Y:S01]  /*2490*/  HADD2.F32 R35, -RZ, R31.H1_H1 ;  /* 0x3000001fff237230 */ /* 0x000fe20000004100 */
[----:B------:R-:W-:Y:S02]  /*24a0*/  F2FP.PACK_AB R79, RZ, R79 ;  /* 0x0000004fff4f723e */ /* 0x000fe400000000ff */
[----:B------:R-:W-:Y:S01]  /*24b0*/  F2FP.PACK_AB R81, RZ, R81 ;  /* 0x00000051ff51723e */ /* 0x000fe200000000ff */
[----:B------:R-:W-:Y:S01]  /*24c0*/  HADD2 R48, R34, R13 ;  /* 0x0000000d22307230 */ /* 0x000fe20000000000 */
[----:B------:R-:W-:Y:S01]  /*24d0*/  PRMT R73, R73, 0x5410, R75 ;  /* 0x0000541049497816 */ /* 0x000fe2000000004b */
[----:B------:R-:W-:Y:S01]  /*24e0*/  HFMA2.MMA R36, R36, 1, 1, R12 ;  /* 0x3c003c0024247835 */ /* 0x000fe2000000000c */
[----:B------:R-:W-:Y:S01]  /*24f0*/  PRMT R79, R79, 0x5410, R81 ;  /* 0x000054104f4f7816 */ /* 0x000fe20000000051 */
[----:B------:R-:W0:Y:S01]  /*2500*/  LDS.64 R12, [UR4+0x280] ;  /* 0x00028004ff0c7984 */ /* 0x000e220008000a00 */
[----:B------:R-:W-:-:S02]  /*2510*/  HADD2.F32 R34, -RZ, R30.H0_H0 ;  /* 0x2000001eff227230 */ /* 0x000fc40000004100 */
[----:B------:R-:W-:Y:S02]  /*2520*/  HFMA2.MMA R47, R73, 1, 1, R37 ;  /* 0x3c003c00492f7835 */ /* 0x000fe40000000025 */
[----:B------:R-:W-:Y:S01]  /*2530*/  HFMA2.MMA R37, R79, 1, 1, R11 ;  /* 0x3c003c004f257835 */ /* 0x000fe2000000000b */
[----:B------:R-:W-:Y:S01]  /*2540*/  HADD2.F32 R11, -RZ, R30.H1_H1 ;  /* 0x3000001eff0b7230 */ /* 0x000fe20000004100 */
[-C--:B------:R-:W-:Y:S02]  /*2550*/  FFMA.FTZ R30, R39, R34.reuse, RZ ;  /* 0x00000022271e7223 */ /* 0x080fe400000100ff */
[-C--:B------:R-:W-:Y:S02]  /*2560*/  FFMA.FTZ R73, R45, R34.reuse, RZ ;  /* 0x000000222d497223 */ /* 0x080fe400000100ff */
[-C--:B------:R-:W-:Y:S02]  /*2570*/  FFMA.FTZ R75, R40, R34.reuse, RZ ;  /* 0x00000022284b7223 */ /* 0x080fe400000100ff */
[----:B------:R-:W-:-:S02]  /*2580*/  FFMA.FTZ R34, R43, R34, RZ ;  /* 0x000000222b227223 */ /* 0x000fc400000100ff */
[-C--:B------:R-:W-:Y:S02]  /*2590*/  FFMA.FTZ R31, R41, R11.reuse, R30 ;  /* 0x0000000b291f7223 */ /* 0x080fe4000001001e */
[-C--:B------:R-:W-:Y:S02]  /*25a0*/  FFMA.FTZ R73, R42, R11.reuse, R73 ;  /* 0x0000000b2a497223 */ /* 0x080fe40000010049 */
[-C--:B------:R-:W-:Y:S02]  /*25b0*/  FFMA.FTZ R75, R46, R11.reuse, R75 ;  /* 0x0000000b2e4b7223 */ /* 0x080fe4000001004b */
[----:B------:R-:W-:Y:S02]  /*25c0*/  FFMA.FTZ R11, R44, R11, R34 ;  /* 0x0000000b2c0b7223 */ /* 0x000fe40000010022 */
[-C--:B------:R-:W-:Y:S02]  /*25d0*/  FFMA.FTZ R34, R52, R74.reuse, R31 ;  /* 0x0000004a34227223 */ /* 0x080fe4000001001f */
[----:B------:R-:W3:Y:S01]  /*25e0*/  LDS.64 R30, [UR4+0x288] ;  /* 0x00028804ff1e7984 */ /* 0x000ee20008000a00 */
[----:B------:R-:W-:-:S02]  /*25f0*/  FFMA.FTZ R73, R51, R74, R73 ;  /* 0x0000004a33497223 */ /* 0x000fc40000010049 */
[-C--:B------:R-:W-:Y:S02]  /*2600*/  FFMA.FTZ R76, R50, R74.reuse, R75 ;  /* 0x0000004a324c7223 */ /* 0x080fe4000001004b */
[----:B------:R-:W-:Y:S01]  /*2610*/  FFMA.FTZ R74, R49, R74, R11 ;  /* 0x0000004a314a7223 */ /* 0x000fe2000001000b */
[--C-:B-1----:R-:W-:Y:S01]  /*2620*/  HADD2.F32 R11, -RZ, R14.reuse.H0_H0 ;  /* 0x2000000eff0b7230 */ /* 0x102fe20000004100 */
        /* <DEDUP_REMOVED lines=21> */
[----:B------:R-:W-:Y:S01]  /*2780*/  FFMA.FTZ R11, R65, R74, R75 ;  /* 0x0000004a410b7223 */ /* 0x000fe2000001004b */
[----:B------:R-:W-:Y:S01]  /*2790*/  HADD2.F32 R75, -RZ, R12.H1_H1 ;  /* 0x3000000cff4b7230 */ /* 0x000fe20000004100 */
[-C--:B------:R-:W-:Y:S01]  /*27a0*/  FFMA.FTZ R12, R39, R14.reuse, RZ ;  /* 0x0000000e270c7223 */ /* 0x080fe200000100ff */
[----:B--2---:R-:W-:Y:S01]  /*27b0*/  LEA.HI R80, R23, 0xffffff80, RZ, 0x8 ;  /* 0xffffff8017507811 */ /* 0x004fe200078f40ff */
[----:B------:R-:W-:Y:S01]  /*27c0*/  FFMA.FTZ R76, R45, R14, RZ ;  /* 0x0000000e2d4c7223 */ /* 0x000fe200000100ff */
[----:B------:R-:W-:Y:S01]  /*27d0*/  LOP3.LUT R78, R21, 0xff, RZ, 0xc0, !PT ;  /* 0x000000ff154e7812 */ /* 0x000fe200078ec0ff */
[-C--:B------:R-:W-:Y:S01]  /*27e0*/  FFMA.FTZ R73, R67, R74.reuse, R34 ;  /* 0x0000004a43497223 */ /* 0x080fe20000010022 */
[--C-:B------:R-:W-:Y:S01]  /*27f0*/  HADD2.F32 R34, -RZ, R13.reuse.H0_H0 ;  /* 0x2000000dff227230 */ /* 0x100fe20000004100 */
[----:B------:R-:W-:Y:S01]  /*2800*/  FFMA.FTZ R15, R64, R74, R15 ;  /* 0x0000004a400f7223 */ /* 0x000fe2000001000f */
[----:B------:R-:W-:Y:S01]  /*2810*/  HADD2.F32 R74, -RZ, R13.H1_H1 ;  /* 0x3000000dff4a7230 */ /* 0x000fe20000004100 */
[-C--:B------:R-:W-:Y:S01]  /*2820*/  FFMA.FTZ R77, R40, R14.reuse, RZ ;  /* 0x0000000e284d7223 */ /* 0x080fe200000100ff */
[----:B------:R-:W-:Y:S01]  /*2830*/  IADD3 R78, R78, -0x80, RZ ;  /* 0xffffff804e4e7810 */ /* 0x000fe20007ffe0ff */
[----:B------:R-:W-:-:S02]  /*2840*/  FFMA.FTZ R14, R43, R14, RZ ;  /* 0x0000000e2b0e7223 */ /* 0x000fc400000100ff */
[-C--:B------:R-:W-:Y:S02]  /*2850*/  FFMA.FTZ R13, R41, R75.reuse, R12 ;  /* 0x0000004b290d7223 */ /* 0x080fe4000001000c */
[-C--:B------:R-:W-:Y:S01]  /*2860*/  FFMA.FTZ R76, R42, R75.reuse, R76 ;  /* 0x0000004b2a4c7223 */ /* 0x080fe2000001004c */
[----:B------:R-:W-:Y:S01]  /*2870*/  I2F.F16 R78, R78 ;  /* 0x0000004e004e7306 */ /* 0x000fe20000200c00 */
[-C--:B------:R-:W-:Y:S02]  /*2880*/  FFMA.FTZ R79, R46, R75.reuse, R77 ;  /* 0x0000004b2e4f7223 */ /* 0x080fe4000001004d */
[----:B------:R-:W-:Y:S01]  /*2890*/  FFMA.FTZ R14, R44, R75, R14 ;  /* 0x0000004b2c0e7223 */ /* 0x000fe2000001000e */
[--C-:B---3--:R-:W-:Y:S01]  /*28a0*/  HADD2.F32 R75, -RZ, R30.reuse.H0_H0 ;  /* 0x2000001eff4b7230 */ /* 0x108fe20000004100 */
[-C--:B------:R-:W-:Y:S01]  /*28b0*/  FFMA.FTZ R13, R52, R34.reuse, R13 ;  /* 0x00000022340d7223 */ /* 0x080fe2000001000d */
[----:B------:R-:W-:Y:S01]  /*28c0*/  HADD2.F32 R30, -RZ, R30.H1_H1 ;  /* 0x3000001eff1e7230 */ /* 0x000fe20000004100 */
[-C--:B------:R-:W-:Y:S01]  /*28d0*/  FFMA.FTZ R77, R51, R34.reuse, R76 ;  /* 0x00000022334d7223 */ /* 0x080fe2000001004c */
[----:B------:R-:W-:Y:S01]  /*28e0*/  LEA.HI R76, R20, 0xffffff80, RZ, 0x8 ;  /* 0xffffff80144c7811 */ /* 0x000fe200078f40ff */
[----:B------:R-:W-:-:S02]  /*28f0*/  FFMA.FTZ R81, R49, R34, R14 ;  /* 0x0000002231517223 */ /* 0x000fc4000001000e */
[----:B------:R-:W-:Y:S02]  /*2900*/  FFMA.FTZ R12, R53, R74, R13 ;  /* 0x0000004a350c7223 */ /* 0x000fe4000001000d */
[----:B------:R-:W-:Y:S01]  /*2910*/  FFMA.FTZ R79, R50, R34, R79 ;  /* 0x00000022324f7223 */ /* 0x000fe2000001004f */
[----:B------:R-:W-:Y:S01]  /*2920*/  I2F.F16 R76, R76 ;  /* 0x0000004c004c7306 */ /* 0x000fe20000200c00 */
[-C--:B------:R-:W-:Y:S01]  /*2930*/  FFMA.FTZ R14, R54, R74.reuse, R77 ;  /* 0x0000004a360e7223 */ /* 0x080fe2000001004d */
[--C-:B------:R-:W-:Y:S01]  /*2940*/  HADD2.F32 R77, -RZ, R31.reuse.H0_H0 ;  /* 0x2000001fff4d7230 */ /* 0x100fe20000004100 */
[-C--:B------:R-:W-:Y:S01]  /*2950*/  FFMA.FTZ R13, R57, R75.reuse, R12 ;  /* 0x0000004b390d7223 */ /* 0x080fe2000001000c */
[----:B------:R-:W-:Y:S01]  /*2960*/  HADD2.F32 R31, -RZ, R31.H1_H1 ;  /* 0x3000001fff1f7230 */ /* 0x000fe20000004100 */
[----:B------:R-:W-:Y:S02]  /*2970*/  FFMA.FTZ R34, R55, R74, R79 ;  /* 0x0000004a37227223 */ /* 0x000fe4000001004f */
[----:B------:R-:W-:-:S02]  /*2980*/  FFMA.FTZ R12, R60, R75, R14 ;  /* 0x0000004b3c0c7223 */ /* 0x000fc4000001000e */
[----:B------:R-:W-:Y:S02]  /*2990*/  FFMA.FTZ R79, R59, R75, R34 ;  /* 0x0000004b3b4f7223 */ /* 0x000fe40000010022 */
[-C--:B------:R-:W-:Y:S02]  /*29a0*/  FFMA.FTZ R14, R72, R30.reuse, R13 ;  /* 0x0000001e480e7223 */ /* 0x080fe4000001000d */
[----:B------:R-:W-:Y:S02]  /*29b0*/  FFMA.FTZ R34, R71, R30, R12 ;  /* 0x0000001e47227223 */ /* 0x000fe4000001000c */
[----:B------:R-:W0:Y:S01]  /*29c0*/  LDS.64 R12, [UR4+0x300] ;  /* 0x00030004ff0c7984 */ /* 0x000e220008000a00 */
[----:B------:R-:W-:Y:S02]  /*29d0*/  FMUL.FTZ R73, R2, R73 ;  /* 0x0000004902497220 */ /* 0x000fe40000410000 */
[----:B------:R-:W-:Y:S02]  /*29e0*/  FMUL.FTZ R35, R0, R35 ;  /* 0x0000002300237220 */ /* 0x000fe40000410000 */
[----:B------:R-:W-:Y:S01]  /*29f0*/  FFMA.FTZ R81, R56, R74, R81 ;  /* 0x0000004a38517223 */ /* 0x000fe20000010051 */
[----:B------:R-:W-:Y:S01]  /*2a00*/  F2FP.PACK_AB R73, RZ, R73 ;  /* 0x00000049ff49723e */ /* 0x000fe200000000ff */
[----:B------:R-:W-:Y:S01]  /*2a10*/  FFMA.FTZ R14, R63, R77, R14 ;  /* 0x0000004d3f0e7223 */ /* 0x000fe2000001000e */
[----:B------:R-:W-:Y:S01]  /*2a20*/  F2FP.PACK_AB R35, RZ, R35 ;  /* 0x00000023ff23723e */ /* 0x000fe200000000ff */
[----:B------:R-:W-:-:S02]  /*2a30*/  FFMA.FTZ R81, R58, R75, R81 ;  /* 0x0000004b3a517223 */ /* 0x000fc40000010051 */
[----:B------:R-:W-:Y:S01]  /*2a40*/  FMUL.FTZ R11, R28, R11 ;  /* 0x0000000b1c0b7220 */ /* 0x000fe20000410000 */
[----:B------:R-:W-:Y:S01]  /*2a50*/  PRMT R73, R73, 0x5410, R35 ;  /* 0x0000541049497816 */ /* 0x000fe20000000023 */
[-C--:B------:R-:W-:Y:S02]  /*2a60*/  FFMA.FTZ R79, R70, R30.reuse, R79 ;  /* 0x0000001e464f7223 */ /* 0x080fe4000001004f */
[----:B------:R-:W-:Y:S02]  /*2a70*/  FFMA.FTZ R81, R69, R30, R81 ;  /* 0x0000001e45517223 */ /* 0x000fe40000010051 */
[----:B------:R-:W-:Y:S01]  /*2a80*/  FFMA.FTZ R75, R67, R31, R14 ;  /* 0x0000001f434b7223 */ /* 0x000fe2000001000e */
[----:B------:R-:W-:Y:S01]  /*2a90*/  MOV R14, R9 ;  /* 0x00000009000e7202 */ /* 0x000fe20000000f00 */
[----:B------:R-:W-:Y:S01]  /*2aa0*/  FFMA.FTZ R34, R61, R77, R34 ;  /* 0x0000004d3d227223 */ /* 0x000fe20000010022 */
[----:B------:R-:W-:Y:S01]  /*2ab0*/  F2FP.PACK_AB R9, RZ, R11 ;  /* 0x0000000bff09723e */ /* 0x000fe200000000ff */
[----:B------:R-:W-:Y:S01]  /*2ac0*/  HFMA2.MMA R35, R73, 1, 1, R10 ;  /* 0x3c003c0049237835 */ /* 0x000fe2000000000a */
[-C--:B------:R-:W-:Y:S01]  /*2ad0*/  FFMA.FTZ R30, R62, R77.reuse, R79 ;  /* 0x0000004d3e1e7223 */ /* 0x080fe2000001004f */
[----:B------:R-:W1:Y:S01]  /*2ae0*/  LDS.64 R10, [UR4+0x308] ;  /* 0x00030804ff0a7984 */ /* 0x000e620008000a00 */
[----:B------:R-:W-:-:S02]  /*2af0*/  FFMA.FTZ R81, R68, R77, R81 ;  /* 0x0000004d44517223 */ /* 0x000fc40000010051 */
[----:B------:R-:W-:Y:S02]  /*2b00*/  FFMA.FTZ R77, R66, R31, R34 ;  /* 0x0000001f424d7223 */ /* 0x000fe40000010022 */
[----:B------:R-:W-:Y:S02]  /*2b10*/  FMUL.FTZ R75, R2, R75 ;  /* 0x0000004b024b7220 */ /* 0x000fe40000410000 */
[----:B------:R-:W-:Y:S02]  /*2b20*/  FMUL.FTZ R77, R0, R77 ;  /* 0x0000004d004d7220 */ /* 0x000fe40000410000 */
[----:B------:R-:W-:Y:S01]  /*2b30*/  FFMA.FTZ R79, R65, R31, R30 ;  /* 0x0000001f414f7223 */ /* 0x000fe2000001001e */
[----:B------:R-:W-:Y:S01]  /*2b40*/  F2FP.PACK_AB R75, RZ, R75 ;  /* 0x0000004bff4b723e */ /* 0x000fe200000000ff */
[----:B------:R-:W-:Y:S01]  /*2b50*/  FFMA.FTZ R81, R64, R31, R81 ;  /* 0x0000001f40517223 */ /* 0x000fe20000010051 */
[----:B------:R-:W-:Y:S01]  /*2b60*/  F2FP.PACK_AB R77, RZ, R77 ;  /* 0x0000004dff4d723e */ /* 0x000fe200000000ff */
[----:B------:R-:W-:-:S02]  /*2b70*/  FMUL.FTZ R15, R26, R15 ;  /* 0x0000000f1a0f7220 */ /* 0x000fc40000410000 */
[----:B------:R-:W-:Y:S01]  /*2b80*/  FMUL.FTZ R79, R28, R79 ;  /* 0x0000004f1c4f7220 */ /* 0x000fe20000410000 */
[----:B------:R-:W-:Y:S01]  /*2b90*/  PRMT R75, R75, 0x5410, R77 ;  /* 0x000054104b4b7816 */ /* 0x000fe2000000004d */
[----:B------:R-:W-:Y:S01]  /*2ba0*/  FMUL.FTZ R81, R26, R81 ;  /* 0x000000511a517220 */ /* 0x000fe20000410000 */
[----:B------:R-:W-:Y:S01]  /*2bb0*/  F2FP.PACK_AB R15, RZ, R15 ;  /* 0x0000000fff0f723e */ /* 0x000fe200000000ff */
[--C-:B0-----:R-:W-:Y:S01]  /*2bc0*/  HADD2.F32 R34, -RZ, R13.reuse.H0_H0 ;  /* 0x2000000dff227230 */ /* 0x101fe20000004100 */
[----:B------:R-:W-:Y:S01]  /*2bd0*/  F2FP.PACK_AB R79, RZ, R79 ;  /* 0x0000004fff4f723e */ /* 0x000fe200000000ff */
[----:B------:R-:W-:Y:S01]  /*2be0*/  HADD2.F32 R31, -RZ, R13.H1_H1 ;  /* 0x3000000dff1f7230 */ /* 0x000fe20000004100 */
[----:B------:R-:W-:Y:S02]  /*2bf0*/  F2FP.PACK_AB R81, RZ, R81 ;  /* 0x00000051ff51723e */ /* 0x000fe400000000ff */
[----:B------:R-:W-:Y:S01]  /*2c00*/  PRMT R9, R9, 0x5410, R15 ;  /* 0x0000541009097816 */ /* 0x000fe2000000000f */
[----:B------:R-:W-:Y:S01]  /*2c10*/  HFMA2.MMA R15, R75, 1, 1, R8 ;  /* 0x3c003c004b0f7835 */ /* 0x000fe20000000008 */
[----:B------:R-:W-:Y:S01]  /*2c20*/  PRMT R79, R79, 0x5410, R81 ;  /* 0x000054104f4f7816 */ /* 0x000fe20000000051 */
[----:B------:R-:W-:Y:S01]  /*2c30*/  HADD2.F32 R8, -RZ, R12.H0_H0 ;  /* 0x2000000cff087230 */ /* 0x000fe20000004100 */
[----:B------:R-:W-:Y:S01]  /*2c40*/  LEA.HI R75, R21, 0xffffff80, RZ, 0x8 ;  /* 0xffffff80154b7811 */ /* 0x000fe200078f40ff */
[----:B------:R-:W-:Y:S01]  /*2c50*/  HADD2 R14, R9, R14 ;  /* 0x0000000e090e7230 */ /* 0x000fe20000000000 */
[----:B------:R-:W-:Y:S01]  /*2c60*/  LEA.HI R77, R22, 0xffffff80, RZ, 0x8 ;  /* 0xffffff80164d7811 */ /* 0x000fe200078f40ff */
[----:B------:R-:W-:Y:S01]  /*2c70*/  HADD2 R30, R79, R7 ;  /* 0x000000074f1e7230 */ /* 0x000fe20000000000 */
[-C--:B------:R-:W-:Y:S01]  /*2c80*/  FFMA.FTZ R13, R45, R8.reuse, RZ ;  /* 0x000000082d0d7223 */ /* 0x080fe200000100ff */
[----:B------:R-:W-:Y:S01]  /*2c90*/  HADD2.F32 R7, -RZ, R12.H1_H1 ;  /* 0x3000000cff077230 */ /* 0x000fe20000004100 */
[-C--:B------:R-:W-:Y:S01]  /*2ca0*/  FFMA.FTZ R12, R39, R8.reuse, RZ ;  /* 0x00000008270c7223 */ /* 0x080fe200000100ff */
[----:B------:R-:W-:Y:S01]  /*2cb0*/  LOP3.LUT R79, R23, 0xff, RZ, 0xc0, !PT ;  /* 0x000000ff174f7812 */ /* 0x000fe200078ec0ff */
[-C--:B------:R-:W-:Y:S01]  /*2cc0*/  FFMA.FTZ R73, R40, R8.reuse, RZ ;  /* 0x0000000828497223 */ /* 0x080fe200000100ff */
[----:B------:R-:W-:Y:S01]  /*2cd0*/  I2F.F16 R77, R77 ;  /* 0x0000004d004d7306 */ /* 0x000fe20000200c00 */
[----:B------:R-:W-:Y:S01]  /*2ce0*/  FFMA.FTZ R8, R43, R8, RZ ;  /* 0x000000082b087223 */ /* 0x000fe200000100ff */
[----:B------:R-:W-:Y:S01]  /*2cf0*/  IADD3 R79, R79, -0x80, RZ ;  /* 0xffffff804f4f7810 */ /* 0x000fe20007ffe0ff */
[----:B------:R-:W-:-:S02]  /*2d00*/  FFMA.FTZ R13, R42, R7, R13 ;  /* 0x000000072a0d7223 */ /* 0x000fc4000001000d */
[-C--:B------:R-:W-:Y:S02]  /*2d10*/  FFMA.FTZ R9, R41, R7.reuse, R12 ;  /* 0x0000000729097223 */ /* 0x080fe4000001000c */
[-C--:B------:R-:W-:Y:S01]  /*2d20*/  FFMA.FTZ R73, R46, R7.reuse, R73 ;  /* 0x000000072e497223 */ /* 0x080fe20000010049 */
[----:B------:R-:W-:Y:S01]  /*2d30*/  I2F.F16 R79, R79 ;  /* 0x0000004f004f7306 */ /* 0x000fe20000200c00 */
[----:B------:R-:W-:Y:S02]  /*2d40*/  FFMA.FTZ R74, R44, R7, R8 ;  /* 0x000000072c4a7223 */ /* 0x000fe40000010008 */
[-C--:B------:R-:W-:Y:S02]  /*2d50*/  FFMA.FTZ R7, R51, R34.reuse, R13 ;  /* 0x0000002233077223 */ /* 0x080fe4000001000d */
[-C--:B------:R-:W-:Y:S02]  /*2d60*/  FFMA.FTZ R8, R52, R34.reuse, R9 ;  /* 0x0000002234087223 */ /* 0x080fe40000010009 */
[-C--:B------:R-:W-:Y:S01]  /*2d70*/  FFMA.FTZ R12, R50, R34.reuse, R73 ;  /* 0x00000022320c7223 */ /* 0x080fe20000010049 */
[----:B------:R0:W-:Y:S01]  /*2d80*/  I2F.F16 R13, R75 ;  /* 0x0000004b000d7306 */ /* 0x0001e20000200c00 */
[-C--:B------:R-:W-:Y:S01]  /*2d90*/  FFMA.FTZ R9, R54, R31.reuse, R7 ;  /* 0x0000001f36097223 */ /* 0x080fe20000010007 */
[--C-:B-1----:R-:W-:Y:S01]  /*2da0*/  HADD2.F32 R7, -RZ, R10.reuse.H0_H0 ;  /* 0x2000000aff077230 */ /* 0x102fe20000004100 */
[----:B------:R-:W-:Y:S01]  /*2db0*/  FFMA.FTZ R74, R49, R34, R74 ;  /* 0x00000022314a7223 */ /* 0x000fe2000001004a */
[----:B------:R-:W-:Y:S01]  /*2dc0*/  HADD2.F32 R10, -RZ, R10.H1_H1 ;  /* 0x3000000aff0a7230 */ /* 0x000fe20000004100 */
[-C--:B------:R-:W-:Y:S01]  /*2dd0*/  FFMA.FTZ R8, R53, R31.reuse, R8 ;  /* 0x0000001f35087223 */ /* 0x080fe20000010008 */
[----:B------:R-:W-:Y:S01]  /*2de0*/  HADD2.F32 R73, -RZ, R11.H1_H1 ;  /* 0x3000000bff497230 */ /* 0x000fe20000004100 */
[----:B------:R-:W-:-:S02]  /*2df0*/  FFMA.FTZ R12, R55, R31, R12 ;  /* 0x0000001f370c7223 */ /* 0x000fc4000001000c */
[----:B------:R-:W-:Y:S01]  /*2e00*/  FFMA.FTZ R34, R56, R31, R74 ;  /* 0x0000001f38227223 */ /* 0x000fe2000001004a */
[----:B------:R-:W-:Y:S01]  /*2e10*/  HADD2.F32 R31, -RZ, R11.H0_H0 ;  /* 0x2000000bff1f7230 */ /* 0x000fe20000004100 */
[-C--:B------:R-:W-:Y:S02]  /*2e20*/  FFMA.FTZ R74, R60, R7.reuse, R9 ;  /* 0x000000073c4a7223 */ /* 0x080fe40000010009 */
[-C--:B0-----:R-:W-:Y:S02]  /*2e30*/  FFMA.FTZ R75, R59, R7.reuse, R12 ;  /* 0x000000073b4b7223 */ /* 0x081fe4000001000c */
[-C--:B------:R-:W-:Y:S01]  /*2e40*/  FFMA.FTZ R11, R57, R7.reuse, R8 ;  /* 0x00000007390b7223 */ /* 0x080fe20000010008 */
[----:B------:R0:W-:Y:S01]  /*2e50*/  I2F.F16 R12, R80 ;  /* 0x00000050000c7306 */ /* 0x0001e20000200c00 */
[----:B------:R-:W1:Y:S01]  /*2e60*/  LDS.64 R8, [UR4+0x380] ;  /* 0x00038004ff087984 */ /* 0x000e620008000a00 */
        /* <DEDUP_REMOVED lines=10> */
[----:B----4-:R-:W-:Y:S01]  /*2f10*/  LEA.HI R74, R17, 0xffffff80, RZ, 0x8 ;  /* 0xffffff80114a7811 */ /* 0x010fe200078f40ff */
[-C--:B------:R-:W-:Y:S02]  /*2f20*/  FFMA.FTZ R31, R65, R73.reuse, R10 ;  /* 0x00000049411f7223 */ /* 0x080fe4000001000a */
[----:B------:R-:W-:Y:S01]  /*2f30*/  FFMA.FTZ R7, R67, R73, R34 ;  /* 0x0000004943077223 */ /* 0x000fe20000010022 */
[----:B------:R-:W-:Y:S01]  /*2f40*/  LOP3.LUT R34, R20, 0xff, RZ, 0xc0, !PT ;  /* 0x000000ff14227812 */ /* 0x000fe200078ec0ff */
[----:B------:R-:W-:Y:S01]  /*2f50*/  FMUL.FTZ R11, R0, R11 ;  /* 0x0000000b000b7220 */ /* 0x000fe20000410000 */
[----:B------:R-:W-:Y:S01]  /*2f60*/  I2F.F16 R74, R74 ;  /* 0x0000004a004a7306 */ /* 0x000fe20000200c00 */
[----:B------:R-:W-:Y:S01]  /*2f70*/  FMUL.FTZ R10, R28, R31 ;  /* 0x0000001f1c0a7220 */ /* 0x000fe20000410000 */
[----:B0-----:R-:W-:Y:S01]  /*2f80*/  IADD3 R80, R34, -0x80, RZ ;  /* 0xffffff8022507810 */ /* 0x001fe20007ffe0ff */
[----:B------:R-:W-:Y:S01]  /*2f90*/  FMUL.FTZ R7, R2, R7 ;  /* 0x0000000702077220 */ /* 0x000fe20000410000 */
[----:B------:R-:W-:Y:S01]  /*2fa0*/  F2FP.PACK_AB R31, RZ, R11 ;  /* 0x0000000bff1f723e */ /* 0x000fe200000000ff */
[----:B------:R-:W-:Y:S01]  /*2fb0*/  FFMA.FTZ R75, R64, R73, R75 ;  /* 0x00000049404b7223 */ /* 0x000fe2000001004b */
[----:B------:R-:W-:-:S02]  /*2fc0*/  F2FP.PACK_AB R34, RZ, R10 ;  /* 0x0000000aff22723e */ /* 0x000fc400000000ff */
[----:B------:R-:W0:Y:S01]  /*2fd0*/  LDS.64 R10, [UR4+0x388] ;  /* 0x00038804ff0a7984 */ /* 0x000e220008000a00 */
[----:B------:R-:W-:Y:S01]  /*2fe0*/  F2FP.PACK_AB R7, RZ, R7 ;  /* 0x00000007ff07723e */ /* 0x000fe200000000ff */
[----:B------:R-:W-:Y:S01]  /*2ff0*/  FMUL.FTZ R75, R26, R75 ;  /* 0x0000004b1a4b7220 */ /* 0x000fe20000410000 */
[----:B------:R-:W-:Y:S01]  /*3000*/  LOP3.LUT R73, R22, 0xff, RZ, 0xc0, !PT ;  /* 0x000000ff16497812 */ /* 0x000fe200078ec0ff */
[----:B------:R-:W2:Y:S01]  /*3010*/  I2F.F16 R80, R80 ;  /* 0x0000005000507306 */ /* 0x000ea20000200c00 */
[----:B------:R-:W-:Y:S01]  /*3020*/  PRMT R7, R7, 0x5410, R31 ;  /* 0x0000541007077816 */ /* 0x000fe2000000001f */
[--C-:B-1----:R-:W-:Y:S01]  /*3030*/  HADD2.F32 R82, -RZ, R9.reuse.H0_H0 ;  /* 0x20000009ff527230 */ /* 0x102fe20000004100 */
[----:B------:R-:W-:Y:S01]  /*3040*/  F2FP.PACK_AB R75, RZ, R75 ;  /* 0x0000004bff4b723e */ /* 0x000fe200000000ff */
[----:B------:R-:W-:Y:S01]  /*3050*/  HADD2.F32 R9, -RZ, R9.H1_H1 ;  /* 0x30000009ff097230 */ /* 0x000fe20000004100 */
[----:B------:R-:W-:Y:S02]  /*3060*/  IADD3 R81, R73, -0x80, RZ ;  /* 0xffffff8049517810 */ /* 0x000fe40007ffe0ff */
[----:B------:R-:W-:Y:S01]  /*3070*/  PRMT R34, R34, 0x5410, R75 ;  /* 0x0000541022227816 */ /* 0x000fe2000000004b */
[----:B------:R-:W-:Y:S01]  /*3080*/  HFMA2.MMA R31, R7, 1, 1, R6 ;  /* 0x3c003c00071f7835 */ /* 0x000fe20000000006 */
[--C-:B------:R-:W-:Y:S01]  /*3090*/  HADD2.F32 R6, -RZ, R8.reuse.H0_H0 ;  /* 0x20000008ff067230 */ /* 0x100fe20000004100 */
[----:B------:R-:W-:Y:S01]  /*30a0*/  LEA.HI R73, R16, 0xffffff80, RZ, 0x8 ;  /* 0xffffff8010497811 */ /* 0x000fe200078f40ff */
[----:B------:R-:W1:Y:S01]  /*30b0*/  I2F.F16 R81, R81 ;  /* 0x0000005100517306 */ /* 0x000e620000200c00 */
[----:B------:R-:W-:Y:S01]  /*30c0*/  HADD2 R34, R34, R5 ;  /* 0x0000000522227230 */ /* 0x000fe20000000000 */
[----:B------:R-:W-:Y:S01]  /*30d0*/  LEA.HI R75, R18, 0xffffff80, RZ, 0x8 ;  /* 0xffffff80124b7811 */ /* 0x000fe200078f40ff */
[----:B------:R-:W-:Y:S01]  /*30e0*/  HADD2.F32 R5, -RZ, R8.H1_H1 ;  /* 0x30000008ff057230 */ /* 0x000fe20000004100 */
[----:B------:R-:W-:-:S02]  /*30f0*/  FFMA.FTZ R8, R39, R6, RZ ;  /* 0x0000000627087223 */ /* 0x000fc400000100ff */
[-C--:B------:R-:W-:Y:S02]  /*3100*/  FFMA.FTZ R45, R45, R6.reuse, RZ ;  /* 0x000000062d2d7223 */ /* 0x080fe400000100ff */
[-C--:B------:R-:W-:Y:S01]  /*3110*/  FFMA.FTZ R40, R40, R6.reuse, RZ ;  /* 0x0000000628287223 */ /* 0x080fe200000100ff */
[----:B------:R-:W-:Y:S01]  /*3120*/  I2F.F16 R73, R73 ;  /* 0x0000004900497306 */ /* 0x000fe20000200c00 */
[----:B------:R-:W-:Y:S02]  /*3130*/  FFMA.FTZ R6, R43, R6, RZ ;  /* 0x000000062b067223 */ /* 0x000fe400000100ff */
[-C--:B------:R-:W-:Y:S01]  /*3140*/  FFMA.FTZ R41, R41, R5.reuse, R8 ;  /* 0x0000000529297223 */ /* 0x080fe20000010008 */
[--C-:B------:R-:W-:Y:S01]  /*3150*/  SHF.R.U32.HI R8, RZ, 0x8, R20.reuse ;  /* 0x00000008ff087819 */ /* 0x100fe20000011614 */
[-C--:B------:R-:W-:Y:S01]  /*3160*/  FFMA.FTZ R45, R42, R5.reuse, R45 ;  /* 0x000000052a2d7223 */ /* 0x080fe2000001002d */
[----:B------:R-:W-:Y:S01]  /*3170*/  SHF.R.U32.HI R20, RZ, 0x10, R20 ;  /* 0x00000010ff147819 */ /* 0x000fe20000011614 */
[-C--:B------:R-:W-:Y:S01]  /*3180*/  FFMA.FTZ R7, R46, R5.reuse, R40 ;  /* 0x000000052e077223 */ /* 0x080fe20000010028 */
[----:B------:R-:W-:Y:S01]  /*3190*/  SHF.R.U32.HI R40, RZ, 0x8, R23 ;  /* 0x00000008ff287819 */ /* 0x000fe20000011617 */
[----:B------:R-:W-:Y:S01]  /*31a0*/  FFMA.FTZ R6, R44, R5, R6 ;  /* 0x000000052c067223 */ /* 0x000fe20000010006 */
[----:B------:R-:W-:Y:S01]  /*31b0*/  SHF.R.U32.HI R5, RZ, 0x8, R21 ;  /* 0x00000008ff057819 */ /* 0x000fe20000011615 */
        /* <DEDUP_REMOVED lines=8> */
[--C-:B0-----:R-:W-:Y:S01]  /*3240*/  HADD2.F32 R5, -RZ, R10.reuse.H0_H0 ;  /* 0x2000000aff057230 */ /* 0x101fe20000004100 */
[-C--:B------:R-:W-:Y:S01]  /*3250*/  FFMA.FTZ R52, R53, R9.reuse, R52 ;  /* 0x0000000935347223 */ /* 0x080fe20000010034 */
[----:B------:R-:W-:Y:S01]  /*3260*/  HADD2.F32 R10, -RZ, R10.H1_H1 ;  /* 0x3000000aff0a7230 */ /* 0x000fe20000004100 */
[-C--:B------:R-:W-:Y:S01]  /*3270*/  FFMA.FTZ R45, R54, R9.reuse, R45 ;  /* 0x00000009362d7223 */ /* 0x080fe2000001002d */
[----:B------:R-:W-:Y:S01]  /*3280*/  IADD3 R7, R7, -0x80, RZ ;  /* 0xffffff8007077810 */ /* 0x000fe20007ffe0ff */
[-C--:B------:R-:W-:Y:S01]  /*3290*/  FFMA.FTZ R50, R55, R9.reuse, R50 ;  /* 0x0000000937327223 */ /* 0x080fe20000010032 */
[----:B------:R-:W-:Y:S01]  /*32a0*/  LOP3.LUT R41, R40, 0xff, RZ, 0xc0, !PT ;  /* 0x000000ff28297812 */ /* 0x000fe200078ec0ff */
[----:B------:R-:W-:Y:S01]  /*32b0*/  FFMA.FTZ R6, R56, R9, R6 ;  /* 0x0000000938067223 */ /* 0x000fe20000010006 */
[----:B------:R0:W3:Y:S01]  /*32c0*/  I2F.F16 R40, R7 ;  /* 0x0000000700287306 */ /* 0x0000e20000200c00 */
[-C--:B------:R-:W-:Y:S01]  /*32d0*/  FFMA.FTZ R57, R57, R5.reuse, R52 ;  /* 0x0000000539397223 */ /* 0x080fe20000010034 */
[--C-:B------:R-:W-:Y:S01]  /*32e0*/  HADD2.F32 R9, -RZ, R11.reuse.H0_H0 ;  /* 0x2000000bff097230 */ /* 0x100fe20000004100 */
[-C--:B------:R-:W-:Y:S01]  /*32f0*/  FFMA.FTZ R45, R60, R5.reuse, R45 ;  /* 0x000000053c2d7223 */ /* 0x080fe2000001002d */
[----:B------:R-:W-:Y:S01]  /*3300*/  HADD2.F32 R11, -RZ, R11.H1_H1 ;  /* 0x3000000bff0b7230 */ /* 0x000fe20000004100 */
[-C--:B------:R-:W-:Y:S01]  /*3310*/  FFMA.FTZ R59, R59, R5.reuse, R50 ;  /* 0x000000053b3b7223 */ /* 0x080fe20000010032 */
[----:B------:R-:W-:Y:S01]  /*3320*/  SHF.R.U32.HI R22, RZ, 0x10, R22 ;  /* 0x00000010ff167819 */ /* 0x000fe20000011616 */
[----:B------:R-:W-:Y:S01]  /*3330*/  FFMA.FTZ R6, R58, R5, R6 ;  /* 0x000000053a067223 */ /* 0x000fe20000010006 */
[----:B------:R-:W-:Y:S01]  /*3340*/  LOP3.LUT R5, R20, 0xff, RZ, 0xc0, !PT ;  /* 0x000000ff14057812 */ /* 0x000fe200078ec0ff */
[-C--:B------:R-:W-:Y:S01]  /*3350*/  FFMA.FTZ R72, R72, R10.reuse, R57 ;  /* 0x0000000a48487223 */ /* 0x080fe20000010039 */
[----:B------:R-:W-:Y:S01]  /*3360*/  LOP3.LUT R8, R8, 0xff, RZ, 0xc0, !PT ;  /* 0x000000ff08087812 */ /* 0x000fe200078ec0ff */
[-C--:B------:R-:W-:Y:S01]  /*3370*/  FFMA.FTZ R20, R71, R10.reuse, R45 ;  /* 0x0000000a47147223 */ /* 0x080fe2000001002d */
[----:B------:R-:W-:Y:S01]  /*3380*/  IADD3 R42, R5, -0x80, RZ ;  /* 0xffffff80052a7810 */ /* 0x000fe20007ffe0ff */
[-C--:B------:R-:W-:Y:S01]  /*3390*/  FFMA.FTZ R59, R70, R10.reuse, R59 ;  /* 0x0000000a463b7223 */ /* 0x080fe2000001003b */
[----:B------:R-:W-:Y:S01]  /*33a0*/  LOP3.LUT R22, R22, 0xff, RZ, 0xc0, !PT ;  /* 0x000000ff16167812 */ /* 0x000fe200078ec0ff */
[----:B------:R-:W-:Y:S01]  /*33b0*/  FFMA.FTZ R10, R69, R10, R6 ;  /* 0x0000000a450a7223 */ /* 0x000fe20000010006 */
[----:B------:R-:W-:Y:S01]  /*33c0*/  SHF.R.U32.HI R23, RZ, 0x10, R23 ;  /* 0x00000010ff177819 */ /* 0x000fe20000011617 */
[----:B0-----:R-:W0:Y:S01]  /*33d0*/  LDS.64 R6, [UR4+0x90] ;  /* 0x00009004ff067984 */ /* 0x001e220008000a00 */
[-C--:B------:R-:W-:Y:S01]  /*33e0*/  FFMA.FTZ R72, R63, R9.reuse, R72 ;  /* 0x000000093f487223 */ /* 0x080fe20000010048 */
[----:B------:R-:W-:Y:S01]  /*33f0*/  IADD3 R8, R8, -0x80, RZ ;  /* 0xffffff8008087810 */ /* 0x000fe20007ffe0ff */
[-C--:B------:R-:W-:Y:S01]  /*3400*/  FFMA.FTZ R20, R61, R9.reuse, R20 ;  /* 0x000000093d147223 */ /* 0x080fe20000010014 */
[----:B------:R-:W-:Y:S01]  /*3410*/  IADD3 R22, R22, -0x80, RZ ;  /* 0xffffff8016167810 */ /* 0x000fe20007ffe0ff */
[-C--:B------:R-:W-:Y:S01]  /*3420*/  FFMA.FTZ R62, R62, R9.reuse, R59 ;  /* 0x000000093e3e7223 */ /* 0x080fe2000001003b */
[----:B------:R-:W-:Y:S01]  /*3430*/  LOP3.LUT R23, R23, 0xff, RZ, 0xc0, !PT ;  /* 0x000000ff17177812 */ /* 0x000fe200078ec0ff */
[----:B------:R-:W-:Y:S01]  /*3440*/  FFMA.FTZ R10, R68, R9, R10 ;  /* 0x00000009440a7223 */ /* 0x000fe2000001000a */
[----:B------:R-:W-:Y:S01]  /*3450*/  I2F.F16 R8, R8 ;  /* 0x0000000800087306 */ /* 0x000fe20000200c00 */
[-C--:B------:R-:W-:Y:S01]  /*3460*/  FFMA.FTZ R67, R67, R11.reuse, R72 ;  /* 0x0000000b43437223 */ /* 0x080fe20000010048 */
[----:B------:R-:W-:Y:S01]  /*3470*/  SHF.R.U32.HI R21, RZ, 0x10, R21 ;  /* 0x00000010ff157819 */ /* 0x000fe20000011615 */
[-C--:B------:R-:W-:Y:S01]  /*3480*/  FFMA.FTZ R5, R66, R11.reuse, R20 ;  /* 0x0000000b42057223 */ /* 0x080fe20000010014 */
[----:B------:R-:W-:Y:S01]  /*3490*/  IADD3 R23, R23, -0x80, RZ ;  /* 0xffffff8017177810 */ /* 0x000fe20007ffe0ff */
[-C--:B------:R-:W-:Y:S01]  /*34a0*/  FFMA.FTZ R65, R65, R11.reuse, R62 ;  /* 0x0000000b41417223 */ /* 0x080fe2000001003e */
[----:B------:R-:W-:Y:S01]  /*34b0*/  IADD3 R41, R41, -0x80, RZ ;  /* 0xffffff8029297810 */ /* 0x000fe20007ffe0ff */
[----:B------:R-:W-:Y:S01]  /*34c0*/  FFMA.FTZ R11, R64, R11, R10 ;  /* 0x0000000b400b7223 */ /* 0x000fe2000001000a */
[----:B------:R4:W-:Y:S01]  /*34d0*/  I2F.F16 R44, R22 ;  /* 0x00000016002c7306 */ /* 0x0009e20000200c00 */
        /* <DEDUP_REMOVED lines=8> */
[----:B------:R5:W-:Y:S01]  /*3560*/  I2F.F16 R45, R23 ;  /* 0x00000017002d7306 */ /* 0x000be20000200c00 */
[----:B------:R-:W-:Y:S01]  /*3570*/  F2FP.PACK_AB R67, RZ, R67 ;  /* 0x00000043ff43723e */ /* 0x000fe200000000ff */
[----:B--2---:R-:W-:Y:S01]  /*3580*/  HADD2.F32 R50, -RZ, R80.H0_H0 ;  /* 0x20000050ff327230 */ /* 0x004fe20000004100 */
[----:B------:R-:W-:Y:S01]  /*3590*/  F2FP.PACK_AB R5, RZ, R5 ;  /* 0x00000005ff05723e */ /* 0x000fe200000000ff */
[----:B------:R-:W-:Y:S01]  /*35a0*/  HADD2.F32 R46, -RZ, R78.H0_H0 ;  /* 0x2000004eff2e7230 */ /* 0x000fe20000004100 */
[----:B------:R-:W-:Y:S01]  /*35b0*/  PRMT R65, R65, 0x5410, R11 ;  /* 0x0000541041417816 */ /* 0x000fe2000000000b */
[----:B------:R-:W-:Y:S01]  /*35c0*/  HADD2.F32 R49, -RZ, R79.H0_H0 ;  /* 0x2000004fff317230 */ /* 0x000fe20000004100 */
[----:B------:R-:W-:Y:S01]  /*35d0*/  PRMT R67, R67, 0x5410, R5 ;  /* 0x0000541043437816 */ /* 0x000fe20000000005 */
[----:B------:R-:W2:Y:S01]  /*35e0*/  I2F.F16 R39, R39 ;  /* 0x0000002700277306 */ /* 0x000ea20000200c00 */
[----:B------:R-:W-:Y:S01]  /*35f0*/  IADD3 R21, R21, -0x80, RZ ;  /* 0xffffff8015157810 */ /* 0x000fe20007ffe0ff */
[----:B----4-:R-:W-:Y:S01]  /*3600*/  HADD2 R22, R65, R3 ;  /* 0x0000000341167230 */ /* 0x010fe20000000000 */
[----:B------:R-:W-:Y:S01]  /*3610*/  LOP3.LUT R3, R18, 0xff, RZ, 0xc0, !PT ;  /* 0x000000ff12037812 */ /* 0x000fe200078ec0ff */
[----:B-1----:R-:W-:Y:S01]  /*3620*/  HADD2.F32 R51, -RZ, R81.H0_H0 ;  /* 0x20000051ff337230 */ /* 0x002fe20000004100 */
[----:B-----5:R-:W-:Y:S01]  /*3630*/  HFMA2.MMA R23, R67, 1, 1, R4 ;  /* 0x3c003c0043177835 */ /* 0x020fe20000000004 */
[----:B------:R-:W-:Y:S01]  /*3640*/  LOP3.LUT R10, R17, 0xff, RZ, 0xc0, !PT ;  /* 0x000000ff110a7812 */ /* 0x000fe200078ec0ff */
[----:B------:R-:W1:Y:S01]  /*3650*/  LDS.64 R4, [UR4+0x98] ;  /* 0x00009804ff047984 */ /* 0x000e620008000a00 */
[----:B------:R-:W-:Y:S01]  /*3660*/  IADD3 R59, R3, -0x80, RZ ;  /* 0xffffff80033b7810 */ /* 0x000fe20007ffe0ff */
[----:B------:R-:W4:Y:S01]  /*3670*/  I2F.F16 R41, R41 ;  /* 0x0000002900297306 */ /* 0x000f220000200c00 */
[--C-:B------:R-:W-:Y:S01]  /*3680*/  SHF.R.U32.HI R3, RZ, 0x8, R16.reuse ;  /* 0x00000008ff037819 */ /* 0x100fe20000011610 */
[--C-:B0-----:R-:W-:Y:S01]  /*3690*/  HADD2.F32 R11, -RZ, R6.reuse.H0_H0 ;  /* 0x20000006ff0b7230 */ /* 0x101fe20000004100 */
[----:B------:R-:W-:Y:S01]  /*36a0*/  SHF.R.U32.HI R16, RZ, 0x10, R16 ;  /* 0x00000010ff107819 */ /* 0x000fe20000011610 */
[----:B------:R-:W-:Y:S01]  /*36b0*/  HADD2.F32 R20, -RZ, R6.H1_H1 ;  /* 0x30000006ff147230 */ /* 0x000fe20000004100 */
[----:B------:R-:W-:Y:S01]  /*36c0*/  LOP3.LUT R6, R19, 0xff, RZ, 0xc0, !PT ;  /* 0x000000ff13067812 */ /* 0x000fe200078ec0ff */
[----:B---3--:R-:W-:Y:S01]  /*36d0*/  HADD2.F32 R40, -RZ, R40.H0_H0 ;  /* 0x20000028ff287230 */ /* 0x008fe20000004100 */
[----:B------:R-:W-:Y:S01]  /*36e0*/  LOP3.LUT R3, R3, 0xff, RZ, 0xc0, !PT ;  /* 0x000000ff03037812 */ /* 0x000fe200078ec0ff */
[----:B------:R-:W0:Y:S01]  /*36f0*/  I2F.F16 R42, R42 ;  /* 0x0000002a002a7306 */ /* 0x000e220000200c00 */
[----:B------:R-:W-:Y:S01]  /*3700*/  IADD3 R58, R6, -0x80, RZ ;  /* 0xffffff80063a7810 */ /* 0x000fe20007ffe0ff */
[-C--:B------:R-:W-:Y:S01]  /*3710*/  FFMA.FTZ R53, R49, R11.reuse, RZ ;  /* 0x0000000b31357223 */ /* 0x080fe200000100ff */
[----:B------:R-:W-:Y:S01]  /*3720*/  LOP3.LUT R6, R16, 0xff, RZ, 0xc0, !PT ;  /* 0x000000ff10067812 */ /* 0x000fe200078ec0ff */
[----:B--2---:R-:W-:Y:S01]  /*3730*/  HADD2.F32 R39, -RZ, R39.H0_H0 ;  /* 0x20000027ff277230 */ /* 0x004fe20000004100 */
[----:B------:R-:W-:Y:S01]  /*3740*/  IADD3 R10, R10, -0x80, RZ ;  /* 0xffffff800a0a7810 */ /* 0x000fe20007ffe0ff */
[----:B------:R-:W-:Y:S01]  /*3750*/  HADD2.F32 R52, -RZ, R7.H0_H0 ;  /* 0x20000007ff347230 */ /* 0x000fe20000004100 */
[----:B------:R-:W-:Y:S01]  /*3760*/  IADD3 R16, R3, -0x80, RZ ;  /* 0xffffff8003107810 */ /* 0x000fe20007ffe0ff */
[----:B------:R2:W3:Y:S01]  /*3770*/  I2F.F16 R43, R21 ;  /* 0x00000015002b7306 */ /* 0x0004e20000200c00 */
[----:B------:R-:W-:Y:S01]  /*3780*/  HADD2.F32 R3, -RZ, R8.H0_H0 ;  /* 0x20000008ff037230 */ /* 0x000fe20000004100 */
[----:B------:R-:W-:Y:S01]  /*3790*/  IADD3 R9, R9, -0x80, RZ ;  /* 0xffffff8009097810 */ /* 0x000fe20007ffe0ff */
[----:B------:R-:W-:Y:S01]  /*37a0*/  FFMA.FTZ R8, R50, R11, RZ ;  /* 0x0000000b32087223 */ /* 0x000fe200000100ff */
[----:B----4-:R-:W-:Y:S01]  /*37b0*/  HADD2.F32 R41, -RZ, R41.H0_H0 ;  /* 0x20000029ff297230 */ /* 0x010fe20000004100 */
[----:B------:R-:W-:Y:S01]  /*37c0*/  IADD3 R6, R6, -0x80, RZ ;  /* 0xffffff8006067810 */ /* 0x000fe20007ffe0ff */
[----:B------:R-:W-:-:S02]  /*37d0*/  HADD2.F32 R44, -RZ, R44.H0_H0 ;  /* 0x2000002cff2c7230 */ /* 0x000fc40000004100 */
[----:B------:R4:W-:Y:S01]  /*37e0*/  I2F.F16 R56, R10 ;  /* 0x0000000a00387306 */ /* 0x0009e20000200c00 */
[-C--:B--2---:R-:W-:Y:S01]  /*37f0*/  FFMA.FTZ R21, R51, R11.reuse, RZ ;  /* 0x0000000b33157223 */ /* 0x084fe200000100ff */
[----:B0-----:R-:W-:Y:S01]  /*3800*/  HADD2.F32 R42, -RZ, R42.H0_H0 ;  /* 0x2000002aff2a7230 */ /* 0x001fe20000004100 */
[-C--:B------:R-:W-:Y:S01]  /*3810*/  FFMA.FTZ R53, R41, R20.reuse, R53 ;  /* 0x0000001429357223 */ /* 0x080fe20000010035 */
[----:B------:R-:W-:Y:S01]  /*3820*/  HADD2.F32 R45, -RZ, R45.H0_H0 ;  /* 0x2000002dff2d7230 */ /* 0x000fe20000004100 */
[-C--:B------:R-:W-:Y:S01]  /*3830*/  FFMA.FTZ R21, R40, R20.reuse, R21 ;  /* 0x0000001428157223 */ /* 0x080fe20000010015 */
[----:B------:R-:W-:Y:S02]  /*3840*/  HADD2.F32 R7, -RZ, R7.H1_H1 ;  /* 0x30000007ff077230 */ /* 0x000fe40000004100 */
[----:B------:R0:W2:Y:S01]  /*3850*/  I2F.F16 R57, R9 ;  /* 0x0000000900397306 */ /* 0x0000a20000200c00 */
[----:B----4-:R-:W-:Y:S01]  /*3860*/  FFMA.FTZ R10, R46, R11, RZ ;  /* 0x0000000b2e0a7223 */ /* 0x010fe200000100ff */
[----:B---3--:R-:W-:Y:S01]  /*3870*/  HADD2.F32 R43, -RZ, R43.H0_H0 ;  /* 0x2000002bff2b7230 */ /* 0x008fe20000004100 */
[-C--:B------:R-:W-:Y:S01]  /*3880*/  FFMA.FTZ R11, R3, R20.reuse, R8 ;  /* 0x00000014030b7223 */ /* 0x080fe20000010008 */
[----:B------:R-:W-:Y:S01]  /*3890*/  SHF.R.U32.HI R8, RZ, 0x8, R18 ;  /* 0x00000008ff087819 */ /* 0x000fe20000011612 */
[----:B------:R-:W-:Y:S01]  /*38a0*/  FFMA.FTZ R10, R39, R20, R10 ;  /* 0x00000014270a7223 */ /* 0x000fe2000001000a */
[----:B------:R-:W-:Y:S01]  /*38b0*/  HADD2.F32 R54, -RZ, R77.H0_H0 ;  /* 0x2000004dff367230 */ /* 0x000fe20000004100 */
[-C--:B------:R-:W-:Y:S01]  /*38c0*/  FFMA.FTZ R11, R42, R52.reuse, R11 ;  /* 0x000000342a0b7223 */ /* 0x080fe2000001000b */
[----:B------:R-:W-:Y:S01]  /*38d0*/  LOP3.LUT R8, R8, 0xff, RZ, 0xc0, !PT ;  /* 0x000000ff08087812 */ /* 0x000fe200078ec0ff */
[----:B------:R-:W3:Y:S01]  /*38e0*/  I2F.F16 R59, R59 ;  /* 0x0000003b003b7306 */ /* 0x000ee20000200c00 */
[----:B0-----:R-:W-:Y:S01]  /*38f0*/  SHF.R.U32.HI R9, RZ, 0x8, R17 ;  /* 0x00000008ff097819 */ /* 0x001fe20000011611 */
[-C--:B------:R-:W-:Y:S01]  /*3900*/  FFMA.FTZ R20, R43, R52.reuse, R10 ;  /* 0x000000342b147223 */ /* 0x080fe2000001000a */
[----:B------:R-:W-:Y:S01]  /*3910*/  IADD3 R8, R8, -0x80, RZ ;  /* 0xffffff8008087810 */ /* 0x000fe20007ffe0ff */
[-C--:B------:R-:W-:Y:S01]  /*3920*/  FFMA.FTZ R21, R44, R52.reuse, R21 ;  /* 0x000000342c157223 */ /* 0x080fe20000010015 */
[----:B------:R-:W-:Y:S01]  /*3930*/  LOP3.LUT R9, R9, 0xff, RZ, 0xc0, !PT ;  /* 0x000000ff09097812 */ /* 0x000fe200078ec0ff */
[----:B------:R-:W-:Y:S01]  /*3940*/  FFMA.FTZ R66, R45, R52, R53 ;  /* 0x000000342d427223 */ /* 0x000fe20000010035 */
[----:B------:R-:W-:Y:S01]  /*3950*/  HADD2.F32 R52, -RZ, R76.H0_H0 ;  /* 0x2000004cff347230 */ /* 0x000fe20000004100 */
[----:B------:R-:W0:Y:S01]  /*3960*/  I2F.F16 R58, R58 ;  /* 0x0000003a003a7306 */ /* 0x000e220000200c00 */
[----:B------:R-:W-:Y:S01]  /*3970*/  IADD3 R9, R9, -0x80, RZ ;  /* 0xffffff8009097810 */ /* 0x000fe20007ffe0ff */
[----:B------:R-:W-:Y:S01]  /*3980*/  HADD2.F32 R53, -RZ, R13.H0_H0 ;  /* 0x2000000dff357230 */ /* 0x000fe20000004100 */
[-C--:B------:R-:W-:Y:S01]  /*3990*/  FFMA.FTZ R72, R54, R7.reuse, R21 ;  /* 0x0000000736487223 */ /* 0x080fe20000010015 */
[----:B------:R-:W-:Y:S01]  /*39a0*/  HADD2.F32 R55, -RZ, R12.H0_H0 ;  /* 0x2000000cff377230 */ /* 0x000fe20000004100 */
[-C--:B------:R-:W-:Y:S01]  /*39b0*/  FFMA.FTZ R10, R52, R7.reuse, R11 ;  /* 0x00000007340a7223 */ /* 0x080fe2000001000b */
[----:B------:R-:W-:Y:S01]  /*39c0*/  SHF.R.U32.HI R17, RZ, 0x10, R17 ;  /* 0x00000010ff117819 */ /* 0x000fe20000011611 */
[-C--:B------:R-:W-:Y:S01]  /*39d0*/  FFMA.FTZ R60, R53, R7.reuse, R20 ;  /* 0x00000007353c7223 */ /* 0x080fe20000010014 */
[----:B------:R-:W-:Y:S01]  /*39e0*/  I2F.F16 R65, R9 ;  /* 0x0000000900417306 */ /* 0x000fe20000200c00 */
[----:B------:R-:W-:Y:S01]  /*39f0*/  FFMA.FTZ R61, R55, R7, R66 ;  /* 0x00000007373d7223 */ /* 0x000fe20000010042 */
[----:B------:R-:W-:Y:S01]  /*3a00*/  SHF.R.U32.HI R18, RZ, 0x10, R18 ;  /* 0x00000010ff127819 */ /* 0x000fe20000011612 */
[----:B-1----:R-:W-:Y:S01]  /*3a10*/  HADD2.F32 R11, -RZ, R4.H0_H0 ;  /* 0x20000004ff0b7230 */ /* 0x002fe20000004100 */
[----:B------:R-:W-:Y:S01]  /*3a20*/  SHF.R.U32.HI R7, RZ, 0x10, R19 ;  /* 0x00000010ff077819 */ /* 0x000fe20000011613 */
[----:B--2---:R-:W-:Y:S01]  /*3a30*/  HADD2.F32 R57, -RZ, R57.H0_H0 ;  /* 0x20000039ff397230 */ /* 0x004fe20000004100 */
[----:B------:R-:W-:Y:S01]  /*3a40*/  LOP3.LUT R17, R17, 0xff, RZ, 0xc0, !PT ;  /* 0x000000ff11117812 */ /* 0x000fe200078ec0ff */
[----:B------:R-:W-:Y:S01]  /*3a50*/  HADD2.F32 R56, -RZ, R56.H0_H0 ;  /* 0x20000038ff387230 */ /* 0x000fe20000004100 */
[----:B------:R1:W-:Y:S01]  /*3a60*/  I2F.F16 R64, R8 ;  /* 0x0000000800407306 */ /* 0x0003e20000200c00 */
[----:B------:R-:W-:Y:S01]  /*3a70*/  LOP3.LUT R18, R18, 0xff, RZ, 0xc0, !PT ;  /* 0x000000ff12127812 */ /* 0x000fe200078ec0ff */
[----:B---3--:R-:W-:Y:S01]  /*3a80*/  HADD2.F32 R59, -RZ, R59.H0_H0 ;  /* 0x2000003bff3b7230 */ /* 0x008fe20000004100 */
[----:B------:R-:W-:Y:S01]  /*3a90*/  LOP3.LUT R7, R7, 0xff, RZ, 0xc0, !PT ;  /* 0x000000ff07077812 */ /* 0x000fe200078ec0ff */
[----:B0-----:R-:W-:Y:S01]  /*3aa0*/  HADD2.F32 R58, -RZ, R58.H0_H0 ;  /* 0x2000003aff3a7230 */ /* 0x001fe20000004100 */
[----:B------:R-:W-:Y:S01]  /*3ab0*/  LEA.HI R20, R19, 0xffffff80, RZ, 0x8 ;  /* 0xffffff8013147811 */ /* 0x000fe200078f40ff */
[-C--:B------:R-:W-:Y:S01]  /*3ac0*/  FFMA.FTZ R66, R57, R11.reuse, R10 ;  /* 0x0000000b39427223 */ /* 0x080fe2000001000a */
[----:B------:R-:W-:Y:S01]  /*3ad0*/  IADD3 R17, R17, -0x80, RZ ;  /* 0xffffff8011117810 */ /* 0x000fe20007ffe0ff */
[----:B------:R0:W-:Y:S01]  /*3ae0*/  I2F.F16 R62, R6 ;  /* 0x00000006003e7306 */ /* 0x0001e20000200c00 */
[----:B-1----:R-:W1:Y:S01]  /*3af0*/  LDS.64 R8, [UR4+0x110] ;  /* 0x00011004ff087984 */ /* 0x002e620008000a00 */
[----:B------:R-:W-:Y:S01]  /*3b00*/  IADD3 R18, R18, -0x80, RZ ;  /* 0xffffff8012127810 */ /* 0x000fe20007ffe0ff */
[-C--:B------:R-:W-:Y:S01]  /*3b10*/  FFMA.FTZ R70, R56, R11.reuse, R60 ;  /* 0x0000000b38467223 */ /* 0x080fe2000001003c */
[----:B------:R-:W-:Y:S01]  /*3b20*/  HADD2.F32 R21, -RZ, R4.H1_H1 ;  /* 0x30000004ff157230 */ /* 0x000fe20000004100 */
[-C--:B------:R-:W-:Y:S01]  /*3b30*/  FFMA.FTZ R72, R59, R11.reuse, R72 ;  /* 0x0000000b3b487223 */ /* 0x080fe20000010048 */
[--C-:B------:R-:W-:Y:S01]  /*3b40*/  HADD2.F32 R68, -RZ, R5.reuse.H0_H0 ;  /* 0x20000005ff447230 */ /* 0x100fe20000004100 */
[----:B------:R-:W-:Y:S01]  /*3b50*/  FFMA.FTZ R76, R58, R11, R61 ;  /* 0x0000000b3a4c7223 */ /* 0x000fe2000001003d */
[----:B------:R-:W2:Y:S01]  /*3b60*/  I2F.F16 R16, R16 ;  /* 0x0000001000107306 */ /* 0x000ea20000200c00 */
[----:B0-----:R-:W-:Y:S01]  /*3b70*/  SHF.R.U32.HI R6, RZ, 0x8, R19 ;  /* 0x00000008ff067819 */ /* 0x001fe20000011613 */
[----:B------:R-:W0:Y:S01]  /*3b80*/  LDS.64 R10, [UR4+0x118] ;  /* 0x00011804ff0a7984 */ /* 0x000e220008000a00 */
[----:B------:R-:W-:Y:S01]  /*3b90*/  IADD3 R19, R7, -0x80, RZ ;  /* 0xffffff8007137810 */ /* 0x000fe20007ffe0ff */
[----:B------:R-:W-:Y:S01]  /*3ba0*/  IMAD.WIDE R12, R33, c[0x0][0x18c], R24 ;  /* 0x00006300210c7a25 */ /* 0x000fe200078e0218 */
[----:B------:R-:W-:Y:S01]  /*3bb0*/  LOP3.LUT R6, R6, 0xff, RZ, 0xc0, !PT ;  /* 0x000000ff06067812 */ /* 0x000fe200078ec0ff */
[----:B------:R-:W-:-:S02]  /*3bc0*/  HADD2.F32 R67, -RZ, R5.H1_H1 ;  /* 0x30000005ff437230 */ /* 0x000fc40000004100 */
[----:B------:R-:W3:Y:S01]  /*3bd0*/  I2F.F16 R17, R17 ;  /* 0x0000001100117306 */ /* 0x000ee20000200c00 */
[----:B------:R-:W-:-:S07]  /*3be0*/  IADD3 R6, R6, -0x80, RZ ;  /* 0xffffff8006067810 */ /* 0x000fce0007ffe0ff */
[----:B------:R-:W4:Y:S08]  /*3bf0*/  I2F.F16 R18, R18 ;  /* 0x0000001200127306 */ /* 0x000f300000200c00 */
[----:B------:R-:W5:Y:S08]  /*3c00*/  I2F.F16 R19, R19 ;  /* 0x0000001300137306 */ /* 0x000f700000200c00 */
[----:B------:R0:W1:Y:S08]  /*3c10*/  I2F.F16 R63, R6 ;  /* 0x00000006003f7306 */ /* 0x0000700000200c00 */
[----:B------:R-:W1:Y:S01]  /*3c20*/  I2F.F16 R75, R75 ;  /* 0x0000004b004b7306 */ /* 0x000e620000200c00 */
[----:B--2---:R-:W-:Y:S01]  /*3c30*/  HADD2.F32 R24, -RZ, R16.H0_H0 ;  /* 0x20000010ff187230 */ /* 0x004fe20000004100 */
[----:B0-----:R0:W2:Y:S01]  /*3c40*/  LDG.E.128.CONSTANT R4, [R12.64] ;  /* 0x000000060c047981 */ /* 0x0010a2000c1e9d00 */
[----:B------:R-:W-:-:S02]  /*3c50*/  HADD2.F32 R64, -RZ, R64.H0_H0 ;  /* 0x20000040ff407230 */ /* 0x000fc40000004100 */
[----:B------:R-:W-:Y:S02]  /*3c60*/  HADD2.F32 R62, -RZ, R62.H0_H0 ;  /* 0x2000003eff3e7230 */ /* 0x000fe40000004100 */
[----:B---3--:R-:W-:Y:S01]  /*3c70*/  HADD2.F32 R61, -RZ, R17.H0_H0 ;  /* 0x20000011ff3d7230 */ /* 0x008fe20000004100 */
[----:B------:R-:W3:Y:S01]  /*3c80*/  I2F.F16 R20, R20 ;  /* 0x0000001400147306 */ /* 0x000ee20000200c00 */
[----:B----4-:R-:W-:Y:S01]  /*3c90*/  HADD2.F32 R60, -RZ, R18.H0_H0 ;  /* 0x20000012ff3c7230 */ /* 0x010fe20000004100 */
[-C--:B------:R-:W-:Y:S01]  /*3ca0*/  FFMA.FTZ R17, R24, R21.reuse, R66 ;  /* 0x0000001518117223 */ /* 0x080fe20000010042 */
[----:B-----5:R-:W-:Y:S01]  /*3cb0*/  HADD2.F32 R25, -RZ, R19.H0_H0 ;  /* 0x20000013ff197230 */ /* 0x020fe20000004100 */
[-C--:B------:R-:W-:Y:S01]  /*3cc0*/  FFMA.FTZ R19, R64, R21.reuse, R72 ;  /* 0x0000001540137223 */ /* 0x080fe20000010048 */
        /* <DEDUP_REMOVED lines=11> */
[----:B------:R-:W-:Y:S01]  /*3d80*/  FFMA.FTZ R17, R75, R67, R18 ;  /* 0x000000434b117223 */ /* 0x000fe20000010012 */
[----:B---3--:R-:W-:Y:S01]  /*3d90*/  HADD2.F32 R66, -RZ, R20.H0_H0 ;  /* 0x20000014ff427230 */ /* 0x008fe20000004100 */
[-C--:B------:R-:W-:Y:S01]  /*3da0*/  FFMA.FTZ R20, R46, R19.reuse, RZ ;  /* 0x000000132e147223 */ /* 0x080fe200000100ff */
[--C-:B------:R-:W-:Y:S01]  /*3db0*/  HADD2.F32 R16, -RZ, R9.reuse.H0_H0 ;  /* 0x20000009ff107230 */ /* 0x100fe20000004100 */
[-C--:B------:R-:W-:Y:S01]  /*3dc0*/  FFMA.FTZ R71, R51, R19.reuse, RZ ;  /* 0x0000001333477223 */ /* 0x080fe200000100ff */
[----:B------:R-:W-:Y:S01]  /*3dd0*/  HADD2.F32 R18, -RZ, R9.H1_H1 ;  /* 0x30000009ff127230 */ /* 0x000fe20000004100 */
[-C--:B------:R-:W-:Y:S01]  /*3de0*/  FFMA.FTZ R9, R50, R19.reuse, RZ ;  /* 0x0000001332097223 */ /* 0x080fe200000100ff */
        /* <DEDUP_REMOVED lines=12> */
[----:B------:R-:W-:Y:S01]  /*3eb0*/  HADD2.F32 R10, -RZ, R10.H1_H1 ;  /* 0x3000000aff0a7230 */ /* 0x000fe20000004100 */
        /* <DEDUP_REMOVED lines=12> */
[----:B------:R-:W1:Y:S01]  /*3f80*/  LDS.64 R18, [UR4+0x190] ;  /* 0x00019004ff127984 */ /* 0x000e620008000a00 */
[----:B------:R-:W-:Y:S02]  /*3f90*/  FFMA.FTZ R69, R74, R67, R70 ;  /* 0x000000434a457223 */ /* 0x000fe40000010046 */
[-C--:B------:R-:W-:Y:S02]  /*3fa0*/  FFMA.FTZ R9, R24, R10.reuse, R9 ;  /* 0x0000000a18097223 */ /* 0x080fe40000010009 */
[----:B------:R-:W-:Y:S02]  /*3fb0*/  FFMA.FTZ R20, R65, R10, R20 ;  /* 0x0000000a41147223 */ /* 0x000fe40000010014 */
[----:B------:R-:W-:Y:S02]  /*3fc0*/  FMUL.FTZ R21, R2, R21 ;  /* 0x0000001502157220 */ /* 0x000fe40000410000 */
[----:B------:R-:W-:-:S02]  /*3fd0*/  FMUL.FTZ R69, R0, R69 ;  /* 0x0000004500457220 */ /* 0x000fc40000410000 */
[----:B------:R-:W-:Y:S01]  /*3fe0*/  FFMA.FTZ R71, R64, R10, R71 ;  /* 0x0000000a40477223 */ /* 0x000fe20000010047 */
[----:B------:R-:W-:Y:S01]  /*3ff0*/  F2FP.PACK_AB R21, RZ, R21 ;  /* 0x00000015ff15723e */ /* 0x000fe200000000ff */
[-C--:B------:R-:W-:Y:S01]  /*4000*/  FFMA.FTZ R8, R62, R16.reuse, R9 ;  /* 0x000000103e087223 */ /* 0x080fe20000010009 */
[----:B------:R-:W-:Y:S01]  /*4010*/  F2FP.PACK_AB R69, RZ, R69 ;  /* 0x00000045ff45723e */ /* 0x000fe200000000ff */
[-C--:B------:R-:W-:Y:S02]  /*4020*/  FFMA.FTZ R20, R61, R16.reuse, R20 ;  /* 0x000000103d147223 */ /* 0x080fe40000010014 */
[----:B------:R-:W-:Y:S01]  /*4030*/  FMUL.FTZ R17, R28, R17 ;  /* 0x000000111c117220 */ /* 0x000fe20000410000 */
[----:B------:R-:W-:Y:S01]  /*4040*/  PRMT R21, R21, 0x5410, R69 ;  /* 0x0000541015157816 */ /* 0x000fe20000000045 */
[----:B------:R-:W-:Y:S02]  /*4050*/  FFMA.FTZ R67, R66, R67, R76 ;  /* 0x0000004342437223 */ /* 0x000fe4000001004c */
[----:B------:R-:W-:-:S02]  /*4060*/  FFMA.FTZ R10, R60, R16, R71 ;  /* 0x000000103c0a7223 */ /* 0x000fc40000010047 */
[-C--:B------:R-:W-:Y:S01]  /*4070*/  FFMA.FTZ R9, R73, R11.reuse, R8 ;  /* 0x0000000b49097223 */ /* 0x080fe20000010008 */
[----:B------:R-:W-:Y:S01]  /*4080*/  HFMA2.MMA R38, R21, 1, 1, R38 ;  /* 0x3c003c0015267835 */ /* 0x000fe20000000026 */
[----:B------:R-:W-:Y:S01]  /*4090*/  FFMA.FTZ R71, R74, R11, R20 ;  /* 0x0000000b4a477223 */ /* 0x000fe20000010014 */
[----:B------:R-:W-:Y:S01]  /*40a0*/  F2FP.PACK_AB R20, RZ, R17 ;  /* 0x00000011ff14723e */ /* 0x000fe200000000ff */
[----:B------:R-:W-:Y:S02]  /*40b0*/  FFMA.FTZ R68, R25, R16, R68 ;  /* 0x0000001019447223 */ /* 0x000fe40000010044 */
[----:B------:R-:W-:Y:S01]  /*40c0*/  FMUL.FTZ R67, R26, R67 ;  /* 0x000000431a437220 */ /* 0x000fe20000410000 */
[----:B------:R-:W3:Y:S01]  /*40d0*/  LDS.64 R16, [UR4+0x198] ;  /* 0x00019804ff107984 */ /* 0x000ee20008000a00 */
[----:B------:R-:W-:Y:S02]  /*40e0*/  FMUL.FTZ R9, R2, R9 ;  /* 0x0000000902097220 */ /* 0x000fe40000410000 */
[----:B------:R-:W-:Y:S01]  /*40f0*/  FMUL.FTZ R71, R0, R71 ;  /* 0x0000004700477220 */ /* 0x000fe20000410000 */
[----:B------:R-:W-:Y:S01]  /*4100*/  F2FP.PACK_AB R67, RZ, R67 ;  /* 0x00000043ff43723e */ /* 0x000fe200000000ff */
[----:B------:R-:W-:Y:S01]  /*4110*/  FFMA.FTZ R77, R75, R11, R10 ;  /* 0x0000000b4b4d7223 */ /* 0x000fe2000001000a */
[----:B------:R-:W-:Y:S01]  /*4120*/  F2FP.PACK_AB R21, RZ, R9 ;  /* 0x00000009ff15723e */ /* 0x000fe200000000ff */
[----:B------:R-:W-:Y:S01]  /*4130*/  FFMA.FTZ R11, R66, R11, R68 ;  /* 0x0000000b420b7223 */ /* 0x000fe20000010044 */
[----:B------:R-:W-:Y:S01]  /*4140*/  F2FP.PACK_AB R71, RZ, R71 ;  /* 0x00000047ff47723e */ /* 0x000fe200000000ff */
[----:B------:R-:W-:Y:S01]  /*4150*/  FMUL.FTZ R77, R28, R77 ;  /* 0x0000004d1c4d7220 */ /* 0x000fe20000410000 */
[----:B------:R-:W-:Y:S01]  /*4160*/  PRMT R20, R20, 0x5410, R67 ;  /* 0x0000541014147816 */ /* 0x000fe20000000043 */
[----:B------:R-:W-:Y:S01]  /*4170*/  FMUL.FTZ R11, R26, R11 ;  /* 0x0000000b1a0b7220 */ /* 0x000fe20000410000 */
[----:B------:R-:W-:Y:S01]  /*4180*/  PRMT R67, R21, 0x5410, R71 ;  /* 0x0000541015437816 */ /* 0x000fe20000000047 */
[----:B0-----:R-:W-:Y:S01]  /*4190*/  IMAD.WIDE R12, R33, c[0x0][0x18c], R12 ;  /* 0x00006300210c7a25 */ /* 0x001fe200078e020c */
[----:B------:R-:W-:Y:S01]  /*41a0*/  F2FP.PACK_AB R77, RZ, R77 ;  /* 0x0000004dff4d723e */ /* 0x000fe200000000ff */
[----:B------:R-:W-:Y:S01]  /*41b0*/  HADD2 R32, R20, R32 ;  /* 0x0000002014207230 */ /* 0x000fe20000000000 */
[----:B------:R-:W-:Y:S01]  /*41c0*/  F2FP.PACK_AB R68, RZ, R11 ;  /* 0x0000000bff44723e */ /* 0x000fe200000000ff */
[----:B------:R-:W0:Y:S01]  /*41d0*/  LDS.64 R20, [UR4+0x10] ;  /* 0x00001004ff147984 */ /* 0x000e220008000a00 */
[----:B------:R-:W-:Y:S01]  /*41e0*/  HFMA2.MMA R47, R67, 1, 1, R47 ;  /* 0x3c003c00432f7835 */ /* 0x000fe2000000002f */
[--C-:B-1----:R-:W-:Y:S01]  /*41f0*/  HADD2.F32 R67, -RZ, R18.reuse.H0_H0 ;  /* 0x20000012ff437230 */ /* 0x102fe20000004100 */
[----:B------:R-:W-:Y:S01]  /*4200*/  PRMT R77, R77, 0x5410, R68 ;  /* 0x000054104d4d7816 */ /* 0x000fe20000000044 */
[----:B------:R-:W-:Y:S01]  /*4210*/  HADD2.F32 R18, -RZ, R18.H1_H1 ;  /* 0x30000012ff127230 */ /* 0x000fe20000004100 */
[----:B------:R-:W4:Y:S01]  /*4220*/  LDG.E.128.CONSTANT R8, [R12.64] ;  /* 0x000000060c087981 */ /* 0x000f22000c1e9d00 */
[--C-:B------:R-:W-:Y:S01]  /*4230*/  HADD2.F32 R68, -RZ, R19.reuse.H0_H0 ;  /* 0x20000013ff447230 */ /* 0x100fe20000004100 */
[-C--:B------:R-:W-:Y:S01]  /*4240*/  FFMA.FTZ R70, R46, R67.reuse, RZ ;  /* 0x000000432e467223 */ /* 0x080fe200000100ff */
[----:B------:R-:W-:Y:S01]  /*4250*/  HADD2.F32 R69, -RZ, R19.H1_H1 ;  /* 0x30000013ff457230 */ /* 0x000fe20000004100 */
[-C--:B------:R-:W-:Y:S01]  /*4260*/  FFMA.FTZ R19, R50, R67.reuse, RZ ;  /* 0x0000004332137223 */ /* 0x080fe200000100ff */
[----:B------:R-:W-:Y:S01]  /*4270*/  HFMA2.MMA R48, R77, 1, 1, R48 ;  /* 0x3c003c004d307835 */ /* 0x000fe20000000030 */
        /* <DEDUP_REMOVED lines=8> */
[----:B------:R-:W1:Y:S01]  /*4300*/  LDS.64 R18, [UR4+0x18] ;  /* 0x00001804ff127984 */ /* 0x000e620008000a00 */
[-C--:B------:R-:W-:Y:S02]  /*4310*/  FFMA.FTZ R70, R43, R68.reuse, R70 ;  /* 0x000000442b467223 */ /* 0x080fe40000010046 */
[----:B------:R-:W-:Y:S01]  /*4320*/  FFMA.FTZ R72, R44, R68, R71 ;  /* 0x000000442c487223 */ /* 0x000fe20000010047 */
[--C-:B---3--:R-:W-:Y:S01]  /*4330*/  HADD2.F32 R71, -RZ, R16.reuse.H0_H0 ;  /* 0x20000010ff477230 */ /* 0x108fe20000004100 */
        /* <DEDUP_REMOVED lines=19> */
[-C--:B------:R-:W-:Y:S02]  /*4470*/  FFMA.FTZ R68, R60, R70.reuse, R69 ;  /* 0x000000463c447223 */ /* 0x080fe40000010045 */
[----:B------:R-:W-:Y:S01]  /*4480*/  FFMA.FTZ R77, R25, R70, R78 ;  /* 0x00000046194d7223 */ /* 0x000fe2000001004e */
[----:B------:R-:W-:Y:S01]  /*4490*/  HADD2.F32 R70, -RZ, R21.H1_H1 ;  /* 0x30000015ff467230 */ /* 0x000fe20000004100 */
[----:B------:R-:W-:-:S02]  /*44a0*/  FFMA.FTZ R69, R74, R72, R67 ;  /* 0x000000484a457223 */ /* 0x000fc40000010043 */
[-C--:B------:R-:W-:Y:S02]  /*44b0*/  FFMA.FTZ R71, R73, R72.reuse, R17 ;  /* 0x0000004849477223 */ /* 0x080fe40000010011 */
[-C--:B------:R-:W-:Y:S01]  /*44c0*/  FFMA.FTZ R67, R75, R72.reuse, R68 ;  /* 0x000000484b437223 */ /* 0x080fe20000010044 */
[----:B------:R-:W-:Y:S01]  /*44d0*/  HADD2.F32 R68, -RZ, R21.H0_H0 ;  /* 0x20000015ff447230 */ /* 0x000fe20000004100 */
[----:B------:R-:W-:Y:S02]  /*44e0*/  FFMA.FTZ R17, R66, R72, R77 ;  /* 0x0000004842117223 */ /* 0x000fe4000001004d */
[----:B------:R-:W-:Y:S02]  /*44f0*/  FFMA.FTZ R21, R50, R16, RZ ;  /* 0x0000001032157223 */ /* 0x000fe400000100ff */
[C---:B------:R-:W-:Y:S02]  /*4500*/  FFMA.FTZ R72, R16.reuse, R46, RZ ;  /* 0x0000002e10487223 */ /* 0x040fe400000100ff */
[----:B------:R-:W-:-:S02]  /*4510*/  FFMA.FTZ R77, R16, R51, RZ ;  /* 0x00000033104d7223 */ /* 0x000fc400000100ff */
[----:B------:R-:W-:Y:S02]  /*4520*/  FFMA.FTZ R16, R16, R49, RZ ;  /* 0x0000003110107223 */ /* 0x000fe400000100ff */
[----:B------:R-:W-:Y:S02]  /*4530*/  FFMA.FTZ R21, R3, R20, R21 ;  /* 0x0000001403157223 */ /* 0x000fe40000010015 */
[C---:B------:R-:W-:Y:S02]  /*4540*/  FFMA.FTZ R72, R20.reuse, R39, R72 ;  /* 0x0000002714487223 */ /* 0x040fe40000010048 */
[C---:B------:R-:W-:Y:S02]  /*4550*/  FFMA.FTZ R77, R20.reuse, R40, R77 ;  /* 0x00000028144d7223 */ /* 0x040fe4000001004d */
[----:B------:R-:W-:Y:S01]  /*4560*/  FFMA.FTZ R16, R20, R41, R16 ;  /* 0x0000002914107223 */ /* 0x000fe20000010010 */
[----:B-1----:R-:W-:Y:S01]  /*4570*/  HADD2.F32 R20, -RZ, R18.H1_H1 ;  /* 0x30000012ff147230 */ /* 0x002fe20000004100 */
[----:B------:R-:W-:-:S02]  /*4580*/  FFMA.FTZ R21, R42, R68, R21 ;  /* 0x000000442a157223 */ /* 0x000fc40000010015 */
[C---:B------:R-:W-:Y:S02]  /*4590*/  FFMA.FTZ R72, R68.reuse, R43, R72 ;  /* 0x0000002b44487223 */ /* 0x040fe40000010048 */
[C---:B------:R-:W-:Y:S01]  /*45a0*/  FFMA.FTZ R79, R68.reuse, R44, R77 ;  /* 0x0000002c444f7223 */ /* 0x040fe2000001004d */
[----:B------:R-:W-:Y:S01]  /*45b0*/  HADD2.F32 R77, -RZ, R18.H0_H0 ;  /* 0x20000012ff4d7230 */ /* 0x000fe20000004100 */
[----:B------:R-:W-:Y:S02]  /*45c0*/  FFMA.FTZ R68, R68, R45, R16 ;  /* 0x0000002d44447223 */ /* 0x000fe40000010010 */
[----:B------:R-:W-:Y:S02]  /*45d0*/  FFMA.FTZ R16, R52, R70, R21 ;  /* 0x0000004634107223 */ /* 0x000fe40000010015 */
[C---:B------:R-:W-:Y:S02]  /*45e0*/  FFMA.FTZ R72, R70.reuse, R53, R72 ;  /* 0x0000003546487223 */ /* 0x040fe40000010048 */
[----:B------:R-:W-:-:S02]  /*45f0*/  FFMA.FTZ R76, R70, R54, R79 ;  /* 0x00000036464c7223 */ /* 0x000fc4000001004f */
[----:B------:R-:W-:Y:S01]  /*4600*/  FFMA.FTZ R78, R70, R55, R68 ;  /* 0x00000037464e7223 */ /* 0x000fe20000010044 */
[--C-:B------:R-:W-:Y:S01]  /*4610*/  HADD2.F32 R68, -RZ, R19.reuse.H0_H0 ;  /* 0x20000013ff447230 */ /* 0x100fe20000004100 */
[----:B------:R-:W-:Y:S01]  /*4620*/  FFMA.FTZ R21, R57, R77, R16 ;  /* 0x0000004d39157223 */ /* 0x000fe20000010010 */
[----:B------:R-:W-:Y:S01]  /*4630*/  HADD2.F32 R70, -RZ, R19.H1_H1 ;  /* 0x30000013ff467230 */ /* 0x000fe20000004100 */
[C---:B------:R-:W-:Y:S01]  /*4640*/  FFMA.FTZ R72, R77.reuse, R56, R72 ;  /* 0x000000384d487223 */ /* 0x040fe20000010048 */
[----:B------:R-:W0:Y:S01]  /*4650*/  LDS.64 R18, [UR4+0x210] ;  /* 0x00021004ff127984 */ /* 0x000e220008000a00 */
[----:B------:R-:W-:Y:S02]  /*4660*/  FFMA.FTZ R21, R24, R20, R21 ;  /* 0x0000001418157223 */ /* 0x000fe40000010015 */
[----:B------:R-:W-:Y:S02]  /*4670*/  FFMA.FTZ R72, R20, R65, R72 ;  /* 0x0000004114487223 */ /* 0x000fe40000010048 */
[----:B------:R-:W-:-:S02]  /*4680*/  FFMA.FTZ R79, R77, R59, R76 ;  /* 0x0000003b4d4f7223 */ /* 0x000fc4000001004c */
[----:B------:R-:W-:Y:S02]  /*4690*/  FFMA.FTZ R78, R77, R58, R78 ;  /* 0x0000003a4d4e7223 */ /* 0x000fe4000001004e */
[----:B------:R-:W-:Y:S02]  /*46a0*/  FFMA.FTZ R21, R62, R68, R21 ;  /* 0x000000443e157223 */ /* 0x000fe40000010015 */
[----:B------:R-:W-:Y:S02]  /*46b0*/  FFMA.FTZ R77, R68, R61, R72 ;  /* 0x0000003d444d7223 */ /* 0x000fe40000010048 */
[----:B------:R-:W-:Y:S02]  /*46c0*/  FFMA.FTZ R21, R73, R70, R21 ;  /* 0x0000004649157223 */ /* 0x000fe40000010015 */
[----:B------:R-:W-:Y:S02]  /*46d0*/  FFMA.FTZ R77, R70, R74, R77 ;  /* 0x0000004a464d7223 */ /* 0x000fe4000001004d */
[----:B------:R-:W-:-:S02]  /*46e0*/  FFMA.FTZ R79, R20, R64, R79 ;  /* 0x00000040144f7223 */ /* 0x000fc4000001004f */
[----:B------:R-:W-:Y:S02]  /*46f0*/  FFMA.FTZ R78, R20, R63, R78 ;  /* 0x0000003f144e7223 */ /* 0x000fe4000001004e */
[----:B------:R-:W-:Y:S02]  /*4700*/  FMUL.FTZ R67, R28, R67 ;  /* 0x000000431c437220 */ /* 0x000fe40000410000 */
[----:B------:R-:W-:Y:S02]  /*4710*/  FMUL.FTZ R20, R26, R17 ;  /* 0x000000111a147220 */ /* 0x000fe40000410000 */
[----:B------:R-:W-:Y:S01]  /*4720*/  FMUL.FTZ R21, R2, R21 ;  /* 0x0000001502157220 */ /* 0x000fe20000410000 */
[----:B------:R-:W1:Y:S01]  /*4730*/  LDS.64 R16, [UR4+0x218] ;  /* 0x00021804ff107984 */ /* 0x000e620008000a00 */
[----:B------:R-:W-:Y:S01]  /*4740*/  FMUL.FTZ R77, R0, R77 ;  /* 0x0000004d004d7220 */ /* 0x000fe20000410000 */
[----:B------:R-:W-:Y:S01]  /*4750*/  F2FP.PACK_AB R67, RZ, R67 ;  /* 0x00000043ff43723e */ /* 0x000fe200000000ff */
[----:B------:R-:W-:Y:S01]  /*4760*/  FMUL.FTZ R71, R2, R71 ;  /* 0x0000004702477220 */ /* 0x000fe20000410000 */
[----:B------:R-:W-:Y:S01]  /*4770*/  F2FP.PACK_AB R20, RZ, R20 ;  /* 0x00000014ff14723e */ /* 0x000fe200000000ff */
[----:B------:R-:W-:Y:S01]  /*4780*/  FMUL.FTZ R69, R0, R69 ;  /* 0x0000004500457220 */ /* 0x000fe20000410000 */
[----:B------:R-:W-:Y:S01]  /*4790*/  F2FP.PACK_AB R21, RZ, R21 ;  /* 0x00000015ff15723e */ /* 0x000fe200000000ff */
[C---:B------:R-:W-:Y:S01]  /*47a0*/  FFMA.FTZ R79, R68.reuse, R60, R79 ;  /* 0x0000003c444f7223 */ /* 0x040fe2000001004f */
[----:B------:R-:W-:Y:S01]  /*47b0*/  F2FP.PACK_AB R77, RZ, R77 ;  /* 0x0000004dff4d723e */ /* 0x000fe200000000ff */
[----:B------:R-:W-:Y:S01]  /*47c0*/  FFMA.FTZ R81, R68, R25, R78 ;  /* 0x0000001944517223 */ /* 0x000fe2000001004e */
[----:B------:R-:W-:Y:S01]  /*47d0*/  PRMT R68, R67, 0x5410, R20 ;  /* 0x0000541043447816 */ /* 0x000fe20000000014 */
[C---:B------:R-:W-:Y:S01]  /*47e0*/  FFMA.FTZ R79, R70.reuse, R75, R79 ;  /* 0x0000004b464f7223 */ /* 0x040fe2000001004f */
[----:B------:R-:W-:Y:S01]  /*47f0*/  PRMT R67, R21, 0x5410, R77 ;  /* 0x0000541015437816 */ /* 0x000fe2000000004d */
[----:B------:R-:W-:Y:S01]  /*4800*/  FFMA.FTZ R81, R70, R66, R81 ;  /* 0x0000004246517223 */ /* 0x000fe20000010051 */
[----:B------:R-:W-:Y:S01]  /*4810*/  F2FP.PACK_AB R71, RZ, R71 ;  /* 0x00000047ff47723e */ /* 0x000fe200000000ff */
[----:B------:R-:W3:Y:S01]  /*4820*/  LDS.64 R20, [UR4+0x290] ;  /* 0x00029004ff147984 */ /* 0x000ee20008000a00 */
[----:B------:R-:W-:Y:S01]  /*4830*/  F2FP.PACK_AB R69, RZ, R69 ;  /* 0x00000045ff45723e */ /* 0x000fe200000000ff */
[----:B------:R-:W-:Y:S01]  /*4840*/  HADD2 R37, R68, R37 ;  /* 0x0000002544257230 */ /* 0x000fe20000000000 */
[----:B------:R-:W-:Y:S01]  /*4850*/  HFMA2.MMA R27, R67, 1, 1, R27 ;  /* 0x3c003c00431b7835 */ /* 0x000fe2000000001b */
[--C-:B0-----:R-:W-:Y:S01]  /*4860*/  HADD2.F32 R67, -RZ, R18.reuse.H0_H0 ;  /* 0x20000012ff437230 */ /* 0x101fe20000004100 */
[----:B------:R-:W-:Y:S01]  /*4870*/  PRMT R71, R71, 0x5410, R69 ;  /* 0x0000541047477816 */ /* 0x000fe20000000045 */
[----:B------:R-:W-:Y:S01]  /*4880*/  HADD2.F32 R18, -RZ, R18.H1_H1 ;  /* 0x30000012ff127230 */ /* 0x000fe20000004100 */
[----:B------:R-:W-:Y:S01]  /*4890*/  FMUL.FTZ R79, R28, R79 ;  /* 0x0000004f1c4f7220 */ /* 0x000fe20000410000 */
[--C-:B------:R-:W-:Y:S01]  /*48a0*/  HADD2.F32 R68, -RZ, R19.reuse.H0_H0 ;  /* 0x20000013ff447230 */ /* 0x100fe20000004100 */
[-C--:B------:R-:W-:Y:S01]  /*48b0*/  FFMA.FTZ R70, R46, R67.reuse, RZ ;  /* 0x000000432e467223 */ /* 0x080fe200000100ff */
[----:B------:R-:W-:Y:S01]  /*48c0*/  HADD2.F32 R69, -RZ, R19.H1_H1 ;  /* 0x30000013ff457230 */ /* 0x000fe20000004100 */
[----:B------:R-:W-:Y:S01]  /*48d0*/  HFMA2.MMA R36, R71, 1, 1, R36 ;  /* 0x3c003c0047247835 */ /* 0x000fe20000000024 */
[----:B------:R-:W-:Y:S01]  /*48e0*/  FFMA.FTZ R19, R50, R67, RZ ;  /* 0x0000004332137223 */ /* 0x000fe200000100ff */
[----:B------:R-:W-:Y:S01]  /*48f0*/  F2FP.PACK_AB R79, RZ, R79 ;  /* 0x0000004fff4f723e */ /* 0x000fe200000000ff */
        /* <DEDUP_REMOVED lines=19> */
[-C--:B------:R-:W-:Y:S01]  /*4a30*/  FFMA.FTZ R17, R57, R71.reuse, R68 ;  /* 0x0000004739117223 */ /* 0x080fe20000010044 */
[--C-:B---3--:R-:W-:Y:S01]  /*4a40*/  HADD2.F32 R68, -RZ, R20.reuse.H0_H0 ;  /* 0x20000014ff447230 */ /* 0x108fe20000004100 */
[-C--:B------:R-:W-:Y:S01]  /*4a50*/  FFMA.FTZ R67, R56, R71.reuse, R67 ;  /* 0x0000004738437223 */ /* 0x080fe20000010043 */
[----:B------:R-:W-:Y:S01]  /*4a60*/  HADD2.F32 R20, -RZ, R20.H1_H1 ;  /* 0x30000014ff147230 */ /* 0x000fe20000004100 */
[-C--:B------:R-:W-:Y:S02]  /*4a70*/  FFMA.FTZ R69, R59, R71.reuse, R76 ;  /* 0x000000473b457223 */ /* 0x080fe4000001004c */
[----:B------:R-:W-:Y:S02]  /*4a80*/  FFMA.FTZ R78, R58, R71, R78 ;  /* 0x000000473a4e7223 */ /* 0x000fe4000001004e */
[-C--:B------:R-:W-:Y:S02]  /*4a90*/  FFMA.FTZ R17, R24, R16.reuse, R17 ;  /* 0x0000001018117223 */ /* 0x080fe40000010011 */
[----:B------:R-:W-:-:S02]  /*4aa0*/  FFMA.FTZ R67, R65, R16, R67 ;  /* 0x0000001041437223 */ /* 0x000fc40000010043 */
[-C--:B------:R-:W-:Y:S02]  /*4ab0*/  FFMA.FTZ R69, R64, R16.reuse, R69 ;  /* 0x0000001040457223 */ /* 0x080fe40000010045 */
[----:B------:R-:W-:Y:S02]  /*4ac0*/  FFMA.FTZ R78, R63, R16, R78 ;  /* 0x000000103f4e7223 */ /* 0x000fe4000001004e */
[----:B------:R-:W-:Y:S02]  /*4ad0*/  FMUL.FTZ R81, R26, R81 ;  /* 0x000000511a517220 */ /* 0x000fe40000410000 */
[-C--:B------:R-:W-:Y:S02]  /*4ae0*/  FFMA.FTZ R17, R62, R70.reuse, R17 ;  /* 0x000000463e117223 */ /* 0x080fe40000010011 */
[-C--:B------:R-:W-:Y:S01]  /*4af0*/  FFMA.FTZ R67, R61, R70.reuse, R67 ;  /* 0x000000463d437223 */ /* 0x080fe20000010043 */
[----:B------:R-:W-:Y:S01]  /*4b00*/  F2FP.PACK_AB R81, RZ, R81 ;  /* 0x00000051ff51723e */ /* 0x000fe200000000ff */
[----:B------:R-:W-:-:S02]  /*4b10*/  FFMA.FTZ R16, R60, R70, R69 ;  /* 0x000000463c107223 */ /* 0x000fc40000010045 */
[----:B------:R-:W-:Y:S01]  /*4b20*/  FFMA.FTZ R77, R25, R70, R78 ;  /* 0x00000046194d7223 */ /* 0x000fe2000001004e */
[----:B------:R-:W-:Y:S01]  /*4b30*/  PRMT R79, R79, 0x5410, R81 ;  /* 0x000054104f4f7816 */ /* 0x000fe20000000051 */
[-C--:B------:R-:W-:Y:S01]  /*4b40*/  FFMA.FTZ R69, R73, R72.reuse, R17 ;  /* 0x0000004849457223 */ /* 0x080fe20000010011 */
[--C-:B------:R-:W-:Y:S01]  /*4b50*/  HADD2.F32 R70, -RZ, R21.reuse.H0_H0 ;  /* 0x20000015ff467230 */ /* 0x100fe20000004100 */
[-C--:B------:R-:W-:Y:S02]  /*4b60*/  FFMA.FTZ R71, R74, R72.reuse, R67 ;  /* 0x000000484a477223 */ /* 0x080fe40000010043 */
[-C--:B------:R-:W-:Y:S01]  /*4b70*/  FFMA.FTZ R67, R75, R72.reuse, R16 ;  /* 0x000000484b437223 */ /* 0x080fe20000010010 */
[----:B------:R-:W-:Y:S01]  /*4b80*/  HFMA2.MMA R29, R79, 1, 1, R29 ;  /* 0x3c003c004f1d7835 */ /* 0x000fe2000000001d */
        /* <DEDUP_REMOVED lines=9> */
[----:B------:R-:W-:Y:S01]  /*4c20*/  FFMA.FTZ R68, R41, R20, R68 ;  /* 0x0000001429447223 */ /* 0x000fe20000010044 */
[----:B0-----:R-:W-:Y:S01]  /*4c30*/  HADD2.F32 R20, -RZ, R19.H0_H0 ;  /* 0x20000013ff147230 */ /* 0x001fe20000004100 */
[-C--:B------:R-:W-:Y:S02]  /*4c40*/  FFMA.FTZ R21, R42, R70.reuse, R21 ;  /* 0x000000462a157223 */ /* 0x080fe40000010015 */
[-C--:B------:R-:W-:Y:S02]  /*4c50*/  FFMA.FTZ R76, R43, R70.reuse, R76 ;  /* 0x000000462b4c7223 */ /* 0x080fe4000001004c */
[-C--:B------:R-:W-:Y:S01]  /*4c60*/  FFMA.FTZ R79, R44, R70.reuse, R77 ;  /* 0x000000462c4f7223 */ /* 0x080fe2000001004d */
[--C-:B------:R-:W-:Y:S01]  /*4c70*/  HADD2.F32 R77, -RZ, R18.reuse.H0_H0 ;  /* 0x20000012ff4d7230 */ /* 0x100fe20000004100 */
[----:B------:R-:W-:Y:S01]  /*4c80*/  FFMA.FTZ R68, R45, R70, R68 ;  /* 0x000000462d447223 */ /* 0x000fe20000010044 */
[----:B------:R-:W-:Y:S01]  /*4c90*/  HADD2.F32 R18, -RZ, R18.H1_H1 ;  /* 0x30000012ff127230 */ /* 0x000fe20000004100 */
[----:B------:R-:W-:-:S02]  /*4ca0*/  FFMA.FTZ R16, R52, R72, R21 ;  /* 0x0000004834107223 */ /* 0x000fc40000010015 */
[-C--:B------:R-:W-:Y:S02]  /*4cb0*/  FFMA.FTZ R76, R53, R72.reuse, R76 ;  /* 0x00000048354c7223 */ /* 0x080fe4000001004c */
[-C--:B------:R-:W-:Y:S02]  /*4cc0*/  FFMA.FTZ R70, R54, R72.reuse, R79 ;  /* 0x0000004836467223 */ /* 0x080fe4000001004f */
[----:B------:R-:W-:Y:S01]  /*4cd0*/  FFMA.FTZ R72, R55, R72, R68 ;  /* 0x0000004837487223 */ /* 0x000fe20000010044 */
[----:B------:R-:W-:Y:S01]  /*4ce0*/  HADD2.F32 R68, -RZ, R19.H1_H1 ;  /* 0x30000013ff447230 */ /* 0x000fe20000004100 */
[-C--:B------:R-:W-:Y:S02]  /*4cf0*/  FFMA.FTZ R19, R57, R77.reuse, R16 ;  /* 0x0000004d39137223 */ /* 0x080fe40000010010 */
[-C--:B------:R-:W-:Y:S02]  /*4d00*/  FFMA.FTZ R76, R56, R77.reuse, R76 ;  /* 0x0000004d384c7223 */ /* 0x080fe4000001004c */
[-C--:B------:R-:W-:Y:S01]  /*4d10*/  FFMA.FTZ R79, R59, R77.reuse, R70 ;  /* 0x0000004d3b4f7223 */ /* 0x080fe20000010046 */
[----:B--2---:R-:W-:Y:S01]  /*4d20*/  LEA.HI R70, R6, 0xffffff80, RZ, 0x8 ;  /* 0xffffff8006467811 */ /* 0x004fe200078f40ff */
[----:B------:R-:W-:-:S02]  /*4d30*/  FFMA.FTZ R72, R58, R77, R72 ;  /* 0x0000004d3a487223 */ /* 0x000fc40000010048 */
[-C--:B------:R-:W-:Y:S02]  /*4d40*/  FFMA.FTZ R21, R24, R18.reuse, R19 ;  /* 0x0000001218157223 */ /* 0x080fe40000010013 */
[-C--:B------:R-:W-:Y:S01]  /*4d50*/  FFMA.FTZ R76, R65, R18.reuse, R76 ;  /* 0x00000012414c7223 */ /* 0x080fe2000001004c */
[----:B------:R-:W-:Y:S01]  /*4d60*/  I2F.F16 R70, R70 ;  /* 0x0000004600467306 */ /* 0x000fe20000200c00 */
[-C--:B------:R-:W-:Y:S02]  /*4d70*/  FFMA.FTZ R79, R64, R18.reuse, R79 ;  /* 0x00000012404f7223 */ /* 0x080fe4000001004f */
[----:B------:R-:W-:Y:S02]  /*4d80*/  FFMA.FTZ R72, R63, R18, R72 ;  /* 0x000000123f487223 */ /* 0x000fe40000010048 */
[----:B------:R-:W0:Y:S01]  /*4d90*/  LDS.64 R18, [UR4+0x310] ;  /* 0x00031004ff127984 */ /* 0x000e220008000a00 */
[----:B------:R-:W-:Y:S02]  /*4da0*/  FMUL.FTZ R17, R26, R17 ;  /* 0x000000111a117220 */ /* 0x000fe40000410000 */
[----:B------:R-:W-:-:S02]  /*4db0*/  FFMA.FTZ R21, R62, R20, R21 ;  /* 0x000000143e157223 */ /* 0x000fc40000010015 */
[-C--:B------:R-:W-:Y:S02]  /*4dc0*/  FFMA.FTZ R77, R61, R20.reuse, R76 ;  /* 0x000000143d4d7223 */ /* 0x080fe4000001004c */
[-C--:B------:R-:W-:Y:S02]  /*4dd0*/  FFMA.FTZ R79, R60, R20.reuse, R79 ;  /* 0x000000143c4f7223 */ /* 0x080fe4000001004f */
[----:B------:R-:W-:Y:S01]  /*4de0*/  FFMA.FTZ R81, R25, R20, R72 ;  /* 0x0000001419517223 */ /* 0x000fe20000010048 */
[----:B------:R-:W-:Y:S01]  /*4df0*/  F2FP.PACK_AB R20, RZ, R17 ;  /* 0x00000011ff14723e */ /* 0x000fe200000000ff */
[----:B------:R-:W-:Y:S01]  /*4e00*/  FMUL.FTZ R69, R2, R69 ;  /* 0x0000004502457220 */ /* 0x000fe20000410000 */
[----:B------:R-:W1:Y:S01]  /*4e10*/  LDS.64 R16, [UR4+0x318] ;  /* 0x00031804ff107984 */ /* 0x000e620008000a00 */
[----:B------:R-:W-:Y:S02]  /*4e20*/  FMUL.FTZ R71, R0, R71 ;  /* 0x0000004700477220 */ /* 0x000fe40000410000 */
[----:B------:R-:W-:Y:S01]  /*4e30*/  FMUL.FTZ R67, R28, R67 ;  /* 0x000000431c437220 */ /* 0x000fe20000410000 */
[----:B------:R-:W-:Y:S01]  /*4e40*/  F2FP.PACK_AB R69, RZ, R69 ;  /* 0x00000045ff45723e */ /* 0x000fe200000000ff */
[-C--:B------:R-:W-:Y:S01]  /*4e50*/  FFMA.FTZ R21, R73, R68.reuse, R21 ;  /* 0x0000004449157223 */ /* 0x080fe20000010015 */
[----:B------:R-:W-:Y:S01]  /*4e60*/  F2FP.PACK_AB R71, RZ, R71 ;  /* 0x00000047ff47723e */ /* 0x000fe200000000ff */
[-C--:B------:R-:W-:Y:S01]  /*4e70*/  FFMA.FTZ R77, R74, R68.reuse, R77 ;  /* 0x000000444a4d7223 */ /* 0x080fe2000001004d */
[----:B------:R-:W-:Y:S01]  /*4e80*/  F2FP.PACK_AB R67, RZ, R67 ;  /* 0x00000043ff43723e */ /* 0x000fe200000000ff */
[----:B------:R-:W-:Y:S01]  /*4e90*/  FMUL.FTZ R21, R2, R21 ;  /* 0x0000001502157220 */ /* 0x000fe20000410000 */
[----:B------:R-:W-:Y:S01]  /*4ea0*/  PRMT R69, R69, 0x5410, R71 ;  /* 0x0000541045457816 */ /* 0x000fe20000000047 */
[----:B------:R-:W-:Y:S01]  /*4eb0*/  FMUL.FTZ R77, R0, R77 ;  /* 0x0000004d004d7220 */ /* 0x000fe20000410000 */
[----:B------:R-:W-:Y:S01]  /*4ec0*/  PRMT R67, R67, 0x5410, R20 ;  /* 0x0000541043437816 */ /* 0x000fe20000000014 */
[-C--:B------:R-:W-:Y:S01]  /*4ed0*/  FFMA.FTZ R79, R75, R68.reuse, R79 ;  /* 0x000000444b4f7223 */ /* 0x080fe2000001004f */
[----:B------:R-:W-:Y:S01]  /*4ee0*/  F2FP.PACK_AB R21, RZ, R21 ;  /* 0x00000015ff15723e */ /* 0x000fe200000000ff */
[----:B------:R-:W-:Y:S01]  /*4ef0*/  FFMA.FTZ R81, R66, R68, R81 ;  /* 0x0000004442517223 */ /* 0x000fe20000010051 */
[----:B------:R-:W-:Y:S01]  /*4f00*/  F2FP.PACK_AB R77, RZ, R77 ;  /* 0x0000004dff4d723e */ /* 0x000fe200000000ff */
[----:B------:R-:W-:Y:S01]  /*4f10*/  HADD2 R14, R67, R14 ;  /* 0x0000000e430e7230 */ /* 0x000fe20000000000 */
[----:B------:R-:W-:Y:S01]  /*4f20*/  HFMA2.MMA R35, R69, 1, 1, R35 ;  /* 0x3c003c0045237835 */ /* 0x000fe20000000023 */
[----:B------:R-:W-:Y:S01]  /*4f30*/  FMUL.FTZ R79, R28, R79 ;  /* 0x0000004f1c4f7220 */ /* 0x000fe20000410000 */
[----:B------:R-:W-:Y:S01]  /*4f40*/  PRMT R21, R21, 0x5410, R77 ;  /* 0x0000541015157816 */ /* 0x000fe2000000004d */
[----:B------:R-:W-:Y:S01]  /*4f50*/  FMUL.FTZ R81, R26, R81 ;  /* 0x000000511a517220 */ /* 0x000fe20000410000 */
[----:B------:R-:W-:-:S02]  /*4f60*/  LEA.HI R68, R4, 0xffffff80, RZ, 0x8 ;  /* 0xffffff8004447811 */ /* 0x000fc400078f40ff */
[----:B------:R-:W-:Y:S02]  /*4f70*/  F2FP.PACK_AB R79, RZ, R79 ;  /* 0x0000004fff4f723e */ /* 0x000fe400000000ff */
[----:B------:R-:W-:Y:S01]  /*4f80*/  HFMA2.MMA R15, R21, 1, 1, R15 ;  /* 0x3c003c00150f7835 */ /* 0x000fe2000000000f */
[----:B------:R-:W-:Y:S01]  /*4f90*/  F2FP.PACK_AB R81, RZ, R81 ;  /* 0x00000051ff51723e */ /* 0x000fe200000000ff */
[--C-:B0-----:R-:W-:Y:S01]  /*4fa0*/  HADD2.F32 R20, -RZ, R18.reuse.H0_H0 ;  /* 0x20000012ff147230 */ /* 0x101fe20000004100 */
[----:B------:R-:W-:Y:S01]  /*4fb0*/  LEA.HI R71, R5, 0xffffff80, RZ, 0x8 ;  /* 0xffffff8005477811 */ /* 0x000fe200078f40ff */
[--C-:B------:R-:W-:Y:S01]  /*4fc0*/  HADD2.F32 R72, -RZ, R19.reuse.H0_H0 ;  /* 0x20000013ff487230 */ /* 0x100fe20000004100 */
[----:B------:R-:W-:Y:S01]  /*4fd0*/  PRMT R79, R79, 0x5410, R81 ;  /* 0x000054104f4f7816 */ /* 0x000fe20000000051 */
[----:B------:R-:W-:Y:S01]  /*4fe0*/  HADD2.F32 R67, -RZ, R19.H1_H1 ;  /* 0x30000013ff437230 */ /* 0x000fe20000004100 */
[-C--:B------:R-:W-:Y:S01]  /*4ff0*/  FFMA.FTZ R19, R50, R20.reuse, RZ ;  /* 0x0000001432137223 */ /* 0x080fe200000100ff */
[----:B------:R-:W-:Y:S01]  /*5000*/  HADD2.F32 R18, -RZ, R18.H1_H1 ;  /* 0x30000012ff127230 */ /* 0x000fe20000004100 */
[-C--:B------:R-:W-:Y:S01]  /*5010*/  FFMA.FTZ R69, R46, R20.reuse, RZ ;  /* 0x000000142e457223 */ /* 0x080fe200000100ff */
[----:B------:R-:W-:Y:S01]  /*5020*/  HADD2 R30, R79, R30 ;  /* 0x0000001e4f1e7230 */ /* 0x000fe20000000000 */
[-C--:B------:R-:W-:Y:S01]  /*5030*/  FFMA.FTZ R77, R51, R20.reuse, RZ ;  /* 0x00000014334d7223 */ /* 0x080fe200000100ff */
[----:B------:R-:W-:Y:S01]  /*5040*/  LOP3.LUT R79, R5, 0xff, RZ, 0xc0, !PT ;  /* 0x000000ff054f7812 */ /* 0x000fe200078ec0ff */
[----:B------:R-:W-:Y:S01]  /*5050*/  FFMA.FTZ R20, R49, R20, RZ ;  /* 0x0000001431147223 */ /* 0x000fe200000100ff */
[----:B-1----:R-:W-:Y:S01]  /*5060*/  HADD2.F32 R83, -RZ, R17.H1_H1 ;  /* 0x30000011ff537230 */ /* 0x002fe20000004100 */
[-C--:B------:R-:W-:Y:S01]  /*5070*/  FFMA.FTZ R21, R3, R18.reuse, R19 ;  /* 0x0000001203157223 */ /* 0x080fe20000010013 */
[----:B------:R-:W-:Y:S01]  /*5080*/  LEA.HI R81, R7, 0xffffff80, RZ, 0x8 ;  /* 0xffffff8007517811 */ /* 0x000fe200078f40ff */
[-C--:B------:R-:W-:Y:S01]  /*5090*/  FFMA.FTZ R69, R39, R18.reuse, R69 ;  /* 0x0000001227457223 */ /* 0x080fe20000010045 */
[----:B------:R-:W-:Y:S01]  /*50a0*/  I2F.F16 R68, R68 ;  /* 0x0000004400447306 */ /* 0x000fe20000200c00 */
[----:B------:R-:W-:-:S02]  /*50b0*/  FFMA.FTZ R77, R40, R18, R77 ;  /* 0x00000012284d7223 */ /* 0x000fc4000001004d */
[----:B------:R-:W-:Y:S02]  /*50c0*/  FFMA.FTZ R20, R41, R18, R20 ;  /* 0x0000001229147223 */ /* 0x000fe40000010014 */
[----:B------:R-:W0:Y:S01]  /*50d0*/  LDS.64 R18, [UR4+0x390] ;  /* 0x00039004ff127984 */ /* 0x000e220008000a00 */
[-C--:B------:R-:W-:Y:S02]  /*50e0*/  FFMA.FTZ R21, R42, R72.reuse, R21 ;  /* 0x000000482a157223 */ /* 0x080fe40000010015 */
[-C--:B------:R-:W-:Y:S01]  /*50f0*/  FFMA.FTZ R76, R43, R72.reuse, R69 ;  /* 0x000000482b4c7223 */ /* 0x080fe20000010045 */
[----:B------:R-:W-:Y:S01]  /*5100*/  I2F.F16 R71, R71 ;  /* 0x0000004700477306 */ /* 0x000fe20000200c00 */
[-C--:B------:R-:W-:Y:S02]  /*5110*/  FFMA.FTZ R77, R44, R72.reuse, R77 ;  /* 0x000000482c4d7223 */ /* 0x080fe4000001004d */
[----:B------:R-:W-:Y:S02]  /*5120*/  FFMA.FTZ R80, R45, R72, R20 ;  /* 0x000000482d507223 */ /* 0x000fe40000010014 */
[-C--:B------:R-:W-:Y:S01]  /*5130*/  FFMA.FTZ R20, R52, R67.reuse, R21 ;  /* 0x0000004334147223 */ /* 0x080fe20000010015 */
[----:B------:R-:W-:Y:S01]  /*5140*/  IADD3 R21, R79, -0x80, RZ ;  /* 0xffffff804f157810 */ /* 0x000fe20007ffe0ff */
[-C--:B------:R-:W-:Y:S01]  /*5150*/  FFMA.FTZ R72, R53, R67.reuse, R76 ;  /* 0x0000004335487223 */ /* 0x080fe2000001004c */
[----:B------:R-:W-:Y:S01]  /*5160*/  HADD2.F32 R76, -RZ, R17.H0_H0 ;  /* 0x20000011ff4c7230 */ /* 0x000fe20000004100 */
[-C--:B------:R-:W-:Y:S01]  /*5170*/  FFMA.FTZ R78, R54, R67.reuse, R77 ;  /* 0x00000043364e7223 */ /* 0x080fe2000001004d */
[----:B------:R-:W-:Y:S01]  /*5180*/  LOP3.LUT R77, R7, 0xff, RZ, 0xc0, !PT ;  /* 0x000000ff074d7812 */ /* 0x000fe200078ec0ff */
[----:B------:R-:W-:Y:S01]  /*5190*/  FFMA.FTZ R80, R55, R67, R80 ;  /* 0x0000004337507223 */ /* 0x000fe20000010050 */
[--C-:B------:R-:W-:Y:S01]  /*51a0*/  HADD2.F32 R67, -RZ, R16.reuse.H0_H0 ;  /* 0x20000010ff437230 */ /* 0x100fe20000004100 */
[----:B------:R1:W-:Y:S01]  /*51b0*/  I2F.F16 R69, R81 ;  /* 0x0000005100457306 */ /* 0x0003e20000200c00 */
[----:B------:R-:W-:Y:S01]  /*51c0*/  HADD2.F32 R16, -RZ, R16.H1_H1 ;  /* 0x30000010ff107230 */ /* 0x000fe20000004100 */
[----:B------:R-:W-:-:S02]  /*51d0*/  IADD3 R82, R77, -0x80, RZ ;  /* 0xffffff804d527810 */ /* 0x000fc40007ffe0ff */
[-C--:B------:R-:W-:Y:S01]  /*51e0*/  FFMA.FTZ R17, R57, R67.reuse, R20 ;  /* 0x0000004339117223 */ /* 0x080fe20000010014 */
[----:B------:R-:W-:Y:S01]  /*51f0*/  LOP3.LUT R20, R4, 0xff, RZ, 0xc0, !PT ;  /* 0x000000ff04147812 */ /* 0x000fe200078ec0ff */
[-C--:B------:R-:W-:Y:S02]  /*5200*/  FFMA.FTZ R72, R56, R67.reuse, R72 ;  /* 0x0000004338487223 */ /* 0x080fe40000010048 */
[-C--:B------:R-:W-:Y:S01]  /*5210*/  FFMA.FTZ R79, R59, R67.reuse, R78 ;  /* 0x000000433b4f7223 */ /* 0x080fe2000001004e */
[----:B------:R-:W-:Y:S01]  /*5220*/  IADD3 R84, R20, -0x80, RZ ;  /* 0xffffff8014547810 */ /* 0x000fe20007ffe0ff */
[----:B------:R-:W-:Y:S01]  /*5230*/  FFMA.FTZ R80, R58, R67, R80 ;  /* 0x000000433a507223 */ /* 0x000fe20000010050 */
[----:B-1----:R-:W-:Y:S01]  /*5240*/  LOP3.LUT R81, R6, 0xff, RZ, 0xc0, !PT ;  /* 0x000000ff06517812 */ /* 0x002fe200078ec0ff */
[-C--:B------:R-:W-:Y:S01]  /*5250*/  FFMA.FTZ R67, R24, R16.reuse, R17 ;  /* 0x0000001018437223 */ /* 0x080fe20000010011 */
[----:B------:R-:W1:Y:S01]  /*5260*/  I2F.F16 R21, R21 ;  /* 0x0000001500157306 */ /* 0x000e620000200c00 */
[----:B------:R-:W-:-:S02]  /*5270*/  FFMA.FTZ R77, R65, R16, R72 ;  /* 0x00000010414d7223 */ /* 0x000fc40000010048 */
[-C--:B------:R-:W-:Y:S02]  /*5280*/  FFMA.FTZ R79, R64, R16.reuse, R79 ;  /* 0x00000010404f7223 */ /* 0x080fe4000001004f */
[----:B------:R-:W-:Y:S02]  /*5290*/  FFMA.FTZ R80, R63, R16, R80 ;  /* 0x000000103f507223 */ /* 0x000fe40000010050 */
[----:B------:R-:W2:Y:S01]  /*52a0*/  LDS.64 R16, [UR4+0x398] ;  /* 0x00039804ff107984 */ /* 0x000ea20008000a00 */
[-C--:B------:R-:W-:Y:S01]  /*52b0*/  FFMA.FTZ R20, R62, R76.reuse, R67 ;  /* 0x0000004c3e147223 */ /* 0x080fe20000010043 */
[----:B------:R-:W-:Y:S01]  /*52c0*/  IADD3 R67, R81, -0x80, RZ ;  /* 0xffffff8051437810 */ /* 0x000fe20007ffe0ff */
[-C--:B------:R-:W-:Y:S01]  /*52d0*/  FFMA.FTZ R78, R60, R76.reuse, R79 ;  /* 0x0000004c3c4e7223 */ /* 0x080fe2000001004f */
[----:B------:R3:W-:Y:S01]  /*52e0*/  I2F.F16 R72, R82 ;  /* 0x0000005200487306 */ /* 0x0007e20000200c00 */
[----:B------:R-:W-:Y:S01]  /*52f0*/  FFMA.FTZ R85, R73, R83, R20 ;  /* 0x0000005349557223 */ /* 0x000fe20000010014 */
[----:B0-----:R-:W-:Y:S01]  /*5300*/  HADD2.F32 R20, -RZ, R18.H0_H0 ;  /* 0x20000012ff147230 */ /* 0x001fe20000004100 */
[----:B------:R-:W-:-:S02]  /*5310*/  FFMA.FTZ R77, R61, R76, R77 ;  /* 0x0000004c3d4d7223 */ /* 0x000fc4000001004d */
[----:B------:R-:W-:Y:S01]  /*5320*/  FFMA.FTZ R80, R25, R76, R80 ;  /* 0x0000004c19507223 */ /* 0x000fe20000010050 */
[----:B-1----:R-:W-:Y:S01]  /*5330*/  HADD2.F32 R21, -RZ, R21.H0_H0 ;  /* 0x20000015ff157230 */ /* 0x002fe20000004100 */
[-C--:B------:R-:W-:Y:S01]  /*5340*/  FFMA.FTZ R81, R75, R83.reuse, R78 ;  /* 0x000000534b517223 */ /* 0x080fe2000001004e */
[----:B------:R-:W-:Y:S01]  /*5350*/  HADD2.F32 R78, -RZ, R18.H1_H1 ;  /* 0x30000012ff4e7230 */ /* 0x000fe20000004100 */
[-C--:B------:R-:W-:Y:S01]  /*5360*/  FFMA.FTZ R50, R50, R20.reuse, RZ ;  /* 0x0000001432327223 */ /* 0x080fe200000100ff */
[----:B---3--:R-:W-:Y:S01]  /*5370*/  HADD2.F32 R82, -RZ, R19.H1_H1 ;  /* 0x30000013ff527230 */ /* 0x008fe20000004100 */
[----:B------:R-:W-:Y:S01]  /*5380*/  FFMA.FTZ R79, R74, R83, R77 ;  /* 0x000000534a4f7223 */ /* 0x000fe2000001004d */
[----:B------:R-:W-:Y:S01]  /*5390*/  I2F.F16 R76, R84 ;  /* 0x00000054004c7306 */ /* 0x000fe20000200c00 */
[-C--:B------:R-:W-:Y:S01]  /*53a0*/  FFMA.FTZ R46, R46, R20.reuse, RZ ;  /* 0x000000142e2e7223 */ /* 0x080fe200000100ff */
[----:B----4-:R-:W-:Y:S01]  /*53b0*/  LEA.HI R18, R8, 0xffffff80, RZ, 0x8 ;  /* 0xffffff8008127811 */ /* 0x010fe200078f40ff */
[----:B------:R-:W-:-:S02]  /*53c0*/  FFMA.FTZ R51, R51, R20, RZ ;  /* 0x0000001433337223 */ /* 0x000fc400000100ff */
[----:B------:R-:W-:Y:S01]  /*53d0*/  FFMA.FTZ R83, R66, R83, R80 ;  /* 0x0000005342537223 */ /* 0x000fe20000010050 */
[----:B------:R-:W-:Y:S01]  /*53e0*/  HADD2.F32 R80, -RZ, R19.H0_H0 ;  /* 0x20000013ff507230 */ /* 0x000fe20000004100 */
[----:B------:R-:W-:Y:S01]  /*53f0*/  FFMA.FTZ R20, R49, R20, RZ ;  /* 0x0000001431147223 */ /* 0x000fe200000100ff */
[----:B------:R-:W0:Y:S01]  /*5400*/  I2F.F16 R77, R67 ;  /* 0x00000043004d7306 */ /* 0x000e220000200c00 */
[-C--:B------:R-:W-:Y:S01]  /*5410*/  FFMA.FTZ R3, R3, R78.reuse, R50 ;  /* 0x0000004e03037223 */ /* 0x080fe20000010032 */
[----:B------:R-:W-:Y:S01]  /*5420*/  LEA.HI R19, R9, 0xffffff80, RZ, 0x8 ;  /* 0xffffff8009137811 */ /* 0x000fe200078f40ff */
[-C--:B------:R-:W-:Y:S01]  /*5430*/  FFMA.FTZ R46, R39, R78.reuse, R46 ;  /* 0x0000004e272e7223 */ /* 0x080fe2000001002e */
[--C-:B------:R-:W-:Y:S01]  /*5440*/  SHF.R.U32.HI R39, RZ, 0x8, R4.reuse ;  /* 0x00000008ff277819 */ /* 0x100fe20000011604 */
[-C--:B------:R-:W-:Y:S01]  /*5450*/  FFMA.FTZ R51, R40, R78.reuse, R51 ;  /* 0x0000004e28337223 */ /* 0x080fe20000010033 */
[----:B------:R-:W-:Y:S01]  /*5460*/  SHF.R.U32.HI R4, RZ, 0x10, R4 ;  /* 0x00000010ff047819 */ /* 0x000fe20000011604 */
[----:B------:R-:W-:Y:S01]  /*5470*/  FFMA.FTZ R20, R41, R78, R20 ;  /* 0x0000004e29147223 */ /* 0x000fe20000010014 */
[----:B------:R-:W-:Y:S01]  /*5480*/  LOP3.LUT R39, R39, 0xff, RZ, 0xc0, !PT ;  /* 0x000000ff27277812 */ /* 0x000fe200078ec0ff */
[-C--:B------:R-:W-:Y:S01]  /*5490*/  FFMA.FTZ R3, R42, R80.reuse, R3 ;  /* 0x000000502a037223 */ /* 0x080fe20000010003 */
[----:B------:R-:W-:Y:S01]  /*54a0*/  SHF.R.U32.HI R41, RZ, 0x8, R5 ;  /* 0x00000008ff297819 */ /* 0x000fe20000011605 */
[-C--:B------:R-:W-:Y:S01]  /*54b0*/  FFMA.FTZ R46, R43, R80.reuse, R46 ;  /* 0x000000502b2e7223 */ /* 0x080fe2000001002e */
[----:B------:R-:W-:Y:S01]  /*54c0*/  SHF.R.U32.HI R43, RZ, 0x8, R6 ;  /* 0x00000008ff2b7819 */ /* 0x000fe20000011606 */
[-C--:B------:R-:W-:Y:S01]  /*54d0*/  FFMA.FTZ R51, R44, R80.reuse, R51 ;  /* 0x000000502c337223 */ /* 0x080fe20000010033 */
[----:B------:R-:W-:Y:S01]  /*54e0*/  SHF.R.U32.HI R5, RZ, 0x10, R5 ;  /* 0x00000010ff057819 */ /* 0x000fe20000011605 */
[----:B------:R-:W-:Y:S01]  /*54f0*/  FFMA.FTZ R20, R45, R80, R20 ;  /* 0x000000502d147223 */ /* 0x000fe20000010014 */
[----:B------:R-:W-:Y:S01]  /*5500*/  IADD3 R40, R39, -0x80, RZ ;  /* 0xffffff8027287810 */ /* 0x000fe20007ffe0ff */
[-C--:B------:R-:W-:Y:S01]  /*5510*/  FFMA.FTZ R52, R52, R82.reuse, R3 ;  /* 0x0000005234347223 */ /* 0x080fe20000010003 */
[--C-:B--2---:R-:W-:Y:S01]  /*5520*/  HADD2.F32 R3, -RZ, R16.reuse.H0_H0 ;  /* 0x20000010ff037230 */ /* 0x104fe20000004100 */
[-C--:B------:R-:W-:Y:S01]  /*5530*/  FFMA.FTZ R46, R53, R82.reuse, R46 ;  /* 0x00000052352e7223 */ /* 0x080fe2000001002e */
[--C-:B------:R-:W-:Y:S01]  /*5540*/  HADD2.F32 R42, -RZ, R17.reuse.H0_H0 ;  /* 0x20000011ff2a7230 */ /* 0x100fe20000004100 */
[-C--:B------:R-:W-:Y:S01]  /*5550*/  FFMA.FTZ R54, R54, R82.reuse, R51 ;  /* 0x0000005236367223 */ /* 0x080fe20000010033 */
[----:B------:R-:W-:Y:S01]  /*5560*/  LOP3.LUT R43, R43, 0xff, RZ, 0xc0, !PT ;  /* 0x000000ff2b2b7812 */ /* 0x000fe200078ec0ff */
[----:B------:R-:W-:Y:S01]  /*5570*/  FFMA.FTZ R55, R55, R82, R20 ;  /* 0x0000005237377223 */ /* 0x000fe20000010014 */
[----:B------:R-:W-:Y:S01]  /*5580*/  HADD2.F32 R20, -RZ, R16.H1_H1 ;  /* 0x30000010ff147230 */ /* 0x000fe20000004100 */
[-C--:B------:R-:W-:Y:S01]  /*5590*/  FFMA.FTZ R57, R57, R3.reuse, R52 ;  /* 0x0000000339397223 */ /* 0x080fe20000010034 */
[----:B------:R-:W-:Y:S01]  /*55a0*/  LOP3.LUT R4, R4, 0xff, RZ, 0xc0, !PT ;  /* 0x000000ff04047812 */ /* 0x000fe200078ec0ff */
[-C--:B------:R-:W-:Y:S01]  /*55b0*/  FFMA.FTZ R46, R56, R3.reuse, R46 ;  /* 0x00000003382e7223 */ /* 0x080fe2000001002e */
[----:B------:R-:W-:Y:S01]  /*55c0*/  LOP3.LUT R5, R5, 0xff, RZ, 0xc0, !PT ;  /* 0x000000ff05057812 */ /* 0x000fe200078ec0ff */
[-C--:B------:R-:W-:Y:S01]  /*55d0*/  FFMA.FTZ R59, R59, R3.reuse, R54 ;  /* 0x000000033b3b7223 */ /* 0x080fe20000010036 */
[----:B------:R1:W2:Y:S01]  /*55e0*/  I2F.F16 R16, R40 ;  /* 0x0000002800107306 */ /* 0x0002a20000200c00 */
[----:B------:R-:W-:Y:S01]  /*55f0*/  FFMA.FTZ R55, R58, R3, R55 ;  /* 0x000000033a377223 */ /* 0x000fe20000010037 */
[----:B------:R-:W-:Y:S01]  /*5600*/  SHF.R.U32.HI R3, RZ, 0x8, R7 ;  /* 0x00000008ff037819 */ /* 0x000fe20000011607 */
[-C--:B------:R-:W-:Y:S01]  /*5610*/  FFMA.FTZ R57, R24, R20.reuse, R57 ;  /* 0x0000001418397223 */ /* 0x080fe20000010039 */
[----:B------:R-:W-:Y:S01]  /*5620*/  HADD2.F32 R17, -RZ, R17.H1_H1 ;  /* 0x30000011ff117230 */ /* 0x000fe20000004100 */
[-C--:B------:R-:W-:Y:S01]  /*5630*/  FFMA.FTZ R46, R65, R20.reuse, R46 ;  /* 0x00000014412e7223 */ /* 0x080fe2000001002e */
[----:B------:R-:W-:Y:S01]  /*5640*/  LOP3.LUT R41, R41, 0xff, RZ, 0xc0, !PT ;  /* 0x000000ff29297812 */ /* 0x000fe200078ec0ff */
[-C--:B------:R-:W-:Y:S01]  /*5650*/  FFMA.FTZ R59, R64, R20.reuse, R59 ;  /* 0x00000014403b7223 */ /* 0x080fe2000001003b */
[----:B------:R-:W-:Y:S01]  /*5660*/  LOP3.LUT R3, R3, 0xff, RZ, 0xc0, !PT ;  /* 0x000000ff03037812 */ /* 0x000fe200078ec0ff */
[----:B------:R-:W-:Y:S01]  /*5670*/  FFMA.FTZ R55, R63, R20, R55 ;  /* 0x000000143f377223 */ /* 0x000fe20000010037 */
[----:B-1----:R-:W-:Y:S01]  /*5680*/  IADD3 R40, R43, -0x80, RZ ;  /* 0xffffff802b287810 */ /* 0x002fe20007ffe0ff */
[-C--:B------:R-:W-:Y:S01]  /*5690*/  FFMA.FTZ R62, R62, R42.reuse, R57 ;  /* 0x0000002a3e3e7223 */ /* 0x080fe20000010039 */
[----:B------:R-:W-:Y:S01]  /*56a0*/  IADD3 R43, R5, -0x80, RZ ;  /* 0xffffff80052b7810 */ /* 0x000fe20007ffe0ff */
[-C--:B------:R-:W-:Y:S01]  /*56b0*/  FFMA.FTZ R46, R61, R42.reuse, R46 ;  /* 0x0000002a3d2e7223 */ /* 0x080fe2000001002e */
[----:B------:R-:W-:Y:S01]  /*56c0*/  IADD3 R39, R41, -0x80, RZ ;  /* 0xffffff8029277810 */ /* 0x000fe20007ffe0ff */
[-C--:B------:R-:W-:Y:S01]  /*56d0*/  FFMA.FTZ R60, R60, R42.reuse, R59 ;  /* 0x0000002a3c3c7223 */ /* 0x080fe2000001003b */
[----:B------:R-:W-:Y:S01]  /*56e0*/  IADD3 R41, R3, -0x80, RZ ;  /* 0xffffff8003297810 */ /* 0x000fe20007ffe0ff */
[----:B------:R-:W-:Y:S01]  /*56f0*/  FFMA.FTZ R55, R25, R42, R55 ;  /* 0x0000002a19377223 */ /* 0x000fe20000010037 */
[----:B------:R-:W-:Y:S01]  /*5700*/  IADD3 R42, R4, -0x80, RZ ;  /* 0xffffff80042a7810 */ /* 0x000fe20007ffe0ff */
[-C--:B------:R-:W-:Y:S01]  /*5710*/  FFMA.FTZ R75, R75, R17.reuse, R60 ;  /* 0x000000114b4b7223 */ /* 0x080fe2000001003c */
[----:B------:R-:W1:Y:S01]  /*5720*/  LDS.64 R4, [UR4+0xa0] ;  /* 0x0000a004ff047984 */ /* 0x000e620008000a00 */
[-C--:B------:R-:W-:Y:S01]  /*5730*/  FFMA.FTZ R55, R66, R17.reuse, R55 ;  /* 0x0000001142377223 */ /* 0x080fe20000010037 */
[----:B------:R-:W-:Y:S01]  /*5740*/  SHF.R.U32.HI R7, RZ, 0x10, R7 ;  /* 0x00000010ff077819 */ /* 0x000fe20000011607 */
[-C--:B------:R-:W-:Y:S01]  /*5750*/  FFMA.FTZ R73, R73, R17.reuse, R62 ;  /* 0x0000001149497223 */ /* 0x080fe2000001003e */
[----:B------:R-:W-:Y:S01]  /*5760*/  SHF.R.U32.HI R6, RZ, 0x10, R6 ;  /* 0x00000010ff067819 */ /* 0x000fe20000011606 */
[----:B------:R-:W-:Y:S01]  /*5770*/  FFMA.FTZ R3, R74, R17, R46 ;  /* 0x000000114a037223 */ /* 0x000fe2000001002e */
[----:B------:R-:W-:Y:S01]  /*5780*/  LOP3.LUT R7, R7, 0xff, RZ, 0xc0, !PT ;  /* 0x000000ff07077812 */ /* 0x000fe200078ec0ff */
[----:B------:R-:W-:Y:S01]  /*5790*/  FMUL.FTZ R75, R28, R75 ;  /* 0x0000004b1c4b7220 */ /* 0x000fe20000410000 */
[----:B------:R-:W-:Y:S01]  /*57a0*/  LOP3.LUT R6, R6, 0xff, RZ, 0xc0, !PT ;  /* 0x000000ff06067812 */ /* 0x000fe200078ec0ff */
[----:B------:R-:W-:Y:S01]  /*57b0*/  FMUL.FTZ R55, R26, R55 ;  /* 0x000000371a377220 */ /* 0x000fe20000410000 */
[----:B------:R-:W-:Y:S01]  /*57c0*/  IADD3 R45, R7, -0x80, RZ ;  /* 0xffffff80072d7810 */ /* 0x000fe20007ffe0ff */
[----:B------:R-:W-:Y:S01]  /*57d0*/  FMUL.FTZ R73, R2, R73 ;  /* 0x0000004902497220 */ /* 0x000fe20000410000 */
[----:B------:R-:W-:Y:S01]  /*57e0*/  F2FP.PACK_AB R75, RZ, R75 ;  /* 0x0000004bff4b723e */ /* 0x000fe200000000ff */
[----:B------:R-:W-:Y:S01]  /*57f0*/  FMUL.FTZ R3, R0, R3 ;  /* 0x0000000300037220 */ /* 0x000fe20000410000 */
[----:B------:R-:W-:Y:S01]  /*5800*/  F2FP.PACK_AB R55, RZ, R55 ;  /* 0x00000037ff37723e */ /* 0x000fe200000000ff */
[----:B------:R-:W3:Y:S01]  /*5810*/  I2F.F16 R41, R41 ;  /* 0x0000002900297306 */ /* 0x000ee20000200c00 */
[----:B------:R-:W-:Y:S01]  /*5820*/  F2FP.PACK_AB R73, RZ, R73 ;  /* 0x00000049ff49723e */ /* 0x000fe200000000ff */
[----:B0-----:R-:W-:Y:S01]  /*5830*/  HADD2.F32 R24, -RZ, R77.H0_H0 ;  /* 0x2000004dff187230 */ /* 0x001fe20000004100 */
[----:B------:R-:W-:Y:S01]  /*5840*/  F2FP.PACK_AB R3, RZ, R3 ;  /* 0x00000003ff03723e */ /* 0x000fe200000000ff */
[----:B--2---:R-:W-:Y:S01]  /*5850*/  HADD2.F32 R25, -RZ, R16.H0_H0 ;  /* 0x20000010ff197230 */ /* 0x004fe20000004100 */
[----:B------:R-:W-:Y:S01]  /*5860*/  LOP3.LUT R7, R9, 0xff, RZ, 0xc0, !PT ;  /* 0x000000ff09077812 */ /* 0x000fe200078ec0ff */
[----:B------:R-:W-:Y:S01]  /*5870*/  FMUL.FTZ R85, R2, R85 ;  /* 0x0000005502557220 */ /* 0x000fe20000410000 */
[----:B------:R-:W-:Y:S01]  /*5880*/  IADD3 R44, R6, -0x80, RZ ;  /* 0xffffff80062c7810 */ /* 0x000fe20007ffe0ff */
[----:B------:R-:W0:Y:S01]  /*5890*/  I2F.F16 R39, R39 ;  /* 0x0000002700277306 */ /* 0x000e220000200c00 */
[----:B------:R-:W-:Y:S01]  /*58a0*/  PRMT R75, R75, 0x5410, R55 ;  /* 0x000054104b4b7816 */ /* 0x000fe20000000037 */
[----:B------:R-:W-:Y:S01]  /*58b0*/  FMUL.FTZ R79, R0, R79 ;  /* 0x0000004f004f7220 */ /* 0x000fe20000410000 */
[----:B------:R-:W-:Y:S01]  /*58c0*/  PRMT R73, R73, 0x5410, R3 ;  /* 0x0000541049497816 */ /* 0x000fe20000000003 */
[----:B------:R-:W-:Y:S01]  /*58d0*/  FMUL.FTZ R81, R28, R81 ;  /* 0x000000511c517220 */ /* 0x000fe20000410000 */
[----:B------:R-:W-:Y:S01]  /*58e0*/  IADD3 R55, R7, -0x80, RZ ;  /* 0xffffff8007377810 */ /* 0x000fe20007ffe0ff */
[----:B------:R-:W-:Y:S01]  /*58f0*/  HADD2 R20, R75, R22 ;  /* 0x000000164b147230 */ /* 0x000fe20000000000 */
[----:B------:R-:W-:Y:S01]  /*5900*/  LOP3.LUT R7, R10, 0xff, RZ, 0xc0, !PT ;  /* 0x000000ff0a077812 */ /* 0x000fe200078ec0ff */
[----:B------:R-:W2:Y:S01]  /*5910*/  I2F.F16 R40, R40 ;  /* 0x0000002800287306 */ /* 0x000ea20000200c00 */
[----:B------:R-:W-:Y:S01]  /*5920*/  LOP3.LUT R22, R11, 0xff, RZ, 0xc0, !PT ;  /* 0x000000ff0b167812 */ /* 0x000fe200078ec0ff */
[----:B------:R-:W-:Y:S01]  /*5930*/  HFMA2.MMA R3, R73, 1, 1, R23 ;  /* 0x3c003c0049037835 */ /* 0x000fe20000000017 */
[----:B------:R-:W-:Y:S01]  /*5940*/  IADD3 R52, R7, -0x80, RZ ;  /* 0xffffff8007347810 */ /* 0x000fe20007ffe0ff */
[----:B------:R-:W-:Y:S01]  /*5950*/  HADD2.F32 R23, -RZ, R76.H0_H0 ;  /* 0x2000004cff177230 */ /* 0x000fe20000004100 */
[----:B------:R-:W-:Y:S01]  /*5960*/  LOP3.LUT R6, R8, 0xff, RZ, 0xc0, !PT ;  /* 0x000000ff08067812 */ /* 0x000fe200078ec0ff */
[----:B---3--:R-:W-:Y:S01]  /*5970*/  HADD2.F32 R41, -RZ, R41.H0_H0 ;  /* 0x20000029ff297230 */ /* 0x008fe20000004100 */
[--C-:B------:R-:W-:Y:S01]  /*5980*/  SHF.R.U32.HI R7, RZ, 0x8, R8.reuse ;  /* 0x00000008ff077819 */ /* 0x100fe20000011608 */
[----:B------:R-:W3:Y:S01]  /*5990*/  I2F.F16 R45, R45 ;  /* 0x0000002d002d7306 */ /* 0x000ee20000200c00 */
[----:B-1----:R-:W-:Y:S01]  /*59a0*/  HADD2.F32 R46, -RZ, R4.H0_H0 ;  /* 0x20000004ff2e7230 */ /* 0x002fe20000004100 */
[----:B------:R-:W-:Y:S01]  /*59b0*/  IADD3 R54, R22, -0x80, RZ ;  /* 0xffffff8016367810 */ /* 0x000fe20007ffe0ff */
[----:B------:R-:W-:Y:S01]  /*59c0*/  HADD2.F32 R22, -RZ, R72.H0_H0 ;  /* 0x20000048ff167230 */ /* 0x000fe20000004100 */
[----:B------:R-:W-:Y:S01]  /*59d0*/  IADD3 R6, R6, -0x80, RZ ;  /* 0xffffff8006067810 */ /* 0x000fe20007ffe0ff */
[----:B------:R-:W-:Y:S01]  /*59e0*/  HADD2.F32 R50, -RZ, R4.H1_H1 ;  /* 0x30000004ff327230 */ /* 0x000fe20000004100 */
[----:B------:R-:W-:Y:S01]  /*59f0*/  LOP3.LUT R7, R7, 0xff, RZ, 0xc0, !PT ;  /* 0x000000ff07077812 */ /* 0x000fe200078ec0ff */
[-C--:B------:R-:W-:Y:S01]  /*5a00*/  FFMA.FTZ R16, R23, R46.reuse, RZ ;  /* 0x0000002e17107223 */ /* 0x080fe200000100ff */
[----:B------:R-:W1:Y:S01]  /*5a10*/  I2F.F16 R42, R42 ;  /* 0x0000002a002a7306 */ /* 0x000e620000200c00 */
[-C--:B------:R-:W-:Y:S01]  /*5a20*/  FFMA.FTZ R51, R21, R46.reuse, RZ ;  /* 0x0000002e15337223 */ /* 0x080fe200000100ff */
[----:B0-----:R-:W-:Y:S01]  /*5a30*/  HADD2.F32 R39, -RZ, R39.H0_H0 ;  /* 0x20000027ff277230 */ /* 0x001fe20000004100 */
[-C--:B------:R-:W-:Y:S01]  /*5a40*/  FFMA.FTZ R57, R24, R46.reuse, RZ ;  /* 0x0000002e18397223 */ /* 0x080fe200000100ff */
[----:B------:R-:W-:Y:S01]  /*5a50*/  IADD3 R7, R7, -0x80, RZ ;  /* 0xffffff8007077810 */ /* 0x000fe20007ffe0ff */
[----:B------:R-:W-:Y:S01]  /*5a60*/  FFMA.FTZ R46, R22, R46, RZ ;  /* 0x0000002e162e7223 */ /* 0x000fe200000100ff */
[----:B------:R-:W-:Y:S01]  /*5a70*/  HADD2.F32 R56, -RZ, R5.H0_H0 ;  /* 0x20000005ff387230 */ /* 0x000fe20000004100 */
[----:B------:R-:W-:Y:S01]  /*5a80*/  SHF.R.U32.HI R8, RZ, 0x10, R8 ;  /* 0x00000010ff087819 */ /* 0x000fe20000011608 */
[----:B------:R-:W0:Y:S01]  /*5a90*/  I2F.F16 R43, R43 ;  /* 0x0000002b002b7306 */ /* 0x000e220000200c00 */
[----:B--2---:R-:W-:Y:S01]  /*5aa0*/  HADD2.F32 R40, -RZ, R40.H0_H0 ;  /* 0x20000028ff287230 */ /* 0x004fe20000004100 */
[-C--:B------:R-:W-:Y:S01]  /*5ab0*/  FFMA.FTZ R46, R41, R50.reuse, R46 ;  /* 0x00000032292e7223 */ /* 0x080fe2000001002e */
[----:B---3--:R-:W-:Y:S01]  /*5ac0*/  HADD2.F32 R45, -RZ, R45.H0_H0 ;  /* 0x2000002dff2d7230 */ /* 0x008fe20000004100 */
[-C--:B------:R-:W-:Y:S01]  /*5ad0*/  FFMA.FTZ R49, R25, R50.reuse, R16 ;  /* 0x0000003219317223 */ /* 0x080fe20000010010 */
[----:B------:R-:W-:Y:S01]  /*5ae0*/  LEA.HI R67, R10, 0xffffff80, RZ, 0x8 ;  /* 0xffffff800a437811 */ /* 0x000fe200078f40ff */
[-C--:B------:R-:W-:Y:S01]  /*5af0*/  FFMA.FTZ R51, R39, R50.reuse, R51 ;  /* 0x0000003227337223 */ /* 0x080fe20000010033 */
[----:B------:R-:W-:Y:S01]  /*5b00*/  LOP3.LUT R8, R8, 0xff, RZ, 0xc0, !PT ;  /* 0x000000ff08087812 */ /* 0x000fe200078ec0ff */
[----:B------:R-:W2:Y:S01]  /*5b10*/  I2F.F16 R44, R44 ;  /* 0x0000002c002c7306 */ /* 0x000ea20000200c00 */
[----:B-1----:R-:W-:Y:S01]  /*5b20*/  HADD2.F32 R42, -RZ, R42.H0_H0 ;  /* 0x2000002aff2a7230 */ /* 0x002fe20000004100 */
[----:B------:R-:W-:Y:S01]  /*5b30*/  FFMA.FTZ R59, R40, R50, R57 ;  /* 0x00000032283b7223 */ /* 0x000fe20000010039 */
[----:B------:R-:W-:Y:S01]  /*5b40*/  HADD2.F32 R50, -RZ, R70.H0_H0 ;  /* 0x20000046ff327230 */ /* 0x000fe20000004100 */
[-C--:B------:R-:W-:Y:S01]  /*5b50*/  FFMA.FTZ R64, R45, R56.reuse, R46 ;  /* 0x000000382d407223 */ /* 0x080fe2000001002e */
[----:B------:R-:W-:Y:S01]  /*5b60*/  HADD2.F32 R46, -RZ, R68.H0_H0 ;  /* 0x20000044ff2e7230 */ /* 0x000fe20000004100 */
[----:B------:R-:W-:Y:S01]  /*5b70*/  FFMA.FTZ R57, R42, R56, R49 ;  /* 0x000000382a397223 */ /* 0x000fe20000010031 */
[----:B------:R-:W-:Y:S01]  /*5b80*/  HADD2.F32 R49, -RZ, R71.H0_H0 ;  /* 0x20000047ff317230 */ /* 0x000fe20000004100 */
[----:B------:R1:W3:Y:S01]  /*5b90*/  I2F.F16 R53, R6 ;  /* 0x0000000600357306 */ /* 0x0002e20000200c00 */
[----:B0-----:R-:W-:Y:S01]  /*5ba0*/  HADD2.F32 R43, -RZ, R43.H0_H0 ;  /* 0x2000002bff2b7230 */ /* 0x001fe20000004100 */
[----:B------:R-:W-:Y:S01]  /*5bb0*/  IADD3 R8, R8, -0x80, RZ ;  /* 0xffffff8008087810 */ /* 0x000fe20007ffe0ff */
[----:B------:R-:W-:Y:S01]  /*5bc0*/  FMUL.FTZ R83, R26, R83 ;  /* 0x000000531a537220 */ /* 0x000fe20000410000 */
[----:B------:R-:W-:-:S02]  /*5bd0*/  SHF.R.U32.HI R17, RZ, 0x8, R9 ;  /* 0x00000008ff117819 */ /* 0x000fc40000011609 */
[----:B------:R-:W-:Y:S01]  /*5be0*/  FFMA.FTZ R58, R43, R56, R51 ;  /* 0x000000382b3a7223 */ /* 0x000fe20000010033 */
[----:B------:R-:W-:Y:S01]  /*5bf0*/  HADD2.F32 R51, -RZ, R69.H0_H0 ;  /* 0x20000045ff337230 */ /* 0x000fe20000004100 */
[----:B------:R0:W-:Y:S01]  /*5c00*/  I2F.F16 R63, R7 ;  /* 0x00000007003f7306 */ /* 0x0001e20000200c00 */
[----:B-1----:R-:W-:Y:S01]  /*5c10*/  HADD2.F32 R6, -RZ, R5.H1_H1 ;  /* 0x30000005ff067230 */ /* 0x002fe20000004100 */
[----:B------:R-:W-:Y:S01]  /*5c20*/  SHF.R.U32.HI R16, RZ, 0x8, R11 ;  /* 0x00000008ff107819 */ /* 0x000fe2000001160b */
[----:B------:R-:W1:Y:S01]  /*5c30*/  LDS.64 R4, [UR4+0xa8] ;  /* 0x0000a804ff047984 */ /* 0x000e620008000a00 */
[----:B--2---:R-:W-:Y:S01]  /*5c40*/  HADD2.F32 R44, -RZ, R44.H0_H0 ;  /* 0x2000002cff2c7230 */ /* 0x004fe20000004100 */
[----:B------:R-:W-:Y:S01]  /*5c50*/  SHF.R.U32.HI R9, RZ, 0x10, R9 ;  /* 0x00000010ff097819 */ /* 0x000fe20000011609 */
[----:B------:R-:W-:Y:S01]  /*5c60*/  FFMA.FTZ R66, R46, R6, R57 ;  /* 0x000000062e427223 */ /* 0x000fe20000010039 */
[----:B------:R-:W-:Y:S01]  /*5c70*/  LOP3.LUT R17, R17, 0xff, RZ, 0xc0, !PT ;  /* 0x000000ff11117812 */ /* 0x000fe200078ec0ff */
[----:B------:R2:W-:Y:S01]  /*5c80*/  I2F.F16 R60, R8 ;  /* 0x00000008003c7306 */ /* 0x0005e20000200c00 */
[--C-:B0-----:R-:W-:Y:S01]  /*5c90*/  SHF.R.U32.HI R7, RZ, 0x8, R10.reuse ;  /* 0x00000008ff077819 */ /* 0x101fe2000001160a */
[----:B------:R-:W-:Y:S01]  /*5ca0*/  FFMA.FTZ R61, R44, R56, R59 ;  /* 0x000000382c3d7223 */ /* 0x000fe2000001003b */
[----:B------:R-:W-:Y:S01]  /*5cb0*/  SHF.R.U32.HI R10, RZ, 0x10, R10 ;  /* 0x00000010ff0a7819 */ /* 0x000fe2000001160a */
[-C--:B------:R-:W-:Y:S01]  /*5cc0*/  FFMA.FTZ R72, R49, R6.reuse, R58 ;  /* 0x0000000631487223 */ /* 0x080fe2000001003a */
[----:B------:R-:W-:Y:S01]  /*5cd0*/  LOP3.LUT R9, R9, 0xff, RZ, 0xc0, !PT ;  /* 0x000000ff09097812 */ /* 0x000fe200078ec0ff */
[-C--:B------:R-:W-:Y:S01]  /*5ce0*/  FFMA.FTZ R61, R50, R6.reuse, R61 ;  /* 0x00000006323d7223 */ /* 0x080fe2000001003d */
[----:B------:R-:W-:Y:S01]  /*5cf0*/  LOP3.LUT R10, R10, 0xff, RZ, 0xc0, !PT ;  /* 0x000000ff0a0a7812 */ /* 0x000fe200078ec0ff */
[----:B------:R-:W-:Y:S01]  /*5d00*/  FFMA.FTZ R57, R51, R6, R64 ;  /* 0x0000000633397223 */ /* 0x000fe20000010040 */
[----:B------:R-:W-:Y:S01]  /*5d10*/  SHF.R.U32.HI R6, RZ, 0x10, R11 ;  /* 0x00000010ff067819 */ /* 0x000fe2000001160b */
[----:B------:R-:W0:Y:S01]  /*5d20*/  I2F.F16 R52, R52 ;  /* 0x0000003400347306 */ /* 0x000e220000200c00 */
[----:B--2---:R-:W-:Y:S01]  /*5d30*/  IADD3 R8, R10, -0x80, RZ ;  /* 0xffffff800a087810 */ /* 0x004fe20007ffe0ff */
[----:B---3--:R-:W-:Y:S01]  /*5d40*/  HADD2.F32 R53, -RZ, R53.H0_H0 ;  /* 0x20000035ff357230 */ /* 0x008fe20000004100 */
[----:B------:R-:W-:-:S02]  /*5d50*/  LEA.HI R64, R11, 0xffffff80, RZ, 0x8 ;  /* 0xffffff800b407811 */ /* 0x000fc400078f40ff */
[----:B------:R-:W2:Y:S01]  /*5d60*/  LDS.64 R10, [UR4+0x120] ;  /* 0x00012004ff0a7984 */ /* 0x000ea20008000a00 */
[----:B------:R-:W-:Y:S02]  /*5d70*/  LOP3.LUT R7, R7, 0xff, RZ, 0xc0, !PT ;  /* 0x000000ff07077812 */ /* 0x000fe400078ec0ff */
[----:B------:R-:W-:Y:S01]  /*5d80*/  IADD3 R17, R17, -0x80, RZ ;  /* 0xffffff8011117810 */ /* 0x000fe20007ffe0ff */
[----:B------:R-:W3:Y:S01]  /*5d90*/  I2F.F16 R54, R54 ;  /* 0x0000003600367306 */ /* 0x000ee20000200c00 */
[----:B------:R-:W-:Y:S02]  /*5da0*/  LOP3.LUT R6, R6, 0xff, RZ, 0xc0, !PT ;  /* 0x000000ff06067812 */ /* 0x000fe400078ec0ff */
[----:B------:R-:W-:Y:S02]  /*5db0*/  IADD3 R9, R9, -0x80, RZ ;  /* 0xffffff8009097810 */ /* 0x000fe40007ffe0ff */
[----:B------:R-:W-:Y:S02]  /*5dc0*/  IADD3 R7, R7, -0x80, RZ ;  /* 0xffffff8007077810 */ /* 0x000fe40007ffe0ff */
[----:B------:R-:W-:Y:S01]  /*5dd0*/  LOP3.LUT R16, R16, 0xff, RZ, 0xc0, !PT ;  /* 0x000000ff10107812 */ /* 0x000fe200078ec0ff */
[----:B------:R4:W-:Y:S01]  /*5de0*/  I2F.F16 R62, R17 ;  /* 0x00000011003e7306 */ /* 0x0009e20000200c00 */
[----:B0-----:R-:W-:Y:S01]  /*5df0*/  HADD2.F32 R52, -RZ, R52.H0_H0 ;  /* 0x20000034ff347230 */ /* 0x001fe20000004100 */
[----:B------:R-:W-:-:S02]  /*5e00*/  F2FP.PACK_AB R85, RZ, R85 ;  /* 0x00000055ff55723e */ /* 0x000fc400000000ff */
[----:B------:R-:W-:Y:S02]  /*5e10*/  IADD3 R16, R16, -0x80, RZ ;  /* 0xffffff8010107810 */ /* 0x000fe40007ffe0ff */
[----:B------:R-:W-:Y:S02]  /*5e20*/  F2FP.PACK_AB R79, RZ, R79 ;  /* 0x0000004fff4f723e */ /* 0x000fe400000000ff */
[----:B------:R-:W0:Y:S01]  /*5e30*/  I2F.F16 R55, R55 ;  /* 0x0000003700377306 */ /* 0x000e220000200c00 */
[----:B----4-:R-:W-:Y:S01]  /*5e40*/  IADD3 R17, R6, -0x80, RZ ;  /* 0xffffff8006117810 */ /* 0x010fe20007ffe0ff */
[----:B---3--:R-:W-:Y:S01]  /*5e50*/  HADD2.F32 R54, -RZ, R54.H0_H0 ;  /* 0x20000036ff367230 */ /* 0x008fe20000004100 */
[----:B------:R-:W-:Y:S01]  /*5e60*/  PRMT R85, R85, 0x5410, R79 ;  /* 0x0000541055557816 */ /* 0x000fe2000000004f */
[----:B-1----:R-:W-:Y:S01]  /*5e70*/  HADD2.F32 R65, -RZ, R4.H1_H1 ;  /* 0x30000004ff417230 */ /* 0x002fe20000004100 */
[----:B------:R-:W-:-:S03]  /*5e80*/  F2FP.PACK_AB R81, RZ, R81 ;  /* 0x00000051ff51723e */ /* 0x000fc600000000ff */
[----:B------:R-:W-:Y:S08]  /*5e90*/  I2F.F16 R18, R18 ;  /* 0x0000001200127306 */ /* 0x000ff00000200c00 */
[----:B------:R-:W-:Y:S01]  /*5ea0*/  I2F.F16 R67, R67 ;  /* 0x0000004300437306 */ /* 0x000fe20000200c00 */
[----:B0-----:R-:W-:Y:S01]  /*5eb0*/  HADD2.F32 R55, -RZ, R55.H0_H0 ;  /* 0x20000037ff377230 */ /* 0x001fe20000004100 */
[----:B------:R-:W-:Y:S01]  /*5ec0*/  F2FP.PACK_AB R83, RZ, R83 ;  /* 0x00000053ff53723e */ /* 0x000fe200000000ff */
[----:B------:R-:W-:Y:S01]  /*5ed0*/  HADD2.F32 R63, -RZ, R63.H0_H0 ;  /* 0x2000003fff3f7230 */ /* 0x000fe20000004100 */
[----:B------:R-:W-:Y:S01]  /*5ee0*/  IADD3 R128, R128, 0x20, RZ ;  /* 0x0000002080807810 */ /* 0x000fe20007ffe0ff */
[--C-:B------:R-:W-:Y:S01]  /*5ef0*/  HADD2.F32 R70, -RZ, R5.reuse.H0_H0 ;  /* 0x20000005ff467230 */ /* 0x100fe20000004100 */
[----:B------:R-:W-:Y:S01]  /*5f00*/  PRMT R81, R81, 0x5410, R83 ;  /* 0x0000541051517816 */ /* 0x000fe20000000053 */
[----:B------:R-:W-:Y:S01]  /*5f10*/  HADD2.F32 R69, -RZ, R5.H1_H1 ;  /* 0x30000005ff457230 */ /* 0x000fe20000004100 */
[----:B------:R-:W-:Y:S08]  /*5f20*/  I2F.F16 R59, R9 ;  /* 0x00000009003b7306 */ /* 0x000ff00000200c00 */
[----:B------:R0:W1:Y:S08]  /*5f30*/  I2F.F16 R56, R7 ;  /* 0x0000000700387306 */ /* 0x0000700000200c00 */
[----:B------:R3:W4:Y:S01]  /*5f40*/  I2F.F16 R58, R8 ;  /* 0x00000008003a7306 */ /* 0x0007220000200c00 */
[----:B0-----:R-:W-:Y:S01]  /*5f50*/  HADD2.F32 R7, -RZ, R4.H0_H0 ;  /* 0x20000004ff077230 */ /* 0x001fe20000004100 */
[----:B------:R-:W-:-:S06]  /*5f60*/  HFMA2.MMA R31, R85, 1, 1, R31 ;  /* 0x3c003c00551f7835 */ /* 0x000fcc000000001f */
[----:B------:R-:W0:Y:S01]  /*5f70*/  I2F.F16 R17, R17 ;  /* 0x0000001100117306 */ /* 0x000e220000200c00 */
[----:B---3--:R-:W-:-:S07]  /*5f80*/  IMAD.WIDE R8, R33, c[0x0][0x18c], R12 ;  /* 0x0000630021087a25 */ /* 0x008fce00078e020c */
[----:B------:R-:W3:Y:S01]  /*5f90*/  I2F.F16 R16, R16 ;  /* 0x0000001000107306 */ /* 0x000ee20000200c00 */
[----:B------:R-:W5:Y:S01]  /*5fa0*/  LDS.64 R12, [UR4+0x128] ;  /* 0x00012804ff0c7984 */ /* 0x000f620008000a00 */
[----:B-1----:R-:W-:Y:S01]  /*5fb0*/  HADD2.F32 R56, -RZ, R56.H0_H0 ;  /* 0x20000038ff387230 */ /* 0x002fe20000004100 */
[----:B------:R-:W-:-:S05]  /*5fc0*/  FFMA.FTZ R68, R53, R7, R66 ;  /* 0x0000000735447223 */ /* 0x000fca0000010042 */
[----:B------:R-:W1:Y:S01]  /*5fd0*/  I2F.F16 R19, R19 ;  /* 0x0000001300137306 */ /* 0x000e620000200c00 */
[-C--:B------:R-:W-:Y:S01]  /*5fe0*/  FFMA.FTZ R71, R52, R7.reuse, R61 ;  /* 0x0000000734477223 */ /* 0x080fe2000001003d */
[----:B------:R-:W-:Y:S01]  /*5ff0*/  HADD2.F32 R60, -RZ, R60.H0_H0 ;  /* 0x2000003cff3c7230 */ /* 0x000fe20000004100 */
[-C--:B------:R-:W-:Y:S01]  /*6000*/  FFMA.FTZ R74, R54, R7.reuse, R57 ;  /* 0x00000007364a7223 */ /* 0x080fe20000010039 */
[----:B----4-:R-:W-:Y:S01]  /*6010*/  HADD2.F32 R58, -RZ, R58.H0_H0 ;  /* 0x2000003aff3a7230 */ /* 0x010fe20000004100 */
[----:B------:R-:W-:Y:S01]  /*6020*/  FFMA.FTZ R72, R55, R7, R72 ;  /* 0x0000000737487223 */ /* 0x000fe20000010048 */
[----:B0-----:R-:W-:Y:S01]  /*6030*/  HADD2.F32 R57, -RZ, R17.H0_H0 ;  /* 0x20000011ff397230 */ /* 0x001fe20000004100 */
[-C--:B------:R-:W-:Y:S01]  /*6040*/  FFMA.FTZ R17, R63, R65.reuse, R68 ;  /* 0x000000413f117223 */ /* 0x080fe20000010044 */
[----:B------:R0:W4:Y:S01]  /*6050*/  LDG.E.128.CONSTANT R4, [R8.64] ;  /* 0x0000000608047981 */ /* 0x000122000c1e9d00 */
[-C--:B------:R-:W-:Y:S01]  /*6060*/  FFMA.FTZ R71, R56, R65.reuse, R71 ;  /* 0x0000004138477223 */ /* 0x080fe20000010047 */
[----:B------:R-:W-:Y:S01]  /*6070*/  HADD2.F32 R62, -RZ, R62.H0_H0 ;  /* 0x2000003eff3e7230 */ /* 0x000fe20000004100 */
[----:B------:R0:W5:Y:S01]  /*6080*/  I2F.F16 R66, R64 ;  /* 0x0000004000427306 */ /* 0x0001620000200c00 */
[----:B---3--:R-:W-:Y:S01]  /*6090*/  HADD2.F32 R61, -RZ, R16.H0_H0 ;  /* 0x20000010ff3d7230 */ /* 0x008fe20000004100 */
[-C--:B------:R-:W-:Y:S01]  /*60a0*/  FFMA.FTZ R17, R60, R70.reuse, R17 ;  /* 0x000000463c117223 */ /* 0x080fe20000010011 */
[----:B------:R-:W-:Y:S01]  /*60b0*/  HADD2.F32 R67, -RZ, R67.H0_H0 ;  /* 0x20000043ff437230 */ /* 0x000fe20000004100 */
[----:B------:R-:W-:Y:S01]  /*60c0*/  FFMA.FTZ R16, R58, R70, R71 ;  /* 0x000000463a107223 */ /* 0x000fe20000010047 */
[----:B------:R-:W-:Y:S01]  /*60d0*/  HADD2 R34, R81, R34 ;  /* 0x0000002251227230 */ /* 0x000fe20000000000 */
[-C--:B------:R-:W-:Y:S01]  /*60e0*/  FFMA.FTZ R72, R62, R65.reuse, R72 ;  /* 0x000000413e487223 */ /* 0x080fe20000010048 */
[----:B0-----:R-:W-:Y:S01]  /*60f0*/  HADD2.F32 R64, -RZ, R18.H0_H0 ;  /* 0x20000012ff407230 */ /* 0x001fe20000004100 */
[----:B------:R-:W-:Y:S01]  /*6100*/  FFMA.FTZ R74, R61, R65, R74 ;  /* 0x000000413d4a7223 */ /* 0x000fe2000001004a */
[--C-:B--2---:R-:W-:Y:S01]  /*6110*/  HADD2.F32 R18, -RZ, R10.reuse.H0_H0 ;  /* 0x2000000aff127230 */ /* 0x104fe20000004100 */
[-C--:B------:R-:W-:Y:S01]  /*6120*/  FFMA.FTZ R73, R67, R69.reuse, R16 ;  /* 0x0000004543497223 */ /* 0x080fe20000010010 */
[----:B-1----:R-:W-:Y:S01]  /*6130*/  HADD2.F32 R65, -RZ, R19.H0_H0 ;  /* 0x20000013ff417230 */ /* 0x002fe20000004100 */
[----:B------:R-:W-:Y:S01]  /*6140*/  FFMA.FTZ R19, R64, R69, R17 ;  /* 0x0000004540137223 */ /* 0x000fe20000010011 */
[----:B------:R-:W-:-:S02]  /*6150*/  HADD2.F32 R10, -RZ, R10.H1_H1 ;  /* 0x3000000aff0a7230 */ /* 0x000fc40000004100 */
[--C-:B------:R-:W-:Y:S02]  /*6160*/  HADD2.F32 R16, -RZ, R11.reuse.H0_H0 ;  /* 0x2000000bff107230 */ /* 0x100fe40000004100 */
[----:B------:R-:W-:Y:S01]  /*6170*/  HADD2.F32 R17, -RZ, R11.H1_H1 ;  /* 0x3000000bff117230 */ /* 0x000fe20000004100 */
[-C--:B------:R-:W-:Y:S02]  /*6180*/  FFMA.FTZ R11, R23, R18.reuse, RZ ;  /* 0x00000012170b7223 */ /* 0x080fe400000100ff */
[-C--:B------:R-:W-:Y:S02]  /*6190*/  FFMA.FTZ R68, R21, R18.reuse, RZ ;  /* 0x0000001215447223 */ /* 0x080fe400000100ff */
        /* <DEDUP_REMOVED lines=8> */
[-C--:B------:R-:W-:Y:S01]  /*6220*/  FFMA.FTZ R18, R44, R16.reuse, R75 ;  /* 0x000000102c127223 */ /* 0x080fe2000001004b */
[----:B-----5:R-:W-:Y:S01]  /*6230*/  HADD2.F32 R75, -RZ, R12.H0_H0 ;  /* 0x2000000cff4b7230 */ /* 0x020fe20000004100 */
[----:B------:R-:W-:-:S02]  /*6240*/  FFMA.FTZ R16, R45, R16, R10 ;  /* 0x000000102d107223 */ /* 0x000fc4000001000a */
[-C--:B------:R-:W-:Y:S01]  /*6250*/  FFMA.FTZ R10, R46, R17.reuse, R11 ;  /* 0x000000112e0a7223 */ /* 0x080fe2000001000b */
[----:B------:R-:W-:Y:S01]  /*6260*/  HADD2.F32 R12, -RZ, R12.H1_H1 ;  /* 0x3000000cff0c7230 */ /* 0x000fe20000004100 */
[----:B------:R-:W-:Y:S02]  /*6270*/  FFMA.FTZ R11, R50, R17, R18 ;  /* 0x00000011320b7223 */ /* 0x000fe40000010012 */
[----:B------:R-:W-:Y:S01]  /*6280*/  FFMA.FTZ R10, R53, R75, R10 ;  /* 0x0000004b350a7223 */ /* 0x000fe2000001000a */
[----:B------:R-:W-:Y:S01]  /*6290*/  HADD2.F32 R18, -RZ, R13.H0_H0 ;  /* 0x2000000dff127230 */ /* 0x000fe20000004100 */
[-C--:B------:R-:W-:Y:S02]  /*62a0*/  FFMA.FTZ R68, R49, R17.reuse, R68 ;  /* 0x0000001131447223 */ /* 0x080fe40000010044 */
[----:B------:R-:W-:Y:S02]  /*62b0*/  FFMA.FTZ R16, R51, R17, R16 ;  /* 0x0000001133107223 */ /* 0x000fe40000010010 */
[----:B------:R-:W-:-:S02]  /*62c0*/  FFMA.FTZ R77, R52, R75, R11 ;  /* 0x0000004b344d7223 */ /* 0x000fc4000001000b */
[----:B------:R-:W-:Y:S01]  /*62d0*/  FFMA.FTZ R11, R63, R12, R10 ;  /* 0x0000000c3f0b7223 */ /* 0x000fe2000001000a */
[----:B------:R-:W-:Y:S01]  /*62e0*/  HADD2.F32 R13, -RZ, R13.H1_H1 ;  /* 0x3000000dff0d7230 */ /* 0x000fe20000004100 */
[-C--:B------:R-:W-:Y:S02]  /*62f0*/  FFMA.FTZ R17, R55, R75.reuse, R68 ;  /* 0x0000004b37117223 */ /* 0x080fe40000010044 */
[----:B------:R-:W-:Y:S02]  /*6300*/  FFMA.FTZ R16, R54, R75, R16 ;  /* 0x0000004b36107223 */ /* 0x000fe40000010010 */
[----:B------:R-:W-:Y:S01]  /*6310*/  FFMA.FTZ R11, R60, R18, R11 ;  /* 0x000000123c0b7223 */ /* 0x000fe2000001000b */
[----:B------:R-:W-:Y:S01]  /*6320*/  HADD2.F32 R59, -RZ, R59.H0_H0 ;  /* 0x2000003bff3b7230 */ /* 0x000fe20000004100 */
[-C--:B------:R-:W-:Y:S02]  /*6330*/  FFMA.FTZ R10, R62, R12.reuse, R17 ;  /* 0x0000000c3e0a7223 */ /* 0x080fe40000010011 */
[----:B------:R-:W-:-:S02]  /*6340*/  FFMA.FTZ R68, R61, R12, R16 ;  /* 0x0000000c3d447223 */ /* 0x000fc40000010010 */
[----:B------:R-:W-:Y:S01]  /*6350*/  FFMA.FTZ R11, R64, R13, R11 ;  /* 0x0000000d400b7223 */ /* 0x000fe2000001000b */
[----:B------:R-:W0:Y:S01]  /*6360*/  LDS.64 R16, [UR4+0x1a0] ;  /* 0x0001a004ff107984 */ /* 0x000e220008000a00 */
[----:B------:R-:W-:-:S04]  /*6370*/  IMAD.WIDE R8, R33, c[0x0][0x18c], R8 ;  /* 0x0000630021087a25 */ /* 0x000fc800078e0208 */
[----:B------:R-:W-:Y:S02]  /*6380*/  FFMA.FTZ R77, R56, R12, R77 ;  /* 0x0000000c384d7223 */ /* 0x000fe4000001004d */
[-C--:B------:R-:W-:Y:S02]  /*6390*/  FFMA.FTZ R10, R59, R18.reuse, R10 ;  /* 0x000000123b0a7223 */ /* 0x080fe4000001000a */
[----:B------:R-:W-:Y:S02]  /*63a0*/  FMUL.FTZ R11, R2, R11 ;  /* 0x0000000b020b7220 */ /* 0x000fe40000410000 */
[-C--:B------:R-:W-:Y:S02]  /*63b0*/  FFMA.FTZ R12, R58, R18.reuse, R77 ;  /* 0x000000123a0c7223 */ /* 0x080fe4000001004d */
[----:B------:R-:W-:Y:S01]  /*63c0*/  FFMA.FTZ R68, R57, R18, R68 ;  /* 0x0000001239447223 */ /* 0x000fe20000010044 */
[----:B------:R-:W-:Y:S01]  /*63d0*/  F2FP.PACK_AB R18, RZ, R11 ;  /* 0x0000000bff12723e */ /* 0x000fe200000000ff */
[----:B------:R-:W-:-:S02]  /*63e0*/  FFMA.FTZ R75, R65, R13, R10 ;  /* 0x0000000d414b7223 */ /* 0x000fc4000001000a */
[----:B------:R-:W-:Y:S02]  /*63f0*/  IMAD.WIDE R132, R33, c[0x0][0x18c], R8 ;  /* 0x0000630021847a25 */ /* 0x000fe400078e0208 */
[----:B------:R-:W2:Y:S02]  /*6400*/  LDG.E.128.CONSTANT R8, [R8.64] ;  /* 0x0000000608087981 */ /* 0x000ea4000c1e9d00 */
[----:B------:R-:W-:Y:S01]  /*6410*/  FFMA.FTZ R72, R59, R70, R72 ;  /* 0x000000463b487223 */ /* 0x000fe20000010048 */
[----:B------:R-:W-:-:S03]  /*6420*/  HADD2.F32 R66, -RZ, R66.H0_H0 ;  /* 0x20000042ff427230 */ /* 0x000fc60000004100 */
[----:B------:R-:W-:Y:S02]  /*6430*/  FFMA.FTZ R71, R65, R69, R72 ;  /* 0x0000004541477223 */ /* 0x000fe40000010048 */
[----:B------:R-:W-:Y:S02]  /*6440*/  FMUL.FTZ R19, R2, R19 ;  /* 0x0000001302137220 */ /* 0x000fe40000410000 */
[----:B------:R-:W-:Y:S02]  /*6450*/  FMUL.FTZ R71, R0, R71 ;  /* 0x0000004700477220 */ /* 0x000fe40000410000 */
[-C--:B------:R-:W-:Y:S02]  /*6460*/  FFMA.FTZ R77, R67, R13.reuse, R12 ;  /* 0x0000000d434d7223 */ /* 0x080fe4000001000c */
[----:B------:R-:W-:Y:S02]  /*6470*/  FFMA.FTZ R79, R66, R13, R68 ;  /* 0x0000000d424f7223 */ /* 0x000fe40000010044 */
[----:B------:R-:W1:Y:S01]  /*6480*/  LDS.64 R12, [UR4+0x1a8] ;  /* 0x0001a804ff0c7984 */ /* 0x000e620008000a00 */
[----:B------:R-:W-:Y:S01]  /*6490*/  FMUL.FTZ R75, R0, R75 ;  /* 0x0000004b004b7220 */ /* 0x000fe20000410000 */
[----:B------:R-:W-:Y:S01]  /*64a0*/  F2FP.PACK_AB R19, RZ, R19 ;  /* 0x00000013ff13723e */ /* 0x000fe200000000ff */
[----:B------:R-:W-:Y:S01]  /*64b0*/  FFMA.FTZ R74, R57, R70, R74 ;  /* 0x00000046394a7223 */ /* 0x000fe2000001004a */
[----:B------:R-:W-:-:S02]  /*64c0*/  F2FP.PACK_AB R71, RZ, R71 ;  /* 0x00000047ff47723e */ /* 0x000fc400000000ff */
[----:B------:R-:W-:Y:S01]  /*64d0*/  F2FP.PACK_AB R75, RZ, R75 ;  /* 0x0000004bff4b723e */ /* 0x000fe200000000ff */
[----:B------:R-:W-:Y:S01]  /*64e0*/  FFMA.FTZ R69, R66, R69, R74 ;  /* 0x0000004542457223 */ /* 0x000fe2000001004a */
[----:B------:R-:W-:Y:S01]  /*64f0*/  PRMT R19, R19, 0x5410, R71 ;  /* 0x0000541013137816 */ /* 0x000fe20000000047 */
[----:B------:R-:W-:Y:S01]  /*6500*/  FMUL.FTZ R73, R28, R73 ;  /* 0x000000491c497220 */ /* 0x000fe20000410000 */
[----:B------:R-:W-:Y:S01]  /*6510*/  PRMT R33, R18, 0x5410, R75 ;  /* 0x0000541012217816 */ /* 0x000fe2000000004b */
[----:B------:R-:W-:-:S03]  /*6520*/  FMUL.FTZ R69, R26, R69 ;  /* 0x000000451a457220 */ /* 0x000fc60000410000 */
[----:B------:R-:W-:Y:S02]  /*6530*/  HFMA2.MMA R38, R19, 1, 1, R38 ;  /* 0x3c003c0013267835 */ /* 0x000fe40000000026 */
[----:B------:R-:W3:Y:S01]  /*6540*/  LDS.64 R18, [UR4+0x20] ;  /* 0x00002004ff127984 */ /* 0x000ee20008000a00 */
[----:B------:R-:W-:Y:S01]  /*6550*/  F2FP.PACK_AB R73, RZ, R73 ;  /* 0x00000049ff49723e */ /* 0x000fe200000000ff */
[----:B------:R-:W-:Y:S01]  /*6560*/  HFMA2.MMA R47, R33, 1, 1, R47 ;  /* 0x3c003c00212f7835 */ /* 0x000fe2000000002f */
[----:B------:R-:W-:Y:S01]  /*6570*/  F2FP.PACK_AB R69, RZ, R69 ;  /* 0x00000045ff45723e */ /* 0x000fe200000000ff */
[--C-:B0-----:R-:W-:Y:S02]  /*6580*/  HADD2.F32 R33, -RZ, R16.reuse.H0_H0 ;  /* 0x20000010ff217230 */ /* 0x101fe40000004100 */
[----:B------:R-:W-:Y:S01]  /*6590*/  HADD2.F32 R16, -RZ, R16.H1_H1 ;  /* 0x30000010ff107230 */ /* 0x000fe20000004100 */
[----:B------:R-:W-:Y:S01]  /*65a0*/  PRMT R73, R73, 0x5410, R69 ;  /* 0x0000541049497816 */ /* 0x000fe20000000045 */
        /* <DEDUP_REMOVED lines=12> */
[----:B------:R-:W0:Y:S01]  /*6670*/  LDS.64 R16, [UR4+0x28] ;  /* 0x00002804ff107984 */ /* 0x000e220008000a00 */
[-C--:B------:R-:W-:Y:S02]  /*6680*/  FFMA.FTZ R70, R43, R68.reuse, R70 ;  /* 0x000000442b467223 */ /* 0x080fe40000010046 */
[----:B------:R-:W-:Y:S01]  /*6690*/  FFMA.FTZ R72, R44, R68, R71 ;  /* 0x000000442c487223 */ /* 0x000fe20000010047 */
[----:B-1----:R-:W-:Y:S01]  /*66a0*/  HADD2.F32 R71, -RZ, R12.H0_H0 ;  /* 0x2000000cff477230 */ /* 0x002fe20000004100 */
[-C--:B------:R-:W-:Y:S01]  /*66b0*/  FFMA.FTZ R68, R46, R69.reuse, R33 ;  /* 0x000000452e447223 */ /* 0x080fe20000010021 */
[----:B------:R-:W-:Y:S01]  /*66c0*/  HADD2 R32, R73, R32 ;  /* 0x0000002049207230 */ /* 0x000fe20000000000 */
        /* <DEDUP_REMOVED lines=14> */
[--C-:B---3--:R-:W-:Y:S01]  /*67b0*/  HADD2.F32 R12, -RZ, R18.reuse.H0_H0 ;  /* 0x20000012ff0c7230 */ /* 0x108fe20000004100 */
[-C--:B------:R-:W-:Y:S02]  /*67c0*/  FFMA.FTZ R13, R60, R70.reuse, R13 ;  /* 0x000000463c0d7223 */ /* 0x080fe4000001000d */
[-C--:B------:R-:W-:Y:S02]  /*67d0*/  FFMA.FTZ R33, R59, R70.reuse, R33 ;  /* 0x000000463b217223 */ /* 0x080fe40000010021 */
[-C--:B------:R-:W-:Y:S02]  /*67e0*/  FFMA.FTZ R73, R58, R70.reuse, R73 ;  /* 0x000000463a497223 */ /* 0x080fe40000010049 */
[----:B------:R-:W-:Y:S01]  /*67f0*/  FFMA.FTZ R75, R57, R70, R76 ;  /* 0x00000046394b7223 */ /* 0x000fe2000001004c */
[----:B------:R-:W-:Y:S01]  /*6800*/  HADD2.F32 R18, -RZ, R18.H1_H1 ;  /* 0x30000012ff127230 */ /* 0x000fe20000004100 */
[-C--:B------:R-:W-:Y:S01]  /*6810*/  FFMA.FTZ R69, R64, R72.reuse, R13 ;  /* 0x0000004840457223 */ /* 0x080fe2000001000d */
[--C-:B------:R-:W-:Y:S01]  /*6820*/  HADD2.F32 R68, -RZ, R19.reuse.H0_H0 ;  /* 0x20000013ff447230 */ /* 0x100fe20000004100 */
[-C--:B------:R-:W-:Y:S01]  /*6830*/  FFMA.FTZ R71, R65, R72.reuse, R33 ;  /* 0x0000004841477223 */ /* 0x080fe20000010021 */
[----:B------:R-:W-:Y:S01]  /*6840*/  HADD2.F32 R70, -RZ, R19.H1_H1 ;  /* 0x30000013ff467230 */ /* 0x000fe20000004100 */
[----:B------:R-:W-:-:S02]  /*6850*/  FFMA.FTZ R33, R67, R72, R73 ;  /* 0x0000004843217223 */ /* 0x000fc40000010049 */
[----:B------:R-:W-:Y:S02]  /*6860*/  FFMA.FTZ R13, R66, R72, R75 ;  /* 0x00000048420d7223 */ /* 0x000fe4000001004b */
[----:B------:R-:W-:Y:S02]  /*6870*/  FFMA.FTZ R19, R23, R12, RZ ;  /* 0x0000000c17137223 */ /* 0x000fe400000100ff */
[C---:B------:R-:W-:Y:S02]  /*6880*/  FFMA.FTZ R72, R12.reuse, R21, RZ ;  /* 0x000000150c487223 */ /* 0x040fe400000100ff */
[C---:B------:R-:W-:Y:S02]  /*6890*/  FFMA.FTZ R73, R12.reuse, R24, RZ ;  /* 0x000000180c497223 */ /* 0x040fe400000100ff */
[----:B------:R-:W-:Y:S02]  /*68a0*/  FFMA.FTZ R12, R12, R22, RZ ;  /* 0x000000160c0c7223 */ /* 0x000fe400000100ff */
[----:B------:R-:W-:-:S02]  /*68b0*/  FFMA.FTZ R19, R25, R18, R19 ;  /* 0x0000001219137223 */ /* 0x000fc40000010013 */
[C---:B------:R-:W-:Y:S02]  /*68c0*/  FFMA.FTZ R72, R18.reuse, R39, R72 ;  /* 0x0000002712487223 */ /* 0x040fe40000010048 */
[C---:B------:R-:W-:Y:S02]  /*68d0*/  FFMA.FTZ R73, R18.reuse, R40, R73 ;  /* 0x0000002812497223 */ /* 0x040fe40000010049 */
[----:B------:R-:W-:Y:S02]  /*68e0*/  FFMA.FTZ R12, R18, R41, R12 ;  /* 0x00000029120c7223 */ /* 0x000fe4000001000c */
[----:B------:R-:W-:Y:S02]  /*68f0*/  FFMA.FTZ R19, R42, R68, R19 ;  /* 0x000000442a137223 */ /* 0x000fe40000010013 */
[C---:B------:R-:W-:Y:S02]  /*6900*/  FFMA.FTZ R72, R68.reuse, R43, R72 ;  /* 0x0000002b44487223 */ /* 0x040fe40000010048 */
[----:B------:R-:W-:-:S02]  /*6910*/  FFMA.FTZ R75, R68, R44, R73 ;  /* 0x0000002c444b7223 */ /* 0x000fc40000010049 */
[----:B------:R-:W-:Y:S02]  /*6920*/  FFMA.FTZ R68, R68, R45, R12 ;  /* 0x0000002d44447223 */ /* 0x000fe4000001000c */
[----:B------:R-:W-:Y:S02]  /*6930*/  FMUL.FTZ R77, R28, R77 ;  /* 0x0000004d1c4d7220 */ /* 0x000fe40000410000 */
[----:B------:R-:W-:Y:S02]  /*6940*/  FMUL.FTZ R79, R26, R79 ;  /* 0x0000004f1a4f7220 */ /* 0x000fe40000410000 */
[----:B------:R-:W-:Y:S01]  /*6950*/  FFMA.FTZ R12, R46, R70, R19 ;  /* 0x000000462e0c7223 */ /* 0x000fe20000010013 */
[--C-:B0-----:R-:W-:Y:S01]  /*6960*/  HADD2.F32 R73, -RZ, R16.reuse.H0_H0 ;  /* 0x20000010ff497230 */ /* 0x101fe20000004100 */
[C---:B------:R-:W-:Y:S01]  /*6970*/  FFMA.FTZ R72, R70.reuse, R49, R72 ;  /* 0x0000003146487223 */ /* 0x040fe20000010048 */
[----:B------:R-:W-:Y:S01]  /*6980*/  HADD2.F32 R18, -RZ, R16.H1_H1 ;  /* 0x30000010ff127230 */ /* 0x000fe20000004100 */
[----:B------:R-:W-:-:S02]  /*6990*/  FFMA.FTZ R19, R70, R50, R75 ;  /* 0x0000003246137223 */ /* 0x000fc4000001004b */
[----:B------:R-:W-:Y:S01]  /*69a0*/  FFMA.FTZ R74, R70, R51, R68 ;  /* 0x00000033464a7223 */ /* 0x000fe20000010044 */
[--C-:B------:R-:W-:Y:S01]  /*69b0*/  HADD2.F32 R68, -RZ, R17.reuse.H0_H0 ;  /* 0x20000011ff447230 */ /* 0x100fe20000004100 */
[----:B------:R-:W-:Y:S01]  /*69c0*/  F2FP.PACK_AB R77, RZ, R77 ;  /* 0x0000004dff4d723e */ /* 0x000fe200000000ff */
[----:B------:R-:W-:Y:S01]  /*69d0*/  HADD2.F32 R70, -RZ, R17.H1_H1 ;  /* 0x30000011ff467230 */ /* 0x000fe20000004100 */
[----:B------:R-:W-:Y:S01]  /*69e0*/  F2FP.PACK_AB R79, RZ, R79 ;  /* 0x0000004fff4f723e */ /* 0x000fe200000000ff */
[----:B------:R-:W0:Y:S03]  /*69f0*/  LDS.64 R16, [UR4+0x220] ;  /* 0x00022004ff107984 */ /* 0x000e260008000a00 */
[----:B------:R-:W-:Y:S01]  /*6a00*/  PRMT R77, R77, 0x5410, R79 ;  /* 0x000054104d4d7816 */ /* 0x000fe2000000004f */
[----:B------:R-:W-:Y:S02]  /*6a10*/  FFMA.FTZ R12, R53, R73, R12 ;  /* 0x00000049350c7223 */ /* 0x000fe4000001000c */
[----:B------:R-:W-:-:S03]  /*6a20*/  FFMA.FTZ R75, R73, R55, R72 ;  /* 0x00000037494b7223 */ /* 0x000fc60000010048 */
[----:B------:R-:W-:Y:S01]  /*6a30*/  HFMA2.MMA R48, R77, 1, 1, R48 ;  /* 0x3c003c004d307835 */ /* 0x000fe20000000030 */
[----:B------:R-:W-:Y:S02]  /*6a40*/  FFMA.FTZ R77, R73, R52, R19 ;  /* 0x00000034494d7223 */ /* 0x000fe40000010013 */
[----:B------:R-:W-:Y:S02]  /*6a50*/  FFMA.FTZ R19, R63, R18, R12 ;  /* 0x000000123f137223 */ /* 0x000fe4000001000c */
[----:B------:R-:W-:Y:S02]  /*6a60*/  FFMA.FTZ R75, R18, R62, R75 ;  /* 0x0000003e124b7223 */ /* 0x000fe4000001004b */
[----:B------:R-:W-:Y:S02]  /*6a70*/  FFMA.FTZ R19, R60, R68, R19 ;  /* 0x000000443c137223 */ /* 0x000fe40000010013 */
[----:B------:R-:W-:Y:S02]  /*6a80*/  FFMA.FTZ R75, R68, R59, R75 ;  /* 0x0000003b444b7223 */ /* 0x000fe4000001004b */
[----:B------:R-:W-:-:S02]  /*6a90*/  FFMA.FTZ R74, R73, R54, R74 ;  /* 0x00000036494a7223 */ /* 0x000fc4000001004a */
[----:B------:R-:W-:Y:S02]  /*6aa0*/  FFMA.FTZ R19, R64, R70, R19 ;  /* 0x0000004640137223 */ /* 0x000fe40000010013 */
[----:B------:R-:W-:Y:S02]  /*6ab0*/  FFMA.FTZ R75, R70, R65, R75 ;  /* 0x00000041464b7223 */ /* 0x000fe4000001004b */
[C---:B------:R-:W-:Y:S02]  /*6ac0*/  FFMA.FTZ R77, R18.reuse, R56, R77 ;  /* 0x00000038124d7223 */ /* 0x040fe4000001004d */
[----:B------:R-:W-:Y:S02]  /*6ad0*/  FFMA.FTZ R74, R18, R61, R74 ;  /* 0x0000003d124a7223 */ /* 0x000fe4000001004a */
[----:B------:R-:W-:Y:S02]  /*6ae0*/  FMUL.FTZ R33, R28, R33 ;  /* 0x000000211c217220 */ /* 0x000fe40000410000 */
[----:B------:R-:W-:-:S02]  /*6af0*/  FMUL.FTZ R18, R26, R13 ;  /* 0x0000000d1a127220 */ /* 0x000fc40000410000 */
[----:B------:R-:W-:Y:S01]  /*6b00*/  FMUL.FTZ R19, R2, R19 ;  /* 0x0000001302137220 */ /* 0x000fe20000410000 */
[----:B------:R-:W1:Y:S01]  /*6b10*/  LDS.64 R12, [UR4+0x228] ;  /* 0x00022804ff0c7984 */ /* 0x000e620008000a00 */
[----:B------:R-:W-:Y:S01]  /*6b20*/  FMUL.FTZ R75, R0, R75 ;  /* 0x0000004b004b7220 */ /* 0x000fe20000410000 */
[----:B------:R-:W-:Y:S01]  /*6b30*/  F2FP.PACK_AB R33, RZ, R33 ;  /* 0x00000021ff21723e */ /* 0x000fe200000000ff */
[----:B------:R-:W-:Y:S01]  /*6b40*/  FMUL.FTZ R69, R2, R69 ;  /* 0x0000004502457220 */ /* 0x000fe20000410000 */
[----:B------:R-:W-:Y:S01]  /*6b50*/  F2FP.PACK_AB R18, RZ, R18 ;  /* 0x00000012ff12723e */ /* 0x000fe200000000ff */
[----:B------:R-:W-:Y:S01]  /*6b60*/  FMUL.FTZ R71, R0, R71 ;  /* 0x0000004700477220 */ /* 0x000fe20000410000 */
[----:B------:R-:W-:Y:S02]  /*6b70*/  F2FP.PACK_AB R19, RZ, R19 ;  /* 0x00000013ff13723e */ /* 0x000fe400000000ff */
[----:B------:R-:W-:Y:S01]  /*6b80*/  F2FP.PACK_AB R75, RZ, R75 ;  /* 0x0000004bff4b723e */ /* 0x000fe200000000ff */
[----:B------:R-:W-:-:S02]  /*6b90*/  FFMA.FTZ R77, R68, R58, R77 ;  /* 0x0000003a444d7223 */ /* 0x000fc4000001004d */
[----:B------:R-:W-:Y:S01]  /*6ba0*/  FFMA.FTZ R73, R68, R57, R74 ;  /* 0x0000003944497223 */ /* 0x000fe2000001004a */
[----:B------:R-:W-:Y:S02]  /*6bb0*/  PRMT R68, R33, 0x5410, R18 ;  /* 0x0000541021447816 */ /* 0x000fe40000000012 */
[----:B------:R-:W-:Y:S02]  /*6bc0*/  F2FP.PACK_AB R69, RZ, R69 ;  /* 0x00000045ff45723e */ /* 0x000fe400000000ff */
[----:B------:R-:W-:Y:S02]  /*6bd0*/  F2FP.PACK_AB R71, RZ, R71 ;  /* 0x00000047ff47723e */ /* 0x000fe400000000ff */
[----:B------:R-:W-:Y:S02]  /*6be0*/  PRMT R33, R19, 0x5410, R75 ;  /* 0x0000541013217816 */ /* 0x000fe4000000004b */
[----:B------:R-:W-:Y:S01]  /*6bf0*/  PRMT R69, R69, 0x5410, R71 ;  /* 0x0000541045457816 */ /* 0x000fe20000000047 */
[----:B------:R-:W3:Y:S03]  /*6c00*/  LDS.64 R18, [UR4+0x2a0] ;  /* 0x0002a004ff127984 */ /* 0x000ee60008000a00 */
[----:B------:R-:W-:Y:S01]  /*6c10*/  HFMA2.MMA R27, R33, 1, 1, R27 ;  /* 0x3c003c00211b7835 */ /* 0x000fe2000000001b */
[--C-:B0-----:R-:W-:Y:S01]  /*6c20*/  HADD2.F32 R33, -RZ, R16.reuse.H0_H0 ;  /* 0x20000010ff217230 */ /* 0x101fe20000004100 */
[----:B------:R-:W-:Y:S01]  /*6c30*/  HFMA2.MMA R36, R69, 1, 1, R36 ;  /* 0x3c003c0045247835 */ /* 0x000fe20000000024 */
[----:B------:R-:W-:Y:S01]  /*6c40*/  HADD2 R37, R68, R37 ;  /* 0x0000002544257230 */ /* 0x000fe20000000000 */
[C---:B------:R-:W-:Y:S01]  /*6c50*/  FFMA.FTZ R77, R70.reuse, R67, R77 ;  /* 0x00000043464d7223 */ /* 0x040fe2000001004d */
        /* <DEDUP_REMOVED lines=15> */
[----:B------:R-:W-:Y:S02]  /*6d50*/  FMUL.FTZ R77, R28, R77 ;  /* 0x0000004d1c4d7220 */ /* 0x000fe40000410000 */
[----:B------:R-:W-:Y:S02]  /*6d60*/  FMUL.FTZ R73, R26, R73 ;  /* 0x000000491a497220 */ /* 0x000fe40000410000 */
[-C--:B------:R-:W-:Y:S01]  /*6d70*/  FFMA.FTZ R70, R43, R68.reuse, R70 ;  /* 0x000000442b467223 */ /* 0x080fe20000010046 */
[----:B------:R-:W-:Y:S01]  /*6d80*/  F2FP.PACK_AB R77, RZ, R77 ;  /* 0x0000004dff4d723e */ /* 0x000fe200000000ff */
[----:B------:R-:W-:Y:S01]  /*6d90*/  FFMA.FTZ R72, R44, R68, R71 ;  /* 0x000000442c487223 */ /* 0x000fe20000010047 */
[----:B------:R-:W-:Y:S01]  /*6da0*/  F2FP.PACK_AB R73, RZ, R73 ;  /* 0x00000049ff49723e */ /* 0x000fe200000000ff */
[----:B-1----:R-:W-:Y:S01]  /*6db0*/  HADD2.F32 R71, -RZ, R12.H0_H0 ;  /* 0x2000000cff477230 */ /* 0x002fe20000004100 */
[----:B------:R-:W-:-:S02]  /*6dc0*/  FFMA.FTZ R68, R46, R69, R33 ;  /* 0x000000452e447223 */ /* 0x000fc40000010021 */
[----:B------:R-:W-:Y:S01]  /*6dd0*/  PRMT R77, R77, 0x5410, R73 ;  /* 0x000054104d4d7816 */ /* 0x000fe20000000049 */
[-C--:B------:R-:W-:Y:S02]  /*6de0*/  FFMA.FTZ R74, R49, R69.reuse, R70 ;  /* 0x00000045314a7223 */ /* 0x080fe40000010046 */
[-C--:B------:R-:W-:Y:S02]  /*6df0*/  FFMA.FTZ R73, R50, R69.reuse, R72 ;  /* 0x0000004532497223 */ /* 0x080fe40000010048 */
[----:B------:R-:W-:Y:S01]  /*6e00*/  FFMA.FTZ R76, R51, R69, R76 ;  /* 0x00000045334c7223 */ /* 0x000fe2000001004c */
[----:B------:R-:W-:Y:S01]  /*6e10*/  HADD2.F32 R12, -RZ, R12.H1_H1 ;  /* 0x3000000cff0c7230 */ /* 0x000fe20000004100 */
[-C--:B------:R-:W-:Y:S02]  /*6e20*/  FFMA.FTZ R68, R53, R71.reuse, R68 ;  /* 0x0000004735447223 */ /* 0x080fe40000010044 */
        /* <DEDUP_REMOVED lines=8> */
[----:B------:R-:W-:Y:S01]  /*6eb0*/  FFMA.FTZ R76, R61, R12, R76 ;  /* 0x0000000c3d4c7223 */ /* 0x000fe2000001004c */
[----:B---3--:R-:W-:Y:S01]  /*6ec0*/  HADD2.F32 R12, -RZ, R18.H0_H0 ;  /* 0x20000012ff0c7230 */ /* 0x008fe20000004100 */
[----:B------:R-:W-:-:S02]  /*6ed0*/  FFMA.FTZ R13, R60, R70, R13 ;  /* 0x000000463c0d7223 */ /* 0x000fc4000001000d */
        /* <DEDUP_REMOVED lines=23> */
[-C--:B------:R-:W-:Y:S02]  /*7050*/  FFMA.FTZ R12, R46, R70.reuse, R19 ;  /* 0x000000462e0c7223 */ /* 0x080fe40000010013 */
[-C--:B------:R-:W-:Y:S02]  /*7060*/  FFMA.FTZ R72, R49, R70.reuse, R72 ;  /* 0x0000004631487223 */ /* 0x080fe40000010048 */
[-C--:B------:R-:W-:Y:S02]  /*7070*/  FFMA.FTZ R75, R50, R70.reuse, R75 ;  /* 0x00000046324b7223 */ /* 0x080fe4000001004b */
[----:B------:R-:W-:Y:S01]  /*7080*/  FFMA.FTZ R70, R51, R70, R68 ;  /* 0x0000004633467223 */ /* 0x000fe20000010044 */
[----:B------:R-:W-:Y:S01]  /*7090*/  HADD2.F32 R16, -RZ, R16.H1_H1 ;  /* 0x30000010ff107230 */ /* 0x000fe20000004100 */
[----:B------:R-:W-:Y:S01]  /*70a0*/  FFMA.FTZ R12, R53, R73, R12 ;  /* 0x00000049350c7223 */ /* 0x000fe2000001000c */
[----:B------:R-:W-:-:S02]  /*70b0*/  HADD2.F32 R18, -RZ, R17.H0_H0 ;  /* 0x20000011ff127230 */ /* 0x000fc40000004100 */
[----:B------:R-:W-:Y:S01]  /*70c0*/  HADD2.F32 R68, -RZ, R17.H1_H1 ;  /* 0x30000011ff447230 */ /* 0x000fe20000004100 */
[-C--:B------:R-:W-:Y:S02]  /*70d0*/  FFMA.FTZ R17, R55, R73.reuse, R72 ;  /* 0x0000004937117223 */ /* 0x080fe40000010048 */
[-C--:B------:R-:W-:Y:S02]  /*70e0*/  FFMA.FTZ R75, R52, R73.reuse, R75 ;  /* 0x00000049344b7223 */ /* 0x080fe4000001004b */
[----:B------:R-:W-:Y:S02]  /*70f0*/  FFMA.FTZ R70, R54, R73, R70 ;  /* 0x0000004936467223 */ /* 0x000fe40000010046 */
[-C--:B------:R-:W-:Y:S02]  /*7100*/  FFMA.FTZ R19, R63, R16.reuse, R12 ;  /* 0x000000103f137223 */ /* 0x080fe4000001000c */
[-C--:B------:R-:W-:Y:S02]  /*7110*/  FFMA.FTZ R12, R62, R16.reuse, R17 ;  /* 0x000000103e0c7223 */ /* 0x080fe40000010011 */
[----:B------:R-:W-:-:S02]  /*7120*/  FFMA.FTZ R75, R56, R16, R75 ;  /* 0x00000010384b7223 */ /* 0x000fc4000001004b */
[----:B------:R-:W-:Y:S02]  /*7130*/  FFMA.FTZ R70, R61, R16, R70 ;  /* 0x000000103d467223 */ /* 0x000fe40000010046 */
[----:B------:R-:W0:Y:S01]  /*7140*/  LDS.64 R16, [UR4+0x320] ;  /* 0x00032004ff107984 */ /* 0x000e220008000a00 */
[-C--:B------:R-:W-:Y:S02]  /*7150*/  FFMA.FTZ R12, R59, R18.reuse, R12 ;  /* 0x000000123b0c7223 */ /* 0x080fe4000001000c */
[----:B------:R-:W-:Y:S01]  /*7160*/  FMUL.FTZ R13, R26, R13 ;  /* 0x0000000d1a0d7220 */ /* 0x000fe20000410000 */
[----:B------:R-:W-:Y:S01]  /*7170*/  HFMA2.MMA R29, R77, 1, 1, R29 ;  /* 0x3c003c004d1d7835 */ /* 0x000fe2000000001d */
[-C--:B------:R-:W-:Y:S02]  /*7180*/  FFMA.FTZ R19, R60, R18.reuse, R19 ;  /* 0x000000123c137223 */ /* 0x080fe40000010013 */
[-C--:B------:R-:W-:Y:S02]  /*7190*/  FFMA.FTZ R75, R58, R18.reuse, R75 ;  /* 0x000000123a4b7223 */ /* 0x080fe4000001004b */
[----:B------:R-:W-:Y:S01]  /*71a0*/  FFMA.FTZ R77, R57, R18, R70 ;  /* 0x00000012394d7223 */ /* 0x000fe20000010046 */
[----:B------:R-:W-:Y:S01]  /*71b0*/  F2FP.PACK_AB R18, RZ, R13 ;  /* 0x0000000dff12723e */ /* 0x000fe200000000ff */
[----:B------:R-:W-:-:S02]  /*71c0*/  FFMA.FTZ R73, R65, R68, R12 ;  /* 0x0000004441497223 */ /* 0x000fc4000001000c */
[----:B------:R-:W1:Y:S01]  /*71d0*/  LDS.64 R12, [UR4+0x328] ;  /* 0x00032804ff0c7984 */ /* 0x000e620008000a00 */
        /* <DEDUP_REMOVED lines=8> */
[----:B------:R-:W-:-:S02]  /*7260*/  F2FP.PACK_AB R73, RZ, R73 ;  /* 0x00000049ff49723e */ /* 0x000fc400000000ff */
[----:B------:R-:W-:Y:S01]  /*7270*/  PRMT R33, R33, 0x5410, R18 ;  /* 0x0000541021217816 */ /* 0x000fe20000000012 */
[-C--:B------:R-:W-:Y:S01]  /*7280*/  FFMA.FTZ R75, R67, R68.reuse, R75 ;  /* 0x00000044434b7223 */ /* 0x080fe2000001004b */
[----:B------:R-:W-:Y:S01]  /*7290*/  PRMT R18, R19, 0x5410, R73 ;  /* 0x0000541013127816 */ /* 0x000fe20000000049 */
[----:B------:R-:W-:Y:S01]  /*72a0*/  FFMA.FTZ R77, R66, R68, R77 ;  /* 0x00000044424d7223 */ /* 0x000fe2000001004d */
[----:B------:R-:W-:Y:S01]  /*72b0*/  F2FP.PACK_AB R69, RZ, R69 ;  /* 0x00000045ff45723e */ /* 0x000fe200000000ff */
[----:B------:R-:W-:Y:S01]  /*72c0*/  HADD2 R19, R33, R14 ;  /* 0x0000000e21137230 */ /* 0x000fe20000000000 */
[----:B------:R-:W-:Y:S01]  /*72d0*/  F2FP.PACK_AB R71, RZ, R71 ;  /* 0x00000047ff47723e */ /* 0x000fe200000000ff */
[----:B------:R-:W-:Y:S01]  /*72e0*/  FMUL.FTZ R75, R28, R75 ;  /* 0x0000004b1c4b7220 */ /* 0x000fe20000410000 */
[----:B------:R-:W-:Y:S01]  /*72f0*/  HFMA2.MMA R18, R18, 1, 1, R15 ;  /* 0x3c003c0012127835 */ /* 0x000fe2000000000f */
[----:B------:R-:W-:Y:S01]  /*7300*/  FMUL.FTZ R77, R26, R77 ;  /* 0x0000004d1a4d7220 */ /* 0x000fe20000410000 */
[----:B------:R-:W-:Y:S01]  /*7310*/  PRMT R69, R69, 0x5410, R71 ;  /* 0x0000541045457816 */ /* 0x000fe20000000047 */
[----:B0-----:R-:W-:-:S02]  /*7320*/  HADD2.F32 R14, -RZ, R16.H0_H0 ;  /* 0x20000010ff0e7230 */ /* 0x001fc40000004100 */
[----:B------:R-:W-:Y:S02]  /*7330*/  HADD2.F32 R16, -RZ, R16.H1_H1 ;  /* 0x30000010ff107230 */ /* 0x000fe40000004100 */
[--C-:B------:R-:W-:Y:S01]  /*7340*/  HADD2.F32 R70, -RZ, R17.reuse.H0_H0 ;  /* 0x20000011ff467230 */ /* 0x100fe20000004100 */
[-C--:B------:R-:W-:Y:S01]  /*7350*/  FFMA.FTZ R15, R23, R14.reuse, RZ ;  /* 0x0000000e170f7223 */ /* 0x080fe200000100ff */
[----:B------:R-:W-:Y:S01]  /*7360*/  HADD2.F32 R71, -RZ, R17.H1_H1 ;  /* 0x30000011ff477230 */ /* 0x000fe20000004100 */
[-C--:B------:R-:W-:Y:S02]  /*7370*/  FFMA.FTZ R17, R21, R14.reuse, RZ ;  /* 0x0000000e15117223 */ /* 0x080fe400000100ff */
[-C--:B------:R-:W-:Y:S02]  /*7380*/  FFMA.FTZ R73, R24, R14.reuse, RZ ;  /* 0x0000000e18497223 */ /* 0x080fe400000100ff */
[----:B------:R-:W-:Y:S01]  /*7390*/  FFMA.FTZ R14, R22, R14, RZ ;  /* 0x0000000e160e7223 */ /* 0x000fe200000100ff */
[----:B------:R-:W-:Y:S01]  /*73a0*/  F2FP.PACK_AB R75, RZ, R75 ;  /* 0x0000004bff4b723e */ /* 0x000fe200000000ff */
[-C--:B------:R-:W-:Y:S01]  /*73b0*/  FFMA.FTZ R33, R25, R16.reuse, R15 ;  /* 0x0000001019217223 */ /* 0x080fe2000001000f */
[----:B------:R-:W-:Y:S01]  /*73c0*/  F2FP.PACK_AB R77, RZ, R77 ;  /* 0x0000004dff4d723e */ /* 0x000fe200000000ff */
[----:B------:R-:W-:-:S02]  /*73d0*/  FFMA.FTZ R72, R39, R16, R17 ;  /* 0x0000001027487223 */ /* 0x000fc40000010011 */
[-C--:B------:R-:W-:Y:S02]  /*73e0*/  FFMA.FTZ R73, R40, R16.reuse, R73 ;  /* 0x0000001028497223 */ /* 0x080fe40000010049 */
[----:B------:R-:W-:Y:S01]  /*73f0*/  FFMA.FTZ R16, R41, R16, R14 ;  /* 0x0000001029107223 */ /* 0x000fe2000001000e */
[----:B------:R-:W-:Y:S01]  /*7400*/  PRMT R75, R75, 0x5410, R77 ;  /* 0x000054104b4b7816 */ /* 0x000fe2000000004d */
[----:B------:R-:W0:Y:S01]  /*7410*/  LDS.64 R14, [UR4+0x3a0] ;  /* 0x0003a004ff0e7984 */ /* 0x000e220008000a00 */
[-C--:B------:R-:W-:Y:S02]  /*7420*/  FFMA.FTZ R33, R42, R70.reuse, R33 ;  /* 0x000000462a217223 */ /* 0x080fe40000010021 */
[-C--:B------:R-:W-:Y:S02]  /*7430*/  FFMA.FTZ R72, R43, R70.reuse, R72 ;  /* 0x000000462b487223 */ /* 0x080fe40000010048 */
[-C--:B------:R-:W-:Y:S02]  /*7440*/  FFMA.FTZ R73, R44, R70.reuse, R73 ;  /* 0x000000462c497223 */ /* 0x080fe40000010049 */
[----:B------:R-:W-:Y:S01]  /*7450*/  FFMA.FTZ R76, R45, R70, R16 ;  /* 0x000000462d4c7223 */ /* 0x000fe20000010010 */
[----:B------:R-:W-:Y:S01]  /*7460*/  HADD2 R30, R75, R30 ;  /* 0x0000001e4b1e7230 */ /* 0x000fe20000000000 */
[----:B----4-:R-:W-:Y:S01]  /*7470*/  LOP3.LUT R75, R5, 0xff, RZ, 0xc0, !PT ;  /* 0x000000ff054b7812 */ /* 0x010fe200078ec0ff */
[----:B------:R-:W-:-:S02]  /*7480*/  FFMA.FTZ R70, R46, R71, R33 ;  /* 0x000000472e467223 */ /* 0x000fc40000010021 */
[-C--:B------:R-:W-:Y:S02]  /*7490*/  FFMA.FTZ R74, R49, R71.reuse, R72 ;  /* 0x00000047314a7223 */ /* 0x080fe40000010048 */
[-C--:B------:R-:W-:Y:S02]  /*74a0*/  FFMA.FTZ R73, R50, R71.reuse, R73 ;  /* 0x0000004732497223 */ /* 0x080fe40000010049 */
[----:B------:R-:W-:Y:S01]  /*74b0*/  FFMA.FTZ R76, R51, R71, R76 ;  /* 0x00000047334c7223 */ /* 0x000fe2000001004c */
[--C-:B-1----:R-:W-:Y:S01]  /*74c0*/  HADD2.F32 R71, -RZ, R12.reuse.H0_H0 ;  /* 0x2000000cff477230 */ /* 0x102fe20000004100 */
[----:B------:R-:W-:Y:S01]  /*74d0*/  LEA.HI R77, R6, 0xffffff80, RZ, 0x8 ;  /* 0xffffff80064d7811 */ /* 0x000fe200078f40ff */
[--C-:B------:R-:W-:Y:S01]  /*74e0*/  HADD2.F32 R72, -RZ, R13.reuse.H0_H0 ;  /* 0x2000000dff487230 */ /* 0x100fe20000004100 */
[----:B------:R-:W-:Y:S01]  /*74f0*/  IADD3 R33, R75, -0x80, RZ ;  /* 0xffffff804b217810 */ /* 0x000fe20007ffe0ff */
[----:B------:R-:W-:Y:S01]  /*7500*/  HADD2.F32 R75, -RZ, R13.H1_H1 ;  /* 0x3000000dff4b7230 */ /* 0x000fe20000004100 */
[----:B------:R1:W-:Y:S01]  /*7510*/  I2F.F16 R17, R77 ;  /* 0x0000004d00117306 */ /* 0x0003e20000200c00 */
[C---:B------:R-:W-:Y:S01]  /*7520*/  LEA.HI R79, R7.reuse, 0xffffff80, RZ, 0x8 ;  /* 0xffffff80074f7811 */ /* 0x040fe200078f40ff */
[----:B------:R-:W-:Y:S01]  /*7530*/  HADD2.F32 R12, -RZ, R12.H1_H1 ;  /* 0x3000000cff0c7230 */ /* 0x000fe20000004100 */
[----:B------:R-:W-:Y:S01]  /*7540*/  LOP3.LUT R78, R7, 0xff, RZ, 0xc0, !PT ;  /* 0x000000ff074e7812 */ /* 0x000fe200078ec0ff */
[----:B------:R-:W-:-:S02]  /*7550*/  FFMA.FTZ R13, R55, R71, R74 ;  /* 0x00000047370d7223 */ /* 0x000fc4000001004a */
[-C--:B------:R-:W-:Y:S02]  /*7560*/  FFMA.FTZ R70, R53, R71.reuse, R70 ;  /* 0x0000004735467223 */ /* 0x080fe40000010046 */
[-C--:B------:R-:W-:Y:S02]  /*7570*/  FFMA.FTZ R76, R54, R71.reuse, R76 ;  /* 0x00000047364c7223 */ /* 0x080fe4000001004c */
[----:B-1----:R-:W-:Y:S01]  /*7580*/  FFMA.FTZ R77, R52, R71, R73 ;  /* 0x00000047344d7223 */ /* 0x002fe20000010049 */
[----:B------:R1:W-:Y:S01]  /*7590*/  I2F.F16 R16, R79 ;  /* 0x0000004f00107306 */ /* 0x0003e20000200c00 */
[----:B------:R-:W-:Y:S01]  /*75a0*/  IADD3 R80, R78, -0x80, RZ ;  /* 0xffffff804e507810 */ /* 0x000fe20007ffe0ff */
[-C--:B------:R-:W-:Y:S02]  /*75b0*/  FFMA.FTZ R71, R63, R12.reuse, R70 ;  /* 0x0000000c3f477223 */ /* 0x080fe40000010046 */
[-C--:B------:R-:W-:Y:S02]  /*75c0*/  FFMA.FTZ R73, R62, R12.reuse, R13 ;  /* 0x0000000c3e497223 */ /* 0x080fe4000001000d */
[----:B------:R-:W-:-:S02]  /*75d0*/  FFMA.FTZ R78, R61, R12, R76 ;  /* 0x0000000c3d4e7223 */ /* 0x000fc4000001004c */
[----:B-1----:R-:W-:Y:S02]  /*75e0*/  FFMA.FTZ R79, R56, R12, R77 ;  /* 0x0000000c384f7223 */ /* 0x002fe4000001004d */
[----:B------:R-:W1:Y:S01]  /*75f0*/  LDS.64 R12, [UR4+0x3a8] ;  /* 0x0003a804ff0c7984 */ /* 0x000e620008000a00 */
[----:B------:R-:W-:-:S04]  /*7600*/  LOP3.LUT R74, R4, 0xff, RZ, 0xc0, !PT ;  /* 0x000000ff044a7812 */ /* 0x000fc800078ec0ff */
[----:B------:R-:W-:Y:S01]  /*7610*/  IADD3 R81, R74, -0x80, RZ ;  /* 0xffffff804a517810 */ /* 0x000fe20007ffe0ff */
[-C--:B------:R-:W-:Y:S02]  /*7620*/  FFMA.FTZ R74, R59, R72.reuse, R73 ;  /* 0x000000483b4a7223 */ /* 0x080fe40000010049 */
[-C--:B------:R-:W-:Y:S02]  /*7630*/  FFMA.FTZ R76, R58, R72.reuse, R79 ;  /* 0x000000483a4c7223 */ /* 0x080fe4000001004f */
[-C--:B------:R-:W-:Y:S01]  /*7640*/  FFMA.FTZ R79, R65, R75.reuse, R74 ;  /* 0x0000004b414f7223 */ /* 0x080fe2000001004a */
[--C-:B0-----:R-:W-:Y:S01]  /*7650*/  HADD2.F32 R74, -RZ, R14.reuse.H0_H0 ;  /* 0x2000000eff4a7230 */ /* 0x101fe20000004100 */
[-C--:B------:R-:W-:Y:S02]  /*7660*/  FFMA.FTZ R77, R60, R72.reuse, R71 ;  /* 0x000000483c4d7223 */ /* 0x080fe40000010047 */
[----:B------:R-:W-:Y:S02]  /*7670*/  FFMA.FTZ R78, R57, R72, R78 ;  /* 0x00000048394e7223 */ /* 0x000fe4000001004e */
[-C--:B------:R-:W-:Y:S01]  /*7680*/  FFMA.FTZ R73, R67, R75.reuse, R76 ;  /* 0x0000004b43497223 */ /* 0x080fe2000001004c */
[----:B------:R-:W-:Y:S01]  /*7690*/  HADD2.F32 R76, -RZ, R14.H1_H1 ;  /* 0x3000000eff4c7230 */ /* 0x000fe20000004100 */
[-C--:B------:R-:W-:Y:S01]  /*76a0*/  FFMA.FTZ R77, R64, R75.reuse, R77 ;  /* 0x0000004b404d7223 */ /* 0x080fe2000001004d */
[----:B------:R0:W-:Y:S01]  /*76b0*/  I2F.F16 R70, R80 ;  /* 0x0000005000467306 */ /* 0x0001e20000200c00 */
[----:B------:R-:W-:Y:S01]  /*76c0*/  FFMA.FTZ R75, R66, R75, R78 ;  /* 0x0000004b424b7223 */ /* 0x000fe2000001004e */
[----:B------:R-:W-:Y:S01]  /*76d0*/  HADD2.F32 R78, -RZ, R15.H0_H0 ;  /* 0x2000000fff4e7230 */ /* 0x000fe20000004100 */
[----:B------:R-:W-:-:S02]  /*76e0*/  FFMA.FTZ R23, R23, R74, RZ ;  /* 0x0000004a17177223 */ /* 0x000fc400000100ff */
[-C--:B------:R-:W-:Y:S01]  /*76f0*/  FFMA.FTZ R21, R21, R74.reuse, RZ ;  /* 0x0000004a15157223 */ /* 0x080fe200000100ff */
[----:B0-----:R-:W-:Y:S01]  /*7700*/  HADD2.F32 R80, -RZ, R15.H1_H1 ;  /* 0x3000000fff507230 */ /* 0x001fe20000004100 */
[----:B------:R-:W-:Y:S02]  /*7710*/  FFMA.FTZ R15, R24, R74, RZ ;  /* 0x0000004a180f7223 */ /* 0x000fe400000100ff */
[-C--:B------:R-:W-:Y:S02]  /*7720*/  FFMA.FTZ R23, R25, R76.reuse, R23 ;  /* 0x0000004c19177223 */ /* 0x080fe40000010017 */
[-C--:B------:R-:W-:Y:S02]  /*7730*/  FFMA.FTZ R21, R39, R76.reuse, R21 ;  /* 0x0000004c27157223 */ /* 0x080fe40000010015 */
[----:B------:R-:W-:Y:S01]  /*7740*/  FFMA.FTZ R15, R40, R76, R15 ;  /* 0x0000004c280f7223 */ /* 0x000fe2000001000f */
[----:B--2---:R-:W-:Y:S01]  /*7750*/  LEA.HI R39, R9, 0xffffff80, RZ, 0x8 ;  /* 0xffffff8009277811 */ /* 0x004fe200078f40ff */
[----:B------:R-:W-:-:S02]  /*7760*/  FFMA.FTZ R23, R42, R78, R23 ;  /* 0x0000004e2a177223 */ /* 0x000fc40000010017 */
[-C--:B------:R-:W-:Y:S01]  /*7770*/  FFMA.FTZ R21, R43, R78.reuse, R21 ;  /* 0x0000004e2b157223 */ /* 0x080fe20000010015 */
[----:B------:R-:W-:Y:S01]  /*7780*/  HFMA2.MMA R35, R69, 1, 1, R35 ;  /* 0x3c003c0045237835 */ /* 0x000fe20000000023 */
[----:B------:R-:W-:Y:S01]  /*7790*/  FFMA.FTZ R25, R44, R78, R15 ;  /* 0x0000004e2c197223 */ /* 0x000fe2000001000f */
[----:B------:R-:W-:Y:S01]  /*77a0*/  LEA.HI R68, R4, 0xffffff80, RZ, 0x8 ;  /* 0xffffff8004447811 */ /* 0x000fe200078f40ff */
[----:B------:R0:W-:Y:S01]  /*77b0*/  I2F.F16 R15, R39 ;  /* 0x00000027000f7306 */ /* 0x0001e20000200c00 */
[-C--:B------:R-:W-:Y:S01]  /*77c0*/  FFMA.FTZ R46, R46, R80.reuse, R23 ;  /* 0x000000502e2e7223 */ /* 0x080fe20000010017 */
[----:B------:R-:W-:Y:S01]  /*77d0*/  LEA.HI R69, R5, 0xffffff80, RZ, 0x8 ;  /* 0xffffff8005457811 */ /* 0x000fe200078f40ff */
[----:B------:R-:W-:Y:S01]  /*77e0*/  FFMA.FTZ R24, R49, R80, R21 ;  /* 0x0000005031187223 */ /* 0x000fe20000010015 */
[--C-:B------:R-:W-:Y:S01]  /*77f0*/  SHF.R.U32.HI R21, RZ, 0x8, R4.reuse ;  /* 0x00000008ff157819 */ /* 0x100fe20000011604 */
[----:B-1----:R-:W-:Y:S01]  /*7800*/  HADD2.F32 R23, -RZ, R12.H0_H0 ;  /* 0x2000000cff177230 */ /* 0x002fe20000004100 */
[----:B------:R-:W-:Y:S01]  /*7810*/  FFMA.FTZ R22, R22, R74, RZ ;  /* 0x0000004a16167223 */ /* 0x000fe200000100ff */
[----:B------:R-:W-:-:S02]  /*7820*/  SHF.R.U32.HI R4, RZ, 0x10, R4 ;  /* 0x00000010ff047819 */ /* 0x000fc40000011604 */
[--C-:B0-----:R-:W-:Y:S02]  /*7830*/  SHF.R.U32.HI R39, RZ, 0x8, R5.reuse ;  /* 0x00000008ff277819 */ /* 0x101fe40000011605 */
[----:B------:R-:W-:Y:S01]  /*7840*/  SHF.R.U32.HI R5, RZ, 0x10, R5 ;  /* 0x00000010ff057819 */ /* 0x000fe20000011605 */
[----:B------:R-:W-:Y:S01]  /*7850*/  HADD2.F32 R12, -RZ, R12.H1_H1 ;  /* 0x3000000cff0c7230 */ /* 0x000fe20000004100 */
[----:B------:R-:W-:Y:S01]  /*7860*/  FFMA.FTZ R22, R41, R76, R22 ;  /* 0x0000004c29167223 */ /* 0x000fe20000010016 */
[----:B------:R-:W-:Y:S01]  /*7870*/  LOP3.LUT R4, R4, 0xff, RZ, 0xc0, !PT ;  /* 0x000000ff04047812 */ /* 0x000fe200078ec0ff */
[----:B------:R-:W-:Y:S01]  /*7880*/  FFMA.FTZ R46, R53, R23, R46 ;  /* 0x00000017352e7223 */ /* 0x000fe2000001002e */
[----:B------:R-:W-:Y:S01]  /*7890*/  LOP3.LUT R5, R5, 0xff, RZ, 0xc0, !PT ;  /* 0x000000ff05057812 */ /* 0x000fe200078ec0ff */
[----:B------:R-:W-:Y:S01]  /*78a0*/  FFMA.FTZ R22, R45, R78, R22 ;  /* 0x0000004e2d167223 */ /* 0x000fe20000010016 */
[----:B------:R-:W-:Y:S01]  /*78b0*/  IADD3 R45, R4, -0x80, RZ ;  /* 0xffffff80042d7810 */ /* 0x000fe20007ffe0ff */
[----:B------:R-:W-:Y:S01]  /*78c0*/  FFMA.FTZ R63, R63, R12, R46 ;  /* 0x0000000c3f3f7223 */ /* 0x000fe2000001002e */
[----:B------:R-:W-:-:S02]  /*78d0*/  IADD3 R46, R5, -0x80, RZ ;  /* 0xffffff80052e7810 */ /* 0x000fc40007ffe0ff */
[----:B------:R-:W0:Y:S01]  /*78e0*/  LDS.64 R4, [UR4+0xb0] ;  /* 0x0000b004ff047984 */ /* 0x000e220008000a00 */
[-C--:B------:R-:W-:Y:S02]  /*78f0*/  FFMA.FTZ R25, R50, R80.reuse, R25 ;  /* 0x0000005032197223 */ /* 0x080fe40000010019 */
[----:B------:R-:W-:Y:S01]  /*7900*/  FFMA.FTZ R51, R51, R80, R22 ;  /* 0x0000005033337223 */ /* 0x000fe20000010016 */
[----:B------:R-:W-:Y:S01]  /*7910*/  LOP3.LUT R22, R21, 0xff, RZ, 0xc0, !PT ;  /* 0x000000ff15167812 */ /* 0x000fe200078ec0ff */
[-C--:B------:R-:W-:Y:S02]  /*7920*/  FFMA.FTZ R55, R55, R23.reuse, R24 ;  /* 0x0000001737377223 */ /* 0x080fe40000010018 */
[-C--:B------:R-:W-:Y:S02]  /*7930*/  FFMA.FTZ R25, R52, R23.reuse, R25 ;  /* 0x0000001734197223 */ /* 0x080fe40000010019 */
[----:B------:R-:W-:Y:S01]  /*7940*/  FFMA.FTZ R51, R54, R23, R51 ;  /* 0x0000001736337223 */ /* 0x000fe20000010033 */
[----:B------:R-:W-:-:S02]  /*7950*/  SHF.R.U32.HI R23, RZ, 0x8, R7 ;  /* 0x00000008ff177819 */ /* 0x000fc40000011607 */
[----:B------:R-:W-:Y:S02]  /*7960*/  SHF.R.U32.HI R7, RZ, 0x10, R7 ;  /* 0x00000010ff077819 */ /* 0x000fe40000011607 */
[----:B------:R-:W-:Y:S01]  /*7970*/  IADD3 R41, R22, -0x80, RZ ;  /* 0xffffff8016297810 */ /* 0x000fe20007ffe0ff */
[--C-:B------:R-:W-:Y:S01]  /*7980*/  HADD2.F32 R22, -RZ, R13.reuse.H0_H0 ;  /* 0x2000000dff167230 */ /* 0x100fe20000004100 */
[----:B------:R-:W-:Y:S01]  /*7990*/  LOP3.LUT R72, R6, 0xff, RZ, 0xc0, !PT ;  /* 0x000000ff06487812 */ /* 0x000fe200078ec0ff */
[-C--:B------:R-:W-:Y:S01]  /*79a0*/  FFMA.FTZ R25, R56, R12.reuse, R25 ;  /* 0x0000000c38197223 */ /* 0x080fe20000010019 */
[----:B------:R-:W-:Y:S01]  /*79b0*/  LOP3.LUT R7, R7, 0xff, RZ, 0xc0, !PT ;  /* 0x000000ff07077812 */ /* 0x000fe200078ec0ff */
[----:B------:R-:W-:Y:S01]  /*79c0*/  FFMA.FTZ R51, R61, R12, R51 ;  /* 0x0000000c3d337223 */ /* 0x000fe20000010033 */
[--C-:B------:R-:W-:Y:S01]  /*79d0*/  SHF.R.U32.HI R24, RZ, 0x8, R6.reuse ;  /* 0x00000008ff187819 */ /* 0x100fe20000011606 */
[----:B------:R-:W-:Y:S01]  /*79e0*/  HADD2.F32 R13, -RZ, R13.H1_H1 ;  /* 0x3000000dff0d7230 */ /* 0x000fe20000004100 */
[----:B------:R-:W-:Y:S01]  /*79f0*/  LOP3.LUT R39, R39, 0xff, RZ, 0xc0, !PT ;  /* 0x000000ff27277812 */ /* 0x000fe200078ec0ff */
[-C--:B------:R-:W-:Y:S01]  /*7a00*/  FFMA.FTZ R58, R58, R22.reuse, R25 ;  /* 0x000000163a3a7223 */ /* 0x080fe20000010019 */
[----:B------:R-:W-:Y:S01]  /*7a10*/  IADD3 R72, R72, -0x80, RZ ;  /* 0xffffff8048487810 */ /* 0x000fe20007ffe0ff */
[----:B------:R-:W-:Y:S01]  /*7a20*/  FFMA.FTZ R51, R57, R22, R51 ;  /* 0x0000001639337223 */ /* 0x000fe20000010033 */
[----:B------:R-:W-:-:S02]  /*7a30*/  SHF.R.U32.HI R6, RZ, 0x10, R6 ;  /* 0x00000010ff067819 */ /* 0x000fc40000011606 */
[----:B------:R-:W-:Y:S01]  /*7a40*/  IADD3 R50, R7, -0x80, RZ ;  /* 0xffffff8007327810 */ /* 0x000fe20007ffe0ff */
[----:B------:R-:W1:Y:S01]  /*7a50*/  I2F.F16 R33, R33 ;  /* 0x0000002100217306 */ /* 0x000e620000200c00 */
[----:B------:R-:W-:Y:S02]  /*7a60*/  LOP3.LUT R24, R24, 0xff, RZ, 0xc0, !PT ;  /* 0x000000ff18187812 */ /* 0x000fe400078ec0ff */
[----:B------:R-:W-:Y:S02]  /*7a70*/  LOP3.LUT R7, R9, 0xff, RZ, 0xc0, !PT ;  /* 0x000000ff09077812 */ /* 0x000fe400078ec0ff */
[----:B------:R-:W-:Y:S02]  /*7a80*/  IADD3 R39, R39, -0x80, RZ ;  /* 0xffffff8027277810 */ /* 0x000fe40007ffe0ff */
[----:B------:R-:W-:Y:S01]  /*7a90*/  LOP3.LUT R23, R23, 0xff, RZ, 0xc0, !PT ;  /* 0x000000ff17177812 */ /* 0x000fe200078ec0ff */
[-C--:B------:R-:W-:Y:S01]  /*7aa0*/  FFMA.FTZ R67, R67, R13.reuse, R58 ;  /* 0x0000000d43437223 */ /* 0x080fe2000001003a */
[----:B------:R-:W-:Y:S01]  /*7ab0*/  LOP3.LUT R6, R6, 0xff, RZ, 0xc0, !PT ;  /* 0x000000ff06067812 */ /* 0x000fe200078ec0ff */
[----:B------:R-:W-:Y:S01]  /*7ac0*/  FFMA.FTZ R51, R66, R13, R51 ;  /* 0x0000000d42337223 */ /* 0x000fe20000010033 */
[----:B------:R-:W2:Y:S01]  /*7ad0*/  I2F.F16 R71, R81 ;  /* 0x0000005100477306 */ /* 0x000ea20000200c00 */
[----:B------:R-:W-:-:S02]  /*7ae0*/  IADD3 R24, R24, -0x80, RZ ;  /* 0xffffff8018187810 */ /* 0x000fc40007ffe0ff */
[----:B------:R-:W-:Y:S01]  /*7af0*/  IADD3 R7, R7, -0x80, RZ ;  /* 0xffffff8007077810 */ /* 0x000fe20007ffe0ff */
[----:B------:R-:W-:Y:S01]  /*7b00*/  FFMA.FTZ R55, R62, R12, R55 ;  /* 0x0000000c3e377223 */ /* 0x000fe20000010037 */
[----:B------:R-:W-:-:S03]  /*7b10*/  IADD3 R23, R23, -0x80, RZ ;  /* 0xffffff8017177810 */ /* 0x000fc60007ffe0ff */
[----:B------:R-:W-:Y:S01]  /*7b20*/  I2F.F16 R72, R72 ;  /* 0x0000004800487306 */ /* 0x000fe20000200c00 */
[----:B------:R-:W-:Y:S01]  /*7b30*/  IADD3 R49, R6, -0x80, RZ ;  /* 0xffffff8006317810 */ /* 0x000fe20007ffe0ff */
[----:B------:R-:W-:Y:S01]  /*7b40*/  FMUL.FTZ R67, R28, R67 ;  /* 0x000000431c437220 */ /* 0x000fe20000410000 */
[----:B------:R-:W-:Y:S01]  /*7b50*/  LOP3.LUT R6, R8, 0xff, RZ, 0xc0, !PT ;  /* 0x000000ff08067812 */ /* 0x000fe200078ec0ff */
[----:B------:R-:W-:-:S04]  /*7b60*/  FMUL.FTZ R51, R26, R51 ;  /* 0x000000331a337220 */ /* 0x000fc80000410000 */
[----:B------:R-:W3:Y:S01]  /*7b70*/  I2F.F16 R42, R39 ;  /* 0x00000027002a7306 */ /* 0x000ee20000200c00 */
[-C--:B------:R-:W-:Y:S01]  /*7b80*/  FFMA.FTZ R12, R59, R22.reuse, R55 ;  /* 0x000000163b0c7223 */ /* 0x080fe20000010037 */
[----:B0-----:R-:W-:Y:S01]  /*7b90*/  HADD2.F32 R25, -RZ, R4.H1_H1 ;  /* 0x30000004ff197230 */ /* 0x001fe20000004100 */
[----:B------:R-:W-:Y:S01]  /*7ba0*/  FFMA.FTZ R63, R60, R22, R63 ;  /* 0x000000163c3f7223 */ /* 0x000fe2000001003f */
[----:B------:R-:W-:-:S04]  /*7bb0*/  IADD3 R6, R6, -0x80, RZ ;  /* 0xffffff8006067810 */ /* 0x000fc80007ffe0ff */
[----:B------:R-:W0:Y:S01]  /*7bc0*/  I2F.F16 R41, R41 ;  /* 0x0000002900297306 */ /* 0x000e220000200c00 */
[----:B------:R-:W-:Y:S02]  /*7bd0*/  F2FP.PACK_AB R67, RZ, R67 ;  /* 0x00000043ff43723e */ /* 0x000fe400000000ff */
[----:B------:R-:W-:-:S05]  /*7be0*/  F2FP.PACK_AB R51, RZ, R51 ;  /* 0x00000033ff33723e */ /* 0x000fca00000000ff */
[----:B------:R4:W5:Y:S01]  /*7bf0*/  I2F.F16 R43, R24 ;  /* 0x00000018002b7306 */ /* 0x0009620000200c00 */
[----:B------:R-:W-:-:S07]  /*7c00*/  LEA.HI R40, R10, 0xffffff80, RZ, 0x8 ;  /* 0xffffff800a287811 */ /* 0x000fce00078f40ff */
[----:B------:R0:W-:Y:S01]  /*7c10*/  I2F.F16 R54, R7 ;  /* 0x0000000700367306 */ /* 0x0001e20000200c00 */
[----:B----4-:R-:W-:Y:S01]  /*7c20*/  HADD2.F32 R24, -RZ, R4.H0_H0 ;  /* 0x20000004ff187230 */ /* 0x010fe20000004100 */
[----:B------:R-:W-:-:S06]  /*7c30*/  LOP3.LUT R4, R11, 0xff, RZ, 0xc0, !PT ;  /* 0x000000ff0b047812 */ /* 0x000fcc00078ec0ff */
[----:B------:R1:W4:Y:S01]  /*7c40*/  I2F.F16 R44, R23 ;  /* 0x00000017002c7306 */ /* 0x0003220000200c00 */
[----:B0-----:R-:W-:Y:S01]  /*7c50*/  SHF.R.U32.HI R7, RZ, 0x8, R8 ;  /* 0x00000008ff077819 */ /* 0x001fe20000011608 */
[----:B------:R-:W-:-:S06]  /*7c60*/  FFMA.FTZ R63, R64, R13, R63 ;  /* 0x0000000d403f7223 */ /* 0x000fcc000001003f */
[----:B------:R-:W0:Y:S01]  /*7c70*/  I2F.F16 R46, R46 ;  /* 0x0000002e002e7306 */ /* 0x000e220000200c00 */
[----:B------:R-:W-:Y:S01]  /*7c80*/  LOP3.LUT R7, R7, 0xff, RZ, 0xc0, !PT ;  /* 0x000000ff07077812 */ /* 0x000fe200078ec0ff */
[----:B------:R-:W-:Y:S01]  /*7c90*/  FFMA.FTZ R65, R65, R13, R12 ;  /* 0x0000000d41417223 */ /* 0x000fe2000001000c */
[----:B------:R-:W-:Y:S01]  /*7ca0*/  LEA.HI R14, R8, 0xffffff80, RZ, 0x8 ;  /* 0xffffff80080e7811 */ /* 0x000fe200078f40ff */
[----:B-1----:R-:W-:Y:S01]  /*7cb0*/  HADD2.F32 R23, -RZ, R33.H0_H0 ;  /* 0x20000021ff177230 */ /* 0x002fe20000004100 */
[----:B------:R-:W-:-:S03]  /*7cc0*/  PRMT R67, R67, 0x5410, R51 ;  /* 0x0000541043437816 */ /* 0x000fc60000000033 */
[----:B------:R-:W1:Y:S01]  /*7cd0*/  I2F.F16 R45, R45 ;  /* 0x0000002d002d7306 */ /* 0x000e620000200c00 */
[----:B------:R-:W-:Y:S01]  /*7ce0*/  LOP3.LUT R13, R10, 0xff, RZ, 0xc0, !PT ;  /* 0x000000ff0a0d7812 */ /* 0x000fe200078ec0ff */
[----:B------:R-:W-:Y:S01]  /*7cf0*/  HADD2.F32 R51, -RZ, R5.H0_H0 ;  /* 0x20000005ff337230 */ /* 0x000fe20000004100 */
[----:B------:R-:W-:-:S05]  /*7d00*/  IADD3 R56, R4, -0x80, RZ ;  /* 0xffffff8004387810 */ /* 0x000fca0007ffe0ff */
[----:B------:R-:W0:Y:S01]  /*7d10*/  I2F.F16 R49, R49 ;  /* 0x0000003100317306 */ /* 0x000e220000200c00 */
[----:B------:R-:W-:Y:S02]  /*7d20*/  SHF.R.U32.HI R8, RZ, 0x10, R8 ;  /* 0x00000010ff087819 */ /* 0x000fe40000011608 */
[----:B------:R-:W-:-:S05]  /*7d30*/  IADD3 R7, R7, -0x80, RZ ;  /* 0xffffff8007077810 */ /* 0x000fca0007ffe0ff */
[----:B------:R-:W0:Y:S01]  /*7d40*/  I2F.F16 R50, R50 ;  /* 0x0000003200327306 */ /* 0x000e220000200c00 */
[----:B------:R-:W-:Y:S01]  /*7d50*/  IADD3 R55, R13, -0x80, RZ ;  /* 0xffffff800d377810 */ /* 0x000fe20007ffe0ff */
[----:B--2---:R-:W-:Y:S01]  /*7d60*/  HADD2.F32 R39, -RZ, R71.H0_H0 ;  /* 0x20000047ff277230 */ /* 0x004fe20000004100 */
[----:B------:R-:W-:-:S05]  /*7d70*/  SHF.R.U32.HI R13, RZ, 0x8, R9 ;  /* 0x00000008ff0d7819 */ /* 0x000fca0000011609 */
[----:B------:R2:W-:Y:S01]  /*7d80*/  I2F.F16 R12, R6 ;  /* 0x00000006000c7306 */ /* 0x0005e20000200c00 */
[----:B------:R-:W-:Y:S01]  /*7d90*/  LOP3.LUT R8, R8, 0xff, RZ, 0xc0, !PT ;  /* 0x000000ff08087812 */ /* 0x000fe200078ec0ff */
[----:B------:R-:W-:Y:S02]  /*7da0*/  HADD2.F32 R33, -RZ, R70.H0_H0 ;  /* 0x20000046ff217230 */ /* 0x000fe40000004100 */
[----:B---3--:R-:W-:-:S04]  /*7db0*/  HADD2.F32 R42, -RZ, R42.H0_H0 ;  /* 0x2000002aff2a7230 */ /* 0x008fc80000004100 */
[----:B------:R-:W3:Y:S01]  /*7dc0*/  I2F.F16 R69, R69 ;  /* 0x0000004500457306 */ /* 0x000ee20000200c00 */
[----:B--2---:R-:W-:Y:S02]  /*7dd0*/  HADD2.F32 R6, -RZ, R5.H1_H1 ;  /* 0x30000005ff067230 */ /* 0x004fe40000004100 */
[----:B------:R-:W2:Y:S05]  /*7de0*/  LDS.64 R4, [UR4+0xb8] ;  /* 0x0000b804ff047984 */ /* 0x000eaa0008000a00 */
[----:B------:R-:W1:Y:S01]  /*7df0*/  I2F.F16 R68, R68 ;  /* 0x0000004400447306 */ /* 0x000e620000200c00 */
[----:B------:R-:W-:Y:S01]  /*7e00*/  HADD2.F32 R41, -RZ, R41.H0_H0 ;  /* 0x20000029ff297230 */ /* 0x000fe20000004100 */
[----:B------:R-:W-:Y:S01]  /*7e10*/  LOP3.LUT R13, R13, 0xff, RZ, 0xc0, !PT ;  /* 0x000000ff0d0d7812 */ /* 0x000fe200078ec0ff */
[----:B-----5:R-:W-:-:S05]  /*7e20*/  HADD2.F32 R43, -RZ, R43.H0_H0 ;  /* 0x2000002bff2b7230 */ /* 0x020fca0000004100 */
[----:B------:R5:W-:Y:S01]  /*7e30*/  I2F.F16 R21, R40 ;  /* 0x0000002800157306 */ /* 0x000be20000200c00 */
[----:B------:R-:W-:Y:S01]  /*7e40*/  IADD3 R8, R8, -0x80, RZ ;  /* 0xffffff8008087810 */ /* 0x000fe20007ffe0ff */
[----:B----4-:R-:W-:Y:S01]  /*7e50*/  HADD2.F32 R44, -RZ, R44.H0_H0 ;  /* 0x2000002cff2c7230 */ /* 0x010fe20000004100 */
[----:B------:R-:W-:Y:S01]  /*7e60*/  FFMA.FTZ R52, R39, R24, RZ ;  /* 0x0000001827347223 */ /* 0x000fe200000100ff */
[----:B0-----:R-:W-:-:S04]  /*7e70*/  HADD2.F32 R46, -RZ, R46.H0_H0 ;  /* 0x2000002eff2e7230 */ /* 0x001fc80000004100 */
[----:B------:R0:W-:Y:S01]  /*7e80*/  I2F.F16 R57, R7 ;  /* 0x0000000700397306 */ /* 0x0001e20000200c00 */
[----:B-----5:R-:W-:Y:S01]  /*7e90*/  HADD2.F32 R40, -RZ, R72.H0_H0 ;  /* 0x20000048ff287230 */ /* 0x020fe20000004100 */
[----:B------:R-:W-:-:S04]  /*7ea0*/  IADD3 R13, R13, -0x80, RZ ;  /* 0xffffff800d0d7810 */ /* 0x000fc80007ffe0ff */
[-C--:B------:R-:W-:Y:S02]  /*7eb0*/  FFMA.FTZ R60, R40, R24.reuse, RZ ;  /* 0x00000018283c7223 */ /* 0x080fe400000100ff */
[-C--:B0-----:R-:W-:Y:S02]  /*7ec0*/  FFMA.FTZ R7, R23, R24.reuse, RZ ;  /* 0x0000001817077223 */ /* 0x081fe400000100ff */
[----:B------:R-:W-:Y:S02]  /*7ed0*/  FFMA.FTZ R24, R33, R24, RZ ;  /* 0x0000001821187223 */ /* 0x000fe400000100ff */
[-C--:B------:R-:W-:Y:S01]  /*7ee0*/  FFMA.FTZ R7, R42, R25.reuse, R7 ;  /* 0x000000192a077223 */ /* 0x080fe20000010007 */
[----:B------:R0:W-:Y:S01]  /*7ef0*/  I2F.F16 R58, R8 ;  /* 0x00000008003a7306 */ /* 0x0001e20000200c00 */
[-C--:B------:R-:W-:Y:S01]  /*7f00*/  FFMA.FTZ R52, R41, R25.reuse, R52 ;  /* 0x0000001929347223 */ /* 0x080fe20000010034 */
[----:B-1----:R-:W-:Y:S01]  /*7f10*/  HADD2.F32 R45, -RZ, R45.H0_H0 ;  /* 0x2000002dff2d7230 */ /* 0x002fe20000004100 */
[-C--:B------:R-:W-:Y:S01]  /*7f20*/  FFMA.FTZ R60, R43, R25.reuse, R60 ;  /* 0x000000192b3c7223 */ /* 0x080fe2000001003c */
[----:B------:R-:W-:Y:S01]  /*7f30*/  HADD2.F32 R49, -RZ, R49.H0_H0 ;  /* 0x20000031ff317230 */ /* 0x000fe20000004100 */
[----:B------:R-:W-:Y:S01]  /*7f40*/  FFMA.FTZ R25, R44, R25, R24 ;  /* 0x000000192c197223 */ /* 0x000fe20000010018 */
[----:B------:R-:W-:Y:S01]  /*7f50*/  HADD2.F32 R50, -RZ, R50.H0_H0 ;  /* 0x20000032ff327230 */ /* 0x000fe20000004100 */
[-C--:B0-----:R-:W-:Y:S01]  /*7f60*/  FFMA.FTZ R8, R46, R51.reuse, R7 ;  /* 0x000000332e087223 */ /* 0x081fe20000010007 */
[----:B------:R-:W-:Y:S01]  /*7f70*/  SHF.R.U32.HI R7, RZ, 0x8, R11 ;  /* 0x00000008ff077819 */ /* 0x000fe2000001160b */
[----:B------:R0:W-:Y:S01]  /*7f80*/  I2F.F16 R59, R13 ;  /* 0x0000000d003b7306 */ /* 0x0001e20000200c00 */
[-C--:B------:R-:W-:Y:S01]  /*7f90*/  FFMA.FTZ R24, R49, R51.reuse, R60 ;  /* 0x0000003331187223 */ /* 0x080fe2000001003c */
[----:B---3--:R-:W-:Y:S01]  /*7fa0*/  HADD2.F32 R69, -RZ, R69.H0_H0 ;  /* 0x20000045ff457230 */ /* 0x008fe20000004100 */
[-C--:B------:R-:W-:Y:S01]  /*7fb0*/  FFMA.FTZ R25, R50, R51.reuse, R25 ;  /* 0x0000003332197223 */ /* 0x080fe20000010019 */
[----:B------:R-:W-:Y:S01]  /*7fc0*/  HADD2.F32 R68, -RZ, R68.H0_H0 ;  /* 0x20000044ff447230 */ /* 0x000fe20000004100 */
[----:B------:R-:W-:Y:S01]  /*7fd0*/  LOP3.LUT R7, R7, 0xff, RZ, 0xc0, !PT ;  /* 0x000000ff07077812 */ /* 0x000fe200078ec0ff */
[----:B0-----:R-:W-:Y:S01]  /*7fe0*/  FFMA.FTZ R13, R45, R51, R52 ;  /* 0x000000332d0d7223 */ /* 0x001fe20000010034 */
[----:B------:R-:W-:-:S02]  /*7ff0*/  HADD2.F32 R51, -RZ, R17.H0_H0 ;  /* 0x20000011ff337230 */ /* 0x000fc40000004100 */
[----:B------:R-:W-:Y:S01]  /*8000*/  HADD2.F32 R52, -RZ, R16.H0_H0 ;  /* 0x20000010ff347230 */ /* 0x000fe20000004100 */
[-C--:B------:R-:W-:Y:S01]  /*8010*/  FFMA.FTZ R60, R69, R6.reuse, R8 ;  /* 0x00000006453c7223 */ /* 0x080fe20000010008 */
[----:B------:R-:W-:Y:S01]  /*8020*/  HADD2 R22, R67, R20 ;  /* 0x0000001443167230 */ /* 0x000fe20000000000 */
[----:B------:R-:W-:Y:S01]  /*8030*/  SHF.R.U32.HI R20, RZ, 0x8, R10 ;  /* 0x00000008ff147819 */ /* 0x000fe2000001160a */
[-C--:B------:R-:W-:Y:S01]  /*8040*/  FFMA.FTZ R16, R68, R6.reuse, R13 ;  /* 0x0000000644107223 */ /* 0x080fe2000001000d */
[----:B------:R-:W-:Y:S01]  /*8050*/  IADD3 R8, R7, -0x80, RZ ;  /* 0xffffff8007087810 */ /* 0x000fe20007ffe0ff */
[-C--:B------:R-:W-:Y:S02]  /*8060*/  FFMA.FTZ R62, R51, R6.reuse, R24 ;  /* 0x00000006333e7223 */ /* 0x080fe40000010018 */
[----:B------:R-:W-:Y:S02]  /*8070*/  FFMA.FTZ R61, R52, R6, R25 ;  /* 0x00000006343d7223 */ /* 0x000fe40000010019 */
[----:B------:R-:W0:Y:S01]  /*8080*/  LDS.64 R6, [UR4+0x130] ;  /* 0x00013004ff067984 */ /* 0x000e220008000a00 */
[----:B------:R-:W-:-:S02]  /*8090*/  SHF.R.U32.HI R9, RZ, 0x10, R9 ;  /* 0x00000010ff097819 */ /* 0x000fc40000011609 */
[----:B------:R-:W-:Y:S02]  /*80a0*/  SHF.R.U32.HI R10, RZ, 0x10, R10 ;  /* 0x00000010ff0a7819 */ /* 0x000fe4000001160a */
[----:B------:R-:W-:Y:S01]  /*80b0*/  LOP3.LUT R20, R20, 0xff, RZ, 0xc0, !PT ;  /* 0x000000ff14147812 */ /* 0x000fe200078ec0ff */
[----:B------:R-:W1:Y:S01]  /*80c0*/  I2F.F16 R55, R55 ;  /* 0x0000003700377306 */ /* 0x000e620000200c00 */
[----:B------:R-:W-:Y:S02]  /*80d0*/  SHF.R.U32.HI R13, RZ, 0x10, R11 ;  /* 0x00000010ff0d7819 */ /* 0x000fe4000001160b */
[----:B------:R-:W-:Y:S02]  /*80e0*/  LOP3.LUT R9, R9, 0xff, RZ, 0xc0, !PT ;  /* 0x000000ff09097812 */ /* 0x000fe400078ec0ff */
[----:B------:R-:W-:Y:S02]  /*80f0*/  IADD3 R20, R20, -0x80, RZ ;  /* 0xffffff8014147810 */ /* 0x000fe40007ffe0ff */
[----:B------:R-:W-:Y:S01]  /*8100*/  LOP3.LUT R10, R10, 0xff, RZ, 0xc0, !PT ;  /* 0x000000ff0a0a7812 */ /* 0x000fe200078ec0ff */
[----:B------:R-:W3:Y:S01]  /*8110*/  I2F.F16 R56, R56 ;  /* 0x0000003800387306 */ /* 0x000ee20000200c00 */
[----:B------:R-:W-:-:S02]  /*8120*/  LOP3.LUT R13, R13, 0xff, RZ, 0xc0, !PT ;  /* 0x000000ff0d0d7812 */ /* 0x000fc400078ec0ff */
[----:B------:R-:W-:Y:S02]  /*8130*/  IADD3 R9, R9, -0x80, RZ ;  /* 0xffffff8009097810 */ /* 0x000fe40007ffe0ff */
[----:B------:R-:W-:Y:S02]  /*8140*/  IADD3 R10, R10, -0x80, RZ ;  /* 0xffffff800a0a7810 */ /* 0x000fe40007ffe0ff */
[----:B------:R-:W-:Y:S01]  /*8150*/  IADD3 R13, R13, -0x80, RZ ;  /* 0xffffff800d0d7810 */ /* 0x000fe20007ffe0ff */
[----:B------:R-:W4:Y:S01]  /*8160*/  I2F.F16 R20, R20 ;  /* 0x0000001400147306 */ /* 0x000f220000200c00 */
[----:B------:R-:W-:Y:S02]  /*8170*/  FMUL.FTZ R63, R2, R63 ;  /* 0x0000003f023f7220 */ /* 0x000fe40000410000 */
[----:B------:R-:W-:Y:S01]  /*8180*/  FMUL.FTZ R65, R0, R65 ;  /* 0x0000004100417220 */ /* 0x000fe20000410000 */
[----:B------:R-:W-:Y:S01]  /*8190*/  LEA.HI R11, R11, 0xffffff80, RZ, 0x8 ;  /* 0xffffff800b0b7811 */ /* 0x000fe200078f40ff */
[----:B------:R-:W-:-:S03]  /*81a0*/  HADD2.F32 R53, -RZ, R12.H0_H0 ;  /* 0x2000000cff357230 */ /* 0x000fc60000004100 */
[----:B------:R-:W5:Y:S01]  /*81b0*/  I2F.F16 R8, R8 ;  /* 0x0000000800087306 */ /* 0x000f620000200c00 */
[--C-:B--2---:R-:W-:Y:S02]  /*81c0*/  HADD2.F32 R17, -RZ, R4.reuse.H0_H0 ;  /* 0x20000004ff117230 */ /* 0x104fe40000004100 */
[----:B------:R-:W-:Y:S02]  /*81d0*/  HADD2.F32 R24, -RZ, R4.H1_H1 ;  /* 0x30000004ff187230 */ /* 0x000fe40000004100 */
[--C-:B------:R-:W-:Y:S02]  /*81e0*/  HADD2.F32 R25, -RZ, R5.reuse.H0_H0 ;  /* 0x20000005ff197230 */ /* 0x100fe40000004100 */
[----:B------:R-:W-:Y:S01]  /*81f0*/  HADD2.F32 R12, -RZ, R5.H1_H1 ;  /* 0x30000005ff0c7230 */ /* 0x000fe20000004100 */
[----:B------:R-:W2:Y:S01]  /*8200*/  I2F.F16 R9, R9 ;  /* 0x0000000900097306 */ /* 0x000ea20000200c00 */
[----:B------:R-:W0:Y:S01]  /*8210*/  LDS.64 R4, [UR4+0x138] ;  /* 0x00013804ff047984 */ /* 0x000e220008000a00 */
[----:B------:R-:W-:-:S02]  /*8220*/  F2FP.PACK_AB R63, RZ, R63 ;  /* 0x0000003fff3f723e */ /* 0x000fc400000000ff */
[----:B------:R-:W-:-:S04]  /*8230*/  F2FP.PACK_AB R65, RZ, R65 ;  /* 0x00000041ff41723e */ /* 0x000fc800000000ff */
[----:B------:R-:W0:Y:S01]  /*8240*/  I2F.F16 R10, R10 ;  /* 0x0000000a000a7306 */ /* 0x000e220000200c00 */
[----:B------:R-:W-:Y:S02]  /*8250*/  HADD2.F32 R54, -RZ, R54.H0_H0 ;  /* 0x20000036ff367230 */ /* 0x000fe40000004100 */
[----:B-1----:R-:W-:-:S05]  /*8260*/  HADD2.F32 R55, -RZ, R55.H0_H0 ;  /* 0x20000037ff377230 */ /* 0x002fca0000004100 */
[----:B------:R-:W1:Y:S01]  /*8270*/  I2F.F16 R13, R13 ;  /* 0x0000000d000d7306 */ /* 0x000e620000200c00 */
[----:B---3--:R-:W-:Y:S01]  /*8280*/  HADD2.F32 R56, -RZ, R56.H0_H0 ;  /* 0x20000038ff387230 */ /* 0x008fe20000004100 */
[----:B------:R-:W-:Y:S01]  /*8290*/  PRMT R63, R63, 0x5410, R65 ;  /* 0x000054103f3f7816 */ /* 0x000fe20000000041 */
[----:B------:R-:W-:-:S05]  /*82a0*/  FFMA.FTZ R16, R53, R17, R16 ;  /* 0x0000001135107223 */ /* 0x000fca0000010010 */
[----:B------:R-:W3:Y:S01]  /*82b0*/  I2F.F16 R14, R14 ;  /* 0x0000000e000e7306 */ /* 0x000ee20000200c00 */
[-C--:B------:R-:W-:Y:S02]  /*82c0*/  FFMA.FTZ R65, R54, R17.reuse, R60 ;  /* 0x0000001136417223 */ /* 0x080fe4000001003c */
[----:B------:R-:W-:-:S05]  /*82d0*/  FFMA.FTZ R66, R55, R17, R62 ;  /* 0x0000001137427223 */ /* 0x000fca000001003e */
[----:B------:R-:W1:Y:S01]  /*82e0*/  I2F.F16 R11, R11 ;  /* 0x0000000b000b7306 */ /* 0x000e620000200c00 */
[----:B------:R-:W-:Y:S01]  /*82f0*/  FFMA.FTZ R17, R56, R17, R61 ;  /* 0x0000001138117223 */ /* 0x000fe2000001003d */
[----:B------:R-:W-:Y:S01]  /*8300*/  HADD2.F32 R59, -RZ, R59.H0_H0 ;  /* 0x2000003bff3b7230 */ /* 0x000fe20000004100 */
[----:B------:R-:W-:Y:S01]  /*8310*/  HFMA2.MMA R3, R63, 1, 1, R3 ;  /* 0x3c003c003f037835 */ /* 0x000fe20000000003 */
[----:B----4-:R-:W-:Y:S02]  /*8320*/  HADD2.F32 R61, -RZ, R20.H0_H0 ;  /* 0x20000014ff3d7230 */ /* 0x010fe40000004100 */
[----:B------:R-:W-:Y:S02]  /*8330*/  HADD2.F32 R57, -RZ, R57.H0_H0 ;  /* 0x20000039ff397230 */ /* 0x000fe40000004100 */
[----:B-----5:R-:W-:Y:S01]  /*8340*/  HADD2.F32 R63, -RZ, R8.H0_H0 ;  /* 0x20000008ff3f7230 */ /* 0x020fe20000004100 */
[-C--:B------:R-:W-:Y:S01]  /*8350*/  FFMA.FTZ R65, R59, R24.reuse, R65 ;  /* 0x000000183b417223 */ /* 0x080fe20000010041 */
[----:B--2---:R-:W-:Y:S01]  /*8360*/  HADD2.F32 R60, -RZ, R9.H0_H0 ;  /* 0x20000009ff3c7230 */ /* 0x004fe20000004100 */
[-C--:B------:R-:W-:Y:S01]  /*8370*/  FFMA.FTZ R66, R61, R24.reuse, R66 ;  /* 0x000000183d427223 */ /* 0x080fe20000010042 */
[----:B0-----:R-:W-:Y:S01]  /*8380*/  HADD2.F32 R62, -RZ, R10.H0_H0 ;  /* 0x2000000aff3e7230 */ /* 0x001fe20000004100 */
[-C--:B------:R-:W-:Y:S01]  /*8390*/  FFMA.FTZ R9, R57, R24.reuse, R16 ;  /* 0x0000001839097223 */ /* 0x080fe20000010010 */
[----:B------:R-:W-:Y:S01]  /*83a0*/  HADD2.F32 R58, -RZ, R58.H0_H0 ;  /* 0x2000003aff3a7230 */ /* 0x000fe20000004100 */
[----:B------:R-:W-:Y:S01]  /*83b0*/  FFMA.FTZ R17, R63, R24, R17 ;  /* 0x000000183f117223 */ /* 0x000fe20000010011 */
[----:B-1----:R-:W-:Y:S01]  /*83c0*/  HADD2.F32 R64, -RZ, R13.H0_H0 ;  /* 0x2000000dff407230 */ /* 0x002fe20000004100 */
[-C--:B------:R-:W-:Y:S01]  /*83d0*/  FFMA.FTZ R13, R60, R25.reuse, R65 ;  /* 0x000000193c0d7223 */ /* 0x080fe20000010041 */
[----:B---3--:R-:W-:Y:S01]  /*83e0*/  HADD2.F32 R65, -RZ, R14.H0_H0 ;  /* 0x2000000eff417230 */ /* 0x008fe20000004100 */
[-C--:B------:R-:W-:Y:S01]  /*83f0*/  FFMA.FTZ R8, R62, R25.reuse, R66 ;  /* 0x000000193e087223 */ /* 0x080fe20000010042 */
[----:B------:R-:W-:Y:S01]  /*8400*/  HADD2.F32 R66, -RZ, R15.H0_H0 ;  /* 0x2000000fff427230 */ /* 0x000fe20000004100 */
[-C--:B------:R-:W-:Y:S01]  /*8410*/  FFMA.FTZ R9, R58, R25.reuse, R9 ;  /* 0x000000193a097223 */ /* 0x080fe20000010009 */
[----:B------:R-:W-:Y:S01]  /*8420*/  HADD2.F32 R67, -RZ, R21.H0_H0 ;  /* 0x20000015ff437230 */ /* 0x000fe20000004100 */
[----:B------:R-:W-:Y:S01]  /*8430*/  FFMA.FTZ R17, R64, R25, R17 ;  /* 0x0000001940117223 */ /* 0x000fe20000010011 */
[----:B------:R-:W-:-:S02]  /*8440*/  HADD2.F32 R70, -RZ, R11.H0_H0 ;  /* 0x2000000bff467230 */ /* 0x000fc40000004100 */
[--C-:B------:R-:W-:Y:S01]  /*8450*/  HADD2.F32 R10, -RZ, R6.reuse.H0_H0 ;  /* 0x20000006ff0a7230 */ /* 0x100fe20000004100 */
[-C--:B------:R-:W-:Y:S01]  /*8460*/  FFMA.FTZ R9, R65, R12.reuse, R9 ;  /* 0x0000000c41097223 */ /* 0x080fe20000010009 */
[----:B------:R-:W-:Y:S01]  /*8470*/  HADD2.F32 R6, -RZ, R6.H1_H1 ;  /* 0x30000006ff067230 */ /* 0x000fe20000004100 */
[-C--:B------:R-:W-:Y:S01]  /*8480*/  FFMA.FTZ R13, R66, R12.reuse, R13 ;  /* 0x0000000c420d7223 */ /* 0x080fe2000001000d */
[--C-:B------:R-:W-:Y:S01]  /*8490*/  HADD2.F32 R15, -RZ, R7.reuse.H0_H0 ;  /* 0x20000007ff0f7230 */ /* 0x100fe20000004100 */
[-C--:B------:R-:W-:Y:S02]  /*84a0*/  FFMA.FTZ R11, R67, R12.reuse, R8 ;  /* 0x0000000c430b7223 */ /* 0x080fe40000010008 */
[----:B------:R-:W-:Y:S01]  /*84b0*/  FFMA.FTZ R17, R70, R12, R17 ;  /* 0x0000000c46117223 */ /* 0x000fe20000010011 */
[----:B------:R-:W-:Y:S01]  /*84c0*/  HADD2.F32 R12, -RZ, R7.H1_H1 ;  /* 0x30000007ff0c7230 */ /* 0x000fe20000004100 */
[-C--:B------:R-:W-:Y:S02]  /*84d0*/  FFMA.FTZ R7, R39, R10.reuse, RZ ;  /* 0x0000000a27077223 */ /* 0x080fe400000100ff */
        /* <DEDUP_REMOVED lines=10> */
[----:B------:R-:W-:Y:S01]  /*8580*/  FFMA.FTZ R25, R50, R15, R25 ;  /* 0x0000000f32197223 */ /* 0x000fe20000010019 */
[----:B------:R-:W-:Y:S01]  /*8590*/  HADD2.F32 R15, -RZ, R4.H0_H0 ;  /* 0x20000004ff0f7230 */ /* 0x000fe20000004100 */
[-C--:B------:R-:W-:Y:S02]  /*85a0*/  FFMA.FTZ R6, R68, R12.reuse, R7 ;  /* 0x0000000c44067223 */ /* 0x080fe40000010007 */
[----:B------:R-:W-:Y:S01]  /*85b0*/  FFMA.FTZ R7, R69, R12, R21 ;  /* 0x0000000c45077223 */ /* 0x000fe20000010015 */
[----:B------:R-:W-:-:S02]  /*85c0*/  HADD2.F32 R21, -RZ, R5.H0_H0 ;  /* 0x20000005ff157230 */ /* 0x000fc40000004100 */
[----:B------:R-:W-:Y:S01]  /*85d0*/  HADD2.F32 R8, -RZ, R5.H1_H1 ;  /* 0x30000005ff087230 */ /* 0x000fe20000004100 */
[-C--:B------:R-:W-:Y:S02]  /*85e0*/  FFMA.FTZ R5, R53, R15.reuse, R6 ;  /* 0x0000000f35057223 */ /* 0x080fe40000010006 */
[-C--:B------:R-:W-:Y:S02]  /*85f0*/  FFMA.FTZ R10, R54, R15.reuse, R7 ;  /* 0x0000000f360a7223 */ /* 0x080fe40000010007 */
[----:B------:R-:W0:Y:S01]  /*8600*/  LDS.64 R6, [UR4+0x30] ;  /* 0x00003004ff067984 */ /* 0x000e220008000a00 */
[-C--:B------:R-:W-:Y:S01]  /*8610*/  FFMA.FTZ R14, R51, R12.reuse, R14 ;  /* 0x0000000c330e7223 */ /* 0x080fe2000001000e */
[----:B------:R-:W-:Y:S01]  /*8620*/  HADD2.F32 R4, -RZ, R4.H1_H1 ;  /* 0x30000004ff047230 */ /* 0x000fe20000004100 */
[----:B------:R-:W-:Y:S02]  /*8630*/  FFMA.FTZ R25, R52, R12, R25 ;  /* 0x0000000c34197223 */ /* 0x000fe40000010019 */
[----:B------:R-:W-:-:S02]  /*8640*/  FFMA.FTZ R14, R55, R15, R14 ;  /* 0x0000000f370e7223 */ /* 0x000fc4000001000e */
[----:B------:R-:W-:Y:S02]  /*8650*/  FFMA.FTZ R25, R56, R15, R25 ;  /* 0x0000000f38197223 */ /* 0x000fe40000010019 */
[-C--:B------:R-:W-:Y:S02]  /*8660*/  FFMA.FTZ R5, R57, R4.reuse, R5 ;  /* 0x0000000439057223 */ /* 0x080fe40000010005 */
[-C--:B------:R-:W-:Y:S02]  /*8670*/  FFMA.FTZ R10, R59, R4.reuse, R10 ;  /* 0x000000043b0a7223 */ /* 0x080fe4000001000a */
[-C--:B------:R-:W-:Y:S02]  /*8680*/  FFMA.FTZ R14, R61, R4.reuse, R14 ;  /* 0x000000043d0e7223 */ /* 0x080fe4000001000e */
[----:B------:R-:W-:Y:S02]  /*8690*/  FFMA.FTZ R4, R63, R4, R25 ;  /* 0x000000043f047223 */ /* 0x000fe40000010019 */
[----:B------:R-:W-:-:S02]  /*86a0*/  FFMA.FTZ R5, R58, R21, R5 ;  /* 0x000000153a057223 */ /* 0x000fc40000010005 */
[----:B------:R-:W-:Y:S02]  /*86b0*/  FMUL.FTZ R9, R2, R9 ;  /* 0x0000000902097220 */ /* 0x000fe40000410000 */
[----:B------:R-:W-:Y:S02]  /*86c0*/  FMUL.FTZ R13, R0, R13 ;  /* 0x0000000d000d7220 */ /* 0x000fe40000410000 */
[-C--:B------:R-:W-:Y:S02]  /*86d0*/  FFMA.FTZ R14, R62, R21.reuse, R14 ;  /* 0x000000153e0e7223 */ /* 0x080fe4000001000e */
[----:B------:R-:W-:Y:S02]  /*86e0*/  FFMA.FTZ R71, R64, R21, R4 ;  /* 0x0000001540477223 */ /* 0x000fe40000010004 */
[-C--:B------:R-:W-:Y:S01]  /*86f0*/  FFMA.FTZ R15, R65, R8.reuse, R5 ;  /* 0x00000008410f7223 */ /* 0x080fe20000010005 */
[----:B------:R-:W-:Y:S01]  /*8700*/  F2FP.PACK_AB R9, RZ, R9 ;  /* 0x00000009ff09723e */ /* 0x000fe200000000ff */
[----:B------:R-:W-:Y:S01]  /*8710*/  FFMA.FTZ R25, R60, R21, R10 ;  /* 0x000000153c197223 */ /* 0x000fe2000001000a */
[----:B------:R-:W1:Y:S01]  /*8720*/  LDS.64 R4, [UR4+0x38] ;  /* 0x00003804ff047984 */ /* 0x000e620008000a00 */
[----:B------:R-:W-:Y:S01]  /*8730*/  F2FP.PACK_AB R13, RZ, R13 ;  /* 0x0000000dff0d723e */ /* 0x000fe200000000ff */
[----:B------:R-:W-:-:S02]  /*8740*/  FFMA.FTZ R21, R67, R8, R14 ;  /* 0x0000000843157223 */ /* 0x000fc4000001000e */
[-C--:B------:R-:W-:Y:S01]  /*8750*/  FFMA.FTZ R71, R70, R8.reuse, R71 ;  /* 0x0000000846477223 */ /* 0x080fe20000010047 */
[----:B------:R-:W-:Y:S01]  /*8760*/  PRMT R9, R9, 0x5410, R13 ;  /* 0x0000541009097816 */ /* 0x000fe2000000000d */
[----:B------:R-:W-:Y:S02]  /*8770*/  FFMA.FTZ R25, R66, R8, R25 ;  /* 0x0000000842197223 */ /* 0x000fe40000010019 */
[----:B------:R-:W-:Y:S02]  /*8780*/  FMUL.FTZ R11, R28, R11 ;  /* 0x0000000b1c0b7220 */ /* 0x000fe40000410000 */
[----:B------:R-:W-:Y:S02]  /*8790*/  FMUL.FTZ R17, R26, R17 ;  /* 0x000000111a117220 */ /* 0x000fe40000410000 */
[----:B------:R-:W-:Y:S02]  /*87a0*/  FMUL.FTZ R21, R28, R21 ;  /* 0x000000151c157220 */ /* 0x000fe40000410000 */
[----:B------:R-:W-:Y:S01]  /*87b0*/  FMUL.FTZ R71, R26, R71 ;  /* 0x000000471a477220 */ /* 0x000fe20000410000 */
[----:B------:R-:W-:Y:S01]  /*87c0*/  F2FP.PACK_AB R11, RZ, R11 ;  /* 0x0000000bff0b723e */ /* 0x000fe200000000ff */
[----:B------:R-:W-:Y:S01]  /*87d0*/  FMUL.FTZ R15, R2, R15 ;  /* 0x0000000f020f7220 */ /* 0x000fe20000410000 */
[----:B------:R-:W-:Y:S01]  /*87e0*/  F2FP.PACK_AB R17, RZ, R17 ;  /* 0x00000011ff11723e */ /* 0x000fe200000000ff */
[----:B------:R-:W-:Y:S01]  /*87f0*/  FMUL.FTZ R25, R0, R25 ;  /* 0x0000001900197220 */ /* 0x000fe20000410000 */
[----:B------:R-:W-:Y:S01]  /*8800*/  HFMA2.MMA R16, R9, 1, 1, R38 ;  /* 0x3c003c0009107835 */ /* 0x000fe20000000026 */
[----:B------:R-:W-:Y:S01]  /*8810*/  F2FP.PACK_AB R21, RZ, R21 ;  /* 0x00000015ff15723e */ /* 0x000fe200000000ff */
[----:B------:R-:W2:Y:S01]  /*8820*/  LDS.64 R8, [UR4+0x1b0] ;  /* 0x0001b004ff087984 */ /* 0x000ea20008000a00 */
[----:B------:R-:W-:-:S02]  /*8830*/  F2FP.PACK_AB R71, RZ, R71 ;  /* 0x00000047ff47723e */ /* 0x000fc400000000ff */
[----:B------:R-:W-:Y:S02]  /*8840*/  F2FP.PACK_AB R15, RZ, R15 ;  /* 0x0000000fff0f723e */ /* 0x000fe400000000ff */
[----:B------:R-:W-:Y:S02]  /*8850*/  F2FP.PACK_AB R25, RZ, R25 ;  /* 0x00000019ff19723e */ /* 0x000fe400000000ff */
[----:B------:R-:W-:Y:S01]  /*8860*/  PRMT R11, R11, 0x5410, R17 ;  /* 0x000054100b0b7816 */ /* 0x000fe20000000011 */
[----:B0-----:R-:W-:Y:S01]  /*8870*/  HADD2.F32 R10, -RZ, R6.H0_H0 ;  /* 0x20000006ff0a7230 */ /* 0x001fe20000004100 */
[----:B------:R-:W-:Y:S02]  /*8880*/  PRMT R21, R21, 0x5410, R71 ;  /* 0x0000541015157816 */ /* 0x000fe40000000047 */
[----:B------:R-:W-:Y:S01]  /*8890*/  PRMT R14, R15, 0x5410, R25 ;  /* 0x000054100f0e7816 */ /* 0x000fe20000000019 */
[----:B------:R-:W-:Y:S02]  /*88a0*/  HADD2 R15, R11, R32 ;  /* 0x000000200b0f7230 */ /* 0x000fe40000000000 */
[----:B------:R-:W-:-:S02]  /*88b0*/  HADD2.F32 R6, -RZ, R6.H1_H1 ;  /* 0x30000006ff067230 */ /* 0x000fc40000004100 */
[--C-:B------:R-:W-:Y:S02]  /*88c0*/  HADD2.F32 R11, -RZ, R7.reuse.H0_H0 ;  /* 0x20000007ff0b7230 */ /* 0x100fe40000004100 */
[----:B------:R-:W-:Y:S01]  /*88d0*/  HADD2.F32 R12, -RZ, R7.H1_H1 ;  /* 0x30000007ff0c7230 */ /* 0x000fe20000004100 */
[----:B------:R-:W-:Y:S01]  /*88e0*/  FFMA.FTZ R7, R39, R10, RZ ;  /* 0x0000000a27077223 */ /* 0x000fe200000100ff */
[----:B------:R-:W-:Y:S01]  /*88f0*/  HFMA2.MMA R13, R21, 1, 1, R48 ;  /* 0x3c003c00150d7835 */ /* 0x000fe20000000030 */
        /* <DEDUP_REMOVED lines=8> */
[----:B------:R-:W0:Y:S01]  /*8980*/  LDS.64 R6, [UR4+0x1b8] ;  /* 0x0001b804ff067984 */ /* 0x000e220008000a00 */
[----:B------:R-:W-:Y:S02]  /*8990*/  FFMA.FTZ R17, R45, R11, R10 ;  /* 0x0000000b2d117223 */ /* 0x000fe4000001000a */
[----:B------:R-:W-:-:S02]  /*89a0*/  FFMA.FTZ R24, R11, R49, R24 ;  /* 0x000000310b187223 */ /* 0x000fc40000010018 */
[----:B------:R-:W-:Y:S01]  /*89b0*/  FFMA.FTZ R21, R11, R50, R21 ;  /* 0x000000320b157223 */ /* 0x000fe20000010015 */
[--C-:B-1----:R-:W-:Y:S01]  /*89c0*/  HADD2.F32 R11, -RZ, R4.reuse.H0_H0 ;  /* 0x20000004ff0b7230 */ /* 0x102fe20000004100 */
[----:B------:R-:W-:Y:S02]  /*89d0*/  FFMA.FTZ R10, R68, R12, R17 ;  /* 0x0000000c440a7223 */ /* 0x000fe40000010011 */
[C---:B------:R-:W-:Y:S02]  /*89e0*/  FFMA.FTZ R20, R12.reuse, R69, R20 ;  /* 0x000000450c147223 */ /* 0x040fe40000010014 */
[C---:B------:R-:W-:Y:S02]  /*89f0*/  FFMA.FTZ R24, R12.reuse, R51, R24 ;  /* 0x000000330c187223 */ /* 0x040fe40000010018 */
[----:B------:R-:W-:Y:S01]  /*8a00*/  FFMA.FTZ R21, R12, R52, R21 ;  /* 0x000000340c157223 */ /* 0x000fe20000010015 */
[----:B------:R-:W-:Y:S01]  /*8a10*/  HADD2.F32 R4, -RZ, R4.H1_H1 ;  /* 0x30000004ff047230 */ /* 0x000fe20000004100 */
[----:B------:R-:W-:-:S02]  /*8a20*/  FFMA.FTZ R10, R53, R11, R10 ;  /* 0x0000000b350a7223 */ /* 0x000fc4000001000a */
[C---:B------:R-:W-:Y:S02]  /*8a30*/  FFMA.FTZ R20, R11.reuse, R54, R20 ;  /* 0x000000360b147223 */ /* 0x040fe40000010014 */
[C---:B------:R-:W-:Y:S02]  /*8a40*/  FFMA.FTZ R24, R11.reuse, R55, R24 ;  /* 0x000000370b187223 */ /* 0x040fe40000010018 */
[----:B------:R-:W-:Y:S01]  /*8a50*/  FFMA.FTZ R21, R11, R56, R21 ;  /* 0x000000380b157223 */ /* 0x000fe20000010015 */
[--C-:B------:R-:W-:Y:S01]  /*8a60*/  HADD2.F32 R17, -RZ, R5.reuse.H0_H0 ;  /* 0x20000005ff117230 */ /* 0x100fe20000004100 */
[C---:B------:R-:W-:Y:S01]  /*8a70*/  FFMA.FTZ R20, R4.reuse, R59, R20 ;  /* 0x0000003b04147223 */ /* 0x040fe20000010014 */
[----:B------:R-:W-:Y:S01]  /*8a80*/  HADD2.F32 R12, -RZ, R5.H1_H1 ;  /* 0x30000005ff0c7230 */ /* 0x000fe20000004100 */
[----:B------:R-:W-:Y:S02]  /*8a90*/  FFMA.FTZ R5, R57, R4, R10 ;  /* 0x0000000439057223 */ /* 0x000fe4000001000a */
[----:B------:R-:W-:-:S02]  /*8aa0*/  FFMA.FTZ R24, R4, R61, R24 ;  /* 0x0000003d04187223 */ /* 0x000fc40000010018 */
[----:B------:R-:W-:Y:S01]  /*8ab0*/  FFMA.FTZ R21, R4, R63, R21 ;  /* 0x0000003f04157223 */ /* 0x000fe20000010015 */
[--C-:B--2---:R-:W-:Y:S01]  /*8ac0*/  HADD2.F32 R4, -RZ, R8.reuse.H0_H0 ;  /* 0x20000008ff047230 */ /* 0x104fe20000004100 */
[----:B------:R-:W-:Y:S02]  /*8ad0*/  FFMA.FTZ R5, R58, R17, R5 ;  /* 0x000000113a057223 */ /* 0x000fe40000010005 */
[C---:B------:R-:W-:Y:S02]  /*8ae0*/  FFMA.FTZ R11, R17.reuse, R60, R20 ;  /* 0x0000003c110b7223 */ /* 0x040fe40000010014 */
[C---:B------:R-:W-:Y:S02]  /*8af0*/  FFMA.FTZ R24, R17.reuse, R62, R24 ;  /* 0x0000003e11187223 */ /* 0x040fe40000010018 */
[----:B------:R-:W-:Y:S01]  /*8b00*/  FFMA.FTZ R21, R17, R64, R21 ;  /* 0x0000004011157223 */ /* 0x000fe20000010015 */
[----:B------:R-:W-:Y:S01]  /*8b10*/  HADD2.F32 R8, -RZ, R8.H1_H1 ;  /* 0x30000008ff087230 */ /* 0x000fe20000004100 */
[----:B------:R-:W-:Y:S01]  /*8b20*/  HFMA2.MMA R14, R14, 1, 1, R47 ;  /* 0x3c003c000e0e7835 */ /* 0x000fe2000000002f */
[--C-:B------:R-:W-:Y:S01]  /*8b30*/  HADD2.F32 R25, -RZ, R9.reuse.H0_H0 ;  /* 0x20000009ff197230 */ /* 0x100fe20000004100 */
[----:B------:R-:W-:Y:S01]  /*8b40*/  FFMA.FTZ R5, R65, R12, R5 ;  /* 0x0000000c41057223 */ /* 0x000fe20000010005 */
[----:B------:R-:W-:Y:S01]  /*8b50*/  HADD2.F32 R10, -RZ, R9.H1_H1 ;  /* 0x30000009ff0a7230 */ /* 0x000fe20000004100 */
[----:B------:R-:W-:-:S02]  /*8b60*/  FFMA.FTZ R11, R12, R66, R11 ;  /* 0x000000420c0b7223 */ /* 0x000fc4000001000b */
[C---:B------:R-:W-:Y:S02]  /*8b70*/  FFMA.FTZ R17, R12.reuse, R67, R24 ;  /* 0x000000430c117223 */ /* 0x040fe40000010018 */
[----:B------:R-:W-:Y:S02]  /*8b80*/  FFMA.FTZ R21, R12, R70, R21 ;  /* 0x000000460c157223 */ /* 0x000fe40000010015 */
        /* <DEDUP_REMOVED lines=12> */
[-C--:B------:R-:W-:Y:S01]  /*8c50*/  FFMA.FTZ R4, R68, R10.reuse, R9 ;  /* 0x0000000a44047223 */ /* 0x080fe20000010009 */
[--C-:B0-----:R-:W-:Y:S01]  /*8c60*/  HADD2.F32 R25, -RZ, R6.reuse.H0_H0 ;  /* 0x20000006ff197230 */ /* 0x101fe20000004100 */
[-C--:B------:R-:W-:Y:S01]  /*8c70*/  FFMA.FTZ R9, R69, R10.reuse, R47 ;  /* 0x0000000a45097223 */ /* 0x080fe2000001002f */
[----:B------:R-:W-:Y:S01]  /*8c80*/  HADD2.F32 R8, -RZ, R6.H1_H1 ;  /* 0x30000006ff087230 */ /* 0x000fe20000004100 */
[-C--:B------:R-:W-:Y:S01]  /*8c90*/  FFMA.FTZ R20, R51, R10.reuse, R12 ;  /* 0x0000000a33147223 */ /* 0x080fe2000001000c */
[--C-:B------:R-:W-:Y:S01]  /*8ca0*/  HADD2.F32 R47, -RZ, R7.reuse.H0_H0 ;  /* 0x20000007ff2f7230 */ /* 0x100fe20000004100 */
[----:B------:R-:W-:Y:S01]  /*8cb0*/  FFMA.FTZ R71, R52, R10, R71 ;  /* 0x0000000a34477223 */ /* 0x000fe20000010047 */
[----:B------:R-:W-:-:S02]  /*8cc0*/  HADD2.F32 R10, -RZ, R7.H1_H1 ;  /* 0x30000007ff0a7230 */ /* 0x000fc40000004100 */
[----:B------:R-:W0:Y:S01]  /*8cd0*/  LDS.64 R6, [UR4+0x230] ;  /* 0x00023004ff067984 */ /* 0x000e220008000a00 */
[-C--:B------:R-:W-:Y:S02]  /*8ce0*/  FFMA.FTZ R4, R53, R25.reuse, R4 ;  /* 0x0000001935047223 */ /* 0x080fe40000010004 */
[-C--:B------:R-:W-:Y:S02]  /*8cf0*/  FFMA.FTZ R12, R54, R25.reuse, R9 ;  /* 0x00000019360c7223 */ /* 0x080fe40000010009 */
[-C--:B------:R-:W-:Y:S02]  /*8d00*/  FFMA.FTZ R9, R57, R8.reuse, R4 ;  /* 0x0000000839097223 */ /* 0x080fe40000010004 */
[----:B------:R-:W-:Y:S02]  /*8d10*/  FFMA.FTZ R12, R59, R8, R12 ;  /* 0x000000083b0c7223 */ /* 0x000fe4000001000c */
[-C--:B------:R-:W-:Y:S02]  /*8d20*/  FFMA.FTZ R20, R55, R25.reuse, R20 ;  /* 0x0000001937147223 */ /* 0x080fe40000010014 */
[----:B------:R-:W-:-:S02]  /*8d30*/  FFMA.FTZ R71, R56, R25, R71 ;  /* 0x0000001938477223 */ /* 0x000fc40000010047 */
[----:B------:R-:W-:Y:S02]  /*8d40*/  FFMA.FTZ R9, R58, R47, R9 ;  /* 0x0000002f3a097223 */ /* 0x000fe40000010009 */
[----:B------:R-:W-:Y:S02]  /*8d50*/  FMUL.FTZ R5, R2, R5 ;  /* 0x0000000502057220 */ /* 0x000fe40000410000 */
[----:B------:R-:W-:Y:S02]  /*8d60*/  FFMA.FTZ R25, R60, R47, R12 ;  /* 0x0000002f3c197223 */ /* 0x000fe4000001000c */
[----:B------:R-:W-:Y:S02]  /*8d70*/  FMUL.FTZ R11, R0, R11 ;  /* 0x0000000b000b7220 */ /* 0x000fe40000410000 */
[-C--:B------:R-:W-:Y:S02]  /*8d80*/  FFMA.FTZ R20, R61, R8.reuse, R20 ;  /* 0x000000083d147223 */ /* 0x080fe40000010014 */
[----:B------:R-:W-:Y:S01]  /*8d90*/  FFMA.FTZ R71, R63, R8, R71 ;  /* 0x000000083f477223 */ /* 0x000fe20000010047 */
[----:B------:R-:W-:Y:S01]  /*8da0*/  F2FP.PACK_AB R8, RZ, R5 ;  /* 0x00000005ff08723e */ /* 0x000fe200000000ff */
[-C--:B------:R-:W-:Y:S01]  /*8db0*/  FFMA.FTZ R9, R65, R10.reuse, R9 ;  /* 0x0000000a41097223 */ /* 0x080fe20000010009 */
[----:B------:R-:W1:Y:S01]  /*8dc0*/  LDS.64 R4, [UR4+0x238] ;  /* 0x00023804ff047984 */ /* 0x000e620008000a00 */
[----:B------:R-:W-:Y:S01]  /*8dd0*/  FFMA.FTZ R25, R66, R10, R25 ;  /* 0x0000000a42197223 */ /* 0x000fe20000010019 */
[----:B------:R-:W-:Y:S01]  /*8de0*/  F2FP.PACK_AB R11, RZ, R11 ;  /* 0x0000000bff0b723e */ /* 0x000fe200000000ff */
[----:B------:R-:W-:-:S02]  /*8df0*/  FMUL.FTZ R9, R2, R9 ;  /* 0x0000000902097220 */ /* 0x000fc40000410000 */
[----:B------:R-:W-:Y:S01]  /*8e00*/  FMUL.FTZ R25, R0, R25 ;  /* 0x0000001900197220 */ /* 0x000fe20000410000 */
[----:B------:R-:W-:Y:S01]  /*8e10*/  PRMT R8, R8, 0x5410, R11 ;  /* 0x0000541008087816 */ /* 0x000fe2000000000b */
[----:B------:R-:W-:Y:S01]  /*8e20*/  FMUL.FTZ R17, R28, R17 ;  /* 0x000000111c117220 */ /* 0x000fe20000410000 */
[----:B------:R-:W-:Y:S01]  /*8e30*/  F2FP.PACK_AB R9, RZ, R9 ;  /* 0x00000009ff09723e */ /* 0x000fe200000000ff */
[----:B------:R-:W-:Y:S01]  /*8e40*/  FMUL.FTZ R21, R26, R21 ;  /* 0x000000151a157220 */ /* 0x000fe20000410000 */
[----:B------:R-:W-:Y:S01]  /*8e50*/  F2FP.PACK_AB R25, RZ, R25 ;  /* 0x00000019ff19723e */ /* 0x000fe200000000ff */
[-C--:B------:R-:W-:Y:S02]  /*8e60*/  FFMA.FTZ R20, R62, R47.reuse, R20 ;  /* 0x0000002f3e147223 */ /* 0x080fe40000010014 */
[----:B------:R-:W-:Y:S01]  /*8e70*/  FFMA.FTZ R71, R64, R47, R71 ;  /* 0x0000002f40477223 */ /* 0x000fe20000010047 */
[----:B------:R-:W-:Y:S01]  /*8e80*/  F2FP.PACK_AB R17, RZ, R17 ;  /* 0x00000011ff11723e */ /* 0x000fe200000000ff */
[----:B------:R-:W-:Y:S01]  /*8e90*/  HFMA2.MMA R27, R8, 1, 1, R27 ;  /* 0x3c003c00081b7835 */ /* 0x000fe2000000001b */
[----:B------:R-:W-:Y:S01]  /*8ea0*/  F2FP.PACK_AB R21, RZ, R21 ;  /* 0x00000015ff15723e */ /* 0x000fe200000000ff */
[-C--:B------:R-:W-:Y:S01]  /*8eb0*/  FFMA.FTZ R47, R67, R10.reuse, R20 ;  /* 0x0000000a432f7223 */ /* 0x080fe20000010014 */
[----:B------:R-:W-:Y:S01]  /*8ec0*/  PRMT R12, R9, 0x5410, R25 ;  /* 0x00005410090c7816 */ /* 0x000fe20000000019 */
[----:B------:R-:W-:Y:S01]  /*8ed0*/  FFMA.FTZ R71, R70, R10, R71 ;  /* 0x0000000a46477223 */ /* 0x000fe20000010047 */
[----:B------:R-:W2:Y:S01]  /*8ee0*/  LDS.64 R8, [UR4+0x2b0] ;  /* 0x0002b004ff087984 */ /* 0x000ea20008000a00 */
[--C-:B0-----:R-:W-:Y:S01]  /*8ef0*/  HADD2.F32 R10, -RZ, R6.reuse.H0_H0 ;  /* 0x20000006ff0a7230 */ /* 0x101fe20000004100 */
[----:B------:R-:W-:Y:S01]  /*8f00*/  PRMT R17, R17, 0x5410, R21 ;  /* 0x0000541011117816 */ /* 0x000fe20000000015 */
[----:B------:R-:W-:-:S02]  /*8f10*/  HADD2.F32 R6, -RZ, R6.H1_H1 ;  /* 0x30000006ff067230 */ /* 0x000fc40000004100 */
[--C-:B------:R-:W-:Y:S02]  /*8f20*/  HADD2.F32 R21, -RZ, R7.reuse.H0_H0 ;  /* 0x20000007ff157230 */ /* 0x100fe40000004100 */
[----:B------:R-:W-:Y:S01]  /*8f30*/  HADD2.F32 R20, -RZ, R7.H1_H1 ;  /* 0x30000007ff147230 */ /* 0x000fe20000004100 */
[-C--:B------:R-:W-:Y:S01]  /*8f40*/  FFMA.FTZ R7, R39, R10.reuse, RZ ;  /* 0x0000000a27077223 */ /* 0x080fe200000100ff */
[----:B------:R-:W-:Y:S01]  /*8f50*/  HADD2 R17, R17, R29 ;  /* 0x0000001d11117230 */ /* 0x000fe20000000000 */
[-C--:B------:R-:W-:Y:S02]  /*8f60*/  FFMA.FTZ R25, R23, R10.reuse, RZ ;  /* 0x0000000a17197223 */ /* 0x080fe400000100ff */
[-C--:B------:R-:W-:Y:S02]  /*8f70*/  FFMA.FTZ R24, R40, R10.reuse, RZ ;  /* 0x0000000a28187223 */ /* 0x080fe400000100ff */
[----:B------:R-:W-:Y:S02]  /*8f80*/  FFMA.FTZ R29, R33, R10, RZ ;  /* 0x0000000a211d7223 */ /* 0x000fe400000100ff */
[----:B------:R-:W-:-:S02]  /*8f90*/  FFMA.FTZ R10, R41, R6, R7 ;  /* 0x00000006290a7223 */ /* 0x000fc40000010007 */
[-C--:B------:R-:W-:Y:S02]  /*8fa0*/  FFMA.FTZ R7, R42, R6.reuse, R25 ;  /* 0x000000062a077223 */ /* 0x080fe40000010019 */
[-C--:B------:R-:W-:Y:S02]  /*8fb0*/  FFMA.FTZ R32, R43, R6.reuse, R24 ;  /* 0x000000062b207223 */ /* 0x080fe40000010018 */
[----:B------:R-:W-:Y:S02]  /*8fc0*/  FFMA.FTZ R29, R44, R6, R29 ;  /* 0x000000062c1d7223 */ /* 0x000fe4000001001d */
[----:B------:R-:W-:Y:S02]  /*8fd0*/  FFMA.FTZ R24, R46, R21, R7 ;  /* 0x000000152e187223 */ /* 0x000fe40000010007 */
[----:B------:R-:W0:Y:S01]  /*8fe0*/  LDS.64 R6, [UR4+0x2b8] ;  /* 0x0002b804ff067984 */ /* 0x000e220008000a00 */
[----:B------:R-:W-:Y:S02]  /*8ff0*/  FMUL.FTZ R47, R28, R47 ;  /* 0x0000002f1c2f7220 */ /* 0x000fe40000410000 */
[----:B------:R-:W-:-:S02]  /*9000*/  FMUL.FTZ R71, R26, R71 ;  /* 0x000000471a477220 */ /* 0x000fc40000410000 */
[-C--:B------:R-:W-:Y:S02]  /*9010*/  FFMA.FTZ R25, R45, R21.reuse, R10 ;  /* 0x000000152d197223 */ /* 0x080fe4000001000a */
[-C--:B------:R-:W-:Y:S02]  /*9020*/  FFMA.FTZ R32, R49, R21.reuse, R32 ;  /* 0x0000001531207223 */ /* 0x080fe40000010020 */
[----:B------:R-:W-:Y:S01]  /*9030*/  FFMA.FTZ R29, R50, R21, R29 ;  /* 0x00000015321d7223 */ /* 0x000fe2000001001d */
[----:B-1----:R-:W-:Y:S01]  /*9040*/  HADD2.F32 R21, -RZ, R4.H0_H0 ;  /* 0x20000004ff157230 */ /* 0x002fe20000004100 */
[-C--:B------:R-:W-:Y:S01]  /*9050*/  FFMA.FTZ R10, R68, R20.reuse, R25 ;  /* 0x00000014440a7223 */ /* 0x080fe20000010019 */
[----:B------:R-:W-:Y:S01]  /*9060*/  F2FP.PACK_AB R47, RZ, R47 ;  /* 0x0000002fff2f723e */ /* 0x000fe200000000ff */
[-C--:B------:R-:W-:Y:S01]  /*9070*/  FFMA.FTZ R24, R69, R20.reuse, R24 ;  /* 0x0000001445187223 */ /* 0x080fe20000010018 */
[----:B------:R-:W-:Y:S01]  /*9080*/  F2FP.PACK_AB R71, RZ, R71 ;  /* 0x00000047ff47723e */ /* 0x000fe200000000ff */
[----:B------:R-:W-:-:S02]  /*9090*/  FFMA.FTZ R32, R51, R20, R32 ;  /* 0x0000001433207223 */ /* 0x000fc40000010020 */
[----:B------:R-:W-:Y:S01]  /*90a0*/  FFMA.FTZ R29, R52, R20, R29 ;  /* 0x00000014341d7223 */ /* 0x000fe2000001001d */
[----:B------:R-:W-:Y:S01]  /*90b0*/  HADD2.F32 R4, -RZ, R4.H1_H1 ;  /* 0x30000004ff047230 */ /* 0x000fe20000004100 */
[-C--:B------:R-:W-:Y:S01]  /*90c0*/  FFMA.FTZ R10, R53, R21.reuse, R10 ;  /* 0x00000015350a7223 */ /* 0x080fe2000001000a */
[----:B------:R-:W-:Y:S01]  /*90d0*/  PRMT R47, R47, 0x5410, R71 ;  /* 0x000054102f2f7816 */ /* 0x000fe20000000047 */
        /* <DEDUP_REMOVED lines=9> */
[----:B------:R-:W-:Y:S01]  /*9170*/  HFMA2.MMA R11, R47, 1, 1, R37 ;  /* 0x3c003c002f0b7835 */ /* 0x000fe20000000025 */
[-C--:B------:R-:W-:Y:S01]  /*9180*/  FFMA.FTZ R5, R58, R25.reuse, R5 ;  /* 0x000000193a057223 */ /* 0x080fe20000010005 */
[--C-:B--2---:R-:W-:Y:S01]  /*9190*/  HADD2.F32 R4, -RZ, R8.reuse.H0_H0 ;  /* 0x20000008ff047230 */ /* 0x104fe20000004100 */
[-C--:B------:R-:W-:Y:S02]  /*91a0*/  FFMA.FTZ R21, R60, R25.reuse, R24 ;  /* 0x000000193c157223 */ /* 0x080fe40000010018 */
[-C--:B------:R-:W-:Y:S02]  /*91b0*/  FFMA.FTZ R32, R62, R25.reuse, R32 ;  /* 0x000000193e207223 */ /* 0x080fe40000010020 */
[----:B------:R-:W-:Y:S01]  /*91c0*/  FFMA.FTZ R37, R64, R25, R29 ;  /* 0x0000001940257223 */ /* 0x000fe2000001001d */
[----:B------:R-:W-:Y:S01]  /*91d0*/  HADD2.F32 R8, -RZ, R8.H1_H1 ;  /* 0x30000008ff087230 */ /* 0x000fe20000004100 */
[-C--:B------:R-:W-:Y:S01]  /*91e0*/  FFMA.FTZ R5, R65, R20.reuse, R5 ;  /* 0x0000001441057223 */ /* 0x080fe20000010005 */
[--C-:B------:R-:W-:Y:S01]  /*91f0*/  HADD2.F32 R10, -RZ, R9.reuse.H1_H1 ;  /* 0x30000009ff0a7230 */ /* 0x100fe20000004100 */
[-C--:B------:R-:W-:Y:S01]  /*9200*/  FFMA.FTZ R25, R66, R20.reuse, R21 ;  /* 0x0000001442197223 */ /* 0x080fe20000010015 */
[----:B------:R-:W-:Y:S01]  /*9210*/  HADD2.F32 R21, -RZ, R9.H0_H0 ;  /* 0x20000009ff157230 */ /* 0x000fe20000004100 */
        /* <DEDUP_REMOVED lines=14> */
[----:B0-----:R-:W-:Y:S01]  /*9300*/  HADD2.F32 R21, -RZ, R6.H0_H0 ;  /* 0x20000006ff157230 */ /* 0x001fe20000004100 */
        /* <DEDUP_REMOVED lines=8> */
[----:B------:R-:W0:Y:S01]  /*9390*/  LDS.64 R20, [UR4+0x330] ;  /* 0x00033004ff147984 */ /* 0x000e220008000a00 */
[----:B------:R-:W-:Y:S02]  /*93a0*/  HADD2.F32 R6, -RZ, R6.H1_H1 ;  /* 0x30000006ff067230 */ /* 0x000fe40000004100 */
[--C-:B------:R-:W-:Y:S02]  /*93b0*/  HADD2.F32 R9, -RZ, R7.reuse.H0_H0 ;  /* 0x20000007ff097230 */ /* 0x100fe40000004100 */
        /* <DEDUP_REMOVED lines=9> */
[----:B------:R-:W-:Y:S02]  /*9450*/  FMUL.FTZ R5, R2, R5 ;  /* 0x0000000502057220 */ /* 0x000fe40000410000 */
[----:B------:R-:W-:Y:S02]  /*9460*/  FMUL.FTZ R25, R0, R25 ;  /* 0x0000001900197220 */ /* 0x000fe40000410000 */
[-C--:B------:R-:W-:Y:S02]  /*9470*/  FFMA.FTZ R7, R65, R8.reuse, R7 ;  /* 0x0000000841077223 */ /* 0x080fe40000010007 */
[-C--:B------:R-:W-:Y:S02]  /*9480*/  FFMA.FTZ R47, R66, R8.reuse, R47 ;  /* 0x00000008422f7223 */ /* 0x080fe4000001002f */
[----:B------:R-:W-:-:S02]  /*9490*/  FFMA.FTZ R9, R67, R8, R10 ;  /* 0x0000000843097223 */ /* 0x000fc4000001000a */
[----:B------:R-:W-:Y:S01]  /*94a0*/  FFMA.FTZ R71, R70, R8, R71 ;  /* 0x0000000846477223 */ /* 0x000fe20000010047 */
[----:B------:R-:W-:Y:S01]  /*94b0*/  F2FP.PACK_AB R6, RZ, R5 ;  /* 0x00000005ff06723e */ /* 0x000fe200000000ff */
[----:B------:R-:W-:Y:S01]  /*94c0*/  FMUL.FTZ R7, R2, R7 ;  /* 0x0000000702077220 */ /* 0x000fe20000410000 */
[----:B------:R-:W-:Y:S01]  /*94d0*/  F2FP.PACK_AB R25, RZ, R25 ;  /* 0x00000019ff19723e */ /* 0x000fe200000000ff */
[----:B------:R-:W1:Y:S01]  /*94e0*/  LDS.64 R4, [UR4+0x338] ;  /* 0x00033804ff047984 */ /* 0x000e620008000a00 */
[----:B------:R-:W-:Y:S02]  /*94f0*/  FMUL.FTZ R47, R0, R47 ;  /* 0x0000002f002f7220 */ /* 0x000fe40000410000 */
[----:B------:R-:W-:Y:S02]  /*9500*/  FMUL.FTZ R9, R28, R9 ;  /* 0x000000091c097220 */ /* 0x000fe40000410000 */
[----:B------:R-:W-:Y:S02]  /*9510*/  FMUL.FTZ R71, R26, R71 ;  /* 0x000000471a477220 */ /* 0x000fe40000410000 */
[----:B------:R-:W-:-:S02]  /*9520*/  FMUL.FTZ R29, R28, R29 ;  /* 0x0000001d1c1d7220 */ /* 0x000fc40000410000 */
[----:B------:R-:W-:Y:S01]  /*9530*/  FMUL.FTZ R37, R26, R37 ;  /* 0x000000251a257220 */ /* 0x000fe20000410000 */
[----:B------:R-:W-:Y:S02]  /*9540*/  PRMT R6, R6, 0x5410, R25 ;  /* 0x0000541006067816 */ /* 0x000fe40000000019 */
[----:B------:R-:W-:Y:S01]  /*9550*/  F2FP.PACK_AB R7, RZ, R7 ;  /* 0x00000007ff07723e */ /* 0x000fe200000000ff */
[----:B------:R-:W2:Y:S01]  /*9560*/  LDS.64 R24, [UR4+0x3b0] ;  /* 0x0003b004ff187984 */ /* 0x000ea20008000a00 */
[----:B------:R-:W-:Y:S02]  /*9570*/  F2FP.PACK_AB R47, RZ, R47 ;  /* 0x0000002fff2f723e */ /* 0x000fe400000000ff */
[----:B------:R-:W-:Y:S02]  /*9580*/  F2FP.PACK_AB R9, RZ, R9 ;  /* 0x00000009ff09723e */ /* 0x000fe400000000ff */
[----:B------:R-:W-:Y:S02]  /*9590*/  F2FP.PACK_AB R71, RZ, R71 ;  /* 0x00000047ff47723e */ /* 0x000fe400000000ff */
[----:B------:R-:W-:-:S02]  /*95a0*/  F2FP.PACK_AB R29, RZ, R29 ;  /* 0x0000001dff1d723e */ /* 0x000fc400000000ff */
[----:B------:R-:W-:Y:S01]  /*95b0*/  F2FP.PACK_AB R37, RZ, R37 ;  /* 0x00000025ff25723e */ /* 0x000fe200000000ff */
[----:B------:R-:W-:Y:S01]  /*95c0*/  HFMA2.MMA R10, R6, 1, 1, R35 ;  /* 0x3c003c00060a7835 */ /* 0x000fe20000000023 */
[----:B------:R-:W-:Y:S01]  /*95d0*/  PRMT R7, R7, 0x5410, R47 ;  /* 0x0000541007077816 */ /* 0x000fe2000000002f */
[--C-:B0-----:R-:W-:Y:S01]  /*95e0*/  HADD2.F32 R6, -RZ, R20.reuse.H0_H0 ;  /* 0x20000014ff067230 */ /* 0x101fe20000004100 */
[----:B------:R-:W-:Y:S02]  /*95f0*/  PRMT R32, R9, 0x5410, R71 ;  /* 0x0000541009207816 */ /* 0x000fe40000000047 */
[----:B------:R-:W-:Y:S01]  /*9600*/  PRMT R29, R29, 0x5410, R37 ;  /* 0x000054101d1d7816 */ /* 0x000fe20000000025 */
[----:B------:R-:W-:Y:S01]  /*9610*/  HADD2.F32 R20, -RZ, R20.H1_H1 ;  /* 0x30000014ff147230 */ /* 0x000fe20000004100 */
[----:B------:R-:W-:Y:S01]  /*9620*/  HFMA2.MMA R8, R7, 1, 1, R18 ;  /* 0x3c003c0007087835 */ /* 0x000fe20000000012 */
[-C--:B------:R-:W-:Y:S01]  /*9630*/  FFMA.FTZ R18, R39, R6.reuse, RZ ;  /* 0x0000000627127223 */ /* 0x080fe200000100ff */
[----:B------:R-:W-:Y:S01]  /*9640*/  HFMA2.MMA R7, R32, 1, 1, R30 ;  /* 0x3c003c0020077835 */ /* 0x000fe2000000001e */
[----:B------:R-:W-:Y:S01]  /*9650*/  HADD2 R9, R29, R19 ;  /* 0x000000131d097230 */ /* 0x000fe20000000000 */
[----:B------:R-:W-:-:S02]  /*9660*/  FFMA.FTZ R29, R23, R6, RZ ;  /* 0x00000006171d7223 */ /* 0x000fc400000100ff */
[-C--:B------:R-:W-:Y:S02]  /*9670*/  FFMA.FTZ R30, R40, R6.reuse, RZ ;  /* 0x00000006281e7223 */ /* 0x080fe400000100ff */
[----:B------:R-:W-:Y:S01]  /*9680*/  FFMA.FTZ R35, R33, R6, RZ ;  /* 0x0000000621237223 */ /* 0x000fe200000100ff */
        /* <DEDUP_REMOVED lines=10> */
[----:B------:R-:W-:Y:S02]  /*9730*/  HADD2.F32 R21, -RZ, R21.H1_H1 ;  /* 0x30000015ff157230 */ /* 0x000fe40000004100 */
[----:B-1----:R-:W-:-:S03]  /*9740*/  HADD2.F32 R29, -RZ, R4.H0_H0 ;  /* 0x20000004ff1d7230 */ /* 0x002fc60000004100 */
[-C--:B------:R-:W-:Y:S02]  /*9750*/  FFMA.FTZ R6, R68, R21.reuse, R6 ;  /* 0x0000001544067223 */ /* 0x080fe40000010006 */
[-C--:B------:R-:W-:Y:S02]  /*9760*/  FFMA.FTZ R30, R69, R21.reuse, R20 ;  /* 0x00000015451e7223 */ /* 0x080fe40000010014 */
[-C--:B------:R-:W-:Y:S02]  /*9770*/  FFMA.FTZ R32, R51, R21.reuse, R32 ;  /* 0x0000001533207223 */ /* 0x080fe40000010020 */
[----:B------:R-:W-:Y:S01]  /*9780*/  FFMA.FTZ R35, R52, R21, R35 ;  /* 0x0000001534237223 */ /* 0x000fe20000010023 */
[----:B------:R-:W-:Y:S01]  /*9790*/  HADD2.F32 R4, -RZ, R4.H1_H1 ;  /* 0x30000004ff047230 */ /* 0x000fe20000004100 */
        /* <DEDUP_REMOVED lines=9> */
[----:B------:R-:W-:Y:S01]  /*9830*/  FFMA.FTZ R35, R63, R4, R35 ;  /* 0x000000043f237223 */ /* 0x000fe20000010023 */
[----:B--2---:R-:W-:-:S02]  /*9840*/  HADD2.F32 R4, -RZ, R24.H0_H0 ;  /* 0x20000018ff047230 */ /* 0x004fc40000004100 */
        /* <DEDUP_REMOVED lines=12> */
[-C--:B------:R-:W-:Y:S01]  /*9910*/  FFMA.FTZ R46, R46, R37.reuse, R23 ;  /* 0x000000252e2e7223 */ /* 0x080fe20000010017 */
[----:B0-----:R-:W-:Y:S01]  /*9920*/  HADD2.F32 R23, -RZ, R18.H0_H0 ;  /* 0x20000012ff177230 */ /* 0x001fe20000004100 */
[-C--:B------:R-:W-:Y:S02]  /*9930*/  FFMA.FTZ R40, R49, R37.reuse, R40 ;  /* 0x0000002531287223 */ /* 0x080fe40000010028 */
[----:B------:R-:W-:Y:S02]  /*9940*/  FFMA.FTZ R33, R50, R37, R33 ;  /* 0x0000002532217223 */ /* 0x000fe40000010021 */
[----:B------:R-:W-:-:S02]  /*9950*/  FFMA.FTZ R4, R68, R25, R4 ;  /* 0x0000001944047223 */ /* 0x000fc40000010004 */
[-C--:B------:R-:W-:Y:S01]  /*9960*/  FFMA.FTZ R46, R69, R25.reuse, R46 ;  /* 0x00000019452e7223 */ /* 0x080fe2000001002e */
[----:B------:R-:W-:Y:S01]  /*9970*/  HADD2.F32 R18, -RZ, R18.H1_H1 ;  /* 0x30000012ff127230 */ /* 0x000fe20000004100 */
[-C--:B------:R-:W-:Y:S02]  /*9980*/  FFMA.FTZ R40, R51, R25.reuse, R40 ;  /* 0x0000001933287223 */ /* 0x080fe40000010028 */
[----:B------:R-:W-:Y:S02]  /*9990*/  FFMA.FTZ R33, R52, R25, R33 ;  /* 0x0000001934217223 */ /* 0x000fe40000010021 */
[-C--:B------:R-:W-:Y:S02]  /*99a0*/  FFMA.FTZ R4, R53, R23.reuse, R4 ;  /* 0x0000001735047223 */ /* 0x080fe40000010004 */
[-C--:B------:R-:W-:Y:S01]  /*99b0*/  FFMA.FTZ R46, R54, R23.reuse, R46 ;  /* 0x00000017362e7223 */ /* 0x080fe2000001002e */
[----:B------:R-:W-:Y:S01]  /*99c0*/  HADD2.F32 R25, -RZ, R19.H0_H0 ;  /* 0x20000013ff197230 */ /* 0x000fe20000004100 */
[----:B------:R-:W-:-:S02]  /*99d0*/  FFMA.FTZ R40, R55, R23, R40 ;  /* 0x0000001737287223 */ /* 0x000fc40000010028 */
[----:B------:R-:W-:Y:S02]  /*99e0*/  FFMA.FTZ R33, R56, R23, R33 ;  /* 0x0000001738217223 */ /* 0x000fe40000010021 */
[-C--:B------:R-:W-:Y:S02]  /*99f0*/  FFMA.FTZ R57, R57, R18.reuse, R4 ;  /* 0x0000001239397223 */ /* 0x080fe40000010004 */
[-C--:B------:R-:W-:Y:S01]  /*9a00*/  FFMA.FTZ R46, R59, R18.reuse, R46 ;  /* 0x000000123b2e7223 */ /* 0x080fe2000001002e */
[----:B------:R-:W-:Y:S01]  /*9a10*/  HADD2.F32 R19, -RZ, R19.H1_H1 ;  /* 0x30000013ff137230 */ /* 0x000fe20000004100 */
[-C--:B------:R-:W-:Y:S02]  /*9a20*/  FFMA.FTZ R40, R61, R18.reuse, R40 ;  /* 0x000000123d287223 */ /* 0x080fe40000010028 */
[----:B------:R-:W-:Y:S02]  /*9a30*/  FFMA.FTZ R33, R63, R18, R33 ;  /* 0x000000123f217223 */ /* 0x000fe40000010021 */
[----:B------:R-:W-:-:S02]  /*9a40*/  FFMA.FTZ R5, R58, R21, R5 ;  /* 0x000000153a057223 */ /* 0x000fc40000010005 */
[----:B------:R-:W-:Y:S02]  /*9a50*/  FFMA.FTZ R29, R60, R21, R30 ;  /* 0x000000153c1d7223 */ /* 0x000fe4000001001e */
[-C--:B------:R-:W-:Y:S02]  /*9a60*/  FFMA.FTZ R58, R58, R25.reuse, R57 ;  /* 0x000000193a3a7223 */ /* 0x080fe40000010039 */
[----:B------:R-:W-:Y:S02]  /*9a70*/  FFMA.FTZ R46, R60, R25, R46 ;  /* 0x000000193c2e7223 */ /* 0x000fe4000001002e */
[----:B------:R-:W-:Y:S02]  /*9a80*/  FFMA.FTZ R32, R62, R21, R32 ;  /* 0x000000153e207223 */ /* 0x000fe40000010020 */
[----:B------:R-:W-:Y:S02]  /*9a90*/  FMUL.FTZ R77, R2, R77 ;  /* 0x0000004d024d7220 */ /* 0x000fe40000410000 */
[----:B------:R-:W-:-:S02]  /*9aa0*/  FMUL.FTZ R79, R0, R79 ;  /* 0x0000004f004f7220 */ /* 0x000fc40000410000 */
[----:B------:R-:W-:Y:S02]  /*9ab0*/  FFMA.FTZ R35, R64, R21, R35 ;  /* 0x0000001540237223 */ /* 0x000fe40000010023 */
[-C--:B------:R-:W-:Y:S02]  /*9ac0*/  FFMA.FTZ R40, R62, R25.reuse, R40 ;  /* 0x000000193e287223 */ /* 0x080fe40000010028 */
[----:B------:R-:W-:Y:S02]  /*9ad0*/  FFMA.FTZ R33, R64, R25, R33 ;  /* 0x0000001940217223 */ /* 0x000fe40000010021 */
[CC--:B------:R-:W-:Y:S02]  /*9ae0*/  FFMA.FTZ R5, R65.reuse, R20.reuse, R5 ;  /* 0x0000001441057223 */ /* 0x0c0fe40000010005 */
[----:B------:R-:W-:Y:S02]  /*9af0*/  FFMA.FTZ R29, R66, R20, R29 ;  /* 0x00000014421d7223 */ /* 0x000fe4000001001d */
[----:B------:R-:W-:-:S02]  /*9b00*/  FFMA.FTZ R65, R65, R19, R58 ;  /* 0x0000001341417223 */ /* 0x000fc4000001003a */
[----:B------:R-:W-:Y:S02]  /*9b10*/  FFMA.FTZ R23, R66, R19, R46 ;  /* 0x0000001342177223 */ /* 0x000fe4000001002e */
[CC--:B------:R-:W-:Y:S01]  /*9b20*/  FFMA.FTZ R21, R67.reuse, R20.reuse, R32 ;  /* 0x0000001443157223 */ /* 0x0c0fe20000010020 */
[----:B------:R-:W-:Y:S01]  /*9b30*/  F2FP.PACK_AB R77, RZ, R77 ;  /* 0x0000004dff4d723e */ /* 0x000fe200000000ff */
[----:B------:R-:W-:Y:S01]  /*9b40*/  FMUL.FTZ R73, R28, R73 ;  /* 0x000000491c497220 */ /* 0x000fe20000410000 */
[----:B------:R-:W-:Y:S01]  /*9b50*/  F2FP.PACK_AB R79, RZ, R79 ;  /* 0x0000004fff4f723e */ /* 0x000fe200000000ff */
[----:B------:R-:W-:Y:S02]  /*9b60*/  FMUL.FTZ R75, R26, R75 ;  /* 0x0000004b1a4b7220 */ /* 0x000fe40000410000 */
[----:B------:R-:W-:Y:S02]  /*9b70*/  FFMA.FTZ R35, R70, R20, R35 ;  /* 0x0000001446237223 */ /* 0x000fe40000010023 */
[----:B------:R-:W-:-:S02]  /*9b80*/  FFMA.FTZ R67, R67, R19, R40 ;  /* 0x0000001343437223 */ /* 0x000fc40000010028 */
[----:B------:R-:W-:Y:S01]  /*9b90*/  FFMA.FTZ R33, R70, R19, R33 ;  /* 0x0000001346217223 */ /* 0x000fe20000010021 */
[----:B------:R-:W-:Y:S01]  /*9ba0*/  ISETP.GE.AND P0, PT, R128, c[0x0][0x1a8], PT ;  /* 0x00006a0080007a0c */ /* 0x000fe20003f06270 */
[----:B------:R-:W-:Y:S01]  /*9bb0*/  FMUL.FTZ R5, R2, R5 ;  /* 0x0000000502057220 */ /* 0x000fe20000410000 */
[----:B------:R-:W-:Y:S01]  /*9bc0*/  ISETP.LT.AND P1, PT, R128, R129, PT ;  /* 0x000000818000720c */ /* 0x000fe20003f21270 */
[----:B------:R-:W-:Y:S02]  /*9bd0*/  FMUL.FTZ R65, R2, R65 ;  /* 0x0000004102417220 */ /* 0x000fe40000410000 */
[C---:B------:R-:W-:Y:S02]  /*9be0*/  FMUL.FTZ R29, R0.reuse, R29 ;  /* 0x0000001d001d7220 */ /* 0x040fe40000410000 */
[----:B------:R-:W-:Y:S01]  /*9bf0*/  FMUL.FTZ R23, R0, R23 ;  /* 0x0000001700177220 */ /* 0x000fe20000410000 */
[----:B------:R-:W-:Y:S01]  /*9c00*/  PRMT R77, R77, 0x5410, R79 ;  /* 0x000054104d4d7816 */ /* 0x000fe2000000004f */
[C---:B------:R-:W-:Y:S01]  /*9c10*/  FMUL.FTZ R21, R28.reuse, R21 ;  /* 0x000000151c157220 */ /* 0x040fe20000410000 */
[----:B------:R-:W-:Y:S01]  /*9c20*/  F2FP.PACK_AB R73, RZ, R73 ;  /* 0x00000049ff49723e */ /* 0x000fe200000000ff */
[----:B------:R-:W-:Y:S01]  /*9c30*/  FMUL.FTZ R67, R28, R67 ;  /* 0x000000431c437220 */ /* 0x000fe20000410000 */
[----:B------:R-:W-:Y:S01]  /*9c40*/  F2FP.PACK_AB R75, RZ, R75 ;  /* 0x0000004bff4b723e */ /* 0x000fe200000000ff */
[----:B------:R-:W-:-:S02]  /*9c50*/  FMUL.FTZ R35, R26, R35 ;  /* 0x000000231a237220 */ /* 0x000fc40000410000 */
[----:B------:R-:W-:Y:S01]  /*9c60*/  FMUL.FTZ R33, R26, R33 ;  /* 0x000000211a217220 */ /* 0x000fe20000410000 */
[----:B------:R-:W-:Y:S02]  /*9c70*/  F2FP.PACK_AB R5, RZ, R5 ;  /* 0x00000005ff05723e */ /* 0x000fe400000000ff */
[----:B------:R-:W-:Y:S02]  /*9c80*/  F2FP.PACK_AB R29, RZ, R29 ;  /* 0x0000001dff1d723e */ /* 0x000fe400000000ff */
[----:B------:R-:W-:Y:S02]  /*9c90*/  F2FP.PACK_AB R65, RZ, R65 ;  /* 0x00000041ff41723e */ /* 0x000fe400000000ff */
[----:B------:R-:W-:Y:S02]  /*9ca0*/  F2FP.PACK_AB R23, RZ, R23 ;  /* 0x00000017ff17723e */ /* 0x000fe400000000ff */
[----:B------:R-:W-:Y:S02]  /*9cb0*/  PRMT R73, R73, 0x5410, R75 ;  /* 0x0000541049497816 */ /* 0x000fe4000000004b */
[----:B------:R-:W-:-:S02]  /*9cc0*/  F2FP.PACK_AB R21, RZ, R21 ;  /* 0x00000015ff15723e */ /* 0x000fc400000000ff */
[----:B------:R-:W-:Y:S02]  /*9cd0*/  F2FP.PACK_AB R35, RZ, R35 ;  /* 0x00000023ff23723e */ /* 0x000fe400000000ff */
[----:B------:R-:W-:Y:S02]  /*9ce0*/  F2FP.PACK_AB R67, RZ, R67 ;  /* 0x00000043ff43723e */ /* 0x000fe400000000ff */
[----:B------:R-:W-:Y:S01]  /*9cf0*/  F2FP.PACK_AB R33, RZ, R33 ;  /* 0x00000021ff21723e */ /* 0x000fe200000000ff */
[----:B------:R-:W-:Y:S01]  /*9d00*/  HFMA2.MMA R31, R77, 1, 1, R31 ;  /* 0x3c003c004d1f7835 */ /* 0x000fe2000000001f */
[----:B------:R-:W-:Y:S02]  /*9d10*/  PRMT R5, R5, 0x5410, R29 ;  /* 0x0000541005057816 */ /* 0x000fe4000000001d */
[----:B------:R-:W-:Y:S01]  /*9d20*/  PRMT R65, R65, 0x5410, R23 ;  /* 0x0000541041417816 */ /* 0x000fe20000000017 */
[----:B------:R-:W-:Y:S01]  /*9d30*/  HADD2 R34, R73, R34 ;  /* 0x0000002249227230 */ /* 0x000fe20000000000 */
[----:B------:R-:W-:-:S02]  /*9d40*/  PRMT R21, R21, 0x5410, R35 ;  /* 0x0000541015157816 */ /* 0x000fc40000000023 */
[----:B------:R-:W-:Y:S01]  /*9d50*/  PRMT R67, R67, 0x5410, R33 ;  /* 0x0000541043437816 */ /* 0x000fe20000000021 */
[----:B------:R-:W-:Y:S01]  /*9d60*/  UIADD3 UR4, UR4, 0x40, URZ ;  /* 0x0000004004047890 */ /* 0x000fe2000fffe03f */
[----:B------:R-:W-:Y:S02]  /*9d70*/  HFMA2.MMA R12, R12, 1, 1, R36 ;  /* 0x3c003c000c0c7835 */ /* 0x000fe40000000024 */
[----:B------:R-:W-:Y:S01]  /*9d80*/  HFMA2.MMA R6, R5, 1, 1, R31 ;  /* 0x3c003c0005067835 */ /* 0x000fe2000000001f */
[----:B------:R-:W-:Y:S01]  /*9d90*/  HADD2 R5, R21, R34 ;  /* 0x0000002215057230 */ /* 0x000fe20000000000 */
[----:B------:R-:W-:Y:S01]  /*9da0*/  HFMA2.MMA R4, R65, 1, 1, R3 ;  /* 0x3c003c0041047835 */ /* 0x000fe20000000003 */
[----:B------:R-:W-:Y:S01]  /*9db0*/  HADD2 R3, R67, R22 ;  /* 0x0000001643037230 */ /* 0x000fe20000000000 */
[----:B------:R-:W-:Y:S05]  /*9dc0*/  @!P0 BRA P1, `(.L_x_3011) ;  /* 0xffff6f6000008947 */ /* 0x000fea000083ffff */
.L_x_3010:
[----:B------:R-:W-:-:S04]  /*9dd0*/  ISETP.GE.AND P0, PT, R128, R129, PT ;  /* 0x000000818000720c */ /* 0x000fc80003f06270 */
[----:B------:R-:W-:-:S13]  /*9de0*/  ISETP.GE.OR P0, PT, R128, c[0x0][0x1ac], P0 ;  /* 0x00006b0080007a0c */ /* 0x000fda0000706670 */
[----:B------:R-:W-:Y:S05]  /*9df0*/  @P0 BRA `(.L_x_3012) ;  /* 0x00004e7000000947 */ /* 0x000fea0003800000 */
.L_x_3013:
[----:B------:R0:W2:Y:S01]  /*9e00*/  LDG.E.128.CONSTANT R28, [R132.64] ;  /* 0x00000006841c7981 */ /* 0x0000a2000c1e9d00 */
[----:B------:R-:W-:-:S05]  /*9e10*/  MOV R69, 0x4 ;  /* 0x0000000400457802 */ /* 0x000fca0000000f00 */
[----:B------:R-:W-:-:S06]  /*9e20*/  IMAD.WIDE R20, R69, c[0x0][0x18c], R132 ;  /* 0x0000630045147a25 */ /* 0x000fcc00078e0284 */
[----:B------:R-:W-:Y:S02]  /*9e30*/  IMAD.WIDE R24, R69, c[0x0][0x18c], R20 ;  /* 0x0000630045187a25 */ /* 0x000fe400078e0214 */
[----:B------:R-:W3:Y:S04]  /*9e40*/  LDG.E.128.CONSTANT R20, [R20.64] ;  /* 0x0000000614147981 */ /* 0x000ee8000c1e9d00 */
[----:B------:R-:W4:Y:S01]  /*9e50*/  LDG.E.128.CONSTANT R32, [R24.64] ;  /* 0x0000000618207981 */ /* 0x000f22000c1e9d00 */
[----:B------:R-:W-:-:S13]  /*9e60*/  ISETP.NE.AND P0, PT, R128, R125, PT ;  /* 0x0000007d8000720c */ /* 0x000fda0003f05270 */
[----:B------:R-:W-:Y:S02]  /*9e70*/  @!P0 LEA R18, R128, 0x1, 0x1 ;  /* 0x0000000180128811 */ /* 0x000fe400078e08ff */
[----:B------:R-:W-:-:S05]  /*9e80*/  @!P0 MOV R19, 0x2 ;  /* 0x0000000200138802 */ /* 0x000fca0000000f00 */
[----:B------:R-:W-:-:S05]  /*9e90*/  @!P0 IMAD.WIDE R18, R18, R19, c[0x0][0x198] ;  /* 0x0000660012128625 */ /* 0x000fca00078e0213 */
[----:B------:R2:W5:Y:S01]  /*9ea0*/  @!P0 LDG.E.U16.CONSTANT R39, [R18.64] ;  /* 0x0000000612278981 */ /* 0x000562000c1e9500 */
[----:B------:R-:W-:Y:S01]  /*9eb0*/  @!P0 IADD3 R126, R126, 0x1, RZ ;  /* 0x000000017e7e8810 */ /* 0x000fe20007ffe0ff */
[----:B0-----:R-:W-:Y:S01]  /*9ec0*/  IMAD.WIDE R132, R69, c[0x0][0x18c], R24 ;  /* 0x0000630045847a25 */ /* 0x001fe200078e0218 */
[--C-:B--2---:R-:W-:Y:S02]  /*9ed0*/  SHF.R.U32.HI R18, RZ, 0xc, R28.reuse ;  /* 0x0000000cff127819 */ /* 0x104fe4000001161c */
[----:B------:R-:W-:Y:S02]  /*9ee0*/  SHF.R.U32.HI R19, RZ, 0x12, R28 ;  /* 0x00000012ff137819 */ /* 0x000fe4000001161c */
[----:B------:R-:W-:Y:S02]  /*9ef0*/  LOP3.LUT R18, R18, 0x3f, RZ, 0xc0, !PT ;  /* 0x0000003f12127812 */ /* 0x000fe400078ec0ff */
[----:B------:R-:W-:Y:S02]  /*9f00*/  LOP3.LUT R19, R19, 0x3f, RZ, 0xc0, !PT ;  /* 0x0000003f13137812 */ /* 0x000fe400078ec0ff */
[----:B------:R-:W-:-:S02]  /*9f10*/  IADD3 R18, R18, -0x20, RZ ;  /* 0xffffffe012127810 */ /* 0x000fc40007ffe0ff */
[----:B------:R-:W-:Y:S02]  /*9f20*/  IADD3 R19, R19, -0x20, RZ ;  /* 0xffffffe013137810 */ /* 0x000fe40007ffe0ff */
[----:B------:R0:W-:Y:S02]  /*9f30*/  I2F.F16 R86, R18 ;  /* 0x0000001200567306 */ /* 0x0001e40000200c00 */
[----:B0-----:R-:W-:-:S06]  /*9f40*/  SHF.R.U32.HI R18, RZ, 0x18, R29 ;  /* 0x00000018ff127819 */ /* 0x001fcc000001161d */
[----:B------:R0:W-:Y:S01]  /*9f50*/  I2F.F16 R45, R19 ;  /* 0x00000013002d7306 */ /* 0x0001e20000200c00 */
[----:B------:R-:W-:Y:S02]  /*9f60*/  LOP3.LUT R18, R18, 0x3f, RZ, 0xc0, !PT ;  /* 0x0000003f12127812 */ /* 0x000fe400078ec0ff */
[----:B0-----:R-:W-:Y:S02]  /*9f70*/  SHF.R.U32.HI R19, RZ, 0x6, R30 ;  /* 0x00000006ff137819 */ /* 0x001fe4000001161e */
[----:B------:R-:W-:Y:S02]  /*9f80*/  IADD3 R18, R18, -0x20, RZ ;  /* 0xffffffe012127810 */ /* 0x000fe40007ffe0ff */
[----:B------:R-:W-:Y:S02]  /*9f90*/  LOP3.LUT R19, R19, 0x3f, RZ, 0xc0, !PT ;  /* 0x0000003f13137812 */ /* 0x000fe400078ec0ff */
[----:B------:R0:W-:Y:S02]  /*9fa0*/  I2F.F16 R77, R18 ;  /* 0x00000012004d7306 */ /* 0x0001e40000200c00 */
[----:B------:R-:W-:-:S02]  /*9fb0*/  IADD3 R19, R19, -0x20, RZ ;  /* 0xffffffe013137810 */ /* 0x000fc40007ffe0ff */
[----:B0-----:R-:W-:-:S04]  /*9fc0*/  SHF.R.U32.HI R18, RZ, 0xc, R31 ;  /* 0x0000000cff127819 */ /* 0x001fc8000001161f */
[----:B------:R0:W-:Y:S01]  /*9fd0*/  I2F.F16 R48, R19 ;  /* 0x0000001300307306 */ /* 0x0001e20000200c00 */
[----:B------:R-:W-:Y:S02]  /*9fe0*/  LOP3.LUT R18, R18, 0x3f, RZ, 0xc0, !PT ;  /* 0x0000003f12127812 */ /* 0x000fe400078ec0ff */
[--C-:B0-----:R-:W-:Y:S02]  /*9ff0*/  SHF.R.U32.HI R19, RZ, 0x12, R31.reuse ;  /* 0x00000012ff137819 */ /* 0x101fe4000001161f */
[----:B------:R-:W-:Y:S02]  /*a000*/  IADD3 R40, R18, -0x20, RZ ;  /* 0xffffffe012287810 */ /* 0x000fe40007ffe0ff */
[----:B------:R-:W-:Y:S02]  /*a010*/  LOP3.LUT R19, R19, 0x3f, RZ, 0xc0, !PT ;  /* 0x0000003f13137812 */ /* 0x000fe400078ec0ff */
[----:B------:R-:W-:Y:S02]  /*a020*/  SHF.R.U32.HI R18, RZ, 0x18, R31 ;  /* 0x00000018ff127819 */ /* 0x000fe4000001161f */
[----:B------:R-:W-:-:S02]  /*a030*/  IADD3 R68, R19, -0x20, RZ ;  /* 0xffffffe013447810 */ /* 0x000fc40007ffe0ff */
[----:B------:R-:W-:Y:S02]  /*a040*/  LOP3.LUT R18, R18, 0x3f, RZ, 0xc0, !PT ;  /* 0x0000003f12127812 */ /* 0x000fe400078ec0ff */
[----:B------:R-:W-:Y:S02]  /*a050*/  @!P0 LEA R19, R126, R1, 0x3 ;  /* 0x000000017e138211 */ /* 0x000fe400078e18ff */
[----:B------:R-:W-:-:S04]  /*a060*/  IADD3 R71, R18, -0x20, RZ ;  /* 0xffffffe012477810 */ /* 0x000fc80007ffe0ff */
[----:B------:R-:W2:Y:S01]  /*a070*/  @!P0 LDL.64 R18, [R19] ;  /* 0x0000000013128983 */ /* 0x000ea20000100a00 */
[----:B------:R-:W-:-:S04]  /*a080*/  LOP3.LUT R0, R29, 0x3f, RZ, 0xc0, !PT ;  /* 0x0000003f1d007812 */ /* 0x000fc800078ec0ff */
[----:B------:R-:W-:Y:S02]  /*a090*/  IADD3 R101, R0, -0x20, RZ ;  /* 0xffffffe000657810 */ /* 0x000fe40007ffe0ff */
[----:B------:R-:W-:Y:S02]  /*a0a0*/  LOP3.LUT R0, R31, 0x3f, RZ, 0xc0, !PT ;  /* 0x0000003f1f007812 */ /* 0x000fe400078ec0ff */
[----:B------:R-:W-:Y:S02]  /*a0b0*/  LOP3.LUT R26, R30, 0x3f, RZ, 0xc0, !PT ;  /* 0x0000003f1e1a7812 */ /* 0x000fe400078ec0ff */
[----:B------:R-:W-:Y:S02]  /*a0c0*/  IADD3 R89, R0, -0x20, RZ ;  /* 0xffffffe000597810 */ /* 0x000fe40007ffe0ff */
[----:B------:R-:W-:Y:S02]  /*a0d0*/  LOP3.LUT R0, R28, 0x3f, RZ, 0xc0, !PT ;  /* 0x0000003f1c007812 */ /* 0x000fe400078ec0ff */
[----:B------:R-:W-:-:S02]  /*a0e0*/  IADD3 R91, R26, -0x20, RZ ;  /* 0xffffffe01a5b7810 */ /* 0x000fc40007ffe0ff */
[----:B------:R-:W-:Y:S02]  /*a0f0*/  IADD3 R0, R0, -0x20, RZ ;  /* 0xffffffe000007810 */ /* 0x000fe40007ffe0ff */
[----:B------:R-:W-:Y:S02]  /*a100*/  SHF.R.U32.HI R26, RZ, 0x6, R31 ;  /* 0x00000006ff1a7819 */ /* 0x000fe4000001161f */
[----:B------:R0:W-:Y:S02]  /*a110*/  I2F.F16 R103, R0 ;  /* 0x0000000000677306 */ /* 0x0001e40000200c00 */
[----:B------:R-:W-:-:S04]  /*a120*/  LOP3.LUT R26, R26, 0x3f, RZ, 0xc0, !PT ;  /* 0x0000003f1a1a7812 */ /* 0x000fc800078ec0ff */
[----:B------:R-:W-:Y:S02]  /*a130*/  IADD3 R38, R26, -0x20, RZ ;  /* 0xffffffe01a267810 */ /* 0x000fe40007ffe0ff */
[----:B0-----:R-:W-:-:S04]  /*a140*/  SHF.R.U32.HI R0, RZ, 0x6, R28 ;  /* 0x00000006ff007819 */ /* 0x001fc8000001161c */
[----:B------:R-:W-:-:S04]  /*a150*/  LOP3.LUT R26, R0, 0x3f, RZ, 0xc0, !PT ;  /* 0x0000003f001a7812 */ /* 0x000fc800078ec0ff */
[----:B------:R-:W-:-:S04]  /*a160*/  IADD3 R26, R26, -0x20, RZ ;  /* 0xffffffe01a1a7810 */ /* 0x000fc80007ffe0ff */
[----:B------:R0:W-:Y:S01]  /*a170*/  I2F.F16 R36, R26 ;  /* 0x0000001a00247306 */ /* 0x0001e20000200c00 */
[----:B------:R-:W-:Y:S02]  /*a180*/  SHF.R.U32.HI R37, RZ, 0x18, R28 ;  /* 0x00000018ff257819 */ /* 0x000fe4000001161c */
[----:B0-----:R-:W-:Y:S02]  /*a190*/  SHF.R.U32.HI R26, RZ, 0x12, R29 ;  /* 0x00000012ff1a7819 */ /* 0x001fe4000001161d */
[----:B------:R-:W-:Y:S02]  /*a1a0*/  LOP3.LUT R37, R37, 0x3f, RZ, 0xc0, !PT ;  /* 0x0000003f25257812 */ /* 0x000fe400078ec0ff */
[----:B------:R-:W-:Y:S02]  /*a1b0*/  LOP3.LUT R26, R26, 0x3f, RZ, 0xc0, !PT ;  /* 0x0000003f1a1a7812 */ /* 0x000fe400078ec0ff */
[----:B------:R-:W-:Y:S02]  /*a1c0*/  IADD3 R37, R37, -0x20, RZ ;  /* 0xffffffe025257810 */ /* 0x000fe40007ffe0ff */
[----:B------:R-:W-:-:S02]  /*a1d0*/  IADD3 R26, R26, -0x20, RZ ;  /* 0xffffffe01a1a7810 */ /* 0x000fc40007ffe0ff */
[----:B------:R0:W-:Y:S01]  /*a1e0*/  I2F.F16 R79, R37 ;  /* 0x00000025004f7306 */ /* 0x0001e20000200c00 */
[----:B---3--:R-:W-:-:S07]  /*a1f0*/  SHF.R.U32 R28, R28, 0x1e, R20 ;  /* 0x0000001e1c1c7819 */ /* 0x008fce0000001614 */
[----:B------:R1:W-:Y:S01]  /*a200*/  I2F.F16 R82, R26 ;  /* 0x0000001a00527306 */ /* 0x0003e20000200c00 */
[--C-:B0-----:R-:W-:Y:S02]  /*a210*/  SHF.R.U32.HI R37, RZ, 0xc, R30.reuse ;  /* 0x0000000cff257819 */ /* 0x101fe4000001161e */
[----:B-1----:R-:W-:-:S05]  /*a220*/  SHF.R.U32.HI R26, RZ, 0x18, R30 ;  /* 0x00000018ff1a7819 */ /* 0x002fca000001161e */
[----:B------:R0:W-:Y:S01]  /*a230*/  I2F.F16 R0, R38 ;  /* 0x0000002600007306 */ /* 0x0001e20000200c00 */
[----:B------:R-:W-:Y:S02]  /*a240*/  LOP3.LUT R37, R37, 0x3f, RZ, 0xc0, !PT ;  /* 0x0000003f25257812 */ /* 0x000fe400078ec0ff */
[----:B------:R-:W-:Y:S02]  /*a250*/  LOP3.LUT R26, R26, 0x3f, RZ, 0xc0, !PT ;  /* 0x0000003f1a1a7812 */ /* 0x000fe400078ec0ff */
[--C-:B------:R-:W-:Y:S02]  /*a260*/  SHF.R.U32.HI R2, RZ, 0x6, R29.reuse ;  /* 0x00000006ff027819 */ /* 0x100fe4000001161d */
[----:B0-----:R-:W-:Y:S02]  /*a270*/  SHF.R.U32.HI R38, RZ, 0xc, R29 ;  /* 0x0000000cff267819 */ /* 0x001fe4000001161d */
[----:B------:R-:W-:Y:S02]  /*a280*/  IADD3 R26, R26, -0x20, RZ ;  /* 0xffffffe01a1a7810 */ /* 0x000fe40007ffe0ff */
[----:B------:R-:W-:-:S02]  /*a290*/  LOP3.LUT R28, R28, 0x3f, RZ, 0xc0, !PT ;  /* 0x0000003f1c1c7812 */ /* 0x000fc400078ec0ff */
[----:B------:R-:W-:Y:S02]  /*a2a0*/  LOP3.LUT R38, R38, 0x3f, RZ, 0xc0, !PT ;  /* 0x0000003f26267812 */ /* 0x000fe400078ec0ff */
[----:B------:R-:W-:Y:S02]  /*a2b0*/  SHF.R.U32 R29, R29, 0x1e, R21 ;  /* 0x0000001e1d1d7819 */ /* 0x000fe40000001615 */
[----:B------:R-:W-:Y:S01]  /*a2c0*/  IADD3 R37, R37, -0x20, RZ ;  /* 0xffffffe025257810 */ /* 0x000fe20007ffe0ff */
[----:B------:R0:W-:Y:S01]  /*a2d0*/  I2F.F16 R73, R26 ;  /* 0x0000001a00497306 */ /* 0x0001e20000200c00 */
[----:B------:R-:W-:Y:S02]  /*a2e0*/  IADD3 R28, R28, -0x20, RZ ;  /* 0xffffffe01c1c7810 */ /* 0x000fe40007ffe0ff */
[----:B------:R-:W-:Y:S02]  /*a2f0*/  IADD3 R38, R38, -0x20, RZ ;  /* 0xffffffe026267810 */ /* 0x000fe40007ffe0ff */
[----:B------:R-:W-:-:S02]  /*a300*/  LOP3.LUT R29, R29, 0x3f, RZ, 0xc0, !PT ;  /* 0x0000003f1d1d7812 */ /* 0x000fc400078ec0ff */
[----:B0-----:R-:W-:Y:S01]  /*a310*/  SHF.R.U32.HI R26, RZ, 0x4, R20 ;  /* 0x00000004ff1a7819 */ /* 0x001fe20000011614 */
[----:B------:R-:W-:Y:S08]  /*a320*/  I2F.F16 R47, R37 ;  /* 0x00000025002f7306 */ /* 0x000ff00000200c00 */
[----:B------:R0:W-:Y:S08]  /*a330*/  I2F.F16 R37, R40 ;  /* 0x0000002800257306 */ /* 0x0001f00000200c00 */
[----:B------:R1:W-:Y:S01]  /*a340*/  I2F.F16 R42, R28 ;  /* 0x0000001c002a7306 */ /* 0x0003e20000200c00 */
[----:B0-----:R-:W-:-:S02]  /*a350*/  IADD3 R40, R29, -0x20, RZ ;  /* 0xffffffe01d287810 */ /* 0x001fc40007ffe0ff */
[----:B------:R-:W-:-:S05]  /*a360*/  SHF.R.U32.HI R29, RZ, 0xa, R20 ;  /* 0x0000000aff1d7819 */ /* 0x000fca0000011614 */
[----:B------:R0:W-:Y:S01]  /*a370*/  I2F.F16 R57, R38 ;  /* 0x0000002600397306 */ /* 0x0001e20000200c00 */
[----:B-1----:R-:W-:Y:S02]  /*a380*/  LOP3.LUT R28, R26, 0x3f, RZ, 0xc0, !PT ;  /* 0x0000003f1a1c7812 */ /* 0x002fe400078ec0ff */
[----:B------:R-:W-:Y:S02]  /*a390*/  LOP3.LUT R29, R29, 0x3f, RZ, 0xc0, !PT ;  /* 0x0000003f1d1d7812 */ /* 0x000fe400078ec0ff */
[----:B------:R-:W-:Y:S02]  /*a3a0*/  IADD3 R28, R28, -0x20, RZ ;  /* 0xffffffe01c1c7810 */ /* 0x000fe40007ffe0ff */
[----:B0-----:R-:W-:Y:S02]  /*a3b0*/  SHF.R.U32.HI R38, RZ, 0x12, R30 ;  /* 0x00000012ff267819 */ /* 0x001fe4000001161e */
[----:B------:R-:W-:Y:S02]  /*a3c0*/  SHF.R.U32 R30, R30, 0x1e, R22 ;  /* 0x0000001e1e1e7819 */ /* 0x000fe40000001616 */
[----:B------:R-:W-:Y:S01]  /*a3d0*/  LOP3.LUT R38, R38, 0x3f, RZ, 0xc0, !PT ;  /* 0x0000003f26267812 */ /* 0x000fe200078ec0ff */
[----:B------:R0:W-:Y:S01]  /*a3e0*/  I2F.F16 R78, R28 ;  /* 0x0000001c004e7306 */ /* 0x0001e20000200c00 */
[----:B------:R-:W-:-:S02]  /*a3f0*/  IADD3 R29, R29, -0x20, RZ ;  /* 0xffffffe01d1d7810 */ /* 0x000fc40007ffe0ff */
[----:B------:R-:W-:Y:S02]  /*a400*/  IADD3 R38, R38, -0x20, RZ ;  /* 0xffffffe026267810 */ /* 0x000fe40007ffe0ff */
[----:B------:R-:W-:Y:S02]  /*a410*/  LOP3.LUT R30, R30, 0x3f, RZ, 0xc0, !PT ;  /* 0x0000003f1e1e7812 */ /* 0x000fe400078ec0ff */
[----:B------:R-:W-:Y:S02]  /*a420*/  SHF.R.U32 R31, R31, 0x1e, R23 ;  /* 0x0000001e1f1f7819 */ /* 0x000fe40000001617 */
[----:B0-----:R-:W-:Y:S01]  /*a430*/  SHF.R.U32.HI R28, RZ, 0xa, R22 ;  /* 0x0000000aff1c7819 */ /* 0x001fe20000011616 */
[----:B------:R0:W-:Y:S01]  /*a440*/  I2F.F16 R80, R38 ;  /* 0x0000002600507306 */ /* 0x0001e20000200c00 */
[----:B------:R-:W-:Y:S02]  /*a450*/  LOP3.LUT R31, R31, 0x3f, RZ, 0xc0, !PT ;  /* 0x0000003f1f1f7812 */ /* 0x000fe400078ec0ff */
[----:B------:R-:W-:-:S05]  /*a460*/  LOP3.LUT R28, R28, 0x3f, RZ, 0xc0, !PT ;  /* 0x0000003f1c1c7812 */ /* 0x000fca00078ec0ff */
[----:B------:R1:W-:Y:S01]  /*a470*/  I2F.F16 R55, R29 ;  /* 0x0000001d00377306 */ /* 0x0003e20000200c00 */
[----:B0-----:R-:W-:Y:S02]  /*a480*/  IADD3 R38, R30, -0x20, RZ ;  /* 0xffffffe01e267810 */ /* 0x001fe40007ffe0ff */
[----:B------:R-:W-:Y:S02]  /*a490*/  SHF.R.U32.HI R30, RZ, 0x4, R21 ;  /* 0x00000004ff1e7819 */ /* 0x000fe40000011615 */
[----:B------:R-:W-:Y:S02]  /*a4a0*/  IADD3 R72, R28, -0x20, RZ ;  /* 0xffffffe01c487810 */ /* 0x000fe40007ffe0ff */
[--C-:B-1----:R-:W-:Y:S02]  /*a4b0*/  SHF.R.U32.HI R29, RZ, 0x4, R23.reuse ;  /* 0x00000004ff1d7819 */ /* 0x102fe40000011617 */
[----:B------:R-:W-:Y:S02]  /*a4c0*/  SHF.R.U32.HI R28, RZ, 0xa, R23 ;  /* 0x0000000aff1c7819 */ /* 0x000fe40000011617 */
[----:B------:R-:W-:-:S02]  /*a4d0*/  LOP3.LUT R29, R29, 0x3f, RZ, 0xc0, !PT ;  /* 0x0000003f1d1d7812 */ /* 0x000fc400078ec0ff */
[----:B------:R-:W-:Y:S02]  /*a4e0*/  IADD3 R41, R31, -0x20, RZ ;  /* 0xffffffe01f297810 */ /* 0x000fe40007ffe0ff */
[----:B------:R-:W-:Y:S02]  /*a4f0*/  LOP3.LUT R30, R30, 0x3f, RZ, 0xc0, !PT ;  /* 0x0000003f1e1e7812 */ /* 0x000fe400078ec0ff */
[----:B------:R-:W-:Y:S01]  /*a500*/  IADD3 R70, R29, -0x20, RZ ;  /* 0xffffffe01d467810 */ /* 0x000fe20007ffe0ff */
[----:B------:R0:W-:Y:S01]  /*a510*/  I2F.F16 R26, R41 ;  /* 0x00000029001a7306 */ /* 0x0001e20000200c00 */
[----:B------:R-:W-:Y:S02]  /*a520*/  LOP3.LUT R28, R28, 0x3f, RZ, 0xc0, !PT ;  /* 0x0000003f1c1c7812 */ /* 0x000fe400078ec0ff */
[----:B------:R-:W-:Y:S02]  /*a530*/  IADD3 R30, R30, -0x20, RZ ;  /* 0xffffffe01e1e7810 */ /* 0x000fe40007ffe0ff */
[----:B------:R-:W-:-:S02]  /*a540*/  SHF.R.U32.HI R29, RZ, 0x10, R20 ;  /* 0x00000010ff1d7819 */ /* 0x000fc40000011614 */
[----:B------:R-:W-:Y:S02]  /*a550*/  SHF.R.U32.HI R31, RZ, 0xa, R21 ;  /* 0x0000000aff1f7819 */ /* 0x000fe40000011615 */
[----:B0-----:R-:W-:Y:S01]  /*a560*/  SHF.R.U32.HI R41, RZ, 0x4, R22 ;  /* 0x00000004ff297819 */ /* 0x001fe20000011616 */
[----:B------:R0:W-:Y:S01]  /*a570*/  I2F.F16 R53, R30 ;  /* 0x0000001e00357306 */ /* 0x0001e20000200c00 */
[----:B------:R-:W-:Y:S02]  /*a580*/  IADD3 R49, R28, -0x20, RZ ;  /* 0xffffffe01c317810 */ /* 0x000fe40007ffe0ff */
[----:B------:R-:W-:Y:S02]  /*a590*/  LOP3.LUT R28, R29, 0x3f, RZ, 0xc0, !PT ;  /* 0x0000003f1d1c7812 */ /* 0x000fe400078ec0ff */
[----:B------:R-:W-:Y:S02]  /*a5a0*/  LOP3.LUT R31, R31, 0x3f, RZ, 0xc0, !PT ;  /* 0x0000003f1f1f7812 */ /* 0x000fe400078ec0ff */
[----:B------:R-:W-:-:S02]  /*a5b0*/  LOP3.LUT R41, R41, 0x3f, RZ, 0xc0, !PT ;  /* 0x0000003f29297812 */ /* 0x000fc400078ec0ff */
[----:B------:R-:W-:Y:S02]  /*a5c0*/  SHF.R.U32.HI R29, RZ, 0x16, R20 ;  /* 0x00000016ff1d7819 */ /* 0x000fe40000011614 */
[----:B0-----:R-:W-:Y:S02]  /*a5d0*/  SHF.R.U32.HI R30, RZ, 0x10, R21 ;  /* 0x00000010ff1e7819 */ /* 0x001fe40000011615 */
[----:B------:R-:W-:Y:S02]  /*a5e0*/  IADD3 R31, R31, -0x20, RZ ;  /* 0xffffffe01f1f7810 */ /* 0x000fe40007ffe0ff */
[----:B------:R-:W-:Y:S02]  /*a5f0*/  IADD3 R41, R41, -0x20, RZ ;  /* 0xffffffe029297810 */ /* 0x000fe40007ffe0ff */
[----:B------:R-:W-:Y:S02]  /*a600*/  LOP3.LUT R29, R29, 0x3f, RZ, 0xc0, !PT ;  /* 0x0000003f1d1d7812 */ /* 0x000fe400078ec0ff */
[----:B------:R-:W-:Y:S01]  /*a610*/  LOP3.LUT R30, R30, 0x3f, RZ, 0xc0, !PT ;  /* 0x0000003f1e1e7812 */ /* 0x000fe200078ec0ff */
[----:B------:R0:W-:Y:S01]  /*a620*/  I2F.F16 R76, R31 ;  /* 0x0000001f004c7306 */ /* 0x0001e20000200c00 */
[----:B------:R-:W-:-:S02]  /*a630*/  IADD3 R28, R28, -0x20, RZ ;  /* 0xffffffe01c1c7810 */ /* 0x000fc40007ffe0ff */
[----:B------:R-:W-:Y:S02]  /*a640*/  IADD3 R29, R29, -0x20, RZ ;  /* 0xffffffe01d1d7810 */ /* 0x000fe40007ffe0ff */
[----:B------:R-:W-:-:S03]  /*a650*/  IADD3 R30, R30, -0x20, RZ ;  /* 0xffffffe01e1e7810 */ /* 0x000fc60007ffe0ff */
[----:B------:R1:W-:Y:S01]  /*a660*/  I2F.F16 R51, R41 ;  /* 0x0000002900337306 */ /* 0x0003e20000200c00 */
[----:B0-----:R-:W-:-:S04]  /*a670*/  SHF.R.U32.HI R31, RZ, 0x16, R21 ;  /* 0x00000016ff1f7819 */ /* 0x001fc80000011615 */
[----:B------:R-:W-:Y:S02]  /*a680*/  LOP3.LUT R31, R31, 0x3f, RZ, 0xc0, !PT ;  /* 0x0000003f1f1f7812 */ /* 0x000fe400078ec0ff */
[----:B-1----:R-:W-:Y:S01]  /*a690*/  SHF.R.U32.HI R41, RZ, 0x10, R22 ;  /* 0x00000010ff297819 */ /* 0x002fe20000011616 */
[----:B------:R0:W-:Y:S01]  /*a6a0*/  I2F.F16 R87, R28 ;  /* 0x0000001c00577306 */ /* 0x0001e20000200c00 */
[----:B------:R-:W-:-:S07]  /*a6b0*/  IADD3 R31, R31, -0x20, RZ ;  /* 0xffffffe01f1f7810 */ /* 0x000fce0007ffe0ff */
[----:B------:R1:W-:Y:S01]  /*a6c0*/  I2F.F16 R50, R29 ;  /* 0x0000001d00327306 */ /* 0x0003e20000200c00 */
[----:B0-----:R-:W-:-:S07]  /*a6d0*/  LOP3.LUT R28, R41, 0x3f, RZ, 0xc0, !PT ;  /* 0x0000003f291c7812 */ /* 0x001fce00078ec0ff */
[----:B------:R0:W-:Y:S01]  /*a6e0*/  I2F.F16 R46, R30 ;  /* 0x0000001e002e7306 */ /* 0x0001e20000200c00 */
[--C-:B-1----:R-:W-:Y:S02]  /*a6f0*/  SHF.R.U32.HI R29, RZ, 0x10, R23.reuse ;  /* 0x00000010ff1d7819 */ /* 0x102fe40000011617 */
[----:B------:R-:W-:Y:S02]  /*a700*/  IADD3 R28, R28, -0x20, RZ ;  /* 0xffffffe01c1c7810 */ /* 0x000fe40007ffe0ff */
[----:B------:R-:W-:Y:S02]  /*a710*/  LOP3.LUT R29, R29, 0x3f, RZ, 0xc0, !PT ;  /* 0x0000003f1d1d7812 */ /* 0x000fe400078ec0ff */
[----:B0-----:R-:W-:-:S04]  /*a720*/  SHF.R.U32.HI R30, RZ, 0x16, R23 ;  /* 0x00000016ff1e7819 */ /* 0x001fc80000011617 */
[----:B------:R-:W-:Y:S01]  /*a730*/  LOP3.LUT R30, R30, 0x3f, RZ, 0xc0, !PT ;  /* 0x0000003f1e1e7812 */ /* 0x000fe200078ec0ff */
[----:B------:R-:W-:Y:S01]  /*a740*/  I2F.F16 R85, R31 ;  /* 0x0000001f00557306 */ /* 0x000fe20000200c00 */
[----:B------:R-:W-:Y:S02]  /*a750*/  IADD3 R81, R29, -0x20, RZ ;  /* 0xffffffe01d517810 */ /* 0x000fe40007ffe0ff */
[----:B------:R-:W-:-:S05]  /*a760*/  IADD3 R52, R30, -0x20, RZ ;  /* 0xffffffe01e347810 */ /* 0x000fca0007ffe0ff */
[----:B------:R0:W-:Y:S01]  /*a770*/  I2F.F16 R44, R28 ;  /* 0x0000001c002c7306 */ /* 0x0001e20000200c00 */
[----:B----4-:R-:W-:Y:S01]  /*a780*/  SHF.R.U32 R20, R20, 0x1c, R32 ;  /* 0x0000001c14147819 */ /* 0x010fe20000001620 */
[----:B0-----:R0:W3:Y:S03]  /*a790*/  LDG.E.128.CONSTANT R28, [R132.64] ;  /* 0x00000006841c7981 */ /* 0x0010e6000c1e9d00 */
[----:B------:R-:W-:-:S04]  /*a7a0*/  LOP3.LUT R20, R20, 0x3f, RZ, 0xc0, !PT ;  /* 0x0000003f14147812 */ /* 0x000fc800078ec0ff */
[----:B------:R-:W-:Y:S02]  /*a7b0*/  IADD3 R20, R20, -0x20, RZ ;  /* 0xffffffe014147810 */ /* 0x000fe40007ffe0ff */
[----:B------:R-:W-:Y:S02]  /*a7c0*/  SHF.R.U32.HI R41, RZ, 0x16, R22 ;  /* 0x00000016ff297819 */ /* 0x000fe40000011616 */
[----:B------:R1:W-:Y:S01]  /*a7d0*/  I2F.F16 R88, R20 ;  /* 0x0000001400587306 */ /* 0x0003e20000200c00 */
[----:B------:R-:W-:Y:S02]  /*a7e0*/  SHF.R.U32 R21, R21, 0x1c, R33 ;  /* 0x0000001c15157819 */ /* 0x000fe40000001621 */
[--C-:B------:R-:W-:Y:S02]  /*a7f0*/  SHF.R.U32 R22, R22, 0x1c, R34.reuse ;  /* 0x0000001c16167819 */ /* 0x100fe40000001622 */
[----:B------:R-:W-:Y:S02]  /*a800*/  LOP3.LUT R41, R41, 0x3f, RZ, 0xc0, !PT ;  /* 0x0000003f29297812 */ /* 0x000fe400078ec0ff */
[----:B-1----:R-:W-:-:S02]  /*a810*/  SHF.R.U32.HI R20, RZ, 0x2, R34 ;  /* 0x00000002ff147819 */ /* 0x002fc40000011622 */
[----:B------:R-:W-:Y:S02]  /*a820*/  LOP3.LUT R2, R2, 0x3f, RZ, 0xc0, !PT ;  /* 0x0000003f02027812 */ /* 0x000fe400078ec0ff */
[----:B------:R-:W-:Y:S02]  /*a830*/  LOP3.LUT R21, R21, 0x3f, RZ, 0xc0, !PT ;  /* 0x0000003f15157812 */ /* 0x000fe400078ec0ff */
[----:B------:R-:W-:Y:S02]  /*a840*/  LOP3.LUT R22, R22, 0x3f, RZ, 0xc0, !PT ;  /* 0x0000003f16167812 */ /* 0x000fe400078ec0ff */
[----:B------:R-:W-:Y:S02]  /*a850*/  LOP3.LUT R20, R20, 0x3f, RZ, 0xc0, !PT ;  /* 0x0000003f14147812 */ /* 0x000fe400078ec0ff */
[----:B------:R-:W-:Y:S02]  /*a860*/  SHF.R.U32 R23, R23, 0x1c, R35 ;  /* 0x0000001c17177819 */ /* 0x000fe40000001623 */
[----:B------:R-:W-:-:S02]  /*a870*/  IADD3 R41, R41, -0x20, RZ ;  /* 0xffffffe029297810 */ /* 0x000fc40007ffe0ff */
[----:B------:R-:W-:Y:S02]  /*a880*/  IADD3 R2, R2, -0x20, RZ ;  /* 0xffffffe002027810 */ /* 0x000fe40007ffe0ff */
[----:B------:R-:W-:Y:S02]  /*a890*/  IADD3 R21, R21, -0x20, RZ ;  /* 0xffffffe015157810 */ /* 0x000fe40007ffe0ff */
[----:B------:R-:W-:Y:S02]  /*a8a0*/  IADD3 R22, R22, -0x20, RZ ;  /* 0xffffffe016167810 */ /* 0x000fe40007ffe0ff */
[----:B------:R-:W-:Y:S02]  /*a8b0*/  IADD3 R20, R20, -0x20, RZ ;  /* 0xffffffe014147810 */ /* 0x000fe40007ffe0ff */
[----:B------:R-:W-:Y:S01]  /*a8c0*/  LOP3.LUT R23, R23, 0x3f, RZ, 0xc0, !PT ;  /* 0x0000003f17177812 */ /* 0x000fe200078ec0ff */
[----:B------:R-:W-:Y:S03]  /*a8d0*/  I2F.F16 R83, R41 ;  /* 0x0000002900537306 */ /* 0x000fe60000200c00 */
[----:B------:R-:W-:-:S05]  /*a8e0*/  IADD3 R102, R23, -0x20, RZ ;  /* 0xffffffe017667810 */ /* 0x000fca0007ffe0ff */
[----:B------:R-:W-:Y:S08]  /*a8f0*/  I2F.F16 R84, R21 ;  /* 0x0000001500547306 */ /* 0x000ff00000200c00 */
[----:B------:R-:W-:Y:S08]  /*a900*/  I2F.F16 R104, R22 ;  /* 0x0000001600687306 */ /* 0x000ff00000200c00 */
[----:B------:R1:W-:Y:S08]  /*a910*/  I2F.F16 R41, R20 ;  /* 0x0000001400297306 */ /* 0x0003f00000200c00 */
[----:B------:R-:W-:Y:S01]  /*a920*/  I2F.F16 R101, R101 ;  /* 0x0000006500657306 */ /* 0x000fe20000200c00 */
[----:B-1----:R-:W1:Y:S07]  /*a930*/  LDS.128 R20, [UR4+0x80] ;  /* 0x00008004ff147984 */ /* 0x002e6e0008000c00 */
[----:B------:R-:W4:Y:S08]  /*a940*/  I2F.F16 R2, R2 ;  /* 0x0000000200027306 */ /* 0x000f300000200c00 */
[----:B------:R-:W0:Y:S08]  /*a950*/  I2F.F16 R68, R68 ;  /* 0x0000004400447306 */ /* 0x000e300000200c00 */
[----:B------:R-:W0:Y:S01]  /*a960*/  I2F.F16 R38, R38 ;  /* 0x0000002600267306 */ /* 0x000e220000200c00 */
[----:B----4-:R-:W-:-:S07]  /*a970*/  PRMT R101, R101, 0x5410, R2 ;  /* 0x0000541065657816 */ /* 0x010fce0000000002 */
[----:B------:R-:W4:Y:S01]  /*a980*/  I2F.F16 R89, R89 ;  /* 0x0000005900597306 */ /* 0x000f220000200c00 */
[----:B------:R-:W-:Y:S02]  /*a990*/  SHF.R.U32.HI R2, RZ, 0x2, R35 ;  /* 0x00000002ff027819 */ /* 0x000fe40000011623 */
[----:B-----5:R-:W-:Y:S02]  /*a9a0*/  @!P0 IADD3 R125, R39, R128, RZ ;  /* 0x00000080277d8210 */ /* 0x020fe40007ffe0ff */
[----:B------:R-:W-:-:S03]  /*a9b0*/  PRMT R103, R103, 0x5410, R36 ;  /* 0x0000541067677816 */ /* 0x000fc60000000024 */
[----:B------:R-:W5:Y:S01]  /*a9c0*/  I2F.F16 R91, R91 ;  /* 0x0000005b005b7306 */ /* 0x000f620000200c00 */
[----:B------:R-:W-:Y:S02]  /*a9d0*/  LOP3.LUT R2, R2, 0x3f, RZ, 0xc0, !PT ;  /* 0x0000003f02027812 */ /* 0x000fe400078ec0ff */
[----:B0-----:R-:W-:Y:S02]  /*a9e0*/  PRMT R68, R37, 0x5410, R68 ;  /* 0x0000541025447816 */ /* 0x001fe40000000044 */
[----:B------:R-:W-:Y:S02]  /*a9f0*/  PRMT R73, R73, 0x5410, R38 ;  /* 0x0000541049497816 */ /* 0x000fe40000000026 */
[----:B------:R-:W0:Y:S01]  /*aa00*/  LDS.128 R36, [UR4] ;  /* 0x00000004ff247984 */ /* 0x000e220008000c00 */
[----:B------:R-:W-:Y:S02]  /*aa10*/  SHF.R.U32.HI R24, RZ, 0x2, R32 ;  /* 0x00000002ff187819 */ /* 0x000fe40000011620 */
[----:B------:R-:W-:-:S02]  /*aa20*/  PRMT R86, R86, 0x5410, R45 ;  /* 0x0000541056567816 */ /* 0x000fc4000000002d */
[----:B----4-:R-:W-:Y:S02]  /*aa30*/  PRMT R89, R89, 0x5410, R0 ;  /* 0x0000541059597816 */ /* 0x010fe40000000000 */
[----:B------:R-:W-:Y:S02]  /*aa40*/  IADD3 R45, R2, -0x20, RZ ;  /* 0xffffffe0022d7810 */ /* 0x000fe40007ffe0ff */
[--C-:B------:R-:W-:Y:S02]  /*aa50*/  SHF.R.U32.HI R0, RZ, 0x8, R32.reuse ;  /* 0x00000008ff007819 */ /* 0x100fe40000011620 */
[----:B------:R-:W-:Y:S01]  /*aa60*/  SHF.R.U32.HI R2, RZ, 0xe, R32 ;  /* 0x0000000eff027819 */ /* 0x000fe20000011620 */
[----:B------:R-:W4:Y:S01]  /*aa70*/  I2F.F16 R71, R71 ;  /* 0x0000004700477306 */ /* 0x000f220000200c00 */
[----:B------:R-:W-:Y:S02]  /*aa80*/  LOP3.LUT R24, R24, 0x3f, RZ, 0xc0, !PT ;  /* 0x0000003f18187812 */ /* 0x000fe400078ec0ff */
[----:B------:R-:W-:-:S02]  /*aa90*/  LOP3.LUT R0, R0, 0x3f, RZ, 0xc0, !PT ;  /* 0x0000003f00007812 */ /* 0x000fc400078ec0ff */
[----:B------:R-:W-:Y:S02]  /*aaa0*/  LOP3.LUT R2, R2, 0x3f, RZ, 0xc0, !PT ;  /* 0x0000003f02027812 */ /* 0x000fe400078ec0ff */
[----:B------:R-:W-:Y:S01]  /*aab0*/  IADD3 R24, R24, -0x20, RZ ;  /* 0xffffffe018187810 */ /* 0x000fe20007ffe0ff */
[----:B------:R-:W0:Y:S01]  /*aac0*/  I2F.F16 R40, R40 ;  /* 0x0000002800287306 */ /* 0x000e220000200c00 */
[----:B-----5:R-:W-:Y:S02]  /*aad0*/  PRMT R91, R91, 0x5410, R48 ;  /* 0x000054105b5b7816 */ /* 0x020fe40000000030 */
[----:B------:R-:W-:Y:S02]  /*aae0*/  IADD3 R0, R0, -0x20, RZ ;  /* 0xffffffe000007810 */ /* 0x000fe40007ffe0ff */
[----:B------:R-:W-:Y:S02]  /*aaf0*/  IADD3 R2, R2, -0x20, RZ ;  /* 0xffffffe002027810 */ /* 0x000fe40007ffe0ff */
[----:B------:R-:W-:Y:S01]  /*ab00*/  LEA.HI R100, R32, 0xffffffe0, RZ, 0x6 ;  /* 0xffffffe020647811 */ /* 0x000fe200078f30ff */
[----:B------:R-:W5:Y:S01]  /*ab10*/  I2F.F16 R72, R72 ;  /* 0x0000004800487306 */ /* 0x000f620000200c00 */
[----:B------:R-:W-:-:S02]  /*ab20*/  SHF.R.U32.HI R32, RZ, 0x14, R32 ;  /* 0x00000014ff207819 */ /* 0x000fc40000011620 */
[----:B------:R-:W-:Y:S01]  /*ab30*/  PRMT R79, R79, 0x5410, R42 ;  /* 0x000054104f4f7816 */ /* 0x000fe2000000002a */
[----:B-1----:R-:W-:Y:S01]  /*ab40*/  HFMA2.MMA R42, R103, R20, RZ ;  /* 0x00000014672a7235 */ /* 0x002fe200000000ff */
[----:B------:R-:W-:-:S03]  /*ab50*/  PRMT R85, R46, 0x5410, R85 ;  /* 0x000054102e557816 */ /* 0x000fc60000000055 */
[----:B------:R-:W-:Y:S01]  /*ab60*/  I2F.F16 R70, R70 ;  /* 0x0000004600467306 */ /* 0x000fe20000200c00 */
[----:B------:R-:W-:Y:S01]  /*ab70*/  PRMT R80, R47, 0x5410, R80 ;  /* 0x000054102f507816 */ /* 0x000fe20000000050 */
[----:B------:R-:W-:Y:S01]  /*ab80*/  HFMA2.MMA R46, R91, R20, RZ ;  /* 0x000000145b2e7235 */ /* 0x000fe200000000ff */
[----:B------:R-:W-:-:S05]  /*ab90*/  LOP3.LUT R32, R32, 0x3f, RZ, 0xc0, !PT ;  /* 0x0000003f20207812 */ /* 0x000fca00078ec0ff */
[----:B------:R-:W1:Y:S01]  /*aba0*/  I2F.F16 R49, R49 ;  /* 0x0000003100317306 */ /* 0x000e620000200c00 */
[----:B------:R-:W-:Y:S01]  /*abb0*/  PRMT R83, R44, 0x5410, R83 ;  /* 0x000054102c537816 */ /* 0x000fe20000000053 */
[----:B------:R-:W-:-:S06]  /*abc0*/  HFMA2 R44, R101, R20, RZ.H0_H0 ;  /* 0x00000014652c7231 */ /* 0x000fcc00000400ff */
[----:B------:R-:W0:Y:S01]  /*abd0*/  I2F.F16 R43, R24 ;  /* 0x00000018002b7306 */ /* 0x000e220000200c00 */
[----:B------:R-:W-:Y:S01]  /*abe0*/  LEA.HI R98, R33, 0xffffffe0, RZ, 0x6 ;  /* 0xffffffe021627811 */ /* 0x000fe200078f30ff */
[----:B------:R-:W-:-:S06]  /*abf0*/  HFMA2 R20, R89, R20, RZ.H0_H0 ;  /* 0x0000001459147231 */ /* 0x000fcc00000400ff */
[----:B------:R0:W-:Y:S01]  /*ac00*/  I2F.F16 R99, R0 ;  /* 0x0000000000637306 */ /* 0x0001e20000200c00 */
[----:B------:R-:W-:-:S07]  /*ac10*/  SHF.R.U32.HI R25, RZ, 0x2, R33 ;  /* 0x00000002ff197819 */ /* 0x000fce0000011621 */
[----:B------:R1:W2:Y:S01]  /*ac20*/  I2F.F16 R24, R2 ;  /* 0x0000000200187306 */ /* 0x0002a20000200c00 */
[--C-:B0-----:R-:W-:Y:S02]  /*ac30*/  SHF.R.U32.HI R0, RZ, 0x8, R33.reuse ;  /* 0x00000008ff007819 */ /* 0x101fe40000011621 */
[----:B----4-:R-:W-:Y:S02]  /*ac40*/  PRMT R71, R71, 0x5410, R26 ;  /* 0x0000541047477816 */ /* 0x010fe4000000001a */
[----:B------:R-:W-:Y:S02]  /*ac50*/  LOP3.LUT R0, R0, 0x3f, RZ, 0xc0, !PT ;  /* 0x0000003f00007812 */ /* 0x000fe400078ec0ff */
[----:B-1----:R-:W-:Y:S01]  /*ac60*/  SHF.R.U32.HI R2, RZ, 0xe, R33 ;  /* 0x0000000eff027819 */ /* 0x002fe20000011621 */
[-C--:B------:R-:W-:Y:S01]  /*ac70*/  HFMA2.MMA R42, R86, R21.reuse, R42 ;  /* 0x00000015562a7235 */ /* 0x080fe2000000002a */
[----:B------:R-:W-:Y:S02]  /*ac80*/  PRMT R82, R57, 0x5410, R82 ;  /* 0x0000541039527816 */ /* 0x000fe40000000052 */
[----:B------:R-:W-:Y:S01]  /*ac90*/  LOP3.LUT R2, R2, 0x3f, RZ, 0xc0, !PT ;  /* 0x0000003f02027812 */ /* 0x000fe200078ec0ff */
[----:B------:R-:W-:Y:S01]  /*aca0*/  HFMA2.MMA R46, R80, R21, R46 ;  /* 0x00000015502e7235 */ /* 0x000fe2000000002e */
[----:B------:R-:W-:-:S02]  /*acb0*/  IADD3 R32, R32, -0x20, RZ ;  /* 0xffffffe020207810 */ /* 0x000fc40007ffe0ff */
[----:B------:R-:W-:Y:S02]  /*acc0*/  SHF.R.U32.HI R33, RZ, 0x14, R33 ;  /* 0x00000014ff217819 */ /* 0x000fe40000011621 */
[----:B------:R-:W-:Y:S01]  /*acd0*/  SHF.R.U32.HI R26, RZ, 0x8, R35 ;  /* 0x00000008ff1a7819 */ /* 0x000fe20000011623 */
[-C--:B------:R-:W-:Y:S01]  /*ace0*/  HFMA2 R20, R68, R21.reuse, R20 ;  /* 0x0000001544147231 */ /* 0x080fe20000000014 */
[----:B------:R-:W-:Y:S02]  /*acf0*/  IADD3 R0, R0, -0x20, RZ ;  /* 0xffffffe000007810 */ /* 0x000fe40007ffe0ff */
[----:B------:R-:W-:Y:S01]  /*ad00*/  IADD3 R2, R2, -0x20, RZ ;  /* 0xffffffe002027810 */ /* 0x000fe20007ffe0ff */
[----:B------:R0:W-:Y:S01]  /*ad10*/  I2F.F16 R47, R32 ;  /* 0x00000020002f7306 */ /* 0x0001e20000200c00 */
[----:B------:R-:W-:Y:S01]  /*ad20*/  PRMT R77, R77, 0x5410, R40 ;  /* 0x000054104d4d7816 */ /* 0x000fe20000000028 */
[----:B------:R-:W-:Y:S01]  /*ad30*/  HFMA2 R44, R82, R21, R44 ;  /* 0x00000015522c7231 */ /* 0x000fe2000000002c */
[----:B------:R-:W-:Y:S01]  /*ad40*/  LOP3.LUT R33, R33, 0x3f, RZ, 0xc0, !PT ;  /* 0x0000003f21217812 */ /* 0x000fe200078ec0ff */
[----:B------:R-:W-:Y:S01]  /*ad50*/  HFMA2.MMA R42, R79, R22, R42 ;  /* 0x000000164f2a7235 */ /* 0x000fe2000000002a */
[----:B------:R-:W-:-:S02]  /*ad60*/  PRMT R78, R78, 0x5410, R55 ;  /* 0x000054104e4e7816 */ /* 0x000fc40000000037 */
[----:B-----5:R-:W-:Y:S01]  /*ad70*/  PRMT R72, R51, 0x5410, R72 ;  /* 0x0000541033487816 */ /* 0x020fe20000000048 */
[----:B------:R1:W-:Y:S01]  /*ad80*/  I2F.F16 R97, R0 ;  /* 0x0000000000617306 */ /* 0x0003e20000200c00 */
[----:B0-----:R-:W-:Y:S01]  /*ad90*/  LOP3.LUT R32, R26, 0x3f, RZ, 0xc0, !PT ;  /* 0x0000003f1a207812 */ /* 0x001fe200078ec0ff */
[----:B------:R-:W-:Y:S01]  /*ada0*/  HFMA2 R44, R77, R22, R44 ;  /* 0x000000164d2c7231 */ /* 0x000fe2000000002c */
[----:B------:R-:W-:Y:S02]  /*adb0*/  PRMT R76, R53, 0x5410, R76 ;  /* 0x00005410354c7816 */ /* 0x000fe4000000004c */
[----:B------:R-:W-:-:S03]  /*adc0*/  PRMT R70, R70, 0x5410, R49 ;  /* 0x0000541046467816 */ /* 0x000fc60000000031 */
[----:B------:R0:W-:Y:S01]  /*add0*/  I2F.F16 R26, R2 ;  /* 0x00000002001a7306 */ /* 0x0001e20000200c00 */
[----:B-1----:R-:W-:Y:S01]  /*ade0*/  HFMA2.MMA R0, R73, R22, R46 ;  /* 0x0000001649007235 */ /* 0x002fe2000000002e */
[----:B------:R-:W-:Y:S01]  /*adf0*/  IADD3 R33, R33, -0x20, RZ ;  /* 0xffffffe021217810 */ /* 0x000fe20007ffe0ff */
[----:B------:R-:W-:Y:S01]  /*ae00*/  HFMA2.MMA R74, R78, R23, R42 ;  /* 0x000000174e4a7235 */ /* 0x000fe2000000002a */
[----:B0-----:R-:W-:Y:S01]  /*ae10*/  HFMA2 R2, R71, R22, R20 ;  /* 0x0000001647027231 */ /* 0x001fe20000000014 */
[----:B------:R-:W-:-:S03]  /*ae20*/  SHF.R.U32.HI R20, RZ, 0xe, R34 ;  /* 0x0000000eff147819 */ /* 0x000fc60000011622 */
[----:B------:R0:W-:Y:S01]  /*ae30*/  I2F.F16 R49, R33 ;  /* 0x0000002100317306 */ /* 0x0001e20000200c00 */
[-C--:B------:R-:W-:Y:S01]  /*ae40*/  HFMA2 R75, R76, R23.reuse, R44 ;  /* 0x000000174c4b7231 */ /* 0x080fe2000000002c */
[----:B------:R-:W-:Y:S01]  /*ae50*/  HFMA2.MMA R0, R72, R23, R0 ;  /* 0x0000001748007235 */ /* 0x000fe20000000000 */
[----:B------:R-:W-:Y:S01]  /*ae60*/  HFMA2 R2, R70, R23, R2 ;  /* 0x0000001746027231 */ /* 0x000fe20000000002 */
[-C--:B------:R-:W-:Y:S01]  /*ae70*/  HFMA2.MMA R42, R103, R36.reuse, RZ ;  /* 0x00000024672a7235 */ /* 0x080fe200000000ff */
[----:B0-----:R-:W-:Y:S02]  /*ae80*/  LOP3.LUT R33, R20, 0x3f, RZ, 0xc0, !PT ;  /* 0x0000003f14217812 */ /* 0x001fe400078ec0ff */
[----:B------:R-:W0:Y:S01]  /*ae90*/  LDS.128 R20, [UR4+0x10] ;  /* 0x00001004ff147984 */ /* 0x000e220008000c00 */
[----:B------:R-:W-:Y:S01]  /*aea0*/  HFMA2.MMA R46, R91, R36, RZ ;  /* 0x000000245b2e7235 */ /* 0x000fe200000000ff */
[----:B------:R-:W-:Y:S01]  /*aeb0*/  IADD3 R93, R32, -0x20, RZ ;  /* 0xffffffe0205d7810 */ /* 0x000fe20007ffe0ff */
[-C--:B------:R-:W-:Y:S01]  /*aec0*/  HFMA2.MMA R42, R86, R37.reuse, R42 ;  /* 0x00000025562a7235 */ /* 0x080fe2000000002a */
[--C-:B------:R-:W-:Y:S01]  /*aed0*/  SHF.R.U32.HI R32, RZ, 0x8, R34.reuse ;  /* 0x00000008ff207819 */ /* 0x100fe20000011622 */
[-C--:B------:R-:W-:Y:S01]  /*aee0*/  HFMA2 R44, R101, R36.reuse, RZ.H0_H0 ;  /* 0x00000024652c7231 */ /* 0x080fe200000400ff */
[----:B------:R-:W-:Y:S01]  /*aef0*/  LEA.HI R96, R34, 0xffffffe0, RZ, 0x6 ;  /* 0xffffffe022607811 */ /* 0x000fe200078f30ff */
[----:B------:R-:W-:Y:S01]  /*af00*/  HFMA2 R36, R89, R36, RZ.H0_H0 ;  /* 0x0000002459247231 */ /* 0x000fe200000400ff */
[----:B------:R-:W-:Y:S01]  /*af10*/  SHF.R.U32.HI R34, RZ, 0x14, R34 ;  /* 0x00000014ff227819 */ /* 0x000fe20000011622 */
[----:B------:R-:W-:Y:S01]  /*af20*/  HFMA2.MMA R48, R80, R37, R46 ;  /* 0x0000002550307235 */ /* 0x000fe2000000002e */
[----:B------:R-:W-:-:S02]  /*af30*/  LEA.HI R94, R35, 0xffffffe0, RZ, 0x6 ;  /* 0xffffffe0235e7811 */ /* 0x000fc400078f30ff */
[--C-:B------:R-:W-:Y:S01]  /*af40*/  SHF.R.U32.HI R40, RZ, 0xe, R35.reuse ;  /* 0x0000000eff287819 */ /* 0x100fe20000011623 */
[-C--:B------:R-:W-:Y:S01]  /*af50*/  HFMA2 R44, R82, R37.reuse, R44 ;  /* 0x00000025522c7231 */ /* 0x080fe2000000002c */
[----:B------:R-:W-:Y:S02]  /*af60*/  LOP3.LUT R32, R32, 0x3f, RZ, 0xc0, !PT ;  /* 0x0000003f20207812 */ /* 0x000fe400078ec0ff */
[----:B------:R-:W-:Y:S01]  /*af70*/  SHF.R.U32.HI R35, RZ, 0x14, R35 ;  /* 0x00000014ff237819 */ /* 0x000fe20000011623 */
[----:B------:R-:W-:Y:S01]  /*af80*/  HFMA2 R37, R68, R37, R36 ;  /* 0x0000002544257231 */ /* 0x000fe20000000024 */
[----:B------:R-:W-:Y:S01]  /*af90*/  LOP3.LUT R34, R34, 0x3f, RZ, 0xc0, !PT ;  /* 0x0000003f22227812 */ /* 0x000fe200078ec0ff */
[-C--:B------:R-:W-:Y:S01]  /*afa0*/  HFMA2.MMA R42, R79, R38.reuse, R42 ;  /* 0x000000264f2a7235 */ /* 0x080fe2000000002a */
[----:B------:R-:W-:Y:S01]  /*afb0*/  IADD3 R32, R32, -0x20, RZ ;  /* 0xffffffe020207810 */ /* 0x000fe20007ffe0ff */
[----:B------:R-:W-:Y:S01]  /*afc0*/  HFMA2.MMA R48, R73, R38, R48 ;  /* 0x0000002649307235 */ /* 0x000fe20000000030 */
[----:B------:R-:W-:-:S02]  /*afd0*/  IADD3 R33, R33, -0x20, RZ ;  /* 0xffffffe021217810 */ /* 0x000fc40007ffe0ff */
[----:B------:R-:W-:Y:S01]  /*afe0*/  LOP3.LUT R35, R35, 0x3f, RZ, 0xc0, !PT ;  /* 0x0000003f23237812 */ /* 0x000fe200078ec0ff */
[-C--:B------:R-:W-:Y:S01]  /*aff0*/  HFMA2 R37, R71, R38.reuse, R37 ;  /* 0x0000002647257231 */ /* 0x080fe20000000025 */
[----:B------:R-:W-:Y:S01]  /*b000*/  IADD3 R36, R34, -0x20, RZ ;  /* 0xffffffe022247810 */ /* 0x000fe20007ffe0ff */
[----:B------:R-:W-:Y:S01]  /*b010*/  HFMA2 R46, R77, R38, R44 ;  /* 0x000000264d2e7231 */ /* 0x000fe2000000002c */
[----:B------:R-:W-:Y:S01]  /*b020*/  LOP3.LUT R25, R25, 0x3f, RZ, 0xc0, !PT ;  /* 0x0000003f19197812 */ /* 0x000fe200078ec0ff */
[-C--:B------:R-:W-:Y:S01]  /*b030*/  HFMA2.MMA R44, R78, R39.reuse, R42 ;  /* 0x000000274e2c7235 */ /* 0x080fe2000000002a */
[----:B------:R-:W-:Y:S01]  /*b040*/  PRMT R87, R87, 0x5410, R50 ;  /* 0x0000541057577816 */ /* 0x000fe20000000032 */
[----:B------:R-:W-:Y:S01]  /*b050*/  I2F.F16 R95, R32 ;  /* 0x00000020005f7306 */ /* 0x000fe20000200c00 */
[----:B------:R-:W-:Y:S01]  /*b060*/  IADD3 R42, R35, -0x20, RZ ;  /* 0xffffffe0232a7810 */ /* 0x000fe20007ffe0ff */
[-C--:B------:R-:W-:Y:S01]  /*b070*/  HFMA2 R46, R76, R39.reuse, R46 ;  /* 0x000000274c2e7231 */ /* 0x080fe2000000002e */
[----:B------:R-:W-:Y:S01]  /*b080*/  HFMA2.MMA R48, R72, R39, R48 ;  /* 0x0000002748307235 */ /* 0x000fe20000000030 */
[----:B------:R-:W-:Y:S01]  /*b090*/  HFMA2 R51, R70, R39, R37 ;  /* 0x0000002746337231 */ /* 0x000fe20000000025 */
[----:B------:R-:W-:-:S03]  /*b0a0*/  IADD3 R25, R25, -0x20, RZ ;  /* 0xffffffe019197810 */ /* 0x000fc60007ffe0ff */
[----:B------:R1:W4:Y:S01]  /*b0b0*/  I2F.F16 R50, R33 ;  /* 0x0000002100327306 */ /* 0x0003220000200c00 */
[----:B------:R-:W-:-:S07]  /*b0c0*/  LOP3.LUT R40, R40, 0x3f, RZ, 0xc0, !PT ;  /* 0x0000003f28287812 */ /* 0x000fce00078ec0ff */
[----:B------:R5:W-:Y:S01]  /*b0d0*/  I2F.F16 R53, R36 ;  /* 0x0000002400357306 */ /* 0x000be20000200c00 */
[----:B-1----:R-:W1:Y:S04]  /*b0e0*/  LDS.128 R32, [UR4+0x90] ;  /* 0x00009004ff207984 */ /* 0x002e680008000c00 */
[----:B-----5:R-:W5:Y:S03]  /*b0f0*/  LDS.128 R36, [UR4+0x100] ;  /* 0x00010004ff247984 */ /* 0x020f660008000c00 */
[----:B------:R-:W-:Y:S01]  /*b100*/  I2F.F16 R81, R81 ;  /* 0x0000005100517306 */ /* 0x000fe20000200c00 */
[----:B------:R-:W-:-:S07]  /*b110*/  IADD3 R40, R40, -0x20, RZ ;  /* 0xffffffe028287810 */ /* 0x000fce0007ffe0ff */
[----:B------:R-:W0:Y:S08]  /*b120*/  I2F.F16 R52, R52 ;  /* 0x0000003400347306 */ /* 0x000e300000200c00 */
[----:B------:R-:W0:Y:S08]  /*b130*/  I2F.F16 R25, R25 ;  /* 0x0000001900197306 */ /* 0x000e300000200c00 */
[----:B------:R-:W0:Y:S08]  /*b140*/  I2F.F16 R96, R96 ;  /* 0x0000006000607306 */ /* 0x000e300000200c00 */
[----:B------:R-:W-:Y:S08]  /*b150*/  I2F.F16 R94, R94 ;  /* 0x0000005e005e7306 */ /* 0x000ff00000200c00 */
[----:B------:R-:W1:Y:S01]  /*b160*/  I2F.F16 R55, R42 ;  /* 0x0000002a00377306 */ /* 0x000e620000200c00 */
[----:B------:R-:W-:Y:S01]  /*b170*/  PRMT R88, R88, 0x5410, R43 ;  /* 0x0000541058587816 */ /* 0x000fe2000000002b */
[----:B0-----:R-:W-:Y:S01]  /*b180*/  HFMA2.MMA R44, R87, R20, R44 ;  /* 0x00000014572c7235 */ /* 0x001fe2000000002c */
[----:B------:R-:W-:-:S05]  /*b190*/  PRMT R104, R104, 0x5410, R41 ;  /* 0x0000541068687816 */ /* 0x000fca0000000029 */
[----:B------:R-:W-:Y:S01]  /*b1a0*/  I2F.F16 R102, R102 ;  /* 0x0000006600667306 */ /* 0x000fe20000200c00 */
[----:B------:R-:W-:-:S07]  /*b1b0*/  HFMA2.MMA R48, R83, R20, R48 ;  /* 0x0000001453307235 */ /* 0x000fce0000000030 */
[----:B------:R-:W0:Y:S01]  /*b1c0*/  I2F.F16 R45, R45 ;  /* 0x0000002d002d7306 */ /* 0x000e220000200c00 */
[----:B--2---:R-:W-:-:S07]  /*b1d0*/  PRMT R99, R99, 0x5410, R24 ;  /* 0x0000541063637816 */ /* 0x004fce0000000018 */
[----:B------:R-:W2:Y:S01]  /*b1e0*/  I2F.F16 R100, R100 ;  /* 0x0000006400647306 */ /* 0x000ea20000200c00 */
[----:B----4-:R-:W-:-:S07]  /*b1f0*/  PRMT R95, R95, 0x5410, R50 ;  /* 0x000054105f5f7816 */ /* 0x010fce0000000032 */
[----:B------:R-:W4:Y:S01]  /*b200*/  I2F.F16 R98, R98 ;  /* 0x0000006200627306 */ /* 0x000f220000200c00 */
[----:B------:R-:W-:-:S07]  /*b210*/  HFMA2.MMA R44, R88, R21, R44 ;  /* 0x00000015582c7235 */ /* 0x000fce000000002c */
[----:B------:R-:W-:Y:S01]  /*b220*/  I2F.F16 R93, R93 ;  /* 0x0000005d005d7306 */ /* 0x000fe20000200c00 */
[----:B------:R-:W-:-:S07]  /*b230*/  HFMA2.MMA R48, R104, R21, R48 ;  /* 0x0000001568307235 */ /* 0x000fce0000000030 */
[----:B------:R-:W2:Y:S01]  /*b240*/  I2F.F16 R40, R40 ;  /* 0x0000002800287306 */ /* 0x000ea20000200c00 */
[----:B------:R-:W-:Y:S01]  /*b250*/  PRMT R81, R81, 0x5410, R52 ;  /* 0x0000541051517816 */ /* 0x000fe20000000034 */
[-C--:B------:R-:W-:Y:S01]  /*b260*/  HFMA2 R46, R85, R20.reuse, R46 ;  /* 0x00000014552e7231 */ /* 0x080fe2000000002e */
[----:B------:R-:W-:Y:S02]  /*b270*/  PRMT R84, R84, 0x5410, R25 ;  /* 0x0000541054547816 */ /* 0x000fe40000000019 */
[----:B------:R-:W-:Y:S02]  /*b280*/  PRMT R96, R53, 0x5410, R96 ;  /* 0x0000541035607816 */ /* 0x000fe40000000060 */
[----:B-1----:R-:W-:Y:S02]  /*b290*/  PRMT R94, R55, 0x5410, R94 ;  /* 0x00005410375e7816 */ /* 0x002fe4000000005e */
[----:B------:R-:W1:Y:S01]  /*b2a0*/  LDS.128 R52, [UR4+0x110] ;  /* 0x00011004ff347984 */ /* 0x000e620008000c00 */
[----:B0-----:R-:W-:Y:S01]  /*b2b0*/  PRMT R102, R102, 0x5410, R45 ;  /* 0x0000541066667816 */ /* 0x001fe2000000002d */
[----:B------:R-:W-:Y:S01]  /*b2c0*/  HFMA2 R51, R81, R20, R51 ;  /* 0x0000001451337231 */ /* 0x000fe20000000033 */
[----:B------:R-:W-:Y:S01]  /*b2d0*/  PRMT R97, R97, 0x5410, R26 ;  /* 0x0000541061617816 */ /* 0x000fe2000000001a */
[----:B------:R-:W-:Y:S01]  /*b2e0*/  HFMA2 R46, R84, R21, R46 ;  /* 0x00000015542e7231 */ /* 0x000fe2000000002e */
[----:B------:R-:W-:-:S02]  /*b2f0*/  HFMA2.MMA R50, R99, R22, R44 ;  /* 0x0000001663327235 */ /* 0x000fc4000000002c */
[----:B------:R-:W-:Y:S01]  /*b300*/  HFMA2.MMA R48, R95, R22, R48 ;  /* 0x000000165f307235 */ /* 0x000fe20000000030 */
[----:B--2---:R-:W-:Y:S01]  /*b310*/  PRMT R100, R47, 0x5410, R100 ;  /* 0x000054102f647816 */ /* 0x004fe20000000064 */
[----:B------:R-:W-:Y:S01]  /*b320*/  HFMA2 R51, R102, R21, R51 ;  /* 0x0000001566337231 */ /* 0x000fe20000000033 */
[----:B----4-:R-:W-:Y:S01]  /*b330*/  PRMT R98, R49, 0x5410, R98 ;  /* 0x0000541031627816 */ /* 0x010fe20000000062 */
[-C--:B------:R-:W-:Y:S01]  /*b340*/  HFMA2 R49, R97, R22.reuse, R46 ;  /* 0x0000001661317231 */ /* 0x080fe2000000002e */
[----:B------:R-:W-:Y:S02]  /*b350*/  PRMT R93, R93, 0x5410, R40 ;  /* 0x000054105d5d7816 */ /* 0x000fe40000000028 */
[-C--:B------:R-:W-:Y:S01]  /*b360*/  HFMA2.MMA R20, R100, R23.reuse, R50 ;  /* 0x0000001764147235 */ /* 0x080fe20000000032 */
[-C--:B------:R-:W-:Y:S02]  /*b370*/  HFMA2 R21, R98, R23.reuse, R49 ;  /* 0x0000001762157231 */ /* 0x080fe40000000031 */
[----:B------:R-:W-:Y:S01]  /*b380*/  HFMA2 R47, R93, R22, R51 ;  /* 0x000000165d2f7231 */ /* 0x000fe20000000033 */
[----:B------:R-:W-:Y:S01]  /*b390*/  HFMA2.MMA R22, R96, R23, R48 ;  /* 0x0000001760167235 */ /* 0x000fe20000000030 */
[----:B------:R-:W-:Y:S01]  /*b3a0*/  @!P0 PRMT R121, R19, 0x7610, R121 ;  /* 0x0000761013798816 */ /* 0x000fe20000000079 */
[----:B------:R-:W0:Y:S01]  /*b3b0*/  LDS.128 R48, [UR4+0x180] ;  /* 0x00018004ff307984 */ /* 0x000e220008000c00 */
[-C--:B------:R-:W-:Y:S01]  /*b3c0*/  HFMA2.MMA R74, R87, R32.reuse, R74 ;  /* 0x00000020574a7235 */ /* 0x080fe2000000004a */
[-C--:B------:R-:W-:Y:S01]  /*b3d0*/  HFMA2 R75, R85, R32.reuse, R75 ;  /* 0x00000020554b7231 */ /* 0x080fe2000000004b */
[----:B------:R-:W-:Y:S01]  /*b3e0*/  HFMA2.MMA R0, R83, R32, R0 ;  /* 0x0000002053007235 */ /* 0x000fe20000000000 */
[----:B------:R-:W-:Y:S01]  /*b3f0*/  HFMA2 R32, R81, R32, R2 ;  /* 0x0000002051207231 */ /* 0x000fe20000000002 */
[-C--:B-----5:R-:W-:Y:S01]  /*b400*/  HFMA2.MMA R2, R103, R36.reuse, RZ ;  /* 0x0000002467027235 */ /* 0x0a0fe200000000ff */
[----:B------:R-:W-:Y:S01]  /*b410*/  @!P0 PRMT R121, R121, 0x7610, R19 ;  /* 0x0000761079798816 */ /* 0x000fe20000000013 */
[----:B------:R-:W-:Y:S01]  /*b420*/  HFMA2 R19, R94, R23, R47 ;  /* 0x000000175e137231 */ /* 0x000fe2000000002f */
[----:B------:R-:W-:Y:S01]  /*b430*/  HFMA2.MMA R23, R91, R36, RZ ;  /* 0x000000245b177235 */ /* 0x000fe200000000ff */
[----:B------:R-:W-:Y:S01]  /*b440*/  @!P0 PRMT R122, R18, 0x7610, R122 ;  /* 0x00007610127a8816 */ /* 0x000fe2000000007a */
[----:B------:R-:W2:Y:S01]  /*b450*/  LDS.128 R44, [UR4+0x190] ;  /* 0x00019004ff2c7984 */ /* 0x000ea20008000c00 */
[----:B------:R-:W-:-:S02]  /*b460*/  HFMA2.MMA R2, R86, R37, R2 ;  /* 0x0000002556027235 */ /* 0x000fc40000000002 */
[----:B------:R-:W-:Y:S01]  /*b470*/  @!P0 PRMT R122, R122, 0x7610, R18 ;  /* 0x000076107a7a8816 */ /* 0x000fe20000000012 */
[-C--:B------:R-:W-:Y:S01]  /*b480*/  HFMA2 R18, R101, R36.reuse, RZ.H0_H0 ;  /* 0x0000002465127231 */ /* 0x080fe200000400ff */
[----:B------:R-:W-:Y:S01]  /*b490*/  HFMA2.MMA R23, R80, R37, R23 ;  /* 0x0000002550177235 */ /* 0x000fe20000000017 */
[----:B------:R-:W-:Y:S01]  /*b4a0*/  HFMA2 R36, R89, R36, RZ.H0_H0 ;  /* 0x0000002459247231 */ /* 0x000fe200000400ff */
[-C--:B------:R-:W-:Y:S01]  /*b4b0*/  HFMA2.MMA R2, R79, R38.reuse, R2 ;  /* 0x000000264f027235 */ /* 0x080fe20000000002 */
[-C--:B------:R-:W-:Y:S02]  /*b4c0*/  HFMA2 R18, R82, R37.reuse, R18 ;  /* 0x0000002552127231 */ /* 0x080fe40000000012 */
[----:B------:R-:W-:Y:S01]  /*b4d0*/  HFMA2 R37, R68, R37, R36 ;  /* 0x0000002544257231 */ /* 0x000fe20000000024 */
[----:B------:R-:W-:Y:S02]  /*b4e0*/  HFMA2.MMA R36, R73, R38, R23 ;  /* 0x0000002649247235 */ /* 0x000fe40000000017 */
[----:B------:R-:W-:-:S04]  /*b4f0*/  HFMA2.MMA R26, R78, R39, R2 ;  /* 0x000000274e1a7235 */ /* 0x000fc80000000002 */
[----:B------:R-:W-:Y:S02]  /*b500*/  HFMA2.MMA R36, R72, R39, R36 ;  /* 0x0000002748247235 */ /* 0x000fe40000000024 */
[-C--:B-1----:R-:W-:Y:S01]  /*b510*/  HFMA2.MMA R26, R87, R52.reuse, R26 ;  /* 0x00000034571a7235 */ /* 0x082fe2000000001a */
[-C--:B------:R-:W-:Y:S02]  /*b520*/  HFMA2 R18, R77, R38.reuse, R18 ;  /* 0x000000264d127231 */ /* 0x080fe40000000012 */
[----:B------:R-:W-:Y:S01]  /*b530*/  HFMA2 R37, R71, R38, R37 ;  /* 0x0000002647257231 */ /* 0x000fe20000000025 */
[----:B------:R-:W-:Y:S02]  /*b540*/  HFMA2.MMA R36, R83, R52, R36 ;  /* 0x0000003453247235 */ /* 0x000fe40000000024 */
[-C--:B------:R-:W-:Y:S01]  /*b550*/  HFMA2.MMA R26, R88, R53.reuse, R26 ;  /* 0x00000035581a7235 */ /* 0x080fe2000000001a */
[-C--:B------:R-:W-:Y:S02]  /*b560*/  HFMA2 R18, R76, R39.reuse, R18 ;  /* 0x000000274c127231 */ /* 0x080fe40000000012 */
[----:B------:R-:W-:Y:S01]  /*b570*/  HFMA2 R37, R70, R39, R37 ;  /* 0x0000002746257231 */ /* 0x000fe20000000025 */
[----:B------:R-:W-:Y:S01]  /*b580*/  HFMA2.MMA R36, R104, R53, R36 ;  /* 0x0000003568247235 */ /* 0x000fe20000000024 */
[-C--:B------:R-:W-:Y:S01]  /*b590*/  HFMA2 R18, R85, R52.reuse, R18 ;  /* 0x0000003455127231 */ /* 0x080fe20000000012 */
[----:B------:R-:W-:Y:S01]  /*b5a0*/  HFMA2.MMA R26, R99, R54, R26 ;  /* 0x00000036631a7235 */ /* 0x000fe2000000001a */
[----:B------:R-:W-:Y:S01]  /*b5b0*/  HFMA2 R37, R81, R52, R37 ;  /* 0x0000003451257231 */ /* 0x000fe20000000025 */
[----:B0-----:R-:W-:-:S02]  /*b5c0*/  HFMA2.MMA R52, R91, R48, RZ ;  /* 0x000000305b347235 */ /* 0x001fc400000000ff */
[----:B------:R-:W-:Y:S01]  /*b5d0*/  HFMA2.MMA R36, R95, R54, R36 ;  /* 0x000000365f247235 */ /* 0x000fe20000000024 */
[----:B------:R-:W-:Y:S01]  /*b5e0*/  HFMA2 R37, R102, R53, R37 ;  /* 0x0000003566257231 */ /* 0x000fe20000000025 */
[----:B------:R-:W-:Y:S02]  /*b5f0*/  HFMA2.MMA R25, R103, R48, RZ ;  /* 0x0000003067197235 */ /* 0x000fe400000000ff */
[----:B------:R-:W-:Y:S01]  /*b600*/  HFMA2.MMA R2, R100, R55, R26 ;  /* 0x0000003764027235 */ /* 0x000fe2000000001a */
[----:B------:R-:W-:Y:S01]  /*b610*/  HFMA2 R26, R101, R48, RZ.H0_H0 ;  /* 0x00000030651a7231 */ /* 0x000fe200000400ff */
[-C--:B------:R-:W-:Y:S01]  /*b620*/  HFMA2.MMA R52, R80, R49.reuse, R52 ;  /* 0x0000003150347235 */ /* 0x080fe20000000034 */
[----:B------:R-:W-:Y:S02]  /*b630*/  HFMA2 R37, R93, R54, R37 ;  /* 0x000000365d257231 */ /* 0x000fe40000000025 */
[----:B------:R-:W-:Y:S01]  /*b640*/  HFMA2 R48, R89, R48, RZ.H0_H0 ;  /* 0x0000003059307231 */ /* 0x000fe200000400ff */
[----:B------:R-:W-:Y:S01]  /*b650*/  HFMA2.MMA R25, R86, R49, R25 ;  /* 0x0000003156197235 */ /* 0x000fe20000000019 */
[-C--:B------:R-:W-:Y:S01]  /*b660*/  HFMA2 R26, R82, R49.reuse, R26 ;  /* 0x00000031521a7231 */ /* 0x080fe2000000001a */
[----:B------:R-:W-:Y:S01]  /*b670*/  HFMA2.MMA R24, R96, R55, R36 ;  /* 0x0000003760187235 */ /* 0x000fe20000000024 */
[----:B------:R-:W-:Y:S01]  /*b680*/  HFMA2 R49, R68, R49, R48 ;  /* 0x0000003144317231 */ /* 0x000fe20000000030 */
[----:B------:R-:W-:Y:S01]  /*b690*/  HFMA2.MMA R48, R73, R50, R52 ;  /* 0x0000003249307235 */ /* 0x000fe20000000034 */
[----:B------:R-:W-:Y:S01]  /*b6a0*/  HFMA2 R23, R94, R55, R37 ;  /* 0x000000375e177231 */ /* 0x000fe20000000025 */
[----:B------:R-:W-:Y:S01]  /*b6b0*/  IMAD.WIDE R132, R69, c[0x0][0x18c], R132 ;  /* 0x0000630045847a25 */ /* 0x000fe200078e0284 */
[----:B------:R-:W0:Y:S03]  /*b6c0*/  LDS.128 R36, [UR4+0x200] ;  /* 0x00020004ff247984 */ /* 0x000e260008000c00 */
[----:B------:R-:W-:Y:S01]  /*b6d0*/  HFMA2.MMA R48, R72, R51, R48 ;  /* 0x0000003348307235 */ /* 0x000fe20000000030 */
[----:B------:R1:W4:Y:S01]  /*b6e0*/  LDG.E.128.CONSTANT R40, [R132.64] ;  /* 0x0000000684287981 */ /* 0x000322000c1e9d00 */
[----:B------:R-:W-:-:S04]  /*b6f0*/  HFMA2.MMA R25, R79, R50, R25 ;  /* 0x000000324f197235 */ /* 0x000fc80000000019 */
[----:B--2---:R-:W-:Y:S01]  /*b700*/  HFMA2.MMA R48, R83, R44, R48 ;  /* 0x0000002c53307235 */ /* 0x004fe20000000030 */
[----:B------:R-:W-:Y:S01]  /*b710*/  HFMA2 R18, R84, R53, R18 ;  /* 0x0000003554127231 */ /* 0x000fe20000000012 */
[----:B------:R-:W-:-:S04]  /*b720*/  HFMA2.MMA R25, R78, R51, R25 ;  /* 0x000000334e197235 */ /* 0x000fc80000000019 */
[----:B------:R-:W-:Y:S01]  /*b730*/  HFMA2.MMA R48, R104, R45, R48 ;  /* 0x0000002d68307235 */ /* 0x000fe20000000030 */
[----:B------:R-:W-:Y:S01]  /*b740*/  HFMA2 R18, R97, R54, R18 ;  /* 0x0000003661127231 */ /* 0x000fe20000000012 */
[----:B------:R-:W-:-:S03]  /*b750*/  HFMA2.MMA R25, R87, R44, R25 ;  /* 0x0000002c57197235 */ /* 0x000fc60000000019 */
[----:B------:R-:W-:Y:S01]  /*b760*/  HFMA2 R18, R98, R55, R18 ;  /* 0x0000003762127231 */ /* 0x000fe20000000012 */
[----:B------:R-:W-:Y:S01]  /*b770*/  HFMA2.MMA R48, R95, R46, R48 ;  /* 0x0000002e5f307235 */ /* 0x000fe20000000030 */
[----:B------:R-:W2:Y:S01]  /*b780*/  LDS.128 R52, [UR4+0x210] ;  /* 0x00021004ff347984 */ /* 0x000ea20008000c00 */
[----:B------:R-:W-:Y:S01]  /*b790*/  HFMA2 R26, R77, R50, R26 ;  /* 0x000000324d1a7231 */ /* 0x000fe2000000001a */
[----:B------:R-:W-:-:S03]  /*b7a0*/  HFMA2.MMA R25, R88, R45, R25 ;  /* 0x0000002d58197235 */ /* 0x000fc60000000019 */
[----:B------:R-:W-:Y:S01]  /*b7b0*/  HFMA2.MMA R48, R96, R47, R48 ;  /* 0x0000002f60307235 */ /* 0x000fe20000000030 */
[-C--:B------:R-:W-:Y:S02]  /*b7c0*/  HFMA2 R26, R76, R51.reuse, R26 ;  /* 0x000000334c1a7231 */ /* 0x080fe4000000001a */
[----:B------:R-:W-:Y:S01]  /*b7d0*/  HFMA2 R49, R71, R50, R49 ;  /* 0x0000003247317231 */ /* 0x000fe20000000031 */
[----:B------:R-:W-:Y:S01]  /*b7e0*/  HFMA2.MMA R50, R99, R46, R25 ;  /* 0x0000002e63327235 */ /* 0x000fe20000000019 */
[-C--:B------:R-:W-:Y:S02]  /*b7f0*/  HFMA2 R26, R85, R44.reuse, R26 ;  /* 0x0000002c551a7231 */ /* 0x080fe4000000001a */
[----:B------:R-:W-:Y:S02]  /*b800*/  HFMA2 R49, R70, R51, R49 ;  /* 0x0000003346317231 */ /* 0x000fe40000000031 */
[----:B------:R-:W-:Y:S01]  /*b810*/  HFMA2 R26, R84, R45, R26 ;  /* 0x0000002d541a7231 */ /* 0x000fe2000000001a */
[----:B------:R-:W-:Y:S01]  /*b820*/  HFMA2.MMA R25, R100, R47, R50 ;  /* 0x0000002f64197235 */ /* 0x000fe20000000032 */
[----:B------:R-:W-:Y:S01]  /*b830*/  HADD2 R57, R48.H0_H0, R48.H1_H1 ;  /* 0x3000003030397230 */ /* 0x000fe20000000800 */
[-C--:B0-----:R-:W-:Y:S01]  /*b840*/  HFMA2.MMA R48, R103, R36.reuse, RZ ;  /* 0x0000002467307235 */ /* 0x081fe200000000ff */
[----:B------:R-:W-:Y:S01]  /*b850*/  HFMA2 R51, R81, R44, R49 ;  /* 0x0000002c51337231 */ /* 0x000fe20000000031 */
[----:B------:R-:W-:Y:S01]  /*b860*/  HFMA2.MMA R50, R91, R36, RZ ;  /* 0x000000245b327235 */ /* 0x000fe200000000ff */
[----:B------:R-:W-:-:S03]  /*b870*/  HFMA2 R49, R97, R46, R26 ;  /* 0x0000002e61317231 */ /* 0x000fc6000000001a */
[-C--:B------:R-:W-:Y:S01]  /*b880*/  HFMA2.MMA R48, R86, R37.reuse, R48 ;  /* 0x0000002556307235 */ /* 0x080fe20000000030 */
[----:B------:R-:W-:Y:S01]  /*b890*/  HFMA2 R26, R98, R47, R49 ;  /* 0x0000002f621a7231 */ /* 0x000fe20000000031 */
[----:B------:R-:W-:Y:S01]  /*b8a0*/  HFMA2.MMA R50, R80, R37, R50 ;  /* 0x0000002550327235 */ /* 0x000fe20000000032 */
[-C--:B------:R-:W-:Y:S02]  /*b8b0*/  HFMA2 R49, R101, R36.reuse, RZ.H0_H0 ;  /* 0x0000002465317231 */ /* 0x080fe400000400ff */
[----:B------:R-:W-:Y:S01]  /*b8c0*/  HFMA2 R36, R89, R36, RZ.H0_H0 ;  /* 0x0000002459247231 */ /* 0x000fe200000400ff */
[-C--:B------:R-:W-:Y:S01]  /*b8d0*/  HFMA2.MMA R48, R79, R38.reuse, R48 ;  /* 0x000000264f307235 */ /* 0x080fe20000000030 */
[-C--:B------:R-:W-:Y:S02]  /*b8e0*/  HFMA2 R49, R82, R37.reuse, R49 ;  /* 0x0000002552317231 */ /* 0x080fe40000000031 */
[----:B------:R-:W-:Y:S01]  /*b8f0*/  HFMA2 R37, R68, R37, R36 ;  /* 0x0000002544257231 */ /* 0x000fe20000000024 */
[----:B------:R-:W-:Y:S01]  /*b900*/  HFMA2.MMA R36, R73, R38, R50 ;  /* 0x0000002649247235 */ /* 0x000fe20000000032 */
[----:B------:R-:W-:Y:S01]  /*b910*/  HFMA2 R51, R102, R45, R51 ;  /* 0x0000002d66337231 */ /* 0x000fe20000000033 */
[----:B------:R-:W-:-:S03]  /*b920*/  HFMA2.MMA R48, R78, R39, R48 ;  /* 0x000000274e307235 */ /* 0x000fc60000000030 */
[----:B------:R-:W-:Y:S01]  /*b930*/  HFMA2 R51, R93, R46, R51 ;  /* 0x0000002e5d337231 */ /* 0x000fe20000000033 */
[----:B------:R-:W-:-:S03]  /*b940*/  HFMA2.MMA R36, R72, R39, R36 ;  /* 0x0000002748247235 */ /* 0x000fc60000000024 */
[----:B------:R-:W-:Y:S02]  /*b950*/  HFMA2 R51, R94, R47, R51 ;  /* 0x0000002f5e337231 */ /* 0x000fe40000000033 */
[----:B------:R-:W0:Y:S01]  /*b960*/  LDS.128 R44, [UR4+0x280] ;  /* 0x00028004ff2c7984 */ /* 0x000e220008000c00 */
[-C--:B--2---:R-:W-:Y:S01]  /*b970*/  HFMA2.MMA R48, R87, R52.reuse, R48 ;  /* 0x0000003457307235 */ /* 0x084fe20000000030 */
        /* <DEDUP_REMOVED lines=8> */
[-C--:B------:R-:W-:Y:S02]  /*ba00*/  HFMA2 R49, R85, R52.reuse, R49 ;  /* 0x0000003455317231 */ /* 0x080fe40000000031 */
[----:B------:R-:W-:Y:S01]  /*ba10*/  HFMA2 R51, R81, R52, R37 ;  /* 0x0000003451337231 */ /* 0x000fe20000000025 */
[-C--:B------:R-:W-:Y:S01]  /*ba20*/  HFMA2.MMA R50, R99, R54.reuse, R48 ;  /* 0x0000003663327235 */ /* 0x080fe20000000030 */
[-C--:B------:R-:W-:Y:S01]  /*ba30*/  HFMA2 R49, R84, R53.reuse, R49 ;  /* 0x0000003554317231 */ /* 0x080fe20000000031 */
[----:B------:R-:W-:Y:S01]  /*ba40*/  HFMA2.MMA R48, R95, R54, R36 ;  /* 0x000000365f307235 */ /* 0x000fe20000000024 */
[----:B------:R-:W-:Y:S02]  /*ba50*/  HFMA2 R51, R102, R53, R51 ;  /* 0x0000003566337231 */ /* 0x000fe40000000033 */
[-C--:B------:R-:W-:Y:S02]  /*ba60*/  HFMA2 R49, R97, R54.reuse, R49 ;  /* 0x0000003661317231 */ /* 0x080fe40000000031 */
[----:B------:R-:W-:Y:S01]  /*ba70*/  HFMA2 R51, R93, R54, R51 ;  /* 0x000000365d337231 */ /* 0x000fe20000000033 */
[-C--:B------:R-:W-:Y:S01]  /*ba80*/  HFMA2.MMA R58, R100, R55.reuse, R50 ;  /* 0x00000037643a7235 */ /* 0x080fe20000000032 */
[-C--:B------:R-:W-:Y:S01]  /*ba90*/  HFMA2 R59, R98, R55.reuse, R49 ;  /* 0x00000037623b7231 */ /* 0x080fe20000000031 */
[----:B------:R-:W-:Y:S01]  /*baa0*/  HFMA2.MMA R61, R96, R55, R48 ;  /* 0x00000037603d7235 */ /* 0x000fe20000000030 */
[----:B------:R-:W-:-:S02]  /*bab0*/  HFMA2 R60, R94, R55, R51 ;  /* 0x000000375e3c7231 */ /* 0x000fc40000000033 */
[----:B------:R-:W2:Y:S01]  /*bac0*/  LDS.128 R48, [UR4+0x290] ;  /* 0x00029004ff307984 */ /* 0x000ea20008000c00 */
[----:B---3--:R-:W-:-:S04]  /*bad0*/  LOP3.LUT R36, R29, 0x3f, RZ, 0xc0, !PT ;  /* 0x0000003f1d247812 */ /* 0x008fc800078ec0ff */
[----:B------:R-:W-:Y:S02]  /*bae0*/  IADD3 R119, R36, -0x20, RZ ;  /* 0xffffffe024777810 */ /* 0x000fe40007ffe0ff */
[----:B------:R-:W-:Y:S02]  /*baf0*/  LOP3.LUT R36, R28, 0x3f, RZ, 0xc0, !PT ;  /* 0x0000003f1c247812 */ /* 0x000fe400078ec0ff */
[----:B------:R-:W-:Y:S02]  /*bb00*/  LOP3.LUT R37, R31, 0x3f, RZ, 0xc0, !PT ;  /* 0x0000003f1f257812 */ /* 0x000fe400078ec0ff */
[----:B------:R-:W-:Y:S01]  /*bb10*/  IADD3 R123, R36, -0x20, RZ ;  /* 0xffffffe0247b7810 */ /* 0x000fe20007ffe0ff */
[-C--:B0-----:R-:W-:Y:S02]  /*bb20*/  HFMA2.MMA R36, R103, R44.reuse, RZ ;  /* 0x0000002c67247235 */ /* 0x081fe400000000ff */
[----:B------:R-:W-:Y:S01]  /*bb30*/  HFMA2.MMA R38, R91, R44, RZ ;  /* 0x0000002c5b267235 */ /* 0x000fe200000000ff */
[----:B------:R-:W-:Y:S01]  /*bb40*/  IADD3 R111, R37, -0x20, RZ ;  /* 0xffffffe0256f7810 */ /* 0x000fe20007ffe0ff */
        /* <DEDUP_REMOVED lines=8> */
[----:B------:R-:W-:Y:S01]  /*bbd0*/  SHF.R.U32.HI R52, RZ, 0x6, R29 ;  /* 0x00000006ff347819 */ /* 0x000fe2000001161d */
[----:B------:R-:W-:-:S02]  /*bbe0*/  HFMA2 R38, R77, R46, R37 ;  /* 0x0000002e4d267231 */ /* 0x000fc40000000025 */
[----:B------:R-:W-:Y:S01]  /*bbf0*/  HFMA2 R37, R71, R46, R45 ;  /* 0x0000002e47257231 */ /* 0x000fe2000000002d */
[----:B------:R-:W-:Y:S01]  /*bc00*/  LOP3.LUT R52, R52, 0x3f, RZ, 0xc0, !PT ;  /* 0x0000003f34347812 */ /* 0x000fe200078ec0ff */
[----:B------:R-:W-:-:S03]  /*bc10*/  HFMA2.MMA R46, R72, R47, R36 ;  /* 0x0000002f482e7235 */ /* 0x000fc60000000024 */
[----:B------:R-:W-:Y:S01]  /*bc20*/  IADD3 R90, R52, -0x20, RZ ;  /* 0xffffffe0345a7810 */ /* 0x000fe20007ffe0ff */
[----:B------:R-:W-:Y:S02]  /*bc30*/  HFMA2.MMA R44, R78, R47, R39 ;  /* 0x0000002f4e2c7235 */ /* 0x000fe40000000027 */
[----:B--2---:R-:W-:Y:S01]  /*bc40*/  HFMA2.MMA R52, R83, R48, R46 ;  /* 0x0000003053347235 */ /* 0x004fe2000000002e */
[-C--:B------:R-:W-:Y:S02]  /*bc50*/  HFMA2 R45, R76, R47.reuse, R38 ;  /* 0x0000002f4c2d7231 */ /* 0x080fe40000000026 */
[----:B------:R-:W-:Y:S02]  /*bc60*/  HFMA2 R47, R70, R47, R37 ;  /* 0x0000002f462f7231 */ /* 0x000fe40000000025 */
[----:B------:R-:W0:Y:S01]  /*bc70*/  LDS.128 R36, [UR4+0x300] ;  /* 0x00030004ff247984 */ /* 0x000e220008000c00 */
[----:B------:R-:W-:Y:S01]  /*bc80*/  HFMA2.MMA R52, R104, R49, R52 ;  /* 0x0000003168347235 */ /* 0x000fe20000000034 */
[-C--:B------:R-:W-:Y:S01]  /*bc90*/  HFMA2 R45, R85, R48.reuse, R45 ;  /* 0x00000030552d7231 */ /* 0x080fe2000000002d */
[----:B------:R-:W-:Y:S01]  /*bca0*/  HFMA2.MMA R44, R87, R48, R44 ;  /* 0x00000030572c7235 */ /* 0x000fe2000000002c */
[----:B------:R-:W-:-:S03]  /*bcb0*/  HFMA2 R47, R81, R48, R47 ;  /* 0x00000030512f7231 */ /* 0x000fc6000000002f */
[----:B------:R-:W-:Y:S01]  /*bcc0*/  HFMA2.MMA R48, R95, R50, R52 ;  /* 0x000000325f307235 */ /* 0x000fe20000000034 */
[-C--:B------:R-:W-:Y:S01]  /*bcd0*/  HFMA2 R45, R84, R49.reuse, R45 ;  /* 0x00000031542d7231 */ /* 0x080fe2000000002d */
[----:B------:R-:W-:Y:S01]  /*bce0*/  HFMA2.MMA R44, R88, R49, R44 ;  /* 0x00000031582c7235 */ /* 0x000fe2000000002c */
[----:B------:R-:W-:Y:S02]  /*bcf0*/  HFMA2 R47, R102, R49, R47 ;  /* 0x00000031662f7231 */ /* 0x000fe4000000002f */
[-C--:B------:R-:W-:Y:S01]  /*bd00*/  HFMA2 R49, R97, R50.reuse, R45 ;  /* 0x0000003261317231 */ /* 0x080fe2000000002d */
[----:B------:R-:W-:Y:S02]  /*bd10*/  HFMA2.MMA R48, R96, R51, R48 ;  /* 0x0000003360307235 */ /* 0x000fe40000000030 */
[----:B------:R-:W-:Y:S01]  /*bd20*/  HFMA2.MMA R44, R99, R50, R44 ;  /* 0x00000032632c7235 */ /* 0x000fe2000000002c */
[----:B------:R-:W-:Y:S02]  /*bd30*/  HFMA2 R49, R98, R51, R49 ;  /* 0x0000003362317231 */ /* 0x000fe40000000031 */
[----:B------:R-:W-:-:S02]  /*bd40*/  HFMA2 R47, R93, R50, R47 ;  /* 0x000000325d2f7231 */ /* 0x000fc4000000002f */
[----:B------:R-:W-:Y:S01]  /*bd50*/  HADD2 R63, R49.H0_H0, R49.H1_H1 ;  /* 0x30000031313f7230 */ /* 0x000fe20000000800 */
[----:B------:R-:W-:Y:S01]  /*bd60*/  HFMA2.MMA R44, R100, R51, R44 ;  /* 0x00000033642c7235 */ /* 0x000fe2000000002c */
[----:B------:R-:W-:Y:S02]  /*bd70*/  HFMA2 R47, R94, R51, R47 ;  /* 0x000000335e2f7231 */ /* 0x000fe4000000002f */
[----:B------:R-:W-:Y:S02]  /*bd80*/  HADD2 R64, R48.H0_H0, R48.H1_H1 ;  /* 0x3000003030407230 */ /* 0x000fe40000000800 */
[----:B------:R-:W2:Y:S01]  /*bd90*/  LDS.128 R48, [UR4+0x310] ;  /* 0x00031004ff307984 */ /* 0x000ea20008000c00 */
[----:B------:R-:W-:Y:S02]  /*bda0*/  SHF.R.U32.HI R46, RZ, 0xc, R28 ;  /* 0x0000000cff2e7819 */ /* 0x000fe4000001161c */
[----:B------:R-:W-:Y:S02]  /*bdb0*/  LOP3.LUT R53, R30, 0x3f, RZ, 0xc0, !PT ;  /* 0x0000003f1e357812 */ /* 0x000fe400078ec0ff */
[----:B------:R-:W-:-:S02]  /*bdc0*/  LOP3.LUT R46, R46, 0x3f, RZ, 0xc0, !PT ;  /* 0x0000003f2e2e7812 */ /* 0x000fc400078ec0ff */
[----:B------:R-:W-:Y:S02]  /*bdd0*/  IADD3 R113, R53, -0x20, RZ ;  /* 0xffffffe035717810 */ /* 0x000fe40007ffe0ff */
[--C-:B------:R-:W-:Y:S01]  /*bde0*/  SHF.R.U32.HI R53, RZ, 0x6, R28.reuse ;  /* 0x00000006ff357819 */ /* 0x100fe2000001161c */
[----:B------:R-:W-:Y:S01]  /*bdf0*/  HADD2 R62, R44.H0_H0, R44.H1_H1 ;  /* 0x3000002c2c3e7230 */ /* 0x000fe20000000800 */
[----:B------:R-:W-:Y:S02]  /*be00*/  IADD3 R105, R46, -0x20, RZ ;  /* 0xffffffe02e697810 */ /* 0x000fe40007ffe0ff */
[----:B------:R-:W-:Y:S02]  /*be10*/  SHF.R.U32.HI R45, RZ, 0x18, R28 ;  /* 0x00000018ff2d7819 */ /* 0x000fe4000001161c */
[----:B------:R-:W-:Y:S01]  /*be20*/  SHF.R.U32.HI R46, RZ, 0xc, R29 ;  /* 0x0000000cff2e7819 */ /* 0x000fe2000001161d */
[----:B------:R-:W-:Y:S01]  /*be30*/  HADD2 R65, R47.H0_H0, R47.H1_H1 ;  /* 0x3000002f2f417230 */ /* 0x000fe20000000800 */
[----:B------:R-:W-:-:S02]  /*be40*/  LOP3.LUT R53, R53, 0x3f, RZ, 0xc0, !PT ;  /* 0x0000003f35357812 */ /* 0x000fc400078ec0ff */
[----:B------:R-:W-:Y:S02]  /*be50*/  SHF.R.U32.HI R44, RZ, 0x12, R28 ;  /* 0x00000012ff2c7819 */ /* 0x000fe4000001161c */
[----:B------:R-:W-:Y:S02]  /*be60*/  LOP3.LUT R47, R45, 0x3f, RZ, 0xc0, !PT ;  /* 0x0000003f2d2f7812 */ /* 0x000fe400078ec0ff */
[----:B------:R-:W-:Y:S01]  /*be70*/  LOP3.LUT R45, R46, 0x3f, RZ, 0xc0, !PT ;  /* 0x0000003f2e2d7812 */ /* 0x000fe200078ec0ff */
[-C--:B0-----:R-:W-:Y:S01]  /*be80*/  HFMA2.MMA R46, R103, R36.reuse, RZ ;  /* 0x00000024672e7235 */ /* 0x081fe200000000ff */
[----:B------:R-:W-:Y:S02]  /*be90*/  IADD3 R53, R53, -0x20, RZ ;  /* 0xffffffe035357810 */ /* 0x000fe40007ffe0ff */
[----:B------:R-:W-:Y:S01]  /*bea0*/  LOP3.LUT R44, R44, 0x3f, RZ, 0xc0, !PT ;  /* 0x0000003f2c2c7812 */ /* 0x000fe200078ec0ff */
[----:B------:R-:W-:Y:S01]  /*beb0*/  HFMA2.MMA R52, R91, R36, RZ ;  /* 0x000000245b347235 */ /* 0x000fe200000000ff */
[----:B------:R0:W-:Y:S01]  /*bec0*/  I2F.F16 R106, R53 ;  /* 0x00000035006a7306 */ /* 0x0001e20000200c00 */
[----:B------:R-:W-:Y:S01]  /*bed0*/  IADD3 R117, R47, -0x20, RZ ;  /* 0xffffffe02f757810 */ /* 0x000fe20007ffe0ff */
[----:B------:R-:W-:Y:S01]  /*bee0*/  HFMA2 R47, R89, R36, RZ.H0_H0 ;  /* 0x00000024592f7231 */ /* 0x000fe200000400ff */
[----:B------:R-:W-:-:S02]  /*bef0*/  IADD3 R120, R44, -0x20, RZ ;  /* 0xffffffe02c787810 */ /* 0x000fc40007ffe0ff */
[----:B------:R-:W-:Y:S01]  /*bf00*/  SHF.R.U32.HI R44, RZ, 0x12, R29 ;  /* 0x00000012ff2c7819 */ /* 0x000fe2000001161d */
[----:B0-----:R-:W-:Y:S01]  /*bf10*/  HFMA2 R53, R101, R36, RZ.H0_H0 ;  /* 0x0000002465357231 */ /* 0x001fe200000400ff */
[-C--:B------:R-:W-:Y:S02]  /*bf20*/  HFMA2.MMA R36, R86, R37.reuse, R46 ;  /* 0x0000002556247235 */ /* 0x080fe4000000002e */
[----:B------:R-:W-:Y:S01]  /*bf30*/  LOP3.LUT R44, R44, 0x3f, RZ, 0xc0, !PT ;  /* 0x0000003f2c2c7812 */ /* 0x000fe200078ec0ff */
[----:B------:R-:W-:Y:S01]  /*bf40*/  HFMA2.MMA R52, R80, R37, R52 ;  /* 0x0000002550347235 */ /* 0x000fe20000000034 */
[-C--:B------:R-:W-:Y:S01]  /*bf50*/  HFMA2 R53, R82, R37.reuse, R53 ;  /* 0x0000002552357231 */ /* 0x080fe20000000035 */
[----:B------:R-:W-:Y:S01]  /*bf60*/  IADD3 R118, R45, -0x20, RZ ;  /* 0xffffffe02d767810 */ /* 0x000fe20007ffe0ff */
[----:B------:R-:W-:Y:S01]  /*bf70*/  HFMA2.MMA R36, R79, R38, R36 ;  /* 0x000000264f247235 */ /* 0x000fe20000000024 */
[----:B------:R-:W-:Y:S01]  /*bf80*/  HFMA2 R37, R68, R37, R47 ;  /* 0x0000002544257231 */ /* 0x000fe2000000002f */
[----:B------:R-:W-:-:S02]  /*bf90*/  IADD3 R107, R44, -0x20, RZ ;  /* 0xffffffe02c6b7810 */ /* 0x000fc40007ffe0ff */
[----:B------:R-:W0:Y:S02]  /*bfa0*/  LDS.128 R44, [UR4+0x380] ;  /* 0x00038004ff2c7984 */ /* 0x000e240008000c00 */
[----:B------:R-:W-:-:S06]  /*bfb0*/  HFMA2.MMA R36, R78, R39, R36 ;  /* 0x000000274e247235 */ /* 0x000fcc0000000024 */
[----:B--2---:R-:W-:Y:S01]  /*bfc0*/  HFMA2.MMA R36, R87, R48, R36 ;  /* 0x0000003057247235 */ /* 0x004fe20000000024 */
[----:B------:R-:W-:Y:S01]  /*bfd0*/  HFMA2 R53, R77, R38, R53 ;  /* 0x000000264d357231 */ /* 0x000fe20000000035 */
[----:B------:R-:W-:-:S04]  /*bfe0*/  HFMA2.MMA R52, R73, R38, R52 ;  /* 0x0000002649347235 */ /* 0x000fc80000000034 */
[----:B------:R-:W-:Y:S01]  /*bff0*/  HFMA2.MMA R36, R88, R49, R36 ;  /* 0x0000003158247235 */ /* 0x000fe20000000024 */
[----:B------:R-:W-:Y:S01]  /*c000*/  HFMA2 R38, R71, R38, R37 ;  /* 0x0000002647267231 */ /* 0x000fe20000000025 */
[----:B------:R-:W-:-:S04]  /*c010*/  SHF.R.U32.HI R37, RZ, 0x6, R30 ;  /* 0x00000006ff257819 */ /* 0x000fc8000001161e */
[----:B------:R-:W-:Y:S01]  /*c020*/  HFMA2.MMA R36, R99, R50, R36 ;  /* 0x0000003263247235 */ /* 0x000fe20000000024 */
[----:B------:R-:W-:Y:S01]  /*c030*/  LOP3.LUT R37, R37, 0x3f, RZ, 0xc0, !PT ;  /* 0x0000003f25257812 */ /* 0x000fe200078ec0ff */
[-C--:B------:R-:W-:Y:S01]  /*c040*/  HFMA2 R38, R70, R39.reuse, R38 ;  /* 0x0000002746267231 */ /* 0x080fe20000000026 */
[----:B------:R-:W-:Y:S01]  /*c050*/  HFMA2.MMA R52, R72, R39, R52 ;  /* 0x0000002748347235 */ /* 0x000fe20000000034 */
[----:B------:R-:W-:Y:S01]  /*c060*/  HFMA2 R53, R76, R39, R53 ;  /* 0x000000274c357231 */ /* 0x000fe20000000035 */
[----:B------:R-:W-:Y:S01]  /*c070*/  SHF.R.U32.HI R39, RZ, 0xc, R30 ;  /* 0x0000000cff277819 */ /* 0x000fe2000001161e */
[----:B------:R-:W-:Y:S01]  /*c080*/  HFMA2.MMA R36, R100, R51, R36 ;  /* 0x0000003364247235 */ /* 0x000fe20000000024 */
[----:B------:R-:W-:Y:S01]  /*c090*/  IADD3 R37, R37, -0x20, RZ ;  /* 0xffffffe025257810 */ /* 0x000fe20007ffe0ff */
[-C--:B------:R-:W-:Y:S01]  /*c0a0*/  HFMA2 R38, R81, R48.reuse, R38 ;  /* 0x0000003051267231 */ /* 0x080fe20000000026 */
[----:B------:R-:W-:Y:S01]  /*c0b0*/  HFMA2.MMA R52, R83, R48, R52 ;  /* 0x0000003053347235 */ /* 0x000fe20000000034 */
[----:B------:R-:W-:Y:S01]  /*c0c0*/  HFMA2 R53, R85, R48, R53 ;  /* 0x0000003055357231 */ /* 0x000fe20000000035 */
[----:B------:R-:W-:Y:S01]  /*c0d0*/  LOP3.LUT R39, R39, 0x3f, RZ, 0xc0, !PT ;  /* 0x0000003f27277812 */ /* 0x000fe200078ec0ff */
[----:B------:R2:W-:Y:S01]  /*c0e0*/  I2F.F16 R108, R37 ;  /* 0x00000025006c7306 */ /* 0x0005e20000200c00 */
[----:B------:R-:W-:-:S02]  /*c0f0*/  HFMA2 R38, R102, R49, R38 ;  /* 0x0000003166267231 */ /* 0x000fc40000000026 */
[----:B------:R-:W-:Y:S01]  /*c100*/  HFMA2 R53, R84, R49, R53 ;  /* 0x0000003154357231 */ /* 0x000fe20000000035 */
[----:B------:R-:W-:Y:S01]  /*c110*/  IADD3 R39, R39, -0x20, RZ ;  /* 0xffffffe027277810 */ /* 0x000fe20007ffe0ff */
[-C--:B------:R-:W-:Y:S01]  /*c120*/  HFMA2 R38, R93, R50.reuse, R38 ;  /* 0x000000325d267231 */ /* 0x080fe20000000026 */
[----:B--2---:R-:W-:Y:S01]  /*c130*/  SHF.R.U32.HI R37, RZ, 0x18, R30 ;  /* 0x00000018ff257819 */ /* 0x004fe2000001161e */
[----:B------:R-:W-:Y:S01]  /*c140*/  HADD2 R66, R36.H0_H0, R36.H1_H1 ;  /* 0x3000002424427230 */ /* 0x000fe20000000800 */
[----:B------:R-:W-:Y:S01]  /*c150*/  HFMA2.MMA R52, R104, R49, R52 ;  /* 0x0000003168347235 */ /* 0x000fe20000000034 */
[--C-:B------:R-:W-:Y:S02]  /*c160*/  SHF.R.U32.HI R36, RZ, 0x12, R31.reuse ;  /* 0x00000012ff247819 */ /* 0x100fe4000001161f */
[----:B------:R-:W-:Y:S01]  /*c170*/  LOP3.LUT R109, R37, 0x3f, RZ, 0xc0, !PT ;  /* 0x0000003f256d7812 */ /* 0x000fe200078ec0ff */
[----:B------:R-:W-:Y:S01]  /*c180*/  HFMA2 R49, R97, R50, R53 ;  /* 0x0000003261317231 */ /* 0x000fe20000000035 */
[----:B------:R-:W-:Y:S01]  /*c190*/  SHF.R.U32.HI R37, RZ, 0xc, R31 ;  /* 0x0000000cff257819 */ /* 0x000fe2000001161f */
[----:B------:R2:W-:Y:S01]  /*c1a0*/  I2F.F16 R116, R39 ;  /* 0x0000002700747306 */ /* 0x0005e20000200c00 */
[----:B------:R-:W-:Y:S01]  /*c1b0*/  HFMA2 R53, R94, R51, R38 ;  /* 0x000000335e357231 */ /* 0x000fe20000000026 */
[----:B0-----:R-:W-:Y:S01]  /*c1c0*/  HFMA2.MMA R103, R103, R44, RZ ;  /* 0x0000002c67677235 */ /* 0x001fe200000000ff */
[----:B------:R-:W-:-:S02]  /*c1d0*/  LOP3.LUT R37, R37, 0x3f, RZ, 0xc0, !PT ;  /* 0x0000003f25257812 */ /* 0x000fc400078ec0ff */
[----:B------:R-:W-:Y:S01]  /*c1e0*/  LOP3.LUT R36, R36, 0x3f, RZ, 0xc0, !PT ;  /* 0x0000003f24247812 */ /* 0x000fe200078ec0ff */
[----:B--2---:R-:W-:Y:S02]  /*c1f0*/  IMAD.WIDE R38, R69, c[0x0][0x18c], R132 ;  /* 0x0000630045267a25 */ /* 0x004fe400078e0284 */
[----:B------:R-:W-:Y:S01]  /*c200*/  HFMA2.MMA R86, R86, R45, R103 ;  /* 0x0000002d56567235 */ /* 0x000fe20000000067 */
[----:B------:R-:W-:Y:S02]  /*c210*/  IADD3 R112, R37, -0x20, RZ ;  /* 0xffffffe025707810 */ /* 0x000fe40007ffe0ff */
[----:B------:R-:W-:Y:S01]  /*c220*/  IADD3 R103, R36, -0x20, RZ ;  /* 0xffffffe024677810 */ /* 0x000fe20007ffe0ff */
[----:B-1----:R-:W-:Y:S02]  /*c230*/  IMAD.WIDE R132, R69, c[0x0][0x18c], R38 ;  /* 0x0000630045847a25 */ /* 0x002fe400078e0226 */
[----:B------:R-:W2:Y:S01]  /*c240*/  LDG.E.128.CONSTANT R36, [R38.64] ;  /* 0x0000000626247981 */ /* 0x000ea2000c1e9d00 */
[----:B------:R-:W-:-:S04]  /*c250*/  SHF.R.U32.HI R54, RZ, 0x6, R31 ;  /* 0x00000006ff367819 */ /* 0x000fc8000001161f */
[----:B------:R-:W-:Y:S02]  /*c260*/  LOP3.LUT R54, R54, 0x3f, RZ, 0xc0, !PT ;  /* 0x0000003f36367812 */ /* 0x000fe400078ec0ff */
[----:B------:R-:W-:Y:S02]  /*c270*/  SHF.R.U32.HI R48, RZ, 0x12, R30 ;  /* 0x00000012ff307819 */ /* 0x000fe4000001161e */
[----:B------:R-:W-:-:S04]  /*c280*/  IADD3 R54, R54, -0x20, RZ ;  /* 0xffffffe036367810 */ /* 0x000fc80007ffe0ff */
[----:B------:R0:W-:Y:S02]  /*c290*/  I2F.F16 R92, R54 ;  /* 0x00000036005c7306 */ /* 0x0001e40000200c00 */
[----:B0-----:R-:W-:Y:S01]  /*c2a0*/  LOP3.LUT R54, R48, 0x3f, RZ, 0xc0, !PT ;  /* 0x0000003f30367812 */ /* 0x001fe200078ec0ff */
[----:B------:R-:W-:Y:S01]  /*c2b0*/  HFMA2.MMA R48, R95, R50, R52 ;  /* 0x000000325f307235 */ /* 0x000fe20000000034 */
[----:B------:R-:W-:-:S05]  /*c2c0*/  HFMA2 R49, R98, R51, R49 ;  /* 0x0000003362317231 */ /* 0x000fca0000000031 */
[----:B------:R-:W-:Y:S01]  /*c2d0*/  HFMA2.MMA R52, R96, R51, R48 ;  /* 0x0000003360347235 */ /* 0x000fe20000000030 */
[----:B------:R-:W-:Y:S01]  /*c2e0*/  SHF.R.U32.HI R48, RZ, 0x18, R31 ;  /* 0x00000018ff307819 */ /* 0x000fe2000001161f */
[----:B------:R-:W-:-:S03]  /*c2f0*/  HFMA2 R101, R101, R44, RZ.H0_H0 ;  /* 0x0000002c65657231 */ /* 0x000fc600000400ff */
[----:B------:R-:W-:Y:S01]  /*c300*/  LOP3.LUT R48, R48, 0x3f, RZ, 0xc0, !PT ;  /* 0x0000003f30307812 */ /* 0x000fe200078ec0ff */
[----:B------:R-:W-:Y:S01]  /*c310*/  HFMA2.MMA R91, R91, R44, RZ ;  /* 0x0000002c5b5b7235 */ /* 0x000fe200000000ff */
[----:B------:R-:W-:Y:S02]  /*c320*/  HFMA2 R44, R89, R44, RZ.H0_H0 ;  /* 0x0000002c592c7231 */ /* 0x000fe400000400ff */
[----:B------:R-:W-:Y:S01]  /*c330*/  HADD2 R67, R49.H0_H0, R49.H1_H1 ;  /* 0x3000003131437230 */ /* 0x000fe20000000800 */
[----:B------:R-:W-:Y:S02]  /*c340*/  IADD3 R89, R48, -0x20, RZ ;  /* 0xffffffe030597810 */ /* 0x000fe40007ffe0ff */
[----:B------:R-:W0:Y:S01]  /*c350*/  LDS.128 R48, [UR4+0x390] ;  /* 0x00039004ff307984 */ /* 0x000e220008000c00 */
[----:B----4-:R-:W-:Y:S01]  /*c360*/  SHF.R.U32 R28, R28, 0x1e, R40 ;  /* 0x0000001e1c1c7819 */ /* 0x010fe20000001628 */
[----:B------:R-:W-:Y:S01]  /*c370*/  HFMA2.MMA R91, R80, R45, R91 ;  /* 0x0000002d505b7235 */ /* 0x000fe2000000005b */
[----:B------:R-:W-:Y:S01]  /*c380*/  SHF.R.U32.HI R115, RZ, 0x18, R29 ;  /* 0x00000018ff737819 */ /* 0x000fe2000001161d */
[----:B------:R-:W-:Y:S01]  /*c390*/  HFMA2.MMA R86, R79, R46, R86 ;  /* 0x0000002e4f567235 */ /* 0x000fe20000000056 */
[----:B------:R-:W-:-:S02]  /*c3a0*/  SHF.R.U32 R29, R29, 0x1e, R41 ;  /* 0x0000001e1d1d7819 */ /* 0x000fc40000001629 */
[----:B------:R-:W-:Y:S01]  /*c3b0*/  LOP3.LUT R28, R28, 0x3f, RZ, 0xc0, !PT ;  /* 0x0000003f1c1c7812 */ /* 0x000fe200078ec0ff */
[-C--:B------:R-:W-:Y:S01]  /*c3c0*/  HFMA2 R101, R82, R45.reuse, R101 ;  /* 0x0000002d52657231 */ /* 0x080fe20000000065 */
[----:B------:R-:W-:Y:S01]  /*c3d0*/  LOP3.LUT R29, R29, 0x3f, RZ, 0xc0, !PT ;  /* 0x0000003f1d1d7812 */ /* 0x000fe200078ec0ff */
[----:B------:R-:W-:Y:S01]  /*c3e0*/  HFMA2 R44, R68, R45, R44 ;  /* 0x0000002d442c7231 */ /* 0x000fe2000000002c */
[----:B------:R-:W-:Y:S01]  /*c3f0*/  HFMA2.MMA R91, R73, R46, R91 ;  /* 0x0000002e495b7235 */ /* 0x000fe2000000005b */
[----:B------:R-:W-:Y:S01]  /*c400*/  IADD3 R82, R28, -0x20, RZ ;  /* 0xffffffe01c527810 */ /* 0x000fe20007ffe0ff */
[----:B------:R-:W-:Y:S01]  /*c410*/  HFMA2.MMA R86, R78, R47, R86 ;  /* 0x0000002f4e567235 */ /* 0x000fe20000000056 */
[----:B------:R-:W-:Y:S02]  /*c420*/  SHF.R.U32.HI R45, RZ, 0x4, R41 ;  /* 0x00000004ff2d7819 */ /* 0x000fe40000011629 */
[----:B------:R-:W-:Y:S02]  /*c430*/  SHF.R.U32 R28, R30, 0x1e, R42 ;  /* 0x0000001e1e1c7819 */ /* 0x000fe4000000162a */
[----:B------:R-:W-:-:S02]  /*c440*/  IADD3 R30, R29, -0x20, RZ ;  /* 0xffffffe01d1e7810 */ /* 0x000fc40007ffe0ff */
[----:B------:R-:W-:Y:S01]  /*c450*/  SHF.R.U32 R29, R31, 0x1e, R43 ;  /* 0x0000001e1f1d7819 */ /* 0x000fe2000000162b */
[-C--:B------:R-:W-:Y:S01]  /*c460*/  HFMA2 R101, R77, R46.reuse, R101 ;  /* 0x0000002e4d657231 */ /* 0x080fe20000000065 */
[----:B------:R-:W-:Y:S01]  /*c470*/  LOP3.LUT R45, R45, 0x3f, RZ, 0xc0, !PT ;  /* 0x0000003f2d2d7812 */ /* 0x000fe200078ec0ff */
[----:B------:R-:W-:Y:S01]  /*c480*/  HFMA2 R44, R71, R46, R44 ;  /* 0x0000002e472c7231 */ /* 0x000fe2000000002c */
[----:B------:R-:W-:Y:S01]  /*c490*/  HFMA2.MMA R91, R72, R47, R91 ;  /* 0x0000002f485b7235 */ /* 0x000fe2000000005b */
[----:B------:R-:W-:Y:S01]  /*c4a0*/  LOP3.LUT R29, R29, 0x3f, RZ, 0xc0, !PT ;  /* 0x0000003f1d1d7812 */ /* 0x000fe200078ec0ff */
[-C--:B------:R-:W-:Y:S01]  /*c4b0*/  HFMA2 R101, R76, R47.reuse, R101 ;  /* 0x0000002f4c657231 */ /* 0x080fe20000000065 */
[----:B------:R-:W-:Y:S01]  /*c4c0*/  SHF.R.U32.HI R31, RZ, 0x4, R40 ;  /* 0x00000004ff1f7819 */ /* 0x000fe20000011628 */
[----:B------:R-:W-:Y:S01]  /*c4d0*/  HFMA2 R44, R70, R47, R44 ;  /* 0x0000002f462c7231 */ /* 0x000fe2000000002c */
[----:B------:R-:W-:Y:S01]  /*c4e0*/  IADD3 R45, R45, -0x20, RZ ;  /* 0xffffffe02d2d7810 */ /* 0x000fe20007ffe0ff */
[----:B------:R-:W-:Y:S01]  /*c4f0*/  HADD2 R69, R52.H0_H0, R52.H1_H1 ;  /* 0x3000003434457230 */ /* 0x000fe20000000800 */
[----:B------:R-:W-:-:S02]  /*c500*/  IADD3 R80, R29, -0x20, RZ ;  /* 0xffffffe01d507810 */ /* 0x000fc40007ffe0ff */
[----:B------:R-:W-:Y:S01]  /*c510*/  LOP3.LUT R29, R31, 0x3f, RZ, 0xc0, !PT ;  /* 0x0000003f1f1d7812 */ /* 0x000fe200078ec0ff */
[----:B------:R1:W-:Y:S01]  /*c520*/  I2F.F16 R114, R45 ;  /* 0x0000002d00727306 */ /* 0x0003e20000200c00 */
[-C--:B0-----:R-:W-:Y:S02]  /*c530*/  HFMA2.MMA R86, R87, R48.reuse, R86 ;  /* 0x0000003057567235 */ /* 0x081fe40000000056 */
[----:B------:R-:W-:Y:S01]  /*c540*/  HFMA2.MMA R52, R83, R48, R91 ;  /* 0x0000003053347235 */ /* 0x000fe2000000005b */
[-C--:B------:R-:W-:Y:S01]  /*c550*/  HFMA2 R101, R85, R48.reuse, R101 ;  /* 0x0000003055657231 */ /* 0x080fe20000000065 */
[----:B-1----:R-:W-:Y:S01]  /*c560*/  SHF.R.U32.HI R45, RZ, 0xa, R42 ;  /* 0x0000000aff2d7819 */ /* 0x002fe2000001162a */
[----:B------:R-:W-:Y:S01]  /*c570*/  HFMA2 R44, R81, R48, R44 ;  /* 0x00000030512c7231 */ /* 0x000fe2000000002c */
[----:B------:R-:W-:Y:S01]  /*c580*/  IADD3 R29, R29, -0x20, RZ ;  /* 0xffffffe01d1d7810 */ /* 0x000fe20007ffe0ff */
[-C--:B------:R-:W-:Y:S01]  /*c590*/  HFMA2 R101, R84, R49.reuse, R101 ;  /* 0x0000003154657231 */ /* 0x080fe20000000065 */
[----:B------:R-:W-:Y:S01]  /*c5a0*/  HFMA2.MMA R52, R104, R49, R52 ;  /* 0x0000003168347235 */ /* 0x000fe20000000034 */
[----:B------:R-:W-:Y:S01]  /*c5b0*/  LOP3.LUT R48, R45, 0x3f, RZ, 0xc0, !PT ;  /* 0x0000003f2d307812 */ /* 0x000fe200078ec0ff */
[----:B------:R-:W-:-:S02]  /*c5c0*/  HFMA2 R86, R88, R49, R86 ;  /* 0x0000003158567231 */ /* 0x000fc40000000056 */
[----:B------:R-:W-:Y:S01]  /*c5d0*/  HFMA2 R49, R102, R49, R44 ;  /* 0x0000003166317231 */ /* 0x000fe2000000002c */
[----:B------:R0:W-:Y:S01]  /*c5e0*/  I2F.F16 R77, R29 ;  /* 0x0000001d004d7306 */ /* 0x0001e20000200c00 */
[----:B------:R-:W1:Y:S01]  /*c5f0*/  LDS.128 R44, [UR4+0xa0] ;  /* 0x0000a004ff2c7984 */ /* 0x000e620008000c00 */
[----:B------:R-:W-:Y:S01]  /*c600*/  SHF.R.U32.HI R31, RZ, 0xa, R40 ;  /* 0x0000000aff1f7819 */ /* 0x000fe20000011628 */
[-C--:B------:R-:W-:Y:S01]  /*c610*/  HFMA2.MMA R86, R99, R50.reuse, R86 ;  /* 0x0000003263567235 */ /* 0x080fe20000000056 */
[----:B------:R-:W-:Y:S01]  /*c620*/  IADD3 R78, R48, -0x20, RZ ;  /* 0xffffffe0304e7810 */ /* 0x000fe20007ffe0ff */
[----:B------:R-:W-:Y:S01]  /*c630*/  HFMA2.MMA R48, R95, R50, R52 ;  /* 0x000000325f307235 */ /* 0x000fe20000000034 */
[----:B0-----:R-:W-:Y:S01]  /*c640*/  SHF.R.U32.HI R29, RZ, 0xa, R41 ;  /* 0x0000000aff1d7819 */ /* 0x001fe20000011629 */
[-C--:B------:R-:W-:Y:S01]  /*c650*/  HFMA2 R71, R97, R50.reuse, R101 ;  /* 0x0000003261477231 */ /* 0x080fe20000000065 */
[----:B------:R-:W-:Y:S02]  /*c660*/  LOP3.LUT R31, R31, 0x3f, RZ, 0xc0, !PT ;  /* 0x0000003f1f1f7812 */ /* 0x000fe400078ec0ff */
[----:B------:R-:W-:Y:S01]  /*c670*/  LOP3.LUT R29, R29, 0x3f, RZ, 0xc0, !PT ;  /* 0x0000003f1d1d7812 */ /* 0x000fe200078ec0ff */
[----:B------:R-:W-:Y:S01]  /*c680*/  HFMA2 R73, R93, R50, R49 ;  /* 0x000000325d497231 */ /* 0x000fe20000000031 */
[--C-:B------:R-:W-:Y:S01]  /*c690*/  SHF.R.U32.HI R50, RZ, 0xa, R43.reuse ;  /* 0x0000000aff327819 */ /* 0x100fe2000001162b */
[----:B------:R-:W-:Y:S01]  /*c6a0*/  HADD2 R68, R53.H0_H0, R53.H1_H1 ;  /* 0x3000003535447230 */ /* 0x000fe20000000800 */
[----:B------:R-:W-:Y:S01]  /*c6b0*/  IADD3 R29, R29, -0x20, RZ ;  /* 0xffffffe01d1d7810 */ /* 0x000fe20007ffe0ff */
[-C--:B------:R-:W-:Y:S01]  /*c6c0*/  HFMA2.MMA R70, R100, R51.reuse, R86 ;  /* 0x0000003364467235 */ /* 0x080fe20000000056 */
[----:B------:R-:W-:Y:S01]  /*c6d0*/  IADD3 R31, R31, -0x20, RZ ;  /* 0xffffffe01f1f7810 */ /* 0x000fe20007ffe0ff */
[-C--:B------:R-:W-:Y:S01]  /*c6e0*/  HFMA2 R71, R98, R51.reuse, R71 ;  /* 0x0000003362477231 */ /* 0x080fe20000000047 */
[----:B------:R-:W-:Y:S01]  /*c6f0*/  SHF.R.U32.HI R53, RZ, 0x4, R43 ;  /* 0x00000004ff357819 */ /* 0x000fe2000001162b */
[----:B------:R-:W-:Y:S01]  /*c700*/  HFMA2.MMA R72, R96, R51, R48 ;  /* 0x0000003360487235 */ /* 0x000fe20000000030 */
[----:B------:R-:W-:Y:S01]  /*c710*/  HFMA2 R73, R94, R51, R73 ;  /* 0x000000335e497231 */ /* 0x000fe20000000049 */
[----:B------:R-:W-:Y:S01]  /*c720*/  IADD3 R54, R54, -0x20, RZ ;  /* 0xffffffe036367810 */ /* 0x000fe20007ffe0ff */
[----:B------:R0:W-:Y:S01]  /*c730*/  I2F.F16 R79, R29 ;  /* 0x0000001d004f7306 */ /* 0x0001e20000200c00 */
[----:B------:R-:W-:-:S04]  /*c740*/  LOP3.LUT R51, R50, 0x3f, RZ, 0xc0, !PT ;  /* 0x0000003f32337812 */ /* 0x000fc800078ec0ff */
[----:B------:R-:W-:-:S03]  /*c750*/  IADD3 R51, R51, -0x20, RZ ;  /* 0xffffffe033337810 */ /* 0x000fc60007ffe0ff */
[----:B------:R3:W-:Y:S01]  /*c760*/  I2F.F16 R76, R31 ;  /* 0x0000001f004c7306 */ /* 0x0007e20000200c00 */
[----:B0-----:R-:W-:-:S04]  /*c770*/  LOP3.LUT R29, R53, 0x3f, RZ, 0xc0, !PT ;  /* 0x0000003f351d7812 */ /* 0x001fc800078ec0ff */
[----:B------:R-:W-:Y:S02]  /*c780*/  IADD3 R29, R29, -0x20, RZ ;  /* 0xffffffe01d1d7810 */ /* 0x000fe40007ffe0ff */
[----:B---3--:R-:W-:Y:S01]  /*c790*/  SHF.R.U32.HI R31, RZ, 0x4, R42 ;  /* 0x00000004ff1f7819 */ /* 0x008fe2000001162a */
[----:B------:R-:W0:Y:S03]  /*c7a0*/  I2F.F16 R123, R123 ;  /* 0x0000007b007b7306 */ /* 0x000e260000200c00 */
[----:B------:R-:W-:-:S05]  /*c7b0*/  LOP3.LUT R31, R31, 0x3f, RZ, 0xc0, !PT ;  /* 0x0000003f1f1f7812 */ /* 0x000fca00078ec0ff */
[----:B------:R3:W-:Y:S01]  /*c7c0*/  I2F.F16 R131, R54 ;  /* 0x0000003600837306 */ /* 0x0007e20000200c00 */
[----:B------:R-:W-:Y:S02]  /*c7d0*/  LOP3.LUT R28, R28, 0x3f, RZ, 0xc0, !PT ;  /* 0x0000003f1c1c7812 */ /* 0x000fe400078ec0ff */
[----:B------:R-:W-:Y:S01]  /*c7e0*/  IADD3 R31, R31, -0x20, RZ ;  /* 0xffffffe01f1f7810 */ /* 0x000fe20007ffe0ff */
[----:B---3--:R-:W3:Y:S04]  /*c7f0*/  LDS.128 R52, [UR4+0x120] ;  /* 0x00012004ff347984 */ /* 0x008ee80008000c00 */
[----:B------:R-:W4:Y:S01]  /*c800*/  I2F.F16 R113, R113 ;  /* 0x0000007100717306 */ /* 0x000f220000200c00 */
[----:B------:R-:W-:Y:S02]  /*c810*/  LOP3.LUT R115, R115, 0x3f, RZ, 0xc0, !PT ;  /* 0x0000003f73737812 */ /* 0x000fe400078ec0ff */
[----:B------:R-:W-:-:S05]  /*c820*/  IADD3 R109, R109, -0x20, RZ ;  /* 0xffffffe06d6d7810 */ /* 0x000fca0007ffe0ff */
[----:B------:R-:W-:Y:S01]  /*c830*/  I2F.F16 R48, R29 ;  /* 0x0000001d00307306 */ /* 0x000fe20000200c00 */
[----:B------:R-:W-:-:S07]  /*c840*/  IADD3 R28, R28, -0x20, RZ ;  /* 0xffffffe01c1c7810 */ /* 0x000fce0007ffe0ff */
[----:B------:R-:W5:Y:S01]  /*c850*/  I2F.F16 R51, R51 ;  /* 0x0000003300337306 */ /* 0x000f620000200c00 */
[----:B------:R-:W-:-:S07]  /*c860*/  IADD3 R115, R115, -0x20, RZ ;  /* 0xffffffe073737810 */ /* 0x000fce0007ffe0ff */
[----:B------:R-:W-:Y:S08]  /*c870*/  I2F.F16 R119, R119 ;  /* 0x0000007700777306 */ /* 0x000ff00000200c00 */
[----:B------:R-:W-:Y:S08]  /*c880*/  I2F.F16 R111, R111 ;  /* 0x0000006f006f7306 */ /* 0x000ff00000200c00 */
[----:B------:R-:W0:Y:S08]  /*c890*/  I2F.F16 R90, R90 ;  /* 0x0000005a005a7306 */ /* 0x000e300000200c00 */
[----:B------:R-:W-:Y:S08]  /*c8a0*/  I2F.F16 R105, R105 ;  /* 0x0000006900697306 */ /* 0x000ff00000200c00 */
[----:B------:R-:W1:Y:S01]  /*c8b0*/  I2F.F16 R120, R120 ;  /* 0x0000007800787306 */ /* 0x000e620000200c00 */
[----:B0-----:R-:W-:-:S07]  /*c8c0*/  PRMT R123, R123, 0x5410, R106 ;  /* 0x000054107b7b7816 */ /* 0x001fce000000006a */
[----:B------:R-:W-:Y:S08]  /*c8d0*/  I2F.F16 R110, R31 ;  /* 0x0000001f006e7306 */ /* 0x000ff00000200c00 */
[----:B------:R-:W0:Y:S08]  /*c8e0*/  I2F.F16 R49, R78 ;  /* 0x0000004e00317306 */ /* 0x000e300000200c00 */
[----:B------:R-:W-:Y:S08]  /*c8f0*/  I2F.F16 R117, R117 ;  /* 0x0000007500757306 */ /* 0x000ff00000200c00 */
[----:B------:R-:W0:Y:S01]  /*c900*/  I2F.F16 R82, R82 ;  /* 0x0000005200527306 */ /* 0x000e220000200c00 */
[----:B----4-:R-:W-:-:S07]  /*c910*/  PRMT R113, R113, 0x5410, R108 ;  /* 0x0000541071717816 */ /* 0x010fce000000006c */
[----:B------:R-:W-:Y:S01]  /*c920*/  I2F.F16 R118, R118 ;  /* 0x0000007600767306 */ /* 0x000fe20000200c00 */
[----:B-----5:R-:W-:-:S07]  /*c930*/  PRMT R108, R48, 0x5410, R51 ;  /* 0x00005410306c7816 */ /* 0x020fce0000000033 */
[----:B------:R-:W4:Y:S01]  /*c940*/  I2F.F16 R107, R107 ;  /* 0x0000006b006b7306 */ /* 0x000f220000200c00 */
[----:B------:R-:W-:-:S07]  /*c950*/  PRMT R119, R119, 0x5410, R90 ;  /* 0x0000541077777816 */ /* 0x000fce000000005a */
[----:B------:R-:W-:Y:S01]  /*c960*/  I2F.F16 R112, R112 ;  /* 0x0000007000707306 */ /* 0x000fe20000200c00 */
[----:B------:R-:W-:-:S07]  /*c970*/  PRMT R111, R111, 0x5410, R92 ;  /* 0x000054106f6f7816 */ /* 0x000fce000000005c */
[----:B------:R-:W5:Y:S01]  /*c980*/  I2F.F16 R103, R103 ;  /* 0x0000006700677306 */ /* 0x000f620000200c00 */
[----:B-1----:R-:W-:Y:S01]  /*c990*/  PRMT R120, R105, 0x5410, R120 ;  /* 0x0000541069787816 */ /* 0x002fe20000000078 */
[----:B------:R-:W-:-:S06]  /*c9a0*/  HFMA2.MMA R48, R123, R44, RZ ;  /* 0x0000002c7b307235 */ /* 0x000fcc00000000ff */
[----:B------:R-:W-:Y:S08]  /*c9b0*/  I2F.F16 R109, R109 ;  /* 0x0000006d006d7306 */ /* 0x000ff00000200c00 */
[----:B------:R-:W1:Y:S08]  /*c9c0*/  I2F.F16 R28, R28 ;  /* 0x0000001c001c7306 */ /* 0x000e700000200c00 */
[----:B------:R-:W-:Y:S08]  /*c9d0*/  I2F.F16 R115, R115 ;  /* 0x0000007300737306 */ /* 0x000ff00000200c00 */
[----:B------:R-:W1:Y:S01]  /*c9e0*/  I2F.F16 R30, R30 ;  /* 0x0000001e001e7306 */ /* 0x000e620000200c00 */
[----:B------:R-:W-:-:S07]  /*c9f0*/  PRMT R116, R116, 0x5410, R131 ;  /* 0x0000541074747816 */ /* 0x000fce0000000083 */
[----:B------:R-:W-:Y:S01]  /*ca00*/  I2F.F16 R89, R89 ;  /* 0x0000005900597306 */ /* 0x000fe20000200c00 */
[----:B0-----:R-:W-:-:S07]  /*ca10*/  PRMT R110, R110, 0x5410, R49 ;  /* 0x000054106e6e7816 */ /* 0x001fce0000000031 */
[----:B------:R-:W0:Y:S01]  /*ca20*/  I2F.F16 R80, R80 ;  /* 0x0000005000507306 */ /* 0x000e220000200c00 */
[----:B------:R-:W-:Y:S01]  /*ca30*/  HFMA2.MMA R50, R113, R44, RZ ;  /* 0x0000002c71327235 */ /* 0x000fe200000000ff */
[-C--:B------:R-:W-:Y:S01]  /*ca40*/  HFMA2 R49, R119, R44.reuse, RZ.H0_H0 ;  /* 0x0000002c77317231 */ /* 0x080fe200000400ff */
[----:B------:R-:W-:Y:S01]  /*ca50*/  PRMT R117, R117, 0x5410, R82 ;  /* 0x0000541075757816 */ /* 0x000fe20000000052 */
[----:B------:R-:W-:Y:S01]  /*ca60*/  HFMA2 R51, R111, R44, RZ.H0_H0 ;  /* 0x0000002c6f337231 */ /* 0x000fe200000400ff */
[-C--:B------:R-:W-:Y:S01]  /*ca70*/  HFMA2.MMA R44, R120, R45.reuse, R48 ;  /* 0x0000002d782c7235 */ /* 0x080fe20000000030 */
[----:B----4-:R-:W-:Y:S02]  /*ca80*/  PRMT R118, R118, 0x5410, R107 ;  /* 0x0000541076767816 */ /* 0x010fe4000000006b */
[----:B-----5:R-:W-:Y:S02]  /*ca90*/  PRMT R112, R112, 0x5410, R103 ;  /* 0x0000541070707816 */ /* 0x020fe40000000067 */
[----:B------:R-:W-:Y:S01]  /*caa0*/  PRMT R92, R77, 0x5410, R76 ;  /* 0x000054104d5c7816 */ /* 0x000fe2000000004c */
[----:B------:R-:W-:Y:S01]  /*cab0*/  HFMA2.MMA R77, R116, R45, R50 ;  /* 0x0000002d744d7235 */ /* 0x000fe20000000032 */
[----:B-1----:R-:W-:Y:S01]  /*cac0*/  PRMT R109, R109, 0x5410, R28 ;  /* 0x000054106d6d7816 */ /* 0x002fe2000000001c */
[-C--:B------:R-:W-:Y:S01]  /*cad0*/  HFMA2.MMA R44, R117, R46.reuse, R44 ;  /* 0x0000002e752c7235 */ /* 0x080fe2000000002c */
[----:B------:R-:W-:Y:S01]  /*cae0*/  PRMT R115, R115, 0x5410, R30 ;  /* 0x0000541073737816 */ /* 0x000fe2000000001e */
[-C--:B------:R-:W-:Y:S01]  /*caf0*/  HFMA2 R76, R118, R45.reuse, R49 ;  /* 0x0000002d764c7231 */ /* 0x080fe20000000031 */
[----:B0-----:R-:W-:Y:S01]  /*cb00*/  PRMT R107, R89, 0x5410, R80 ;  /* 0x00005410596b7816 */ /* 0x001fe20000000050 */
[----:B------:R-:W0:Y:S01]  /*cb10*/  LDS.128 R28, [UR4+0x1a0] ;  /* 0x0001a004ff1c7984 */ /* 0x000e220008000c00 */
[----:B------:R-:W-:Y:S01]  /*cb20*/  HFMA2 R45, R112, R45, R51 ;  /* 0x0000002d702d7231 */ /* 0x000fe20000000033 */
[----:B------:R-:W-:-:S02]  /*cb30*/  HFMA2.MMA R77, R109, R46, R77 ;  /* 0x0000002e6d4d7235 */ /* 0x000fc4000000004d */
[----:B------:R-:W1:Y:S01]  /*cb40*/  LDS.128 R48, [UR4+0x220] ;  /* 0x00022004ff307984 */ /* 0x000e620008000c00 */
[----:B------:R-:W-:Y:S01]  /*cb50*/  PRMT R114, R114, 0x5410, R79 ;  /* 0x0000541072727816 */ /* 0x000fe2000000004f */
[-C--:B------:R-:W-:Y:S01]  /*cb60*/  HFMA2 R86, R115, R46.reuse, R76 ;  /* 0x0000002e73567231 */ /* 0x080fe2000000004c */
[----:B------:R-:W-:Y:S01]  /*cb70*/  HFMA2.MMA R76, R92, R47, R44 ;  /* 0x0000002f5c4c7235 */ /* 0x000fe2000000002c */
[----:B------:R-:W-:Y:S01]  /*cb80*/  HFMA2 R45, R107, R46, R45 ;  /* 0x0000002e6b2d7231 */ /* 0x000fe2000000002d */
[-C--:B---3--:R-:W-:Y:S02]  /*cb90*/  HFMA2.MMA R44, R123, R52.reuse, RZ ;  /* 0x000000347b2c7235 */ /* 0x088fe400000000ff */
[----:B------:R-:W-:Y:S01]  /*cba0*/  HFMA2.MMA R46, R113, R52, RZ ;  /* 0x00000034712e7235 */ /* 0x000fe200000000ff */
[-C--:B------:R-:W-:Y:S01]  /*cbb0*/  HFMA2 R86, R114, R47.reuse, R86 ;  /* 0x0000002f72567231 */ /* 0x080fe20000000056 */
[----:B------:R-:W-:Y:S01]  /*cbc0*/  HFMA2.MMA R85, R110, R47, R77 ;  /* 0x0000002f6e557235 */ /* 0x000fe2000000004d */
[----:B------:R-:W-:-:S02]  /*cbd0*/  HFMA2 R87, R108, R47, R45 ;  /* 0x0000002f6c577231 */ /* 0x000fc4000000002d */
[-C--:B------:R-:W-:Y:S02]  /*cbe0*/  HFMA2 R45, R119, R52.reuse, RZ.H0_H0 ;  /* 0x00000034772d7231 */ /* 0x080fe400000400ff */
[----:B------:R-:W-:Y:S01]  /*cbf0*/  HFMA2 R47, R111, R52, RZ.H0_H0 ;  /* 0x000000346f2f7231 */ /* 0x000fe200000400ff */
[-C--:B------:R-:W-:Y:S01]  /*cc00*/  HFMA2.MMA R52, R120, R53.reuse, R44 ;  /* 0x0000003578347235 */ /* 0x080fe2000000002c */
[-C--:B------:R-:W-:Y:S01]  /*cc10*/  HFMA2 R77, R118, R53.reuse, R45 ;  /* 0x00000035764d7231 */ /* 0x080fe2000000002d */
[----:B------:R-:W-:Y:S01]  /*cc20*/  HFMA2.MMA R78, R116, R53, R46 ;  /* 0x00000035744e7235 */ /* 0x000fe2000000002e */
[----:B------:R-:W-:Y:S02]  /*cc30*/  HFMA2 R53, R112, R53, R47 ;  /* 0x0000003570357231 */ /* 0x000fe4000000002f */
[----:B------:R-:W3:Y:S01]  /*cc40*/  LDS.128 R44, [UR4+0x2a0] ;  /* 0x0002a004ff2c7984 */ /* 0x000ee20008000c00 */
        /* <DEDUP_REMOVED lines=8> */
[----:B------:R-:W-:-:S02]  /*ccd0*/  HFMA2.MMA R77, R92, R55, R52 ;  /* 0x000000375c4d7235 */ /* 0x000fc40000000034 */
[----:B------:R-:W-:Y:S02]  /*cce0*/  HFMA2.MMA R84, R110, R55, R78 ;  /* 0x000000376e547235 */ /* 0x000fe4000000004e */
[----:B------:R-:W4:Y:S01]  /*ccf0*/  LDS.128 R52, [UR4+0x20] ;  /* 0x00002004ff347984 */ /* 0x000f220008000c00 */
[-C--:B0-----:R-:W-:Y:S01]  /*cd00*/  HFMA2.MMA R78, R123, R28.reuse, RZ ;  /* 0x0000001c7b4e7235 */ /* 0x081fe200000000ff */
[-C--:B------:R-:W-:Y:S01]  /*cd10*/  HFMA2 R81, R119, R28.reuse, RZ.H0_H0 ;  /* 0x0000001c77517231 */ /* 0x080fe200000400ff */
[----:B------:R-:W-:Y:S01]  /*cd20*/  HFMA2.MMA R82, R113, R28, RZ ;  /* 0x0000001c71527235 */ /* 0x000fe200000000ff */
[----:B------:R-:W-:Y:S01]  /*cd30*/  HFMA2 R89, R111, R28, RZ.H0_H0 ;  /* 0x0000001c6f597231 */ /* 0x000fe200000400ff */
[-C--:B-1----:R-:W-:Y:S02]  /*cd40*/  HFMA2.MMA R28, R123, R48.reuse, RZ ;  /* 0x000000307b1c7235 */ /* 0x082fe400000000ff */
        /* <DEDUP_REMOVED lines=11> */
[-C--:B---3--:R-:W-:Y:S02]  /*ce00*/  HFMA2.MMA R91, R123, R44.reuse, RZ ;  /* 0x0000002c7b5b7235 */ /* 0x088fe400000000ff */
[----:B------:R-:W-:Y:S01]  /*ce10*/  HFMA2.MMA R49, R113, R44, RZ ;  /* 0x0000002c71317235 */ /* 0x000fe200000000ff */
[-C--:B------:R-:W-:Y:S01]  /*ce20*/  HFMA2 R79, R114, R51.reuse, R79 ;  /* 0x00000033724f7231 */ /* 0x080fe2000000004f */
[-C--:B------:R-:W-:Y:S01]  /*ce30*/  HFMA2.MMA R78, R120, R29.reuse, R78 ;  /* 0x0000001d784e7235 */ /* 0x080fe2000000004e */
[----:B------:R-:W-:Y:S01]  /*ce40*/  HFMA2 R90, R108, R51, R90 ;  /* 0x000000336c5a7231 */ /* 0x000fe2000000005a */
[----:B------:R-:W-:Y:S01]  /*ce50*/  HFMA2.MMA R82, R116, R29, R82 ;  /* 0x0000001d74527235 */ /* 0x000fe20000000052 */
[-C--:B------:R-:W-:Y:S01]  /*ce60*/  HFMA2 R50, R119, R44.reuse, RZ.H0_H0 ;  /* 0x0000002c77327231 */ /* 0x080fe200000400ff */
[-C--:B------:R-:W-:Y:S02]  /*ce70*/  HFMA2.MMA R48, R92, R51.reuse, R48 ;  /* 0x000000335c307235 */ /* 0x080fe40000000030 */
[----:B------:R-:W-:Y:S01]  /*ce80*/  HFMA2.MMA R80, R110, R51, R80 ;  /* 0x000000336e507235 */ /* 0x000fe20000000050 */
[----:B------:R-:W-:Y:S01]  /*ce90*/  HFMA2 R51, R111, R44, RZ.H0_H0 ;  /* 0x0000002c6f337231 */ /* 0x000fe200000400ff */
        /* <DEDUP_REMOVED lines=14> */
[-C--:B------:R-:W-:Y:S01]  /*cf80*/  HFMA2 R81, R114, R31.reuse, R81 ;  /* 0x0000001f72517231 */ /* 0x080fe20000000051 */
[C---:B------:R-:W-:Y:S01]  /*cf90*/  HFMA2.MMA R82, R110.reuse, R31, R82 ;  /* 0x0000001f6e527235 */ /* 0x040fe20000000052 */
[----:B------:R-:W-:Y:S02]  /*cfa0*/  HFMA2 R89, R108, R31, R89 ;  /* 0x0000001f6c597231 */ /* 0x000fe40000000059 */
[----:B------:R-:W0:Y:S01]  /*cfb0*/  LDS.128 R28, [UR4+0x320] ;  /* 0x00032004ff1c7984 */ /* 0x000e220008000c00 */
[----:B------:R-:W-:Y:S02]  /*cfc0*/  HFMA2 R91, R107, R46, R51 ;  /* 0x0000002e6b5b7231 */ /* 0x000fe40000000033 */
[----:B------:R-:W-:Y:S01]  /*cfd0*/  HFMA2 R51, R114, R47, R50 ;  /* 0x0000002f72337231 */ /* 0x000fe20000000032 */
[----:B------:R-:W-:-:S02]  /*cfe0*/  HFMA2.MMA R50, R110, R47, R44 ;  /* 0x0000002f6e327235 */ /* 0x000fc4000000002c */
[-C--:B----4-:R-:W-:Y:S02]  /*cff0*/  HFMA2.MMA R46, R123, R52.reuse, RZ ;  /* 0x000000347b2e7235 */ /* 0x090fe400000000ff */
[----:B------:R-:W-:Y:S02]  /*d000*/  HFMA2.MMA R44, R113, R52, RZ ;  /* 0x00000034712c7235 */ /* 0x000fe400000000ff */
[----:B------:R-:W-:Y:S02]  /*d010*/  HFMA2.MMA R49, R92, R47, R45 ;  /* 0x0000002f5c317235 */ /* 0x000fe4000000002d */
[-C--:B------:R-:W-:Y:S02]  /*d020*/  HFMA2.MMA R46, R120, R53.reuse, R46 ;  /* 0x00000035782e7235 */ /* 0x080fe4000000002e */
[----:B------:R-:W-:Y:S01]  /*d030*/  HFMA2.MMA R44, R116, R53, R44 ;  /* 0x00000035742c7235 */ /* 0x000fe2000000002c */
[----:B------:R-:W-:-:S03]  /*d040*/  HFMA2 R45, R119, R52, RZ.H0_H0 ;  /* 0x00000034772d7231 */ /* 0x000fc600000400ff */
[-C--:B------:R-:W-:Y:S01]  /*d050*/  HFMA2.MMA R46, R117, R54.reuse, R46 ;  /* 0x00000036752e7235 */ /* 0x080fe2000000002e */
[----:B------:R-:W-:Y:S01]  /*d060*/  HFMA2 R45, R118, R53, R45 ;  /* 0x00000035762d7231 */ /* 0x000fe2000000002d */
[----:B------:R-:W-:-:S03]  /*d070*/  HFMA2.MMA R44, R109, R54, R44 ;  /* 0x000000366d2c7235 */ /* 0x000fc6000000002c */
[----:B------:R-:W-:Y:S01]  /*d080*/  HFMA2 R45, R115, R54, R45 ;  /* 0x00000036732d7231 */ /* 0x000fe2000000002d */
[-C--:B------:R-:W-:Y:S01]  /*d090*/  HFMA2.MMA R103, R92, R55.reuse, R46 ;  /* 0x000000375c677235 */ /* 0x080fe2000000002e */
[----:B------:R-:W-:Y:S01]  /*d0a0*/  HFMA2 R91, R108, R47, R91 ;  /* 0x0000002f6c5b7231 */ /* 0x000fe2000000005b */
[----:B------:R-:W-:Y:S01]  /*d0b0*/  HFMA2.MMA R105, R110, R55, R44 ;  /* 0x000000376e697235 */ /* 0x000fe2000000002c */
[----:B------:R-:W-:-:S03]  /*d0c0*/  HFMA2 R101, R114, R55, R45 ;  /* 0x0000003772657231 */ /* 0x000fc6000000002d */
[----:B------:R-:W1:Y:S01]  /*d0d0*/  LDS.128 R44, [UR4+0x3a0] ;  /* 0x0003a004ff2c7984 */ /* 0x000e620008000c00 */
[----:B------:R-:W-:Y:S01]  /*d0e0*/  HFMA2 R52, R111, R52, RZ.H0_H0 ;  /* 0x000000346f347231 */ /* 0x000fe200000400ff */
[----:B------:R-:W-:-:S03]  /*d0f0*/  SHF.R.U32.HI R131, RZ, 0x16, R41 ;  /* 0x00000016ff837819 */ /* 0x000fc60000011629 */
[----:B------:R-:W-:Y:S01]  /*d100*/  HFMA2 R52, R112, R53, R52 ;  /* 0x0000003570347231 */ /* 0x000fe20000000034 */
[----:B------:R-:W-:-:S03]  /*d110*/  SHF.R.U32.HI R53, RZ, 0x10, R41 ;  /* 0x00000010ff357819 */ /* 0x000fc60000011629 */
[----:B------:R-:W-:Y:S01]  /*d120*/  HFMA2 R54, R107, R54, R52 ;  /* 0x000000366b367231 */ /* 0x000fe20000000034 */
[----:B------:R-:W-:Y:S01]  /*d130*/  LOP3.LUT R131, R131, 0x3f, RZ, 0xc0, !PT ;  /* 0x0000003f83837812 */ /* 0x000fe200078ec0ff */
[-C--:B0-----:R-:W-:Y:S01]  /*d140*/  HFMA2.MMA R52, R123, R28.reuse, RZ ;  /* 0x0000001c7b347235 */ /* 0x081fe200000000ff */
[----:B------:R-:W-:Y:S01]  /*d150*/  LOP3.LUT R53, R53, 0x3f, RZ, 0xc0, !PT ;  /* 0x0000003f35357812 */ /* 0x000fe200078ec0ff */
[----:B------:R-:W-:Y:S01]  /*d160*/  HFMA2 R106, R108, R55, R54 ;  /* 0x000000376c6a7231 */ /* 0x000fe20000000036 */
[----:B------:R-:W-:Y:S01]  /*d170*/  HFMA2.MMA R55, R113, R28, RZ ;  /* 0x0000001c71377235 */ /* 0x000fe200000000ff */
[-C--:B------:R-:W-:Y:S01]  /*d180*/  HFMA2 R54, R119, R28.reuse, RZ.H0_H0 ;  /* 0x0000001c77367231 */ /* 0x080fe200000400ff */
[----:B------:R-:W-:Y:S01]  /*d190*/  IADD3 R131, R131, -0x20, RZ ;  /* 0xffffffe083837810 */ /* 0x000fe20007ffe0ff */
[----:B------:R-:W-:Y:S01]  /*d1a0*/  HFMA2 R28, R111, R28, RZ.H0_H0 ;  /* 0x0000001c6f1c7231 */ /* 0x000fe200000400ff */
[----:B------:R-:W-:Y:S01]  /*d1b0*/  IADD3 R53, R53, -0x20, RZ ;  /* 0xffffffe035357810 */ /* 0x000fe20007ffe0ff */
[-C--:B------:R-:W-:Y:S01]  /*d1c0*/  HFMA2.MMA R52, R120, R29.reuse, R52 ;  /* 0x0000001d78347235 */ /* 0x080fe20000000034 */
[-C--:B------:R-:W-:Y:S01]  /*d1d0*/  HFMA2 R54, R118, R29.reuse, R54 ;  /* 0x0000001d76367231 */ /* 0x080fe20000000036 */
[----:B------:R-:W-:Y:S01]  /*d1e0*/  HFMA2.MMA R55, R116, R29, R55 ;  /* 0x0000001d74377235 */ /* 0x000fe20000000037 */
[----:B------:R-:W-:Y:S01]  /*d1f0*/  HFMA2 R29, R112, R29, R28 ;  /* 0x0000001d701d7231 */ /* 0x000fe2000000001c */
[----:B------:R-:W-:Y:S08]  /*d200*/  I2F.F16 R131, R131 ;  /* 0x0000008300837306 */ /* 0x000ff00000200c00 */
[----:B------:R-:W0:Y:S01]  /*d210*/  I2F.F16 R28, R53 ;  /* 0x00000035001c7306 */ /* 0x000e220000200c00 */
[----:B------:R-:W-:-:S02]  /*d220*/  SHF.R.U32.HI R134, RZ, 0x10, R40 ;  /* 0x00000010ff867819 */ /* 0x000fc40000011628 */
[----:B------:R-:W-:Y:S02]  /*d230*/  SHF.R.U32.HI R135, RZ, 0x16, R40 ;  /* 0x00000016ff877819 */ /* 0x000fe40000011628 */
[----:B------:R-:W-:Y:S02]  /*d240*/  LOP3.LUT R134, R134, 0x3f, RZ, 0xc0, !PT ;  /* 0x0000003f86867812 */ /* 0x000fe400078ec0ff */
[----:B------:R-:W-:Y:S01]  /*d250*/  LOP3.LUT R135, R135, 0x3f, RZ, 0xc0, !PT ;  /* 0x0000003f87877812 */ /* 0x000fe200078ec0ff */
[-C--:B------:R-:W-:Y:S01]  /*d260*/  HFMA2.MMA R52, R117, R30.reuse, R52 ;  /* 0x0000001e75347235 */ /* 0x080fe20000000034 */
[-C--:B------:R-:W-:Y:S01]  /*d270*/  HFMA2 R54, R115, R30.reuse, R54 ;  /* 0x0000001e73367231 */ /* 0x080fe20000000036 */
[----:B------:R-:W-:Y:S01]  /*d280*/  HFMA2.MMA R55, R109, R30, R55 ;  /* 0x0000001e6d377235 */ /* 0x000fe20000000037 */
[----:B------:R-:W-:Y:S01]  /*d290*/  IADD3 R134, R134, -0x20, RZ ;  /* 0xffffffe086867810 */ /* 0x000fe20007ffe0ff */
[----:B------:R-:W-:Y:S01]  /*d2a0*/  HFMA2 R30, R107, R30, R29 ;  /* 0x0000001e6b1e7231 */ /* 0x000fe2000000001d */
[----:B------:R-:W-:-:S02]  /*d2b0*/  IADD3 R135, R135, -0x20, RZ ;  /* 0xffffffe087877810 */ /* 0x000fc40007ffe0ff */
[----:B0-----:R-:W-:Y:S01]  /*d2c0*/  PRMT R131, R28, 0x5410, R131 ;  /* 0x000054101c837816 */ /* 0x001fe20000000083 */
[----:B-1----:R-:W-:Y:S01]  /*d2d0*/  HFMA2.MMA R28, R123, R44, RZ ;  /* 0x0000002c7b1c7235 */ /* 0x002fe200000000ff */
[----:B------:R-:W-:Y:S01]  /*d2e0*/  HFMA2 R29, R119, R44, RZ.H0_H0 ;  /* 0x0000002c771d7231 */ /* 0x000fe200000400ff */
[-C--:B------:R-:W-:Y:S01]  /*d2f0*/  HFMA2.MMA R53, R110, R31.reuse, R55 ;  /* 0x0000001f6e357235 */ /* 0x080fe20000000037 */
[----:B------:R-:W-:Y:S01]  /*d300*/  I2F.F16 R134, R134 ;  /* 0x0000008600867306 */ /* 0x000fe20000200c00 */
[----:B------:R-:W-:Y:S01]  /*d310*/  HFMA2.MMA R52, R92, R31, R52 ;  /* 0x0000001f5c347235 */ /* 0x000fe20000000034 */
[----:B------:R-:W-:Y:S01]  /*d320*/  HFMA2 R29, R118, R45, R29 ;  /* 0x0000002d761d7231 */ /* 0x000fe2000000001d */
[----:B------:R-:W-:Y:S01]  /*d330*/  HFMA2.MMA R28, R120, R45, R28 ;  /* 0x0000002d781c7235 */ /* 0x000fe2000000001c */
[-C--:B------:R-:W-:Y:S02]  /*d340*/  HFMA2 R54, R114, R31.reuse, R54 ;  /* 0x0000001f72367231 */ /* 0x080fe40000000036 */
[----:B------:R-:W-:Y:S01]  /*d350*/  HFMA2 R55, R108, R31, R30 ;  /* 0x0000001f6c377231 */ /* 0x000fe2000000001e */
[--C-:B------:R-:W-:Y:S01]  /*d360*/  SHF.R.U32.HI R31, RZ, 0x10, R42.reuse ;  /* 0x00000010ff1f7819 */ /* 0x100fe2000001162a */
[----:B------:R-:W0:Y:S01]  /*d370*/  I2F.F16 R135, R135 ;  /* 0x0000008700877306 */ /* 0x000e220000200c00 */
[----:B------:R-:W-:Y:S01]  /*d380*/  SHF.R.U32.HI R30, RZ, 0x16, R42 ;  /* 0x00000016ff1e7819 */ /* 0x000fe2000001162a */
[----:B------:R-:W-:Y:S01]  /*d390*/  HFMA2 R29, R115, R46, R29 ;  /* 0x0000002e731d7231 */ /* 0x000fe2000000001d */
[----:B--2---:R-:W-:Y:S01]  /*d3a0*/  SHF.R.U32.HI R115, RZ, 0x14, R37 ;  /* 0x00000014ff737819 */ /* 0x004fe20000011625 */
[----:B------:R-:W-:Y:S01]  /*d3b0*/  HFMA2.MMA R28, R117, R46, R28 ;  /* 0x0000002e751c7235 */ /* 0x000fe2000000001c */
[----:B------:R-:W-:-:S02]  /*d3c0*/  LOP3.LUT R31, R31, 0x3f, RZ, 0xc0, !PT ;  /* 0x0000003f1f1f7812 */ /* 0x000fc400078ec0ff */
[----:B------:R-:W-:Y:S02]  /*d3d0*/  LOP3.LUT R30, R30, 0x3f, RZ, 0xc0, !PT ;  /* 0x0000003f1e1e7812 */ /* 0x000fe400078ec0ff */
[----:B------:R-:W-:Y:S02]  /*d3e0*/  SHF.R.U32 R123, R40, 0x1c, R36 ;  /* 0x0000001c287b7819 */ /* 0x000fe40000001624 */
[----:B------:R-:W-:Y:S02]  /*d3f0*/  LOP3.LUT R115, R115, 0x3f, RZ, 0xc0, !PT ;  /* 0x0000003f73737812 */ /* 0x000fe400078ec0ff */
[----:B------:R-:W-:Y:S02]  /*d400*/  IADD3 R31, R31, -0x20, RZ ;  /* 0xffffffe01f1f7810 */ /* 0x000fe40007ffe0ff */
[----:B------:R-:W-:Y:S01]  /*d410*/  IADD3 R40, R30, -0x20, RZ ;  /* 0xffffffe01e287810 */ /* 0x000fe20007ffe0ff */
[----:B------:R-:W-:Y:S01]  /*d420*/  HFMA2.MMA R92, R92, R47, R28 ;  /* 0x0000002f5c5c7235 */ /* 0x000fe2000000001c */
[----:B------:R-:W-:-:S02]  /*d430*/  LEA.HI R28, R37, 0xffffffe0, RZ, 0x6 ;  /* 0xffffffe0251c7811 */ /* 0x000fc400078f30ff */
[----:B------:R-:W-:Y:S01]  /*d440*/  IADD3 R115, R115, -0x20, RZ ;  /* 0xffffffe073737810 */ /* 0x000fe20007ffe0ff */
[----:B------:R-:W-:Y:S01]  /*d450*/  I2F.F16 R31, R31 ;  /* 0x0000001f001f7306 */ /* 0x000fe20000200c00 */
[----:B0-----:R-:W-:Y:S02]  /*d460*/  PRMT R135, R134, 0x5410, R135 ;  /* 0x0000541086877816 */ /* 0x001fe40000000087 */
[--C-:B------:R-:W-:Y:S02]  /*d470*/  SHF.R.U32 R134, R41, 0x1c, R37.reuse ;  /* 0x0000001c29867819 */ /* 0x100fe40000001625 */
[----:B------:R-:W-:-:S03]  /*d480*/  SHF.R.U32.HI R117, RZ, 0x2, R37 ;  /* 0x00000002ff757819 */ /* 0x000fc60000011625 */
[----:B------:R-:W0:Y:S01]  /*d490*/  I2F.F16 R40, R40 ;  /* 0x0000002800287306 */ /* 0x000e220000200c00 */
[--C-:B------:R-:W-:Y:S02]  /*d4a0*/  SHF.R.U32.HI R30, RZ, 0x8, R36.reuse ;  /* 0x00000008ff1e7819 */ /* 0x100fe40000011624 */
[----:B------:R-:W-:Y:S02]  /*d4b0*/  SHF.R.U32.HI R136, RZ, 0xe, R36 ;  /* 0x0000000eff887819 */ /* 0x000fe40000011624 */
[----:B------:R-:W-:-:S03]  /*d4c0*/  LOP3.LUT R134, R134, 0x3f, RZ, 0xc0, !PT ;  /* 0x0000003f86867812 */ /* 0x000fc600078ec0ff */
[----:B------:R-:W-:Y:S01]  /*d4d0*/  I2F.F16 R28, R28 ;  /* 0x0000001c001c7306 */ /* 0x000fe20000200c00 */
[----:B------:R-:W-:Y:S02]  /*d4e0*/  LOP3.LUT R117, R117, 0x3f, RZ, 0xc0, !PT ;  /* 0x0000003f75757812 */ /* 0x000fe400078ec0ff */
[----:B------:R-:W-:-:S05]  /*d4f0*/  LOP3.LUT R30, R30, 0x3f, RZ, 0xc0, !PT ;  /* 0x0000003f1e1e7812 */ /* 0x000fca00078ec0ff */
[----:B------:R-:W1:Y:S01]  /*d500*/  I2F.F16 R115, R115 ;  /* 0x0000007300737306 */ /* 0x000e620000200c00 */
[----:B------:R-:W-:Y:S02]  /*d510*/  LOP3.LUT R136, R136, 0x3f, RZ, 0xc0, !PT ;  /* 0x0000003f88887812 */ /* 0x000fe400078ec0ff */
[----:B------:R-:W-:Y:S02]  /*d520*/  IADD3 R134, R134, -0x20, RZ ;  /* 0xffffffe086867810 */ /* 0x000fe40007ffe0ff */
[----:B------:R-:W-:Y:S02]  /*d530*/  IADD3 R117, R117, -0x20, RZ ;  /* 0xffffffe075757810 */ /* 0x000fe40007ffe0ff */
[----:B------:R-:W-:Y:S02]  /*d540*/  IADD3 R30, R30, -0x20, RZ ;  /* 0xffffffe01e1e7810 */ /* 0x000fe40007ffe0ff */
[----:B------:R-:W-:Y:S01]  /*d550*/  IADD3 R136, R136, -0x20, RZ ;  /* 0xffffffe088887810 */ /* 0x000fe20007ffe0ff */
[----:B------:R-:W-:Y:S01]  /*d560*/  I2F.F16 R134, R134 ;  /* 0x0000008600867306 */ /* 0x000fe20000200c00 */
[----:B0-----:R-:W-:Y:S01]  /*d570*/  PRMT R41, R31, 0x5410, R40 ;  /* 0x000054101f297816 */ /* 0x001fe20000000028 */
[----:B------:R-:W-:-:S06]  /*d580*/  HFMA2.MMA R40, R114, R47, R29 ;  /* 0x0000002f72287235 */ /* 0x000fcc000000001d */
[----:B------:R-:W0:Y:S01]  /*d590*/  I2F.F16 R117, R117 ;  /* 0x0000007500757306 */ /* 0x000e220000200c00 */
[----:B-1----:R-:W-:Y:S02]  /*d5a0*/  PRMT R114, R115, 0x5410, R28 ;  /* 0x0000541073727816 */ /* 0x002fe4000000001c */
[----:B------:R-:W-:-:S05]  /*d5b0*/  SHF.R.U32.HI R28, RZ, 0x10, R43 ;  /* 0x00000010ff1c7819 */ /* 0x000fca000001162b */
[----:B------:R-:W-:Y:S01]  /*d5c0*/  I2F.F16 R30, R30 ;  /* 0x0000001e001e7306 */ /* 0x000fe20000200c00 */
[----:B------:R-:W-:-:S07]  /*d5d0*/  LOP3.LUT R28, R28, 0x3f, RZ, 0xc0, !PT ;  /* 0x0000003f1c1c7812 */ /* 0x000fce00078ec0ff */
[----:B------:R-:W1:Y:S01]  /*d5e0*/  I2F.F16 R31, R136 ;  /* 0x00000088001f7306 */ /* 0x000e620000200c00 */
[----:B------:R-:W-:Y:S02]  /*d5f0*/  LEA.HI R118, R36, 0xffffffe0, RZ, 0x6 ;  /* 0xffffffe024767811 */ /* 0x000fe400078f30ff */
[--C-:B------:R-:W-:Y:S02]  /*d600*/  SHF.R.U32.HI R120, RZ, 0x2, R36.reuse ;  /* 0x00000002ff787819 */ /* 0x100fe40000011624 */
[----:B------:R-:W-:Y:S01]  /*d610*/  SHF.R.U32.HI R119, RZ, 0x14, R36 ;  /* 0x00000014ff777819 */ /* 0x000fe20000011624 */
[----:B------:R-:W-:Y:S01]  /*d620*/  HFMA2 R36, R113, R44, RZ.H0_H0 ;  /* 0x0000002c71247231 */ /* 0x000fe200000400ff */
[----:B------:R-:W-:Y:S01]  /*d630*/  IADD3 R28, R28, -0x20, RZ ;  /* 0xffffffe01c1c7810 */ /* 0x000fe20007ffe0ff */
[----:B------:R-:W-:Y:S02]  /*d640*/  HFMA2.MMA R44, R111, R44, RZ ;  /* 0x0000002c6f2c7235 */ /* 0x000fe400000000ff */
[----:B------:R-:W-:Y:S01]  /*d650*/  HFMA2 R36, R116, R45, R36 ;  /* 0x0000002d74247231 */ /* 0x000fe20000000024 */
[----:B0-----:R-:W-:-:S02]  /*d660*/  PRMT R116, R134, 0x5410, R117 ;  /* 0x0000541086747816 */ /* 0x001fc40000000075 */
[----:B------:R0:W-:Y:S01]  /*d670*/  I2F.F16 R134, R28 ;  /* 0x0000001c00867306 */ /* 0x0001e20000200c00 */
[----:B-1----:R-:W-:Y:S02]  /*d680*/  PRMT R111, R30, 0x5410, R31 ;  /* 0x000054101e6f7816 */ /* 0x002fe4000000001f */
[----:B0-----:R-:W0:Y:S01]  /*d690*/  LDS.128 R28, [UR4+0x30] ;  /* 0x00003004ff1c7984 */ /* 0x001e220008000c00 */
[----:B------:R-:W-:Y:S02]  /*d6a0*/  LOP3.LUT R123, R123, 0x3f, RZ, 0xc0, !PT ;  /* 0x0000003f7b7b7812 */ /* 0x000fe400078ec0ff */
[----:B------:R-:W-:Y:S02]  /*d6b0*/  LOP3.LUT R120, R120, 0x3f, RZ, 0xc0, !PT ;  /* 0x0000003f78787812 */ /* 0x000fe400078ec0ff */
[----:B------:R-:W-:Y:S02]  /*d6c0*/  IADD3 R123, R123, -0x20, RZ ;  /* 0xffffffe07b7b7810 */ /* 0x000fe40007ffe0ff */
[----:B------:R-:W-:-:S02]  /*d6d0*/  IADD3 R120, R120, -0x20, RZ ;  /* 0xffffffe078787810 */ /* 0x000fc40007ffe0ff */
[----:B------:R-:W-:Y:S02]  /*d6e0*/  SHF.R.U32.HI R113, RZ, 0x16, R43 ;  /* 0x00000016ff717819 */ /* 0x000fe4000001162b */
[--C-:B------:R-:W-:Y:S02]  /*d6f0*/  SHF.R.U32.HI R115, RZ, 0x8, R37.reuse ;  /* 0x00000008ff737819 */ /* 0x100fe40000011625 */
[----:B------:R-:W-:Y:S02]  /*d700*/  SHF.R.U32.HI R138, RZ, 0xe, R37 ;  /* 0x0000000eff8a7819 */ /* 0x000fe40000011625 */
[----:B------:R-:W-:Y:S02]  /*d710*/  SHF.R.U32 R136, R42, 0x1c, R38 ;  /* 0x0000001c2a887819 */ /* 0x000fe40000001626 */
[--C-:B------:R-:W-:Y:S02]  /*d720*/  SHF.R.U32 R42, R43, 0x1c, R39.reuse ;  /* 0x0000001c2b2a7819 */ /* 0x100fe40000001627 */
[----:B------:R-:W-:-:S02]  /*d730*/  SHF.R.U32.HI R37, RZ, 0x2, R39 ;  /* 0x00000002ff257819 */ /* 0x000fc40000011627 */
[----:B------:R-:W-:Y:S02]  /*d740*/  SHF.R.U32.HI R43, RZ, 0x2, R38 ;  /* 0x00000002ff2b7819 */ /* 0x000fe40000011626 */
[----:B------:R-:W-:Y:S01]  /*d750*/  LOP3.LUT R113, R113, 0x3f, RZ, 0xc0, !PT ;  /* 0x0000003f71717812 */ /* 0x000fe200078ec0ff */
[----:B------:R-:W-:Y:S01]  /*d760*/  I2F.F16 R123, R123 ;  /* 0x0000007b007b7306 */ /* 0x000fe20000200c00 */
[----:B------:R-:W-:Y:S02]  /*d770*/  LOP3.LUT R42, R42, 0x3f, RZ, 0xc0, !PT ;  /* 0x0000003f2a2a7812 */ /* 0x000fe400078ec0ff */
[----:B------:R-:W-:Y:S02]  /*d780*/  LOP3.LUT R37, R37, 0x3f, RZ, 0xc0, !PT ;  /* 0x0000003f25257812 */ /* 0x000fe400078ec0ff */
[----:B------:R-:W-:Y:S02]  /*d790*/  LOP3.LUT R136, R136, 0x3f, RZ, 0xc0, !PT ;  /* 0x0000003f88887812 */ /* 0x000fe400078ec0ff */
[----:B------:R-:W-:Y:S01]  /*d7a0*/  LOP3.LUT R43, R43, 0x3f, RZ, 0xc0, !PT ;  /* 0x0000003f2b2b7812 */ /* 0x000fe200078ec0ff */
[----:B------:R-:W1:Y:S01]  /*d7b0*/  I2F.F16 R120, R120 ;  /* 0x0000007800787306 */ /* 0x000e620000200c00 */
[----:B------:R-:W-:-:S02]  /*d7c0*/  LOP3.LUT R119, R119, 0x3f, RZ, 0xc0, !PT ;  /* 0x0000003f77777812 */ /* 0x000fc400078ec0ff */
[----:B------:R-:W-:Y:S02]  /*d7d0*/  IADD3 R113, R113, -0x20, RZ ;  /* 0xffffffe071717810 */ /* 0x000fe40007ffe0ff */
        /* <DEDUP_REMOVED lines=8> */
[----:B------:R-:W-:Y:S01]  /*d860*/  IADD3 R138, R138, -0x20, RZ ;  /* 0xffffffe08a8a7810 */ /* 0x000fe20007ffe0ff */
[----:B------:R-:W2:Y:S01]  /*d870*/  I2F.F16 R113, R113 ;  /* 0x0000007100717306 */ /* 0x000ea20000200c00 */
[----:B-1----:R-:W-:Y:S01]  /*d880*/  PRMT R120, R123, 0x5410, R120 ;  /* 0x000054107b787816 */ /* 0x002fe20000000078 */
[----:B0-----:R-:W-:-:S06]  /*d890*/  HFMA2.MMA R103, R135, R28, R103 ;  /* 0x0000001c87677235 */ /* 0x001fcc0000000067 */
[----:B------:R-:W-:Y:S08]  /*d8a0*/  I2F.F16 R42, R42 ;  /* 0x0000002a002a7306 */ /* 0x000ff00000200c00 */
[----:B------:R-:W0:Y:S08]  /*d8b0*/  I2F.F16 R37, R37 ;  /* 0x0000002500257306 */ /* 0x000e300000200c00 */
[----:B------:R-:W-:Y:S08]  /*d8c0*/  I2F.F16 R136, R136 ;  /* 0x0000008800887306 */ /* 0x000ff00000200c00 */
[----:B------:R-:W1:Y:S08]  /*d8d0*/  I2F.F16 R43, R43 ;  /* 0x0000002b002b7306 */ /* 0x000e700000200c00 */
[----:B------:R-:W-:Y:S08]  /*d8e0*/  I2F.F16 R118, R118 ;  /* 0x0000007600767306 */ /* 0x000ff00000200c00 */
[----:B------:R-:W3:Y:S08]  /*d8f0*/  I2F.F16 R119, R119 ;  /* 0x0000007700777306 */ /* 0x000ef00000200c00 */
[----:B------:R-:W-:Y:S08]  /*d900*/  I2F.F16 R115, R115 ;  /* 0x0000007300737306 */ /* 0x000ff00000200c00 */
[----:B------:R-:W4:Y:S01]  /*d910*/  I2F.F16 R138, R138 ;  /* 0x0000008a008a7306 */ /* 0x000f220000200c00 */
[----:B------:R-:W-:Y:S01]  /*d920*/  HFMA2 R44, R112, R45, R44 ;  /* 0x0000002d702c7231 */ /* 0x000fe2000000002c */
[----:B------:R-:W-:Y:S01]  /*d930*/  HFMA2.MMA R103, R120, R29, R103 ;  /* 0x0000001d78677235 */ /* 0x000fe20000000067 */
[----:B--2---:R-:W-:Y:S01]  /*d940*/  PRMT R45, R134, 0x5410, R113 ;  /* 0x00005410862d7816 */ /* 0x004fe20000000071 */
[----:B------:R-:W-:Y:S01]  /*d950*/  HFMA2.MMA R109, R109, R46, R36 ;  /* 0x0000002e6d6d7235 */ /* 0x000fe20000000024 */
[----:B------:R-:W-:Y:S01]  /*d960*/  HFMA2 R46, R107, R46, R44 ;  /* 0x0000002e6b2e7231 */ /* 0x000fe2000000002c */
[----:B0-----:R-:W-:Y:S01]  /*d970*/  PRMT R44, R42, 0x5410, R37 ;  /* 0x000054102a2c7816 */ /* 0x001fe20000000025 */
[-C--:B------:R-:W-:Y:S01]  /*d980*/  HFMA2 R101, R131, R28.reuse, R101 ;  /* 0x0000001c83657231 */ /* 0x080fe20000000065 */
[----:B-1----:R-:W-:Y:S01]  /*d990*/  PRMT R112, R136, 0x5410, R43 ;  /* 0x0000541088707816 */ /* 0x002fe2000000002b */
[----:B------:R-:W-:Y:S01]  /*d9a0*/  HFMA2.MMA R42, R41, R28, R105 ;  /* 0x0000001c292a7235 */ /* 0x000fe20000000069 */
[----:B---3--:R-:W-:Y:S01]  /*d9b0*/  PRMT R118, R119, 0x5410, R118 ;  /* 0x0000541077767816 */ /* 0x008fe20000000076 */
[----:B------:R-:W-:Y:S01]  /*d9c0*/  HFMA2.MMA R103, R111, R30, R103 ;  /* 0x0000001e6f677235 */ /* 0x000fe20000000067 */
[----:B------:R-:W-:-:S02]  /*d9d0*/  HFMA2 R43, R45, R28, R106 ;  /* 0x0000001c2d2b7231 */ /* 0x000fc4000000006a */
[-C--:B------:R-:W-:Y:S01]  /*d9e0*/  HFMA2 R101, R116, R29.reuse, R101 ;  /* 0x0000001d74657231 */ /* 0x080fe20000000065 */
[----:B----4-:R-:W-:Y:S01]  /*d9f0*/  PRMT R107, R115, 0x5410, R138 ;  /* 0x00005410736b7816 */ /* 0x010fe2000000008a */
[----:B------:R-:W-:Y:S01]  /*da00*/  HFMA2.MMA R42, R112, R29, R42 ;  /* 0x0000001d702a7235 */ /* 0x000fe2000000002a */
[----:B------:R-:W-:Y:S01]  /*da10*/  HFMA2 R43, R44, R29, R43 ;  /* 0x0000001d2c2b7231 */ /* 0x000fe2000000002b */
[----:B------:R-:W-:Y:S02]  /*da20*/  HFMA2.MMA R29, R118, R31, R103 ;  /* 0x0000001f761d7235 */ /* 0x000fe40000000067 */
[----:B------:R-:W-:Y:S01]  /*da30*/  HFMA2 R101, R107, R30, R101 ;  /* 0x0000001e6b657231 */ /* 0x000fe20000000065 */
[--C-:B------:R-:W-:Y:S02]  /*da40*/  SHF.R.U32.HI R136, RZ, 0x8, R38.reuse ;  /* 0x00000008ff887819 */ /* 0x100fe40000011626 */
[----:B------:R-:W-:Y:S01]  /*da50*/  SHF.R.U32.HI R103, RZ, 0xe, R38 ;  /* 0x0000000eff677819 */ /* 0x000fe20000011626 */
[----:B------:R-:W-:Y:S01]  /*da60*/  HFMA2 R28, R114, R31, R101 ;  /* 0x0000001f721c7231 */ /* 0x000fe20000000065 */
[----:B------:R-:W-:-:S02]  /*da70*/  SHF.R.U32.HI R101, RZ, 0x8, R39 ;  /* 0x00000008ff657819 */ /* 0x000fc40000011627 */
[----:B------:R-:W-:Y:S02]  /*da80*/  SHF.R.U32.HI R134, RZ, 0xe, R39 ;  /* 0x0000000eff867819 */ /* 0x000fe40000011627 */
[----:B------:R-:W-:Y:S02]  /*da90*/  LOP3.LUT R136, R136, 0x3f, RZ, 0xc0, !PT ;  /* 0x0000003f88887812 */ /* 0x000fe400078ec0ff */
[----:B------:R-:W-:Y:S01]  /*daa0*/  LOP3.LUT R103, R103, 0x3f, RZ, 0xc0, !PT ;  /* 0x0000003f67677812 */ /* 0x000fe200078ec0ff */
[----:B------:R-:W-:Y:S01]  /*dab0*/  HADD2 R20, R20.H0_H0, R20.H1_H1 ;  /* 0x3000001414147230 */ /* 0x000fe20000000800 */
[----:B------:R-:W-:Y:S01]  /*dac0*/  SHF.R.U32.HI R113, RZ, 0x14, R38 ;  /* 0x00000014ff717819 */ /* 0x000fe20000011626 */
[----:B------:R-:W-:Y:S01]  /*dad0*/  HADD2 R21, R21.H0_H0, R21.H1_H1 ;  /* 0x3000001515157230 */ /* 0x000fe20000000800 */
[----:B------:R-:W-:Y:S02]  /*dae0*/  LOP3.LUT R101, R101, 0x3f, RZ, 0xc0, !PT ;  /* 0x0000003f65657812 */ /* 0x000fe400078ec0ff */
[----:B------:R-:W-:-:S02]  /*daf0*/  LOP3.LUT R134, R134, 0x3f, RZ, 0xc0, !PT ;  /* 0x0000003f86867812 */ /* 0x000fc400078ec0ff */
[----:B------:R-:W-:Y:S02]  /*db00*/  LEA.HI R105, R39, 0xffffffe0, RZ, 0x6 ;  /* 0xffffffe027697811 */ /* 0x000fe400078f30ff */
[----:B------:R-:W-:Y:S02]  /*db10*/  IADD3 R136, R136, -0x20, RZ ;  /* 0xffffffe088887810 */ /* 0x000fe40007ffe0ff */
[----:B------:R-:W-:Y:S01]  /*db20*/  IADD3 R103, R103, -0x20, RZ ;  /* 0xffffffe067677810 */ /* 0x000fe20007ffe0ff */
[----:B------:R-:W-:Y:S01]  /*db30*/  HADD2 R22, R22.H0_H0, R22.H1_H1 ;  /* 0x3000001616167230 */ /* 0x000fe20000000800 */
[----:B------:R-:W-:Y:S01]  /*db40*/  SHF.R.U32.HI R39, RZ, 0x14, R39 ;  /* 0x00000014ff277819 */ /* 0x000fe20000011627 */
[----:B------:R-:W-:Y:S01]  /*db50*/  HADD2 R19, R19.H0_H0, R19.H1_H1 ;  /* 0x3000001313137230 */ /* 0x000fe20000000800 */
[----:B------:R-:W-:Y:S02]  /*db60*/  LOP3.LUT R113, R113, 0x3f, RZ, 0xc0, !PT ;  /* 0x0000003f71717812 */ /* 0x000fe400078ec0ff */
[----:B------:R-:W-:-:S02]  /*db70*/  IADD3 R101, R101, -0x20, RZ ;  /* 0xffffffe065657810 */ /* 0x000fc40007ffe0ff */
[----:B------:R-:W-:Y:S02]  /*db80*/  IADD3 R134, R134, -0x20, RZ ;  /* 0xffffffe086867810 */ /* 0x000fe40007ffe0ff */
[----:B------:R-:W-:Y:S01]  /*db90*/  PRMT R21, R20, 0x5410, R21 ;  /* 0x0000541014157816 */ /* 0x000fe20000000015 */
[----:B------:R-:W-:Y:S01]  /*dba0*/  I2F.F16 R136, R136 ;  /* 0x0000008800887306 */ /* 0x000fe20000200c00 */
[----:B------:R-:W-:Y:S02]  /*dbb0*/  LOP3.LUT R20, R39, 0x3f, RZ, 0xc0, !PT ;  /* 0x0000003f27147812 */ /* 0x000fe400078ec0ff */
[----:B------:R-:W-:Y:S02]  /*dbc0*/  LEA.HI R36, R38, 0xffffffe0, RZ, 0x6 ;  /* 0xffffffe026247811 */ /* 0x000fe400078f30ff */
[----:B------:R-:W-:Y:S02]  /*dbd0*/  IADD3 R113, R113, -0x20, RZ ;  /* 0xffffffe071717810 */ /* 0x000fe40007ffe0ff */
[----:B------:R-:W-:Y:S01]  /*dbe0*/  PRMT R22, R22, 0x5410, R19 ;  /* 0x0000541016167816 */ /* 0x000fe20000000013 */
[----:B------:R-:W0:Y:S01]  /*dbf0*/  I2F.F16 R103, R103 ;  /* 0x0000006700677306 */ /* 0x000e220000200c00 */
[----:B------:R-:W-:-:S03]  /*dc00*/  IADD3 R115, R20, -0x20, RZ ;  /* 0xffffffe014737810 */ /* 0x000fc60007ffe0ff */
[----:B------:R-:W-:-:S04]  /*dc10*/  HFMA2 R17, R22, R121, R17 ;  /* 0x0000007916117231 */ /* 0x000fc80000000011 */
[----:B------:R-:W-:Y:S08]  /*dc20*/  I2F.F16 R101, R101 ;  /* 0x0000006500657306 */ /* 0x000ff00000200c00 */
[----:B------:R-:W1:Y:S08]  /*dc30*/  I2F.F16 R134, R134 ;  /* 0x0000008600867306 */ /* 0x000e700000200c00 */
[----:B------:R2:W-:Y:S08]  /*dc40*/  I2F.F16 R106, R36 ;  /* 0x00000024006a7306 */ /* 0x0005f00000200c00 */
[----:B------:R-:W3:Y:S01]  /*dc50*/  I2F.F16 R113, R113 ;  /* 0x0000007100717306 */ /* 0x000ee20000200c00 */
[----:B--2---:R-:W2:Y:S07]  /*dc60*/  LDS.128 R36, [UR4+0xb0] ;  /* 0x0000b004ff247984 */ /* 0x004eae0008000c00 */
[----:B------:R-:W-:Y:S08]  /*dc70*/  I2F.F16 R105, R105 ;  /* 0x0000006900697306 */ /* 0x000ff00000200c00 */
[----:B------:R-:W4:Y:S01]  /*dc80*/  I2F.F16 R22, R115 ;  /* 0x0000007300167306 */ /* 0x000f220000200c00 */
[----:B0-----:R-:W-:-:S02]  /*dc90*/  PRMT R103, R136, 0x5410, R103 ;  /* 0x0000541088677816 */ /* 0x001fc40000000067 */
[----:B-1----:R-:W-:Y:S01]  /*dca0*/  PRMT R101, R101, 0x5410, R134 ;  /* 0x0000541065657816 */ /* 0x002fe20000000086 */
[----:B------:R-:W-:Y:S01]  /*dcb0*/  HADD2 R29, R29.H0_H0, R29.H1_H1 ;  /* 0x3000001d1d1d7230 */ /* 0x000fe20000000800 */
[----:B---3--:R-:W-:Y:S01]  /*dcc0*/  PRMT R106, R113, 0x5410, R106 ;  /* 0x00005410716a7816 */ /* 0x008fe2000000006a */
[----:B------:R-:W-:Y:S01]  /*dcd0*/  HADD2 R28, R28.H0_H0, R28.H1_H1 ;  /* 0x3000001c1c1c7230 */ /* 0x000fe20000000800 */
[----:B------:R-:W-:Y:S02]  /*dce0*/  HFMA2.MMA R20, R103, R30, R42 ;  /* 0x0000001e67147235 */ /* 0x000fe4000000002a */
[----:B------:R-:W-:Y:S01]  /*dcf0*/  HFMA2.MMA R27, R21, R122, R27 ;  /* 0x0000007a151b7235 */ /* 0x000fe2000000001b */
[----:B------:R-:W-:Y:S01]  /*dd00*/  HFMA2 R21, R101, R30, R43 ;  /* 0x0000001e65157231 */ /* 0x000fe2000000002b */
[----:B----4-:R-:W-:Y:S02]  /*dd10*/  PRMT R42, R22, 0x5410, R105 ;  /* 0x00005410162a7816 */ /* 0x010fe40000000069 */
[----:B------:R-:W-:Y:S01]  /*dd20*/  HFMA2.MMA R20, R106, R31, R20 ;  /* 0x0000001f6a147235 */ /* 0x000fe20000000014 */
[----:B------:R-:W-:-:S02]  /*dd30*/  PRMT R22, R29, 0x5410, R28 ;  /* 0x000054101d167816 */ /* 0x000fc4000000001c */
[----:B------:R-:W-:Y:S02]  /*dd40*/  HFMA2 R21, R42, R31, R21 ;  /* 0x0000001f2a157231 */ /* 0x000fe40000000015 */
[----:B------:R-:W0:Y:S01]  /*dd50*/  LDS.128 R28, [UR4+0x130] ;  /* 0x00013004ff1c7984 */ /* 0x000e220008000c00 */
[----:B------:R-:W-:Y:S01]  /*dd60*/  HFMA2 R32, R102, R33, R32 ;  /* 0x0000002166207231 */ /* 0x000fe20000000020 */
[----:B------:R-:W-:Y:S02]  /*dd70*/  HFMA2.MMA R0, R104, R33, R0 ;  /* 0x0000002168007235 */ /* 0x000fe40000000000 */
[----:B------:R-:W-:Y:S01]  /*dd80*/  HFMA2.MMA R27, R22, R122, R27 ;  /* 0x0000007a161b7235 */ /* 0x000fe2000000001b */
[-C--:B------:R-:W-:Y:S01]  /*dd90*/  HFMA2 R32, R93, R34.reuse, R32 ;  /* 0x000000225d207231 */ /* 0x080fe20000000020 */
[----:B--2---:R-:W-:Y:S02]  /*dda0*/  HFMA2.MMA R22, R45, R36, R87 ;  /* 0x000000242d167235 */ /* 0x004fe40000000057 */
[-C--:B------:R-:W-:Y:S01]  /*ddb0*/  HFMA2.MMA R74, R99, R34.reuse, R74 ;  /* 0x00000022634a7235 */ /* 0x080fe2000000004a */
[----:B------:R-:W-:Y:S01]  /*ddc0*/  HFMA2 R32, R94, R35, R32 ;  /* 0x000000235e207231 */ /* 0x000fe20000000020 */
[----:B------:R-:W-:Y:S01]  /*ddd0*/  HFMA2.MMA R0, R95, R34, R0 ;  /* 0x000000225f007235 */ /* 0x000fe20000000000 */
[----:B------:R-:W-:Y:S01]  /*dde0*/  HFMA2 R75, R97, R34, R75 ;  /* 0x00000022614b7231 */ /* 0x000fe2000000004b */
[----:B------:R-:W-:Y:S01]  /*ddf0*/  HFMA2.MMA R19, R110, R47, R109 ;  /* 0x0000002f6e137235 */ /* 0x000fe2000000006d */
[----:B------:R-:W-:Y:S01]  /*de00*/  HFMA2 R47, R108, R47, R46 ;  /* 0x0000002f6c2f7231 */ /* 0x000fe2000000002e */
[----:B------:R-:W-:Y:S01]  /*de10*/  HFMA2.MMA R22, R44, R37, R22 ;  /* 0x000000252c167235 */ /* 0x000fe20000000016 */
[----:B------:R-:W-:Y:S01]  /*de20*/  HADD2 R43, R32.H0_H0, R32.H1_H1 ;  /* 0x30000020202b7230 */ /* 0x000fe20000000800 */
[-C--:B------:R-:W-:Y:S01]  /*de30*/  HFMA2.MMA R46, R100, R35.reuse, R74 ;  /* 0x00000023642e7235 */ /* 0x080fe2000000004a */
[----:B------:R-:W-:Y:S01]  /*de40*/  HFMA2 R74, R98, R35, R75 ;  /* 0x00000023624a7231 */ /* 0x000fe2000000004b */
[----:B------:R-:W-:-:S02]  /*de50*/  HFMA2.MMA R0, R96, R35, R0 ;  /* 0x0000002360007235 */ /* 0x000fc40000000000 */
[----:B------:R-:W1:Y:S01]  /*de60*/  LDS.128 R32, [UR4+0x1b0] ;  /* 0x0001b004ff207984 */ /* 0x000e620008000c00 */
[----:B------:R-:W-:Y:S01]  /*de70*/  HFMA2.MMA R22, R101, R38, R22 ;  /* 0x0000002665167235 */ /* 0x000fe20000000016 */
[----:B------:R-:W-:-:S05]  /*de80*/  HADD2 R20, R20.H0_H0, R20.H1_H1 ;  /* 0x3000001414147230 */ /* 0x000fca0000000800 */
[----:B------:R-:W-:Y:S01]  /*de90*/  HFMA2.MMA R22, R42, R39, R22 ;  /* 0x000000272a167235 */ /* 0x000fe20000000016 */
[----:B------:R-:W-:-:S05]  /*dea0*/  HADD2 R21, R21.H0_H0, R21.H1_H1 ;  /* 0x3000001515157230 */ /* 0x000fca0000000800 */
[----:B------:R-:W-:Y:S01]  /*deb0*/  PRMT R20, R20, 0x5410, R21 ;  /* 0x0000541014147816 */ /* 0x000fe20000000015 */
[-C--:B0-----:R-:W-:Y:S02]  /*dec0*/  HFMA2.MMA R77, R135, R28.reuse, R77 ;  /* 0x0000001c874d7235 */ /* 0x081fe4000000004d */
[----:B------:R-:W-:Y:S01]  /*ded0*/  HFMA2.MMA R84, R41, R28, R84 ;  /* 0x0000001c29547235 */ /* 0x000fe20000000054 */
[----:B------:R-:W-:Y:S02]  /*dee0*/  HADD2 R21, R22.H0_H0, R22.H1_H1 ;  /* 0x3000001616157230 */ /* 0x000fe40000000800 */
        /* <DEDUP_REMOVED lines=11> */
[----:B------:R-:W-:Y:S01]  /*dfa0*/  HFMA2 R85, R41, R36, R85 ;  /* 0x0000002429557231 */ /* 0x000fe20000000055 */
[----:B------:R-:W-:Y:S01]  /*dfb0*/  HFMA2.MMA R84, R106, R31, R84 ;  /* 0x0000001f6a547235 */ /* 0x000fe20000000054 */
[----:B------:R-:W-:-:S02]  /*dfc0*/  HFMA2 R83, R114, R31, R83 ;  /* 0x0000001f72537231 */ /* 0x000fc40000000053 */
[----:B------:R-:W-:Y:S02]  /*dfd0*/  HFMA2 R22, R42, R31, R22 ;  /* 0x0000001f2a167231 */ /* 0x000fe40000000016 */
[----:B------:R-:W0:Y:S01]  /*dfe0*/  LDS.128 R28, [UR4+0x230] ;  /* 0x00023004ff1c7984 */ /* 0x000e220008000c00 */
[----:B------:R-:W-:Y:S02]  /*dff0*/  HADD2 R2, R2.H0_H0, R2.H1_H1 ;  /* 0x3000000202027230 */ /* 0x000fe40000000800 */
[----:B------:R-:W-:Y:S02]  /*e000*/  HADD2 R18, R18.H0_H0, R18.H1_H1 ;  /* 0x3000001212127230 */ /* 0x000fe40000000800 */
[----:B------:R-:W-:Y:S01]  /*e010*/  HFMA2 R85, R112, R37, R85 ;  /* 0x0000002570557231 */ /* 0x000fe20000000055 */
[-C--:B-1----:R-:W-:Y:S02]  /*e020*/  HFMA2.MMA R78, R135, R32.reuse, R78 ;  /* 0x00000020874e7235 */ /* 0x082fe4000000004e */
[----:B------:R-:W-:Y:S01]  /*e030*/  PRMT R2, R2, 0x5410, R18 ;  /* 0x0000541002027816 */ /* 0x000fe20000000012 */
[----:B------:R-:W-:Y:S01]  /*e040*/  HFMA2 R85, R103, R38, R85 ;  /* 0x0000002667557231 */ /* 0x000fe20000000055 */
[----:B------:R-:W-:Y:S01]  /*e050*/  HFMA2.MMA R82, R41, R32, R82 ;  /* 0x0000002029527235 */ /* 0x000fe20000000052 */
[----:B------:R-:W-:-:S02]  /*e060*/  HADD2 R0, R0.H0_H0, R0.H1_H1 ;  /* 0x3000000000007230 */ /* 0x000fc40000000800 */
[----:B------:R-:W-:Y:S02]  /*e070*/  HFMA2 R85, R106, R39, R85 ;  /* 0x000000276a557231 */ /* 0x000fe40000000055 */
[----:B------:R-:W-:Y:S01]  /*e080*/  HFMA2 R14, R2, R122, R14 ;  /* 0x0000007a020e7231 */ /* 0x000fe2000000000e */
[-C--:B------:R-:W-:Y:S01]  /*e090*/  HFMA2.MMA R78, R120, R33.reuse, R78 ;  /* 0x00000021784e7235 */ /* 0x080fe2000000004e */
[----:B------:R-:W-:Y:S01]  /*e0a0*/  HADD2 R2, R22.H0_H0, R22.H1_H1 ;  /* 0x3000001616027230 */ /* 0x000fe20000000800 */
[----:B------:R-:W-:Y:S01]  /*e0b0*/  HFMA2.MMA R82, R112, R33, R82 ;  /* 0x0000002170527235 */ /* 0x000fe20000000052 */
[-C--:B------:R-:W-:Y:S01]  /*e0c0*/  HFMA2 R81, R131, R32.reuse, R81 ;  /* 0x0000002083517231 */ /* 0x080fe20000000051 */
[----:B------:R-:W-:Y:S01]  /*e0d0*/  HFMA2.MMA R17, R20, R121, R17 ;  /* 0x0000007914117235 */ /* 0x000fe20000000011 */
[----:B------:R-:W-:Y:S01]  /*e0e0*/  HFMA2 R22, R45, R32, R89 ;  /* 0x000000202d167231 */ /* 0x000fe20000000059 */
[----:B------:R-:W-:Y:S01]  /*e0f0*/  PRMT R0, R0, 0x5410, R43 ;  /* 0x0000541000007816 */ /* 0x000fe2000000002b */
[----:B------:R-:W-:-:S02]  /*e100*/  HADD2 R20, R85.H0_H0, R85.H1_H1 ;  /* 0x3000005555147230 */ /* 0x000fc40000000800 */
[-C--:B------:R-:W-:Y:S02]  /*e110*/  HFMA2 R81, R116, R33.reuse, R81 ;  /* 0x0000002174517231 */ /* 0x080fe40000000051 */
[----:B------:R-:W-:Y:S01]  /*e120*/  HFMA2 R22, R44, R33, R22 ;  /* 0x000000212c167231 */ /* 0x000fe20000000016 */
[-C--:B------:R-:W-:Y:S01]  /*e130*/  HFMA2.MMA R78, R111, R34.reuse, R78 ;  /* 0x000000226f4e7235 */ /* 0x080fe2000000004e */
[----:B------:R-:W-:Y:S01]  /*e140*/  PRMT R20, R20, 0x5410, R21 ;  /* 0x0000541014147816 */ /* 0x000fe20000000015 */
[----:B------:R-:W-:Y:S01]  /*e150*/  HFMA2.MMA R82, R103, R34, R82 ;  /* 0x0000002267527235 */ /* 0x000fe20000000052 */
[----:B------:R-:W-:Y:S01]  /*e160*/  HADD2 R24, R24.H0_H0, R24.H1_H1 ;  /* 0x3000001818187230 */ /* 0x000fe20000000800 */
[----:B------:R-:W-:Y:S01]  /*e170*/  HFMA2.MMA R15, R0, R121, R15 ;  /* 0x00000079000f7235 */ /* 0x000fe2000000000f */
[----:B------:R-:W-:Y:S02]  /*e180*/  HADD2 R23, R23.H0_H0, R23.H1_H1 ;  /* 0x3000001717177230 */ /* 0x000fe40000000800 */
[----:B------:R-:W-:-:S02]  /*e190*/  HFMA2 R81, R107, R34, R81 ;  /* 0x000000226b517231 */ /* 0x000fc40000000051 */
[----:B------:R-:W-:Y:S01]  /*e1a0*/  HFMA2 R21, R101, R34, R22 ;  /* 0x0000002265157231 */ /* 0x000fe20000000016 */
[-C--:B------:R-:W-:Y:S01]  /*e1b0*/  HFMA2.MMA R78, R118, R35.reuse, R78 ;  /* 0x00000023764e7235 */ /* 0x080fe2000000004e */
[-C--:B------:R-:W-:Y:S01]  /*e1c0*/  HFMA2 R81, R114, R35.reuse, R81 ;  /* 0x0000002372517231 */ /* 0x080fe20000000051 */
[----:B------:R-:W-:Y:S01]  /*e1d0*/  HFMA2.MMA R82, R106, R35, R82 ;  /* 0x000000236a527235 */ /* 0x000fe20000000052 */
[----:B------:R-:W-:Y:S01]  /*e1e0*/  HFMA2 R35, R42, R35, R21 ;  /* 0x000000232a237231 */ /* 0x000fe20000000015 */
[----:B------:R-:W-:Y:S01]  /*e1f0*/  HFMA2.MMA R15, R20, R121, R15 ;  /* 0x00000079140f7235 */ /* 0x000fe2000000000f */
[----:B------:R-:W-:Y:S02]  /*e200*/  PRMT R24, R24, 0x5410, R23 ;  /* 0x0000541018187816 */ /* 0x000fe40000000017 */
[----:B------:R-:W1:Y:S01]  /*e210*/  LDS.128 R20, [UR4+0x2b0] ;  /* 0x0002b004ff147984 */ /* 0x000e620008000c00 */
[-C--:B0-----:R-:W-:Y:S02]  /*e220*/  HFMA2.MMA R48, R135, R28.reuse, R48 ;  /* 0x0000001c87307235 */ /* 0x081fe40000000030 */
[----:B------:R-:W-:Y:S01]  /*e230*/  HFMA2.MMA R80, R41, R28, R80 ;  /* 0x0000001c29507235 */ /* 0x000fe20000000050 */
[----:B------:R-:W-:-:S02]  /*e240*/  HFMA2 R79, R131, R28, R79 ;  /* 0x0000001c834f7231 */ /* 0x000fc4000000004f */
[----:B------:R-:W-:Y:S01]  /*e250*/  HFMA2 R90, R45, R28, R90 ;  /* 0x0000001c2d5a7231 */ /* 0x000fe2000000005a */
        /* <DEDUP_REMOVED lines=12> */
[----:B------:R-:W0:Y:S01]  /*e320*/  LDS.128 R28, [UR4+0x330] ;  /* 0x00033004ff1c7984 */ /* 0x000e220008000c00 */
[----:B------:R-:W-:Y:S02]  /*e330*/  HADD2 R58, R58.H0_H0, R58.H1_H1 ;  /* 0x3000003a3a3a7230 */ /* 0x000fe40000000800 */
[----:B------:R-:W-:Y:S01]  /*e340*/  HADD2 R59, R59.H0_H0, R59.H1_H1 ;  /* 0x3000003b3b3b7230 */ /* 0x000fe20000000800 */
[----:B------:R-:W-:-:S04]  /*e350*/  PRMT R57, R57, 0x5410, R56 ;  /* 0x0000541039397816 */ /* 0x000fc80000000038 */
[----:B------:R-:W-:Y:S01]  /*e360*/  PRMT R58, R58, 0x5410, R59 ;  /* 0x000054103a3a7816 */ /* 0x000fe2000000003b */
[----:B------:R-:W-:-:S04]  /*e370*/  HADD2 R0, R84.H0_H0, R84.H1_H1 ;  /* 0x3000005454007230 */ /* 0x000fc80000000800 */
[----:B------:R-:W-:Y:S01]  /*e380*/  HFMA2 R10, R58, R122, R10 ;  /* 0x0000007a3a0a7231 */ /* 0x000fe2000000000a */
[-C--:B-1----:R-:W-:Y:S01]  /*e390*/  HFMA2.MMA R49, R135, R20.reuse, R49 ;  /* 0x0000001487317235 */ /* 0x082fe20000000031 */
[-C--:B------:R-:W-:Y:S01]  /*e3a0*/  HFMA2 R91, R45, R20.reuse, R91 ;  /* 0x000000142d5b7231 */ /* 0x080fe2000000005b */
[----:B------:R-:W-:Y:S01]  /*e3b0*/  HFMA2.MMA R56, R41, R20, R50 ;  /* 0x0000001429387235 */ /* 0x000fe20000000032 */
[----:B------:R-:W-:Y:S02]  /*e3c0*/  HFMA2 R58, R131, R20, R51 ;  /* 0x00000014833a7231 */ /* 0x000fe40000000033 */
[-C--:B------:R-:W-:Y:S01]  /*e3d0*/  HFMA2 R91, R44, R21.reuse, R91 ;  /* 0x000000152c5b7231 */ /* 0x080fe2000000005b */
[-C--:B------:R-:W-:Y:S02]  /*e3e0*/  HFMA2.MMA R49, R120, R21.reuse, R49 ;  /* 0x0000001578317235 */ /* 0x080fe40000000031 */
[----:B------:R-:W-:Y:S01]  /*e3f0*/  HFMA2.MMA R56, R112, R21, R56 ;  /* 0x0000001570387235 */ /* 0x000fe20000000038 */
[----:B------:R-:W-:-:S02]  /*e400*/  HFMA2 R58, R116, R21, R58 ;  /* 0x00000015743a7231 */ /* 0x000fc4000000003a */
[-C--:B------:R-:W-:Y:S01]  /*e410*/  HFMA2 R21, R101, R22.reuse, R91 ;  /* 0x0000001665157231 */ /* 0x080fe2000000005b */
[----:B------:R-:W-:Y:S01]  /*e420*/  HFMA2.MMA R13, R24, R121, R13 ;  /* 0x00000079180d7235 */ /* 0x000fe2000000000d */
[----:B------:R-:W-:Y:S01]  /*e430*/  PRMT R0, R0, 0x5410, R2 ;  /* 0x0000541000007816 */ /* 0x000fe20000000002 */
[-C--:B------:R-:W-:Y:S01]  /*e440*/  HFMA2.MMA R59, R111, R22.reuse, R49 ;  /* 0x000000166f3b7235 */ /* 0x080fe20000000031 */
[-C--:B------:R-:W-:Y:S01]  /*e450*/  HFMA2 R21, R42, R23.reuse, R21 ;  /* 0x000000172a157231 */ /* 0x080fe20000000015 */
[----:B------:R-:W-:Y:S02]  /*e460*/  HFMA2.MMA R56, R103, R22, R56 ;  /* 0x0000001667387235 */ /* 0x000fe40000000038 */
[-C--:B------:R-:W-:Y:S01]  /*e470*/  HFMA2.MMA R11, R57, R121.reuse, R11 ;  /* 0x00000079390b7235 */ /* 0x080fe2000000000b */
[----:B------:R-:W-:Y:S01]  /*e480*/  HFMA2 R57, R107, R22, R58 ;  /* 0x000000166b397231 */ /* 0x000fe2000000003a */
[----:B------:R-:W-:Y:S01]  /*e490*/  HFMA2.MMA R13, R0, R121, R13 ;  /* 0x00000079000d7235 */ /* 0x000fe2000000000d */
[----:B------:R-:W-:Y:S01]  /*e4a0*/  HADD2 R0, R21.H0_H0, R21.H1_H1 ;  /* 0x3000001515007230 */ /* 0x000fe20000000800 */
[-C--:B------:R-:W-:Y:S01]  /*e4b0*/  HFMA2.MMA R59, R118, R23.reuse, R59 ;  /* 0x00000017763b7235 */ /* 0x080fe2000000003b */
[----:B------:R-:W-:Y:S01]  /*e4c0*/  HFMA2 R57, R114, R23, R57 ;  /* 0x0000001772397231 */ /* 0x000fe20000000039 */
[----:B------:R-:W-:-:S02]  /*e4d0*/  HFMA2.MMA R56, R106, R23, R56 ;  /* 0x000000176a387235 */ /* 0x000fc40000000038 */
[----:B------:R-:W1:Y:S01]  /*e4e0*/  LDS.128 R20, [UR4+0x3b0] ;  /* 0x0003b004ff147984 */ /* 0x000e620008000c00 */
[----:B------:R-:W-:Y:S02]  /*e4f0*/  HADD2 R61, R61.H0_H0, R61.H1_H1 ;  /* 0x3000003d3d3d7230 */ /* 0x000fe40000000800 */
[----:B------:R-:W-:Y:S01]  /*e500*/  HADD2 R60, R60.H0_H0, R60.H1_H1 ;  /* 0x3000003c3c3c7230 */ /* 0x000fe20000000800 */
[----:B------:R-:W-:Y:S01]  /*e510*/  PRMT R62, R62, 0x5410, R63 ;  /* 0x000054103e3e7816 */ /* 0x000fe2000000003f */
[----:B------:R-:W-:-:S03]  /*e520*/  HADD2 R57, R57.H0_H0, R57.H1_H1 ;  /* 0x3000003939397230 */ /* 0x000fc60000000800 */
[----:B------:R-:W-:Y:S01]  /*e530*/  PRMT R61, R61, 0x5410, R60 ;  /* 0x000054103d3d7816 */ /* 0x000fe2000000003c */
[-C--:B0-----:R-:W-:Y:S01]  /*e540*/  HFMA2.MMA R60, R135, R28.reuse, R52 ;  /* 0x0000001c873c7235 */ /* 0x081fe20000000034 */
[----:B------:R-:W-:Y:S01]  /*e550*/  HADD2 R59, R59.H0_H0, R59.H1_H1 ;  /* 0x3000003b3b3b7230 */ /* 0x000fe20000000800 */
[----:B------:R-:W-:-:S03]  /*e560*/  HFMA2.MMA R53, R41, R28, R53 ;  /* 0x0000001c29357235 */ /* 0x000fc60000000035 */
[----:B------:R-:W-:Y:S01]  /*e570*/  HFMA2.MMA R9, R61, R121, R9 ;  /* 0x000000793d097235 */ /* 0x000fe20000000009 */
[----:B------:R-:W-:Y:S01]  /*e580*/  PRMT R59, R59, 0x5410, R57 ;  /* 0x000054103b3b7816 */ /* 0x000fe20000000039 */
[-C--:B------:R-:W-:Y:S01]  /*e590*/  HFMA2.MMA R60, R120, R29.reuse, R60 ;  /* 0x0000001d783c7235 */ /* 0x080fe2000000003c */
[----:B------:R-:W-:Y:S01]  /*e5a0*/  HFMA2 R61, R62, R122, R8 ;  /* 0x0000007a3e3d7231 */ /* 0x000fe20000000008 */
[----:B------:R-:W-:Y:S01]  /*e5b0*/  HFMA2.MMA R53, R112, R29, R53 ;  /* 0x0000001d70357235 */ /* 0x000fe20000000035 */
[----:B------:R-:W-:Y:S02]  /*e5c0*/  HFMA2 R58, R131, R28, R54 ;  /* 0x0000001c833a7231 */ /* 0x000fe40000000036 */
[----:B------:R-:W-:Y:S01]  /*e5d0*/  HFMA2 R8, R59, R122, R61 ;  /* 0x0000007a3b087231 */ /* 0x000fe2000000003d */
[-C--:B------:R-:W-:Y:S01]  /*e5e0*/  HFMA2.MMA R59, R111, R30.reuse, R60 ;  /* 0x0000001e6f3b7235 */ /* 0x080fe2000000003c */
[----:B------:R-:W-:Y:S01]  /*e5f0*/  HFMA2 R55, R45, R28, R55 ;  /* 0x0000001c2d377231 */ /* 0x000fe20000000037 */
[----:B------:R-:W-:Y:S01]  /*e600*/  HFMA2.MMA R53, R103, R30, R53 ;  /* 0x0000001e67357235 */ /* 0x000fe20000000035 */
[-C--:B------:R-:W-:Y:S01]  /*e610*/  HFMA2 R58, R116, R29.reuse, R58 ;  /* 0x0000001d743a7231 */ /* 0x080fe2000000003a */
[----:B------:R-:W-:Y:S01]  /*e620*/  PRMT R64, R64, 0x5410, R65 ;  /* 0x0000541040407816 */ /* 0x000fe20000000041 */
[----:B------:R-:W-:Y:S01]  /*e630*/  HADD2 R56, R56.H0_H0, R56.H1_H1 ;  /* 0x3000003838387230 */ /* 0x000fe20000000800 */
[-C--:B------:R-:W-:Y:S01]  /*e640*/  HFMA2.MMA R59, R118, R31.reuse, R59 ;  /* 0x0000001f763b7235 */ /* 0x080fe2000000003b */
[----:B------:R-:W-:Y:S01]  /*e650*/  HFMA2 R55, R44, R29, R55 ;  /* 0x0000001d2c377231 */ /* 0x000fe20000000037 */
[----:B------:R-:W-:Y:S01]  /*e660*/  HFMA2.MMA R53, R106, R31, R53 ;  /* 0x0000001f6a357235 */ /* 0x000fe20000000035 */
[-C--:B------:R-:W-:Y:S01]  /*e670*/  HFMA2 R57, R107, R30.reuse, R58 ;  /* 0x0000001e6b397231 */ /* 0x080fe2000000003a */
[----:B------:R-:W-:Y:S01]  /*e680*/  HFMA2.MMA R7, R64, R121, R7 ;  /* 0x0000007940077235 */ /* 0x000fe20000000007 */
[----:B------:R-:W-:Y:S01]  /*e690*/  HFMA2 R55, R101, R30, R55 ;  /* 0x0000001e65377231 */ /* 0x000fe20000000037 */
[----:B------:R-:W-:Y:S01]  /*e6a0*/  PRMT R56, R56, 0x5410, R0 ;  /* 0x0000541038387816 */ /* 0x000fe20000000000 */
[-C--:B------:R-:W-:Y:S01]  /*e6b0*/  HFMA2 R57, R114, R31.reuse, R57 ;  /* 0x0000001f72397231 */ /* 0x080fe20000000039 */
[----:B------:R-:W-:Y:S01]  /*e6c0*/  PRMT R69, R69, 0x5410, R68 ;  /* 0x0000541045457816 */ /* 0x000fe20000000044 */
[----:B------:R-:W-:Y:S01]  /*e6d0*/  HFMA2 R55, R42, R31, R55 ;  /* 0x0000001f2a377231 */ /* 0x000fe20000000037 */
[----:B------:R-:W-:Y:S01]  /*e6e0*/  PRMT R66, R66, 0x5410, R67 ;  /* 0x0000541042427816 */ /* 0x000fe20000000043 */
[----:B------:R-:W-:Y:S01]  /*e6f0*/  HADD2 R59, R59.H0_H0, R59.H1_H1 ;  /* 0x3000003b3b3b7230 */ /* 0x000fe20000000800 */
[----:B-1----:R-:W-:Y:S01]  /*e700*/  HFMA2.MMA R60, R135, R20, R92 ;  /* 0x00000014873c7235 */ /* 0x002fe2000000005c */
[----:B------:R-:W-:Y:S01]  /*e710*/  HADD2 R57, R57.H0_H0, R57.H1_H1 ;  /* 0x3000003939397230 */ /* 0x000fe20000000800 */
[----:B------:R-:W-:Y:S01]  /*e720*/  HFMA2.MMA R7, R56, R121, R7 ;  /* 0x0000007938077235 */ /* 0x000fe20000000007 */
[----:B------:R-:W-:Y:S01]  /*e730*/  HADD2 R53, R53.H0_H0, R53.H1_H1 ;  /* 0x3000003535357230 */ /* 0x000fe20000000800 */
[----:B------:R-:W-:Y:S01]  /*e740*/  HFMA2.MMA R86, R131, R36, R86 ;  /* 0x0000002483567235 */ /* 0x000fe20000000056 */
[----:B------:R-:W-:Y:S01]  /*e750*/  HADD2 R55, R55.H0_H0, R55.H1_H1 ;  /* 0x3000003737377230 */ /* 0x000fe20000000800 */
[----:B------:R-:W-:-:S02]  /*e760*/  HFMA2.MMA R56, R41, R20, R19 ;  /* 0x0000001429387235 */ /* 0x000fc40000000013 */
[----:B------:R-:W-:Y:S01]  /*e770*/  HFMA2.MMA R5, R69, R121, R5 ;  /* 0x0000007945057235 */ /* 0x000fe20000000005 */
[----:B------:R-:W-:Y:S01]  /*e780*/  PRMT R59, R59, 0x5410, R57 ;  /* 0x000054103b3b7816 */ /* 0x000fe20000000039 */
[----:B------:R-:W-:Y:S01]  /*e790*/  HFMA2.MMA R60, R120, R21, R60 ;  /* 0x00000015783c7235 */ /* 0x000fe2000000003c */
[-C--:B------:R-:W-:Y:S01]  /*e7a0*/  HFMA2 R61, R66, R122.reuse, R6 ;  /* 0x0000007a423d7231 */ /* 0x080fe20000000006 */
[----:B------:R-:W-:Y:S01]  /*e7b0*/  HFMA2.MMA R86, R116, R37, R86 ;  /* 0x0000002574567235 */ /* 0x000fe20000000056 */
[----:B------:R-:W-:Y:S01]  /*e7c0*/  PRMT R53, R53, 0x5410, R55 ;  /* 0x0000541035357816 */ /* 0x000fe20000000037 */
[----:B------:R-:W-:Y:S01]  /*e7d0*/  HFMA2.MMA R56, R112, R21, R56 ;  /* 0x0000001570387235 */ /* 0x000fe20000000038 */
[----:B------:R-:W-:Y:S01]  /*e7e0*/  HFMA2 R6, R59, R122, R61 ;  /* 0x0000007a3b067231 */ /* 0x000fe2000000003d */
        /* <DEDUP_REMOVED lines=9> */
[----:B------:R-:W-:Y:S02]  /*e880*/  HFMA2 R76, R120, R37, R76 ;  /* 0x00000025784c7231 */ /* 0x000fe4000000004c */
[----:B------:R-:W-:Y:S01]  /*e890*/  HFMA2 R47, R44, R21, R47 ;  /* 0x000000152c2f7231 */ /* 0x000fe2000000002f */
[----:B------:R-:W-:Y:S01]  /*e8a0*/  HFMA2.MMA R86, R114, R39, R86 ;  /* 0x0000002772567235 */ /* 0x000fe20000000056 */
[----:B------:R-:W-:Y:S01]  /*e8b0*/  HADD2 R72, R72.H0_H0, R72.H1_H1 ;  /* 0x3000004848487230 */ /* 0x000fe20000000800 */
[----:B------:R-:W-:Y:S01]  /*e8c0*/  HFMA2.MMA R53, R106, R23, R53 ;  /* 0x000000176a357235 */ /* 0x000fe20000000035 */
[----:B------:R-:W-:-:S02]  /*e8d0*/  HADD2 R73, R73.H0_H0, R73.H1_H1 ;  /* 0x3000004949497230 */ /* 0x000fc40000000800 */
[----:B------:R-:W-:Y:S01]  /*e8e0*/  HFMA2 R57, R107, R22, R58 ;  /* 0x000000166b397231 */ /* 0x000fe2000000003a */
[----:B------:R-:W-:Y:S01]  /*e8f0*/  IADD3 R128, R128, 0x20, RZ ;  /* 0x0000002080807810 */ /* 0x000fe20007ffe0ff */
[----:B------:R-:W-:Y:S02]  /*e900*/  HADD2 R70, R70.H0_H0, R70.H1_H1 ;  /* 0x3000004646467230 */ /* 0x000fe40000000800 */
[----:B------:R-:W-:Y:S02]  /*e910*/  HADD2 R71, R71.H0_H0, R71.H1_H1 ;  /* 0x3000004747477230 */ /* 0x000fe40000000800 */
[----:B------:R-:W-:Y:S02]  /*e920*/  HFMA2 R76, R111, R38, R76 ;  /* 0x000000266f4c7231 */ /* 0x000fe4000000004c */
[----:B------:R-:W-:Y:S01]  /*e930*/  HFMA2 R21, R101, R22, R47 ;  /* 0x0000001665157231 */ /* 0x000fe2000000002f */
[----:B------:R-:W-:Y:S01]  /*e940*/  PRMT R72, R72, 0x5410, R73 ;  /* 0x0000541048487816 */ /* 0x000fe20000000049 */
[----:B------:R-:W-:Y:S01]  /*e950*/  HFMA2 R57, R114, R23, R57 ;  /* 0x0000001772397231 */ /* 0x000fe20000000039 */
[C---:B------:R-:W-:Y:S01]  /*e960*/  ISETP.GE.AND P0, PT, R128.reuse, c[0x0][0x1ac], PT ;  /* 0x00006b0080007a0c */ /* 0x040fe20003f06270 */
[----:B------:R-:W-:Y:S01]  /*e970*/  HADD2 R25, R25.H0_H0, R25.H1_H1 ;  /* 0x3000001919197230 */ /* 0x000fe20000000800 */
[----:B------:R-:W-:Y:S01]  /*e980*/  ISETP.LT.AND P1, PT, R128, R129, PT ;  /* 0x000000818000720c */ /* 0x000fe20003f21270 */
[----:B------:R-:W-:Y:S01]  /*e990*/  HADD2 R26, R26.H0_H0, R26.H1_H1 ;  /* 0x3000001a1a1a7230 */ /* 0x000fe20000000800 */
[----:B------:R-:W-:Y:S01]  /*e9a0*/  PRMT R70, R70, 0x5410, R71 ;  /* 0x0000541046467816 */ /* 0x000fe20000000047 */
[----:B------:R-:W-:-:S02]  /*e9b0*/  HADD2 R46, R46.H0_H0, R46.H1_H1 ;  /* 0x3000002e2e2e7230 */ /* 0x000fc40000000800 */
[----:B------:R-:W-:Y:S02]  /*e9c0*/  HADD2 R74, R74.H0_H0, R74.H1_H1 ;  /* 0x3000004a4a4a7230 */ /* 0x000fe40000000800 */
[----:B------:R-:W-:Y:S02]  /*e9d0*/  HFMA2 R76, R118, R39, R76 ;  /* 0x00000027764c7231 */ /* 0x000fe4000000004c */
[----:B------:R-:W-:Y:S02]  /*e9e0*/  HFMA2 R21, R42, R23, R21 ;  /* 0x000000172a157231 */ /* 0x000fe40000000015 */
[----:B------:R-:W-:Y:S02]  /*e9f0*/  HADD2 R82, R82.H0_H0, R82.H1_H1 ;  /* 0x3000005252527230 */ /* 0x000fe40000000800 */
[----:B------:R-:W-:Y:S02]  /*ea00*/  HADD2 R35, R35.H0_H0, R35.H1_H1 ;  /* 0x3000002323237230 */ /* 0x000fe40000000800 */
[----:B------:R-:W-:-:S02]  /*ea10*/  HADD2 R80, R80.H0_H0, R80.H1_H1 ;  /* 0x3000005050507230 */ /* 0x000fc40000000800 */
[----:B------:R-:W-:Y:S02]  /*ea20*/  HADD2 R90, R90.H0_H0, R90.H1_H1 ;  /* 0x3000005a5a5a7230 */ /* 0x000fe40000000800 */
[----:B------:R-:W-:Y:S02]  /*ea30*/  HADD2 R59, R59.H0_H0, R59.H1_H1 ;  /* 0x3000003b3b3b7230 */ /* 0x000fe40000000800 */
[----:B------:R-:W-:Y:S01]  /*ea40*/  HADD2 R57, R57.H0_H0, R57.H1_H1 ;  /* 0x3000003939397230 */ /* 0x000fe20000000800 */
[----:B------:R-:W-:Y:S01]  /*ea50*/  HFMA2.MMA R3, R72, R121, R3 ;  /* 0x0000007948037235 */ /* 0x000fe20000000003 */
[----:B------:R-:W-:Y:S01]  /*ea60*/  HADD2 R76, R76.H0_H0, R76.H1_H1 ;  /* 0x3000004c4c4c7230 */ /* 0x000fe20000000800 */
[----:B------:R-:W-:Y:S01]  /*ea70*/  PRMT R46, R46, 0x5410, R74 ;  /* 0x000054102e2e7816 */ /* 0x000fe2000000004a */
[----:B------:R-:W-:Y:S01]  /*ea80*/  HADD2 R38, R86.H0_H0, R86.H1_H1 ;  /* 0x3000005656267230 */ /* 0x000fe20000000800 */
[----:B------:R-:W-:Y:S01]  /*ea90*/  PRMT R25, R25, 0x5410, R26 ;  /* 0x0000541019197816 */ /* 0x000fe2000000001a */
[----:B------:R-:W-:-:S02]  /*eaa0*/  HADD2 R77, R77.H0_H0, R77.H1_H1 ;  /* 0x3000004d4d4d7230 */ /* 0x000fc40000000800 */
[----:B------:R-:W-:Y:S02]  /*eab0*/  HADD2 R83, R83.H0_H0, R83.H1_H1 ;  /* 0x3000005353537230 */ /* 0x000fe40000000800 */
[----:B------:R-:W-:Y:S02]  /*eac0*/  HADD2 R78, R78.H0_H0, R78.H1_H1 ;  /* 0x3000004e4e4e7230 */ /* 0x000fe40000000800 */
[----:B------:R-:W-:Y:S02]  /*ead0*/  HADD2 R39, R81.H0_H0, R81.H1_H1 ;  /* 0x3000005151277230 */ /* 0x000fe40000000800 */
[----:B------:R-:W-:Y:S02]  /*eae0*/  HADD2 R48, R48.H0_H0, R48.H1_H1 ;  /* 0x3000003030307230 */ /* 0x000fe40000000800 */
[----:B------:R-:W-:Y:S02]  /*eaf0*/  HADD2 R24, R79.H0_H0, R79.H1_H1 ;  /* 0x3000004f4f187230 */ /* 0x000fe40000000800 */
[----:B------:R-:W-:-:S02]  /*eb00*/  HADD2 R53, R53.H0_H0, R53.H1_H1 ;  /* 0x3000003535357230 */ /* 0x000fc40000000800 */
[----:B------:R-:W-:Y:S01]  /*eb10*/  HADD2 R21, R21.H0_H0, R21.H1_H1 ;  /* 0x3000001515157230 */ /* 0x000fe20000000800 */
[----:B------:R-:W-:Y:S01]  /*eb20*/  PRMT R82, R82, 0x5410, R35 ;  /* 0x0000541052527816 */ /* 0x000fe20000000023 */
[-C--:B------:R-:W-:Y:S01]  /*eb30*/  HFMA2 R61, R70, R122.reuse, R4 ;  /* 0x0000007a463d7231 */ /* 0x080fe20000000004 */
[----:B------:R-:W-:Y:S02]  /*eb40*/  PRMT R80, R80, 0x5410, R90 ;  /* 0x0000541050507816 */ /* 0x000fe4000000005a */
[----:B------:R-:W-:Y:S01]  /*eb50*/  PRMT R59, R59, 0x5410, R57 ;  /* 0x000054103b3b7816 */ /* 0x000fe20000000039 */
[-C--:B------:R-:W-:Y:S01]  /*eb60*/  HFMA2 R16, R46, R122.reuse, R16 ;  /* 0x0000007a2e107231 */ /* 0x080fe20000000010 */
[----:B------:R-:W-:Y:S01]  /*eb70*/  PRMT R76, R76, 0x5410, R38 ;  /* 0x000054104c4c7816 */ /* 0x000fe20000000026 */
[----:B------:R-:W-:Y:S01]  /*eb80*/  HFMA2 R12, R25, R122, R12 ;  /* 0x0000007a190c7231 */ /* 0x000fe2000000000c */
[----:B------:R-:W-:Y:S02]  /*eb90*/  PRMT R77, R77, 0x5410, R83 ;  /* 0x000054104d4d7816 */ /* 0x000fe40000000053 */
[----:B------:R-:W-:-:S02]  /*eba0*/  PRMT R78, R78, 0x5410, R39 ;  /* 0x000054104e4e7816 */ /* 0x000fc40000000027 */
[----:B------:R-:W-:Y:S02]  /*ebb0*/  PRMT R48, R48, 0x5410, R24 ;  /* 0x0000541030307816 */ /* 0x000fe40000000018 */
[----:B------:R-:W-:Y:S01]  /*ebc0*/  PRMT R53, R53, 0x5410, R21 ;  /* 0x0000541035357816 */ /* 0x000fe20000000015 */
[----:B------:R-:W-:Y:S01]  /*ebd0*/  UIADD3 UR4, UR4, 0x40, URZ ;  /* 0x0000004004047890 */ /* 0x000fe2000fffe03f */
[-C--:B------:R-:W-:Y:S02]  /*ebe0*/  HFMA2.MMA R11, R82, R121.reuse, R11 ;  /* 0x00000079520b7235 */ /* 0x080fe4000000000b */
[----:B------:R-:W-:Y:S02]  /*ebf0*/  HFMA2.MMA R9, R80, R121, R9 ;  /* 0x0000007950097235 */ /* 0x000fe40000000009 */
[----:B------:R-:W-:Y:S01]  /*ec00*/  HFMA2.MMA R4, R59, R122, R61 ;  /* 0x0000007a3b047235 */ /* 0x000fe2000000003d */
[-C--:B------:R-:W-:Y:S02]  /*ec10*/  HFMA2 R16, R76, R122.reuse, R16 ;  /* 0x0000007a4c107231 */ /* 0x080fe40000000010 */
[----:B------:R-:W-:-:S02]  /*ec20*/  HFMA2 R14, R77, R122, R14 ;  /* 0x0000007a4d0e7231 */ /* 0x000fc4000000000e */
[-C--:B------:R-:W-:Y:S02]  /*ec30*/  HFMA2 R12, R78, R122.reuse, R12 ;  /* 0x0000007a4e0c7231 */ /* 0x080fe4000000000c */
[----:B------:R-:W-:Y:S02]  /*ec40*/  HFMA2 R10, R48, R122, R10 ;  /* 0x0000007a300a7231 */ /* 0x000fe4000000000a */
[----:B------:R-:W-:Y:S01]  /*ec50*/  HFMA2 R3, R53, R121, R3 ;  /* 0x0000007935037231 */ /* 0x000fe20000000003 */
[----:B------:R-:W-:Y:S05]  /*ec60*/  @!P0 BRA P1, `(.L_x_3013) ;  /* 0xffffb19000008947 */ /* 0x000fea000083ffff */
.L_x_3012:
[----:B------:R-:W-:-:S04]  /*ec70*/  ISETP.GE.AND P0, PT, R128, R129, PT ;  /* 0x000000818000720c */ /* 0x000fc80003f06270 */
[----:B------:R-:W-:-:S13]  /*ec80*/  ISETP.GE.OR P0, PT, R128, c[0x0][0x1b0], P0 ;  /* 0x00006c0080007a0c */ /* 0x000fda0000706670 */
[----:B------:R-:W-:Y:S05]  /*ec90*/  @P0 BRA `(.L_x_3014) ;  /* 0x0000376000000947 */ /* 0x000fea0003800000 */
.L_x_3015:
[----:B------:R-:W-:Y:S01]  /*eca0*/  HFMA2.MMA R53, -RZ, RZ, 0, 2.384185791015625e-07 ;  /* 0x00000004ff357435 */ /* 0x000fe200000001ff */
[----:B------:R-:W-:Y:S01]  /*ecb0*/  ISETP.NE.AND P0, PT, R128, R125, PT ;  /* 0x0000007d8000720c */ /* 0x000fe20003f05270 */
[----:B------:R0:W2:Y:S08]  /*ecc0*/  LDG.E.128.CONSTANT R32, [R132.64] ;  /* 0x0000000684207981 */ /* 0x0000b0000c1e9d00 */
[----:B------:R-:W-:-:S04]  /*ecd0*/  IMAD.WIDE R24, R53, c[0x0][0x18c], R132 ;  /* 0x0000630035187a25 */ /* 0x000fc800078e0284 */
[----:B------:R-:W-:Y:S01]  /*ece0*/  @!P0 LEA R18, R128, 0x1, 0x1 ;  /* 0x0000000180128811 */ /* 0x000fe200078e08ff */
[----:B------:R1:W3:Y:S01]  /*ecf0*/  LDG.E.128.CONSTANT R20, [R24.64] ;  /* 0x0000000618147981 */ /* 0x0002e2000c1e9d00 */
[----:B------:R-:W-:-:S05]  /*ed00*/  @!P0 MOV R19, 0x2 ;  /* 0x0000000200138802 */ /* 0x000fca0000000f00 */
[----:B------:R-:W-:-:S06]  /*ed10*/  @!P0 IMAD.WIDE R18, R18, R19, c[0x0][0x198] ;  /* 0x0000660012128625 */ /* 0x000fcc00078e0213 */
[----:B------:R-:W4:Y:S01]  /*ed20*/  @!P0 LDG.E.U16.CONSTANT R19, [R18.64] ;  /* 0x0000000612138981 */ /* 0x000f22000c1e9500 */
[----:B------:R-:W-:-:S05]  /*ed30*/  IMAD.WIDE R44, R53, c[0x0][0x18c], R24 ;  /* 0x00006300352c7a25 */ /* 0x000fca00078e0218 */
[----:B------:R5:W3:Y:S01]  /*ed40*/  LDG.E.128.CONSTANT R36, [R44.64] ;  /* 0x000000062c247981 */ /* 0x000ae2000c1e9d00 */
[----:B------:R-:W-:-:S05]  /*ed50*/  IMAD.WIDE R46, R53, c[0x0][0x18c], R44 ;  /* 0x00006300352e7a25 */ /* 0x000fca00078e022c */
[----:B------:R5:W4:Y:S01]  /*ed60*/  LDG.E.128.CONSTANT R40, [R46.64] ;  /* 0x000000062e287981 */ /* 0x000b22000c1e9d00 */
[----:B------:R-:W-:-:S05]  /*ed70*/  IMAD.WIDE R48, R53, c[0x0][0x18c], R46 ;  /* 0x0000630035307a25 */ /* 0x000fca00078e022e */
[----:B------:R0:W4:Y:S04]  /*ed80*/  LDG.E.128.CONSTANT R28, [R48.64] ;  /* 0x00000006301c7981 */ /* 0x000128000c1e9d00 */
[----:B-----5:R-:W5:Y:S01]  /*ed90*/  LDS.128 R44, [UR4] ;  /* 0x00000004ff2c7984 */ /* 0x020f620008000c00 */
[----:B------:R-:W-:-:S04]  /*eda0*/  @!P0 IADD3 R126, R126, 0x1, RZ ;  /* 0x000000017e7e8810 */ /* 0x000fc80007ffe0ff */
[----:B------:R-:W-:Y:S01]  /*edb0*/  @!P0 LEA R102, R126, R1, 0x3 ;  /* 0x000000017e668211 */ /* 0x000fe200078e18ff */
[----:B0-----:R-:W-:-:S05]  /*edc0*/  IMAD.WIDE R132, R53, c[0x0][0x18c], R48 ;  /* 0x0000630035847a25 */ /* 0x001fca00078e0230 */
[----:B------:R-:W4:Y:S01]  /*edd0*/  @!P0 LDL.64 R102, [R102] ;  /* 0x0000000066668983 */ /* 0x000f220000100a00 */
[----:B------:R-:W-:Y:S02]  /*ede0*/  MOV R82, 0x2800 ;  /* 0x0000280000527802 */ /* 0x000fe40000000f00 */
[C---:B--2---:R-:W-:Y:S02]  /*edf0*/  LOP3.LUT R0, R32.reuse, 0x1f001f, RZ, 0xc0, !PT ;  /* 0x001f001f20007812 */ /* 0x044fe400078ec0ff */
[----:B------:R-:W-:Y:S02]  /*ee00*/  SHF.R.U32.HI R58, RZ, 0xa, R32 ;  /* 0x0000000aff3a7819 */ /* 0x000fe40000011620 */
[----:B-1----:R-:W-:Y:S02]  /*ee10*/  LOP3.LUT R25, R32, 0x3e003e0, RZ, 0xc0, !PT ;  /* 0x03e003e020197812 */ /* 0x002fe400078ec0ff */
[----:B------:R-:W-:Y:S02]  /*ee20*/  LOP3.LUT R62, R34, 0x1f001f, RZ, 0xc0, !PT ;  /* 0x001f001f223e7812 */ /* 0x000fe400078ec0ff */
[----:B------:R-:W-:-:S02]  /*ee30*/  SHF.R.U32.HI R64, RZ, 0xa, R34 ;  /* 0x0000000aff407819 */ /* 0x000fc40000011622 */
[----:B------:R-:W-:Y:S02]  /*ee40*/  LOP3.LUT R63, R34, 0x3e003e0, RZ, 0xc0, !PT ;  /* 0x03e003e0223f7812 */ /* 0x000fe400078ec0ff */
[C---:B------:R-:W-:Y:S02]  /*ee50*/  LOP3.LUT R66, R35.reuse, 0x1f001f, RZ, 0xc0, !PT ;  /* 0x001f001f23427812 */ /* 0x040fe400078ec0ff */
[----:B------:R-:W-:Y:S02]  /*ee60*/  LOP3.LUT R67, R35, 0x3e003e0, RZ, 0xc0, !PT ;  /* 0x03e003e023437812 */ /* 0x000fe400078ec0ff */
[----:B------:R-:W-:Y:S02]  /*ee70*/  SHF.R.U32.HI R68, RZ, 0xa, R35 ;  /* 0x0000000aff447819 */ /* 0x000fe40000011623 */
[----:B------:R-:W-:Y:S02]  /*ee80*/  SHF.R.U32.HI R32, RZ, 0xf, R32 ;  /* 0x0000000fff207819 */ /* 0x000fe40000011620 */
[----:B------:R-:W-:-:S02]  /*ee90*/  SHF.R.U32.HI R51, RZ, 0xf, R33 ;  /* 0x0000000fff337819 */ /* 0x000fc40000011621 */
[----:B------:R-:W-:Y:S02]  /*eea0*/  SHF.R.U32.HI R34, RZ, 0xf, R34 ;  /* 0x0000000fff227819 */ /* 0x000fe40000011622 */
[----:B------:R-:W-:Y:S02]  /*eeb0*/  SHF.R.U32.HI R35, RZ, 0xf, R35 ;  /* 0x0000000fff237819 */ /* 0x000fe40000011623 */
[C---:B------:R-:W-:Y:S02]  /*eec0*/  LOP3.LUT R59, R33.reuse, 0x1f001f, RZ, 0xc0, !PT ;  /* 0x001f001f213b7812 */ /* 0x040fe400078ec0ff */
[----:B------:R-:W-:Y:S02]  /*eed0*/  SHF.R.U32.HI R61, RZ, 0xa, R33 ;  /* 0x0000000aff3d7819 */ /* 0x000fe40000011621 */
[----:B------:R-:W-:Y:S02]  /*eee0*/  LOP3.LUT R60, R33, 0x3e003e0, RZ, 0xc0, !PT ;  /* 0x03e003e0213c7812 */ /* 0x000fe400078ec0ff */
[----:B---3--:R-:W-:-:S02]  /*eef0*/  LOP3.LUT R57, R20, 0x1f001f, RZ, 0xc0, !PT ;  /* 0x001f001f14397812 */ /* 0x008fc400078ec0ff */
[--C-:B------:R-:W-:Y:S02]  /*ef00*/  SHF.R.U32.HI R49, RZ, 0xa, R20.reuse ;  /* 0x0000000aff317819 */ /* 0x100fe40000011614 */
[----:B------:R-:W-:Y:S02]  /*ef10*/  LOP3.LUT R55, R20, 0x3e003e0, RZ, 0xc0, !PT ;  /* 0x03e003e014377812 */ /* 0x000fe400078ec0ff */
[----:B------:R-:W-:Y:S02]  /*ef20*/  SHF.R.U32.HI R33, RZ, 0xe, R20 ;  /* 0x0000000eff217819 */ /* 0x000fe40000011614 */
[----:B------:R-:W-:Y:S02]  /*ef30*/  LOP3.LUT R32, R32, 0x10001, RZ, 0xc0, !PT ;  /* 0x0001000120207812 */ /* 0x000fe400078ec0ff */
[----:B------:R-:W-:Y:S02]  /*ef40*/  SHF.R.U32.HI R54, RZ, 0xe, R21 ;  /* 0x0000000eff367819 */ /* 0x000fe40000011615 */
[----:B------:R-:W-:-:S02]  /*ef50*/  LOP3.LUT R20, R22, 0x1f001f, RZ, 0xc0, !PT ;  /* 0x001f001f16147812 */ /* 0x000fc400078ec0ff */
[--C-:B------:R-:W-:Y:S02]  /*ef60*/  SHF.R.U32.HI R48, RZ, 0xa, R22.reuse ;  /* 0x0000000aff307819 */ /* 0x100fe40000011616 */
[----:B------:R-:W-:Y:S02]  /*ef70*/  LOP3.LUT R2, R22, 0x3e003e0, RZ, 0xc0, !PT ;  /* 0x03e003e016027812 */ /* 0x000fe400078ec0ff */
[----:B------:R-:W-:Y:S02]  /*ef80*/  SHF.R.U32.HI R53, RZ, 0xe, R22 ;  /* 0x0000000eff357819 */ /* 0x000fe40000011616 */
[----:B------:R-:W-:Y:S02]  /*ef90*/  LOP3.LUT R51, R51, 0x10001, RZ, 0xc0, !PT ;  /* 0x0001000133337812 */ /* 0x000fe400078ec0ff */
[----:B------:R-:W-:Y:S02]  /*efa0*/  LOP3.LUT R34, R34, 0x10001, RZ, 0xc0, !PT ;  /* 0x0001000122227812 */ /* 0x000fe400078ec0ff */
[----:B------:R-:W-:-:S02]  /*efb0*/  LOP3.LUT R35, R35, 0x10001, RZ, 0xc0, !PT ;  /* 0x0001000123237812 */ /* 0x000fc400078ec0ff */
[----:B------:R-:W-:Y:S02]  /*efc0*/  SHF.R.U32.HI R22, RZ, 0xe, R23 ;  /* 0x0000000eff167819 */ /* 0x000fe40000011617 */
[----:B------:R-:W-:Y:S02]  /*efd0*/  LOP3.LUT R54, R51, 0x20002, R54, 0xf8, !PT ;  /* 0x0002000233367812 */ /* 0x000fe400078ef836 */
[----:B------:R-:W-:Y:S02]  /*efe0*/  LOP3.LUT R52, R32, 0x20002, R33, 0xf8, !PT ;  /* 0x0002000220347812 */ /* 0x000fe400078ef821 */
[----:B------:R-:W-:Y:S02]  /*eff0*/  LOP3.LUT R53, R34, 0x20002, R53, 0xf8, !PT ;  /* 0x0002000222357812 */ /* 0x000fe400078ef835 */
[----:B------:R-:W-:Y:S02]  /*f000*/  LOP3.LUT R51, R35, 0x20002, R22, 0xf8, !PT ;  /* 0x0002000223337812 */ /* 0x000fe400078ef816 */
[----:B------:R-:W0:Y:S01]  /*f010*/  LDS.128 R32, [UR4+0x10] ;  /* 0x00001004ff207984 */ /* 0x000e220008000c00 */
        /* <DEDUP_REMOVED lines=8> */
[----:B----4-:R-:W-:-:S02]  /*f0a0*/  @!P0 IADD3 R125, R19, R128, RZ ;  /* 0x00000080137d8210 */ /* 0x010fc40007ffe0ff */
[----:B------:R-:W-:Y:S02]  /*f0b0*/  LOP3.LUT R25, R25, 0x64006400, RZ, 0xfc, !PT ;  /* 0x6400640019197812 */ /* 0x000fe400078efcff */
[----:B------:R-:W-:Y:S02]  /*f0c0*/  LOP3.LUT R59, R59, 0x64006400, RZ, 0xfc, !PT ;  /* 0x640064003b3b7812 */ /* 0x000fe400078efcff */
[C---:B------:R-:W-:Y:S02]  /*f0d0*/  LOP3.LUT R18, R23.reuse, 0x1f001f, RZ, 0xc0, !PT ;  /* 0x001f001f17127812 */ /* 0x040fe400078ec0ff */
[----:B------:R-:W-:Y:S02]  /*f0e0*/  LOP3.LUT R19, R23, 0x3e003e0, RZ, 0xc0, !PT ;  /* 0x03e003e017137812 */ /* 0x000fe400078ec0ff */
[----:B------:R-:W-:Y:S02]  /*f0f0*/  SHF.R.U32.HI R50, RZ, 0xa, R23 ;  /* 0x0000000aff327819 */ /* 0x000fe40000011617 */
[----:B------:R-:W-:-:S02]  /*f100*/  LOP3.LUT R63, R63, 0x64006400, RZ, 0xfc, !PT ;  /* 0x640064003f3f7812 */ /* 0x000fc400078efcff */
[----:B------:R-:W-:Y:S02]  /*f110*/  LOP3.LUT R23, R66, 0x64006400, RZ, 0xfc, !PT ;  /* 0x6400640042177812 */ /* 0x000fe400078efcff */
[----:B------:R-:W-:Y:S01]  /*f120*/  LOP3.LUT R58, R58, 0x1f001f, RZ, 0xc0, !PT ;  /* 0x001f001f3a3a7812 */ /* 0x000fe200078ec0ff */
[----:B------:R-:W-:Y:S01]  /*f130*/  HADD2 R66, R59, -1040, -1040 ;  /* 0xe410e4103b427430 */ /* 0x000fe20000000000 */
[----:B------:R-:W-:Y:S01]  /*f140*/  LOP3.LUT R69, R67, 0x64006400, RZ, 0xfc, !PT ;  /* 0x6400640043457812 */ /* 0x000fe200078efcff */
[-C--:B------:R-:W-:Y:S01]  /*f150*/  HFMA2 R67, R25, R82.reuse.H0_H0, -48, -48 ;  /* 0xd200d20019437431 */ /* 0x080fe20000040052 */
[----:B------:R-:W-:Y:S01]  /*f160*/  LOP3.LUT R61, R61, 0x1f001f, RZ, 0xc0, !PT ;  /* 0x001f001f3d3d7812 */ /* 0x000fe200078ec0ff */
[-C--:B-----5:R-:W-:Y:S01]  /*f170*/  HFMA2.MMA R0, R68, R44.reuse, RZ ;  /* 0x0000002c44007235 */ /* 0x0a0fe200000000ff */
[----:B------:R-:W-:Y:S01]  /*f180*/  LOP3.LUT R65, R60, 0x64006400, RZ, 0xfc, !PT ;  /* 0x640064003c417812 */ /* 0x000fe200078efcff */
[----:B------:R-:W-:Y:S01]  /*f190*/  HFMA2 R63, R63, R82.H0_H0, -48, -48 ;  /* 0xd200d2003f3f7431 */ /* 0x000fe20000040052 */
[----:B------:R-:W-:Y:S01]  /*f1a0*/  HFMA2.MMA R59, R64, R44, RZ ;  /* 0x0000002c403b7235 */ /* 0x000fe200000000ff */
[----:B------:R-:W-:Y:S01]  /*f1b0*/  LOP3.LUT R58, R58, 0x64006400, RZ, 0xfc, !PT ;  /* 0x640064003a3a7812 */ /* 0x000fe200078efcff */
[----:B------:R-:W-:Y:S01]  /*f1c0*/  HADD2 R62, R23, -1040, -1040 ;  /* 0xe410e410173e7430 */ /* 0x000fe20000000000 */
[----:B------:R-:W-:-:S02]  /*f1d0*/  LOP3.LUT R56, R21, 0x1f001f, RZ, 0xc0, !PT ;  /* 0x001f001f15387812 */ /* 0x000fc400078ec0ff */
[----:B------:R-:W-:Y:S02]  /*f1e0*/  SHF.R.U32.HI R26, RZ, 0xa, R21 ;  /* 0x0000000aff1a7819 */ /* 0x000fe40000011615 */
[----:B------:R-:W-:Y:S01]  /*f1f0*/  LOP3.LUT R24, R21, 0x3e003e0, RZ, 0xc0, !PT ;  /* 0x03e003e015187812 */ /* 0x000fe200078ec0ff */
[----:B------:R-:W-:Y:S01]  /*f200*/  HFMA2 R65, R65, R82.H0_H0, -48, -48 ;  /* 0xd200d20041417431 */ /* 0x000fe20000040052 */
[----:B------:R-:W-:Y:S01]  /*f210*/  LOP3.LUT R21, R61, 0x64006400, RZ, 0xfc, !PT ;  /* 0x640064003d157812 */ /* 0x000fe200078efcff */
[----:B------:R-:W-:Y:S01]  /*f220*/  HFMA2 R25, R66, R44, RZ.H0_H0 ;  /* 0x0000002c42197231 */ /* 0x000fe200000400ff */
[-C--:B------:R-:W-:Y:S01]  /*f230*/  HFMA2.MMA R23, R67, R45.reuse, R0 ;  /* 0x0000002d43177235 */ /* 0x080fe20000000000 */
[----:B------:R-:W-:Y:S01]  /*f240*/  HFMA2 R61, R69, R82.H0_H0, -48, -48 ;  /* 0xd200d200453d7431 */ /* 0x000fe20000040052 */
[----:B------:R-:W-:Y:S01]  /*f250*/  HFMA2.MMA R71, R63, R45, R59 ;  /* 0x0000002d3f477235 */ /* 0x000fe2000000003b */
[----:B------:R-:W-:Y:S02]  /*f260*/  HFMA2 R44, R62, R44, RZ.H0_H0 ;  /* 0x0000002c3e2c7231 */ /* 0x000fe400000400ff */
[----:B------:R-:W-:-:S02]  /*f270*/  HADD2 R60, R58, -1040, -1040 ;  /* 0xe410e4103a3c7430 */ /* 0x000fc40000000000 */
[----:B------:R-:W-:Y:S02]  /*f280*/  HADD2 R0, R22, -1040, -1040 ;  /* 0xe410e41016007430 */ /* 0x000fe40000000000 */
[-C--:B------:R-:W-:Y:S02]  /*f290*/  HFMA2 R69, R65, R45.reuse, R25 ;  /* 0x0000002d41457231 */ /* 0x080fe40000000019 */
[----:B------:R-:W-:Y:S01]  /*f2a0*/  HADD2 R59, R21, -1040, -1040 ;  /* 0xe410e410153b7430 */ /* 0x000fe20000000000 */
[----:B------:R-:W-:Y:S01]  /*f2b0*/  LOP3.LUT R57, R57, 0x64006400, RZ, 0xfc, !PT ;  /* 0x6400640039397812 */ /* 0x000fe200078efcff */
[----:B------:R-:W-:Y:S01]  /*f2c0*/  HFMA2 R45, R61, R45, R44 ;  /* 0x0000002d3d2d7231 */ /* 0x000fe2000000002c */
[----:B------:R-:W-:Y:S01]  /*f2d0*/  LOP3.LUT R20, R20, 0x64006400, RZ, 0xfc, !PT ;  /* 0x6400640014147812 */ /* 0x000fe200078efcff */
[----:B------:R-:W-:Y:S01]  /*f2e0*/  HADD2 R25, R70, -1040, -1040 ;  /* 0xe410e41046197430 */ /* 0x000fe20000000000 */
[-C--:B------:R-:W-:Y:S01]  /*f2f0*/  HFMA2.MMA R44, R60, R46.reuse, R23 ;  /* 0x0000002e3c2c7235 */ /* 0x080fe20000000017 */
[-C--:B------:R-:W-:Y:S01]  /*f300*/  HFMA2 R58, R59, R46.reuse, R69 ;  /* 0x0000002e3b3a7231 */ /* 0x080fe20000000045 */
[----:B------:R-:W-:Y:S01]  /*f310*/  HFMA2.MMA R70, R0, R46, R71 ;  /* 0x0000002e00467235 */ /* 0x000fe20000000047 */
[----:B------:R-:W-:Y:S01]  /*f320*/  HFMA2 R46, R25, R46, R45 ;  /* 0x0000002e192e7231 */ /* 0x000fe2000000002d */
[----:B------:R-:W-:Y:S01]  /*f330*/  LOP3.LUT R23, R56, 0x64006400, RZ, 0xfc, !PT ;  /* 0x6400640038177812 */ /* 0x000fe200078efcff */
[----:B------:R-:W-:Y:S01]  /*f340*/  HADD2 R22, R20, -1040, -1040 ;  /* 0xe410e41014167430 */ /* 0x000fe20000000000 */
[----:B------:R-:W-:Y:S01]  /*f350*/  LOP3.LUT R45, R24, 0x64006400, RZ, 0xfc, !PT ;  /* 0x64006400182d7812 */ /* 0x000fe200078efcff */
[----:B------:R-:W-:Y:S01]  /*f360*/  HADD2 R24, R57, -1040, -1040 ;  /* 0xe410e41039187430 */ /* 0x000fe20000000000 */
[----:B------:R-:W-:-:S02]  /*f370*/  LOP3.LUT R18, R18, 0x64006400, RZ, 0xfc, !PT ;  /* 0x6400640012127812 */ /* 0x000fc400078efcff */
[----:B------:R-:W-:Y:S02]  /*f380*/  LOP3.LUT R55, R55, 0x64006400, RZ, 0xfc, !PT ;  /* 0x6400640037377812 */ /* 0x000fe400078efcff */
[----:B------:R-:W-:Y:S01]  /*f390*/  LOP3.LUT R69, R2, 0x64006400, RZ, 0xfc, !PT ;  /* 0x6400640002457812 */ /* 0x000fe200078efcff */
[----:B------:R-:W-:Y:S01]  /*f3a0*/  HADD2 R23, R23, -1040, -1040 ;  /* 0xe410e41017177430 */ /* 0x000fe20000000000 */
[----:B------:R-:W-:Y:S01]  /*f3b0*/  LOP3.LUT R71, R19, 0x64006400, RZ, 0xfc, !PT ;  /* 0x6400640013477812 */ /* 0x000fe200078efcff */
[----:B------:R-:W-:Y:S01]  /*f3c0*/  HADD2 R21, R18, -1040, -1040 ;  /* 0xe410e41012157430 */ /* 0x000fe20000000000 */
[-C--:B------:R-:W-:Y:S01]  /*f3d0*/  HFMA2.MMA R44, R24, R47.reuse, R44 ;  /* 0x0000002f182c7235 */ /* 0x080fe2000000002c */
[-C--:B------:R-:W-:Y:S01]  /*f3e0*/  HFMA2 R20, R55, R82.reuse.H0_H0, -48, -48 ;  /* 0xd200d20037147431 */ /* 0x080fe20000040052 */
[----:B------:R-:W-:Y:S01]  /*f3f0*/  HFMA2.MMA R70, R22, R47, R70 ;  /* 0x0000002f16467235 */ /* 0x000fe20000000046 */
[-C--:B------:R-:W-:Y:S01]  /*f400*/  HFMA2 R18, R69, R82.reuse.H0_H0, -48, -48 ;  /* 0xd200d20045127431 */ /* 0x080fe20000040052 */
[----:B------:R-:W-:Y:S01]  /*f410*/  LOP3.LUT R49, R49, 0x1f001f, RZ, 0xc0, !PT ;  /* 0x001f001f31317812 */ /* 0x000fe200078ec0ff */
[-C--:B------:R-:W-:Y:S01]  /*f420*/  HFMA2 R58, R23, R47.reuse, R58 ;  /* 0x0000002f173a7231 */ /* 0x080fe2000000003a */
[----:B------:R-:W-:Y:S01]  /*f430*/  LOP3.LUT R26, R26, 0x1f001f, RZ, 0xc0, !PT ;  /* 0x001f001f1a1a7812 */ /* 0x000fe200078ec0ff */
[----:B------:R-:W-:Y:S01]  /*f440*/  HFMA2 R46, R21, R47, R46 ;  /* 0x0000002f152e7231 */ /* 0x000fe2000000002e */
[----:B------:R-:W-:Y:S01]  /*f450*/  LOP3.LUT R50, R50, 0x1f001f, RZ, 0xc0, !PT ;  /* 0x001f001f32327812 */ /* 0x000fe200078ec0ff */
[----:B------:R-:W-:-:S02]  /*f460*/  HFMA2 R19, R45, R82.H0_H0, -48, -48 ;  /* 0xd200d2002d137431 */ /* 0x000fc40000040052 */
[----:B------:R-:W-:Y:S01]  /*f470*/  HFMA2 R2, R71, R82.H0_H0, -48, -48 ;  /* 0xd200d20047027431 */ /* 0x000fe20000040052 */
[----:B------:R-:W-:Y:S01]  /*f480*/  LOP3.LUT R48, R48, 0x1f001f, RZ, 0xc0, !PT ;  /* 0x001f001f30307812 */ /* 0x000fe200078ec0ff */
[-C--:B0-----:R-:W-:Y:S01]  /*f490*/  HFMA2.MMA R44, R20, R32.reuse, R44 ;  /* 0x00000020142c7235 */ /* 0x081fe2000000002c */
[----:B------:R-:W-:Y:S01]  /*f4a0*/  LOP3.LUT R49, R49, 0x64006400, RZ, 0xfc, !PT ;  /* 0x6400640031317812 */ /* 0x000fe200078efcff */
[-C--:B------:R-:W-:Y:S01]  /*f4b0*/  HFMA2 R58, R19, R32.reuse, R58 ;  /* 0x00000020133a7231 */ /* 0x080fe2000000003a */
[----:B------:R-:W-:Y:S01]  /*f4c0*/  HFMA2.MMA R70, R18, R32, R70 ;  /* 0x0000002012467235 */ /* 0x000fe20000000046 */
[----:B------:R-:W-:Y:S01]  /*f4d0*/  HFMA2 R45, R2, R32, R46 ;  /* 0x00000020022d7231 */ /* 0x000fe2000000002e */
[----:B------:R-:W-:Y:S02]  /*f4e0*/  LOP3.LUT R26, R26, 0x64006400, RZ, 0xfc, !PT ;  /* 0x640064001a1a7812 */ /* 0x000fe400078efcff */
[----:B------:R-:W-:Y:S01]  /*f4f0*/  LOP3.LUT R32, R50, 0x64006400, RZ, 0xfc, !PT ;  /* 0x6400640032207812 */ /* 0x000fe200078efcff */
[----:B------:R-:W-:Y:S01]  /*f500*/  HADD2 R50, R49, -1040, -1040 ;  /* 0xe410e41031327430 */ /* 0x000fe20000000000 */
[----:B------:R-:W-:Y:S01]  /*f510*/  LOP3.LUT R48, R48, 0x64006400, RZ, 0xfc, !PT ;  /* 0x6400640030307812 */ /* 0x000fe200078efcff */
[----:B------:R-:W-:-:S02]  /*f520*/  HADD2 R49, R26, -1040, -1040 ;  /* 0xe410e4101a317430 */ /* 0x000fc40000000000 */
[----:B------:R-:W-:Y:S02]  /*f530*/  HADD2 R26, R32, -1040, -1040 ;  /* 0xe410e410201a7430 */ /* 0x000fe40000000000 */
[----:B------:R-:W-:Y:S01]  /*f540*/  HADD2 R48, R48, -1040, -1040 ;  /* 0xe410e41030307430 */ /* 0x000fe20000000000 */
[-C--:B------:R-:W-:Y:S01]  /*f550*/  HFMA2.MMA R46, R50, R33.reuse, R44 ;  /* 0x00000021322e7235 */ /* 0x080fe2000000002c */
[----:B------:R-:W-:Y:S01]  /*f560*/  HFMA2 R55, R26, R33, R45 ;  /* 0x000000211a377231 */ /* 0x000fe2000000002d */
[----:B------:R-:W-:Y:S02]  /*f570*/  LOP3.LUT R32, R36, 0x1f001f, RZ, 0xc0, !PT ;  /* 0x001f001f24207812 */ /* 0x000fe400078ec0ff */
[----:B------:R-:W-:Y:S02]  /*f580*/  LOP3.LUT R44, R38, 0x1f001f, RZ, 0xc0, !PT ;  /* 0x001f001f262c7812 */ /* 0x000fe400078ec0ff */
[----:B------:R-:W-:Y:S01]  /*f590*/  LOP3.LUT R45, R39, 0x1f001f, RZ, 0xc0, !PT ;  /* 0x001f001f272d7812 */ /* 0x000fe200078ec0ff */
[----:B------:R-:W-:Y:S01]  /*f5a0*/  HFMA2.MMA R47, R48, R33, R70 ;  /* 0x00000021302f7235 */ /* 0x000fe20000000046 */
[----:B------:R-:W-:-:S02]  /*f5b0*/  SHF.R.U32.HI R69, RZ, 0xd, R36 ;  /* 0x0000000dff457819 */ /* 0x000fc40000011624 */
[----:B------:R-:W-:Y:S02]  /*f5c0*/  SHF.R.U32.HI R71, RZ, 0xd, R37 ;  /* 0x0000000dff477819 */ /* 0x000fe40000011625 */
[----:B------:R-:W-:Y:S02]  /*f5d0*/  SHF.R.U32.HI R70, RZ, 0xd, R39 ;  /* 0x0000000dff467819 */ /* 0x000fe40000011627 */
[----:B------:R-:W-:Y:S02]  /*f5e0*/  LOP3.LUT R32, R32, 0x64006400, RZ, 0xfc, !PT ;  /* 0x6400640020207812 */ /* 0x000fe400078efcff */
[----:B------:R-:W-:Y:S02]  /*f5f0*/  LOP3.LUT R44, R44, 0x64006400, RZ, 0xfc, !PT ;  /* 0x640064002c2c7812 */ /* 0x000fe400078efcff */
[----:B------:R-:W-:Y:S02]  /*f600*/  LOP3.LUT R45, R45, 0x64006400, RZ, 0xfc, !PT ;  /* 0x640064002d2d7812 */ /* 0x000fe400078efcff */
[----:B------:R-:W-:Y:S01]  /*f610*/  LOP3.LUT R69, R52, 0x40004, R69, 0xf8, !PT ;  /* 0x0004000434457812 */ /* 0x000fe200078ef845 */
[----:B------:R-:W-:Y:S01]  /*f620*/  HADD2 R52, R44, -1040, -1040 ;  /* 0xe410e4102c347430 */ /* 0x000fe20000000000 */
[----:B------:R-:W-:Y:S01]  /*f630*/  LOP3.LUT R71, R54, 0x40004, R71, 0xf8, !PT ;  /* 0x0004000436477812 */ /* 0x000fe200078ef847 */
[----:B------:R-:W-:Y:S01]  /*f640*/  HADD2 R54, R32, -1040, -1040 ;  /* 0xe410e41020367430 */ /* 0x000fe20000000000 */
[----:B------:R-:W-:Y:S01]  /*f650*/  LOP3.LUT R70, R51, 0x40004, R70, 0xf8, !PT ;  /* 0x0004000433467812 */ /* 0x000fe200078ef846 */
[----:B------:R-:W-:Y:S01]  /*f660*/  HADD2 R51, R45, -1040, -1040 ;  /* 0xe410e4102d337430 */ /* 0x000fe20000000000 */
[----:B------:R-:W-:-:S02]  /*f670*/  LOP3.LUT R44, R38, 0x3e003e0, RZ, 0xc0, !PT ;  /* 0x03e003e0262c7812 */ /* 0x000fc400078ec0ff */
[----:B------:R-:W-:Y:S01]  /*f680*/  LOP3.LUT R45, R39, 0x3e003e0, RZ, 0xc0, !PT ;  /* 0x03e003e0272d7812 */ /* 0x000fe200078ec0ff */
[----:B------:R-:W-:Y:S01]  /*f690*/  HFMA2 R77, R51, R34, R55 ;  /* 0x00000022334d7231 */ /* 0x000fe20000000037 */
[-C--:B------:R-:W-:Y:S01]  /*f6a0*/  HFMA2.MMA R75, R54, R34.reuse, R46 ;  /* 0x00000022364b7235 */ /* 0x080fe2000000002e */
[----:B------:R-:W-:Y:S01]  /*f6b0*/  HFMA2 R58, R49, R33, R58 ;  /* 0x00000021313a7231 */ /* 0x000fe2000000003a */
[----:B------:R-:W-:Y:S01]  /*f6c0*/  HFMA2.MMA R76, R52, R34, R47 ;  /* 0x00000022344c7235 */ /* 0x000fe2000000002f */
[----:B------:R-:W-:Y:S02]  /*f6d0*/  LOP3.LUT R55, R44, 0x64006400, RZ, 0xfc, !PT ;  /* 0x640064002c377812 */ /* 0x000fe400078efcff */
[----:B------:R-:W-:Y:S02]  /*f6e0*/  LOP3.LUT R73, R45, 0x64006400, RZ, 0xfc, !PT ;  /* 0x640064002d497812 */ /* 0x000fe400078efcff */
[----:B------:R-:W-:Y:S01]  /*f6f0*/  LOP3.LUT R33, R37, 0x1f001f, RZ, 0xc0, !PT ;  /* 0x001f001f25217812 */ /* 0x000fe200078ec0ff */
[----:B------:R-:W0:Y:S01]  /*f700*/  LDS.128 R44, [UR4+0x20] ;  /* 0x00002004ff2c7984 */ /* 0x000e220008000c00 */
[----:B------:R-:W-:-:S02]  /*f710*/  SHF.R.U32.HI R72, RZ, 0xd, R38 ;  /* 0x0000000dff487819 */ /* 0x000fc40000011626 */
[----:B------:R-:W-:Y:S02]  /*f720*/  LOP3.LUT R33, R33, 0x64006400, RZ, 0xfc, !PT ;  /* 0x6400640021217812 */ /* 0x000fe400078efcff */
[----:B------:R-:W-:-:S03]  /*f730*/  LOP3.LUT R72, R53, 0x40004, R72, 0xf8, !PT ;  /* 0x0004000435487812 */ /* 0x000fc600078ef848 */
[----:B------:R-:W-:Y:S01]  /*f740*/  HADD2 R53, R33, -1040, -1040 ;  /* 0xe410e41021357430 */ /* 0x000fe20000000000 */
[----:B------:R-:W-:-:S03]  /*f750*/  LOP3.LUT R32, R36, 0x3e003e0, RZ, 0xc0, !PT ;  /* 0x03e003e024207812 */ /* 0x000fc600078ec0ff */
[----:B------:R-:W-:Y:S01]  /*f760*/  HFMA2 R74, R53, R34, R58 ;  /* 0x00000022354a7231 */ /* 0x000fe2000000003a */
[----:B------:R-:W-:Y:S02]  /*f770*/  LOP3.LUT R34, R37, 0x3e003e0, RZ, 0xc0, !PT ;  /* 0x03e003e025227812 */ /* 0x000fe400078ec0ff */
[----:B------:R-:W-:Y:S01]  /*f780*/  LOP3.LUT R33, R32, 0x64006400, RZ, 0xfc, !PT ;  /* 0x6400640020217812 */ /* 0x000fe200078efcff */
[-C--:B------:R-:W-:Y:S01]  /*f790*/  HFMA2 R56, R55, R82.reuse.H0_H0, -48, -48 ;  /* 0xd200d20037387431 */ /* 0x080fe20000040052 */
[----:B------:R-:W-:Y:S02]  /*f7a0*/  LOP3.LUT R57, R34, 0x64006400, RZ, 0xfc, !PT ;  /* 0x6400640022397812 */ /* 0x000fe400078efcff */
[----:B------:R-:W-:Y:S01]  /*f7b0*/  SHF.R.U32.HI R85, RZ, 0xa, R39 ;  /* 0x0000000aff557819 */ /* 0x000fe20000011627 */
[-C--:B------:R-:W-:Y:S01]  /*f7c0*/  HFMA2 R58, R33, R82.reuse.H0_H0, -48, -48 ;  /* 0xd200d200213a7431 */ /* 0x080fe20000040052 */
[----:B------:R-:W-:Y:S01]  /*f7d0*/  SHF.R.U32.HI R84, RZ, 0xa, R38 ;  /* 0x0000000aff547819 */ /* 0x000fe20000011626 */
[-C--:B------:R-:W-:Y:S01]  /*f7e0*/  HFMA2 R55, R73, R82.reuse.H0_H0, -48, -48 ;  /* 0xd200d20049377431 */ /* 0x080fe20000040052 */
[----:B------:R-:W-:Y:S01]  /*f7f0*/  SHF.R.U32.HI R39, RZ, 0xa, R36 ;  /* 0x0000000aff277819 */ /* 0x000fe20000011624 */
[----:B------:R-:W-:Y:S01]  /*f800*/  HFMA2 R57, R57, R82.H0_H0, -48, -48 ;  /* 0xd200d20039397431 */ /* 0x000fe20000040052 */
[----:B------:R-:W-:Y:S01]  /*f810*/  SHF.R.U32.HI R36, RZ, 0xc, R41 ;  /* 0x0000000cff247819 */ /* 0x000fe20000011629 */
[----:B------:R-:W-:Y:S01]  /*f820*/  HFMA2.MMA R73, R56, R35, R76 ;  /* 0x0000002338497235 */ /* 0x000fe2000000004c */
[----:B------:R-:W-:Y:S01]  /*f830*/  SHF.R.U32.HI R87, RZ, 0xc, R42 ;  /* 0x0000000cff577819 */ /* 0x000fe2000001162a */
[----:B------:R-:W-:Y:S01]  /*f840*/  HFMA2 R76, R55, R35, R77 ;  /* 0x00000023374c7231 */ /* 0x000fe2000000004d */
[----:B------:R-:W-:-:S02]  /*f850*/  LOP3.LUT R39, R39, 0x1f001f, RZ, 0xc0, !PT ;  /* 0x001f001f27277812 */ /* 0x000fc400078ec0ff */
[----:B------:R-:W-:Y:S01]  /*f860*/  LOP3.LUT R84, R84, 0x1f001f, RZ, 0xc0, !PT ;  /* 0x001f001f54547812 */ /* 0x000fe200078ec0ff */
[----:B------:R-:W-:Y:S01]  /*f870*/  HFMA2.MMA R75, R58, R35, R75 ;  /* 0x000000233a4b7235 */ /* 0x000fe2000000004b */
[----:B------:R-:W-:Y:S01]  /*f880*/  SHF.R.U32.HI R83, RZ, 0xa, R37 ;  /* 0x0000000aff537819 */ /* 0x000fe20000011625 */
[----:B------:R-:W-:Y:S01]  /*f890*/  HFMA2 R74, R57, R35, R74 ;  /* 0x00000023394a7231 */ /* 0x000fe2000000004a */
[C---:B------:R-:W-:Y:S02]  /*f8a0*/  LOP3.LUT R79, R41.reuse, 0x1f001f, RZ, 0xc0, !PT ;  /* 0x001f001f294f7812 */ /* 0x040fe400078ec0ff */
[----:B------:R-:W-:Y:S02]  /*f8b0*/  LOP3.LUT R78, R41, 0x3e003e0, RZ, 0xc0, !PT ;  /* 0x03e003e0294e7812 */ /* 0x000fe400078ec0ff */
[----:B------:R-:W-:Y:S02]  /*f8c0*/  SHF.R.U32.HI R34, RZ, 0xa, R41 ;  /* 0x0000000aff227819 */ /* 0x000fe40000011629 */
[----:B------:R-:W-:-:S02]  /*f8d0*/  LOP3.LUT R81, R40, 0x1f001f, RZ, 0xc0, !PT ;  /* 0x001f001f28517812 */ /* 0x000fc400078ec0ff */
[----:B------:R-:W-:Y:S02]  /*f8e0*/  LOP3.LUT R80, R40, 0x3e003e0, RZ, 0xc0, !PT ;  /* 0x03e003e028507812 */ /* 0x000fe400078ec0ff */
[--C-:B------:R-:W-:Y:S02]  /*f8f0*/  SHF.R.U32.HI R32, RZ, 0xa, R40.reuse ;  /* 0x0000000aff207819 */ /* 0x100fe40000011628 */
[----:B------:R-:W-:Y:S02]  /*f900*/  SHF.R.U32.HI R38, RZ, 0xc, R40 ;  /* 0x0000000cff267819 */ /* 0x000fe40000011628 */
[C---:B------:R-:W-:Y:S02]  /*f910*/  LOP3.LUT R77, R42.reuse, 0x1f001f, RZ, 0xc0, !PT ;  /* 0x001f001f2a4d7812 */ /* 0x040fe400078ec0ff */
[----:B------:R-:W-:Y:S02]  /*f920*/  LOP3.LUT R41, R42, 0x3e003e0, RZ, 0xc0, !PT ;  /* 0x03e003e02a297812 */ /* 0x000fe400078ec0ff */
[----:B------:R-:W-:-:S02]  /*f930*/  SHF.R.U32.HI R33, RZ, 0xa, R42 ;  /* 0x0000000aff217819 */ /* 0x000fc4000001162a */
[----:B------:R-:W-:Y:S02]  /*f940*/  LOP3.LUT R37, R71, 0x80008, R36, 0xf8, !PT ;  /* 0x0008000847257812 */ /* 0x000fe400078ef824 */
[C---:B------:R-:W-:Y:S02]  /*f950*/  LOP3.LUT R42, R43.reuse, 0x1f001f, RZ, 0xc0, !PT ;  /* 0x001f001f2b2a7812 */ /* 0x040fe400078ec0ff */
[----:B------:R-:W-:Y:S02]  /*f960*/  LOP3.LUT R40, R43, 0x3e003e0, RZ, 0xc0, !PT ;  /* 0x03e003e02b287812 */ /* 0x000fe400078ec0ff */
[----:B------:R-:W-:Y:S02]  /*f970*/  SHF.R.U32.HI R35, RZ, 0xa, R43 ;  /* 0x0000000aff237819 */ /* 0x000fe4000001162b */
[----:B------:R-:W-:Y:S02]  /*f980*/  LOP3.LUT R36, R72, 0x80008, R87, 0xf8, !PT ;  /* 0x0008000848247812 */ /* 0x000fe400078ef857 */
[----:B------:R-:W-:-:S02]  /*f990*/  SHF.R.U32.HI R43, RZ, 0xc, R43 ;  /* 0x0000000cff2b7819 */ /* 0x000fc4000001162b */
[----:B------:R-:W-:Y:S02]  /*f9a0*/  LOP3.LUT R72, R39, 0x64006400, RZ, 0xfc, !PT ;  /* 0x6400640027487812 */ /* 0x000fe400078efcff */
[----:B------:R-:W-:Y:S02]  /*f9b0*/  LOP3.LUT R84, R84, 0x64006400, RZ, 0xfc, !PT ;  /* 0x6400640054547812 */ /* 0x000fe400078efcff */
[----:B------:R-:W-:Y:S01]  /*f9c0*/  LOP3.LUT R83, R83, 0x1f001f, RZ, 0xc0, !PT ;  /* 0x001f001f53537812 */ /* 0x000fe200078ec0ff */
[----:B------:R-:W-:Y:S01]  /*f9d0*/  HADD2 R72, R72, -1040, -1040 ;  /* 0xe410e41048487430 */ /* 0x000fe20000000000 */
[----:B------:R-:W-:Y:S02]  /*f9e0*/  LOP3.LUT R85, R85, 0x1f001f, RZ, 0xc0, !PT ;  /* 0x001f001f55557812 */ /* 0x000fe400078ec0ff */
[----:B------:R-:W-:Y:S01]  /*f9f0*/  LOP3.LUT R39, R70, 0x80008, R43, 0xf8, !PT ;  /* 0x0008000846277812 */ /* 0x000fe200078ef82b */
[----:B------:R-:W-:Y:S01]  /*fa00*/  HADD2 R70, R84, -1040, -1040 ;  /* 0xe410e41054467430 */ /* 0x000fe20000000000 */
[----:B------:R-:W-:-:S02]  /*fa10*/  LOP3.LUT R71, R83, 0x64006400, RZ, 0xfc, !PT ;  /* 0x6400640053477812 */ /* 0x000fc400078efcff */
[----:B------:R-:W-:Y:S02]  /*fa20*/  LOP3.LUT R38, R69, 0x80008, R38, 0xf8, !PT ;  /* 0x0008000845267812 */ /* 0x000fe400078ef826 */
        /* <DEDUP_REMOVED lines=8> */
[-C--:B------:R-:W-:Y:S01]  /*fab0*/  HFMA2 R84, R71, R44.reuse, R74 ;  /* 0x0000002c47547231 */ /* 0x080fe2000000004a */
[----:B------:R-:W-:Y:S01]  /*fac0*/  LOP3.LUT R74, R79, 0x64006400, RZ, 0xfc, !PT ;  /* 0x640064004f4a7812 */ /* 0x000fe200078efcff */
[----:B------:R-:W-:Y:S01]  /*fad0*/  HFMA2 R76, R69, R44, R76 ;  /* 0x0000002c454c7231 */ /* 0x000fe2000000004c */
[----:B------:R-:W-:Y:S01]  /*fae0*/  LOP3.LUT R43, R80, 0x64006400, RZ, 0xfc, !PT ;  /* 0x64006400502b7812 */ /* 0x000fe200078efcff */
[----:B------:R-:W-:Y:S01]  /*faf0*/  HADD2 R75, R75, -1040, -1040 ;  /* 0xe410e4104b4b7430 */ /* 0x000fe20000000000 */
[----:B------:R-:W-:Y:S01]  /*fb00*/  LOP3.LUT R41, R41, 0x64006400, RZ, 0xfc, !PT ;  /* 0x6400640029297812 */ /* 0x000fe200078efcff */
[----:B------:R-:W-:-:S02]  /*fb10*/  HADD2 R73, R73, -1040, -1040 ;  /* 0xe410e41049497430 */ /* 0x000fc40000000000 */
[----:B------:R-:W-:Y:S01]  /*fb20*/  HADD2 R44, R42, -1040, -1040 ;  /* 0xe410e4102a2c7430 */ /* 0x000fe20000000000 */
[----:B------:R-:W-:Y:S01]  /*fb30*/  LOP3.LUT R79, R78, 0x64006400, RZ, 0xfc, !PT ;  /* 0x640064004e4f7812 */ /* 0x000fe200078efcff */
[----:B------:R-:W-:Y:S01]  /*fb40*/  HADD2 R74, R74, -1040, -1040 ;  /* 0xe410e4104a4a7430 */ /* 0x000fe20000000000 */
[----:B------:R-:W-:Y:S01]  /*fb50*/  LOP3.LUT R81, R40, 0x64006400, RZ, 0xfc, !PT ;  /* 0x6400640028517812 */ /* 0x000fe200078efcff */
[-C--:B------:R-:W-:Y:S01]  /*fb60*/  HFMA2 R42, R44, R45.reuse, R76 ;  /* 0x0000002d2c2a7231 */ /* 0x080fe2000000004c */
[-C--:B------:R-:W-:Y:S01]  /*fb70*/  HFMA2.MMA R83, R75, R45.reuse, R83 ;  /* 0x0000002d4b537235 */ /* 0x080fe20000000053 */
[-C--:B------:R-:W-:Y:S01]  /*fb80*/  HFMA2 R78, R43, R82.reuse.H0_H0, -48, -48 ;  /* 0xd200d2002b4e7431 */ /* 0x080fe20000040052 */
[----:B------:R-:W-:Y:S01]  /*fb90*/  HFMA2.MMA R85, R73, R45, R85 ;  /* 0x0000002d49557235 */ /* 0x000fe20000000055 */
[-C--:B------:R-:W-:Y:S01]  /*fba0*/  HFMA2 R76, R41, R82.reuse.H0_H0, -48, -48 ;  /* 0xd200d200294c7431 */ /* 0x080fe20000040052 */
[----:B------:R-:W-:Y:S01]  /*fbb0*/  LOP3.LUT R32, R32, 0x1f001f, RZ, 0xc0, !PT ;  /* 0x001f001f20207812 */ /* 0x000fe200078ec0ff */
[----:B------:R-:W-:Y:S01]  /*fbc0*/  HFMA2 R84, R74, R45, R84 ;  /* 0x0000002d4a547231 */ /* 0x000fe20000000054 */
[----:B------:R-:W-:Y:S01]  /*fbd0*/  LOP3.LUT R34, R34, 0x1f001f, RZ, 0xc0, !PT ;  /* 0x001f001f22227812 */ /* 0x000fe200078ec0ff */
[-C--:B------:R-:W-:Y:S01]  /*fbe0*/  HFMA2 R77, R79, R82.reuse.H0_H0, -48, -48 ;  /* 0xd200d2004f4d7431 */ /* 0x080fe20000040052 */
[----:B------:R-:W-:Y:S01]  /*fbf0*/  LOP3.LUT R33, R33, 0x1f001f, RZ, 0xc0, !PT ;  /* 0x001f001f21217812 */ /* 0x000fe200078ec0ff */
[----:B------:R-:W-:Y:S01]  /*fc00*/  HFMA2 R45, R81, R82.H0_H0, -48, -48 ;  /* 0xd200d200512d7431 */ /* 0x000fe20000040052 */
        /* <DEDUP_REMOVED lines=9> */
[----:B------:R-:W0:Y:S01]  /*fca0*/  LDS.128 R32, [UR4+0x30] ;  /* 0x00003004ff207984 */ /* 0x000e220008000c00 */
[----:B------:R-:W-:Y:S02]  /*fcb0*/  HADD2 R81, R81, -1040, -1040 ;  /* 0xe410e41051517430 */ /* 0x000fe40000000000 */
[----:B------:R-:W-:Y:S02]  /*fcc0*/  HADD2 R79, R79, -1040, -1040 ;  /* 0xe410e4104f4f7430 */ /* 0x000fe40000000000 */
[----:B------:R-:W-:-:S02]  /*fcd0*/  HADD2 R80, R80, -1040, -1040 ;  /* 0xe410e41050507430 */ /* 0x000fc40000000000 */
[----:B------:R-:W-:Y:S01]  /*fce0*/  HADD2 R46, R46, -1040, -1040 ;  /* 0xe410e4102e2e7430 */ /* 0x000fe20000000000 */
[-C--:B------:R-:W-:Y:S01]  /*fcf0*/  HFMA2.MMA R94, R81, R47.reuse, R83 ;  /* 0x0000002f515e7235 */ /* 0x080fe20000000053 */
[-C--:B------:R-:W-:Y:S01]  /*fd00*/  HFMA2 R92, R80, R47.reuse, R40 ;  /* 0x0000002f505c7231 */ /* 0x080fe20000000028 */
[----:B------:R-:W-:Y:S01]  /*fd10*/  HFMA2.MMA R93, R79, R47, R85 ;  /* 0x0000002f4f5d7235 */ /* 0x000fe20000000055 */
[----:B------:R-:W-:Y:S01]  /*fd20*/  HFMA2 R95, R46, R47, R42 ;  /* 0x0000002f2e5f7231 */ /* 0x000fe2000000002a */
        /* <DEDUP_REMOVED lines=12> */
[--C-:B------:R-:W-:Y:S02]  /*fdf0*/  SHF.R.U32.HI R42, RZ, 0xa, R30.reuse ;  /* 0x0000000aff2a7819 */ /* 0x100fe4000001161e */
[----:B------:R-:W-:Y:S02]  /*fe00*/  SHF.R.U32.HI R91, RZ, 0xb, R30 ;  /* 0x0000000bff5b7819 */ /* 0x000fe4000001161e */
[----:B------:R-:W-:Y:S02]  /*fe10*/  LOP3.LUT R29, R29, 0x64006400, RZ, 0xfc, !PT ;  /* 0x640064001d1d7812 */ /* 0x000fe400078efcff */
[----:B------:R-:W-:-:S02]  /*fe20*/  LOP3.LUT R30, R31, 0x1f001f, RZ, 0xc0, !PT ;  /* 0x001f001f1f1e7812 */ /* 0x000fc400078ec0ff */
[----:B------:R-:W-:Y:S02]  /*fe30*/  LOP3.LUT R90, R37, 0x100010, R90, 0xf8, !PT ;  /* 0x00100010255a7812 */ /* 0x000fe400078ef85a */
[----:B------:R-:W-:Y:S02]  /*fe40*/  LOP3.LUT R47, R47, 0x64006400, RZ, 0xfc, !PT ;  /* 0x640064002f2f7812 */ /* 0x000fe400078efcff */
[----:B------:R-:W-:Y:S01]  /*fe50*/  LOP3.LUT R37, R86, 0x64006400, RZ, 0xfc, !PT ;  /* 0x6400640056257812 */ /* 0x000fe200078efcff */
[----:B------:R-:W-:Y:S01]  /*fe60*/  HADD2 R88, R84, -1040, -1040 ;  /* 0xe410e41054587430 */ /* 0x000fe20000000000 */
[--C-:B------:R-:W-:Y:S02]  /*fe70*/  SHF.R.U32.HI R43, RZ, 0xa, R31.reuse ;  /* 0x0000000aff2b7819 */ /* 0x100fe4000001161f */
[----:B------:R-:W-:Y:S02]  /*fe80*/  SHF.R.U32.HI R96, RZ, 0xb, R31 ;  /* 0x0000000bff607819 */ /* 0x000fe4000001161f */
[----:B------:R-:W-:Y:S01]  /*fe90*/  LOP3.LUT R83, R83, 0x64006400, RZ, 0xfc, !PT ;  /* 0x6400640053537812 */ /* 0x000fe200078efcff */
[----:B------:R-:W-:Y:S01]  /*fea0*/  HADD2 R84, R29, -1040, -1040 ;  /* 0xe410e4101d547430 */ /* 0x000fe20000000000 */
[----:B------:R-:W-:-:S02]  /*feb0*/  LOP3.LUT R31, R85, 0x64006400, RZ, 0xfc, !PT ;  /* 0x64006400551f7812 */ /* 0x000fc400078efcff */
[----:B------:R-:W-:Y:S01]  /*fec0*/  LOP3.LUT R28, R28, 0x64006400, RZ, 0xfc, !PT ;  /* 0x640064001c1c7812 */ /* 0x000fe200078efcff */
[-C--:B------:R-:W-:Y:S01]  /*fed0*/  HFMA2 R87, R47, R82.reuse.H0_H0, -48, -48 ;  /* 0xd200d2002f577431 */ /* 0x080fe20000040052 */
[----:B------:R-:W-:Y:S01]  /*fee0*/  LOP3.LUT R30, R30, 0x64006400, RZ, 0xfc, !PT ;  /* 0x640064001e1e7812 */ /* 0x000fe200078efcff */
[-C--:B------:R-:W-:Y:S01]  /*fef0*/  HFMA2 R47, R37, R82.reuse.H0_H0, -48, -48 ;  /* 0xd200d200252f7431 */ /* 0x080fe20000040052 */
[----:B------:R-:W-:Y:S01]  /*ff00*/  LOP3.LUT R89, R38, 0x100010, R89, 0xf8, !PT ;  /* 0x0010001026597812 */ /* 0x000fe200078ef859 */
[-C--:B------:R-:W-:Y:S01]  /*ff10*/  HFMA2 R85, R83, R82.reuse.H0_H0, -48, -48 ;  /* 0xd200d20053557431 */ /* 0x080fe20000040052 */
[----:B------:R-:W-:Y:S02]  /*ff20*/  LOP3.LUT R91, R36, 0x100010, R91, 0xf8, !PT ;  /* 0x00100010245b7812 */ /* 0x000fe400078ef85b */
[----:B------:R-:W-:Y:S01]  /*ff30*/  LOP3.LUT R96, R39, 0x100010, R96, 0xf8, !PT ;  /* 0x0010001027607812 */ /* 0x000fe200078ef860 */
[----:B------:R-:W-:Y:S01]  /*ff40*/  HFMA2 R83, R31, R82.H0_H0, -48, -48 ;  /* 0xd200d2001f537431 */ /* 0x000fe20000040052 */
[----:B------:R-:W1:Y:S01]  /*ff50*/  LDS.128 R36, [UR4+0x80] ;  /* 0x00008004ff247984 */ /* 0x000e620008000c00 */
[----:B------:R-:W-:Y:S01]  /*ff60*/  HADD2 R86, R28, -1040, -1040 ;  /* 0xe410e4101c567430 */ /* 0x000fe20000000000 */
[-C--:B0-----:R-:W-:Y:S01]  /*ff70*/  HFMA2.MMA R94, R88, R32.reuse, R94 ;  /* 0x00000020585e7235 */ /* 0x081fe2000000005e */
[----:B------:R-:W-:Y:S01]  /*ff80*/  HADD2 R82, R30, -1040, -1040 ;  /* 0xe410e4101e527430 */ /* 0x000fe20000000000 */
[----:B------:R-:W-:Y:S01]  /*ff90*/  HFMA2.MMA R28, R84, R32, R93 ;  /* 0x00000020541c7235 */ /* 0x000fe2000000005d */
[-C--:B------:R-:W-:Y:S01]  /*ffa0*/  HFMA2 R92, R86, R32.reuse, R92 ;  /* 0x00000020565c7231 */ /* 0x080fe2000000005c */
[----:B------:R-:W-:Y:S01]  /*ffb0*/  LOP3.LUT R40, R40, 0x1f001f, RZ, 0xc0, !PT ;  /* 0x001f001f28287812 */ /* 0x000fe200078ec0ff */
[----:B------:R-:W-:Y:S01]  /*ffc0*/  HFMA2 R95, R82, R32, R95 ;  /* 0x00000020525f7231 */ /* 0x000fe2000000005f */
[----:B------:R-:W-:Y:S01]  /*ffd0*/  LOP3.LUT R97, R42, 0x1f001f, RZ, 0xc0, !PT ;  /* 0x001f001f2a617812 */ /* 0x000fe200078ec0ff */
[-C--:B------:R-:W-:Y:S01]  /*ffe0*/  HFMA2.MMA R94, R87, R33.reuse, R94 ;  /* 0x00000021575e7235 */ /* 0x080fe2000000005e */
[-C--:B------:R-:W-:Y:S01]  /*fff0*/  HFMA2 R93, R85, R33.reuse, R92 ;  /* 0x00000021555d7231 */ /* 0x080fe2000000005c */
[----:B------:R-:W-:Y:S01]  /*10000*/  HFMA2.MMA R32, R83, R33, R28 ;  /* 0x0000002153207235 */ /* 0x000fe2000000001c */
[----:B------:R-:W-:Y:S01]  /*10010*/  HFMA2 R33, R47, R33, R95 ;  /* 0x000000212f217231 */ /* 0x000fe2000000005f */
[----:B------:R-:W-:Y:S01]  /*10020*/  LOP3.LUT R92, R41, 0x1f001f, RZ, 0xc0, !PT ;  /* 0x001f001f295c7812 */ /* 0x000fe200078ec0ff */
[----:B------:R-:W0:Y:S01]  /*10030*/  LDS.128 R28, [UR4+0x90] ;  /* 0x00009004ff1c7984 */ /* 0x000e220008000c00 */
[----:B------:R-:W-:-:S02]  /*10040*/  LOP3.LUT R40, R40, 0x64006400, RZ, 0xfc, !PT ;  /* 0x6400640028287812 */ /* 0x000fc400078efcff */
[----:B------:R-:W-:Y:S02]  /*10050*/  LOP3.LUT R95, R90, 0x64006400, RZ, 0xfc, !PT ;  /* 0x640064005a5f7812 */ /* 0x000fe400078efcff */
[----:B------:R-:W-:Y:S02]  /*10060*/  LOP3.LUT R90, R97, 0x64006400, RZ, 0xfc, !PT ;  /* 0x64006400615a7812 */ /* 0x000fe400078efcff */
[----:B------:R-:W-:Y:S01]  /*10070*/  LOP3.LUT R42, R92, 0x64006400, RZ, 0xfc, !PT ;  /* 0x640064005c2a7812 */ /* 0x000fe200078efcff */
[----:B------:R-:W-:Y:S01]  /*10080*/  HADD2 R92, R40, -1040, -1040 ;  /* 0xe410e410285c7430 */ /* 0x000fe20000000000 */
[----:B------:R-:W-:Y:S01]  /*10090*/  LOP3.LUT R98, R43, 0x1f001f, RZ, 0xc0, !PT ;  /* 0x001f001f2b627812 */ /* 0x000fe200078ec0ff */
[----:B------:R-:W-:Y:S01]  /*100a0*/  HADD2 R90, R90, -1040, -1040 ;  /* 0xe410e4105a5a7430 */ /* 0x000fe20000000000 */
[----:B------:R-:W-:-:S03]  /*100b0*/  LOP3.LUT R43, R91, 0x64006400, RZ, 0xfc, !PT ;  /* 0x640064005b2b7812 */ /* 0x000fc600078efcff */
[-C--:B------:R-:W-:Y:S02]  /*100c0*/  HFMA2.MMA R40, R92, R34.reuse, R94 ;  /* 0x000000225c287235 */ /* 0x080fe4000000005e */
[----:B------:R-:W-:Y:S01]  /*100d0*/  HFMA2.MMA R32, R90, R34, R32 ;  /* 0x000000225a207235 */ /* 0x000fe20000000020 */
[----:B------:R-:W-:Y:S01]  /*100e0*/  HADD2 R94, R43, -1040, -1040 ;  /* 0xe410e4102b5e7430 */ /* 0x000fe20000000000 */
[----:B------:R-:W-:Y:S02]  /*100f0*/  LOP3.LUT R41, R89, 0x64006400, RZ, 0xfc, !PT ;  /* 0x6400640059297812 */ /* 0x000fe400078efcff */
[----:B------:R-:W-:Y:S02]  /*10100*/  LOP3.LUT R89, R98, 0x64006400, RZ, 0xfc, !PT ;  /* 0x6400640062597812 */ /* 0x000fe400078efcff */
[----:B------:R-:W-:Y:S01]  /*10110*/  LOP3.LUT R97, R96, 0x64006400, RZ, 0xfc, !PT ;  /* 0x6400640060617812 */ /* 0x000fe200078efcff */
[----:B------:R-:W-:Y:S01]  /*10120*/  HFMA2.MMA R32, R94, R35, R32 ;  /* 0x000000235e207235 */ /* 0x000fe20000000020 */
[----:B------:R-:W-:-:S02]  /*10130*/  HADD2 R96, R41, -1040, -1040 ;  /* 0xe410e41029607430 */ /* 0x000fc40000000000 */
[----:B------:R-:W-:Y:S02]  /*10140*/  HADD2 R91, R42, -1040, -1040 ;  /* 0xe410e4102a5b7430 */ /* 0x000fe40000000000 */
[----:B------:R-:W-:Y:S02]  /*10150*/  HADD2 R89, R89, -1040, -1040 ;  /* 0xe410e41059597430 */ /* 0x000fe40000000000 */
[-C--:B------:R-:W-:Y:S01]  /*10160*/  HFMA2 R42, R91, R34.reuse, R93 ;  /* 0x000000225b2a7231 */ /* 0x080fe2000000005d */
[----:B------:R-:W-:Y:S01]  /*10170*/  HFMA2.MMA R40, R96, R35, R40 ;  /* 0x0000002360287235 */ /* 0x000fe20000000028 */
[----:B------:R-:W-:Y:S02]  /*10180*/  HFMA2 R33, R89, R34, R33 ;  /* 0x0000002259217231 */ /* 0x000fe40000000021 */
[----:B------:R-:W-:Y:S02]  /*10190*/  HADD2 R93, R97, -1040, -1040 ;  /* 0xe410e410615d7430 */ /* 0x000fe40000000000 */
[----:B------:R-:W-:Y:S01]  /*101a0*/  HADD2 R95, R95, -1040, -1040 ;  /* 0xe410e4105f5f7430 */ /* 0x000fe20000000000 */
[-C--:B-1----:R-:W-:Y:S01]  /*101b0*/  HFMA2.MMA R34, R64, R36.reuse, RZ ;  /* 0x0000002440227235 */ /* 0x082fe200000000ff */
[----:B------:R-:W-:Y:S01]  /*101c0*/  HADD2 R98, R32.H0_H0, R32.H1_H1 ;  /* 0x3000002020627230 */ /* 0x000fe20000000800 */
[----:B------:R-:W-:Y:S01]  /*101d0*/  HFMA2.MMA R32, R68, R36, RZ ;  /* 0x0000002444207235 */ /* 0x000fe200000000ff */
[----:B------:R-:W-:-:S02]  /*101e0*/  HFMA2 R33, R93, R35, R33 ;  /* 0x000000235d217231 */ /* 0x000fc40000000021 */
[----:B------:R-:W-:Y:S01]  /*101f0*/  HFMA2 R42, R95, R35, R42 ;  /* 0x000000235f2a7231 */ /* 0x000fe2000000002a */
[-C--:B------:R-:W-:Y:S01]  /*10200*/  HFMA2.MMA R34, R63, R37.reuse, R34 ;  /* 0x000000253f227235 */ /* 0x080fe20000000022 */
[----:B------:R-:W-:Y:S01]  /*10210*/  HADD2 R97, R33.H0_H0, R33.H1_H1 ;  /* 0x3000002121617230 */ /* 0x000fe20000000800 */
[----:B------:R-:W-:Y:S01]  /*10220*/  HFMA2.MMA R32, R67, R37, R32 ;  /* 0x0000002543207235 */ /* 0x000fe20000000020 */
[-C--:B------:R-:W-:Y:S02]  /*10230*/  HFMA2 R33, R66, R36.reuse, RZ.H0_H0 ;  /* 0x0000002442217231 */ /* 0x080fe400000400ff */
[----:B------:R-:W-:Y:S02]  /*10240*/  HADD2 R100, R40.H0_H0, R40.H1_H1 ;  /* 0x3000002828647230 */ /* 0x000fe40000000800 */
[----:B------:R-:W-:Y:S02]  /*10250*/  HADD2 R99, R42.H0_H0, R42.H1_H1 ;  /* 0x3000002a2a637230 */ /* 0x000fe40000000800 */
[----:B------:R-:W-:Y:S01]  /*10260*/  HFMA2 R36, R62, R36, RZ.H0_H0 ;  /* 0x000000243e247231 */ /* 0x000fe200000400ff */
[----:B------:R-:W1:Y:S01]  /*10270*/  LDS.128 R40, [UR4+0xa0] ;  /* 0x0000a004ff287984 */ /* 0x000e620008000c00 */
[----:B------:R-:W-:-:S02]  /*10280*/  HFMA2.MMA R101, R0, R38, R34 ;  /* 0x0000002600657235 */ /* 0x000fc40000000022 */
[-C--:B------:R-:W-:Y:S01]  /*10290*/  HFMA2 R35, R61, R37.reuse, R36 ;  /* 0x000000253d237231 */ /* 0x080fe20000000024 */
[----:B------:R-:W-:Y:S01]  /*102a0*/  HFMA2.MMA R36, R60, R38, R32 ;  /* 0x000000263c247235 */ /* 0x000fe20000000020 */
[----:B------:R-:W-:Y:S02]  /*102b0*/  HFMA2 R33, R65, R37, R33 ;  /* 0x0000002541217231 */ /* 0x000fe40000000021 */
[----:B------:R-:W-:-:S03]  /*102c0*/  HFMA2.MMA R101, R22, R39, R101 ;  /* 0x0000002716657235 */ /* 0x000fc60000000065 */
[----:B------:R-:W-:Y:S01]  /*102d0*/  HFMA2.MMA R36, R24, R39, R36 ;  /* 0x0000002718247235 */ /* 0x000fe20000000024 */
[-C--:B------:R-:W-:Y:S02]  /*102e0*/  HFMA2 R37, R59, R38.reuse, R33 ;  /* 0x000000263b257231 */ /* 0x080fe40000000021 */
[----:B------:R-:W-:Y:S01]  /*102f0*/  HFMA2 R38, R25, R38, R35 ;  /* 0x0000002619267231 */ /* 0x000fe20000000023 */
[-C--:B0-----:R-:W-:Y:S02]  /*10300*/  HFMA2.MMA R101, R18, R28.reuse, R101 ;  /* 0x0000001c12657235 */ /* 0x081fe40000000065 */
        /* <DEDUP_REMOVED lines=14> */
[-C--:B------:R-:W-:Y:S02]  /*103f0*/  HFMA2.MMA R38, R56, R31.reuse, R28 ;  /* 0x0000001f38267235 */ /* 0x080fe4000000001c */
[----:B------:R-:W-:Y:S01]  /*10400*/  HFMA2.MMA R36, R58, R31, R29 ;  /* 0x0000001f3a247235 */ /* 0x000fe2000000001d */
[----:B------:R-:W-:-:S02]  /*10410*/  HFMA2 R37, R57, R31, R37 ;  /* 0x0000001f39257231 */ /* 0x000fc40000000025 */
[----:B------:R-:W-:Y:S02]  /*10420*/  HFMA2 R39, R55, R31, R30 ;  /* 0x0000001f37277231 */ /* 0x000fe4000000001e */
[----:B------:R-:W2:Y:S01]  /*10430*/  LDS.128 R28, [UR4+0x100] ;  /* 0x00010004ff1c7984 */ /* 0x000ea20008000c00 */
[-C--:B-1----:R-:W-:Y:S02]  /*10440*/  HFMA2.MMA R36, R72, R40.reuse, R36 ;  /* 0x0000002848247235 */ /* 0x082fe40000000024 */
[----:B------:R-:W-:Y:S01]  /*10450*/  HFMA2.MMA R38, R70, R40, R38 ;  /* 0x0000002846267235 */ /* 0x000fe20000000026 */
[-C--:B------:R-:W-:Y:S02]  /*10460*/  HFMA2 R37, R71, R40.reuse, R37 ;  /* 0x0000002847257231 */ /* 0x080fe40000000025 */
[----:B------:R-:W-:Y:S01]  /*10470*/  HFMA2 R40, R69, R40, R39 ;  /* 0x0000002845287231 */ /* 0x000fe20000000027 */
        /* <DEDUP_REMOVED lines=11> */
[----:B------:R-:W-:Y:S02]  /*10530*/  HFMA2 R43, R46, R43, R36 ;  /* 0x0000002b2e2b7231 */ /* 0x000fe40000000024 */
[----:B------:R-:W1:Y:S01]  /*10540*/  LDS.128 R36, [UR4+0x110] ;  /* 0x00011004ff247984 */ /* 0x000e620008000c00 */
[-C--:B0-----:R-:W-:Y:S02]  /*10550*/  HFMA2.MMA R40, R88, R32.reuse, R40 ;  /* 0x0000002058287235 */ /* 0x081fe40000000028 */
[----:B------:R-:W-:Y:S01]  /*10560*/  HFMA2.MMA R42, R84, R32, R42 ;  /* 0x00000020542a7235 */ /* 0x000fe2000000002a */
[----:B------:R-:W-:-:S03]  /*10570*/  HFMA2 R41, R86, R32, R41 ;  /* 0x0000002056297231 */ /* 0x000fc60000000029 */
[-C--:B------:R-:W-:Y:S02]  /*10580*/  HFMA2.MMA R40, R87, R33.reuse, R40 ;  /* 0x0000002157287235 */ /* 0x080fe40000000028 */
[----:B------:R-:W-:Y:S01]  /*10590*/  HFMA2.MMA R42, R83, R33, R42 ;  /* 0x00000021532a7235 */ /* 0x000fe2000000002a */
[----:B------:R-:W-:Y:S02]  /*105a0*/  HFMA2 R43, R82, R32, R43 ;  /* 0x00000020522b7231 */ /* 0x000fe4000000002b */
[-C--:B------:R-:W-:Y:S01]  /*105b0*/  HFMA2 R41, R85, R33.reuse, R41 ;  /* 0x0000002155297231 */ /* 0x080fe20000000029 */
[-C--:B------:R-:W-:Y:S01]  /*105c0*/  HFMA2.MMA R40, R92, R34.reuse, R40 ;  /* 0x000000225c287235 */ /* 0x080fe20000000028 */
[----:B------:R-:W-:Y:S01]  /*105d0*/  HFMA2 R43, R47, R33, R43 ;  /* 0x000000212f2b7231 */ /* 0x000fe2000000002b */
[----:B------:R-:W-:Y:S02]  /*105e0*/  HFMA2.MMA R42, R90, R34, R42 ;  /* 0x000000225a2a7235 */ /* 0x000fe4000000002a */
[-C--:B--2---:R-:W-:Y:S01]  /*105f0*/  HFMA2.MMA R32, R68, R28.reuse, RZ ;  /* 0x0000001c44207235 */ /* 0x084fe200000000ff */
[----:B------:R-:W-:Y:S01]  /*10600*/  @!P0 PRMT R122, R102, 0x7610, R122 ;  /* 0x00007610667a8816 */ /* 0x000fe2000000007a */
[-C--:B------:R-:W-:Y:S01]  /*10610*/  HFMA2 R41, R91, R34.reuse, R41 ;  /* 0x000000225b297231 */ /* 0x080fe20000000029 */
[----:B------:R-:W-:Y:S01]  /*10620*/  @!P0 PRMT R121, R103, 0x7610, R121 ;  /* 0x0000761067798816 */ /* 0x000fe20000000079 */
[----:B------:R-:W-:Y:S01]  /*10630*/  HFMA2 R43, R89, R34, R43 ;  /* 0x00000022592b7231 */ /* 0x000fe2000000002b */
[----:B------:R-:W-:Y:S01]  /*10640*/  HFMA2.MMA R34, R64, R28, RZ ;  /* 0x0000001c40227235 */ /* 0x000fe200000000ff */
[----:B------:R-:W-:Y:S01]  /*10650*/  @!P0 PRMT R122, R122, 0x7610, R102 ;  /* 0x000076107a7a8816 */ /* 0x000fe20000000066 */
[-C--:B------:R-:W-:Y:S01]  /*10660*/  HFMA2 R33, R66, R28.reuse, RZ.H0_H0 ;  /* 0x0000001c42217231 */ /* 0x080fe200000400ff */
[----:B------:R-:W-:Y:S01]  /*10670*/  @!P0 PRMT R121, R121, 0x7610, R103 ;  /* 0x0000761079798816 */ /* 0x000fe20000000067 */
[----:B------:R-:W-:Y:S01]  /*10680*/  HFMA2.MMA R32, R67, R29, R32 ;  /* 0x0000001d43207235 */ /* 0x000fe20000000020 */
[-C--:B------:R-:W-:Y:S01]  /*10690*/  HFMA2 R103, R95, R35.reuse, R41 ;  /* 0x000000235f677231 */ /* 0x080fe20000000029 */
[-C--:B------:R-:W-:Y:S01]  /*106a0*/  HFMA2.MMA R104, R96, R35.reuse, R40 ;  /* 0x0000002360687235 */ /* 0x080fe20000000028 */
[----:B------:R-:W-:Y:S01]  /*106b0*/  HFMA2 R101, R93, R35, R43 ;  /* 0x000000235d657231 */ /* 0x000fe2000000002b */
[----:B------:R-:W-:Y:S01]  /*106c0*/  HFMA2.MMA R102, R94, R35, R42 ;  /* 0x000000235e667235 */ /* 0x000fe2000000002a */
[----:B------:R-:W-:Y:S01]  /*106d0*/  HFMA2 R28, R62, R28, RZ.H0_H0 ;  /* 0x0000001c3e1c7231 */ /* 0x000fe200000400ff */
[----:B------:R-:W0:Y:S01]  /*106e0*/  LDS.128 R40, [UR4+0x120] ;  /* 0x00012004ff287984 */ /* 0x000e220008000c00 */
[----:B------:R-:W-:-:S02]  /*106f0*/  HFMA2.MMA R34, R63, R29, R34 ;  /* 0x0000001d3f227235 */ /* 0x000fc40000000022 */
[----:B------:R-:W-:Y:S01]  /*10700*/  HFMA2 R35, R61, R29, R28 ;  /* 0x0000001d3d237231 */ /* 0x000fe2000000001c */
[----:B------:R-:W-:-:S03]  /*10710*/  HFMA2.MMA R28, R60, R30, R32 ;  /* 0x0000001e3c1c7235 */ /* 0x000fc60000000020 */
[----:B------:R-:W-:-:S03]  /*10720*/  HFMA2.MMA R105, R0, R30, R34 ;  /* 0x0000001e00697235 */ /* 0x000fc60000000022 */
[-C--:B------:R-:W-:Y:S01]  /*10730*/  HFMA2.MMA R28, R24, R31.reuse, R28 ;  /* 0x0000001f181c7235 */ /* 0x080fe2000000001c */
[----:B------:R-:W-:Y:S02]  /*10740*/  HFMA2 R33, R65, R29, R33 ;  /* 0x0000001d41217231 */ /* 0x000fe40000000021 */
[----:B------:R-:W-:-:S03]  /*10750*/  HFMA2.MMA R105, R22, R31, R105 ;  /* 0x0000001f16697235 */ /* 0x000fc60000000069 */
[-C--:B-1----:R-:W-:Y:S01]  /*10760*/  HFMA2.MMA R28, R20, R36.reuse, R28 ;  /* 0x00000024141c7235 */ /* 0x082fe2000000001c */
[-C--:B------:R-:W-:Y:S02]  /*10770*/  HFMA2 R29, R59, R30.reuse, R33 ;  /* 0x0000001e3b1d7231 */ /* 0x080fe40000000021 */
[----:B------:R-:W-:Y:S01]  /*10780*/  HFMA2 R30, R25, R30, R35 ;  /* 0x0000001e191e7231 */ /* 0x000fe20000000023 */
[----:B------:R-:W-:Y:S01]  /*10790*/  HFMA2.MMA R105, R18, R36, R105 ;  /* 0x0000002412697235 */ /* 0x000fe20000000069 */
[-C--:B------:R-:W-:Y:S01]  /*107a0*/  HFMA2 R29, R23, R31.reuse, R29 ;  /* 0x0000001f171d7231 */ /* 0x080fe2000000001d */
[-C--:B------:R-:W-:Y:S01]  /*107b0*/  HFMA2.MMA R28, R50, R37.reuse, R28 ;  /* 0x00000025321c7235 */ /* 0x080fe2000000001c */
[----:B------:R-:W-:Y:S01]  /*107c0*/  HFMA2 R30, R21, R31, R30 ;  /* 0x0000001f151e7231 */ /* 0x000fe2000000001e */
[----:B------:R-:W1:Y:S01]  /*107d0*/  LDS.128 R32, [UR4+0x130] ;  /* 0x00013004ff207984 */ /* 0x000e620008000c00 */
[-C--:B------:R-:W-:Y:S01]  /*107e0*/  HFMA2 R29, R19, R36.reuse, R29 ;  /* 0x00000024131d7231 */ /* 0x080fe2000000001d */
[----:B------:R-:W-:Y:S01]  /*107f0*/  HFMA2.MMA R105, R48, R37, R105 ;  /* 0x0000002530697235 */ /* 0x000fe20000000069 */
[----:B------:R-:W-:Y:S01]  /*10800*/  HFMA2 R30, R2, R36, R30 ;  /* 0x00000024021e7231 */ /* 0x000fe2000000001e */
[----:B------:R-:W-:Y:S01]  /*10810*/  HFMA2.MMA R36, R54, R38, R28 ;  /* 0x0000002636247235 */ /* 0x000fe2000000001c */
[----:B------:R-:W-:-:S03]  /*10820*/  HFMA2 R29, R49, R37, R29 ;  /* 0x00000025311d7231 */ /* 0x000fc6000000001d */
[----:B------:R-:W-:Y:S02]  /*10830*/  HFMA2.MMA R105, R52, R38, R105 ;  /* 0x0000002634697235 */ /* 0x000fe40000000069 */
[-C--:B------:R-:W-:Y:S01]  /*10840*/  HFMA2.MMA R36, R58, R39.reuse, R36 ;  /* 0x000000273a247235 */ /* 0x080fe20000000024 */
[----:B------:R-:W-:Y:S02]  /*10850*/  HFMA2 R30, R26, R37, R30 ;  /* 0x000000251a1e7231 */ /* 0x000fe4000000001e */
[-C--:B------:R-:W-:Y:S01]  /*10860*/  HFMA2 R37, R53, R38.reuse, R29 ;  /* 0x0000002635257231 */ /* 0x080fe2000000001d */
[----:B------:R-:W-:Y:S01]  /*10870*/  HFMA2.MMA R105, R56, R39, R105 ;  /* 0x0000002738697235 */ /* 0x000fe20000000069 */
[----:B------:R-:W-:Y:S01]  /*10880*/  HFMA2 R38, R51, R38, R30 ;  /* 0x0000002633267231 */ /* 0x000fe2000000001e */
[-C--:B0-----:R-:W-:Y:S01]  /*10890*/  HFMA2.MMA R36, R72, R40.reuse, R36 ;  /* 0x0000002848247235 */ /* 0x081fe20000000024 */
[-C--:B------:R-:W-:Y:S01]  /*108a0*/  HFMA2 R37, R57, R39.reuse, R37 ;  /* 0x0000002739257231 */ /* 0x080fe20000000025 */
[----:B------:R-:W0:Y:S01]  /*108b0*/  LDS.128 R28, [UR4+0x180] ;  /* 0x00018004ff1c7984 */ /* 0x000e220008000c00 */
[----:B------:R-:W-:Y:S01]  /*108c0*/  HFMA2 R38, R55, R39, R38 ;  /* 0x0000002737267231 */ /* 0x000fe20000000026 */
[----:B------:R-:W-:-:S02]  /*108d0*/  HFMA2.MMA R105, R70, R40, R105 ;  /* 0x0000002846697235 */ /* 0x000fc40000000069 */
[-C--:B------:R-:W-:Y:S01]  /*108e0*/  HFMA2.MMA R39, R75, R41.reuse, R36 ;  /* 0x000000294b277235 */ /* 0x080fe20000000024 */
        /* <DEDUP_REMOVED lines=9> */
[----:B------:R-:W-:-:S03]  /*10980*/  HFMA2 R37, R77, R42, R37 ;  /* 0x0000002a4d257231 */ /* 0x000fc60000000025 */
[----:B------:R-:W-:Y:S02]  /*10990*/  HFMA2.MMA R42, R79, R43, R38 ;  /* 0x0000002b4f2a7235 */ /* 0x000fe40000000026 */
[----:B-1----:R-:W-:-:S04]  /*109a0*/  HFMA2.MMA R40, R88, R32, R40 ;  /* 0x0000002058287235 */ /* 0x002fc80000000028 */
[----:B------:R-:W-:Y:S02]  /*109b0*/  HFMA2.MMA R42, R84, R32, R42 ;  /* 0x00000020542a7235 */ /* 0x000fe4000000002a */
[-C--:B------:R-:W-:Y:S01]  /*109c0*/  HFMA2.MMA R40, R87, R33.reuse, R40 ;  /* 0x0000002157287235 */ /* 0x080fe20000000028 */
[-C--:B------:R-:W-:Y:S02]  /*109d0*/  HFMA2 R41, R80, R43.reuse, R37 ;  /* 0x0000002b50297231 */ /* 0x080fe40000000025 */
[----:B------:R-:W-:Y:S01]  /*109e0*/  HFMA2 R43, R46, R43, R36 ;  /* 0x0000002b2e2b7231 */ /* 0x000fe20000000024 */
[----:B------:R-:W-:Y:S01]  /*109f0*/  HFMA2.MMA R42, R83, R33, R42 ;  /* 0x00000021532a7235 */ /* 0x000fe2000000002a */
[----:B------:R-:W1:Y:S01]  /*10a00*/  LDS.128 R36, [UR4+0x190] ;  /* 0x00019004ff247984 */ /* 0x000e620008000c00 */
[----:B------:R-:W-:-:S04]  /*10a10*/  HFMA2.MMA R40, R92, R34, R40 ;  /* 0x000000225c287235 */ /* 0x000fc80000000028 */
[----:B------:R-:W-:Y:S02]  /*10a20*/  HFMA2.MMA R42, R90, R34, R42 ;  /* 0x000000225a2a7235 */ /* 0x000fe4000000002a */
[-C--:B------:R-:W-:Y:S01]  /*10a30*/  HFMA2.MMA R40, R96, R35.reuse, R40 ;  /* 0x0000002360287235 */ /* 0x080fe20000000028 */
[-C--:B------:R-:W-:Y:S02]  /*10a40*/  HFMA2 R41, R86, R32.reuse, R41 ;  /* 0x0000002056297231 */ /* 0x080fe40000000029 */
[----:B------:R-:W-:Y:S01]  /*10a50*/  HFMA2 R43, R82, R32, R43 ;  /* 0x00000020522b7231 */ /* 0x000fe2000000002b */
[----:B------:R-:W-:Y:S01]  /*10a60*/  HFMA2.MMA R42, R94, R35, R42 ;  /* 0x000000235e2a7235 */ /* 0x000fe2000000002a */
[-C--:B------:R-:W-:Y:S02]  /*10a70*/  HFMA2 R41, R85, R33.reuse, R41 ;  /* 0x0000002155297231 */ /* 0x080fe40000000029 */
[----:B------:R-:W-:Y:S02]  /*10a80*/  HFMA2 R43, R47, R33, R43 ;  /* 0x000000212f2b7231 */ /* 0x000fe4000000002b */
[----:B------:R-:W-:-:S02]  /*10a90*/  HFMA2 R41, R91, R34, R41 ;  /* 0x000000225b297231 */ /* 0x000fc40000000029 */
[----:B------:R-:W-:Y:S01]  /*10aa0*/  HADD2 R108, R40.H0_H0, R40.H1_H1 ;  /* 0x30000028286c7230 */ /* 0x000fe20000000800 */
[-C--:B0-----:R-:W-:Y:S01]  /*10ab0*/  HFMA2.MMA R40, R68, R28.reuse, RZ ;  /* 0x0000001c44287235 */ /* 0x081fe200000000ff */
[----:B------:R-:W-:Y:S02]  /*10ac0*/  HFMA2 R43, R89, R34, R43 ;  /* 0x00000022592b7231 */ /* 0x000fe4000000002b */
[-C--:B------:R-:W-:Y:S02]  /*10ad0*/  HFMA2 R41, R95, R35.reuse, R41 ;  /* 0x000000235f297231 */ /* 0x080fe40000000029 */
[----:B------:R-:W-:Y:S01]  /*10ae0*/  HADD2 R106, R42.H0_H0, R42.H1_H1 ;  /* 0x3000002a2a6a7230 */ /* 0x000fe20000000800 */
[----:B------:R-:W-:Y:S01]  /*10af0*/  HFMA2.MMA R42, R64, R28, RZ ;  /* 0x0000001c402a7235 */ /* 0x000fe200000000ff */
[----:B------:R-:W-:Y:S01]  /*10b00*/  HFMA2 R43, R93, R35, R43 ;  /* 0x000000235d2b7231 */ /* 0x000fe2000000002b */
[----:B------:R-:W-:Y:S01]  /*10b10*/  HFMA2.MMA R40, R67, R29, R40 ;  /* 0x0000001d43287235 */ /* 0x000fe20000000028 */
[----:B------:R-:W0:Y:S01]  /*10b20*/  LDS.128 R32, [UR4+0x1a0] ;  /* 0x0001a004ff207984 */ /* 0x000e220008000c00 */
[----:B------:R-:W-:-:S02]  /*10b30*/  HADD2 R107, R41.H0_H0, R41.H1_H1 ;  /* 0x30000029296b7230 */ /* 0x000fc40000000800 */
[----:B------:R-:W-:Y:S02]  /*10b40*/  HADD2 R105, R43.H0_H0, R43.H1_H1 ;  /* 0x3000002b2b697230 */ /* 0x000fe40000000800 */
[-C--:B------:R-:W-:Y:S02]  /*10b50*/  HFMA2 R41, R66, R28.reuse, RZ.H0_H0 ;  /* 0x0000001c42297231 */ /* 0x080fe400000400ff */
[----:B------:R-:W-:Y:S01]  /*10b60*/  HFMA2 R43, R62, R28, RZ.H0_H0 ;  /* 0x0000001c3e2b7231 */ /* 0x000fe200000400ff */
[----:B------:R-:W-:Y:S01]  /*10b70*/  HFMA2.MMA R28, R63, R29, R42 ;  /* 0x0000001d3f1c7235 */ /* 0x000fe2000000002a */
[----:B------:R-:W-:Y:S01]  /*10b80*/  HFMA2 R41, R65, R29, R41 ;  /* 0x0000001d41297231 */ /* 0x000fe20000000029 */
[----:B------:R-:W-:-:S03]  /*10b90*/  HFMA2.MMA R40, R60, R30, R40 ;  /* 0x0000001e3c287235 */ /* 0x000fc60000000028 */
[----:B------:R-:W-:Y:S01]  /*10ba0*/  HFMA2 R42, R59, R30, R41 ;  /* 0x0000001e3b2a7231 */ /* 0x000fe20000000029 */
[----:B------:R-:W-:Y:S02]  /*10bb0*/  HFMA2.MMA R28, R0, R30, R28 ;  /* 0x0000001e001c7235 */ /* 0x000fe4000000001c */
[----:B------:R-:W-:Y:S01]  /*10bc0*/  HFMA2.MMA R41, R24, R31, R40 ;  /* 0x0000001f18297235 */ /* 0x000fe20000000028 */
[----:B------:R-:W-:-:S03]  /*10bd0*/  HFMA2 R43, R61, R29, R43 ;  /* 0x0000001d3d2b7231 */ /* 0x000fc6000000002b */
[----:B------:R-:W-:Y:S02]  /*10be0*/  HFMA2.MMA R40, R22, R31, R28 ;  /* 0x0000001f16287235 */ /* 0x000fe4000000001c */
[----:B-1----:R-:W-:Y:S01]  /*10bf0*/  HFMA2.MMA R41, R20, R36, R41 ;  /* 0x0000002414297235 */ /* 0x002fe20000000029 */
[----:B------:R-:W-:-:S03]  /*10c00*/  HFMA2 R43, R25, R30, R43 ;  /* 0x0000001e192b7231 */ /* 0x000fc6000000002b */
[----:B------:R-:W-:Y:S01]  /*10c10*/  HFMA2.MMA R40, R18, R36, R40 ;  /* 0x0000002412287235 */ /* 0x000fe20000000028 */
[-C--:B------:R-:W-:Y:S01]  /*10c20*/  HFMA2 R42, R23, R31.reuse, R42 ;  /* 0x0000001f172a7231 */ /* 0x080fe2000000002a */
[-C--:B------:R-:W-:Y:S01]  /*10c30*/  HFMA2.MMA R41, R50, R37.reuse, R41 ;  /* 0x0000002532297235 */ /* 0x080fe20000000029 */
[----:B------:R-:W-:Y:S02]  /*10c40*/  HFMA2 R43, R21, R31, R43 ;  /* 0x0000001f152b7231 */ /* 0x000fe4000000002b */
[----:B------:R-:W1:Y:S01]  /*10c50*/  LDS.128 R28, [UR4+0x1b0] ;  /* 0x0001b004ff1c7984 */ /* 0x000e620008000c00 */
[----:B------:R-:W-:Y:S01]  /*10c60*/  HFMA2 R42, R19, R36, R42 ;  /* 0x00000024132a7231 */ /* 0x000fe2000000002a */
[----:B------:R-:W-:Y:S02]  /*10c70*/  HFMA2.MMA R40, R48, R37, R40 ;  /* 0x0000002530287235 */ /* 0x000fe40000000028 */
[----:B------:R-:W-:Y:S01]  /*10c80*/  HFMA2.MMA R41, R54, R38, R41 ;  /* 0x0000002636297235 */ /* 0x000fe20000000029 */
[----:B------:R-:W-:-:S02]  /*10c90*/  HFMA2 R42, R49, R37, R42 ;  /* 0x00000025312a7231 */ /* 0x000fc4000000002a */
[----:B------:R-:W-:Y:S01]  /*10ca0*/  HFMA2 R43, R2, R36, R43 ;  /* 0x00000024022b7231 */ /* 0x000fe2000000002b */
[----:B------:R-:W-:Y:S01]  /*10cb0*/  HFMA2.MMA R40, R52, R38, R40 ;  /* 0x0000002634287235 */ /* 0x000fe20000000028 */
[-C--:B------:R-:W-:Y:S01]  /*10cc0*/  HFMA2 R42, R53, R38.reuse, R42 ;  /* 0x00000026352a7231 */ /* 0x080fe2000000002a */
[-C--:B------:R-:W-:Y:S01]  /*10cd0*/  HFMA2.MMA R36, R58, R39.reuse, R41 ;  /* 0x000000273a247235 */ /* 0x080fe20000000029 */
[----:B------:R-:W-:Y:S02]  /*10ce0*/  HFMA2 R43, R26, R37, R43 ;  /* 0x000000251a2b7231 */ /* 0x000fe4000000002b */
[----:B------:R-:W-:Y:S01]  /*10cf0*/  HFMA2 R41, R57, R39, R42 ;  /* 0x0000002739297231 */ /* 0x000fe2000000002a */
[----:B------:R-:W-:Y:S02]  /*10d00*/  HFMA2.MMA R40, R56, R39, R40 ;  /* 0x0000002738287235 */ /* 0x000fe40000000028 */
[----:B0-----:R-:W-:Y:S01]  /*10d10*/  HFMA2.MMA R42, R72, R32, R36 ;  /* 0x00000020482a7235 */ /* 0x001fe20000000024 */
[----:B------:R-:W-:-:S03]  /*10d20*/  HFMA2 R43, R51, R38, R43 ;  /* 0x00000026332b7231 */ /* 0x000fc6000000002b */
[----:B------:R-:W-:Y:S01]  /*10d30*/  HFMA2.MMA R40, R70, R32, R40 ;  /* 0x0000002046287235 */ /* 0x000fe20000000028 */
[----:B------:R-:W-:Y:S01]  /*10d40*/  HFMA2 R43, R55, R39, R43 ;  /* 0x00000027372b7231 */ /* 0x000fe2000000002b */
[-C--:B------:R-:W-:Y:S01]  /*10d50*/  HFMA2.MMA R42, R75, R33.reuse, R42 ;  /* 0x000000214b2a7235 */ /* 0x080fe2000000002a */
[-C--:B------:R-:W-:Y:S01]  /*10d60*/  HFMA2 R41, R71, R32.reuse, R41 ;  /* 0x0000002047297231 */ /* 0x080fe20000000029 */
[----:B------:R-:W0:Y:S01]  /*10d70*/  LDS.128 R36, [UR4+0x200] ;  /* 0x00020004ff247984 */ /* 0x000e220008000c00 */
[----:B------:R-:W-:Y:S01]  /*10d80*/  HFMA2 R43, R69, R32, R43 ;  /* 0x00000020452b7231 */ /* 0x000fe2000000002b */
[----:B------:R-:W-:Y:S02]  /*10d90*/  HFMA2.MMA R32, R73, R33, R40 ;  /* 0x0000002149207235 */ /* 0x000fe40000000028 */
[----:B------:R-:W-:-:S06]  /*10da0*/  HFMA2.MMA R40, R78, R34, R42 ;  /* 0x000000224e287235 */ /* 0x000fcc000000002a */
[----:B------:R-:W-:Y:S01]  /*10db0*/  HFMA2.MMA R40, R81, R35, R40 ;  /* 0x0000002351287235 */ /* 0x000fe20000000028 */
[-C--:B------:R-:W-:Y:S01]  /*10dc0*/  HFMA2 R41, R74, R33.reuse, R41 ;  /* 0x000000214a297231 */ /* 0x080fe20000000029 */
[----:B------:R-:W-:Y:S01]  /*10dd0*/  HFMA2.MMA R32, R76, R34, R32 ;  /* 0x000000224c207235 */ /* 0x000fe20000000020 */
[----:B------:R-:W-:-:S03]  /*10de0*/  HFMA2 R43, R44, R33, R43 ;  /* 0x000000212c2b7231 */ /* 0x000fc6000000002b */
[----:B-1----:R-:W-:Y:S01]  /*10df0*/  HFMA2.MMA R40, R88, R28, R40 ;  /* 0x0000001c58287235 */ /* 0x002fe20000000028 */
[-C--:B------:R-:W-:Y:S02]  /*10e00*/  HFMA2 R41, R77, R34.reuse, R41 ;  /* 0x000000224d297231 */ /* 0x080fe40000000029 */
[----:B------:R-:W-:-:S03]  /*10e10*/  HFMA2 R34, R45, R34, R43 ;  /* 0x000000222d227231 */ /* 0x000fc6000000002b */
[----:B------:R-:W-:Y:S01]  /*10e20*/  HFMA2.MMA R40, R87, R29, R40 ;  /* 0x0000001d57287235 */ /* 0x000fe20000000028 */
[-C--:B------:R-:W-:Y:S02]  /*10e30*/  HFMA2 R43, R80, R35.reuse, R41 ;  /* 0x00000023502b7231 */ /* 0x080fe40000000029 */
[----:B------:R-:W-:Y:S01]  /*10e40*/  HFMA2 R41, R46, R35, R34 ;  /* 0x000000232e297231 */ /* 0x000fe20000000022 */
[----:B------:R-:W-:Y:S02]  /*10e50*/  HFMA2.MMA R42, R79, R35, R32 ;  /* 0x000000234f2a7235 */ /* 0x000fe40000000020 */
[----:B------:R-:W-:Y:S01]  /*10e60*/  HFMA2.MMA R40, R92, R30, R40 ;  /* 0x0000001e5c287235 */ /* 0x000fe20000000028 */
[----:B------:R-:W1:Y:S01]  /*10e70*/  LDS.128 R32, [UR4+0x210] ;  /* 0x00021004ff207984 */ /* 0x000e620008000c00 */
[----:B------:R-:W-:Y:S02]  /*10e80*/  HFMA2 R41, R82, R28, R41 ;  /* 0x0000001c52297231 */ /* 0x000fe40000000029 */
[----:B------:R-:W-:-:S02]  /*10e90*/  HFMA2.MMA R42, R84, R28, R42 ;  /* 0x0000001c542a7235 */ /* 0x000fc4000000002a */
[-C--:B------:R-:W-:Y:S01]  /*10ea0*/  HFMA2 R41, R47, R29.reuse, R41 ;  /* 0x0000001d2f297231 */ /* 0x080fe20000000029 */
[----:B------:R-:W-:Y:S01]  /*10eb0*/  HFMA2.MMA R40, R96, R31, R40 ;  /* 0x0000001f60287235 */ /* 0x000fe20000000028 */
[----:B------:R-:W-:Y:S02]  /*10ec0*/  HFMA2 R43, R86, R28, R43 ;  /* 0x0000001c562b7231 */ /* 0x000fe4000000002b */
[----:B------:R-:W-:Y:S01]  /*10ed0*/  HFMA2 R41, R89, R30, R41 ;  /* 0x0000001e59297231 */ /* 0x000fe20000000029 */
[----:B------:R-:W-:Y:S01]  /*10ee0*/  HFMA2.MMA R42, R83, R29, R42 ;  /* 0x0000001d532a7235 */ /* 0x000fe2000000002a */
[----:B------:R-:W-:Y:S02]  /*10ef0*/  HFMA2 R43, R85, R29, R43 ;  /* 0x0000001d552b7231 */ /* 0x000fe4000000002b */
[----:B------:R-:W-:-:S03]  /*10f00*/  HFMA2 R41, R93, R31, R41 ;  /* 0x0000001f5d297231 */ /* 0x000fc60000000029 */
[----:B------:R-:W-:Y:S01]  /*10f10*/  HADD2 R112, R40.H0_H0, R40.H1_H1 ;  /* 0x3000002828707230 */ /* 0x000fe20000000800 */
[----:B0-----:R-:W-:Y:S01]  /*10f20*/  HFMA2.MMA R40, R64, R36, RZ ;  /* 0x0000002440287235 */ /* 0x001fe200000000ff */
[----:B------:R-:W-:Y:S01]  /*10f30*/  HADD2 R109, R41.H0_H0, R41.H1_H1 ;  /* 0x30000029296d7230 */ /* 0x000fe20000000800 */
[----:B------:R-:W-:Y:S01]  /*10f40*/  HFMA2.MMA R42, R90, R30, R42 ;  /* 0x0000001e5a2a7235 */ /* 0x000fe2000000002a */
[----:B------:R-:W-:Y:S01]  /*10f50*/  HFMA2 R43, R91, R30, R43 ;  /* 0x0000001e5b2b7231 */ /* 0x000fe2000000002b */
[----:B------:R-:W-:Y:S02]  /*10f60*/  HFMA2.MMA R41, R68, R36, RZ ;  /* 0x0000002444297235 */ /* 0x000fe400000000ff */
[----:B------:R-:W-:Y:S01]  /*10f70*/  HFMA2.MMA R40, R63, R37, R40 ;  /* 0x000000253f287235 */ /* 0x000fe20000000028 */
[----:B------:R-:W-:Y:S01]  /*10f80*/  HFMA2 R43, R95, R31, R43 ;  /* 0x0000001f5f2b7231 */ /* 0x000fe2000000002b */
[----:B------:R-:W-:Y:S02]  /*10f90*/  HFMA2.MMA R110, R94, R31, R42 ;  /* 0x0000001f5e6e7235 */ /* 0x000fe4000000002a */
[----:B------:R-:W0:Y:S01]  /*10fa0*/  LDS.128 R28, [UR4+0x220] ;  /* 0x00022004ff1c7984 */ /* 0x000e220008000c00 */
[----:B------:R-:W-:Y:S01]  /*10fb0*/  HFMA2.MMA R41, R67, R37, R41 ;  /* 0x0000002543297235 */ /* 0x000fe20000000029 */
[-C--:B------:R-:W-:Y:S01]  /*10fc0*/  HFMA2 R42, R66, R36.reuse, RZ.H0_H0 ;  /* 0x00000024422a7231 */ /* 0x080fe200000400ff */
[----:B------:R-:W-:Y:S01]  /*10fd0*/  HFMA2.MMA R40, R0, R38, R40 ;  /* 0x0000002600287235 */ /* 0x000fe20000000028 */
[----:B------:R-:W-:-:S03]  /*10fe0*/  HFMA2 R36, R62, R36, RZ.H0_H0 ;  /* 0x000000243e247231 */ /* 0x000fc600000400ff */
[----:B------:R-:W-:Y:S01]  /*10ff0*/  HFMA2.MMA R41, R60, R38, R41 ;  /* 0x000000263c297235 */ /* 0x000fe20000000029 */
[-C--:B------:R-:W-:Y:S01]  /*11000*/  HFMA2 R42, R65, R37.reuse, R42 ;  /* 0x00000025412a7231 */ /* 0x080fe2000000002a */
[-C--:B------:R-:W-:Y:S01]  /*11010*/  HFMA2.MMA R40, R22, R39.reuse, R40 ;  /* 0x0000002716287235 */ /* 0x080fe20000000028 */
[----:B------:R-:W-:Y:S02]  /*11020*/  HFMA2 R36, R61, R37, R36 ;  /* 0x000000253d247231 */ /* 0x000fe40000000024 */
[-C--:B------:R-:W-:Y:S01]  /*11030*/  HFMA2 R42, R59, R38.reuse, R42 ;  /* 0x000000263b2a7231 */ /* 0x080fe2000000002a */
[----:B------:R-:W-:Y:S01]  /*11040*/  HFMA2.MMA R37, R24, R39, R41 ;  /* 0x0000002718257235 */ /* 0x000fe20000000029 */
[----:B------:R-:W-:Y:S01]  /*11050*/  HFMA2 R36, R25, R38, R36 ;  /* 0x0000002619247231 */ /* 0x000fe20000000024 */
[----:B-1----:R-:W-:Y:S01]  /*11060*/  HFMA2.MMA R40, R18, R32, R40 ;  /* 0x0000002012287235 */ /* 0x002fe20000000028 */
[----:B------:R-:W-:-:S03]  /*11070*/  HFMA2 R38, R23, R39, R42 ;  /* 0x0000002717267231 */ /* 0x000fc6000000002a */
[----:B------:R-:W-:Y:S01]  /*11080*/  HFMA2.MMA R42, R20, R32, R37 ;  /* 0x00000020142a7235 */ /* 0x000fe20000000025 */
[----:B------:R-:W-:Y:S01]  /*11090*/  HADD2 R111, R43.H0_H0, R43.H1_H1 ;  /* 0x3000002b2b6f7230 */ /* 0x000fe20000000800 */
[-C--:B------:R-:W-:Y:S01]  /*110a0*/  HFMA2.MMA R40, R48, R33.reuse, R40 ;  /* 0x0000002130287235 */ /* 0x080fe20000000028 */
[----:B------:R-:W-:Y:S02]  /*110b0*/  HFMA2 R41, R21, R39, R36 ;  /* 0x0000002715297231 */ /* 0x000fe40000000024 */
[-C--:B------:R-:W-:Y:S01]  /*110c0*/  HFMA2 R43, R19, R32.reuse, R38 ;  /* 0x00000020132b7231 */ /* 0x080fe20000000026 */
[----:B------:R-:W-:Y:S01]  /*110d0*/  HFMA2.MMA R42, R50, R33, R42 ;  /* 0x00000021322a7235 */ /* 0x000fe2000000002a */
[----:B------:R-:W1:Y:S01]  /*110e0*/  LDS.128 R36, [UR4+0x230] ;  /* 0x00023004ff247984 */ /* 0x000e620008000c00 */
[----:B------:R-:W-:Y:S01]  /*110f0*/  HFMA2.MMA R40, R52, R34, R40 ;  /* 0x0000002234287235 */ /* 0x000fe20000000028 */
[----:B------:R-:W-:-:S03]  /*11100*/  HFMA2 R41, R2, R32, R41 ;  /* 0x0000002002297231 */ /* 0x000fc60000000029 */
[----:B------:R-:W-:Y:S01]  /*11110*/  HFMA2.MMA R42, R54, R34, R42 ;  /* 0x00000022362a7235 */ /* 0x000fe2000000002a */
[-C--:B------:R-:W-:Y:S01]  /*11120*/  HFMA2 R43, R49, R33.reuse, R43 ;  /* 0x00000021312b7231 */ /* 0x080fe2000000002b */
[-C--:B------:R-:W-:Y:S01]  /*11130*/  HFMA2.MMA R40, R56, R35.reuse, R40 ;  /* 0x0000002338287235 */ /* 0x080fe20000000028 */
[----:B------:R-:W-:Y:S02]  /*11140*/  HFMA2 R41, R26, R33, R41 ;  /* 0x000000211a297231 */ /* 0x000fe40000000029 */
[-C--:B------:R-:W-:Y:S01]  /*11150*/  HFMA2 R43, R53, R34.reuse, R43 ;  /* 0x00000022352b7231 */ /* 0x080fe2000000002b */
[----:B------:R-:W-:Y:S01]  /*11160*/  HFMA2.MMA R32, R58, R35, R42 ;  /* 0x000000233a207235 */ /* 0x000fe2000000002a */
[----:B------:R-:W-:Y:S02]  /*11170*/  HFMA2 R41, R51, R34, R41 ;  /* 0x0000002233297231 */ /* 0x000fe40000000029 */
[-C--:B------:R-:W-:Y:S01]  /*11180*/  HFMA2 R42, R57, R35.reuse, R43 ;  /* 0x00000023392a7231 */ /* 0x080fe2000000002b */
[-C--:B0-----:R-:W-:Y:S01]  /*11190*/  HFMA2.MMA R40, R70, R28.reuse, R40 ;  /* 0x0000001c46287235 */ /* 0x081fe20000000028 */
[----:B------:R-:W-:Y:S01]  /*111a0*/  HFMA2 R35, R55, R35, R41 ;  /* 0x0000002337237231 */ /* 0x000fe20000000029 */
[----:B------:R-:W-:Y:S01]  /*111b0*/  HFMA2.MMA R41, R72, R28, R32 ;  /* 0x0000001c48297235 */ /* 0x000fe20000000020 */
[----:B------:R-:W-:-:S03]  /*111c0*/  HFMA2 R42, R71, R28, R42 ;  /* 0x0000001c472a7231 */ /* 0x000fc6000000002a */
[-C--:B------:R-:W-:Y:S01]  /*111d0*/  HFMA2.MMA R40, R73, R29.reuse, R40 ;  /* 0x0000001d49287235 */ /* 0x080fe20000000028 */
[----:B------:R-:W-:Y:S01]  /*111e0*/  HFMA2 R42, R74, R29, R42 ;  /* 0x0000001d4a2a7231 */ /* 0x000fe2000000002a */
[----:B------:R-:W-:Y:S01]  /*111f0*/  HFMA2.MMA R41, R75, R29, R41 ;  /* 0x0000001d4b297235 */ /* 0x000fe20000000029 */
[----:B------:R-:W-:Y:S02]  /*11200*/  HFMA2 R28, R69, R28, R35 ;  /* 0x0000001c451c7231 */ /* 0x000fe40000000023 */
[----:B------:R-:W0:Y:S01]  /*11210*/  LDS.128 R32, [UR4+0x280] ;  /* 0x00028004ff207984 */ /* 0x000e220008000c00 */
[-C--:B------:R-:W-:Y:S01]  /*11220*/  HFMA2.MMA R40, R76, R30.reuse, R40 ;  /* 0x0000001e4c287235 */ /* 0x080fe20000000028 */
[----:B------:R-:W-:Y:S01]  /*11230*/  HFMA2 R42, R77, R30, R42 ;  /* 0x0000001e4d2a7231 */ /* 0x000fe2000000002a */
[----:B------:R-:W-:-:S03]  /*11240*/  HFMA2.MMA R41, R78, R30, R41 ;  /* 0x0000001e4e297235 */ /* 0x000fc60000000029 */
[----:B------:R-:W-:Y:S01]  /*11250*/  HFMA2 R43, R80, R31, R42 ;  /* 0x0000001f502b7231 */ /* 0x000fe2000000002a */
[-C--:B------:R-:W-:Y:S02]  /*11260*/  HFMA2.MMA R42, R79, R31.reuse, R40 ;  /* 0x0000001f4f2a7235 */ /* 0x080fe40000000028 */
[----:B------:R-:W-:Y:S01]  /*11270*/  HFMA2.MMA R41, R81, R31, R41 ;  /* 0x0000001f51297235 */ /* 0x000fe20000000029 */
[----:B------:R-:W-:-:S03]  /*11280*/  HFMA2 R28, R44, R29, R28 ;  /* 0x0000001d2c1c7231 */ /* 0x000fc6000000001c */
[-C--:B-1----:R-:W-:Y:S01]  /*11290*/  HFMA2.MMA R40, R84, R36.reuse, R42 ;  /* 0x0000002454287235 */ /* 0x082fe2000000002a */
[----:B------:R-:W-:Y:S01]  /*112a0*/  HFMA2 R28, R45, R30, R28 ;  /* 0x0000001e2d1c7231 */ /* 0x000fe2000000001c */
[----:B------:R-:W-:-:S03]  /*112b0*/  HFMA2.MMA R41, R88, R36, R41 ;  /* 0x0000002458297235 */ /* 0x000fc60000000029 */
[----:B------:R-:W-:Y:S01]  /*112c0*/  HFMA2 R28, R46, R31, R28 ;  /* 0x0000001f2e1c7231 */ /* 0x000fe2000000001c */
[-C--:B------:R-:W-:Y:S02]  /*112d0*/  HFMA2.MMA R40, R83, R37.reuse, R40 ;  /* 0x0000002553287235 */ /* 0x080fe40000000028 */
[----:B------:R-:W-:Y:S01]  /*112e0*/  HFMA2.MMA R41, R87, R37, R41 ;  /* 0x0000002557297235 */ /* 0x000fe20000000029 */
[-C--:B------:R-:W-:Y:S02]  /*112f0*/  HFMA2 R42, R82, R36.reuse, R28 ;  /* 0x00000024522a7231 */ /* 0x080fe4000000001c */
[----:B------:R-:W1:Y:S01]  /*11300*/  LDS.128 R28, [UR4+0x290] ;  /* 0x00029004ff1c7984 */ /* 0x000e620008000c00 */
[-C--:B------:R-:W-:Y:S01]  /*11310*/  HFMA2.MMA R40, R90, R38.reuse, R40 ;  /* 0x000000265a287235 */ /* 0x080fe20000000028 */
[----:B------:R-:W-:Y:S01]  /*11320*/  HFMA2 R43, R86, R36, R43 ;  /* 0x00000024562b7231 */ /* 0x000fe2000000002b */
[----:B------:R-:W-:-:S03]  /*11330*/  HFMA2.MMA R41, R92, R38, R41 ;  /* 0x000000265c297235 */ /* 0x000fc60000000029 */
[-C--:B------:R-:W-:Y:S01]  /*11340*/  HFMA2 R36, R85, R37.reuse, R43 ;  /* 0x0000002555247231 */ /* 0x080fe2000000002b */
[-C--:B------:R-:W-:Y:S02]  /*11350*/  HFMA2.MMA R40, R94, R39.reuse, R40 ;  /* 0x000000275e287235 */ /* 0x080fe40000000028 */
[----:B------:R-:W-:Y:S01]  /*11360*/  HFMA2.MMA R41, R96, R39, R41 ;  /* 0x0000002760297235 */ /* 0x000fe20000000029 */
[----:B------:R-:W-:Y:S02]  /*11370*/  HFMA2 R42, R47, R37, R42 ;  /* 0x000000252f2a7231 */ /* 0x000fe4000000002a */
[-C--:B------:R-:W-:Y:S02]  /*11380*/  HFMA2 R36, R91, R38.reuse, R36 ;  /* 0x000000265b247231 */ /* 0x080fe40000000024 */
[----:B------:R-:W-:Y:S02]  /*11390*/  HFMA2 R42, R89, R38, R42 ;  /* 0x00000026592a7231 */ /* 0x000fe4000000002a */
[----:B------:R-:W-:-:S02]  /*113a0*/  HFMA2 R36, R95, R39, R36 ;  /* 0x000000275f247231 */ /* 0x000fc40000000024 */
[----:B------:R-:W-:Y:S01]  /*113b0*/  HADD2 R114, R40.H0_H0, R40.H1_H1 ;  /* 0x3000002828727230 */ /* 0x000fe20000000800 */
[-C--:B0-----:R-:W-:Y:S01]  /*113c0*/  HFMA2.MMA R40, R64, R32.reuse, RZ ;  /* 0x0000002040287235 */ /* 0x081fe200000000ff */
[----:B------:R-:W-:Y:S02]  /*113d0*/  HFMA2 R42, R93, R39, R42 ;  /* 0x000000275d2a7231 */ /* 0x000fe4000000002a */
[----:B------:R-:W-:Y:S01]  /*113e0*/  HADD2 R116, R41.H0_H0, R41.H1_H1 ;  /* 0x3000002929747230 */ /* 0x000fe20000000800 */
[----:B------:R-:W-:Y:S01]  /*113f0*/  HFMA2.MMA R41, R68, R32, RZ ;  /* 0x0000002044297235 */ /* 0x000fe200000000ff */
[----:B------:R-:W-:Y:S02]  /*11400*/  HADD2 R115, R36.H0_H0, R36.H1_H1 ;  /* 0x3000002424737230 */ /* 0x000fe40000000800 */
[----:B------:R-:W-:Y:S01]  /*11410*/  HFMA2 R36, R66, R32, RZ.H0_H0 ;  /* 0x0000002042247231 */ /* 0x000fe200000400ff */
[----:B------:R-:W-:Y:S01]  /*11420*/  HFMA2.MMA R40, R63, R33, R40 ;  /* 0x000000213f287235 */ /* 0x000fe20000000028 */
[----:B------:R-:W-:-:S02]  /*11430*/  HADD2 R113, R42.H0_H0, R42.H1_H1 ;  /* 0x3000002a2a717230 */ /* 0x000fc40000000800 */
[----:B------:R-:W-:Y:S01]  /*11440*/  HFMA2 R42, R62, R32, RZ.H0_H0 ;  /* 0x000000203e2a7231 */ /* 0x000fe200000400ff */
[----:B------:R-:W-:Y:S01]  /*11450*/  HFMA2.MMA R41, R67, R33, R41 ;  /* 0x0000002143297235 */ /* 0x000fe20000000029 */
[-C--:B------:R-:W-:Y:S02]  /*11460*/  HFMA2 R32, R65, R33.reuse, R36 ;  /* 0x0000002141207231 */ /* 0x080fe40000000024 */
[----:B------:R-:W0:Y:S01]  /*11470*/  LDS.128 R36, [UR4+0x2a0] ;  /* 0x0002a004ff247984 */ /* 0x000e220008000c00 */
        /* <DEDUP_REMOVED lines=8> */
[-C--:B-1----:R-:W-:Y:S01]  /*11500*/  HFMA2.MMA R40, R18, R28.reuse, R40 ;  /* 0x0000001c12287235 */ /* 0x082fe20000000028 */
[----:B------:R-:W-:Y:S01]  /*11510*/  HFMA2 R42, R21, R35, R42 ;  /* 0x00000023152a7231 */ /* 0x000fe2000000002a */
[----:B------:R-:W-:Y:S01]  /*11520*/  HFMA2.MMA R41, R20, R28, R41 ;  /* 0x0000001c14297235 */ /* 0x000fe20000000029 */
[-C--:B------:R-:W-:Y:S02]  /*11530*/  HFMA2 R32, R19, R28.reuse, R32 ;  /* 0x0000001c13207231 */ /* 0x080fe40000000020 */
[----:B------:R-:W-:Y:S01]  /*11540*/  HFMA2 R28, R2, R28, R42 ;  /* 0x0000001c021c7231 */ /* 0x000fe2000000002a */
[-C--:B------:R-:W-:Y:S01]  /*11550*/  HFMA2.MMA R40, R48, R29.reuse, R40 ;  /* 0x0000001d30287235 */ /* 0x080fe20000000028 */
[-C--:B------:R-:W-:Y:S01]  /*11560*/  HFMA2 R42, R49, R29.reuse, R32 ;  /* 0x0000001d312a7231 */ /* 0x080fe20000000020 */
[----:B------:R-:W-:Y:S01]  /*11570*/  HFMA2.MMA R41, R50, R29, R41 ;  /* 0x0000001d32297235 */ /* 0x000fe20000000029 */
[----:B------:R-:W1:Y:S01]  /*11580*/  LDS.128 R32, [UR4+0x2b0] ;  /* 0x0002b004ff207984 */ /* 0x000e620008000c00 */
[----:B------:R-:W-:-:S02]  /*11590*/  HFMA2 R28, R26, R29, R28 ;  /* 0x0000001d1a1c7231 */ /* 0x000fc4000000001c */
[-C--:B------:R-:W-:Y:S02]  /*115a0*/  HFMA2.MMA R40, R52, R30.reuse, R40 ;  /* 0x0000001e34287235 */ /* 0x080fe40000000028 */
[----:B------:R-:W-:-:S04]  /*115b0*/  HFMA2.MMA R29, R54, R30, R41 ;  /* 0x0000001e361d7235 */ /* 0x000fc80000000029 */
[-C--:B------:R-:W-:Y:S02]  /*115c0*/  HFMA2.MMA R40, R56, R31.reuse, R40 ;  /* 0x0000001f38287235 */ /* 0x080fe40000000028 */
[----:B------:R-:W-:Y:S01]  /*115d0*/  HFMA2.MMA R29, R58, R31, R29 ;  /* 0x0000001f3a1d7235 */ /* 0x000fe2000000001d */
[-C--:B------:R-:W-:Y:S02]  /*115e0*/  HFMA2 R42, R53, R30.reuse, R42 ;  /* 0x0000001e352a7231 */ /* 0x080fe4000000002a */
[----:B------:R-:W-:Y:S01]  /*115f0*/  HFMA2 R28, R51, R30, R28 ;  /* 0x0000001e331c7231 */ /* 0x000fe2000000001c */
        /* <DEDUP_REMOVED lines=13> */
[----:B------:R-:W-:-:S03]  /*116d0*/  HFMA2 R36, R77, R38, R36 ;  /* 0x000000264d247231 */ /* 0x000fc60000000024 */
[-C--:B------:R-:W-:Y:S01]  /*116e0*/  HFMA2.MMA R42, R79, R39.reuse, R40 ;  /* 0x000000274f2a7235 */ /* 0x080fe20000000028 */
[----:B------:R-:W-:Y:S01]  /*116f0*/  HFMA2 R37, R45, R38, R37 ;  /* 0x000000262d257231 */ /* 0x000fe20000000025 */
[----:B------:R-:W-:Y:S01]  /*11700*/  HFMA2.MMA R41, R81, R39, R41 ;  /* 0x0000002751297235 */ /* 0x000fe20000000029 */
[-C--:B------:R-:W-:Y:S02]  /*11710*/  HFMA2 R43, R80, R39.reuse, R36 ;  /* 0x00000027502b7231 */ /* 0x080fe40000000024 */
[----:B------:R-:W-:Y:S01]  /*11720*/  HFMA2 R37, R46, R39, R37 ;  /* 0x000000272e257231 */ /* 0x000fe20000000025 */
[-C--:B-1----:R-:W-:Y:S02]  /*11730*/  HFMA2.MMA R36, R84, R32.reuse, R42 ;  /* 0x0000002054247235 */ /* 0x082fe4000000002a */
[----:B------:R-:W-:Y:S01]  /*11740*/  HFMA2.MMA R41, R88, R32, R41 ;  /* 0x0000002058297235 */ /* 0x000fe20000000029 */
[-C--:B------:R-:W-:Y:S02]  /*11750*/  HFMA2 R43, R86, R32.reuse, R43 ;  /* 0x00000020562b7231 */ /* 0x080fe4000000002b */
[----:B------:R-:W-:Y:S01]  /*11760*/  HFMA2 R37, R82, R32, R37 ;  /* 0x0000002052257231 */ /* 0x000fe20000000025 */
[----:B------:R-:W-:-:S02]  /*11770*/  HFMA2.MMA R32, R83, R33, R36 ;  /* 0x0000002153207235 */ /* 0x000fc40000000024 */
[----:B------:R-:W-:Y:S01]  /*11780*/  HFMA2.MMA R40, R87, R33, R41 ;  /* 0x0000002157287235 */ /* 0x000fe20000000029 */
[-C--:B------:R-:W-:Y:S02]  /*11790*/  HFMA2 R41, R47, R33.reuse, R37 ;  /* 0x000000212f297231 */ /* 0x080fe40000000025 */
[----:B------:R-:W1:Y:S01]  /*117a0*/  LDS.128 R36, [UR4+0x310] ;  /* 0x00031004ff247984 */ /* 0x000e620008000c00 */
[-C--:B------:R-:W-:Y:S02]  /*117b0*/  HFMA2.MMA R32, R90, R34.reuse, R32 ;  /* 0x000000225a207235 */ /* 0x080fe40000000020 */
[----:B------:R-:W-:Y:S01]  /*117c0*/  HFMA2.MMA R40, R92, R34, R40 ;  /* 0x000000225c287235 */ /* 0x000fe20000000028 */
[----:B------:R-:W-:-:S03]  /*117d0*/  HFMA2 R42, R85, R33, R43 ;  /* 0x00000021552a7231 */ /* 0x000fc6000000002b */
[-C--:B------:R-:W-:Y:S02]  /*117e0*/  HFMA2.MMA R32, R94, R35.reuse, R32 ;  /* 0x000000235e207235 */ /* 0x080fe40000000020 */
[----:B------:R-:W-:Y:S01]  /*117f0*/  HFMA2.MMA R40, R96, R35, R40 ;  /* 0x0000002360287235 */ /* 0x000fe20000000028 */
[-C--:B------:R-:W-:Y:S02]  /*11800*/  HFMA2 R33, R91, R34.reuse, R42 ;  /* 0x000000225b217231 */ /* 0x080fe4000000002a */
[----:B------:R-:W-:Y:S02]  /*11810*/  HFMA2 R41, R89, R34, R41 ;  /* 0x0000002259297231 */ /* 0x000fe40000000029 */
[-C--:B------:R-:W-:Y:S02]  /*11820*/  HFMA2 R33, R95, R35.reuse, R33 ;  /* 0x000000235f217231 */ /* 0x080fe40000000021 */
[----:B------:R-:W-:Y:S02]  /*11830*/  HFMA2 R41, R93, R35, R41 ;  /* 0x000000235d297231 */ /* 0x000fe40000000029 */
[----:B------:R-:W-:Y:S01]  /*11840*/  HADD2 R118, R32.H0_H0, R32.H1_H1 ;  /* 0x3000002020767230 */ /* 0x000fe20000000800 */
[-C--:B0-----:R-:W-:Y:S01]  /*11850*/  HFMA2.MMA R32, R64, R28.reuse, RZ ;  /* 0x0000001c40207235 */ /* 0x081fe200000000ff */
[----:B------:R-:W-:Y:S01]  /*11860*/  HADD2 R120, R40.H0_H0, R40.H1_H1 ;  /* 0x3000002828787230 */ /* 0x000fe20000000800 */
[----:B------:R-:W-:Y:S01]  /*11870*/  HFMA2.MMA R40, R68, R28, RZ ;  /* 0x0000001c44287235 */ /* 0x000fe200000000ff */
[----:B------:R-:W-:-:S02]  /*11880*/  HADD2 R119, R33.H0_H0, R33.H1_H1 ;  /* 0x3000002121777230 */ /* 0x000fc40000000800 */
[----:B------:R-:W-:Y:S02]  /*11890*/  HADD2 R117, R41.H0_H0, R41.H1_H1 ;  /* 0x3000002929757230 */ /* 0x000fe40000000800 */
[-C--:B------:R-:W-:Y:S02]  /*118a0*/  HFMA2 R41, R66, R28.reuse, RZ.H0_H0 ;  /* 0x0000001c42297231 */ /* 0x080fe400000400ff */
[----:B------:R-:W-:Y:S01]  /*118b0*/  HFMA2 R33, R62, R28, RZ.H0_H0 ;  /* 0x0000001c3e217231 */ /* 0x000fe200000400ff */
[-C--:B------:R-:W-:Y:S01]  /*118c0*/  HFMA2.MMA R28, R63, R29.reuse, R32 ;  /* 0x0000001d3f1c7235 */ /* 0x080fe20000000020 */
[-C--:B------:R-:W-:Y:S01]  /*118d0*/  HFMA2 R41, R65, R29.reuse, R41 ;  /* 0x0000001d41297231 */ /* 0x080fe20000000029 */
[----:B------:R-:W-:Y:S01]  /*118e0*/  HFMA2.MMA R40, R67, R29, R40 ;  /* 0x0000001d43287235 */ /* 0x000fe20000000028 */
[----:B------:R-:W-:Y:S02]  /*118f0*/  HFMA2 R29, R61, R29, R33 ;  /* 0x0000001d3d1d7231 */ /* 0x000fe40000000021 */
[----:B------:R-:W0:Y:S01]  /*11900*/  LDS.128 R32, [UR4+0x320] ;  /* 0x00032004ff207984 */ /* 0x000e220008000c00 */
[----:B------:R-:W-:-:S02]  /*11910*/  HFMA2.MMA R28, R0, R30, R28 ;  /* 0x0000001e001c7235 */ /* 0x000fc4000000001c */
[----:B------:R-:W-:Y:S01]  /*11920*/  HFMA2.MMA R40, R60, R30, R40 ;  /* 0x0000001e3c287235 */ /* 0x000fe20000000028 */
[----:B------:R-:W-:-:S03]  /*11930*/  HFMA2 R29, R25, R30, R29 ;  /* 0x0000001e191d7231 */ /* 0x000fc6000000001d */
[-C--:B------:R-:W-:Y:S02]  /*11940*/  HFMA2.MMA R28, R22, R31.reuse, R28 ;  /* 0x0000001f161c7235 */ /* 0x080fe4000000001c */
        /* <DEDUP_REMOVED lines=9> */
[----:B------:R-:W-:Y:S01]  /*119e0*/  HFMA2 R41, R26, R37, R29 ;  /* 0x000000251a297231 */ /* 0x000fe2000000001d */
[----:B------:R-:W-:-:S02]  /*119f0*/  HFMA2.MMA R42, R50, R37, R42 ;  /* 0x00000025322a7235 */ /* 0x000fc4000000002a */
[----:B------:R-:W1:Y:S01]  /*11a00*/  LDS.128 R28, [UR4+0x330] ;  /* 0x00033004ff1c7984 */ /* 0x000e620008000c00 */
        /* <DEDUP_REMOVED lines=8> */
[----:B------:R-:W-:-:S03]  /*11a90*/  HFMA2 R39, R55, R39, R41 ;  /* 0x0000002737277231 */ /* 0x000fc60000000029 */
[-C--:B0-----:R-:W-:Y:S02]  /*11aa0*/  HFMA2.MMA R42, R72, R32.reuse, R37 ;  /* 0x00000020482a7235 */ /* 0x081fe40000000025 */
[----:B------:R-:W-:-:S04]  /*11ab0*/  HFMA2.MMA R41, R70, R32, R36 ;  /* 0x0000002046297235 */ /* 0x000fc80000000024 */
[-C--:B------:R-:W-:Y:S02]  /*11ac0*/  HFMA2.MMA R42, R75, R33.reuse, R42 ;  /* 0x000000214b2a7235 */ /* 0x080fe4000000002a */
[----:B------:R-:W-:Y:S01]  /*11ad0*/  HFMA2.MMA R41, R73, R33, R41 ;  /* 0x0000002149297235 */ /* 0x000fe20000000029 */
[----:B------:R-:W-:-:S03]  /*11ae0*/  HFMA2 R40, R71, R32, R40 ;  /* 0x0000002047287231 */ /* 0x000fc60000000028 */
[-C--:B------:R-:W-:Y:S02]  /*11af0*/  HFMA2.MMA R42, R78, R34.reuse, R42 ;  /* 0x000000224e2a7235 */ /* 0x080fe4000000002a */
[----:B------:R-:W-:Y:S01]  /*11b00*/  HFMA2.MMA R41, R76, R34, R41 ;  /* 0x000000224c297235 */ /* 0x000fe20000000029 */
[----:B------:R-:W-:Y:S02]  /*11b10*/  HFMA2 R32, R69, R32, R39 ;  /* 0x0000002045207231 */ /* 0x000fe40000000027 */
[----:B------:R-:W0:Y:S01]  /*11b20*/  LDS.128 R36, [UR4+0x380] ;  /* 0x00038004ff247984 */ /* 0x000e220008000c00 */
[-C--:B------:R-:W-:Y:S02]  /*11b30*/  HFMA2.MMA R42, R81, R35.reuse, R42 ;  /* 0x00000023512a7235 */ /* 0x080fe4000000002a */
[----:B------:R-:W-:Y:S01]  /*11b40*/  HFMA2.MMA R41, R79, R35, R41 ;  /* 0x000000234f297235 */ /* 0x000fe20000000029 */
[-C--:B------:R-:W-:Y:S02]  /*11b50*/  HFMA2 R40, R74, R33.reuse, R40 ;  /* 0x000000214a287231 */ /* 0x080fe40000000028 */
[----:B------:R-:W-:Y:S01]  /*11b60*/  HFMA2 R32, R44, R33, R32 ;  /* 0x000000212c207231 */ /* 0x000fe20000000020 */
[----:B-1----:R-:W-:-:S02]  /*11b70*/  HFMA2.MMA R42, R88, R28, R42 ;  /* 0x0000001c582a7235 */ /* 0x002fc4000000002a */
[----:B------:R-:W-:Y:S01]  /*11b80*/  HFMA2.MMA R41, R84, R28, R41 ;  /* 0x0000001c54297235 */ /* 0x000fe20000000029 */
        /* <DEDUP_REMOVED lines=8> */
[----:B------:R-:W-:Y:S01]  /*11c10*/  HFMA2.MMA R123, R92, R30, R42 ;  /* 0x0000001e5c7b7235 */ /* 0x000fe2000000002a */
[----:B------:R-:W-:-:S02]  /*11c20*/  HFMA2 R28, R85, R29, R43 ;  /* 0x0000001d551c7231 */ /* 0x000fc4000000002b */
[----:B------:R-:W-:Y:S01]  /*11c30*/  HFMA2 R32, R47, R29, R32 ;  /* 0x0000001d2f207231 */ /* 0x000fe20000000020 */
[----:B------:R-:W-:Y:S02]  /*11c40*/  HFMA2.MMA R29, R90, R30, R41 ;  /* 0x0000001e5a1d7235 */ /* 0x000fe40000000029 */
[----:B------:R-:W1:Y:S01]  /*11c50*/  LDS.128 R40, [UR4+0x390] ;  /* 0x00039004ff287984 */ /* 0x000e620008000c00 */
[-C--:B------:R-:W-:Y:S02]  /*11c60*/  HFMA2 R28, R91, R30.reuse, R28 ;  /* 0x0000001e5b1c7231 */ /* 0x080fe4000000001c */
[----:B------:R-:W-:Y:S02]  /*11c70*/  HFMA2 R30, R89, R30, R32 ;  /* 0x0000001e591e7231 */ /* 0x000fe40000000020 */
[----:B------:R-:W2:Y:S01]  /*11c80*/  LDS.128 R32, [UR4+0x3a0] ;  /* 0x0003a004ff207984 */ /* 0x000ea20008000c00 */
[-C--:B0-----:R-:W-:Y:S02]  /*11c90*/  HFMA2.MMA R68, R68, R36.reuse, RZ ;  /* 0x0000002444447235 */ /* 0x081fe400000000ff */
[----:B------:R-:W-:-:S04]  /*11ca0*/  HFMA2.MMA R64, R64, R36, RZ ;  /* 0x0000002440407235 */ /* 0x000fc800000000ff */
[-C--:B------:R-:W-:Y:S02]  /*11cb0*/  HFMA2.MMA R67, R67, R37.reuse, R68 ;  /* 0x0000002543437235 */ /* 0x080fe40000000044 */
[----:B------:R-:W-:Y:S01]  /*11cc0*/  HFMA2.MMA R63, R63, R37, R64 ;  /* 0x000000253f3f7235 */ /* 0x000fe20000000040 */
[----:B------:R-:W-:-:S03]  /*11cd0*/  HFMA2 R66, R66, R36, RZ.H0_H0 ;  /* 0x0000002442427231 */ /* 0x000fc600000400ff */
[-C--:B------:R-:W-:Y:S01]  /*11ce0*/  HFMA2.MMA R67, R60, R38.reuse, R67 ;  /* 0x000000263c437235 */ /* 0x080fe20000000043 */
[----:B------:R-:W-:Y:S01]  /*11cf0*/  HFMA2 R36, R62, R36, RZ.H0_H0 ;  /* 0x000000243e247231 */ /* 0x000fe200000400ff */
[----:B------:R-:W-:Y:S01]  /*11d00*/  HFMA2.MMA R63, R0, R38, R63 ;  /* 0x00000026003f7235 */ /* 0x000fe2000000003f */
[-C--:B------:R-:W-:Y:S02]  /*11d10*/  HFMA2 R66, R65, R37.reuse, R66 ;  /* 0x0000002541427231 */ /* 0x080fe40000000042 */
[----:B------:R-:W-:Y:S01]  /*11d20*/  HFMA2 R36, R61, R37, R36 ;  /* 0x000000253d247231 */ /* 0x000fe20000000024 */
[----:B------:R-:W-:Y:S02]  /*11d30*/  HFMA2.MMA R67, R24, R39, R67 ;  /* 0x0000002718437235 */ /* 0x000fe40000000043 */
[----:B------:R-:W-:Y:S02]  /*11d40*/  HFMA2.MMA R29, R94, R31, R29 ;  /* 0x0000001f5e1d7235 */ /* 0x000fe4000000001d */
[----:B------:R-:W-:Y:S01]  /*11d50*/  HFMA2.MMA R63, R22, R39, R63 ;  /* 0x00000027163f7235 */ /* 0x000fe2000000003f */
[----:B------:R-:W-:-:S02]  /*11d60*/  HFMA2 R36, R25, R38, R36 ;  /* 0x0000002619247231 */ /* 0x000fc40000000024 */
[----:B------:R-:W-:Y:S01]  /*11d70*/  HFMA2 R66, R59, R38, R66 ;  /* 0x000000263b427231 */ /* 0x000fe20000000042 */
[-C--:B-1----:R-:W-:Y:S01]  /*11d80*/  HFMA2.MMA R25, R20, R40.reuse, R67 ;  /* 0x0000002814197235 */ /* 0x082fe20000000043 */
[-C--:B------:R-:W-:Y:S01]  /*11d90*/  HFMA2 R28, R95, R31.reuse, R28 ;  /* 0x0000001f5f1c7231 */ /* 0x080fe2000000001c */
[----:B------:R-:W-:Y:S01]  /*11da0*/  HFMA2.MMA R24, R18, R40, R63 ;  /* 0x0000002812187235 */ /* 0x000fe2000000003f */
[----:B------:R-:W-:Y:S02]  /*11db0*/  HFMA2 R30, R93, R31, R30 ;  /* 0x0000001f5d1e7231 */ /* 0x000fe4000000001e */
[-C--:B------:R-:W-:Y:S02]  /*11dc0*/  HFMA2 R66, R23, R39.reuse, R66 ;  /* 0x0000002717427231 */ /* 0x080fe40000000042 */
[----:B------:R-:W-:Y:S01]  /*11dd0*/  HFMA2 R36, R21, R39, R36 ;  /* 0x0000002715247231 */ /* 0x000fe20000000024 */
[----:B------:R-:W-:Y:S01]  /*11de0*/  HFMA2.MMA R21, R50, R41, R25 ;  /* 0x0000002932157235 */ /* 0x000fe20000000019 */
[----:B------:R-:W-:Y:S01]  /*11df0*/  HADD2 R61, R28.H0_H0, R28.H1_H1 ;  /* 0x3000001c1c3d7230 */ /* 0x000fe20000000800 */
[----:B------:R-:W-:Y:S01]  /*11e00*/  HFMA2.MMA R37, R96, R31, R123 ;  /* 0x0000001f60257235 */ /* 0x000fe2000000007b */
[----:B------:R-:W-:-:S02]  /*11e10*/  HADD2 R62, R29.H0_H0, R29.H1_H1 ;  /* 0x3000001d1d3e7230 */ /* 0x000fc40000000800 */
[----:B------:R-:W-:Y:S01]  /*11e20*/  HADD2 R64, R30.H0_H0, R30.H1_H1 ;  /* 0x3000001e1e407230 */ /* 0x000fe20000000800 */
[----:B------:R-:W-:Y:S01]  /*11e30*/  HFMA2.MMA R24, R48, R41, R24 ;  /* 0x0000002930187235 */ /* 0x000fe20000000018 */
[----:B------:R-:W0:Y:S01]  /*11e40*/  LDS.128 R28, [UR4+0x3b0] ;  /* 0x0003b004ff1c7984 */ /* 0x000e220008000c00 */
[-C--:B------:R-:W-:Y:S02]  /*11e50*/  HFMA2 R66, R19, R40.reuse, R66 ;  /* 0x0000002813427231 */ /* 0x080fe40000000042 */
[----:B------:R-:W-:Y:S01]  /*11e60*/  HFMA2 R36, R2, R40, R36 ;  /* 0x0000002802247231 */ /* 0x000fe20000000024 */
[-C--:B------:R-:W-:Y:S01]  /*11e70*/  HFMA2.MMA R21, R54, R42.reuse, R21 ;  /* 0x0000002a36157235 */ /* 0x080fe20000000015 */
[-C--:B------:R-:W-:Y:S02]  /*11e80*/  HFMA2 R66, R49, R41.reuse, R66 ;  /* 0x0000002931427231 */ /* 0x080fe40000000042 */
[----:B------:R-:W-:Y:S01]  /*11e90*/  HFMA2 R36, R26, R41, R36 ;  /* 0x000000291a247231 */ /* 0x000fe20000000024 */
[----:B------:R-:W-:Y:S01]  /*11ea0*/  HFMA2.MMA R24, R52, R42, R24 ;  /* 0x0000002a34187235 */ /* 0x000fe20000000018 */
[----:B------:R-:W-:-:S02]  /*11eb0*/  HFMA2 R66, R53, R42, R66 ;  /* 0x0000002a35427231 */ /* 0x000fc40000000042 */
[----:B------:R-:W-:Y:S01]  /*11ec0*/  HFMA2 R42, R51, R42, R36 ;  /* 0x0000002a332a7231 */ /* 0x000fe20000000024 */
[-C--:B------:R-:W-:Y:S02]  /*11ed0*/  HFMA2.MMA R36, R58, R43.reuse, R21 ;  /* 0x0000002b3a247235 */ /* 0x080fe40000000015 */
[----:B------:R-:W-:-:S04]  /*11ee0*/  HFMA2.MMA R24, R56, R43, R24 ;  /* 0x0000002b38187235 */ /* 0x000fc80000000018 */
[-C--:B--2---:R-:W-:Y:S02]  /*11ef0*/  HFMA2.MMA R36, R72, R32.reuse, R36 ;  /* 0x0000002048247235 */ /* 0x084fe40000000024 */
        /* <DEDUP_REMOVED lines=14> */
[-C--:B0-----:R-:W-:Y:S02]  /*11fe0*/  HFMA2.MMA R44, R88, R28.reuse, R44 ;  /* 0x0000001c582c7235 */ /* 0x081fe4000000002c */
        /* <DEDUP_REMOVED lines=15> */
[----:B------:R-:W-:Y:S01]  /*120e0*/  IADD3 R128, R128, 0x20, RZ ;  /* 0x0000002080807810 */ /* 0x000fe20007ffe0ff */
[----:B------:R-:W-:Y:S02]  /*120f0*/  HFMA2 R41, R89, R30, R41 ;  /* 0x0000001e59297231 */ /* 0x000fe40000000029 */
[-C--:B------:R-:W-:Y:S01]  /*12100*/  HFMA2 R43, R95, R31.reuse, R43 ;  /* 0x0000001f5f2b7231 */ /* 0x080fe2000000002b */
[C---:B------:R-:W-:Y:S01]  /*12110*/  ISETP.GE.AND P0, PT, R128.reuse, c[0x0][0x1b0], PT ;  /* 0x00006c0080007a0c */ /* 0x040fe20003f06270 */
[----:B------:R-:W-:Y:S01]  /*12120*/  HFMA2 R41, R93, R31, R41 ;  /* 0x0000001f5d297231 */ /* 0x000fe20000000029 */
[----:B------:R-:W-:Y:S01]  /*12130*/  ISETP.LT.AND P1, PT, R128, R129, PT ;  /* 0x000000818000720c */ /* 0x000fe20003f21270 */
[----:B------:R-:W-:-:S02]  /*12140*/  HADD2 R104, R104.H0_H0, R104.H1_H1 ;  /* 0x3000006868687230 */ /* 0x000fc40000000800 */
[----:B------:R-:W-:Y:S02]  /*12150*/  HADD2 R103, R103.H0_H0, R103.H1_H1 ;  /* 0x3000006767677230 */ /* 0x000fe40000000800 */
[----:B------:R-:W-:Y:S02]  /*12160*/  HADD2 R37, R37.H0_H0, R37.H1_H1 ;  /* 0x3000002525257230 */ /* 0x000fe40000000800 */
[----:B------:R-:W-:Y:S02]  /*12170*/  HADD2 R48, R48.H0_H0, R48.H1_H1 ;  /* 0x3000003030307230 */ /* 0x000fe40000000800 */
[----:B------:R-:W-:Y:S02]  /*12180*/  HADD2 R24, R43.H0_H0, R43.H1_H1 ;  /* 0x3000002b2b187230 */ /* 0x000fe40000000800 */
[----:B------:R-:W-:Y:S02]  /*12190*/  HADD2 R102, R102.H0_H0, R102.H1_H1 ;  /* 0x3000006666667230 */ /* 0x000fe40000000800 */
[----:B------:R-:W-:-:S02]  /*121a0*/  HADD2 R101, R101.H0_H0, R101.H1_H1 ;  /* 0x3000006565657230 */ /* 0x000fc40000000800 */
[----:B------:R-:W-:Y:S02]  /*121b0*/  HADD2 R110, R110.H0_H0, R110.H1_H1 ;  /* 0x3000006e6e6e7230 */ /* 0x000fe40000000800 */
[----:B------:R-:W-:Y:S02]  /*121c0*/  HADD2 R47, R47.H0_H0, R47.H1_H1 ;  /* 0x3000002f2f2f7230 */ /* 0x000fe40000000800 */
[----:B------:R-:W-:Y:S01]  /*121d0*/  HADD2 R41, R41.H0_H0, R41.H1_H1 ;  /* 0x3000002929297230 */ /* 0x000fe20000000800 */
        /* <DEDUP_REMOVED lines=15> */
[----:B------:R-:W-:Y:S01]  /*122d0*/  PRMT R47, R47, 0x5410, R41 ;  /* 0x000054102f2f7816 */ /* 0x000fe20000000029 */
[----:B------:R-:W-:Y:S01]  /*122e0*/  UIADD3 UR4, UR4, 0x40, URZ ;  /* 0x0000004004047890 */ /* 0x000fe2000fffe03f */
[----:B------:R-:W-:-:S02]  /*122f0*/  HFMA2.MMA R27, R100, R122, R27 ;  /* 0x0000007a641b7235 */ /* 0x000fc4000000001b */
[-C--:B------:R-:W-:Y:S02]  /*12300*/  HFMA2.MMA R16, R104, R122.reuse, R16 ;  /* 0x0000007a68107235 */ /* 0x080fe40000000010 */
[-C--:B------:R-:W-:Y:S02]  /*12310*/  HFMA2.MMA R14, R108, R122.reuse, R14 ;  /* 0x0000007a6c0e7235 */ /* 0x080fe4000000000e */
[-C--:B------:R-:W-:Y:S02]  /*12320*/  HFMA2.MMA R12, R112, R122.reuse, R12 ;  /* 0x0000007a700c7235 */ /* 0x080fe4000000000c */
[-C--:B------:R-:W-:Y:S02]  /*12330*/  HFMA2.MMA R10, R116, R122.reuse, R10 ;  /* 0x0000007a740a7235 */ /* 0x080fe4000000000a */
[-C--:B------:R-:W-:Y:S02]  /*12340*/  HFMA2.MMA R8, R120, R122.reuse, R8 ;  /* 0x0000007a78087235 */ /* 0x080fe40000000008 */
[----:B------:R-:W-:-:S02]  /*12350*/  HFMA2.MMA R6, R37, R122, R6 ;  /* 0x0000007a25067235 */ /* 0x000fc40000000006 */
[----:B------:R-:W-:Y:S01]  /*12360*/  HFMA2.MMA R4, R48, R122, R4 ;  /* 0x0000007a30047235 */ /* 0x000fe20000000004 */
[-C--:B------:R-:W-:Y:S02]  /*12370*/  HFMA2 R17, R98, R121.reuse, R17 ;  /* 0x0000007962117231 */ /* 0x080fe40000000011 */
[-C--:B------:R-:W-:Y:S02]  /*12380*/  HFMA2 R15, R102, R121.reuse, R15 ;  /* 0x00000079660f7231 */ /* 0x080fe4000000000f */
[-C--:B------:R-:W-:Y:S02]  /*12390*/  HFMA2 R13, R106, R121.reuse, R13 ;  /* 0x000000796a0d7231 */ /* 0x080fe4000000000d */
[-C--:B------:R-:W-:Y:S02]  /*123a0*/  HFMA2 R11, R110, R121.reuse, R11 ;  /* 0x000000796e0b7231 */ /* 0x080fe4000000000b */
[-C--:B------:R-:W-:Y:S02]  /*123b0*/  HFMA2 R9, R114, R121.reuse, R9 ;  /* 0x0000007972097231 */ /* 0x080fe40000000009 */
[----:B------:R-:W-:-:S02]  /*123c0*/  HFMA2 R7, R118, R121, R7 ;  /* 0x0000007976077231 */ /* 0x000fc40000000007 */
[-C--:B------:R-:W-:Y:S02]  /*123d0*/  HFMA2 R5, R62, R121.reuse, R5 ;  /* 0x000000793e057231 */ /* 0x080fe40000000005 */
[----:B------:R-:W-:Y:S01]  /*123e0*/  HFMA2 R3, R47, R121, R3 ;  /* 0x000000792f037231 */ /* 0x000fe20000000003 */
[----:B------:R-:W-:Y:S05]  /*123f0*/  @!P0 BRA P1, `(.L_x_3015) ;  /* 0xffffc8a000008947 */ /* 0x000fea000083ffff */
.L_x_3014:
[----:B------:R-:W-:-:S04]  /*12400*/  ISETP.GE.AND P0, PT, R128, R129, PT ;  /* 0x000000818000720c */ /* 0x000fc80003f06270 */
[----:B------:R-:W-:-:S13]  /*12410*/  ISETP.GE.OR P0, PT, R128, c[0x0][0x1b4], P0 ;  /* 0x00006d0080007a0c */ /* 0x000fda0000706670 */
[----:B------:R-:W-:Y:S05]  /*12420*/  @P0 BRA `(.L_x_3016) ;  /* 0x0000836000000947 */ /* 0x000fea0003800000 */
.L_x_3017:
[C---:B------:R-:W-:Y:S01]  /*12430*/  ISETP.NE.AND P0, PT, R128.reuse, R125, PT ;  /* 0x0000007d8000720c */ /* 0x040fe20003f05270 */
[----:B------:R-:W2:Y:S04]  /*12440*/  LDG.E.128.CONSTANT R20, [R132.64] ;  /* 0x0000000684147981 */ /* 0x000ea8000c1e9d00 */
[----:B------:R-:W0:Y:S08]  /*12450*/  LDS.64 R34, [UR4] ;  /* 0x00000004ff227984 */ /* 0x000e300008000a00 */
[----:B------:R-:W-:-:S02]  /*12460*/  @!P0 LEA R24, R128, 0x1, 0x1 ;  /* 0x0000000180188811 */ /* 0x000fc400078e08ff */
[----:B------:R-:W-:-:S05]  /*12470*/  @!P0 MOV R25, 0x2 ;  /* 0x0000000200198802 */ /* 0x000fca0000000f00 */
[----:B------:R-:W-:-:S06]  /*12480*/  @!P0 IMAD.WIDE R24, R24, R25, c[0x0][0x198] ;  /* 0x0000660018188625 */ /* 0x000fcc00078e0219 */
[----:B------:R1:W3:Y:S01]  /*12490*/  @!P0 LDG.E.U16.CONSTANT R25, [R24.64] ;  /* 0x0000000618198981 */ /* 0x0002e2000c1e9500 */
[----:B------:R-:W-:-:S04]  /*124a0*/  @!P0 IADD3 R126, R126, 0x1, RZ ;  /* 0x000000017e7e8810 */ /* 0x000fc80007ffe0ff */
[----:B------:R-:W-:-:S06]  /*124b0*/  @!P0 LEA R18, R126, R1, 0x3 ;  /* 0x000000017e128211 */ /* 0x000fcc00078e18ff */
[----:B------:R-:W4:Y:S01]  /*124c0*/  @!P0 LDL.64 R18, [R18] ;  /* 0x0000000012128983 */ /* 0x000f220000100a00 */
[----:B------:R-:W-:Y:S01]  /*124d0*/  HFMA2.MMA R0, -RZ, RZ, 0, 0.0625 ;  /* 0x00002c00ff007435 */ /* 0x000fe200000001ff */
[--C-:B0-----:R-:W-:Y:S02]  /*124e0*/  HADD2.F32 R36, -RZ, R34.reuse.H0_H0 ;  /* 0x20000022ff247230 */ /* 0x101fe40000004100 */
[----:B------:R-:W-:Y:S02]  /*124f0*/  HADD2.F32 R37, -RZ, R34.H1_H1 ;  /* 0x30000022ff257230 */ /* 0x000fe40000004100 */
[--C-:B------:R-:W-:Y:S02]  /*12500*/  HADD2.F32 R49, -RZ, R35.reuse.H0_H0 ;  /* 0x20000023ff317230 */ /* 0x100fe40000004100 */
[----:B------:R-:W-:Y:S01]  /*12510*/  HADD2.F32 R34, -RZ, R35.H1_H1 ;  /* 0x30000023ff227230 */ /* 0x000fe20000004100 */
[C---:B--2---:R-:W-:Y:S02]  /*12520*/  LOP3.LUT R28, R20.reuse, 0xf000f, RZ, 0xc0, !PT ;  /* 0x000f000f141c7812 */ /* 0x044fe400078ec0ff */
[----:B------:R-:W-:-:S02]  /*12530*/  LOP3.LUT R29, R20, 0xf000f0, RZ, 0xc0, !PT ;  /* 0x00f000f0141d7812 */ /* 0x000fc400078ec0ff */
[----:B------:R-:W-:Y:S02]  /*12540*/  SHF.R.U32.HI R26, RZ, 0x8, R20 ;  /* 0x00000008ff1a7819 */ /* 0x000fe40000011614 */
[C---:B------:R-:W-:Y:S02]  /*12550*/  LOP3.LUT R20, R21.reuse, 0xf000f, RZ, 0xc0, !PT ;  /* 0x000f000f15147812 */ /* 0x040fe400078ec0ff */
[----:B------:R-:W-:Y:S02]  /*12560*/  LOP3.LUT R30, R21, 0xf000f0, RZ, 0xc0, !PT ;  /* 0x00f000f0151e7812 */ /* 0x000fe400078ec0ff */
[----:B------:R-:W-:Y:S02]  /*12570*/  LOP3.LUT R31, R22, 0xf000f0, RZ, 0xc0, !PT ;  /* 0x00f000f0161f7812 */ /* 0x000fe400078ec0ff */
[----:B-1----:R-:W-:Y:S02]  /*12580*/  SHF.R.U32.HI R24, RZ, 0x8, R22 ;  /* 0x00000008ff187819 */ /* 0x002fe40000011616 */
[----:B------:R-:W-:-:S02]  /*12590*/  LOP3.LUT R20, R20, 0x64006400, RZ, 0xfc, !PT ;  /* 0x6400640014147812 */ /* 0x000fc400078efcff */
[----:B---3--:R-:W-:Y:S02]  /*125a0*/  @!P0 IADD3 R125, R25, R128, RZ ;  /* 0x00000080197d8210 */ /* 0x008fe40007ffe0ff */
[----:B------:R-:W-:Y:S02]  /*125b0*/  SHF.R.U32.HI R25, RZ, 0x8, R21 ;  /* 0x00000008ff197819 */ /* 0x000fe40000011615 */
[----:B------:R-:W-:Y:S02]  /*125c0*/  LOP3.LUT R21, R22, 0xf000f, RZ, 0xc0, !PT ;  /* 0x000f000f16157812 */ /* 0x000fe400078ec0ff */
[----:B------:R-:W-:Y:S02]  /*125d0*/  LOP3.LUT R22, R23, 0xf000f, RZ, 0xc0, !PT ;  /* 0x000f000f17167812 */ /* 0x000fe400078ec0ff */
[----:B------:R-:W-:Y:S02]  /*125e0*/  LOP3.LUT R21, R21, 0x64006400, RZ, 0xfc, !PT ;  /* 0x6400640015157812 */ /* 0x000fe400078efcff */
[----:B------:R-:W-:-:S02]  /*125f0*/  LOP3.LUT R33, R23, 0xf000f0, RZ, 0xc0, !PT ;  /* 0x00f000f017217812 */ /* 0x000fc400078ec0ff */
[----:B------:R-:W-:Y:S01]  /*12600*/  SHF.R.U32.HI R2, RZ, 0x8, R23 ;  /* 0x00000008ff027819 */ /* 0x000fe20000011617 */
[----:B------:R-:W-:Y:S01]  /*12610*/  HADD2 R23, R21, -1032, -1032 ;  /* 0xe408e40815177430 */ /* 0x000fe20000000000 */
[----:B------:R-:W-:Y:S01]  /*12620*/  LOP3.LUT R32, R22, 0x64006400, RZ, 0xfc, !PT ;  /* 0x6400640016207812 */ /* 0x000fe200078efcff */
[----:B------:R-:W-:Y:S02]  /*12630*/  HADD2 R22, R20, -1032, -1032 ;  /* 0xe408e40814167430 */ /* 0x000fe40000000000 */
[----:B------:R-:W0:Y:S01]  /*12640*/  LDS.64 R20, [UR4+0x8] ;  /* 0x00000804ff147984 */ /* 0x000e220008000a00 */
[----:B------:R-:W-:Y:S01]  /*12650*/  LOP3.LUT R28, R28, 0x64006400, RZ, 0xfc, !PT ;  /* 0x640064001c1c7812 */ /* 0x000fe200078efcff */
[----:B------:R-:W-:Y:S01]  /*12660*/  HADD2 R32, R32, -1032, -1032 ;  /* 0xe408e40820207430 */ /* 0x000fe20000000000 */
[----:B------:R-:W-:-:S03]  /*12670*/  LOP3.LUT R29, R29, 0x64006400, RZ, 0xfc, !PT ;  /* 0x640064001d1d7812 */ /* 0x000fc600078efcff */
[----:B------:R-:W-:Y:S02]  /*12680*/  HADD2 R28, R28, -1032, -1032 ;  /* 0xe408e4081c1c7430 */ /* 0x000fe40000000000 */
[----:B------:R-:W-:Y:S02]  /*12690*/  HADD2.F32 R47, -RZ, R22.H0_H0 ;  /* 0x20000016ff2f7230 */ /* 0x000fe40000004100 */
[--C-:B------:R-:W-:Y:S02]  /*126a0*/  HADD2.F32 R45, -RZ, R23.reuse.H0_H0 ;  /* 0x20000017ff2d7230 */ /* 0x100fe40000004100 */
[----:B------:R-:W-:Y:S02]  /*126b0*/  HADD2.F32 R55, -RZ, R28.H0_H0 ;  /* 0x2000001cff377230 */ /* 0x000fe40000004100 */
[----:B------:R-:W-:Y:S01]  /*126c0*/  HADD2.F32 R44, -RZ, R23.H1_H1 ;  /* 0x30000017ff2c7230 */ /* 0x000fe20000004100 */
[----:B------:R-:W-:Y:S01]  /*126d0*/  LOP3.LUT R23, R30, 0x64006400, RZ, 0xfc, !PT ;  /* 0x640064001e177812 */ /* 0x000fe200078efcff */
[----:B------:R-:W-:-:S02]  /*126e0*/  HADD2.F32 R43, -RZ, R32.H0_H0 ;  /* 0x20000020ff2b7230 */ /* 0x000fc40000004100 */
[-C--:B------:R-:W-:Y:S02]  /*126f0*/  HFMA2 R29, R29, R0.reuse.H0_H0, -72, -72 ;  /* 0xd480d4801d1d7431 */ /* 0x080fe40000040000 */
[----:B------:R-:W-:Y:S02]  /*12700*/  HADD2.F32 R46, -RZ, R28.H1_H1 ;  /* 0x3000001cff2e7230 */ /* 0x000fe40000004100 */
[----:B------:R-:W-:Y:S01]  /*12710*/  HADD2.F32 R42, -RZ, R22.H1_H1 ;  /* 0x30000016ff2a7230 */ /* 0x000fe20000004100 */
[----:B------:R-:W-:Y:S01]  /*12720*/  FFMA.FTZ R22, R55, R36, RZ ;  /* 0x0000002437167223 */ /* 0x000fe200000100ff */
[----:B------:R-:W-:Y:S01]  /*12730*/  HADD2.F32 R58, -RZ, R32.H1_H1 ;  /* 0x30000020ff3a7230 */ /* 0x000fe20000004100 */
[----:B------:R-:W-:Y:S01]  /*12740*/  LOP3.LUT R31, R31, 0x64006400, RZ, 0xfc, !PT ;  /* 0x640064001f1f7812 */ /* 0x000fe200078efcff */
[C---:B------:R-:W-:Y:S01]  /*12750*/  FFMA.FTZ R28, R36.reuse, R47, RZ ;  /* 0x0000002f241c7223 */ /* 0x040fe200000100ff */
[----:B------:R-:W-:Y:S01]  /*12760*/  LOP3.LUT R33, R33, 0x64006400, RZ, 0xfc, !PT ;  /* 0x6400640021217812 */ /* 0x000fe200078efcff */
[C---:B------:R-:W-:Y:S01]  /*12770*/  FFMA.FTZ R30, R36.reuse, R45, RZ ;  /* 0x0000002d241e7223 */ /* 0x040fe200000100ff */
[-C--:B------:R-:W-:Y:S01]  /*12780*/  HFMA2 R23, R23, R0.reuse.H0_H0, -72, -72 ;  /* 0xd480d48017177431 */ /* 0x080fe20000040000 */
[----:B------:R-:W-:Y:S01]  /*12790*/  FFMA.FTZ R36, R36, R43, RZ ;  /* 0x0000002b24247223 */ /* 0x000fe200000100ff */
[----:B------:R-:W-:Y:S01]  /*127a0*/  HADD2.F32 R57, -RZ, R29.H0_H0 ;  /* 0x2000001dff397230 */ /* 0x000fe20000004100 */
[----:B------:R-:W-:Y:S01]  /*127b0*/  FFMA.FTZ R22, R46, R37, R22 ;  /* 0x000000252e167223 */ /* 0x000fe20000010016 */
[-C--:B------:R-:W-:Y:S01]  /*127c0*/  HFMA2 R31, R31, R0.reuse.H0_H0, -72, -72 ;  /* 0xd480d4801f1f7431 */ /* 0x080fe20000040000 */
[C---:B------:R-:W-:Y:S01]  /*127d0*/  FFMA.FTZ R28, R37.reuse, R42, R28 ;  /* 0x0000002a251c7223 */ /* 0x040fe2000001001c */
[----:B------:R-:W-:Y:S01]  /*127e0*/  HFMA2 R33, R33, R0.H0_H0, -72, -72 ;  /* 0xd480d48021217431 */ /* 0x000fe20000040000 */
[C---:B------:R-:W-:Y:S01]  /*127f0*/  FFMA.FTZ R30, R37.reuse, R44, R30 ;  /* 0x0000002c251e7223 */ /* 0x040fe2000001001e */
[----:B------:R-:W-:Y:S01]  /*12800*/  HADD2.F32 R56, -RZ, R23.H0_H0 ;  /* 0x20000017ff387230 */ /* 0x000fe20000004100 */
[----:B------:R-:W-:Y:S01]  /*12810*/  FFMA.FTZ R32, R37, R58, R36 ;  /* 0x0000003a25207223 */ /* 0x000fe20000010024 */
[----:B------:R-:W-:-:S02]  /*12820*/  HADD2.F32 R36, -RZ, R29.H1_H1 ;  /* 0x3000001dff247230 */ /* 0x000fc40000004100 */
[----:B------:R-:W-:Y:S01]  /*12830*/  HADD2.F32 R37, -RZ, R23.H1_H1 ;  /* 0x30000017ff257230 */ /* 0x000fe20000004100 */
[----:B------:R-:W-:Y:S01]  /*12840*/  FFMA.FTZ R23, R57, R49, R22 ;  /* 0x0000003139177223 */ /* 0x000fe20000010016 */
[--C-:B------:R-:W-:Y:S01]  /*12850*/  HADD2.F32 R38, -RZ, R31.reuse.H0_H0 ;  /* 0x2000001fff267230 */ /* 0x100fe20000004100 */
[----:B------:R-:W-:Y:S01]  /*12860*/  FFMA.FTZ R28, R49, R56, R28 ;  /* 0x00000038311c7223 */ /* 0x000fe2000001001c */
[----:B------:R-:W-:Y:S01]  /*12870*/  HADD2.F32 R39, -RZ, R31.H1_H1 ;  /* 0x3000001fff277230 */ /* 0x000fe20000004100 */
[----:B------:R-:W-:Y:S01]  /*12880*/  FFMA.FTZ R31, R36, R34, R23 ;  /* 0x00000022241f7223 */ /* 0x000fe20000010017 */
[--C-:B------:R-:W-:Y:S01]  /*12890*/  HADD2.F32 R40, -RZ, R33.reuse.H0_H0 ;  /* 0x20000021ff287230 */ /* 0x100fe20000004100 */
[----:B------:R-:W-:Y:S02]  /*128a0*/  LOP3.LUT R22, R25, 0xf000f, RZ, 0xc0, !PT ;  /* 0x000f000f19167812 */ /* 0x000fe400078ec0ff */
[----:B------:R-:W-:Y:S01]  /*128b0*/  LOP3.LUT R23, R24, 0xf000f, RZ, 0xc0, !PT ;  /* 0x000f000f18177812 */ /* 0x000fe200078ec0ff */
[----:B------:R-:W-:Y:S01]  /*128c0*/  HADD2.F32 R41, -RZ, R33.H1_H1 ;  /* 0x30000021ff297230 */ /* 0x000fe20000004100 */
[C---:B------:R-:W-:Y:S01]  /*128d0*/  FFMA.FTZ R30, R49.reuse, R38, R30 ;  /* 0x00000026311e7223 */ /* 0x040fe2000001001e */
[----:B------:R-:W-:Y:S01]  /*128e0*/  LOP3.LUT R22, R22, 0x64006400, RZ, 0xfc, !PT ;  /* 0x6400640016167812 */ /* 0x000fe200078efcff */
[----:B------:R-:W-:Y:S01]  /*128f0*/  FFMA.FTZ R48, R34, R37, R28 ;  /* 0x0000002522307223 */ /* 0x000fe2000001001c */
[----:B------:R-:W-:Y:S01]  /*12900*/  LOP3.LUT R28, R2, 0xf000f, RZ, 0xc0, !PT ;  /* 0x000f000f021c7812 */ /* 0x000fe200078ec0ff */
[----:B------:R-:W-:Y:S01]  /*12910*/  FFMA.FTZ R32, R49, R40, R32 ;  /* 0x0000002831207223 */ /* 0x000fe20000010020 */
[----:B------:R-:W-:Y:S01]  /*12920*/  LOP3.LUT R23, R23, 0x64006400, RZ, 0xfc, !PT ;  /* 0x6400640017177812 */ /* 0x000fe200078efcff */
[----:B------:R-:W-:Y:S01]  /*12930*/  FFMA.FTZ R49, R34, R39, R30 ;  /* 0x0000002722317223 */ /* 0x000fe2000001001e */
[----:B------:R-:W-:Y:S01]  /*12940*/  LOP3.LUT R30, R28, 0x64006400, RZ, 0xfc, !PT ;  /* 0x640064001c1e7812 */ /* 0x000fe200078efcff */
[----:B------:R-:W-:Y:S01]  /*12950*/  FFMA.FTZ R50, R34, R41, R32 ;  /* 0x0000002922327223 */ /* 0x000fe20000010020 */
[----:B0-----:R-:W-:-:S02]  /*12960*/  HADD2.F32 R32, -RZ, R20.H0_H0 ;  /* 0x20000014ff207230 */ /* 0x001fc40000004100 */
[----:B------:R-:W-:Y:S01]  /*12970*/  HADD2.F32 R33, -RZ, R20.H1_H1 ;  /* 0x30000014ff217230 */ /* 0x000fe20000004100 */
[----:B------:R-:W-:Y:S01]  /*12980*/  LOP3.LUT R20, R26, 0xf000f, RZ, 0xc0, !PT ;  /* 0x000f000f1a147812 */ /* 0x000fe200078ec0ff */
[----:B------:R-:W-:Y:S02]  /*12990*/  HADD2 R28, R22, -1032, -1032 ;  /* 0xe408e408161c7430 */ /* 0x000fe40000000000 */
[----:B------:R-:W-:Y:S02]  /*129a0*/  HADD2 R29, R23, -1032, -1032 ;  /* 0xe408e408171d7430 */ /* 0x000fe40000000000 */
[----:B------:R-:W0:Y:S01]  /*129b0*/  LDS.64 R22, [UR4+0x80] ;  /* 0x00008004ff167984 */ /* 0x000e220008000a00 */
[----:B------:R-:W-:Y:S01]  /*129c0*/  LOP3.LUT R20, R20, 0x64006400, RZ, 0xfc, !PT ;  /* 0x6400640014147812 */ /* 0x000fe200078efcff */
[----:B------:R-:W-:-:S04]  /*129d0*/  HADD2 R30, R30, -1032, -1032 ;  /* 0xe408e4081e1e7430 */ /* 0x000fc80000000000 */
[----:B------:R-:W-:Y:S02]  /*129e0*/  HADD2 R20, R20, -1032, -1032 ;  /* 0xe408e40814147430 */ /* 0x000fe40000000000 */
[----:B------:R-:W-:Y:S01]  /*129f0*/  HADD2.F32 R51, -RZ, R30.H0_H0 ;  /* 0x2000001eff337230 */ /* 0x000fe20000004100 */
[----:B------:R-:W-:Y:S02]  /*12a00*/  LOP3.LUT R26, R26, 0xf000f0, RZ, 0xc0, !PT ;  /* 0x00f000f01a1a7812 */ /* 0x000fe400078ec0ff */
[----:B------:R-:W-:Y:S02]  /*12a10*/  HADD2.F32 R54, -RZ, R20.H0_H0 ;  /* 0x20000014ff367230 */ /* 0x000fe40000004100 */
[----:B------:R-:W-:Y:S01]  /*12a20*/  HADD2.F32 R52, -RZ, R29.H0_H0 ;  /* 0x2000001dff347230 */ /* 0x000fe20000004100 */
[----:B------:R-:W-:Y:S01]  /*12a30*/  FFMA.FTZ R62, R32, R51, R50 ;  /* 0x00000033203e7223 */ /* 0x000fe20000010032 */
[--C-:B------:R-:W-:Y:S02]  /*12a40*/  HADD2.F32 R35, -RZ, R21.reuse.H0_H0 ;  /* 0x20000015ff237230 */ /* 0x100fe40000004100 */
[----:B------:R-:W-:Y:S01]  /*12a50*/  HADD2.F32 R34, -RZ, R21.H1_H1 ;  /* 0x30000015ff227230 */ /* 0x000fe20000004100 */
[----:B------:R-:W-:Y:S01]  /*12a60*/  LOP3.LUT R21, R26, 0x64006400, RZ, 0xfc, !PT ;  /* 0x640064001a157812 */ /* 0x000fe200078efcff */
[----:B------:R-:W-:Y:S01]  /*12a70*/  HADD2.F32 R53, -RZ, R28.H0_H0 ;  /* 0x2000001cff357230 */ /* 0x000fe20000004100 */
[----:B------:R-:W-:Y:S01]  /*12a80*/  FFMA.FTZ R31, R54, R32, R31 ;  /* 0x00000020361f7223 */ /* 0x000fe2000001001f */
[----:B------:R-:W-:Y:S01]  /*12a90*/  HADD2.F32 R50, -RZ, R20.H1_H1 ;  /* 0x30000014ff327230 */ /* 0x000fe20000004100 */
[----:B------:R-:W-:Y:S01]  /*12aa0*/  LOP3.LUT R26, R2, 0xf000f0, RZ, 0xc0, !PT ;  /* 0x00f000f0021a7812 */ /* 0x000fe200078ec0ff */
[----:B------:R-:W-:Y:S01]  /*12ab0*/  FFMA.FTZ R61, R32, R52, R49 ;  /* 0x00000034203d7223 */ /* 0x000fe20000010031 */
[----:B------:R-:W-:Y:S01]  /*12ac0*/  LOP3.LUT R25, R25, 0xf000f0, RZ, 0xc0, !PT ;  /* 0x00f000f019197812 */ /* 0x000fe200078ec0ff */
[----:B------:R-:W-:Y:S01]  /*12ad0*/  HADD2.F32 R49, -RZ, R28.H1_H1 ;  /* 0x3000001cff317230 */ /* 0x000fe20000004100 */
[----:B------:R-:W-:Y:S01]  /*12ae0*/  LOP3.LUT R24, R24, 0xf000f0, RZ, 0xc0, !PT ;  /* 0x00f000f018187812 */ /* 0x000fe200078ec0ff */
[----:B------:R-:W-:Y:S01]  /*12af0*/  FFMA.FTZ R60, R32, R53, R48 ;  /* 0x00000035203c7223 */ /* 0x000fe20000010030 */
[----:B------:R-:W-:Y:S01]  /*12b00*/  HFMA2 R2, R21, R0.H0_H0, -72, -72 ;  /* 0xd480d48015027431 */ /* 0x000fe20000040000 */
[----:B------:R-:W-:Y:S01]  /*12b10*/  FFMA.FTZ R28, R50, R33, R31 ;  /* 0x00000021321c7223 */ /* 0x000fe2000001001f */
[----:B------:R-:W-:Y:S01]  /*12b20*/  HADD2.F32 R48, -RZ, R29.H1_H1 ;  /* 0x3000001dff307230 */ /* 0x000fe20000004100 */
[----:B------:R-:W1:Y:S01]  /*12b30*/  LDS.64 R20, [UR4+0x88] ;  /* 0x00008804ff147984 */ /* 0x000e620008000a00 */
[----:B------:R-:W-:-:S02]  /*12b40*/  LOP3.LUT R31, R26, 0x64006400, RZ, 0xfc, !PT ;  /* 0x640064001a1f7812 */ /* 0x000fc400078efcff */
[----:B------:R-:W-:Y:S02]  /*12b50*/  LOP3.LUT R25, R25, 0x64006400, RZ, 0xfc, !PT ;  /* 0x6400640019197812 */ /* 0x000fe400078efcff */
[----:B------:R-:W-:Y:S01]  /*12b60*/  LOP3.LUT R29, R24, 0x64006400, RZ, 0xfc, !PT ;  /* 0x64006400181d7812 */ /* 0x000fe200078efcff */
[-C--:B------:R-:W-:Y:S02]  /*12b70*/  HFMA2 R31, R31, R0.reuse.H0_H0, -72, -72 ;  /* 0xd480d4801f1f7431 */ /* 0x080fe40000040000 */
[----:B------:R-:W-:Y:S02]  /*12b80*/  HADD2.F32 R59, -RZ, R30.H1_H1 ;  /* 0x3000001eff3b7230 */ /* 0x000fe40000004100 */
[-C--:B------:R-:W-:Y:S02]  /*12b90*/  HFMA2 R25, R25, R0.reuse.H0_H0, -72, -72 ;  /* 0xd480d48019197431 */ /* 0x080fe40000040000 */
[----:B------:R-:W-:Y:S02]  /*12ba0*/  HFMA2 R29, R29, R0.H0_H0, -72, -72 ;  /* 0xd480d4801d1d7431 */ /* 0x000fe40000040000 */
        /* <DEDUP_REMOVED lines=10> */
[C---:B------:R-:W-:Y:S01]  /*12c50*/  FFMA.FTZ R29, R35.reuse, R64, R33 ;  /* 0x00000040231d7223 */ /* 0x040fe20000010021 */
[----:B------:R-:W-:Y:S01]  /*12c60*/  HADD2.F32 R60, -RZ, R31.H1_H1 ;  /* 0x3000001fff3c7230 */ /* 0x000fe20000004100 */
[C---:B------:R-:W-:Y:S01]  /*12c70*/  FFMA.FTZ R31, R35.reuse, R66, R30 ;  /* 0x00000042231f7223 */ /* 0x040fe2000001001e */
[----:B------:R-:W-:Y:S01]  /*12c80*/  HADD2.F32 R62, -RZ, R25.H1_H1 ;  /* 0x30000019ff3e7230 */ /* 0x000fe20000004100 */
[----:B------:R-:W-:Y:S01]  /*12c90*/  FFMA.FTZ R26, R35, R65, R32 ;  /* 0x00000041231a7223 */ /* 0x000fe20000010020 */
[--C-:B0-----:R-:W-:Y:S01]  /*12ca0*/  HADD2.F32 R2, -RZ, R22.reuse.H0_H0 ;  /* 0x20000016ff027230 */ /* 0x101fe20000004100 */
[----:B------:R-:W-:Y:S01]  /*12cb0*/  FFMA.FTZ R33, R63, R34, R28 ;  /* 0x000000223f217223 */ /* 0x000fe2000001001c */
[----:B------:R-:W-:Y:S02]  /*12cc0*/  HADD2.F32 R25, -RZ, R22.H1_H1 ;  /* 0x30000016ff197230 */ /* 0x000fe40000004100 */
[----:B------:R-:W-:-:S02]  /*12cd0*/  HADD2.F32 R35, -RZ, R23.H0_H0 ;  /* 0x20000017ff237230 */ /* 0x000fc40000004100 */
[----:B------:R-:W-:Y:S02]  /*12ce0*/  HADD2.F32 R28, -RZ, R23.H1_H1 ;  /* 0x30000017ff1c7230 */ /* 0x000fe40000004100 */
[----:B------:R-:W0:Y:S01]  /*12cf0*/  LDS.64 R22, [UR4+0x100] ;  /* 0x00010004ff167984 */ /* 0x000e220008000a00 */
        /* <DEDUP_REMOVED lines=13> */
[----:B------:R-:W2:Y:S01]  /*12dd0*/  LDS.64 R24, [UR4+0x108] ;  /* 0x00010804ff187984 */ /* 0x000ea20008000a00 */
[-C--:B------:R-:W-:Y:S02]  /*12de0*/  FFMA.FTZ R30, R37, R28.reuse, R30 ;  /* 0x0000001c251e7223 */ /* 0x080fe4000001001e */
[-C--:B------:R-:W-:Y:S02]  /*12df0*/  FFMA.FTZ R71, R39, R28.reuse, R32 ;  /* 0x0000001c27477223 */ /* 0x080fe40000010020 */
[----:B------:R-:W-:Y:S01]  /*12e00*/  FFMA.FTZ R28, R41, R28, R2 ;  /* 0x0000001c291c7223 */ /* 0x000fe20000010002 */
[----:B-1----:R-:W-:-:S02]  /*12e10*/  HADD2.F32 R2, -RZ, R20.H0_H0 ;  /* 0x20000014ff027230 */ /* 0x002fc40000004100 */
[----:B------:R-:W-:-:S03]  /*12e20*/  HADD2.F32 R20, -RZ, R20.H1_H1 ;  /* 0x30000014ff147230 */ /* 0x000fc60000004100 */
[-C--:B------:R-:W-:Y:S01]  /*12e30*/  FFMA.FTZ R35, R54, R2.reuse, R35 ;  /* 0x0000000236237223 */ /* 0x080fe20000010023 */
[--C-:B------:R-:W-:Y:S01]  /*12e40*/  HADD2.F32 R69, -RZ, R21.reuse.H0_H0 ;  /* 0x20000015ff457230 */ /* 0x100fe20000004100 */
[-C--:B------:R-:W-:Y:S02]  /*12e50*/  FFMA.FTZ R30, R53, R2.reuse, R30 ;  /* 0x00000002351e7223 */ /* 0x080fe4000001001e */
[-C--:B------:R-:W-:Y:S02]  /*12e60*/  FFMA.FTZ R71, R52, R2.reuse, R71 ;  /* 0x0000000234477223 */ /* 0x080fe40000010047 */
[----:B------:R-:W-:Y:S02]  /*12e70*/  FFMA.FTZ R32, R51, R2, R28 ;  /* 0x0000000233207223 */ /* 0x000fe4000001001c */
[----:B------:R-:W-:Y:S01]  /*12e80*/  FFMA.FTZ R2, R50, R20, R35 ;  /* 0x0000001432027223 */ /* 0x000fe20000010023 */
[----:B------:R-:W-:-:S03]  /*12e90*/  HADD2.F32 R21, -RZ, R21.H1_H1 ;  /* 0x30000015ff157230 */ /* 0x000fc60000004100 */
[----:B------:R-:W-:Y:S01]  /*12ea0*/  FFMA.FTZ R2, R67, R69, R2 ;  /* 0x0000004543027223 */ /* 0x000fe20000010002 */
[----:B----4-:R-:W-:Y:S01]  /*12eb0*/  @!P0 PRMT R121, R19, 0x7610, R121 ;  /* 0x0000761013798816 */ /* 0x010fe20000000079 */
[-C--:B------:R-:W-:Y:S01]  /*12ec0*/  FFMA.FTZ R28, R48, R20.reuse, R71 ;  /* 0x00000014301c7223 */ /* 0x080fe20000010047 */
[----:B------:R-:W-:Y:S01]  /*12ed0*/  @!P0 PRMT R122, R18, 0x7610, R122 ;  /* 0x00007610127a8816 */ /* 0x000fe2000000007a */
[----:B------:R-:W-:Y:S01]  /*12ee0*/  FFMA.FTZ R35, R63, R21, R2 ;  /* 0x000000153f237223 */ /* 0x000fe20000010002 */
[--C-:B0-----:R-:W-:Y:S01]  /*12ef0*/  HADD2.F32 R2, -RZ, R22.reuse.H0_H0 ;  /* 0x20000016ff027230 */ /* 0x101fe20000004100 */
[----:B------:R-:W-:Y:S01]  /*12f00*/  @!P0 PRMT R121, R121, 0x7610, R19 ;  /* 0x0000761079798816 */ /* 0x000fe20000000013 */
[-C--:B------:R-:W-:Y:S01]  /*12f10*/  FFMA.FTZ R30, R49, R20.reuse, R30 ;  /* 0x00000014311e7223 */ /* 0x080fe2000001001e */
[----:B------:R-:W-:Y:S01]  /*12f20*/  HADD2.F32 R19, -RZ, R22.H1_H1 ;  /* 0x30000016ff137230 */ /* 0x000fe20000004100 */
[----:B------:R-:W-:Y:S01]  /*12f30*/  FFMA.FTZ R32, R59, R20, R32 ;  /* 0x000000143b207223 */ /* 0x000fe20000010020 */
[----:B------:R-:W-:Y:S01]  /*12f40*/  @!P0 PRMT R122, R122, 0x7610, R18 ;  /* 0x000076107a7a8816 */ /* 0x000fe20000000012 */
[----:B------:R-:W-:Y:S01]  /*12f50*/  FFMA.FTZ R20, R65, R69, R28 ;  /* 0x0000004541147223 */ /* 0x000fe2000001001c */
[--C-:B------:R-:W-:Y:S01]  /*12f60*/  HADD2.F32 R71, -RZ, R23.reuse.H0_H0 ;  /* 0x20000017ff477230 */ /* 0x100fe20000004100 */
[-C--:B------:R-:W-:Y:S01]  /*12f70*/  FFMA.FTZ R18, R55, R2.reuse, RZ ;  /* 0x0000000237127223 */ /* 0x080fe200000100ff */
[----:B------:R-:W-:Y:S01]  /*12f80*/  HADD2.F32 R22, -RZ, R23.H1_H1 ;  /* 0x30000017ff167230 */ /* 0x000fe20000004100 */
[----:B------:R-:W-:-:S02]  /*12f90*/  FFMA.FTZ R23, R47, R2, RZ ;  /* 0x000000022f177223 */ /* 0x000fc400000100ff */
[-C--:B------:R-:W-:Y:S02]  /*12fa0*/  FFMA.FTZ R28, R45, R2.reuse, RZ ;  /* 0x000000022d1c7223 */ /* 0x080fe400000100ff */
[----:B------:R-:W-:Y:S02]  /*12fb0*/  FFMA.FTZ R2, R43, R2, RZ ;  /* 0x000000022b027223 */ /* 0x000fe400000100ff */
[----:B------:R-:W-:Y:S02]  /*12fc0*/  FFMA.FTZ R30, R66, R69, R30 ;  /* 0x00000045421e7223 */ /* 0x000fe4000001001e */
[-C--:B------:R-:W-:Y:S02]  /*12fd0*/  FFMA.FTZ R18, R46, R19.reuse, R18 ;  /* 0x000000132e127223 */ /* 0x080fe40000010012 */
[-C--:B------:R-:W-:Y:S02]  /*12fe0*/  FFMA.FTZ R23, R42, R19.reuse, R23 ;  /* 0x000000132a177223 */ /* 0x080fe40000010017 */
[----:B------:R-:W-:-:S02]  /*12ff0*/  FFMA.FTZ R28, R44, R19, R28 ;  /* 0x000000132c1c7223 */ /* 0x000fc4000001001c */
[----:B------:R-:W-:Y:S02]  /*13000*/  FFMA.FTZ R2, R58, R19, R2 ;  /* 0x000000133a027223 */ /* 0x000fe40000010002 */
[----:B------:R-:W-:Y:S02]  /*13010*/  FFMA.FTZ R32, R64, R69, R32 ;  /* 0x0000004540207223 */ /* 0x000fe40000010020 */
[----:B------:R-:W-:Y:S02]  /*13020*/  FFMA.FTZ R69, R62, R21, R30 ;  /* 0x000000153e457223 */ /* 0x000fe4000001001e */
[-C--:B------:R-:W-:Y:S02]  /*13030*/  FFMA.FTZ R19, R57, R71.reuse, R18 ;  /* 0x0000004739137223 */ /* 0x080fe40000010012 */
[-C--:B------:R-:W-:Y:S02]  /*13040*/  FFMA.FTZ R23, R56, R71.reuse, R23 ;  /* 0x0000004738177223 */ /* 0x080fe40000010017 */
[----:B------:R-:W-:-:S02]  /*13050*/  FFMA.FTZ R28, R38, R71, R28 ;  /* 0x00000047261c7223 */ /* 0x000fc4000001001c */
[----:B------:R-:W-:Y:S01]  /*13060*/  FFMA.FTZ R30, R40, R71, R2 ;  /* 0x00000047281e7223 */ /* 0x000fe20000010002 */
[--C-:B--2---:R-:W-:Y:S01]  /*13070*/  HADD2.F32 R2, -RZ, R24.reuse.H0_H0 ;  /* 0x20000018ff027230 */ /* 0x104fe20000004100 */
[-C--:B------:R-:W-:Y:S02]  /*13080*/  FFMA.FTZ R19, R36, R22.reuse, R19 ;  /* 0x0000001624137223 */ /* 0x080fe40000010013 */
[-C--:B------:R-:W-:Y:S02]  /*13090*/  FFMA.FTZ R18, R37, R22.reuse, R23 ;  /* 0x0000001625127223 */ /* 0x080fe40000010017 */
[-C--:B------:R-:W-:Y:S02]  /*130a0*/  FFMA.FTZ R71, R39, R22.reuse, R28 ;  /* 0x0000001627477223 */ /* 0x080fe4000001001c */
[----:B------:R-:W-:Y:S01]  /*130b0*/  FFMA.FTZ R30, R41, R22, R30 ;  /* 0x00000016291e7223 */ /* 0x000fe2000001001e */
[----:B------:R-:W-:Y:S01]  /*130c0*/  HADD2.F32 R24, -RZ, R24.H1_H1 ;  /* 0x30000018ff187230 */ /* 0x000fe20000004100 */
[----:B------:R-:W-:-:S02]  /*130d0*/  FFMA.FTZ R19, R54, R2, R19 ;  /* 0x0000000236137223 */ /* 0x000fc40000010013 */
[-C--:B------:R-:W-:Y:S02]  /*130e0*/  FFMA.FTZ R18, R53, R2.reuse, R18 ;  /* 0x0000000235127223 */ /* 0x080fe40000010012 */
[-C--:B------:R-:W-:Y:S02]  /*130f0*/  FFMA.FTZ R71, R52, R2.reuse, R71 ;  /* 0x0000000234477223 */ /* 0x080fe40000010047 */
[----:B------:R-:W-:Y:S01]  /*13100*/  FFMA.FTZ R30, R51, R2, R30 ;  /* 0x00000002331e7223 */ /* 0x000fe2000001001e */
        /* <DEDUP_REMOVED lines=17> */
[----:B------:R-:W-:Y:S01]  /*13220*/  HFMA2.MMA R25, -RZ, RZ, 0, 2.384185791015625e-07 ;  /* 0x00000004ff197435 */ /* 0x000fe200000001ff */
[C---:B------:R-:W-:Y:S02]  /*13230*/  FFMA.FTZ R31, R34.reuse, R62, R31 ;  /* 0x0000003e221f7223 */ /* 0x040fe4000001001f */
[----:B------:R-:W-:Y:S01]  /*13240*/  FFMA.FTZ R26, R34, R61, R26 ;  /* 0x0000003d221a7223 */ /* 0x000fe2000001001a */
[----:B------:R-:W-:Y:S01]  /*13250*/  HADD2.F32 R24, -RZ, R121.H1_H1 ;  /* 0x30000079ff187230 */ /* 0x000fe20000004100 */
[----:B------:R-:W-:Y:S02]  /*13260*/  FFMA.FTZ R20, R61, R21, R20 ;  /* 0x000000153d147223 */ /* 0x000fe40000010014 */
[----:B------:R-:W-:Y:S02]  /*13270*/  FMUL.FTZ R33, R33, R18 ;  /* 0x0000001221217220 */ /* 0x000fe40000410000 */
[----:B------:R-:W-:-:S02]  /*13280*/  FMUL.FTZ R31, R31, R2 ;  /* 0x000000021f1f7220 */ /* 0x000fc40000410000 */
[----:B------:R-:W-:Y:S02]  /*13290*/  FFMA.FTZ R21, R60, R21, R32 ;  /* 0x000000153c157223 */ /* 0x000fe40000010020 */
[----:B------:R-:W-:Y:S01]  /*132a0*/  FMUL.FTZ R26, R26, R19 ;  /* 0x000000131a1a7220 */ /* 0x000fe20000410000 */
[----:B------:R-:W-:Y:S01]  /*132b0*/  F2FP.PACK_AB R33, RZ, R33 ;  /* 0x00000021ff21723e */ /* 0x000fe200000000ff */
[----:B------:R-:W-:Y:S01]  /*132c0*/  FFMA.FTZ R29, R34, R60, R29 ;  /* 0x0000003c221d7223 */ /* 0x000fe2000001001d */
[----:B------:R-:W-:Y:S01]  /*132d0*/  F2FP.PACK_AB R31, RZ, R31 ;  /* 0x0000001fff1f723e */ /* 0x000fe200000000ff */
[----:B------:R-:W-:Y:S01]  /*132e0*/  FMUL.FTZ R20, R20, R19 ;  /* 0x0000001314147220 */ /* 0x000fe20000410000 */
[----:B------:R-:W-:Y:S01]  /*132f0*/  MOV R34, R27 ;  /* 0x0000001b00227202 */ /* 0x000fe20000000f00 */
[----:B------:R-:W-:Y:S01]  /*13300*/  FMUL.FTZ R21, R21, R24 ;  /* 0x0000001815157220 */ /* 0x000fe20000410000 */
[----:B------:R-:W-:Y:S01]  /*13310*/  F2FP.PACK_AB R28, RZ, R26 ;  /* 0x0000001aff1c723e */ /* 0x000fe200000000ff */
[----:B------:R-:W-:Y:S01]  /*13320*/  IMAD.WIDE R132, R25, c[0x0][0x18c], R132 ;  /* 0x0000630019847a25 */ /* 0x000fe200078e0284 */
[----:B------:R-:W0:Y:S01]  /*13330*/  LDS.64 R26, [UR4+0x180] ;  /* 0x00018004ff1a7984 */ /* 0x000e220008000a00 */
[----:B------:R-:W-:-:S02]  /*13340*/  PRMT R33, R33, 0x5410, R31 ;  /* 0x0000541021217816 */ /* 0x000fc4000000001f */
[----:B------:R-:W-:Y:S02]  /*13350*/  F2FP.PACK_AB R30, RZ, R20 ;  /* 0x00000014ff1e723e */ /* 0x000fe400000000ff */
[----:B------:R-:W-:Y:S02]  /*13360*/  F2FP.PACK_AB R31, RZ, R21 ;  /* 0x00000015ff1f723e */ /* 0x000fe400000000ff */
[----:B------:R-:W2:Y:S01]  /*13370*/  LDG.E.128.CONSTANT R20, [R132.64] ;  /* 0x0000000684147981 */ /* 0x000ea2000c1e9d00 */
[----:B------:R-:W-:Y:S02]  /*13380*/  FMUL.FTZ R35, R35, R18 ;  /* 0x0000001223237220 */ /* 0x000fe40000410000 */
[----:B------:R-:W-:Y:S02]  /*13390*/  FMUL.FTZ R69, R69, R2 ;  /* 0x0000000245457220 */ /* 0x000fe40000410000 */
[----:B------:R-:W-:Y:S01]  /*133a0*/  FMUL.FTZ R29, R29, R24 ;  /* 0x000000181d1d7220 */ /* 0x000fe20000410000 */
[----:B------:R-:W-:-:S02]  /*133b0*/  F2FP.PACK_AB R35, RZ, R35 ;  /* 0x00000023ff23723e */ /* 0x000fc400000000ff */
[----:B------:R-:W-:Y:S02]  /*133c0*/  F2FP.PACK_AB R69, RZ, R69 ;  /* 0x00000045ff45723e */ /* 0x000fe400000000ff */
[----:B------:R-:W-:Y:S02]  /*133d0*/  F2FP.PACK_AB R29, RZ, R29 ;  /* 0x0000001dff1d723e */ /* 0x000fe400000000ff */
[----:B------:R-:W-:Y:S01]  /*133e0*/  PRMT R32, R35, 0x5410, R69 ;  /* 0x0000541023207816 */ /* 0x000fe20000000045 */
[----:B------:R-:W-:Y:S01]  /*133f0*/  FMUL.FTZ R71, R71, R18 ;  /* 0x0000001247477220 */ /* 0x000fe20000410000 */
[----:B------:R-:W-:Y:S01]  /*13400*/  PRMT R35, R28, 0x5410, R29 ;  /* 0x000054101c237816 */ /* 0x000fe2000000001d */
[----:B------:R-:W-:Y:S01]  /*13410*/  FMUL.FTZ R73, R73, R2 ;  /* 0x0000000249497220 */ /* 0x000fe20000410000 */
[----:B------:R-:W1:Y:S01]  /*13420*/  LDS.64 R28, [UR4+0x188] ;  /* 0x00018804ff1c7984 */ /* 0x000e620008000a00 */
[----:B------:R-:W-:Y:S02]  /*13430*/  FMUL.FTZ R68, R68, R19 ;  /* 0x0000001344447220 */ /* 0x000fe40000410000 */
[----:B------:R-:W-:Y:S01]  /*13440*/  FMUL.FTZ R75, R75, R24 ;  /* 0x000000184b4b7220 */ /* 0x000fe20000410000 */
[----:B------:R-:W-:-:S02]  /*13450*/  F2FP.PACK_AB R71, RZ, R71 ;  /* 0x00000047ff47723e */ /* 0x000fc400000000ff */
[----:B------:R-:W-:Y:S02]  /*13460*/  F2FP.PACK_AB R73, RZ, R73 ;  /* 0x00000049ff49723e */ /* 0x000fe400000000ff */
[----:B------:R-:W-:Y:S02]  /*13470*/  PRMT R30, R30, 0x5410, R31 ;  /* 0x000054101e1e7816 */ /* 0x000fe4000000001f */
[----:B------:R-:W-:Y:S02]  /*13480*/  F2FP.PACK_AB R68, RZ, R68 ;  /* 0x00000044ff44723e */ /* 0x000fe400000000ff */
[----:B------:R-:W-:Y:S02]  /*13490*/  F2FP.PACK_AB R75, RZ, R75 ;  /* 0x0000004bff4b723e */ /* 0x000fe400000000ff */
[----:B------:R-:W-:Y:S01]  /*134a0*/  PRMT R71, R71, 0x5410, R73 ;  /* 0x0000541047477816 */ /* 0x000fe20000000049 */
[----:B------:R-:W-:Y:S01]  /*134b0*/  HADD2 R34, R33, R34 ;  /* 0x0000002221227230 */ /* 0x000fe20000000000 */
[----:B------:R-:W-:Y:S01]  /*134c0*/  PRMT R68, R68, 0x5410, R75 ;  /* 0x0000541044447816 */ /* 0x000fe2000000004b */
[----:B------:R-:W-:-:S02]  /*134d0*/  HFMA2.MMA R33, R30, 1, 1, R15 ;  /* 0x3c003c001e217835 */ /* 0x000fc4000000000f */
[----:B------:R-:W-:Y:S01]  /*134e0*/  HFMA2.MMA R32, R32, 1, 1, R16 ;  /* 0x3c003c0020207835 */ /* 0x000fe20000000010 */
[----:B------:R-:W-:Y:S02]  /*134f0*/  HADD2 R30, R71, R14 ;  /* 0x0000000e471e7230 */ /* 0x000fe40000000000 */
[----:B------:R-:W3:Y:S01]  /*13500*/  LDS.64 R14, [UR4+0x200] ;  /* 0x00020004ff0e7984 */ /* 0x000ee20008000a00 */
[--C-:B0-----:R-:W-:Y:S01]  /*13510*/  HADD2.F32 R16, -RZ, R26.reuse.H0_H0 ;  /* 0x2000001aff107230 */ /* 0x101fe20000004100 */
[----:B------:R-:W-:Y:S01]  /*13520*/  HFMA2.MMA R31, R68, 1, 1, R13 ;  /* 0x3c003c00441f7835 */ /* 0x000fe2000000000d */
[----:B------:R-:W-:Y:S02]  /*13530*/  HADD2 R35, R35, R17 ;  /* 0x0000001123237230 */ /* 0x000fe40000000000 */
        /* <DEDUP_REMOVED lines=16> */
[----:B-1----:R-:W-:Y:S01]  /*13640*/  HADD2.F32 R68, -RZ, R28.H0_H0 ;  /* 0x2000001cff447230 */ /* 0x002fe20000004100 */
        /* <DEDUP_REMOVED lines=15> */
[-C--:B------:R-:W-:Y:S01]  /*13740*/  FFMA.FTZ R26, R67, R27.reuse, R26 ;  /* 0x0000001b431a7223 */ /* 0x080fe2000001001a */
[----:B---3--:R-:W-:Y:S01]  /*13750*/  HADD2.F32 R28, -RZ, R14.H0_H0 ;  /* 0x2000000eff1c7230 */ /* 0x008fe20000004100 */
[-C--:B------:R-:W-:Y:S02]  /*13760*/  FFMA.FTZ R69, R66, R27.reuse, R69 ;  /* 0x0000001b42457223 */ /* 0x080fe40000010045 */
[----:B------:R-:W-:-:S02]  /*13770*/  FFMA.FTZ R68, R65, R27, R68 ;  /* 0x0000001b41447223 */ /* 0x000fc40000010044 */
[----:B------:R-:W-:Y:S02]  /*13780*/  FFMA.FTZ R13, R64, R27, R72 ;  /* 0x0000001b400d7223 */ /* 0x000fe40000010048 */
[-C--:B------:R-:W-:Y:S02]  /*13790*/  FFMA.FTZ R27, R63, R29.reuse, R26 ;  /* 0x0000001d3f1b7223 */ /* 0x080fe4000001001a */
[-C--:B------:R-:W-:Y:S02]  /*137a0*/  FFMA.FTZ R69, R62, R29.reuse, R69 ;  /* 0x0000001d3e457223 */ /* 0x080fe40000010045 */
[-C--:B------:R-:W-:Y:S02]  /*137b0*/  FFMA.FTZ R26, R61, R29.reuse, R68 ;  /* 0x0000001d3d1a7223 */ /* 0x080fe40000010044 */
[----:B------:R-:W-:Y:S01]  /*137c0*/  FFMA.FTZ R13, R60, R29, R13 ;  /* 0x0000001d3c0d7223 */ /* 0x000fe2000001000d */
[----:B------:R-:W-:Y:S01]  /*137d0*/  HADD2.F32 R29, -RZ, R14.H1_H1 ;  /* 0x3000000eff1d7230 */ /* 0x000fe20000004100 */
[----:B------:R-:W-:Y:S01]  /*137e0*/  FFMA.FTZ R14, R55, R28, RZ ;  /* 0x0000001c370e7223 */ /* 0x000fe200000100ff */
[----:B------:R-:W-:-:S02]  /*137f0*/  HADD2.F32 R71, -RZ, R15.H0_H0 ;  /* 0x2000000fff477230 */ /* 0x000fc40000004100 */
[----:B------:R-:W-:Y:S01]  /*13800*/  HADD2.F32 R68, -RZ, R15.H1_H1 ;  /* 0x3000000fff447230 */ /* 0x000fe20000004100 */
        /* <DEDUP_REMOVED lines=8> */
[--C-:B0-----:R-:W-:Y:S01]  /*13890*/  HADD2.F32 R14, -RZ, R16.reuse.H0_H0 ;  /* 0x20000010ff0e7230 */ /* 0x101fe20000004100 */
[-C--:B------:R-:W-:Y:S02]  /*138a0*/  FFMA.FTZ R28, R56, R71.reuse, R28 ;  /* 0x00000047381c7223 */ /* 0x080fe4000001001c */
[-C--:B------:R-:W-:Y:S02]  /*138b0*/  FFMA.FTZ R15, R36, R68.reuse, R15 ;  /* 0x00000044240f7223 */ /* 0x080fe4000001000f */
[-C--:B------:R-:W-:Y:S02]  /*138c0*/  FFMA.FTZ R70, R38, R71.reuse, R70 ;  /* 0x0000004726467223 */ /* 0x080fe40000010046 */
[----:B------:R-:W-:Y:S01]  /*138d0*/  FFMA.FTZ R72, R40, R71, R72 ;  /* 0x0000004728487223 */ /* 0x000fe20000010048 */
[----:B------:R-:W-:Y:S01]  /*138e0*/  HADD2.F32 R16, -RZ, R16.H1_H1 ;  /* 0x30000010ff107230 */ /* 0x000fe20000004100 */
        /* <DEDUP_REMOVED lines=9> */
[--C-:B------:R-:W-:Y:S01]  /*13980*/  HADD2.F32 R29, -RZ, R17.reuse.H0_H0 ;  /* 0x20000011ff1d7230 */ /* 0x100fe20000004100 */
[-C--:B------:R-:W-:Y:S01]  /*13990*/  FFMA.FTZ R68, R49, R16.reuse, R68 ;  /* 0x0000001031447223 */ /* 0x080fe20000010044 */
[----:B------:R-:W-:Y:S01]  /*139a0*/  HADD2.F32 R17, -RZ, R17.H1_H1 ;  /* 0x30000011ff117230 */ /* 0x000fe20000004100 */
[-C--:B------:R-:W-:Y:S02]  /*139b0*/  FFMA.FTZ R70, R48, R16.reuse, R71 ;  /* 0x0000001030467223 */ /* 0x080fe40000010047 */
[----:B------:R-:W-:Y:S02]  /*139c0*/  FFMA.FTZ R72, R59, R16, R72 ;  /* 0x000000103b487223 */ /* 0x000fe40000010048 */
[----:B------:R-:W-:-:S02]  /*139d0*/  FFMA.FTZ R28, R67, R29, R28 ;  /* 0x0000001d431c7223 */ /* 0x000fc4000001001c */
[-C--:B------:R-:W-:Y:S02]  /*139e0*/  FFMA.FTZ R68, R66, R29.reuse, R68 ;  /* 0x0000001d42447223 */ /* 0x080fe40000010044 */
[-C--:B------:R-:W-:Y:S02]  /*139f0*/  FFMA.FTZ R70, R65, R29.reuse, R70 ;  /* 0x0000001d41467223 */ /* 0x080fe40000010046 */
[----:B------:R-:W-:Y:S02]  /*13a00*/  FFMA.FTZ R72, R64, R29, R72 ;  /* 0x0000001d40487223 */ /* 0x000fe40000010048 */
[-C--:B------:R-:W-:Y:S02]  /*13a10*/  FFMA.FTZ R29, R63, R17.reuse, R28 ;  /* 0x000000113f1d7223 */ /* 0x080fe4000001001c */
[----:B------:R-:W-:Y:S02]  /*13a20*/  FFMA.FTZ R71, R62, R17, R68 ;  /* 0x000000113e477223 */ /* 0x000fe40000010044 */
[----:B------:R-:W-:-:S02]  /*13a30*/  FMUL.FTZ R27, R27, R18 ;  /* 0x000000121b1b7220 */ /* 0x000fc40000410000 */
[----:B------:R-:W-:Y:S02]  /*13a40*/  FMUL.FTZ R69, R69, R2 ;  /* 0x0000000245457220 */ /* 0x000fe40000410000 */
[-C--:B------:R-:W-:Y:S02]  /*13a50*/  FFMA.FTZ R70, R61, R17.reuse, R70 ;  /* 0x000000113d467223 */ /* 0x080fe40000010046 */
[----:B------:R-:W-:Y:S01]  /*13a60*/  FFMA.FTZ R73, R60, R17, R72 ;  /* 0x000000113c497223 */ /* 0x000fe20000010048 */
[----:B------:R-:W-:Y:S01]  /*13a70*/  MOV R28, R12 ;  /* 0x0000000c001c7202 */ /* 0x000fe20000000f00 */
[----:B------:R-:W-:Y:S02]  /*13a80*/  FMUL.FTZ R26, R26, R19 ;  /* 0x000000131a1a7220 */ /* 0x000fe40000410000 */
[----:B------:R-:W-:Y:S02]  /*13a90*/  FMUL.FTZ R17, R13, R24 ;  /* 0x000000180d117220 */ /* 0x000fe40000410000 */
[----:B------:R-:W-:Y:S01]  /*13aa0*/  FMUL.FTZ R29, R29, R18 ;  /* 0x000000121d1d7220 */ /* 0x000fe20000410000 */
[----:B------:R-:W1:Y:S01]  /*13ab0*/  LDS.64 R12, [UR4+0x288] ;  /* 0x00028804ff0c7984 */ /* 0x000e620008000a00 */
[----:B------:R-:W-:Y:S01]  /*13ac0*/  FMUL.FTZ R71, R71, R2 ;  /* 0x0000000247477220 */ /* 0x000fe20000410000 */
[----:B------:R-:W-:-:S02]  /*13ad0*/  F2FP.PACK_AB R27, RZ, R27 ;  /* 0x0000001bff1b723e */ /* 0x000fc400000000ff */
[----:B------:R-:W-:Y:S01]  /*13ae0*/  F2FP.PACK_AB R69, RZ, R69 ;  /* 0x00000045ff45723e */ /* 0x000fe200000000ff */
[----:B------:R-:W-:Y:S01]  /*13af0*/  FMUL.FTZ R70, R70, R19 ;  /* 0x0000001346467220 */ /* 0x000fe20000410000 */
[----:B------:R-:W-:Y:S01]  /*13b00*/  F2FP.PACK_AB R16, RZ, R26 ;  /* 0x0000001aff10723e */ /* 0x000fe200000000ff */
[----:B------:R-:W-:Y:S01]  /*13b10*/  FMUL.FTZ R73, R73, R24 ;  /* 0x0000001849497220 */ /* 0x000fe20000410000 */
[----:B------:R-:W-:Y:S02]  /*13b20*/  F2FP.PACK_AB R17, RZ, R17 ;  /* 0x00000011ff11723e */ /* 0x000fe400000000ff */
[----:B------:R-:W-:Y:S02]  /*13b30*/  F2FP.PACK_AB R29, RZ, R29 ;  /* 0x0000001dff1d723e */ /* 0x000fe400000000ff */
[----:B------:R-:W-:Y:S02]  /*13b40*/  F2FP.PACK_AB R71, RZ, R71 ;  /* 0x00000047ff47723e */ /* 0x000fe400000000ff */
[----:B------:R-:W-:-:S02]  /*13b50*/  PRMT R27, R27, 0x5410, R69 ;  /* 0x000054101b1b7816 */ /* 0x000fc40000000045 */
[----:B------:R-:W-:Y:S02]  /*13b60*/  PRMT R16, R16, 0x5410, R17 ;  /* 0x0000541010107816 */ /* 0x000fe40000000011 */
[----:B------:R-:W-:Y:S02]  /*13b70*/  PRMT R29, R29, 0x5410, R71 ;  /* 0x000054101d1d7816 */ /* 0x000fe40000000047 */
[----:B------:R-:W-:Y:S02]  /*13b80*/  F2FP.PACK_AB R70, RZ, R70 ;  /* 0x00000046ff46723e */ /* 0x000fe400000000ff */
[----:B------:R-:W-:Y:S01]  /*13b90*/  F2FP.PACK_AB R73, RZ, R73 ;  /* 0x00000049ff49723e */ /* 0x000fe200000000ff */
[----:B------:R-:W-:Y:S01]  /*13ba0*/  HFMA2.MMA R26, R27, 1, 1, R28 ;  /* 0x3c003c001b1a7835 */ /* 0x000fe2000000001c */
[----:B------:R-:W-:Y:S01]  /*13bb0*/  HADD2 R27, R16, R11 ;  /* 0x0000000b101b7230 */ /* 0x000fe20000000000 */
[----:B------:R-:W-:Y:S01]  /*13bc0*/  HFMA2.MMA R16, R29, 1, 1, R10 ;  /* 0x3c003c001d107835 */ /* 0x000fe2000000000a */
[----:B------:R-:W-:Y:S01]  /*13bd0*/  PRMT R70, R70, 0x5410, R73 ;  /* 0x0000541046467816 */ /* 0x000fe20000000049 */
[----:B------:R-:W3:Y:S01]  /*13be0*/  LDS.64 R10, [UR4+0x300] ;  /* 0x00030004ff0a7984 */ /* 0x000ee20008000a00 */
[----:B0-----:R-:W-:-:S02]  /*13bf0*/  HADD2.F32 R28, -RZ, R14.H0_H0 ;  /* 0x2000000eff1c7230 */ /* 0x001fc40000004100 */
[--C-:B------:R-:W-:Y:S02]  /*13c00*/  HADD2.F32 R29, -RZ, R15.reuse.H0_H0 ;  /* 0x2000000fff1d7230 */ /* 0x100fe40000004100 */
[----:B------:R-:W-:Y:S01]  /*13c10*/  HFMA2.MMA R17, R70, 1, 1, R9 ;  /* 0x3c003c0046117835 */ /* 0x000fe20000000009 */
[----:B------:R-:W-:Y:S01]  /*13c20*/  HADD2.F32 R9, -RZ, R14.H1_H1 ;  /* 0x3000000eff097230 */ /* 0x000fe20000004100 */
[-C--:B------:R-:W-:Y:S01]  /*13c30*/  FFMA.FTZ R14, R55, R28.reuse, RZ ;  /* 0x0000001c370e7223 */ /* 0x080fe200000100ff */
[----:B------:R-:W-:Y:S01]  /*13c40*/  HADD2.F32 R68, -RZ, R15.H1_H1 ;  /* 0x3000000fff447230 */ /* 0x000fe20000004100 */
        /* <DEDUP_REMOVED lines=9> */
[----:B------:R-:W0:Y:S01]  /*13ce0*/  LDS.64 R14, [UR4+0x308] ;  /* 0x00030804ff0e7984 */ /* 0x000e220008000a00 */
[-C--:B------:R-:W-:Y:S01]  /*13cf0*/  FFMA.FTZ R70, R38, R29.reuse, R28 ;  /* 0x0000001d26467223 */ /* 0x080fe2000001001c */
[--C-:B-1----:R-:W-:Y:S01]  /*13d00*/  HADD2.F32 R28, -RZ, R12.reuse.H0_H0 ;  /* 0x2000000cff1c7230 */ /* 0x102fe20000004100 */
[----:B------:R-:W-:Y:S02]  /*13d10*/  FFMA.FTZ R29, R40, R29, R71 ;  /* 0x0000001d281d7223 */ /* 0x000fe40000010047 */
[-C--:B------:R-:W-:Y:S02]  /*13d20*/  FFMA.FTZ R9, R36, R68.reuse, R9 ;  /* 0x0000004424097223 */ /* 0x080fe40000010009 */
[-C--:B------:R-:W-:Y:S01]  /*13d30*/  FFMA.FTZ R71, R39, R68.reuse, R70 ;  /* 0x0000004427477223 */ /* 0x080fe20000010046 */
[----:B------:R-:W-:Y:S01]  /*13d40*/  HADD2.F32 R12, -RZ, R12.H1_H1 ;  /* 0x3000000cff0c7230 */ /* 0x000fe20000004100 */
[-C--:B------:R-:W-:Y:S02]  /*13d50*/  FFMA.FTZ R69, R37, R68.reuse, R69 ;  /* 0x0000004425457223 */ /* 0x080fe40000010045 */
[----:B------:R-:W-:-:S02]  /*13d60*/  FFMA.FTZ R70, R41, R68, R29 ;  /* 0x0000004429467223 */ /* 0x000fc4000001001d */
[-C--:B------:R-:W-:Y:S02]  /*13d70*/  FFMA.FTZ R9, R54, R28.reuse, R9 ;  /* 0x0000001c36097223 */ /* 0x080fe40000010009 */
[-C--:B------:R-:W-:Y:S01]  /*13d80*/  FFMA.FTZ R71, R52, R28.reuse, R71 ;  /* 0x0000001c34477223 */ /* 0x080fe20000010047 */
[--C-:B------:R-:W-:Y:S01]  /*13d90*/  HADD2.F32 R29, -RZ, R13.reuse.H0_H0 ;  /* 0x2000000dff1d7230 */ /* 0x100fe20000004100 */
[-C--:B------:R-:W-:Y:S01]  /*13da0*/  FFMA.FTZ R69, R53, R28.reuse, R69 ;  /* 0x0000001c35457223 */ /* 0x080fe20000010045 */
[----:B------:R-:W-:Y:S01]  /*13db0*/  HADD2.F32 R68, -RZ, R13.H1_H1 ;  /* 0x3000000dff447230 */ /* 0x000fe20000004100 */
[----:B------:R-:W-:Y:S02]  /*13dc0*/  FFMA.FTZ R13, R51, R28, R70 ;  /* 0x0000001c330d7223 */ /* 0x000fe40000010046 */
[-C--:B------:R-:W-:Y:S02]  /*13dd0*/  FFMA.FTZ R28, R50, R12.reuse, R9 ;  /* 0x0000000c321c7223 */ /* 0x080fe40000010009 */
[----:B------:R-:W-:-:S02]  /*13de0*/  FFMA.FTZ R70, R48, R12, R71 ;  /* 0x0000000c30467223 */ /* 0x000fc40000010047 */
[-C--:B------:R-:W-:Y:S02]  /*13df0*/  FFMA.FTZ R69, R49, R12.reuse, R69 ;  /* 0x0000000c31457223 */ /* 0x080fe40000010045 */
[----:B------:R-:W-:Y:S02]  /*13e00*/  FFMA.FTZ R9, R59, R12, R13 ;  /* 0x0000000c3b097223 */ /* 0x000fe4000001000d */
[-C--:B------:R-:W-:Y:S02]  /*13e10*/  FFMA.FTZ R28, R67, R29.reuse, R28 ;  /* 0x0000001d431c7223 */ /* 0x080fe4000001001c */
[-C--:B------:R-:W-:Y:S01]  /*13e20*/  FFMA.FTZ R12, R65, R29.reuse, R70 ;  /* 0x0000001d410c7223 */ /* 0x080fe20000010046 */
[--C-:B---3--:R-:W-:Y:S01]  /*13e30*/  HADD2.F32 R70, -RZ, R10.reuse.H0_H0 ;  /* 0x2000000aff467230 */ /* 0x108fe20000004100 */
[-C--:B------:R-:W-:Y:S02]  /*13e40*/  FFMA.FTZ R13, R66, R29.reuse, R69 ;  /* 0x0000001d420d7223 */ /* 0x080fe40000010045 */
[----:B------:R-:W-:Y:S01]  /*13e50*/  FFMA.FTZ R9, R64, R29, R9 ;  /* 0x0000001d40097223 */ /* 0x000fe20000010009 */
        /* <DEDUP_REMOVED lines=34> */
[--C-:B------:R-:W-:Y:S02]  /*14080*/  HADD2.F32 R69, -RZ, R15.reuse.H0_H0 ;  /* 0x2000000fff457230 */ /* 0x100fe40000004100 */
[----:B------:R-:W-:-:S03]  /*14090*/  HADD2.F32 R15, -RZ, R15.H1_H1 ;  /* 0x3000000fff0f7230 */ /* 0x000fc60000004100 */
[-C--:B------:R-:W-:Y:S02]  /*140a0*/  FFMA.FTZ R28, R67, R69.reuse, R28 ;  /* 0x00000045431c7223 */ /* 0x080fe4000001001c */
[-C--:B------:R-:W-:Y:S02]  /*140b0*/  FFMA.FTZ R68, R66, R69.reuse, R68 ;  /* 0x0000004542447223 */ /* 0x080fe40000010044 */
[-C--:B------:R-:W-:Y:S02]  /*140c0*/  FFMA.FTZ R70, R65, R69.reuse, R70 ;  /* 0x0000004541467223 */ /* 0x080fe40000010046 */
[----:B------:R-:W-:Y:S02]  /*140d0*/  FFMA.FTZ R14, R64, R69, R14 ;  /* 0x00000045400e7223 */ /* 0x000fe4000001000e */
[-C--:B------:R-:W-:Y:S02]  /*140e0*/  FFMA.FTZ R69, R63, R15.reuse, R28 ;  /* 0x0000000f3f457223 */ /* 0x080fe4000001001c */
[----:B------:R-:W-:-:S02]  /*140f0*/  FFMA.FTZ R71, R62, R15, R68 ;  /* 0x0000000f3e477223 */ /* 0x000fc40000010044 */
[----:B------:R-:W-:Y:S02]  /*14100*/  FMUL.FTZ R12, R12, R19 ;  /* 0x000000130c0c7220 */ /* 0x000fe40000410000 */
[----:B------:R-:W-:Y:S02]  /*14110*/  FMUL.FTZ R9, R9, R24 ;  /* 0x0000001809097220 */ /* 0x000fe40000410000 */
[----:B------:R-:W-:Y:S02]  /*14120*/  FMUL.FTZ R69, R69, R18 ;  /* 0x0000001245457220 */ /* 0x000fe40000410000 */
[----:B------:R-:W-:Y:S02]  /*14130*/  FMUL.FTZ R71, R71, R2 ;  /* 0x0000000247477220 */ /* 0x000fe40000410000 */
[-C--:B------:R-:W-:Y:S02]  /*14140*/  FFMA.FTZ R70, R61, R15.reuse, R70 ;  /* 0x0000000f3d467223 */ /* 0x080fe40000010046 */
[----:B------:R-:W-:Y:S01]  /*14150*/  FFMA.FTZ R73, R60, R15, R14 ;  /* 0x0000000f3c497223 */ /* 0x000fe2000001000e */
[----:B------:R-:W-:Y:S01]  /*14160*/  MOV R14, R7 ;  /* 0x00000007000e7202 */ /* 0x000fe20000000f00 */
        /* <DEDUP_REMOVED lines=8> */
[----:B------:R-:W-:Y:S02]  /*141f0*/  MOV R15, R8 ;  /* 0x00000008000f7202 */ /* 0x000fe40000000f00 */
[----:B------:R-:W1:Y:S01]  /*14200*/  LDS.64 R8, [UR4+0x388] ;  /* 0x00038804ff087984 */ /* 0x000e620008000a00 */
[----:B------:R-:W-:Y:S02]  /*14210*/  F2FP.PACK_AB R29, RZ, R29 ;  /* 0x0000001dff1d723e */ /* 0x000fe400000000ff */
[----:B------:R-:W-:Y:S02]  /*14220*/  F2FP.PACK_AB R13, RZ, R13 ;  /* 0x0000000dff0d723e */ /* 0x000fe400000000ff */
[----:B------:R-:W-:Y:S02]  /*14230*/  PRMT R12, R12, 0x5410, R7 ;  /* 0x000054100c0c7816 */ /* 0x000fe40000000007 */
[----:B------:R-:W-:Y:S02]  /*14240*/  PRMT R69, R69, 0x5410, R71 ;  /* 0x0000541045457816 */ /* 0x000fe40000000047 */
[----:B------:R-:W-:-:S02]  /*14250*/  F2FP.PACK_AB R70, RZ, R70 ;  /* 0x00000046ff46723e */ /* 0x000fc400000000ff */
[----:B------:R-:W-:Y:S02]  /*14260*/  F2FP.PACK_AB R73, RZ, R73 ;  /* 0x00000049ff49723e */ /* 0x000fe400000000ff */
[----:B------:R-:W-:Y:S01]  /*14270*/  PRMT R29, R29, 0x5410, R13 ;  /* 0x000054101d1d7816 */ /* 0x000fe2000000000d */
[----:B------:R-:W-:Y:S01]  /*14280*/  HADD2 R13, R12, R14 ;  /* 0x0000000e0c0d7230 */ /* 0x000fe20000000000 */
[----:B------:R-:W-:Y:S01]  /*14290*/  PRMT R70, R70, 0x5410, R73 ;  /* 0x0000541046467816 */ /* 0x000fe20000000049 */
[----:B------:R-:W-:Y:S01]  /*142a0*/  HFMA2.MMA R14, R69, 1, 1, R6 ;  /* 0x3c003c00450e7835 */ /* 0x000fe20000000006 */
[----:B0-----:R-:W-:-:S04]  /*142b0*/  HADD2.F32 R6, -RZ, R10.H0_H0 ;  /* 0x2000000aff067230 */ /* 0x001fc80000004100 */
[----:B------:R-:W-:Y:S01]  /*142c0*/  HFMA2.MMA R12, R70, 1, 1, R5 ;  /* 0x3c003c00460c7835 */ /* 0x000fe20000000005 */
        /* <DEDUP_REMOVED lines=9> */
[----:B------:R-:W0:Y:S01]  /*14360*/  LDS.64 R6, [UR4+0x10] ;  /* 0x00001004ff067984 */ /* 0x000e220008000a00 */
[----:B------:R-:W-:Y:S01]  /*14370*/  HFMA2.MMA R15, R29, 1, 1, R15 ;  /* 0x3c003c001d0f7835 */ /* 0x000fe2000000000f */
[--C-:B------:R-:W-:Y:S02]  /*14380*/  HADD2.F32 R29, -RZ, R11.reuse.H0_H0 ;  /* 0x2000000bff1d7230 */ /* 0x100fe40000004100 */
[----:B------:R-:W-:-:S03]  /*14390*/  HADD2.F32 R10, -RZ, R11.H1_H1 ;  /* 0x3000000bff0a7230 */ /* 0x000fc60000004100 */
[-C--:B------:R-:W-:Y:S02]  /*143a0*/  FFMA.FTZ R57, R57, R29.reuse, R46 ;  /* 0x0000001d39397223 */ /* 0x080fe4000001002e */
[-C--:B------:R-:W-:Y:S02]  /*143b0*/  FFMA.FTZ R47, R56, R29.reuse, R47 ;  /* 0x0000001d382f7223 */ /* 0x080fe4000001002f */
[-C--:B------:R-:W-:Y:S02]  /*143c0*/  FFMA.FTZ R45, R38, R29.reuse, R45 ;  /* 0x0000001d262d7223 */ /* 0x080fe4000001002d */
[----:B------:R-:W-:Y:S01]  /*143d0*/  FFMA.FTZ R5, R40, R29, R5 ;  /* 0x0000001d28057223 */ /* 0x000fe20000010005 */
[----:B-1----:R-:W-:Y:S01]  /*143e0*/  HADD2.F32 R28, -RZ, R8.H0_H0 ;  /* 0x20000008ff1c7230 */ /* 0x002fe20000004100 */
[-C--:B------:R-:W-:Y:S02]  /*143f0*/  FFMA.FTZ R57, R36, R10.reuse, R57 ;  /* 0x0000000a24397223 */ /* 0x080fe40000010039 */
        /* <DEDUP_REMOVED lines=18> */
[----:B--2---:R-:W-:Y:S01]  /*14520*/  LOP3.LUT R28, R20, 0xf000f, RZ, 0xc0, !PT ;  /* 0x000f000f141c7812 */ /* 0x004fe200078ec0ff */
[-C--:B------:R-:W-:Y:S01]  /*14530*/  FFMA.FTZ R5, R63, R11.reuse, R50 ;  /* 0x0000000b3f057223 */ /* 0x080fe20000010032 */
[----:B------:R-:W-:Y:S01]  /*14540*/  LOP3.LUT R36, R21, 0xf000f, RZ, 0xc0, !PT ;  /* 0x000f000f15247812 */ /* 0x000fe200078ec0ff */
[-C--:B------:R-:W-:Y:S01]  /*14550*/  FFMA.FTZ R9, R62, R11.reuse, R9 ;  /* 0x0000000b3e097223 */ /* 0x080fe20000010009 */
[----:B------:R-:W-:Y:S01]  /*14560*/  LOP3.LUT R38, R22, 0xf000f, RZ, 0xc0, !PT ;  /* 0x000f000f16267812 */ /* 0x000fe200078ec0ff */
[-C--:B------:R-:W-:Y:S01]  /*14570*/  FFMA.FTZ R8, R61, R11.reuse, R8 ;  /* 0x0000000b3d087223 */ /* 0x080fe20000010008 */
[C---:B------:R-:W-:Y:S01]  /*14580*/  LOP3.LUT R40, R23.reuse, 0xf000f, RZ, 0xc0, !PT ;  /* 0x000f000f17287812 */ /* 0x040fe200078ec0ff */
[----:B------:R-:W-:Y:S01]  /*14590*/  FFMA.FTZ R11, R60, R11, R10 ;  /* 0x0000000b3c0b7223 */ /* 0x000fe2000001000a */
[----:B------:R-:W-:Y:S01]  /*145a0*/  LOP3.LUT R41, R23, 0xf000f0, RZ, 0xc0, !PT ;  /* 0x00f000f017297812 */ /* 0x000fe200078ec0ff */
[--C-:B0-----:R-:W-:Y:S01]  /*145b0*/  HADD2.F32 R42, -RZ, R6.reuse.H0_H0 ;  /* 0x20000006ff2a7230 */ /* 0x101fe20000004100 */
[----:B------:R-:W-:Y:S01]  /*145c0*/  SHF.R.U32.HI R10, RZ, 0x8, R23 ;  /* 0x00000008ff0a7819 */ /* 0x000fe20000011617 */
[----:B------:R-:W-:-:S02]  /*145d0*/  HADD2.F32 R23, -RZ, R6.H1_H1 ;  /* 0x30000006ff177230 */ /* 0x000fc40000004100 */
[--C-:B------:R-:W-:Y:S02]  /*145e0*/  HADD2.F32 R54, -RZ, R7.reuse.H0_H0 ;  /* 0x20000007ff367230 */ /* 0x100fe40000004100 */
[----:B------:R-:W-:Y:S01]  /*145f0*/  HADD2.F32 R53, -RZ, R7.H1_H1 ;  /* 0x30000007ff357230 */ /* 0x000fe20000004100 */
[----:B------:R-:W-:Y:S01]  /*14600*/  LOP3.LUT R28, R28, 0x64006400, RZ, 0xfc, !PT ;  /* 0x640064001c1c7812 */ /* 0x000fe200078efcff */
[----:B------:R-:W0:Y:S01]  /*14610*/  LDS.64 R6, [UR4+0x18] ;  /* 0x00001804ff067984 */ /* 0x000e220008000a00 */
[----:B------:R-:W-:Y:S02]  /*14620*/  LOP3.LUT R36, R36, 0x64006400, RZ, 0xfc, !PT ;  /* 0x6400640024247812 */ /* 0x000fe400078efcff */
[----:B------:R-:W-:Y:S02]  /*14630*/  LOP3.LUT R38, R38, 0x64006400, RZ, 0xfc, !PT ;  /* 0x6400640026267812 */ /* 0x000fe400078efcff */
[----:B------:R-:W-:Y:S01]  /*14640*/  LOP3.LUT R40, R40, 0x64006400, RZ, 0xfc, !PT ;  /* 0x6400640028287812 */ /* 0x000fe200078efcff */
[----:B------:R-:W-:Y:S01]  /*14650*/  HADD2 R28, R28, -1032, -1032 ;  /* 0xe408e4081c1c7430 */ /* 0x000fe20000000000 */
[----:B------:R-:W-:Y:S01]  /*14660*/  LOP3.LUT R29, R20, 0xf000f0, RZ, 0xc0, !PT ;  /* 0x00f000f0141d7812 */ /* 0x000fe200078ec0ff */
[----:B------:R-:W-:-:S02]  /*14670*/  HADD2 R36, R36, -1032, -1032 ;  /* 0xe408e40824247430 */ /* 0x000fc40000000000 */
[----:B------:R-:W-:Y:S02]  /*14680*/  HADD2 R38, R38, -1032, -1032 ;  /* 0xe408e40826267430 */ /* 0x000fe40000000000 */
[----:B------:R-:W-:Y:S01]  /*14690*/  HADD2 R40, R40, -1032, -1032 ;  /* 0xe408e40828287430 */ /* 0x000fe20000000000 */
[----:B------:R-:W-:Y:S01]  /*146a0*/  LOP3.LUT R39, R22, 0xf000f0, RZ, 0xc0, !PT ;  /* 0x00f000f016277812 */ /* 0x000fe200078ec0ff */
[----:B------:R-:W-:Y:S01]  /*146b0*/  HADD2.F32 R43, -RZ, R28.H0_H0 ;  /* 0x2000001cff2b7230 */ /* 0x000fe20000004100 */
[----:B------:R-:W-:Y:S01]  /*146c0*/  LOP3.LUT R29, R29, 0x64006400, RZ, 0xfc, !PT ;  /* 0x640064001d1d7812 */ /* 0x000fe200078efcff */
[----:B------:R-:W-:Y:S01]  /*146d0*/  HADD2.F32 R45, -RZ, R36.H0_H0 ;  /* 0x20000024ff2d7230 */ /* 0x000fe20000004100 */
[----:B------:R-:W-:Y:S01]  /*146e0*/  LOP3.LUT R39, R39, 0x64006400, RZ, 0xfc, !PT ;  /* 0x6400640027277812 */ /* 0x000fe200078efcff */
[----:B------:R-:W-:Y:S02]  /*146f0*/  HADD2.F32 R47, -RZ, R38.H0_H0 ;  /* 0x20000026ff2f7230 */ /* 0x000fe40000004100 */
[----:B------:R-:W-:Y:S01]  /*14700*/  HADD2.F32 R49, -RZ, R40.H0_H0 ;  /* 0x20000028ff317230 */ /* 0x000fe20000004100 */
[----:B------:R-:W-:Y:S01]  /*14710*/  LOP3.LUT R37, R21, 0xf000f0, RZ, 0xc0, !PT ;  /* 0x00f000f015257812 */ /* 0x000fe200078ec0ff */
[----:B------:R-:W-:Y:S01]  /*14720*/  HADD2.F32 R44, -RZ, R28.H1_H1 ;  /* 0x3000001cff2c7230 */ /* 0x000fe20000004100 */
[----:B------:R-:W-:Y:S01]  /*14730*/  FFMA.FTZ R28, R43, R42, RZ ;  /* 0x0000002a2b1c7223 */ /* 0x000fe200000100ff */
[----:B------:R-:W-:Y:S01]  /*14740*/  HADD2.F32 R46, -RZ, R36.H1_H1 ;  /* 0x30000024ff2e7230 */ /* 0x000fe20000004100 */
[C---:B------:R-:W-:Y:S01]  /*14750*/  FFMA.FTZ R36, R42.reuse, R45, RZ ;  /* 0x0000002d2a247223 */ /* 0x040fe200000100ff */
[----:B------:R-:W-:Y:S01]  /*14760*/  HADD2.F32 R48, -RZ, R38.H1_H1 ;  /* 0x30000026ff307230 */ /* 0x000fe20000004100 */
[C---:B------:R-:W-:Y:S01]  /*14770*/  FFMA.FTZ R38, R42.reuse, R47, RZ ;  /* 0x0000002f2a267223 */ /* 0x040fe200000100ff */
[----:B------:R-:W-:Y:S01]  /*14780*/  HADD2.F32 R50, -RZ, R40.H1_H1 ;  /* 0x30000028ff327230 */ /* 0x000fe20000004100 */
[----:B------:R-:W-:Y:S01]  /*14790*/  FFMA.FTZ R51, R42, R49, RZ ;  /* 0x000000312a337223 */ /* 0x000fe200000100ff */
[----:B------:R-:W-:-:S02]  /*147a0*/  HFMA2 R29, R29, R0.H0_H0, -72, -72 ;  /* 0xd480d4801d1d7431 */ /* 0x000fc40000040000 */
[----:B------:R-:W-:Y:S01]  /*147b0*/  HFMA2 R39, R39, R0.H0_H0, -72, -72 ;  /* 0xd480d48027277431 */ /* 0x000fe20000040000 */
[----:B------:R-:W-:Y:S01]  /*147c0*/  LOP3.LUT R37, R37, 0x64006400, RZ, 0xfc, !PT ;  /* 0x6400640025257812 */ /* 0x000fe200078efcff */
[----:B------:R-:W-:Y:S01]  /*147d0*/  FFMA.FTZ R40, R44, R23, R28 ;  /* 0x000000172c287223 */ /* 0x000fe2000001001c */
[----:B------:R-:W-:Y:S01]  /*147e0*/  LOP3.LUT R41, R41, 0x64006400, RZ, 0xfc, !PT ;  /* 0x6400640029297812 */ /* 0x000fe200078efcff */
[C---:B------:R-:W-:Y:S02]  /*147f0*/  FFMA.FTZ R55, R23.reuse, R46, R36 ;  /* 0x0000002e17377223 */ /* 0x040fe40000010024 */
[C---:B------:R-:W-:Y:S02]  /*14800*/  FFMA.FTZ R42, R23.reuse, R48, R38 ;  /* 0x00000030172a7223 */ /* 0x040fe40000010026 */
[----:B------:R-:W-:Y:S01]  /*14810*/  FFMA.FTZ R56, R23, R50, R51 ;  /* 0x0000003217387223 */ /* 0x000fe20000010033 */
[--C-:B------:R-:W-:Y:S02]  /*14820*/  HADD2.F32 R51, -RZ, R29.reuse.H0_H0 ;  /* 0x2000001dff337230 */ /* 0x100fe40000004100 */
[----:B------:R-:W-:-:S02]  /*14830*/  HADD2.F32 R23, -RZ, R29.H1_H1 ;  /* 0x3000001dff177230 */ /* 0x000fc40000004100 */
[--C-:B------:R-:W-:Y:S02]  /*14840*/  HADD2.F32 R29, -RZ, R39.reuse.H0_H0 ;  /* 0x20000027ff1d7230 */ /* 0x100fe40000004100 */
[-C--:B------:R-:W-:Y:S02]  /*14850*/  HFMA2 R37, R37, R0.reuse.H0_H0, -72, -72 ;  /* 0xd480d48025257431 */ /* 0x080fe40000040000 */
[----:B------:R-:W-:Y:S01]  /*14860*/  HFMA2 R41, R41, R0.H0_H0, -72, -72 ;  /* 0xd480d48029297431 */ /* 0x000fe20000040000 */
[----:B------:R-:W-:Y:S01]  /*14870*/  FFMA.FTZ R40, R51, R54, R40 ;  /* 0x0000003633287223 */ /* 0x000fe20000010028 */
[----:B------:R-:W-:Y:S01]  /*14880*/  HADD2.F32 R36, -RZ, R39.H1_H1 ;  /* 0x30000027ff247230 */ /* 0x000fe20000004100 */
[----:B------:R-:W-:Y:S01]  /*14890*/  FFMA.FTZ R42, R54, R29, R42 ;  /* 0x0000001d362a7223 */ /* 0x000fe2000001002a */
[----:B------:R-:W-:Y:S01]  /*148a0*/  SHF.R.U32.HI R20, RZ, 0x8, R20 ;  /* 0x00000008ff147819 */ /* 0x000fe20000011614 */
[--C-:B------:R-:W-:Y:S01]  /*148b0*/  HADD2.F32 R52, -RZ, R37.reuse.H0_H0 ;  /* 0x20000025ff347230 */ /* 0x100fe20000004100 */
[----:B------:R-:W-:Y:S01]  /*148c0*/  SHF.R.U32.HI R21, RZ, 0x8, R21 ;  /* 0x00000008ff157819 */ /* 0x000fe20000011615 */
[----:B------:R-:W-:Y:S01]  /*148d0*/  HADD2.F32 R28, -RZ, R37.H1_H1 ;  /* 0x30000025ff1c7230 */ /* 0x000fe20000004100 */
[----:B------:R-:W-:Y:S01]  /*148e0*/  SHF.R.U32.HI R22, RZ, 0x8, R22 ;  /* 0x00000008ff167819 */ /* 0x000fe20000011616 */
[--C-:B------:R-:W-:Y:S01]  /*148f0*/  HADD2.F32 R37, -RZ, R41.reuse.H0_H0 ;  /* 0x20000029ff257230 */ /* 0x100fe20000004100 */
[----:B------:R-:W-:Y:S01]  /*14900*/  FFMA.FTZ R58, R23, R53, R40 ;  /* 0x00000035173a7223 */ /* 0x000fe20000010028 */
[----:B------:R-:W-:Y:S01]  /*14910*/  HADD2.F32 R38, -RZ, R41.H1_H1 ;  /* 0x30000029ff267230 */ /* 0x000fe20000004100 */
[----:B------:R-:W-:Y:S01]  /*14920*/  FFMA.FTZ R62, R53, R36, R42 ;  /* 0x00000024353e7223 */ /* 0x000fe2000001002a */
[----:B------:R-:W-:-:S02]  /*14930*/  LOP3.LUT R39, R20, 0xf000f, RZ, 0xc0, !PT ;  /* 0x000f000f14277812 */ /* 0x000fc400078ec0ff */
[----:B------:R-:W-:Y:S02]  /*14940*/  LOP3.LUT R40, R21, 0xf000f, RZ, 0xc0, !PT ;  /* 0x000f000f15287812 */ /* 0x000fe400078ec0ff */
[----:B------:R-:W-:Y:S02]  /*14950*/  LOP3.LUT R41, R22, 0xf000f, RZ, 0xc0, !PT ;  /* 0x000f000f16297812 */ /* 0x000fe400078ec0ff */
[----:B------:R-:W-:Y:S01]  /*14960*/  LOP3.LUT R42, R10, 0xf000f, RZ, 0xc0, !PT ;  /* 0x000f000f0a2a7812 */ /* 0x000fe200078ec0ff */
[C---:B------:R-:W-:Y:S01]  /*14970*/  FFMA.FTZ R55, R54.reuse, R52, R55 ;  /* 0x0000003436377223 */ /* 0x040fe20000010037 */
[----:B------:R-:W-:Y:S01]  /*14980*/  LOP3.LUT R39, R39, 0x64006400, RZ, 0xfc, !PT ;  /* 0x6400640027277812 */ /* 0x000fe200078efcff */
[----:B------:R-:W-:Y:S01]  /*14990*/  FFMA.FTZ R56, R54, R37, R56 ;  /* 0x0000002536387223 */ /* 0x000fe20000010038 */
[----:B------:R-:W-:Y:S02]  /*149a0*/  LOP3.LUT R40, R40, 0x64006400, RZ, 0xfc, !PT ;  /* 0x6400640028287812 */ /* 0x000fe400078efcff */
[----:B------:R-:W-:-:S02]  /*149b0*/  LOP3.LUT R41, R41, 0x64006400, RZ, 0xfc, !PT ;  /* 0x6400640029297812 */ /* 0x000fc400078efcff */
[----:B------:R-:W-:Y:S01]  /*149c0*/  LOP3.LUT R42, R42, 0x64006400, RZ, 0xfc, !PT ;  /* 0x640064002a2a7812 */ /* 0x000fe200078efcff */
[C---:B------:R-:W-:Y:S01]  /*149d0*/  FFMA.FTZ R57, R53.reuse, R28, R55 ;  /* 0x0000001c35397223 */ /* 0x040fe20000010037 */
[--C-:B0-----:R-:W-:Y:S01]  /*149e0*/  HADD2.F32 R59, -RZ, R6.reuse.H1_H1 ;  /* 0x30000006ff3b7230 */ /* 0x101fe20000004100 */
[----:B------:R-:W-:Y:S01]  /*149f0*/  FFMA.FTZ R61, R53, R38, R56 ;  /* 0x00000026353d7223 */ /* 0x000fe20000010038 */
[----:B------:R-:W-:Y:S02]  /*14a00*/  HADD2.F32 R53, -RZ, R6.H0_H0 ;  /* 0x20000006ff357230 */ /* 0x000fe40000004100 */
[----:B------:R-:W-:Y:S02]  /*14a10*/  HADD2 R6, R39, -1032, -1032 ;  /* 0xe408e40827067430 */ /* 0x000fe40000000000 */
[----:B------:R-:W-:Y:S02]  /*14a20*/  HADD2 R54, R40, -1032, -1032 ;  /* 0xe408e40828367430 */ /* 0x000fe40000000000 */
[----:B------:R-:W-:-:S02]  /*14a30*/  HADD2 R55, R41, -1032, -1032 ;  /* 0xe408e40829377430 */ /* 0x000fc40000000000 */
[----:B------:R-:W-:Y:S02]  /*14a40*/  HADD2 R56, R42, -1032, -1032 ;  /* 0xe408e4082a387430 */ /* 0x000fe40000000000 */
[----:B------:R-:W-:Y:S02]  /*14a50*/  HADD2.F32 R39, -RZ, R6.H0_H0 ;  /* 0x20000006ff277230 */ /* 0x000fe40000004100 */
[----:B------:R-:W-:Y:S02]  /*14a60*/  HADD2.F32 R40, -RZ, R54.H0_H0 ;  /* 0x20000036ff287230 */ /* 0x000fe40000004100 */
[--C-:B------:R-:W-:Y:S02]  /*14a70*/  HADD2.F32 R41, -RZ, R55.reuse.H0_H0 ;  /* 0x20000037ff297230 */ /* 0x100fe40000004100 */
[----:B------:R-:W-:Y:S01]  /*14a80*/  HADD2.F32 R42, -RZ, R56.H0_H0 ;  /* 0x20000038ff2a7230 */ /* 0x000fe20000004100 */
[----:B------:R-:W-:Y:S01]  /*14a90*/  FFMA.FTZ R58, R39, R53, R58 ;  /* 0x00000035273a7223 */ /* 0x000fe2000001003a */
[----:B------:R-:W-:Y:S01]  /*14aa0*/  HADD2.F32 R54, -RZ, R54.H1_H1 ;  /* 0x30000036ff367230 */ /* 0x000fe20000004100 */
[C---:B------:R-:W-:Y:S01]  /*14ab0*/  FFMA.FTZ R60, R53.reuse, R40, R57 ;  /* 0x00000028353c7223 */ /* 0x040fe20000010039 */
[----:B------:R-:W-:Y:S01]  /*14ac0*/  LOP3.LUT R20, R20, 0xf000f0, RZ, 0xc0, !PT ;  /* 0x00f000f014147812 */ /* 0x000fe200078ec0ff */
[C---:B------:R-:W-:Y:S01]  /*14ad0*/  FFMA.FTZ R62, R53.reuse, R41, R62 ;  /* 0x00000029353e7223 */ /* 0x040fe2000001003e */
[----:B------:R-:W-:Y:S01]  /*14ae0*/  HADD2.F32 R55, -RZ, R55.H1_H1 ;  /* 0x30000037ff377230 */ /* 0x000fe20000004100 */
[----:B------:R-:W-:Y:S01]  /*14af0*/  FFMA.FTZ R61, R53, R42, R61 ;  /* 0x0000002a353d7223 */ /* 0x000fe2000001003d */
[----:B------:R-:W-:Y:S01]  /*14b00*/  HADD2.F32 R53, -RZ, R6.H1_H1 ;  /* 0x30000006ff357230 */ /* 0x000fe20000004100 */
[----:B------:R-:W-:Y:S01]  /*14b10*/  LOP3.LUT R22, R22, 0xf000f0, RZ, 0xc0, !PT ;  /* 0x00f000f016167812 */ /* 0x000fe200078ec0ff */
[----:B------:R-:W-:Y:S01]  /*14b20*/  HADD2.F32 R56, -RZ, R56.H1_H1 ;  /* 0x30000038ff387230 */ /* 0x000fe20000004100 */
[----:B------:R-:W-:Y:S01]  /*14b30*/  LOP3.LUT R10, R10, 0xf000f0, RZ, 0xc0, !PT ;  /* 0x00f000f00a0a7812 */ /* 0x000fe200078ec0ff */
[--C-:B------:R-:W-:Y:S01]  /*14b40*/  HADD2.F32 R66, -RZ, R7.reuse.H0_H0 ;  /* 0x20000007ff427230 */ /* 0x100fe20000004100 */
[----:B------:R-:W-:Y:S01]  /*14b50*/  LOP3.LUT R57, R22, 0x64006400, RZ, 0xfc, !PT ;  /* 0x6400640016397812 */ /* 0x000fe200078efcff */
[----:B------:R-:W-:Y:S01]  /*14b60*/  HADD2.F32 R67, -RZ, R7.H1_H1 ;  /* 0x30000007ff437230 */ /* 0x000fe20000004100 */
[----:B------:R-:W-:Y:S01]  /*14b70*/  LOP3.LUT R7, R20, 0x64006400, RZ, 0xfc, !PT ;  /* 0x6400640014077812 */ /* 0x000fe200078efcff */
[----:B------:R-:W-:-:S02]  /*14b80*/  FFMA.FTZ R65, R53, R59, R58 ;  /* 0x0000003b35417223 */ /* 0x000fc4000001003a */
[C---:B------:R-:W-:Y:S02]  /*14b90*/  FFMA.FTZ R20, R59.reuse, R54, R60 ;  /* 0x000000363b147223 */ /* 0x040fe4000001003c */
[C---:B------:R-:W-:Y:S02]  /*14ba0*/  FFMA.FTZ R69, R59.reuse, R55, R62 ;  /* 0x000000373b457223 */ /* 0x040fe4000001003e */
[----:B------:R-:W-:Y:S01]  /*14bb0*/  FFMA.FTZ R22, R59, R56, R61 ;  /* 0x000000383b167223 */ /* 0x000fe2000001003d */
[----:B------:R-:W-:Y:S01]  /*14bc0*/  LOP3.LUT R59, R10, 0x64006400, RZ, 0xfc, !PT ;  /* 0x640064000a3b7812 */ /* 0x000fe200078efcff */
[-C--:B------:R-:W-:Y:S02]  /*14bd0*/  HFMA2 R57, R57, R0.reuse.H0_H0, -72, -72 ;  /* 0xd480d48039397431 */ /* 0x080fe40000040000 */
[-C--:B------:R-:W-:Y:S02]  /*14be0*/  HFMA2 R7, R7, R0.reuse.H0_H0, -72, -72 ;  /* 0xd480d48007077431 */ /* 0x080fe40000040000 */
[----:B------:R-:W-:Y:S01]  /*14bf0*/  HFMA2 R6, R59, R0.H0_H0, -72, -72 ;  /* 0xd480d4803b067431 */ /* 0x000fe20000040000 */
[----:B------:R-:W-:Y:S01]  /*14c00*/  LOP3.LUT R21, R21, 0xf000f0, RZ, 0xc0, !PT ;  /* 0x00f000f015157812 */ /* 0x000fe200078ec0ff */
[----:B------:R-:W-:-:S02]  /*14c10*/  HADD2.F32 R62, -RZ, R57.H0_H0 ;  /* 0x20000039ff3e7230 */ /* 0x000fc40000004100 */
[----:B------:R-:W-:Y:S02]  /*14c20*/  HADD2.F32 R58, -RZ, R57.H1_H1 ;  /* 0x30000039ff3a7230 */ /* 0x000fe40000004100 */
[--C-:B------:R-:W-:Y:S02]  /*14c30*/  HADD2.F32 R64, -RZ, R7.reuse.H0_H0 ;  /* 0x20000007ff407230 */ /* 0x100fe40000004100 */
[----:B------:R-:W-:Y:S02]  /*14c40*/  HADD2.F32 R60, -RZ, R7.H1_H1 ;  /* 0x30000007ff3c7230 */ /* 0x000fe40000004100 */
[--C-:B------:R-:W-:Y:S02]  /*14c50*/  HADD2.F32 R61, -RZ, R6.reuse.H0_H0 ;  /* 0x20000006ff3d7230 */ /* 0x100fe40000004100 */
[----:B------:R-:W-:Y:S02]  /*14c60*/  HADD2.F32 R57, -RZ, R6.H1_H1 ;  /* 0x30000006ff397230 */ /* 0x000fe40000004100 */
[----:B------:R-:W0:Y:S01]  /*14c70*/  LDS.64 R6, [UR4+0x90] ;  /* 0x00009004ff067984 */ /* 0x000e220008000a00 */
[----:B------:R-:W-:-:S05]  /*14c80*/  LOP3.LUT R21, R21, 0x64006400, RZ, 0xfc, !PT ;  /* 0x6400640015157812 */ /* 0x000fca00078efcff */
[----:B------:R-:W-:-:S05]  /*14c90*/  HFMA2 R21, R21, R0.H0_H0, -72, -72 ;  /* 0xd480d48015157431 */ /* 0x000fca0000040000 */
[--C-:B------:R-:W-:Y:S01]  /*14ca0*/  HADD2.F32 R63, -RZ, R21.reuse.H0_H0 ;  /* 0x20000015ff3f7230 */ /* 0x100fe20000004100 */
[----:B------:R-:W-:Y:S01]  /*14cb0*/  FFMA.FTZ R65, R64, R66, R65 ;  /* 0x0000004240417223 */ /* 0x000fe20000010041 */
[----:B------:R-:W-:Y:S01]  /*14cc0*/  HADD2.F32 R59, -RZ, R21.H1_H1 ;  /* 0x30000015ff3b7230 */ /* 0x000fe20000004100 */
[C---:B------:R-:W-:Y:S02]  /*14cd0*/  FFMA.FTZ R69, R66.reuse, R62, R69 ;  /* 0x0000003e42457223 */ /* 0x040fe40000010045 */
[C---:B------:R-:W-:Y:S02]  /*14ce0*/  FFMA.FTZ R20, R66.reuse, R63, R20 ;  /* 0x0000003f42147223 */ /* 0x040fe40000010014 */
[----:B------:R-:W-:Y:S02]  /*14cf0*/  FFMA.FTZ R22, R66, R61, R22 ;  /* 0x0000003d42167223 */ /* 0x000fe40000010016 */
[----:B------:R-:W-:Y:S02]  /*14d00*/  FMUL.FTZ R5, R5, R18 ;  /* 0x0000001205057220 */ /* 0x000fe40000410000 */
[----:B------:R-:W-:-:S02]  /*14d10*/  FFMA.FTZ R65, R60, R67, R65 ;  /* 0x000000433c417223 */ /* 0x000fc40000010041 */
[C---:B------:R-:W-:Y:S01]  /*14d20*/  FFMA.FTZ R21, R67.reuse, R59, R20 ;  /* 0x0000003b43157223 */ /* 0x040fe20000010014 */
[----:B------:R-:W-:Y:S01]  /*14d30*/  MOV R20, R3 ;  /* 0x0000000300147202 */ /* 0x000fe20000000f00 */
[----:B------:R-:W-:Y:S02]  /*14d40*/  FFMA.FTZ R10, R67, R58, R69 ;  /* 0x0000003a430a7223 */ /* 0x000fe40000010045 */
[----:B------:R-:W-:Y:S01]  /*14d50*/  FMUL.FTZ R9, R9, R2 ;  /* 0x0000000209097220 */ /* 0x000fe20000410000 */
[----:B------:R-:W-:Y:S01]  /*14d60*/  F2FP.PACK_AB R3, RZ, R5 ;  /* 0x00000005ff03723e */ /* 0x000fe200000000ff */
[----:B------:R-:W-:Y:S01]  /*14d70*/  FFMA.FTZ R67, R67, R57, R22 ;  /* 0x0000003943437223 */ /* 0x000fe20000010016 */
[----:B------:R-:W-:Y:S01]  /*14d80*/  MOV R22, R4 ;  /* 0x0000000400167202 */ /* 0x000fe20000000f00 */
        /* <DEDUP_REMOVED lines=15> */
[----:B------:R-:W-:Y:S02]  /*14e80*/  F2FP.PACK_AB R65, RZ, R65 ;  /* 0x00000041ff41723e */ /* 0x000fe400000000ff */
[----:B------:R-:W-:Y:S01]  /*14e90*/  F2FP.PACK_AB R21, RZ, R21 ;  /* 0x00000015ff15723e */ /* 0x000fe200000000ff */
[----:B------:R-:W-:Y:S01]  /*14ea0*/  HADD2 R3, R8, R20 ;  /* 0x0000001408037230 */ /* 0x000fe20000000000 */
[----:B------:R-:W-:Y:S01]  /*14eb0*/  PRMT R11, R10, 0x5410, R67 ;  /* 0x000054100a0b7816 */ /* 0x000fe20000000043 */
[----:B------:R-:W2:Y:S01]  /*14ec0*/  LDS.64 R8, [UR4+0x110] ;  /* 0x00011004ff087984 */ /* 0x000ea20008000a00 */
[----:B0-----:R-:W-:Y:S01]  /*14ed0*/  HADD2.F32 R10, -RZ, R6.H0_H0 ;  /* 0x20000006ff0a7230 */ /* 0x001fe20000004100 */
[----:B------:R-:W-:Y:S01]  /*14ee0*/  PRMT R65, R65, 0x5410, R21 ;  /* 0x0000541041417816 */ /* 0x000fe20000000015 */
[----:B------:R-:W-:-:S02]  /*14ef0*/  HADD2.F32 R20, -RZ, R7.H0_H0 ;  /* 0x20000007ff147230 */ /* 0x000fc40000004100 */
[----:B------:R-:W-:Y:S01]  /*14f00*/  HFMA2.MMA R35, R11, 1, 1, R35 ;  /* 0x3c003c000b237835 */ /* 0x000fe20000000023 */
[----:B------:R-:W-:Y:S01]  /*14f10*/  HADD2.F32 R11, -RZ, R6.H1_H1 ;  /* 0x30000006ff0b7230 */ /* 0x000fe20000004100 */
[-C--:B------:R-:W-:Y:S01]  /*14f20*/  FFMA.FTZ R6, R43, R10.reuse, RZ ;  /* 0x0000000a2b067223 */ /* 0x080fe200000100ff */
[----:B------:R-:W-:Y:S01]  /*14f30*/  HADD2.F32 R21, -RZ, R7.H1_H1 ;  /* 0x30000007ff157230 */ /* 0x000fe20000004100 */
[-C--:B------:R-:W-:Y:S01]  /*14f40*/  FFMA.FTZ R7, R45, R10.reuse, RZ ;  /* 0x0000000a2d077223 */ /* 0x080fe200000100ff */
[----:B------:R-:W-:Y:S01]  /*14f50*/  HFMA2.MMA R34, R65, 1, 1, R34 ;  /* 0x3c003c0041227835 */ /* 0x000fe20000000022 */
        /* <DEDUP_REMOVED lines=8> */
[----:B------:R-:W0:Y:S01]  /*14fe0*/  LDS.64 R6, [UR4+0x118] ;  /* 0x00011804ff067984 */ /* 0x000e220008000a00 */
[----:B------:R-:W-:-:S02]  /*14ff0*/  FFMA.FTZ R67, R29, R20, R66 ;  /* 0x000000141d437223 */ /* 0x000fc40000010042 */
[----:B------:R-:W-:Y:S01]  /*15000*/  FFMA.FTZ R20, R37, R20, R11 ;  /* 0x0000001425147223 */ /* 0x000fe2000001000b */
[--C-:B-1----:R-:W-:Y:S01]  /*15010*/  HADD2.F32 R11, -RZ, R4.reuse.H0_H0 ;  /* 0x20000004ff0b7230 */ /* 0x102fe20000004100 */
        /* <DEDUP_REMOVED lines=9> */
[--C-:B------:R-:W-:Y:S01]  /*150b0*/  HADD2.F32 R20, -RZ, R5.reuse.H0_H0 ;  /* 0x20000005ff147230 */ /* 0x100fe20000004100 */
[-C--:B------:R-:W-:Y:S01]  /*150c0*/  FFMA.FTZ R21, R54, R4.reuse, R21 ;  /* 0x0000000436157223 */ /* 0x080fe20000010015 */
[----:B------:R-:W-:Y:S01]  /*150d0*/  HADD2.F32 R65, -RZ, R5.H1_H1 ;  /* 0x30000005ff417230 */ /* 0x000fe20000004100 */
[-C--:B------:R-:W-:Y:S02]  /*150e0*/  FFMA.FTZ R5, R53, R4.reuse, R10 ;  /* 0x0000000435057223 */ /* 0x080fe4000001000a */
[----:B------:R-:W-:-:S02]  /*150f0*/  FFMA.FTZ R11, R55, R4, R68 ;  /* 0x00000004370b7223 */ /* 0x000fc40000010044 */
[----:B------:R-:W-:Y:S01]  /*15100*/  FFMA.FTZ R67, R56, R4, R67 ;  /* 0x0000000438437223 */ /* 0x000fe20000010043 */
[--C-:B--2---:R-:W-:Y:S01]  /*15110*/  HADD2.F32 R66, -RZ, R8.reuse.H0_H0 ;  /* 0x20000008ff427230 */ /* 0x104fe20000004100 */
[-C--:B------:R-:W-:Y:S02]  /*15120*/  FFMA.FTZ R5, R64, R20.reuse, R5 ;  /* 0x0000001440057223 */ /* 0x080fe40000010005 */
[-C--:B------:R-:W-:Y:S02]  /*15130*/  FFMA.FTZ R4, R63, R20.reuse, R21 ;  /* 0x000000143f047223 */ /* 0x080fe40000010015 */
[-C--:B------:R-:W-:Y:S02]  /*15140*/  FFMA.FTZ R10, R62, R20.reuse, R11 ;  /* 0x000000143e0a7223 */ /* 0x080fe4000001000b */
[----:B------:R-:W-:Y:S02]  /*15150*/  FFMA.FTZ R20, R61, R20, R67 ;  /* 0x000000143d147223 */ /* 0x000fe40000010043 */
[-C--:B------:R-:W-:Y:S01]  /*15160*/  FFMA.FTZ R11, R60, R65.reuse, R5 ;  /* 0x000000413c0b7223 */ /* 0x080fe20000010005 */
[----:B------:R-:W-:Y:S01]  /*15170*/  HADD2.F32 R5, -RZ, R8.H1_H1 ;  /* 0x30000008ff057230 */ /* 0x000fe20000004100 */
[----:B------:R-:W-:-:S02]  /*15180*/  FFMA.FTZ R21, R59, R65, R4 ;  /* 0x000000413b157223 */ /* 0x000fc40000010004 */
[-C--:B------:R-:W-:Y:S02]  /*15190*/  FFMA.FTZ R10, R58, R65.reuse, R10 ;  /* 0x000000413a0a7223 */ /* 0x080fe4000001000a */
[----:B------:R-:W-:Y:S02]  /*151a0*/  FFMA.FTZ R65, R57, R65, R20 ;  /* 0x0000004139417223 */ /* 0x000fe40000010014 */
[-C--:B------:R-:W-:Y:S02]  /*151b0*/  FFMA.FTZ R4, R43, R66.reuse, RZ ;  /* 0x000000422b047223 */ /* 0x080fe400000100ff */
[-C--:B------:R-:W-:Y:S02]  /*151c0*/  FFMA.FTZ R20, R45, R66.reuse, RZ ;  /* 0x000000422d147223 */ /* 0x080fe400000100ff */
[-C--:B------:R-:W-:Y:S02]  /*151d0*/  FFMA.FTZ R68, R47, R66.reuse, RZ ;  /* 0x000000422f447223 */ /* 0x080fe400000100ff */
[----:B------:R-:W-:Y:S01]  /*151e0*/  FFMA.FTZ R66, R49, R66, RZ ;  /* 0x0000004231427223 */ /* 0x000fe200000100ff */
        /* <DEDUP_REMOVED lines=19> */
[----:B------:R-:W-:Y:S01]  /*15320*/  HADD2.F32 R6, -RZ, R6.H1_H1 ;  /* 0x30000006ff067230 */ /* 0x000fe20000004100 */
[----:B------:R-:W-:-:S02]  /*15330*/  FFMA.FTZ R69, R41, R5, R68 ;  /* 0x0000000529457223 */ /* 0x000fc40000010044 */
[----:B------:R-:W-:Y:S02]  /*15340*/  FFMA.FTZ R5, R42, R5, R9 ;  /* 0x000000052a057223 */ /* 0x000fe40000010009 */
[----:B------:R-:W-:Y:S01]  /*15350*/  IMAD.WIDE R132, R25, c[0x0][0x18c], R132 ;  /* 0x0000630019847a25 */ /* 0x000fe200078e0284 */
[----:B------:R-:W0:Y:S03]  /*15360*/  LDS.64 R8, [UR4+0x190] ;  /* 0x00019004ff087984 */ /* 0x000e260008000a00 */
[-C--:B------:R-:W-:Y:S02]  /*15370*/  FFMA.FTZ R67, R53, R6.reuse, R4 ;  /* 0x0000000635437223 */ /* 0x080fe40000010004 */
[-C--:B------:R-:W-:Y:S02]  /*15380*/  FFMA.FTZ R68, R54, R6.reuse, R7 ;  /* 0x0000000636447223 */ /* 0x080fe40000010007 */
[----:B------:R-:W-:-:S02]  /*15390*/  FFMA.FTZ R69, R55, R6, R69 ;  /* 0x0000000637457223 */ /* 0x000fc40000010045 */
[----:B------:R-:W-:Y:S02]  /*153a0*/  FFMA.FTZ R70, R56, R6, R5 ;  /* 0x0000000638467223 */ /* 0x000fe40000010005 */
[----:B------:R-:W2:Y:S01]  /*153b0*/  LDG.E.128.CONSTANT R4, [R132.64] ;  /* 0x0000000684047981 */ /* 0x000ea2000c1e9d00 */
[-C--:B------:R-:W-:Y:S02]  /*153c0*/  FFMA.FTZ R68, R63, R20.reuse, R68 ;  /* 0x000000143f447223 */ /* 0x080fe40000010044 */
[-C--:B------:R-:W-:Y:S02]  /*153d0*/  FFMA.FTZ R71, R62, R20.reuse, R69 ;  /* 0x000000143e477223 */ /* 0x080fe40000010045 */
[-C--:B------:R-:W-:Y:S02]  /*153e0*/  FFMA.FTZ R67, R64, R20.reuse, R67 ;  /* 0x0000001440437223 */ /* 0x080fe40000010043 */
[----:B------:R-:W-:Y:S02]  /*153f0*/  FFMA.FTZ R70, R61, R20, R70 ;  /* 0x000000143d467223 */ /* 0x000fe40000010046 */
[----:B------:R-:W-:-:S02]  /*15400*/  FMUL.FTZ R11, R11, R18 ;  /* 0x000000120b0b7220 */ /* 0x000fc40000410000 */
[----:B------:R-:W-:Y:S02]  /*15410*/  FMUL.FTZ R10, R10, R19 ;  /* 0x000000130a0a7220 */ /* 0x000fe40000410000 */
[-C--:B------:R-:W-:Y:S02]  /*15420*/  FFMA.FTZ R69, R59, R66.reuse, R68 ;  /* 0x000000423b457223 */ /* 0x080fe40000010044 */
[-C--:B------:R-:W-:Y:S02]  /*15430*/  FFMA.FTZ R68, R58, R66.reuse, R71 ;  /* 0x000000423a447223 */ /* 0x080fe40000010047 */
[-C--:B------:R-:W-:Y:S02]  /*15440*/  FFMA.FTZ R67, R60, R66.reuse, R67 ;  /* 0x000000423c437223 */ /* 0x080fe40000010043 */
[----:B------:R-:W-:Y:S01]  /*15450*/  FFMA.FTZ R71, R57, R66, R70 ;  /* 0x0000004239477223 */ /* 0x000fe20000010046 */
[----:B------:R-:W-:Y:S01]  /*15460*/  F2FP.PACK_AB R20, RZ, R11 ;  /* 0x0000000bff14723e */ /* 0x000fe200000000ff */
[----:B------:R-:W-:-:S02]  /*15470*/  FMUL.FTZ R21, R21, R2 ;  /* 0x0000000215157220 */ /* 0x000fc40000410000 */
[----:B------:R-:W-:Y:S01]  /*15480*/  FMUL.FTZ R66, R65, R24 ;  /* 0x0000001841427220 */ /* 0x000fe20000410000 */
[----:B------:R-:W-:Y:S02]  /*15490*/  F2FP.PACK_AB R65, RZ, R10 ;  /* 0x0000000aff41723e */ /* 0x000fe400000000ff */
[----:B------:R-:W1:Y:S01]  /*154a0*/  LDS.64 R10, [UR4+0x198] ;  /* 0x00019804ff0a7984 */ /* 0x000e620008000a00 */
[----:B------:R-:W-:Y:S01]  /*154b0*/  F2FP.PACK_AB R21, RZ, R21 ;  /* 0x00000015ff15723e */ /* 0x000fe200000000ff */
[----:B------:R-:W-:Y:S02]  /*154c0*/  FMUL.FTZ R67, R67, R18 ;  /* 0x0000001243437220 */ /* 0x000fe40000410000 */
[----:B------:R-:W-:Y:S02]  /*154d0*/  FMUL.FTZ R69, R69, R2 ;  /* 0x0000000245457220 */ /* 0x000fe40000410000 */
[----:B------:R-:W-:Y:S02]  /*154e0*/  FMUL.FTZ R68, R68, R19 ;  /* 0x0000001344447220 */ /* 0x000fe40000410000 */
[----:B------:R-:W-:Y:S01]  /*154f0*/  FMUL.FTZ R71, R71, R24 ;  /* 0x0000001847477220 */ /* 0x000fe20000410000 */
[----:B------:R-:W-:-:S02]  /*15500*/  PRMT R20, R20, 0x5410, R21 ;  /* 0x0000541014147816 */ /* 0x000fc40000000015 */
[----:B------:R-:W-:Y:S02]  /*15510*/  F2FP.PACK_AB R67, RZ, R67 ;  /* 0x00000043ff43723e */ /* 0x000fe400000000ff */
[----:B------:R-:W-:Y:S02]  /*15520*/  F2FP.PACK_AB R69, RZ, R69 ;  /* 0x00000045ff45723e */ /* 0x000fe400000000ff */
[----:B------:R-:W-:Y:S02]  /*15530*/  F2FP.PACK_AB R68, RZ, R68 ;  /* 0x00000044ff44723e */ /* 0x000fe400000000ff */
[----:B------:R-:W-:Y:S02]  /*15540*/  F2FP.PACK_AB R71, RZ, R71 ;  /* 0x00000047ff47723e */ /* 0x000fe400000000ff */
[----:B------:R-:W-:Y:S01]  /*15550*/  F2FP.PACK_AB R66, RZ, R66 ;  /* 0x00000042ff42723e */ /* 0x000fe200000000ff */
[----:B------:R-:W-:Y:S01]  /*15560*/  HFMA2.MMA R32, R20, 1, 1, R32 ;  /* 0x3c003c0014207835 */ /* 0x000fe20000000020 */
[----:B------:R-:W-:Y:S01]  /*15570*/  PRMT R67, R67, 0x5410, R69 ;  /* 0x0000541043437816 */ /* 0x000fe20000000045 */
[----:B------:R-:W3:Y:S01]  /*15580*/  LDS.64 R20, [UR4+0x210] ;  /* 0x00021004ff147984 */ /* 0x000ee20008000a00 */
[----:B------:R-:W-:-:S02]  /*15590*/  PRMT R68, R68, 0x5410, R71 ;  /* 0x0000541044447816 */ /* 0x000fc40000000047 */
[----:B------:R-:W-:Y:S01]  /*155a0*/  PRMT R65, R65, 0x5410, R66 ;  /* 0x0000541041417816 */ /* 0x000fe20000000042 */
[--C-:B0-----:R-:W-:Y:S01]  /*155b0*/  HADD2.F32 R66, -RZ, R8.reuse.H0_H0 ;  /* 0x20000008ff427230 */ /* 0x101fe20000004100 */
[----:B------:R-:W-:Y:S01]  /*155c0*/  HFMA2.MMA R30, R67, 1, 1, R30 ;  /* 0x3c003c00431e7835 */ /* 0x000fe2000000001e */
[----:B------:R-:W-:Y:S01]  /*155d0*/  HADD2.F32 R67, -RZ, R9.H1_H1 ;  /* 0x30000009ff437230 */ /* 0x000fe20000004100 */
[----:B------:R-:W-:Y:S01]  /*155e0*/  HFMA2.MMA R31, R68, 1, 1, R31 ;  /* 0x3c003c00441f7835 */ /* 0x000fe2000000001f */
[----:B------:R-:W-:Y:S02]  /*155f0*/  HADD2 R33, R65, R33 ;  /* 0x0000002141217230 */ /* 0x000fe40000000000 */
[----:B------:R-:W-:Y:S01]  /*15600*/  HADD2.F32 R65, -RZ, R8.H1_H1 ;  /* 0x30000008ff417230 */ /* 0x000fe20000004100 */
[-C--:B------:R-:W-:Y:S01]  /*15610*/  FFMA.FTZ R8, R43, R66.reuse, RZ ;  /* 0x000000422b087223 */ /* 0x080fe200000100ff */
[----:B------:R-:W-:Y:S01]  /*15620*/  HADD2.F32 R68, -RZ, R9.H0_H0 ;  /* 0x20000009ff447230 */ /* 0x000fe20000004100 */
        /* <DEDUP_REMOVED lines=28> */
[----:B---3--:R-:W-:Y:S01]  /*157f0*/  HADD2.F32 R70, -RZ, R20.H0_H0 ;  /* 0x20000014ff467230 */ /* 0x008fe20000004100 */
[-C--:B------:R-:W-:Y:S02]  /*15800*/  FFMA.FTZ R11, R64, R68.reuse, R11 ;  /* 0x00000044400b7223 */ /* 0x080fe4000001000b */
[-C--:B------:R-:W-:Y:S02]  /*15810*/  FFMA.FTZ R10, R63, R68.reuse, R69 ;  /* 0x000000443f0a7223 */ /* 0x080fe40000010045 */
[-C--:B------:R-:W-:Y:S02]  /*15820*/  FFMA.FTZ R66, R62, R68.reuse, R65 ;  /* 0x000000443e427223 */ /* 0x080fe40000010041 */
[----:B------:R-:W-:-:S02]  /*15830*/  FFMA.FTZ R68, R61, R68, R71 ;  /* 0x000000443d447223 */ /* 0x000fc40000010047 */
[-C--:B------:R-:W-:Y:S01]  /*15840*/  FFMA.FTZ R65, R60, R67.reuse, R11 ;  /* 0x000000433c417223 */ /* 0x080fe2000001000b */
[----:B------:R-:W-:Y:S01]  /*15850*/  HADD2.F32 R11, -RZ, R20.H1_H1 ;  /* 0x30000014ff0b7230 */ /* 0x000fe20000004100 */
[-C--:B------:R-:W-:Y:S02]  /*15860*/  FFMA.FTZ R69, R59, R67.reuse, R10 ;  /* 0x000000433b457223 */ /* 0x080fe4000001000a */
[-C--:B------:R-:W-:Y:S02]  /*15870*/  FFMA.FTZ R66, R58, R67.reuse, R66 ;  /* 0x000000433a427223 */ /* 0x080fe40000010042 */
[----:B------:R-:W-:Y:S02]  /*15880*/  FFMA.FTZ R67, R57, R67, R68 ;  /* 0x0000004339437223 */ /* 0x000fe40000010044 */
[-C--:B------:R-:W-:Y:S02]  /*15890*/  FFMA.FTZ R10, R43, R70.reuse, RZ ;  /* 0x000000462b0a7223 */ /* 0x080fe400000100ff */
[----:B------:R-:W-:-:S02]  /*158a0*/  FFMA.FTZ R68, R45, R70, RZ ;  /* 0x000000462d447223 */ /* 0x000fc400000100ff */
[-C--:B------:R-:W-:Y:S02]  /*158b0*/  FFMA.FTZ R72, R47, R70.reuse, RZ ;  /* 0x000000462f487223 */ /* 0x080fe400000100ff */
[----:B------:R-:W-:Y:S01]  /*158c0*/  FFMA.FTZ R70, R49, R70, RZ ;  /* 0x0000004631467223 */ /* 0x000fe200000100ff */
[--C-:B------:R-:W-:Y:S01]  /*158d0*/  HADD2.F32 R20, -RZ, R21.reuse.H0_H0 ;  /* 0x20000015ff147230 */ /* 0x100fe20000004100 */
        /* <DEDUP_REMOVED lines=9> */
[----:B0-----:R-:W-:Y:S01]  /*15970*/  HADD2.F32 R11, -RZ, R8.H0_H0 ;  /* 0x20000008ff0b7230 */ /* 0x001fe20000004100 */
        /* <DEDUP_REMOVED lines=10> */
[----:B------:R-:W0:Y:S01]  /*15a20*/  LDS.64 R10, [UR4+0x290] ;  /* 0x00029004ff0a7984 */ /* 0x000e220008000a00 */
[----:B------:R-:W-:-:S05]  /*15a30*/  HADD2.F32 R8, -RZ, R8.H1_H1 ;  /* 0x30000008ff087230 */ /* 0x000fca0000004100 */
        /* <DEDUP_REMOVED lines=11> */
[----:B------:R-:W1:Y:S01]  /*15af0*/  LDS.64 R8, [UR4+0x298] ;  /* 0x00029804ff087984 */ /* 0x000e620008000a00 */
[----:B------:R-:W-:-:S02]  /*15b00*/  FFMA.FTZ R21, R57, R21, R20 ;  /* 0x0000001539157223 */ /* 0x000fc40000010014 */
[-C--:B------:R-:W-:Y:S02]  /*15b10*/  FMUL.FTZ R66, R66, R19.reuse ;  /* 0x0000001342427220 */ /* 0x080fe40000410000 */
[-C--:B------:R-:W-:Y:S02]  /*15b20*/  FMUL.FTZ R67, R67, R24.reuse ;  /* 0x0000001843437220 */ /* 0x080fe40000410000 */
[----:B------:R-:W-:Y:S02]  /*15b30*/  FMUL.FTZ R21, R21, R24 ;  /* 0x0000001815157220 */ /* 0x000fe40000410000 */
[----:B------:R-:W-:Y:S02]  /*15b40*/  FMUL.FTZ R65, R65, R18 ;  /* 0x0000001241417220 */ /* 0x000fe40000410000 */
[----:B------:R-:W-:Y:S02]  /*15b50*/  FMUL.FTZ R69, R69, R2 ;  /* 0x0000000245457220 */ /* 0x000fe40000410000 */
[----:B------:R-:W-:Y:S01]  /*15b60*/  FMUL.FTZ R68, R68, R19 ;  /* 0x0000001344447220 */ /* 0x000fe20000410000 */
[----:B------:R-:W-:-:S02]  /*15b70*/  F2FP.PACK_AB R66, RZ, R66 ;  /* 0x00000042ff42723e */ /* 0x000fc400000000ff */
[----:B------:R-:W-:Y:S02]  /*15b80*/  F2FP.PACK_AB R67, RZ, R67 ;  /* 0x00000043ff43723e */ /* 0x000fe400000000ff */
[----:B------:R-:W-:Y:S02]  /*15b90*/  F2FP.PACK_AB R21, RZ, R21 ;  /* 0x00000015ff15723e */ /* 0x000fe400000000ff */
[----:B------:R-:W-:Y:S02]  /*15ba0*/  F2FP.PACK_AB R65, RZ, R65 ;  /* 0x00000041ff41723e */ /* 0x000fe400000000ff */
[----:B------:R-:W-:Y:S02]  /*15bb0*/  F2FP.PACK_AB R69, RZ, R69 ;  /* 0x00000045ff45723e */ /* 0x000fe400000000ff */
[----:B------:R-:W-:Y:S02]  /*15bc0*/  F2FP.PACK_AB R68, RZ, R68 ;  /* 0x00000044ff44723e */ /* 0x000fe400000000ff */
[----:B------:R-:W-:-:S02]  /*15bd0*/  PRMT R66, R66, 0x5410, R67 ;  /* 0x0000541042427816 */ /* 0x000fc40000000043 */
[----:B------:R-:W-:Y:S02]  /*15be0*/  PRMT R65, R65, 0x5410, R69 ;  /* 0x0000541041417816 */ /* 0x000fe40000000045 */
[----:B------:R-:W-:Y:S01]  /*15bf0*/  PRMT R68, R68, 0x5410, R21 ;  /* 0x0000541044447816 */ /* 0x000fe20000000015 */
[----:B------:R-:W-:Y:S01]  /*15c00*/  HADD2 R27, R66, R27 ;  /* 0x0000001b421b7230 */ /* 0x000fe20000000000 */
[----:B------:R-:W3:Y:S01]  /*15c10*/  LDS.64 R20, [UR4+0x310] ;  /* 0x00031004ff147984 */ /* 0x000ee20008000a00 */
[--C-:B0-----:R-:W-:Y:S01]  /*15c20*/  HADD2.F32 R66, -RZ, R10.reuse.H0_H0 ;  /* 0x2000000aff427230 */ /* 0x101fe20000004100 */
[----:B------:R-:W-:Y:S01]  /*15c30*/  HFMA2.MMA R26, R65, 1, 1, R26 ;  /* 0x3c003c00411a7835 */ /* 0x000fe2000000001a */
[----:B------:R-:W-:Y:S01]  /*15c40*/  HADD2.F32 R65, -RZ, R10.H1_H1 ;  /* 0x3000000aff417230 */ /* 0x000fe20000004100 */
[----:B------:R-:W-:Y:S01]  /*15c50*/  HFMA2.MMA R17, R68, 1, 1, R17 ;  /* 0x3c003c0044117835 */ /* 0x000fe20000000011 */
[--C-:B------:R-:W-:Y:S01]  /*15c60*/  HADD2.F32 R68, -RZ, R11.reuse.H0_H0 ;  /* 0x2000000bff447230 */ /* 0x100fe20000004100 */
[-C--:B------:R-:W-:Y:S01]  /*15c70*/  FFMA.FTZ R10, R43, R66.reuse, RZ ;  /* 0x000000422b0a7223 */ /* 0x080fe200000100ff */
[----:B------:R-:W-:Y:S01]  /*15c80*/  HADD2.F32 R67, -RZ, R11.H1_H1 ;  /* 0x3000000bff437230 */ /* 0x000fe20000004100 */
[----:B------:R-:W-:-:S02]  /*15c90*/  FFMA.FTZ R11, R45, R66, RZ ;  /* 0x000000422d0b7223 */ /* 0x000fc400000100ff */
[-C--:B------:R-:W-:Y:S02]  /*15ca0*/  FFMA.FTZ R69, R47, R66.reuse, RZ ;  /* 0x000000422f457223 */ /* 0x080fe400000100ff */
[----:B------:R-:W-:Y:S02]  /*15cb0*/  FFMA.FTZ R66, R49, R66, RZ ;  /* 0x0000004231427223 */ /* 0x000fe400000100ff */
[-C--:B------:R-:W-:Y:S02]  /*15cc0*/  FFMA.FTZ R10, R44, R65.reuse, R10 ;  /* 0x000000412c0a7223 */ /* 0x080fe4000001000a */
[----:B------:R-:W-:Y:S02]  /*15cd0*/  FFMA.FTZ R11, R46, R65, R11 ;  /* 0x000000412e0b7223 */ /* 0x000fe4000001000b */
[----:B------:R-:W-:Y:S02]  /*15ce0*/  FMUL.FTZ R71, R71, R18 ;  /* 0x0000001247477220 */ /* 0x000fe40000410000 */
[----:B------:R-:W-:-:S02]  /*15cf0*/  FMUL.FTZ R73, R73, R2 ;  /* 0x0000000249497220 */ /* 0x000fc40000410000 */
[-C--:B------:R-:W-:Y:S02]  /*15d00*/  FFMA.FTZ R70, R48, R65.reuse, R69 ;  /* 0x0000004130467223 */ /* 0x080fe40000010045 */
[----:B------:R-:W-:Y:S01]  /*15d10*/  FFMA.FTZ R65, R50, R65, R66 ;  /* 0x0000004132417223 */ /* 0x000fe20000010042 */
[----:B------:R-:W-:Y:S01]  /*15d20*/  F2FP.PACK_AB R71, RZ, R71 ;  /* 0x00000047ff47723e */ /* 0x000fe200000000ff */
[-C--:B------:R-:W-:Y:S01]  /*15d30*/  FFMA.FTZ R66, R51, R68.reuse, R10 ;  /* 0x0000004433427223 */ /* 0x080fe2000001000a */
[----:B------:R-:W-:Y:S01]  /*15d40*/  F2FP.PACK_AB R73, RZ, R73 ;  /* 0x00000049ff49723e */ /* 0x000fe200000000ff */
[-C--:B------:R-:W-:Y:S02]  /*15d50*/  FFMA.FTZ R69, R52, R68.reuse, R11 ;  /* 0x0000004434457223 */ /* 0x080fe4000001000b */
[----:B------:R-:W0:Y:S01]  /*15d60*/  LDS.64 R10, [UR4+0x318] ;  /* 0x00031804ff0a7984 */ /* 0x000e220008000a00 */
[----:B------:R-:W-:Y:S01]  /*15d70*/  PRMT R71, R71, 0x5410, R73 ;  /* 0x0000541047477816 */ /* 0x000fe20000000049 */
[----:B------:R-:W-:-:S02]  /*15d80*/  FFMA.FTZ R70, R29, R68, R70 ;  /* 0x000000441d467223 */ /* 0x000fc40000010046 */
[----:B------:R-:W-:Y:S01]  /*15d90*/  FFMA.FTZ R68, R37, R68, R65 ;  /* 0x0000004425447223 */ /* 0x000fe20000010041 */
[--C-:B-1----:R-:W-:Y:S01]  /*15da0*/  HADD2.F32 R65, -RZ, R8.reuse.H0_H0 ;  /* 0x20000008ff417230 */ /* 0x102fe20000004100 */
[-C--:B------:R-:W-:Y:S01]  /*15db0*/  FFMA.FTZ R66, R23, R67.reuse, R66 ;  /* 0x0000004317427223 */ /* 0x080fe20000010042 */
[----:B------:R-:W-:Y:S01]  /*15dc0*/  HFMA2.MMA R16, R71, 1, 1, R16 ;  /* 0x3c003c0047107835 */ /* 0x000fe20000000010 */
        /* <DEDUP_REMOVED lines=14> */
[--C-:B---3--:R-:W-:Y:S01]  /*15eb0*/  HADD2.F32 R70, -RZ, R20.reuse.H0_H0 ;  /* 0x20000014ff467230 */ /* 0x108fe20000004100 */
        /* <DEDUP_REMOVED lines=44> */
[----:B------:R-:W-:Y:S02]  /*16180*/  FFMA.FTZ R73, R59, R21, R10 ;  /* 0x000000153b497223 */ /* 0x000fe4000001000a */
[----:B------:R-:W-:Y:S01]  /*16190*/  FFMA.FTZ R20, R61, R20, R75 ;  /* 0x000000143d147223 */ /* 0x000fe2000001004b */
[----:B------:R-:W1:Y:S01]  /*161a0*/  LDS.64 R10, [UR4+0x398] ;  /* 0x00039804ff0a7984 */ /* 0x000e620008000a00 */
[----:B------:R-:W-:Y:S02]  /*161b0*/  FMUL.FTZ R66, R66, R19 ;  /* 0x0000001342427220 */ /* 0x000fe40000410000 */
[----:B------:R-:W-:-:S02]  /*161c0*/  FFMA.FTZ R68, R58, R21, R68 ;  /* 0x000000153a447223 */ /* 0x000fc40000010044 */
[----:B------:R-:W-:Y:S02]  /*161d0*/  FMUL.FTZ R65, R65, R24 ;  /* 0x0000001841417220 */ /* 0x000fe40000410000 */
[----:B------:R-:W-:Y:S01]  /*161e0*/  FFMA.FTZ R21, R57, R21, R20 ;  /* 0x0000001539157223 */ /* 0x000fe20000010014 */
[----:B------:R-:W-:Y:S01]  /*161f0*/  F2FP.PACK_AB R66, RZ, R66 ;  /* 0x00000042ff42723e */ /* 0x000fe200000000ff */
[----:B------:R-:W-:Y:S01]  /*16200*/  FMUL.FTZ R68, R68, R19 ;  /* 0x0000001344447220 */ /* 0x000fe20000410000 */
[----:B------:R-:W-:Y:S01]  /*16210*/  F2FP.PACK_AB R65, RZ, R65 ;  /* 0x00000041ff41723e */ /* 0x000fe200000000ff */
[----:B------:R-:W-:-:S03]  /*16220*/  FMUL.FTZ R21, R21, R24 ;  /* 0x0000001815157220 */ /* 0x000fc60000410000 */
[----:B------:R-:W-:Y:S02]  /*16230*/  PRMT R66, R66, 0x5410, R65 ;  /* 0x0000541042427816 */ /* 0x000fe40000000041 */
[----:B------:R-:W-:Y:S02]  /*16240*/  F2FP.PACK_AB R68, RZ, R68 ;  /* 0x00000044ff44723e */ /* 0x000fe400000000ff */
[----:B------:R-:W-:Y:S01]  /*16250*/  F2FP.PACK_AB R21, RZ, R21 ;  /* 0x00000015ff15723e */ /* 0x000fe200000000ff */
[----:B------:R-:W-:Y:S02]  /*16260*/  HADD2 R13, R66, R13 ;  /* 0x0000000d420d7230 */ /* 0x000fe40000000000 */
[--C-:B0-----:R-:W-:Y:S01]  /*16270*/  HADD2.F32 R20, -RZ, R8.reuse.H0_H0 ;  /* 0x20000008ff147230 */ /* 0x101fe20000004100 */
[----:B------:R-:W-:Y:S01]  /*16280*/  PRMT R68, R68, 0x5410, R21 ;  /* 0x0000541044447816 */ /* 0x000fe20000000015 */
        /* <DEDUP_REMOVED lines=15> */
[----:B-1----:R-:W-:Y:S01]  /*16380*/  HADD2.F32 R21, -RZ, R10.H0_H0 ;  /* 0x2000000aff157230 */ /* 0x002fe20000004100 */
[----:B------:R-:W-:-:S02]  /*16390*/  FFMA.FTZ R20, R37, R66, R20 ;  /* 0x0000004225147223 */ /* 0x000fc40000010014 */
[-C--:B------:R-:W-:Y:S02]  /*163a0*/  FFMA.FTZ R45, R28, R65.reuse, R45 ;  /* 0x000000411c2d7223 */ /* 0x080fe4000001002d */
[-C--:B------:R-:W-:Y:S02]  /*163b0*/  FFMA.FTZ R44, R23, R65.reuse, R44 ;  /* 0x00000041172c7223 */ /* 0x080fe4000001002c */
[-C--:B------:R-:W-:Y:S01]  /*163c0*/  FFMA.FTZ R36, R36, R65.reuse, R47 ;  /* 0x0000004124247223 */ /* 0x080fe2000001002f */
[----:B------:R-:W-:Y:S01]  /*163d0*/  HADD2.F32 R10, -RZ, R10.H1_H1 ;  /* 0x3000000aff0a7230 */ /* 0x000fe20000004100 */
[----:B------:R-:W-:Y:S02]  /*163e0*/  FFMA.FTZ R38, R38, R65, R20 ;  /* 0x0000004126267223 */ /* 0x000fe40000010014 */
[-C--:B------:R-:W-:Y:S02]  /*163f0*/  FFMA.FTZ R45, R40, R21.reuse, R45 ;  /* 0x00000015282d7223 */ /* 0x080fe4000001002d */
[----:B------:R-:W-:-:S02]  /*16400*/  FFMA.FTZ R44, R39, R21, R44 ;  /* 0x00000015272c7223 */ /* 0x000fc4000001002c */
[-C--:B------:R-:W-:Y:S01]  /*16410*/  FFMA.FTZ R36, R41, R21.reuse, R36 ;  /* 0x0000001529247223 */ /* 0x080fe20000010024 */
[--C-:B------:R-:W-:Y:S01]  /*16420*/  HADD2.F32 R20, -RZ, R11.reuse.H0_H0 ;  /* 0x2000000bff147230 */ /* 0x100fe20000004100 */
[----:B------:R-:W-:Y:S02]  /*16430*/  FFMA.FTZ R21, R42, R21, R38 ;  /* 0x000000152a157223 */ /* 0x000fe40000010026 */
[-C--:B------:R-:W-:Y:S02]  /*16440*/  FFMA.FTZ R45, R54, R10.reuse, R45 ;  /* 0x0000000a362d7223 */ /* 0x080fe4000001002d */
[-C--:B------:R-:W-:Y:S02]  /*16450*/  FFMA.FTZ R53, R53, R10.reuse, R44 ;  /* 0x0000000a35357223 */ /* 0x080fe4000001002c */
[-C--:B------:R-:W-:Y:S01]  /*16460*/  FFMA.FTZ R55, R55, R10.reuse, R36 ;  /* 0x0000000a37377223 */ /* 0x080fe20000010024 */
[----:B------:R-:W-:Y:S01]  /*16470*/  HADD2.F32 R65, -RZ, R11.H1_H1 ;  /* 0x3000000bff417230 */ /* 0x000fe20000004100 */
[----:B------:R-:W-:-:S02]  /*16480*/  FFMA.FTZ R21, R56, R10, R21 ;  /* 0x0000000a38157223 */ /* 0x000fc40000010015 */
[-C--:B------:R-:W-:Y:S02]  /*16490*/  FFMA.FTZ R10, R63, R20.reuse, R45 ;  /* 0x000000143f0a7223 */ /* 0x080fe4000001002d */
[-C--:B------:R-:W-:Y:S02]  /*164a0*/  FFMA.FTZ R11, R64, R20.reuse, R53 ;  /* 0x00000014400b7223 */ /* 0x080fe40000010035 */
[-C--:B------:R-:W-:Y:S01]  /*164b0*/  FFMA.FTZ R55, R62, R20.reuse, R55 ;  /* 0x000000143e377223 */ /* 0x080fe20000010037 */
[C---:B--2---:R-:W-:Y:S01]  /*164c0*/  LOP3.LUT R23, R4.reuse, 0xf000f, RZ, 0xc0, !PT ;  /* 0x000f000f04177812 */ /* 0x044fe200078ec0ff */
[----:B------:R-:W-:Y:S01]  /*164d0*/  FFMA.FTZ R20, R61, R20, R21 ;  /* 0x000000143d147223 */ /* 0x000fe20000010015 */
[----:B------:R-:W-:Y:S01]  /*164e0*/  LOP3.LUT R39, R4, 0xf000f0, RZ, 0xc0, !PT ;  /* 0x00f000f004277812 */ /* 0x000fe200078ec0ff */
[-C--:B------:R-:W-:Y:S01]  /*164f0*/  FFMA.FTZ R21, R59, R65.reuse, R10 ;  /* 0x000000413b157223 */ /* 0x080fe2000001000a */
[----:B------:R-:W-:Y:S02]  /*16500*/  SHF.R.U32.HI R56, RZ, 0x8, R4 ;  /* 0x00000008ff387819 */ /* 0x000fe40000011604 */
[----:B------:R-:W-:Y:S01]  /*16510*/  LOP3.LUT R28, R6, 0xf000f, RZ, 0xc0, !PT ;  /* 0x000f000f061c7812 */ /* 0x000fe200078ec0ff */
[-C--:B------:R-:W-:Y:S01]  /*16520*/  FFMA.FTZ R11, R60, R65.reuse, R11 ;  /* 0x000000413c0b7223 */ /* 0x080fe2000001000b */
[----:B------:R-:W-:Y:S01]  /*16530*/  LOP3.LUT R4, R5, 0xf000f, RZ, 0xc0, !PT ;  /* 0x000f000f05047812 */ /* 0x000fe200078ec0ff */
[-C--:B------:R-:W-:Y:S01]  /*16540*/  FFMA.FTZ R10, R58, R65.reuse, R55 ;  /* 0x000000413a0a7223 */ /* 0x080fe20000010037 */
[----:B------:R-:W-:Y:S01]  /*16550*/  LOP3.LUT R29, R7, 0xf000f, RZ, 0xc0, !PT ;  /* 0x000f000f071d7812 */ /* 0x000fe200078ec0ff */
[----:B------:R-:W-:Y:S01]  /*16560*/  FFMA.FTZ R65, R57, R65, R20 ;  /* 0x0000004139417223 */ /* 0x000fe20000010014 */
[--C-:B0-----:R-:W-:Y:S01]  /*16570*/  HADD2.F32 R52, -RZ, R9.reuse.H0_H0 ;  /* 0x20000009ff347230 */ /* 0x101fe20000004100 */
[----:B------:R-:W-:Y:S01]  /*16580*/  LOP3.LUT R41, R5, 0xf000f0, RZ, 0xc0, !PT ;  /* 0x00f000f005297812 */ /* 0x000fe200078ec0ff */
[----:B------:R-:W-:Y:S01]  /*16590*/  HADD2.F32 R49, -RZ, R9.H1_H1 ;  /* 0x30000009ff317230 */ /* 0x000fe20000004100 */
[----:B------:R-:W-:-:S02]  /*165a0*/  SHF.R.U32.HI R20, RZ, 0x8, R5 ;  /* 0x00000008ff147819 */ /* 0x000fc40000011605 */
[----:B------:R-:W-:Y:S02]  /*165b0*/  LOP3.LUT R9, R28, 0x64006400, RZ, 0xfc, !PT ;  /* 0x640064001c097812 */ /* 0x000fe400078efcff */
[----:B------:R-:W-:Y:S02]  /*165c0*/  LOP3.LUT R23, R23, 0x64006400, RZ, 0xfc, !PT ;  /* 0x6400640017177812 */ /* 0x000fe400078efcff */
[----:B------:R-:W-:Y:S02]  /*165d0*/  LOP3.LUT R5, R4, 0x64006400, RZ, 0xfc, !PT ;  /* 0x6400640004057812 */ /* 0x000fe400078efcff */
[----:B------:R-:W-:Y:S01]  /*165e0*/  LOP3.LUT R29, R29, 0x64006400, RZ, 0xfc, !PT ;  /* 0x640064001d1d7812 */ /* 0x000fe200078efcff */
[--C-:B------:R-:W-:Y:S02]  /*165f0*/  HADD2.F32 R46, -RZ, R8.reuse.H0_H0 ;  /* 0x20000008ff2e7230 */ /* 0x100fe40000004100 */
[----:B------:R-:W-:Y:S02]  /*16600*/  HADD2.F32 R45, -RZ, R8.H1_H1 ;  /* 0x30000008ff2d7230 */ /* 0x000fe40000004100 */
[----:B------:R-:W-:-:S02]  /*16610*/  HADD2 R9, R9, -1032, -1032 ;  /* 0xe408e40809097430 */ /* 0x000fc40000000000 */
[----:B------:R-:W-:Y:S02]  /*16620*/  HADD2 R4, R23, -1032, -1032 ;  /* 0xe408e40817047430 */ /* 0x000fe40000000000 */
[----:B------:R-:W-:Y:S02]  /*16630*/  HADD2 R8, R5, -1032, -1032 ;  /* 0xe408e40805087430 */ /* 0x000fe40000000000 */
[----:B------:R-:W-:Y:S01]  /*16640*/  HADD2 R40, R29, -1032, -1032 ;  /* 0xe408e4081d287430 */ /* 0x000fe20000000000 */
[----:B------:R-:W-:Y:S01]  /*16650*/  LOP3.LUT R42, R6, 0xf000f0, RZ, 0xc0, !PT ;  /* 0x00f000f0062a7812 */ /* 0x000fe200078ec0ff */
[--C-:B------:R-:W-:Y:S02]  /*16660*/  HADD2.F32 R37, -RZ, R9.reuse.H0_H0 ;  /* 0x20000009ff257230 */ /* 0x100fe40000004100 */
[----:B------:R-:W-:Y:S01]  /*16670*/  HADD2.F32 R38, -RZ, R9.H1_H1 ;  /* 0x30000009ff267230 */ /* 0x000fe20000004100 */
[----:B------:R-:W-:Y:S01]  /*16680*/  LOP3.LUT R9, R39, 0x64006400, RZ, 0xfc, !PT ;  /* 0x6400640027097812 */ /* 0x000fe200078efcff */
[----:B------:R-:W-:-:S02]  /*16690*/  HADD2.F32 R23, -RZ, R4.H0_H0 ;  /* 0x20000004ff177230 */ /* 0x000fc40000004100 */
[----:B------:R-:W-:Y:S02]  /*166a0*/  HADD2.F32 R28, -RZ, R4.H1_H1 ;  /* 0x30000004ff1c7230 */ /* 0x000fe40000004100 */
[----:B------:R-:W-:Y:S01]  /*166b0*/  HADD2.F32 R29, -RZ, R8.H0_H0 ;  /* 0x20000008ff1d7230 */ /* 0x000fe20000004100 */
[----:B------:R-:W0:Y:S01]  /*166c0*/  LDS.64 R4, [UR4+0x28] ;  /* 0x00002804ff047984 */ /* 0x000e220008000a00 */
[----:B------:R-:W-:Y:S01]  /*166d0*/  HADD2.F32 R39, -RZ, R40.H0_H0 ;  /* 0x20000028ff277230 */ /* 0x000fe20000004100 */
[----:B------:R-:W-:Y:S01]  /*166e0*/  LOP3.LUT R43, R42, 0x64006400, RZ, 0xfc, !PT ;  /* 0x640064002a2b7812 */ /* 0x000fe200078efcff */
[----:B------:R-:W-:Y:S01]  /*166f0*/  HADD2.F32 R36, -RZ, R8.H1_H1 ;  /* 0x30000008ff247230 */ /* 0x000fe20000004100 */
[----:B------:R-:W-:Y:S01]  /*16700*/  FFMA.FTZ R8, R23, R46, RZ ;  /* 0x0000002e17087223 */ /* 0x000fe200000100ff */
[----:B------:R-:W-:Y:S01]  /*16710*/  HADD2.F32 R40, -RZ, R40.H1_H1 ;  /* 0x30000028ff287230 */ /* 0x000fe20000004100 */
[C---:B------:R-:W-:Y:S02]  /*16720*/  FFMA.FTZ R42, R46.reuse, R29, RZ ;  /* 0x0000001d2e2a7223 */ /* 0x040fe400000100ff */
[C---:B------:R-:W-:Y:S01]  /*16730*/  FFMA.FTZ R47, R46.reuse, R37, RZ ;  /* 0x000000252e2f7223 */ /* 0x040fe200000100ff */
[----:B------:R-:W-:Y:S01]  /*16740*/  LOP3.LUT R44, R7, 0xf000f0, RZ, 0xc0, !PT ;  /* 0x00f000f0072c7812 */ /* 0x000fe200078ec0ff */
[----:B------:R-:W-:Y:S01]  /*16750*/  FFMA.FTZ R46, R46, R39, RZ ;  /* 0x000000272e2e7223 */ /* 0x000fe200000100ff */
[----:B------:R-:W-:Y:S01]  /*16760*/  LOP3.LUT R41, R41, 0x64006400, RZ, 0xfc, !PT ;  /* 0x6400640029297812 */ /* 0x000fe200078efcff */
[----:B------:R-:W-:Y:S01]  /*16770*/  HFMA2 R9, R9, R0.H0_H0, -72, -72 ;  /* 0xd480d48009097431 */ /* 0x000fe20000040000 */
[----:B------:R-:W-:-:S02]  /*16780*/  FFMA.FTZ R50, R28, R45, R8 ;  /* 0x0000002d1c327223 */ /* 0x000fc40000010008 */
[C---:B------:R-:W-:Y:S02]  /*16790*/  FFMA.FTZ R51, R45.reuse, R36, R42 ;  /* 0x000000242d337223 */ /* 0x040fe4000001002a */
[C---:B------:R-:W-:Y:S02]  /*167a0*/  FFMA.FTZ R53, R45.reuse, R38, R47 ;  /* 0x000000262d357223 */ /* 0x040fe4000001002f */
[----:B------:R-:W-:Y:S01]  /*167b0*/  FFMA.FTZ R54, R45, R40, R46 ;  /* 0x000000282d367223 */ /* 0x000fe2000001002e */
[----:B------:R-:W-:Y:S01]  /*167c0*/  LOP3.LUT R45, R44, 0x64006400, RZ, 0xfc, !PT ;  /* 0x640064002c2d7812 */ /* 0x000fe200078efcff */
[-C--:B------:R-:W-:Y:S02]  /*167d0*/  HFMA2 R46, R43, R0.reuse.H0_H0, -72, -72 ;  /* 0xd480d4802b2e7431 */ /* 0x080fe40000040000 */
[----:B------:R-:W-:Y:S02]  /*167e0*/  HFMA2 R8, R41, R0.H0_H0, -72, -72 ;  /* 0xd480d48029087431 */ /* 0x000fe40000040000 */
[----:B------:R-:W-:-:S02]  /*167f0*/  HADD2.F32 R41, -RZ, R9.H0_H0 ;  /* 0x20000009ff297230 */ /* 0x000fc40000004100 */
[----:B------:R-:W-:Y:S02]  /*16800*/  HADD2.F32 R42, -RZ, R9.H1_H1 ;  /* 0x30000009ff2a7230 */ /* 0x000fe40000004100 */
[----:B------:R-:W-:Y:S02]  /*16810*/  HFMA2 R9, R45, R0.H0_H0, -72, -72 ;  /* 0xd480d4802d097431 */ /* 0x000fe40000040000 */
[----:B------:R-:W-:Y:S02]  /*16820*/  HADD2.F32 R45, -RZ, R46.H0_H0 ;  /* 0x2000002eff2d7230 */ /* 0x000fe40000004100 */
[--C-:B------:R-:W-:Y:S02]  /*16830*/  HADD2.F32 R43, -RZ, R8.reuse.H0_H0 ;  /* 0x20000008ff2b7230 */ /* 0x100fe40000004100 */
[----:B------:R-:W-:Y:S01]  /*16840*/  HADD2.F32 R44, -RZ, R8.H1_H1 ;  /* 0x30000008ff2c7230 */ /* 0x000fe20000004100 */
[----:B------:R-:W-:Y:S01]  /*16850*/  FFMA.FTZ R8, R52, R45, R53 ;  /* 0x0000002d34087223 */ /* 0x000fe20000010035 */
[----:B------:R-:W-:-:S02]  /*16860*/  HADD2.F32 R46, -RZ, R46.H1_H1 ;  /* 0x3000002eff2e7230 */ /* 0x000fc40000004100 */
[--C-:B------:R-:W-:Y:S01]  /*16870*/  HADD2.F32 R47, -RZ, R9.reuse.H0_H0 ;  /* 0x20000009ff2f7230 */ /* 0x100fe20000004100 */
[----:B------:R-:W-:Y:S01]  /*16880*/  FFMA.FTZ R50, R41, R52, R50 ;  /* 0x0000003429327223 */ /* 0x000fe20000010032 */
[----:B------:R-:W-:Y:S01]  /*16890*/  HADD2.F32 R48, -RZ, R9.H1_H1 ;  /* 0x30000009ff307230 */ /* 0x000fe20000004100 */
[C---:B------:R-:W-:Y:S01]  /*168a0*/  FFMA.FTZ R57, R49.reuse, R46, R8 ;  /* 0x0000002e31397223 */ /* 0x040fe20000010008 */
[----:B------:R-:W-:Y:S01]  /*168b0*/  LOP3.LUT R8, R56, 0xf000f, RZ, 0xc0, !PT ;  /* 0x000f000f38087812 */ /* 0x000fe200078ec0ff */
[C---:B------:R-:W-:Y:S01]  /*168c0*/  FFMA.FTZ R51, R52.reuse, R43, R51 ;  /* 0x0000002b34337223 */ /* 0x040fe20000010033 */
[----:B------:R-:W-:Y:S01]  /*168d0*/  SHF.R.U32.HI R6, RZ, 0x8, R6 ;  /* 0x00000008ff067819 */ /* 0x000fe20000011606 */
[----:B------:R-:W-:Y:S01]  /*168e0*/  FFMA.FTZ R54, R52, R47, R54 ;  /* 0x0000002f34367223 */ /* 0x000fe20000010036 */
[----:B------:R-:W-:Y:S01]  /*168f0*/  SHF.R.U32.HI R7, RZ, 0x8, R7 ;  /* 0x00000008ff077819 */ /* 0x000fe20000011607 */
[----:B------:R-:W-:Y:S01]  /*16900*/  FFMA.FTZ R53, R42, R49, R50 ;  /* 0x000000312a357223 */ /* 0x000fe20000010032 */
[----:B------:R-:W-:Y:S01]  /*16910*/  LOP3.LUT R8, R8, 0x64006400, RZ, 0xfc, !PT ;  /* 0x6400640008087812 */ /* 0x000fe200078efcff */
[C---:B------:R-:W-:Y:S01]  /*16920*/  FFMA.FTZ R55, R49.reuse, R44, R51 ;  /* 0x0000002c31377223 */ /* 0x040fe20000010033 */
[----:B------:R-:W-:Y:S01]  /*16930*/  LOP3.LUT R9, R20, 0xf000f, RZ, 0xc0, !PT ;  /* 0x000f000f14097812 */ /* 0x000fe200078ec0ff */
[----:B------:R-:W-:Y:S01]  /*16940*/  FFMA.FTZ R63, R49, R48, R54 ;  /* 0x00000030313f7223 */ /* 0x000fe20000010036 */
[----:B------:R-:W-:-:S02]  /*16950*/  LOP3.LUT R49, R6, 0xf000f, RZ, 0xc0, !PT ;  /* 0x000f000f06317812 */ /* 0x000fc400078ec0ff */
[----:B------:R-:W-:Y:S01]  /*16960*/  LOP3.LUT R50, R7, 0xf000f, RZ, 0xc0, !PT ;  /* 0x000f000f07327812 */ /* 0x000fe200078ec0ff */
[----:B------:R-:W-:Y:S01]  /*16970*/  HADD2 R8, R8, -1032, -1032 ;  /* 0xe408e40808087430 */ /* 0x000fe20000000000 */
[----:B------:R-:W-:Y:S02]  /*16980*/  LOP3.LUT R9, R9, 0x64006400, RZ, 0xfc, !PT ;  /* 0x6400640009097812 */ /* 0x000fe400078efcff */
[----:B------:R-:W-:Y:S02]  /*16990*/  LOP3.LUT R49, R49, 0x64006400, RZ, 0xfc, !PT ;  /* 0x6400640031317812 */ /* 0x000fe400078efcff */
[----:B------:R-:W-:Y:S01]  /*169a0*/  LOP3.LUT R50, R50, 0x64006400, RZ, 0xfc, !PT ;  /* 0x6400640032327812 */ /* 0x000fe200078efcff */
[----:B------:R-:W-:Y:S01]  /*169b0*/  FMUL.FTZ R67, R67, R18 ;  /* 0x0000001243437220 */ /* 0x000fe20000410000 */
[--C-:B0-----:R-:W-:Y:S01]  /*169c0*/  HADD2.F32 R54, -RZ, R4.reuse.H0_H0 ;  /* 0x20000004ff367230 */ /* 0x101fe20000004100 */
[----:B------:R-:W-:Y:S01]  /*169d0*/  FMUL.FTZ R73, R73, R2 ;  /* 0x0000000249497220 */ /* 0x000fe20000410000 */
[----:B------:R-:W-:-:S02]  /*169e0*/  HADD2.F32 R59, -RZ, R4.H1_H1 ;  /* 0x30000004ff3b7230 */ /* 0x000fc40000004100 */
[----:B------:R-:W-:Y:S02]  /*169f0*/  HADD2.F32 R52, -RZ, R8.H0_H0 ;  /* 0x20000008ff347230 */ /* 0x000fe40000004100 */
[----:B------:R-:W-:Y:S02]  /*16a00*/  HADD2 R9, R9, -1032, -1032 ;  /* 0xe408e40809097430 */ /* 0x000fe40000000000 */
[----:B------:R-:W-:Y:S02]  /*16a10*/  HADD2 R4, R49, -1032, -1032 ;  /* 0xe408e40831047430 */ /* 0x000fe40000000000 */
[----:B------:R-:W-:Y:S01]  /*16a20*/  HADD2 R58, R50, -1032, -1032 ;  /* 0xe408e408323a7430 */ /* 0x000fe20000000000 */
[----:B------:R-:W-:Y:S01]  /*16a30*/  F2FP.PACK_AB R67, RZ, R67 ;  /* 0x00000043ff43723e */ /* 0x000fe200000000ff */
[----:B------:R-:W-:Y:S01]  /*16a40*/  FFMA.FTZ R60, R52, R54, R53 ;  /* 0x00000036343c7223 */ /* 0x000fe20000010035 */
[----:B------:R-:W-:Y:S02]  /*16a50*/  F2FP.PACK_AB R73, RZ, R73 ;  /* 0x00000049ff49723e */ /* 0x000fe400000000ff */
[----:B------:R-:W-:Y:S01]  /*16a60*/  LOP3.LUT R20, R20, 0xf000f0, RZ, 0xc0, !PT ;  /* 0x00f000f014147812 */ /* 0x000fe200078ec0ff */
[----:B------:R-:W-:-:S02]  /*16a70*/  HADD2.F32 R51, -RZ, R9.H0_H0 ;  /* 0x20000009ff337230 */ /* 0x000fc40000004100 */
[----:B------:R-:W-:Y:S02]  /*16a80*/  HADD2.F32 R50, -RZ, R4.H0_H0 ;  /* 0x20000004ff327230 */ /* 0x000fe40000004100 */
[----:B------:R-:W-:Y:S02]  /*16a90*/  HADD2.F32 R49, -RZ, R58.H0_H0 ;  /* 0x2000003aff317230 */ /* 0x000fe40000004100 */
[----:B------:R-:W-:Y:S01]  /*16aa0*/  HADD2.F32 R53, -RZ, R4.H1_H1 ;  /* 0x30000004ff357230 */ /* 0x000fe20000004100 */
[----:B------:R-:W-:Y:S02]  /*16ab0*/  LOP3.LUT R4, R7, 0xf000f0, RZ, 0xc0, !PT ;  /* 0x00f000f007047812 */ /* 0x000fe400078ec0ff */
[----:B------:R-:W-:Y:S02]  /*16ac0*/  PRMT R67, R67, 0x5410, R73 ;  /* 0x0000541043437816 */ /* 0x000fe40000000049 */
[----:B------:R-:W-:Y:S02]  /*16ad0*/  LOP3.LUT R6, R6, 0xf000f0, RZ, 0xc0, !PT ;  /* 0x00f000f006067812 */ /* 0x000fe400078ec0ff */
[----:B------:R-:W-:Y:S01]  /*16ae0*/  LOP3.LUT R7, R20, 0x64006400, RZ, 0xfc, !PT ;  /* 0x6400640014077812 */ /* 0x000fe200078efcff */
[----:B------:R-:W-:Y:S01]  /*16af0*/  FFMA.FTZ R61, R54, R51, R55 ;  /* 0x00000033363d7223 */ /* 0x000fe20000010037 */
[----:B------:R-:W-:Y:S01]  /*16b00*/  LOP3.LUT R56, R56, 0xf000f0, RZ, 0xc0, !PT ;  /* 0x00f000f038387812 */ /* 0x000fe200078ec0ff */
[----:B------:R-:W-:Y:S01]  /*16b10*/  FFMA.FTZ R62, R54, R50, R57 ;  /* 0x00000032363e7223 */ /* 0x000fe20000010039 */
[----:B------:R-:W-:Y:S01]  /*16b20*/  LOP3.LUT R57, R4, 0x64006400, RZ, 0xfc, !PT ;  /* 0x6400640004397812 */ /* 0x000fe200078efcff */
[----:B------:R-:W-:Y:S01]  /*16b30*/  FFMA.FTZ R63, R54, R49, R63 ;  /* 0x00000031363f7223 */ /* 0x000fe2000001003f */
[----:B------:R-:W-:Y:S01]  /*16b40*/  HADD2.F32 R54, -RZ, R9.H1_H1 ;  /* 0x30000009ff367230 */ /* 0x000fe20000004100 */
[----:B------:R-:W-:Y:S01]  /*16b50*/  LOP3.LUT R9, R6, 0x64006400, RZ, 0xfc, !PT ;  /* 0x6400640006097812 */ /* 0x000fe200078efcff */
[-C--:B------:R-:W-:Y:S01]  /*16b60*/  HFMA2 R4, R7, R0.reuse.H0_H0, -72, -72 ;  /* 0xd480d48007047431 */ /* 0x080fe20000040000 */
[----:B------:R-:W-:Y:S01]  /*16b70*/  HFMA2.MMA R14, R67, 1, 1, R14 ;  /* 0x3c003c00430e7835 */ /* 0x000fe2000000000e */
[----:B------:R-:W0:Y:S01]  /*16b80*/  LDS.64 R6, [UR4+0xa0] ;  /* 0x0000a004ff067984 */ /* 0x000e220008000a00 */
[----:B------:R-:W-:Y:S01]  /*16b90*/  FMUL.FTZ R69, R69, R18 ;  /* 0x0000001245457220 */ /* 0x000fe20000410000 */
[--C-:B------:R-:W-:Y:S01]  /*16ba0*/  HADD2.F32 R67, -RZ, R5.reuse.H0_H0 ;  /* 0x20000005ff437230 */ /* 0x100fe20000004100 */
[----:B------:R-:W-:Y:S01]  /*16bb0*/  FMUL.FTZ R71, R71, R2 ;  /* 0x0000000247477220 */ /* 0x000fe20000410000 */
[----:B------:R-:W-:Y:S01]  /*16bc0*/  HADD2.F32 R66, -RZ, R5.H1_H1 ;  /* 0x30000005ff427230 */ /* 0x000fe20000004100 */
[----:B------:R-:W-:Y:S01]  /*16bd0*/  LOP3.LUT R5, R56, 0x64006400, RZ, 0xfc, !PT ;  /* 0x6400640038057812 */ /* 0x000fe200078efcff */
[----:B------:R-:W-:Y:S01]  /*16be0*/  HADD2.F32 R55, -RZ, R8.H1_H1 ;  /* 0x30000008ff377230 */ /* 0x000fe20000004100 */
[----:B------:R-:W-:Y:S01]  /*16bf0*/  F2FP.PACK_AB R69, RZ, R69 ;  /* 0x00000045ff45723e */ /* 0x000fe200000000ff */
[----:B------:R-:W-:Y:S01]  /*16c00*/  HADD2.F32 R64, -RZ, R58.H1_H1 ;  /* 0x3000003aff407230 */ /* 0x000fe20000004100 */
[----:B------:R-:W-:Y:S01]  /*16c10*/  F2FP.PACK_AB R71, RZ, R71 ;  /* 0x00000047ff47723e */ /* 0x000fe200000000ff */
[----:B------:R-:W-:-:S02]  /*16c20*/  HFMA2 R5, R5, R0.H0_H0, -72, -72 ;  /* 0xd480d48005057431 */ /* 0x000fc40000040000 */
[-C--:B------:R-:W-:Y:S02]  /*16c30*/  HFMA2 R9, R9, R0.reuse.H0_H0, -72, -72 ;  /* 0xd480d48009097431 */ /* 0x080fe40000040000 */
[----:B------:R-:W-:Y:S01]  /*16c40*/  HFMA2 R8, R57, R0.H0_H0, -72, -72 ;  /* 0xd480d48039087431 */ /* 0x000fe20000040000 */
[----:B------:R-:W-:Y:S01]  /*16c50*/  PRMT R69, R69, 0x5410, R71 ;  /* 0x0000541045457816 */ /* 0x000fe20000000047 */
[----:B------:R-:W-:Y:S02]  /*16c60*/  FFMA.FTZ R20, R55, R59, R60 ;  /* 0x0000003b37147223 */ /* 0x000fe4000001003c */
[C---:B------:R-:W-:Y:S02]  /*16c70*/  FFMA.FTZ R56, R59.reuse, R54, R61 ;  /* 0x000000363b387223 */ /* 0x040fe4000001003d */
[C---:B------:R-:W-:Y:S01]  /*16c80*/  FFMA.FTZ R58, R59.reuse, R53, R62 ;  /* 0x000000353b3a7223 */ /* 0x040fe2000001003e */
[----:B------:R-:W-:Y:S01]  /*16c90*/  HADD2.F32 R62, -RZ, R4.H0_H0 ;  /* 0x20000004ff3e7230 */ /* 0x000fe20000004100 */
[----:B------:R-:W-:Y:S01]  /*16ca0*/  FFMA.FTZ R59, R59, R64, R63 ;  /* 0x000000403b3b7223 */ /* 0x000fe2000001003f */
[----:B------:R-:W-:-:S02]  /*16cb0*/  HADD2.F32 R63, -RZ, R5.H0_H0 ;  /* 0x20000005ff3f7230 */ /* 0x000fc40000004100 */
[----:B------:R-:W-:Y:S02]  /*16cc0*/  HADD2.F32 R61, -RZ, R9.H0_H0 ;  /* 0x20000009ff3d7230 */ /* 0x000fe40000004100 */
[----:B------:R-:W-:Y:S01]  /*16cd0*/  HADD2.F32 R60, -RZ, R8.H0_H0 ;  /* 0x20000008ff3c7230 */ /* 0x000fe20000004100 */
[----:B------:R-:W-:Y:S01]  /*16ce0*/  HFMA2.MMA R15, R69, 1, 1, R15 ;  /* 0x3c003c00450f7835 */ /* 0x000fe2000000000f */
[----:B------:R-:W-:Y:S01]  /*16cf0*/  FFMA.FTZ R20, R63, R67, R20 ;  /* 0x000000433f147223 */ /* 0x000fe20000010014 */
[----:B------:R-:W-:Y:S01]  /*16d00*/  HFMA2.MMA R12, R68, 1, 1, R12 ;  /* 0x3c003c00440c7835 */ /* 0x000fe2000000000c */
[C---:B------:R-:W-:Y:S02]  /*16d10*/  FFMA.FTZ R69, R67.reuse, R62, R56 ;  /* 0x0000003e43457223 */ /* 0x040fe40000010038 */
[C---:B------:R-:W-:Y:S01]  /*16d20*/  FFMA.FTZ R68, R67.reuse, R61, R58 ;  /* 0x0000003d43447223 */ /* 0x040fe2000001003a */
[----:B------:R-:W-:Y:S01]  /*16d30*/  HADD2.F32 R58, -RZ, R4.H1_H1 ;  /* 0x30000004ff3a7230 */ /* 0x000fe20000004100 */
[----:B------:R-:W-:Y:S01]  /*16d40*/  FFMA.FTZ R67, R67, R60, R59 ;  /* 0x0000003c43437223 */ /* 0x000fe2000001003b */
[----:B------:R-:W-:Y:S01]  /*16d50*/  HADD2.F32 R59, -RZ, R5.H1_H1 ;  /* 0x30000005ff3b7230 */ /* 0x000fe20000004100 */
[----:B------:R-:W-:-:S02]  /*16d60*/  FMUL.FTZ R11, R11, R18 ;  /* 0x000000120b0b7220 */ /* 0x000fc40000410000 */
[----:B------:R-:W-:Y:S01]  /*16d70*/  FMUL.FTZ R21, R21, R2 ;  /* 0x0000000215157220 */ /* 0x000fe20000410000 */
[----:B------:R-:W-:Y:S01]  /*16d80*/  HADD2.F32 R57, -RZ, R9.H1_H1 ;  /* 0x30000009ff397230 */ /* 0x000fe20000004100 */
[----:B------:R-:W-:Y:S01]  /*16d90*/  FFMA.FTZ R9, R59, R66, R20 ;  /* 0x000000423b097223 */ /* 0x000fe20000010014 */
[----:B------:R-:W1:Y:S01]  /*16da0*/  LDS.64 R4, [UR4+0xa8] ;  /* 0x0000a804ff047984 */ /* 0x000e620008000a00 */
[----:B------:R-:W-:Y:S01]  /*16db0*/  FFMA.FTZ R69, R66, R58, R69 ;  /* 0x0000003a42457223 */ /* 0x000fe20000010045 */
[----:B------:R-:W-:Y:S01]  /*16dc0*/  F2FP.PACK_AB R11, RZ, R11 ;  /* 0x0000000bff0b723e */ /* 0x000fe200000000ff */
[----:B------:R-:W-:Y:S01]  /*16dd0*/  FMUL.FTZ R10, R10, R19 ;  /* 0x000000130a0a7220 */ /* 0x000fe20000410000 */
[----:B------:R-:W-:Y:S01]  /*16de0*/  F2FP.PACK_AB R21, RZ, R21 ;  /* 0x00000015ff15723e */ /* 0x000fe200000000ff */
[----:B------:R-:W-:Y:S01]  /*16df0*/  FMUL.FTZ R65, R65, R24 ;  /* 0x0000001841417220 */ /* 0x000fe20000410000 */
[----:B------:R-:W-:Y:S01]  /*16e00*/  HADD2.F32 R56, -RZ, R8.H1_H1 ;  /* 0x30000008ff387230 */ /* 0x000fe20000004100 */
[----:B------:R-:W-:-:S02]  /*16e10*/  FMUL.FTZ R9, R9, R18 ;  /* 0x0000001209097220 */ /* 0x000fc40000410000 */
[----:B------:R-:W-:Y:S01]  /*16e20*/  FMUL.FTZ R69, R69, R2 ;  /* 0x0000000245457220 */ /* 0x000fe20000410000 */
[----:B------:R-:W-:Y:S02]  /*16e30*/  F2FP.PACK_AB R10, RZ, R10 ;  /* 0x0000000aff0a723e */ /* 0x000fe400000000ff */
[----:B------:R-:W-:Y:S02]  /*16e40*/  F2FP.PACK_AB R8, RZ, R65 ;  /* 0x00000041ff08723e */ /* 0x000fe400000000ff */
[----:B------:R-:W-:Y:S02]  /*16e50*/  PRMT R11, R11, 0x5410, R21 ;  /* 0x000054100b0b7816 */ /* 0x000fe40000000015 */
[----:B------:R-:W-:Y:S02]  /*16e60*/  F2FP.PACK_AB R9, RZ, R9 ;  /* 0x00000009ff09723e */ /* 0x000fe400000000ff */
[----:B------:R-:W-:Y:S02]  /*16e70*/  F2FP.PACK_AB R69, RZ, R69 ;  /* 0x00000045ff45723e */ /* 0x000fe400000000ff */
[----:B------:R-:W-:Y:S01]  /*16e80*/  PRMT R10, R10, 0x5410, R8 ;  /* 0x000054100a0a7816 */ /* 0x000fe20000000008 */
[----:B------:R-:W-:Y:S01]  /*16e90*/  HFMA2.MMA R65, R11, 1, 1, R22 ;  /* 0x3c003c000b417835 */ /* 0x000fe20000000016 */
[----:B------:R-:W-:Y:S01]  /*16ea0*/  PRMT R11, R9, 0x5410, R69 ;  /* 0x00005410090b7816 */ /* 0x000fe20000000045 */
[C---:B------:R-:W-:Y:S01]  /*16eb0*/  FFMA.FTZ R68, R66.reuse, R57, R68 ;  /* 0x0000003942447223 */ /* 0x040fe20000010044 */
[----:B------:R-:W2:Y:S01]  /*16ec0*/  LDS.64 R8, [UR4+0x120] ;  /* 0x00012004ff087984 */ /* 0x000ea20008000a00 */
[----:B------:R-:W-:Y:S01]  /*16ed0*/  FFMA.FTZ R67, R66, R56, R67 ;  /* 0x0000003842437223 */ /* 0x000fe20000010043 */
[----:B------:R-:W-:-:S02]  /*16ee0*/  HADD2 R66, R10, R3 ;  /* 0x000000030a427230 */ /* 0x000fc40000000000 */
[--C-:B0-----:R-:W-:Y:S01]  /*16ef0*/  HADD2.F32 R10, -RZ, R6.reuse.H0_H0 ;  /* 0x20000006ff0a7230 */ /* 0x101fe20000004100 */
[----:B------:R-:W-:Y:S01]  /*16f00*/  FMUL.FTZ R68, R68, R19 ;  /* 0x0000001344447220 */ /* 0x000fe20000410000 */
[----:B------:R-:W-:Y:S01]  /*16f10*/  HFMA2.MMA R34, R11, 1, 1, R34 ;  /* 0x3c003c000b227835 */ /* 0x000fe20000000022 */
[----:B------:R-:W-:Y:S01]  /*16f20*/  FMUL.FTZ R67, R67, R24 ;  /* 0x0000001843437220 */ /* 0x000fe20000410000 */
[----:B------:R-:W-:Y:S01]  /*16f30*/  HADD2.F32 R3, -RZ, R6.H1_H1 ;  /* 0x30000006ff037230 */ /* 0x000fe20000004100 */
[-C--:B------:R-:W-:Y:S01]  /*16f40*/  FFMA.FTZ R6, R23, R10.reuse, RZ ;  /* 0x0000000a17067223 */ /* 0x080fe200000100ff */
[--C-:B------:R-:W-:Y:S02]  /*16f50*/  HADD2.F32 R20, -RZ, R7.reuse.H0_H0 ;  /* 0x20000007ff147230 */ /* 0x100fe40000004100 */
[----:B------:R-:W-:Y:S01]  /*16f60*/  HADD2.F32 R11, -RZ, R7.H1_H1 ;  /* 0x30000007ff0b7230 */ /* 0x000fe20000004100 */
[----:B------:R-:W-:Y:S01]  /*16f70*/  FFMA.FTZ R7, R29, R10, RZ ;  /* 0x0000000a1d077223 */ /* 0x000fe200000100ff */
[----:B------:R-:W-:Y:S01]  /*16f80*/  F2FP.PACK_AB R68, RZ, R68 ;  /* 0x00000044ff44723e */ /* 0x000fe200000000ff */
[-C--:B------:R-:W-:Y:S01]  /*16f90*/  FFMA.FTZ R21, R37, R10.reuse, RZ ;  /* 0x0000000a25157223 */ /* 0x080fe200000100ff */
[----:B------:R-:W-:Y:S01]  /*16fa0*/  F2FP.PACK_AB R67, RZ, R67 ;  /* 0x00000043ff43723e */ /* 0x000fe200000000ff */
[----:B------:R-:W-:-:S02]  /*16fb0*/  FFMA.FTZ R22, R39, R10, RZ ;  /* 0x0000000a27167223 */ /* 0x000fc400000100ff */
[-C--:B------:R-:W-:Y:S02]  /*16fc0*/  FFMA.FTZ R6, R28, R3.reuse, R6 ;  /* 0x000000031c067223 */ /* 0x080fe40000010006 */
[-C--:B------:R-:W-:Y:S01]  /*16fd0*/  FFMA.FTZ R7, R36, R3.reuse, R7 ;  /* 0x0000000324077223 */ /* 0x080fe20000010007 */
[----:B------:R-:W-:Y:S01]  /*16fe0*/  PRMT R68, R68, 0x5410, R67 ;  /* 0x0000541044447816 */ /* 0x000fe20000000043 */
[-C--:B------:R-:W-:Y:S02]  /*16ff0*/  FFMA.FTZ R10, R38, R3.reuse, R21 ;  /* 0x00000003260a7223 */ /* 0x080fe40000010015 */
[----:B------:R-:W-:Y:S02]  /*17000*/  FFMA.FTZ R67, R40, R3, R22 ;  /* 0x0000000328437223 */ /* 0x000fe40000010016 */
[-C--:B------:R-:W-:Y:S02]  /*17010*/  FFMA.FTZ R3, R41, R20.reuse, R6 ;  /* 0x0000001429037223 */ /* 0x080fe40000010006 */
[----:B------:R-:W-:-:S02]  /*17020*/  FFMA.FTZ R21, R43, R20, R7 ;  /* 0x000000142b157223 */ /* 0x000fc40000010007 */
[----:B------:R-:W0:Y:S01]  /*17030*/  LDS.64 R6, [UR4+0x128] ;  /* 0x00012804ff067984 */ /* 0x000e220008000a00 */
[-C--:B------:R-:W-:Y:S02]  /*17040*/  FFMA.FTZ R22, R45, R20.reuse, R10 ;  /* 0x000000142d167223 */ /* 0x080fe4000001000a */
        /* <DEDUP_REMOVED lines=17> */
[-C--:B------:R-:W-:Y:S01]  /*17160*/  FFMA.FTZ R10, R63, R11.reuse, R10 ;  /* 0x0000000b3f0a7223 */ /* 0x080fe2000001000a */
[----:B--2---:R-:W-:Y:S01]  /*17170*/  HADD2.F32 R4, -RZ, R8.H0_H0 ;  /* 0x20000008ff047230 */ /* 0x004fe20000004100 */
[-C--:B------:R-:W-:Y:S02]  /*17180*/  FFMA.FTZ R21, R62, R11.reuse, R21 ;  /* 0x0000000b3e157223 */ /* 0x080fe40000010015 */
[-C--:B------:R-:W-:Y:S02]  /*17190*/  FFMA.FTZ R20, R61, R11.reuse, R20 ;  /* 0x0000000b3d147223 */ /* 0x080fe40000010014 */
[----:B------:R-:W-:Y:S02]  /*171a0*/  FFMA.FTZ R69, R60, R11, R69 ;  /* 0x0000000b3c457223 */ /* 0x000fe40000010045 */
[----:B------:R-:W-:-:S02]  /*171b0*/  FFMA.FTZ R3, R59, R5, R10 ;  /* 0x000000053b037223 */ /* 0x000fc4000001000a */
[-C--:B------:R-:W-:Y:S02]  /*171c0*/  FFMA.FTZ R21, R58, R5.reuse, R21 ;  /* 0x000000053a157223 */ /* 0x080fe40000010015 */
[-C--:B------:R-:W-:Y:S02]  /*171d0*/  FFMA.FTZ R20, R57, R5.reuse, R20 ;  /* 0x0000000539147223 */ /* 0x080fe40000010014 */
[----:B------:R-:W-:Y:S01]  /*171e0*/  FFMA.FTZ R69, R56, R5, R69 ;  /* 0x0000000538457223 */ /* 0x000fe20000010045 */
[----:B------:R-:W-:Y:S01]  /*171f0*/  HADD2.F32 R5, -RZ, R8.H1_H1 ;  /* 0x30000008ff057230 */ /* 0x000fe20000004100 */
[-C--:B------:R-:W-:Y:S02]  /*17200*/  FFMA.FTZ R8, R23, R4.reuse, RZ ;  /* 0x0000000417087223 */ /* 0x080fe400000100ff */
[-C--:B------:R-:W-:Y:S02]  /*17210*/  FFMA.FTZ R11, R29, R4.reuse, RZ ;  /* 0x000000041d0b7223 */ /* 0x080fe400000100ff */
[-C--:B------:R-:W-:Y:S01]  /*17220*/  FFMA.FTZ R22, R37, R4.reuse, RZ ;  /* 0x0000000425167223 */ /* 0x080fe200000100ff */
[----:B------:R-:W-:Y:S01]  /*17230*/  HADD2.F32 R10, -RZ, R9.H0_H0 ;  /* 0x20000009ff0a7230 */ /* 0x000fe20000004100 */
[----:B------:R-:W-:-:S02]  /*17240*/  FFMA.FTZ R4, R39, R4, RZ ;  /* 0x0000000427047223 */ /* 0x000fc400000100ff */
[-C--:B------:R-:W-:Y:S02]  /*17250*/  FFMA.FTZ R8, R28, R5.reuse, R8 ;  /* 0x000000051c087223 */ /* 0x080fe40000010008 */
[-C--:B------:R-:W-:Y:S02]  /*17260*/  FFMA.FTZ R11, R36, R5.reuse, R11 ;  /* 0x00000005240b7223 */ /* 0x080fe4000001000b */
[-C--:B------:R-:W-:Y:S01]  /*17270*/  FFMA.FTZ R22, R38, R5.reuse, R22 ;  /* 0x0000000526167223 */ /* 0x080fe20000010016 */
[----:B------:R-:W-:Y:S01]  /*17280*/  HADD2.F32 R9, -RZ, R9.H1_H1 ;  /* 0x30000009ff097230 */ /* 0x000fe20000004100 */
[----:B------:R-:W-:Y:S02]  /*17290*/  FFMA.FTZ R4, R40, R5, R4 ;  /* 0x0000000528047223 */ /* 0x000fe40000010004 */
[-C--:B------:R-:W-:Y:S02]  /*172a0*/  FFMA.FTZ R8, R41, R10.reuse, R8 ;  /* 0x0000000a29087223 */ /* 0x080fe40000010008 */
[----:B------:R-:W-:-:S02]  /*172b0*/  FFMA.FTZ R11, R43, R10, R11 ;  /* 0x0000000a2b0b7223 */ /* 0x000fc4000001000b */
[-C--:B------:R-:W-:Y:S02]  /*172c0*/  FFMA.FTZ R22, R45, R10.reuse, R22 ;  /* 0x0000000a2d167223 */ /* 0x080fe40000010016 */
[----:B------:R-:W-:Y:S01]  /*172d0*/  FFMA.FTZ R10, R47, R10, R4 ;  /* 0x0000000a2f0a7223 */ /* 0x000fe20000010004 */
[--C-:B0-----:R-:W-:Y:S01]  /*172e0*/  HADD2.F32 R4, -RZ, R6.reuse.H0_H0 ;  /* 0x20000006ff047230 */ /* 0x101fe20000004100 */
        /* <DEDUP_REMOVED lines=8> */
[-C--:B------:R-:W-:Y:S02]  /*17370*/  FFMA.FTZ R67, R50, R4.reuse, R67 ;  /* 0x0000000432437223 */ /* 0x080fe40000010043 */
[----:B------:R-:W-:Y:S02]  /*17380*/  FFMA.FTZ R71, R49, R4, R10 ;  /* 0x0000000431477223 */ /* 0x000fe4000001000a */
[-C--:B------:R-:W-:Y:S02]  /*17390*/  FFMA.FTZ R4, R55, R6.reuse, R5 ;  /* 0x0000000637047223 */ /* 0x080fe40000010005 */
[-C--:B------:R-:W-:Y:S01]  /*173a0*/  FFMA.FTZ R5, R54, R6.reuse, R9 ;  /* 0x0000000636057223 */ /* 0x080fe20000010009 */
[----:B------:R-:W-:Y:S01]  /*173b0*/  HADD2.F32 R7, -RZ, R7.H1_H1 ;  /* 0x30000007ff077230 */ /* 0x000fe20000004100 */
[-C--:B------:R-:W-:Y:S01]  /*173c0*/  FFMA.FTZ R10, R53, R6.reuse, R67 ;  /* 0x00000006350a7223 */ /* 0x080fe20000010043 */
[----:B------:R-:W0:Y:S01]  /*173d0*/  LDS.64 R8, [UR4+0x1a0] ;  /* 0x0001a004ff087984 */ /* 0x000e220008000a00 */
[----:B------:R-:W-:-:S02]  /*173e0*/  FFMA.FTZ R71, R64, R6, R71 ;  /* 0x0000000640477223 */ /* 0x000fc40000010047 */
[-C--:B------:R-:W-:Y:S02]  /*173f0*/  FFMA.FTZ R4, R63, R11.reuse, R4 ;  /* 0x0000000b3f047223 */ /* 0x080fe40000010004 */
[-C--:B------:R-:W-:Y:S02]  /*17400*/  FFMA.FTZ R5, R62, R11.reuse, R5 ;  /* 0x0000000b3e057223 */ /* 0x080fe40000010005 */
[-C--:B------:R-:W-:Y:S02]  /*17410*/  FFMA.FTZ R10, R61, R11.reuse, R10 ;  /* 0x0000000b3d0a7223 */ /* 0x080fe4000001000a */
[----:B------:R-:W-:Y:S02]  /*17420*/  FFMA.FTZ R11, R60, R11, R71 ;  /* 0x0000000b3c0b7223 */ /* 0x000fe40000010047 */
[-C--:B------:R-:W-:Y:S02]  /*17430*/  FFMA.FTZ R67, R59, R7.reuse, R4 ;  /* 0x000000073b437223 */ /* 0x080fe40000010004 */
[----:B------:R-:W-:-:S02]  /*17440*/  FFMA.FTZ R71, R58, R7, R5 ;  /* 0x000000073a477223 */ /* 0x000fc40000010005 */
[----:B------:R-:W-:-:S04]  /*17450*/  IMAD.WIDE R4, R25, c[0x0][0x18c], R132 ;  /* 0x0000630019047a25 */ /* 0x000fc800078e0284 */
[-C--:B------:R-:W-:Y:S02]  /*17460*/  FFMA.FTZ R22, R57, R7.reuse, R10 ;  /* 0x0000000739167223 */ /* 0x080fe4000001000a */
[----:B------:R-:W-:Y:S02]  /*17470*/  FFMA.FTZ R73, R56, R7, R11 ;  /* 0x0000000738497223 */ /* 0x000fe4000001000b */
[----:B------:R-:W-:Y:S01]  /*17480*/  IMAD.WIDE R132, R25, c[0x0][0x18c], R4 ;  /* 0x0000630019847a25 */ /* 0x000fe200078e0204 */
[----:B------:R-:W1:Y:S04]  /*17490*/  LDS.64 R10, [UR4+0x1a8] ;  /* 0x0001a804ff0a7984 */ /* 0x000e680008000a00 */
[----:B------:R-:W2:Y:S01]  /*174a0*/  LDG.E.128.CONSTANT R4, [R4.64] ;  /* 0x0000000604047981 */ /* 0x000ea2000c1e9d00 */
[----:B------:R-:W-:-:S02]  /*174b0*/  FMUL.FTZ R3, R3, R18 ;  /* 0x0000001203037220 */ /* 0x000fc40000410000 */
[----:B------:R-:W-:Y:S02]  /*174c0*/  FMUL.FTZ R21, R21, R2 ;  /* 0x0000000215157220 */ /* 0x000fe40000410000 */
[----:B------:R-:W-:Y:S02]  /*174d0*/  FMUL.FTZ R20, R20, R19 ;  /* 0x0000001314147220 */ /* 0x000fe40000410000 */
[----:B------:R-:W-:Y:S01]  /*174e0*/  FMUL.FTZ R69, R69, R24 ;  /* 0x0000001845457220 */ /* 0x000fe20000410000 */
[----:B------:R-:W-:Y:S02]  /*174f0*/  F2FP.PACK_AB R3, RZ, R3 ;  /* 0x00000003ff03723e */ /* 0x000fe400000000ff */
[----:B------:R-:W-:Y:S01]  /*17500*/  F2FP.PACK_AB R21, RZ, R21 ;  /* 0x00000015ff15723e */ /* 0x000fe200000000ff */
[----:B------:R-:W-:Y:S01]  /*17510*/  FMUL.FTZ R22, R22, R19 ;  /* 0x0000001316167220 */ /* 0x000fe20000410000 */
[----:B------:R-:W-:Y:S01]  /*17520*/  F2FP.PACK_AB R20, RZ, R20 ;  /* 0x00000014ff14723e */ /* 0x000fe200000000ff */
[----:B------:R-:W-:Y:S01]  /*17530*/  FMUL.FTZ R73, R73, R24 ;  /* 0x0000001849497220 */ /* 0x000fe20000410000 */
[----:B------:R-:W-:-:S02]  /*17540*/  F2FP.PACK_AB R69, RZ, R69 ;  /* 0x00000045ff45723e */ /* 0x000fc400000000ff */
[----:B------:R-:W-:Y:S01]  /*17550*/  PRMT R3, R3, 0x5410, R21 ;  /* 0x0000541003037816 */ /* 0x000fe20000000015 */
[----:B------:R-:W-:Y:S01]  /*17560*/  FMUL.FTZ R67, R67, R18 ;  /* 0x0000001243437220 */ /* 0x000fe20000410000 */
[----:B------:R-:W-:Y:S01]  /*17570*/  PRMT R20, R20, 0x5410, R69 ;  /* 0x0000541014147816 */ /* 0x000fe20000000045 */
[----:B------:R-:W-:Y:S01]  /*17580*/  FMUL.FTZ R71, R71, R2 ;  /* 0x0000000247477220 */ /* 0x000fe20000410000 */
[----:B------:R-:W-:Y:S02]  /*17590*/  F2FP.PACK_AB R22, RZ, R22 ;  /* 0x00000016ff16723e */ /* 0x000fe400000000ff */
[----:B------:R-:W-:Y:S01]  /*175a0*/  F2FP.PACK_AB R73, RZ, R73 ;  /* 0x00000049ff49723e */ /* 0x000fe200000000ff */
[----:B------:R-:W-:Y:S01]  /*175b0*/  HFMA2.MMA R32, R3, 1, 1, R32 ;  /* 0x3c003c0003207835 */ /* 0x000fe20000000020 */
[----:B------:R-:W-:Y:S01]  /*175c0*/  HADD2 R33, R20, R33 ;  /* 0x0000002114217230 */ /* 0x000fe20000000000 */
[----:B------:R-:W-:Y:S01]  /*175d0*/  F2FP.PACK_AB R67, RZ, R67 ;  /* 0x00000043ff43723e */ /* 0x000fe200000000ff */
[----:B------:R-:W3:Y:S01]  /*175e0*/  LDS.64 R20, [UR4+0x220] ;  /* 0x00022004ff147984 */ /* 0x000ee20008000a00 */
[----:B------:R-:W-:-:S02]  /*175f0*/  PRMT R3, R22, 0x5410, R73 ;  /* 0x0000541016037816 */ /* 0x000fc40000000049 */
[----:B------:R-:W-:Y:S01]  /*17600*/  F2FP.PACK_AB R71, RZ, R71 ;  /* 0x00000047ff47723e */ /* 0x000fe200000000ff */
[--C-:B0-----:R-:W-:Y:S01]  /*17610*/  HADD2.F32 R22, -RZ, R8.reuse.H0_H0 ;  /* 0x20000008ff167230 */ /* 0x101fe20000004100 */
[----:B------:R-:W-:Y:S02]  /*17620*/  HFMA2.MMA R35, R68, 1, 1, R35 ;  /* 0x3c003c0044237835 */ /* 0x000fe40000000023 */
[----:B------:R-:W-:Y:S01]  /*17630*/  PRMT R67, R67, 0x5410, R71 ;  /* 0x0000541043437816 */ /* 0x000fe20000000047 */
[----:B------:R-:W-:Y:S01]  /*17640*/  HFMA2.MMA R31, R3, 1, 1, R31 ;  /* 0x3c003c00031f7835 */ /* 0x000fe2000000001f */
[----:B------:R-:W-:Y:S01]  /*17650*/  HADD2.F32 R3, -RZ, R8.H1_H1 ;  /* 0x30000008ff037230 */ /* 0x000fe20000004100 */
[-C--:B------:R-:W-:Y:S01]  /*17660*/  FFMA.FTZ R8, R23, R22.reuse, RZ ;  /* 0x0000001617087223 */ /* 0x080fe200000100ff */
[--C-:B------:R-:W-:Y:S02]  /*17670*/  HADD2.F32 R68, -RZ, R9.reuse.H0_H0 ;  /* 0x20000009ff447230 */ /* 0x100fe40000004100 */
        /* <DEDUP_REMOVED lines=79> */
[----:B------:R-:W-:-:S03]  /*17b70*/  FMUL.FTZ R69, R69, R2 ;  /* 0x0000000245457220 */ /* 0x000fc60000410000 */
[----:B------:R-:W-:Y:S02]  /*17b80*/  F2FP.PACK_AB R21, RZ, R21 ;  /* 0x00000015ff15723e */ /* 0x000fe400000000ff */
[----:B------:R-:W-:Y:S01]  /*17b90*/  F2FP.PACK_AB R69, RZ, R69 ;  /* 0x00000045ff45723e */ /* 0x000fe200000000ff */
[-C--:B------:R-:W-:Y:S02]  /*17ba0*/  FFMA.FTZ R70, R57, R22.reuse, R70 ;  /* 0x0000001639467223 */ /* 0x080fe40000010046 */
[----:B------:R-:W-:Y:S01]  /*17bb0*/  FFMA.FTZ R73, R56, R22, R73 ;  /* 0x0000001638497223 */ /* 0x000fe20000010049 */
[----:B------:R-:W-:Y:S01]  /*17bc0*/  PRMT R21, R21, 0x5410, R69 ;  /* 0x0000541015157816 */ /* 0x000fe20000000045 */
[----:B------:R-:W-:Y:S02]  /*17bd0*/  FMUL.FTZ R25, R25, R18 ;  /* 0x0000001219197220 */ /* 0x000fe40000410000 */
[----:B------:R-:W-:Y:S02]  /*17be0*/  FMUL.FTZ R67, R67, R2 ;  /* 0x0000000243437220 */ /* 0x000fe40000410000 */
[----:B------:R-:W-:-:S02]  /*17bf0*/  FMUL.FTZ R70, R70, R19 ;  /* 0x0000001346467220 */ /* 0x000fc40000410000 */
[-C--:B------:R-:W-:Y:S02]  /*17c00*/  FMUL.FTZ R73, R73, R24.reuse ;  /* 0x0000001849497220 */ /* 0x080fe40000410000 */
[----:B------:R-:W-:Y:S02]  /*17c10*/  FMUL.FTZ R68, R68, R19 ;  /* 0x0000001344447220 */ /* 0x000fe40000410000 */
[----:B------:R-:W-:Y:S01]  /*17c20*/  FMUL.FTZ R3, R3, R24 ;  /* 0x0000001803037220 */ /* 0x000fe20000410000 */
[----:B------:R-:W-:Y:S01]  /*17c30*/  HFMA2.MMA R22, R21, 1, 1, R16 ;  /* 0x3c003c0015167835 */ /* 0x000fe20000000010 */
[----:B------:R-:W-:Y:S01]  /*17c40*/  F2FP.PACK_AB R25, RZ, R25 ;  /* 0x00000019ff19723e */ /* 0x000fe200000000ff */
[----:B------:R-:W3:Y:S01]  /*17c50*/  LDS.64 R20, [UR4+0x320] ;  /* 0x00032004ff147984 */ /* 0x000ee20008000a00 */
[----:B------:R-:W-:Y:S02]  /*17c60*/  F2FP.PACK_AB R67, RZ, R67 ;  /* 0x00000043ff43723e */ /* 0x000fe400000000ff */
[----:B------:R-:W-:-:S02]  /*17c70*/  F2FP.PACK_AB R70, RZ, R70 ;  /* 0x00000046ff46723e */ /* 0x000fc400000000ff */
[----:B------:R-:W-:Y:S02]  /*17c80*/  F2FP.PACK_AB R73, RZ, R73 ;  /* 0x00000049ff49723e */ /* 0x000fe400000000ff */
[----:B------:R-:W-:Y:S02]  /*17c90*/  F2FP.PACK_AB R68, RZ, R68 ;  /* 0x00000044ff44723e */ /* 0x000fe400000000ff */
[----:B------:R-:W-:Y:S02]  /*17ca0*/  F2FP.PACK_AB R3, RZ, R3 ;  /* 0x00000003ff03723e */ /* 0x000fe400000000ff */
[----:B------:R-:W-:Y:S02]  /*17cb0*/  PRMT R25, R25, 0x5410, R67 ;  /* 0x0000541019197816 */ /* 0x000fe40000000043 */
[----:B------:R-:W-:Y:S02]  /*17cc0*/  PRMT R70, R70, 0x5410, R73 ;  /* 0x0000541046467816 */ /* 0x000fe40000000049 */
[----:B------:R-:W-:Y:S01]  /*17cd0*/  PRMT R68, R68, 0x5410, R3 ;  /* 0x0000541044447816 */ /* 0x000fe20000000003 */
[----:B0-----:R-:W-:Y:S01]  /*17ce0*/  HADD2.F32 R16, -RZ, R10.H0_H0 ;  /* 0x2000000aff107230 */ /* 0x001fe20000004100 */
[----:B------:R-:W-:-:S02]  /*17cf0*/  HFMA2.MMA R26, R25, 1, 1, R26 ;  /* 0x3c003c00191a7835 */ /* 0x000fc4000000001a */
[----:B------:R-:W-:Y:S01]  /*17d00*/  HFMA2.MMA R3, R70, 1, 1, R17 ;  /* 0x3c003c0046037835 */ /* 0x000fe20000000011 */
[----:B------:R-:W-:Y:S01]  /*17d10*/  HADD2 R25, R68, R27 ;  /* 0x0000001b44197230 */ /* 0x000fe20000000000 */
[-C--:B------:R-:W-:Y:S01]  /*17d20*/  FFMA.FTZ R67, R37, R16.reuse, RZ ;  /* 0x0000001025437223 */ /* 0x080fe200000100ff */
[----:B------:R-:W-:Y:S01]  /*17d30*/  HADD2.F32 R17, -RZ, R10.H1_H1 ;  /* 0x3000000aff117230 */ /* 0x000fe20000004100 */
[-C--:B------:R-:W-:Y:S01]  /*17d40*/  FFMA.FTZ R10, R23, R16.reuse, RZ ;  /* 0x00000010170a7223 */ /* 0x080fe200000100ff */
[--C-:B------:R-:W-:Y:S02]  /*17d50*/  HADD2.F32 R68, -RZ, R11.reuse.H0_H0 ;  /* 0x2000000bff447230 */ /* 0x100fe40000004100 */
        /* <DEDUP_REMOVED lines=9> */
[-C--:B------:R-:W-:Y:S01]  /*17df0*/  FFMA.FTZ R69, R45, R68.reuse, R69 ;  /* 0x000000442d457223 */ /* 0x080fe20000010045 */
[----:B------:R-:W0:Y:S01]  /*17e00*/  LDS.64 R10, [UR4+0x328] ;  /* 0x00032804ff0a7984 */ /* 0x000e220008000a00 */
[----:B------:R-:W-:Y:S01]  /*17e10*/  FFMA.FTZ R70, R47, R68, R17 ;  /* 0x000000442f467223 */ /* 0x000fe20000010011 */
[--C-:B-1----:R-:W-:Y:S01]  /*17e20*/  HADD2.F32 R68, -RZ, R8.reuse.H0_H0 ;  /* 0x20000008ff447230 */ /* 0x102fe20000004100 */
        /* <DEDUP_REMOVED lines=17> */
[-C--:B------:R-:W-:Y:S01]  /*17f40*/  FFMA.FTZ R68, R61, R27.reuse, R68 ;  /* 0x0000001b3d447223 */ /* 0x080fe20000010044 */
[--C-:B---3--:R-:W-:Y:S01]  /*17f50*/  HADD2.F32 R72, -RZ, R20.reuse.H0_H0 ;  /* 0x20000014ff487230 */ /* 0x108fe20000004100 */
[----:B------:R-:W-:Y:S02]  /*17f60*/  FFMA.FTZ R27, R60, R27, R9 ;  /* 0x0000001b3c1b7223 */ /* 0x000fe40000010009 */
[----:B------:R-:W1:Y:S01]  /*17f70*/  LDS.64 R8, [UR4+0x3a0] ;  /* 0x0003a004ff087984 */ /* 0x000e620008000a00 */
[-C--:B------:R-:W-:Y:S01]  /*17f80*/  FFMA.FTZ R69, R59, R70.reuse, R16 ;  /* 0x000000463b457223 */ /* 0x080fe20000010010 */
[----:B------:R-:W-:Y:S01]  /*17f90*/  HADD2.F32 R17, -RZ, R20.H1_H1 ;  /* 0x30000014ff117230 */ /* 0x000fe20000004100 */
[-C--:B------:R-:W-:Y:S02]  /*17fa0*/  FFMA.FTZ R67, R58, R70.reuse, R67 ;  /* 0x000000463a437223 */ /* 0x080fe40000010043 */
[----:B------:R-:W-:-:S02]  /*17fb0*/  FFMA.FTZ R68, R57, R70, R68 ;  /* 0x0000004639447223 */ /* 0x000fc40000010044 */
        /* <DEDUP_REMOVED lines=9> */
[----:B------:R-:W-:Y:S02]  /*18050*/  FFMA.FTZ R17, R40, R17, R72 ;  /* 0x0000001128117223 */ /* 0x000fe40000010048 */
[-C--:B------:R-:W-:Y:S02]  /*18060*/  FFMA.FTZ R70, R41, R20.reuse, R16 ;  /* 0x0000001429467223 */ /* 0x080fe40000010010 */
[-C--:B------:R-:W-:Y:S02]  /*18070*/  FFMA.FTZ R74, R47, R20.reuse, R17 ;  /* 0x000000142f4a7223 */ /* 0x080fe40000010011 */
[----:B------:R-:W3:Y:S01]  /*18080*/  LDS.64 R16, [UR4+0x3a8] ;  /* 0x0003a804ff107984 */ /* 0x000ee20008000a00 */
[----:B------:R-:W-:Y:S01]  /*18090*/  HADD2.F32 R21, -RZ, R21.H1_H1 ;  /* 0x30000015ff157230 */ /* 0x000fe20000004100 */
[----:B------:R-:W-:-:S02]  /*180a0*/  FFMA.FTZ R72, R43, R20, R71 ;  /* 0x000000142b487223 */ /* 0x000fc40000010047 */
[----:B------:R-:W-:Y:S01]  /*180b0*/  FFMA.FTZ R73, R45, R20, R73 ;  /* 0x000000142d497223 */ /* 0x000fe20000010049 */
[--C-:B0-----:R-:W-:Y:S01]  /*180c0*/  HADD2.F32 R20, -RZ, R10.reuse.H0_H0 ;  /* 0x2000000aff147230 */ /* 0x101fe20000004100 */
[-C--:B------:R-:W-:Y:S02]  /*180d0*/  FFMA.FTZ R72, R44, R21.reuse, R72 ;  /* 0x000000152c487223 */ /* 0x080fe40000010048 */
[-C--:B------:R-:W-:Y:S01]  /*180e0*/  FFMA.FTZ R75, R46, R21.reuse, R73 ;  /* 0x000000152e4b7223 */ /* 0x080fe20000010049 */
[----:B------:R-:W-:Y:S01]  /*180f0*/  HADD2.F32 R10, -RZ, R10.H1_H1 ;  /* 0x3000000aff0a7230 */ /* 0x000fe20000004100 */
[-C--:B------:R-:W-:Y:S02]  /*18100*/  FFMA.FTZ R71, R42, R21.reuse, R70 ;  /* 0x000000152a477223 */ /* 0x080fe40000010046 */
[----:B------:R-:W-:Y:S02]  /*18110*/  FFMA.FTZ R74, R48, R21, R74 ;  /* 0x00000015304a7223 */ /* 0x000fe4000001004a */
[----:B------:R-:W-:-:S02]  /*18120*/  FFMA.FTZ R73, R51, R20, R72 ;  /* 0x0000001433497223 */ /* 0x000fc40000010048 */
[-C--:B------:R-:W-:Y:S01]  /*18130*/  FFMA.FTZ R75, R50, R20.reuse, R75 ;  /* 0x00000014324b7223 */ /* 0x080fe2000001004b */
[--C-:B------:R-:W-:Y:S01]  /*18140*/  HADD2.F32 R21, -RZ, R11.reuse.H0_H0 ;  /* 0x2000000bff157230 */ /* 0x100fe20000004100 */
[-C--:B------:R-:W-:Y:S02]  /*18150*/  FFMA.FTZ R71, R52, R20.reuse, R71 ;  /* 0x0000001434477223 */ /* 0x080fe40000010047 */
[----:B------:R-:W-:Y:S02]  /*18160*/  FFMA.FTZ R77, R49, R20, R74 ;  /* 0x00000014314d7223 */ /* 0x000fe4000001004a */
[-C--:B------:R-:W-:Y:S02]  /*18170*/  FFMA.FTZ R73, R54, R10.reuse, R73 ;  /* 0x0000000a36497223 */ /* 0x080fe40000010049 */
[-C--:B------:R-:W-:Y:S01]  /*18180*/  FFMA.FTZ R70, R53, R10.reuse, R75 ;  /* 0x0000000a35467223 */ /* 0x080fe2000001004b */
[----:B------:R-:W-:Y:S01]  /*18190*/  HADD2.F32 R11, -RZ, R11.H1_H1 ;  /* 0x3000000bff0b7230 */ /* 0x000fe20000004100 */
[----:B------:R-:W-:-:S02]  /*181a0*/  FFMA.FTZ R20, R55, R10, R71 ;  /* 0x0000000a37147223 */ /* 0x000fc40000010047 */
[----:B------:R-:W-:Y:S02]  /*181b0*/  FFMA.FTZ R77, R64, R10, R77 ;  /* 0x0000000a404d7223 */ /* 0x000fe4000001004d */
[-C--:B------:R-:W-:Y:S02]  /*181c0*/  FFMA.FTZ R73, R62, R21.reuse, R73 ;  /* 0x000000153e497223 */ /* 0x080fe40000010049 */
[-C--:B------:R-:W-:Y:S01]  /*181d0*/  FFMA.FTZ R10, R61, R21.reuse, R70 ;  /* 0x000000153d0a7223 */ /* 0x080fe20000010046 */
[--C-:B-1----:R-:W-:Y:S01]  /*181e0*/  HADD2.F32 R70, -RZ, R8.reuse.H0_H0 ;  /* 0x20000008ff467230 */ /* 0x102fe20000004100 */
[-C--:B------:R-:W-:Y:S02]  /*181f0*/  FFMA.FTZ R20, R63, R21.reuse, R20 ;  /* 0x000000153f147223 */ /* 0x080fe40000010014 */
[----:B------:R-:W-:Y:S02]  /*18200*/  FFMA.FTZ R77, R60, R21, R77 ;  /* 0x000000153c4d7223 */ /* 0x000fe4000001004d */
[----:B------:R-:W-:Y:S01]  /*18210*/  FFMA.FTZ R21, R58, R11, R73 ;  /* 0x0000000b3a157223 */ /* 0x000fe20000010049 */
[----:B------:R-:W-:Y:S01]  /*18220*/  HADD2.F32 R73, -RZ, R8.H1_H1 ;  /* 0x30000008ff497230 */ /* 0x000fe20000004100 */
[-C--:B------:R-:W-:Y:S01]  /*18230*/  FFMA.FTZ R23, R23, R70.reuse, RZ ;  /* 0x0000004617177223 */ /* 0x080fe200000100ff */
[----:B------:R-:W-:Y:S01]  /*18240*/  HADD2.F32 R8, -RZ, R9.H0_H0 ;  /* 0x20000009ff087230 */ /* 0x000fe20000004100 */
[----:B------:R-:W-:-:S02]  /*18250*/  FFMA.FTZ R29, R29, R70, RZ ;  /* 0x000000461d1d7223 */ /* 0x000fc400000100ff */
[-C--:B------:R-:W-:Y:S02]  /*18260*/  FFMA.FTZ R37, R37, R70.reuse, RZ ;  /* 0x0000004625257223 */ /* 0x080fe400000100ff */
[----:B------:R-:W-:Y:S02]  /*18270*/  FFMA.FTZ R39, R39, R70, RZ ;  /* 0x0000004627277223 */ /* 0x000fe400000100ff */
        /* <DEDUP_REMOVED lines=15> */
[-C--:B------:R-:W-:Y:S01]  /*18370*/  FFMA.FTZ R23, R52, R8.reuse, R23 ;  /* 0x0000000834177223 */ /* 0x080fe20000010017 */
[----:B------:R-:W-:Y:S01]  /*18380*/  HADD2.F32 R9, -RZ, R17.H0_H0 ;  /* 0x20000011ff097230 */ /* 0x000fe20000004100 */
[-C--:B------:R-:W-:Y:S02]  /*18390*/  FFMA.FTZ R29, R51, R8.reuse, R29 ;  /* 0x00000008331d7223 */ /* 0x080fe4000001001d */
[-C--:B------:R-:W-:Y:S02]  /*183a0*/  FFMA.FTZ R37, R50, R8.reuse, R37 ;  /* 0x0000000832257223 */ /* 0x080fe40000010025 */
[----:B------:R-:W-:-:S02]  /*183b0*/  FFMA.FTZ R39, R49, R8, R39 ;  /* 0x0000000831277223 */ /* 0x000fc40000010027 */
[-C--:B------:R-:W-:Y:S01]  /*183c0*/  FFMA.FTZ R8, R55, R16.reuse, R23 ;  /* 0x0000001037087223 */ /* 0x080fe20000010017 */
[----:B------:R-:W-:Y:S01]  /*183d0*/  HADD2.F32 R17, -RZ, R17.H1_H1 ;  /* 0x30000011ff117230 */ /* 0x000fe20000004100 */
[----:B------:R-:W-:Y:S02]  /*183e0*/  FFMA.FTZ R71, R59, R11, R20 ;  /* 0x0000000b3b477223 */ /* 0x000fe40000010014 */
[----:B------:R-:W-:Y:S02]  /*183f0*/  FFMA.FTZ R8, R63, R9, R8 ;  /* 0x000000093f087223 */ /* 0x000fe40000010008 */
[-C--:B------:R-:W-:Y:S02]  /*18400*/  FFMA.FTZ R29, R54, R16.reuse, R29 ;  /* 0x00000010361d7223 */ /* 0x080fe4000001001d */
[-C--:B------:R-:W-:Y:S02]  /*18410*/  FFMA.FTZ R20, R53, R16.reuse, R37 ;  /* 0x0000001035147223 */ /* 0x080fe40000010025 */
[----:B------:R-:W-:-:S02]  /*18420*/  FFMA.FTZ R39, R64, R16, R39 ;  /* 0x0000001040277223 */ /* 0x000fc40000010027 */
[-C--:B------:R-:W-:Y:S02]  /*18430*/  FFMA.FTZ R29, R62, R9.reuse, R29 ;  /* 0x000000093e1d7223 */ /* 0x080fe4000001001d */
[-C--:B------:R-:W-:Y:S02]  /*18440*/  FFMA.FTZ R20, R61, R9.reuse, R20 ;  /* 0x000000093d147223 */ /* 0x080fe40000010014 */
[----:B------:R-:W-:Y:S02]  /*18450*/  FFMA.FTZ R39, R60, R9, R39 ;  /* 0x000000093c277223 */ /* 0x000fe40000010027 */
[----:B------:R-:W-:Y:S02]  /*18460*/  FFMA.FTZ R59, R59, R17, R8 ;  /* 0x000000113b3b7223 */ /* 0x000fe40000010008 */
[----:B------:R-:W0:Y:S01]  /*18470*/  LDS.64 R8, [UR4+0x30] ;  /* 0x00003004ff087984 */ /* 0x000e220008000a00 */
[-C--:B------:R-:W-:Y:S02]  /*18480*/  FFMA.FTZ R10, R57, R11.reuse, R10 ;  /* 0x0000000b390a7223 */ /* 0x080fe4000001000a */
[----:B------:R-:W-:-:S02]  /*18490*/  FFMA.FTZ R11, R56, R11, R77 ;  /* 0x0000000b380b7223 */ /* 0x000fc4000001004d */
[----:B------:R-:W-:Y:S02]  /*184a0*/  FMUL.FTZ R69, R69, R18 ;  /* 0x0000001245457220 */ /* 0x000fe40000410000 */
[----:B------:R-:W-:Y:S02]  /*184b0*/  FMUL.FTZ R67, R67, R2 ;  /* 0x0000000243437220 */ /* 0x000fe40000410000 */
[----:B------:R-:W-:Y:S02]  /*184c0*/  FMUL.FTZ R71, R71, R18 ;  /* 0x0000001247477220 */ /* 0x000fe40000410000 */
[----:B------:R-:W-:Y:S02]  /*184d0*/  FMUL.FTZ R21, R21, R2 ;  /* 0x0000000215157220 */ /* 0x000fe40000410000 */
[----:B------:R-:W-:Y:S02]  /*184e0*/  FMUL.FTZ R68, R68, R19 ;  /* 0x0000001344447220 */ /* 0x000fe40000410000 */
[----:B------:R-:W-:-:S02]  /*184f0*/  FMUL.FTZ R27, R27, R24 ;  /* 0x000000181b1b7220 */ /* 0x000fc40000410000 */
[----:B------:R-:W-:Y:S02]  /*18500*/  FFMA.FTZ R29, R58, R17, R29 ;  /* 0x000000113a1d7223 */ /* 0x000fe4000001001d */
[----:B------:R-:W-:Y:S02]  /*18510*/  FMUL.FTZ R10, R10, R19 ;  /* 0x000000130a0a7220 */ /* 0x000fe40000410000 */
[----:B------:R-:W-:Y:S01]  /*18520*/  FMUL.FTZ R11, R11, R24 ;  /* 0x000000180b0b7220 */ /* 0x000fe20000410000 */
[----:B------:R-:W-:Y:S02]  /*18530*/  F2FP.PACK_AB R69, RZ, R69 ;  /* 0x00000045ff45723e */ /* 0x000fe400000000ff */
[----:B------:R-:W-:Y:S02]  /*18540*/  F2FP.PACK_AB R67, RZ, R67 ;  /* 0x00000043ff43723e */ /* 0x000fe400000000ff */
[----:B------:R-:W-:Y:S02]  /*18550*/  F2FP.PACK_AB R71, RZ, R71 ;  /* 0x00000047ff47723e */ /* 0x000fe400000000ff */
        /* <DEDUP_REMOVED lines=9> */
[----:B------:R-:W-:Y:S01]  /*185f0*/  PRMT R68, R68, 0x5410, R27 ;  /* 0x0000541044447816 */ /* 0x000fe2000000001b */
[----:B------:R-:W-:Y:S01]  /*18600*/  FFMA.FTZ R20, R57, R17, R20 ;  /* 0x0000001139147223 */ /* 0x000fe20000010014 */
[----:B------:R-:W-:Y:S01]  /*18610*/  F2FP.PACK_AB R59, RZ, R59 ;  /* 0x0000003bff3b723e */ /* 0x000fe200000000ff */
[----:B------:R-:W-:Y:S01]  /*18620*/  FFMA.FTZ R39, R56, R17, R39 ;  /* 0x0000001138277223 */ /* 0x000fe20000010027 */
[----:B------:R-:W-:-:S02]  /*18630*/  F2FP.PACK_AB R29, RZ, R29 ;  /* 0x0000001dff1d723e */ /* 0x000fc400000000ff */
[----:B------:R-:W-:Y:S01]  /*18640*/  PRMT R10, R10, 0x5410, R11 ;  /* 0x000054100a0a7816 */ /* 0x000fe2000000000b */
[----:B------:R-:W-:Y:S01]  /*18650*/  HFMA2.MMA R28, R69, 1, 1, R15 ;  /* 0x3c003c00451c7835 */ /* 0x000fe2000000000f */
[----:B------:R-:W-:Y:S01]  /*18660*/  HADD2 R37, R68, R13 ;  /* 0x0000000d44257230 */ /* 0x000fe20000000000 */
[----:B------:R-:W-:Y:S01]  /*18670*/  HFMA2.MMA R36, R71, 1, 1, R14 ;  /* 0x3c003c0047247835 */ /* 0x000fe2000000000e */
[----:B------:R-:W-:Y:S01]  /*18680*/  FMUL.FTZ R20, R20, R19 ;  /* 0x0000001314147220 */ /* 0x000fe20000410000 */
[----:B------:R-:W-:Y:S01]  /*18690*/  PRMT R59, R59, 0x5410, R29 ;  /* 0x000054103b3b7816 */ /* 0x000fe2000000001d */
[----:B------:R-:W-:Y:S01]  /*186a0*/  FMUL.FTZ R39, R39, R24 ;  /* 0x0000001827277220 */ /* 0x000fe20000410000 */
[C---:B--2---:R-:W-:Y:S01]  /*186b0*/  LOP3.LUT R14, R4.reuse, 0xf000f, RZ, 0xc0, !PT ;  /* 0x000f000f040e7812 */ /* 0x044fe200078ec0ff */
[----:B------:R-:W-:Y:S01]  /*186c0*/  HADD2 R29, R10, R12 ;  /* 0x0000000c0a1d7230 */ /* 0x000fe20000000000 */
        /* <DEDUP_REMOVED lines=8> */
[----:B------:R-:W-:Y:S02]  /*18750*/  LOP3.LUT R6, R7, 0xf000f, RZ, 0xc0, !PT ;  /* 0x000f000f07067812 */ /* 0x000fe400078ec0ff */
[----:B------:R-:W-:Y:S01]  /*18760*/  LOP3.LUT R14, R14, 0x64006400, RZ, 0xfc, !PT ;  /* 0x640064000e0e7812 */ /* 0x000fe200078efcff */
[--C-:B0-----:R-:W-:Y:S01]  /*18770*/  HADD2.F32 R21, -RZ, R8.reuse.H0_H0 ;  /* 0x20000008ff157230 */ /* 0x101fe20000004100 */
[----:B------:R-:W-:Y:S01]  /*18780*/  F2FP.PACK_AB R20, RZ, R20 ;  /* 0x00000014ff14723e */ /* 0x000fe200000000ff */
[----:B------:R-:W-:Y:S01]  /*18790*/  HADD2.F32 R46, -RZ, R8.H1_H1 ;  /* 0x30000008ff2e7230 */ /* 0x000fe20000004100 */
[----:B------:R-:W-:Y:S02]  /*187a0*/  F2FP.PACK_AB R39, RZ, R39 ;  /* 0x00000027ff27723e */ /* 0x000fe400000000ff */
[----:B------:R-:W-:Y:S02]  /*187b0*/  LOP3.LUT R4, R4, 0x64006400, RZ, 0xfc, !PT ;  /* 0x6400640004047812 */ /* 0x000fe400078efcff */
[----:B------:R-:W-:-:S02]  /*187c0*/  LOP3.LUT R5, R5, 0x64006400, RZ, 0xfc, !PT ;  /* 0x6400640005057812 */ /* 0x000fc400078efcff */
[----:B------:R-:W-:Y:S01]  /*187d0*/  LOP3.LUT R8, R6, 0x64006400, RZ, 0xfc, !PT ;  /* 0x6400640006087812 */ /* 0x000fe200078efcff */
[----:B------:R-:W-:Y:S01]  /*187e0*/  HADD2 R14, R14, -1032, -1032 ;  /* 0xe408e4080e0e7430 */ /* 0x000fe20000000000 */
[----:B------:R-:W-:Y:S01]  /*187f0*/  PRMT R20, R20, 0x5410, R39 ;  /* 0x0000541014147816 */ /* 0x000fe20000000027 */
[----:B------:R-:W-:Y:S02]  /*18800*/  HADD2 R4, R4, -1032, -1032 ;  /* 0xe408e40804047430 */ /* 0x000fe40000000000 */
[----:B------:R-:W-:Y:S02]  /*18810*/  HADD2 R5, R5, -1032, -1032 ;  /* 0xe408e40805057430 */ /* 0x000fe40000000000 */
[----:B------:R-:W-:Y:S01]  /*18820*/  HADD2 R8, R8, -1032, -1032 ;  /* 0xe408e40808087430 */ /* 0x000fe20000000000 */
[----:B------:R-:W-:Y:S01]  /*18830*/  SHF.R.U32.HI R12, RZ, 0x8, R7 ;  /* 0x00000008ff0c7819 */ /* 0x000fe20000011607 */
[----:B------:R-:W-:Y:S01]  /*18840*/  HADD2 R66, R20, R66 ;  /* 0x0000004214427230 */ /* 0x000fe20000000000 */
[----:B------:R-:W-:Y:S01]  /*18850*/  LOP3.LUT R20, R7, 0xf000f0, RZ, 0xc0, !PT ;  /* 0x00f000f007147812 */ /* 0x000fe200078ec0ff */
[----:B------:R-:W-:Y:S01]  /*18860*/  HADD2.F32 R38, -RZ, R14.H0_H0 ;  /* 0x2000000eff267230 */ /* 0x000fe20000004100 */
[----:B------:R-:W0:Y:S01]  /*18870*/  LDS.64 R6, [UR4+0x38] ;  /* 0x00003804ff067984 */ /* 0x000e220008000a00 */
[----:B------:R-:W-:Y:S01]  /*18880*/  HADD2.F32 R42, -RZ, R4.H0_H0 ;  /* 0x20000004ff2a7230 */ /* 0x000fe20000004100 */
[----:B------:R-:W-:Y:S01]  /*18890*/  LOP3.LUT R17, R17, 0x64006400, RZ, 0xfc, !PT ;  /* 0x6400640011117812 */ /* 0x000fe200078efcff */
[----:B------:R-:W-:-:S02]  /*188a0*/  HADD2.F32 R41, -RZ, R5.H0_H0 ;  /* 0x20000005ff297230 */ /* 0x000fc40000004100 */
[----:B------:R-:W-:Y:S01]  /*188b0*/  HADD2.F32 R43, -RZ, R5.H1_H1 ;  /* 0x30000005ff2b7230 */ /* 0x000fe20000004100 */
[----:B------:R-:W-:Y:S01]  /*188c0*/  LOP3.LUT R5, R16, 0x64006400, RZ, 0xfc, !PT ;  /* 0x6400640010057812 */ /* 0x000fe200078efcff */
[----:B------:R-:W-:Y:S02]  /*188d0*/  HADD2.F32 R44, -RZ, R8.H0_H0 ;  /* 0x20000008ff2c7230 */ /* 0x000fe40000004100 */
[----:B------:R-:W-:Y:S02]  /*188e0*/  HADD2.F32 R39, -RZ, R14.H1_H1 ;  /* 0x3000000eff277230 */ /* 0x000fe40000004100 */
[----:B------:R-:W-:Y:S01]  /*188f0*/  HADD2.F32 R40, -RZ, R4.H1_H1 ;  /* 0x30000004ff287230 */ /* 0x000fe20000004100 */
[----:B------:R-:W-:Y:S01]  /*18900*/  FFMA.FTZ R4, R38, R21, RZ ;  /* 0x0000001526047223 */ /* 0x000fe200000100ff */
[--C-:B------:R-:W-:Y:S02]  /*18910*/  HADD2.F32 R23, -RZ, R9.reuse.H0_H0 ;  /* 0x20000009ff177230 */ /* 0x100fe40000004100 */
[----:B------:R-:W-:Y:S01]  /*18920*/  HADD2.F32 R54, -RZ, R9.H1_H1 ;  /* 0x30000009ff367230 */ /* 0x000fe20000004100 */
[C---:B------:R-:W-:Y:S01]  /*18930*/  FFMA.FTZ R9, R21.reuse, R42, RZ ;  /* 0x0000002a15097223 */ /* 0x040fe200000100ff */
[----:B------:R-:W-:Y:S01]  /*18940*/  HADD2.F32 R45, -RZ, R8.H1_H1 ;  /* 0x30000008ff2d7230 */ /* 0x000fe20000004100 */
[C---:B------:R-:W-:Y:S01]  /*18950*/  FFMA.FTZ R8, R21.reuse, R41, RZ ;  /* 0x0000002915087223 */ /* 0x040fe200000100ff */
[-C--:B------:R-:W-:Y:S01]  /*18960*/  HFMA2 R5, R5, R0.reuse.H0_H0, -72, -72 ;  /* 0xd480d48005057431 */ /* 0x080fe20000040000 */
[----:B------:R-:W-:Y:S01]  /*18970*/  FFMA.FTZ R14, R21, R44, RZ ;  /* 0x0000002c150e7223 */ /* 0x000fe200000100ff */
[----:B------:R-:W-:Y:S01]  /*18980*/  HFMA2 R17, R17, R0.H0_H0, -72, -72 ;  /* 0xd480d48011117431 */ /* 0x000fe20000040000 */
[----:B------:R-:W-:-:S02]  /*18990*/  FFMA.FTZ R21, R39, R46, R4 ;  /* 0x0000002e27157223 */ /* 0x000fc40000010004 */
[----:B------:R-:W-:Y:S01]  /*189a0*/  FFMA.FTZ R4, R46, R40, R9 ;  /* 0x000000282e047223 */ /* 0x000fe20000010009 */
[----:B------:R-:W-:Y:S01]  /*189b0*/  LOP3.LUT R9, R20, 0x64006400, RZ, 0xfc, !PT ;  /* 0x6400640014097812 */ /* 0x000fe200078efcff */
[----:B------:R-:W-:Y:S01]  /*189c0*/  HADD2.F32 R48, -RZ, R5.H0_H0 ;  /* 0x20000005ff307230 */ /* 0x000fe20000004100 */
[C---:B------:R-:W-:Y:S01]  /*189d0*/  FFMA.FTZ R8, R46.reuse, R43, R8 ;  /* 0x0000002b2e087223 */ /* 0x040fe20000010008 */
[----:B------:R-:W-:Y:S02]  /*189e0*/  HADD2.F32 R53, -RZ, R17.H0_H0 ;  /* 0x20000011ff357230 */ /* 0x000fe40000004100 */
[----:B------:R-:W-:Y:S01]  /*189f0*/  HFMA2 R9, R9, R0.H0_H0, -72, -72 ;  /* 0xd480d48009097431 */ /* 0x000fe20000040000 */
[C---:B------:R-:W-:Y:S01]  /*18a00*/  FFMA.FTZ R4, R23.reuse, R48, R4 ;  /* 0x0000003017047223 */ /* 0x040fe20000010004 */
[----:B------:R-:W-:Y:S01]  /*18a10*/  HADD2.F32 R51, -RZ, R5.H1_H1 ;  /* 0x30000005ff337230 */ /* 0x000fe20000004100 */
[----:B------:R-:W-:Y:S01]  /*18a20*/  FFMA.FTZ R5, R23, R53, R8 ;  /* 0x0000003517057223 */ /* 0x000fe20000010008 */
[----:B------:R-:W-:Y:S01]  /*18a30*/  HADD2.F32 R50, -RZ, R17.H1_H1 ;  /* 0x30000011ff327230 */ /* 0x000fe20000004100 */
[----:B------:R-:W-:Y:S01]  /*18a40*/  LOP3.LUT R15, R15, 0x64006400, RZ, 0xfc, !PT ;  /* 0x640064000f0f7812 */ /* 0x000fe200078efcff */
[----:B------:R-:W-:Y:S01]  /*18a50*/  HADD2.F32 R52, -RZ, R9.H0_H0 ;  /* 0x20000009ff347230 */ /* 0x000fe20000004100 */
[----:B------:R-:W-:-:S02]  /*18a60*/  FFMA.FTZ R14, R46, R45, R14 ;  /* 0x0000002d2e0e7223 */ /* 0x000fc4000001000e */
[C---:B------:R-:W-:Y:S02]  /*18a70*/  FFMA.FTZ R58, R54.reuse, R51, R4 ;  /* 0x00000033363a7223 */ /* 0x040fe40000010004 */
[C---:B------:R-:W-:Y:S01]  /*18a80*/  FFMA.FTZ R60, R54.reuse, R50, R5 ;  /* 0x00000032363c7223 */ /* 0x040fe20000010005 */
[----:B------:R-:W-:Y:S01]  /*18a90*/  HADD2.F32 R49, -RZ, R9.H1_H1 ;  /* 0x30000009ff317230 */ /* 0x000fe20000004100 */
[----:B------:R-:W1:Y:S01]  /*18aa0*/  LDS.64 R4, [UR4+0xb0] ;  /* 0x0000b004ff047984 */ /* 0x000e620008000a00 */
[----:B------:R-:W-:Y:S01]  /*18ab0*/  HFMA2 R15, R15, R0.H0_H0, -72, -72 ;  /* 0xd480d4800f0f7431 */ /* 0x000fe20000040000 */
[----:B------:R-:W-:Y:S01]  /*18ac0*/  FFMA.FTZ R14, R23, R52, R14 ;  /* 0x00000034170e7223 */ /* 0x000fe2000001000e */
[----:B------:R-:W-:Y:S01]  /*18ad0*/  HFMA2.MMA R65, R59, 1, 1, R65 ;  /* 0x3c003c003b417835 */ /* 0x000fe20000000041 */
[----:B------:R-:W-:Y:S02]  /*18ae0*/  LOP3.LUT R8, R13, 0xf000f, RZ, 0xc0, !PT ;  /* 0x000f000f0d087812 */ /* 0x000fe400078ec0ff */
[----:B------:R-:W-:Y:S01]  /*18af0*/  FFMA.FTZ R59, R54, R49, R14 ;  /* 0x00000031363b7223 */ /* 0x000fe2000001000e */
[--C-:B------:R-:W-:Y:S01]  /*18b00*/  HADD2.F32 R46, -RZ, R15.reuse.H0_H0 ;  /* 0x2000000fff2e7230 */ /* 0x100fe20000004100 */
[----:B------:R-:W-:Y:S01]  /*18b10*/  LOP3.LUT R9, R11, 0xf000f, RZ, 0xc0, !PT ;  /* 0x000f000f0b097812 */ /* 0x000fe200078ec0ff */
[----:B------:R-:W-:Y:S01]  /*18b20*/  HADD2.F32 R47, -RZ, R15.H1_H1 ;  /* 0x3000000fff2f7230 */ /* 0x000fe20000004100 */
[----:B------:R-:W-:-:S02]  /*18b30*/  LOP3.LUT R14, R10, 0xf000f, RZ, 0xc0, !PT ;  /* 0x000f000f0a0e7812 */ /* 0x000fc400078ec0ff */
[----:B------:R-:W-:Y:S02]  /*18b40*/  LOP3.LUT R15, R12, 0xf000f, RZ, 0xc0, !PT ;  /* 0x000f000f0c0f7812 */ /* 0x000fe400078ec0ff */
[----:B------:R-:W-:Y:S02]  /*18b50*/  LOP3.LUT R8, R8, 0x64006400, RZ, 0xfc, !PT ;  /* 0x6400640008087812 */ /* 0x000fe400078efcff */
[----:B------:R-:W-:Y:S02]  /*18b60*/  LOP3.LUT R9, R9, 0x64006400, RZ, 0xfc, !PT ;  /* 0x6400640009097812 */ /* 0x000fe400078efcff */
[----:B------:R-:W-:Y:S01]  /*18b70*/  LOP3.LUT R14, R14, 0x64006400, RZ, 0xfc, !PT ;  /* 0x640064000e0e7812 */ /* 0x000fe200078efcff */
[----:B------:R-:W-:Y:S01]  /*18b80*/  FFMA.FTZ R21, R46, R23, R21 ;  /* 0x000000172e157223 */ /* 0x000fe20000010015 */
[----:B------:R-:W-:Y:S01]  /*18b90*/  LOP3.LUT R15, R15, 0x64006400, RZ, 0xfc, !PT ;  /* 0x640064000f0f7812 */ /* 0x000fe200078efcff */
[----:B------:R-:W-:Y:S02]  /*18ba0*/  HADD2 R8, R8, -1032, -1032 ;  /* 0xe408e40808087430 */ /* 0x000fe40000000000 */
[----:B------:R-:W-:Y:S01]  /*18bb0*/  HADD2 R9, R9, -1032, -1032 ;  /* 0xe408e40809097430 */ /* 0x000fe20000000000 */
[----:B------:R-:W-:Y:S01]  /*18bc0*/  FFMA.FTZ R20, R47, R54, R21 ;  /* 0x000000362f147223 */ /* 0x000fe20000010015 */
[----:B------:R-:W-:Y:S01]  /*18bd0*/  HADD2 R14, R14, -1032, -1032 ;  /* 0xe408e4080e0e7430 */ /* 0x000fe20000000000 */
[----:B------:R-:W-:Y:S01]  /*18be0*/  LOP3.LUT R11, R11, 0xf000f0, RZ, 0xc0, !PT ;  /* 0x00f000f00b0b7812 */ /* 0x000fe200078ec0ff */
[----:B------:R-:W-:-:S02]  /*18bf0*/  HADD2 R16, R15, -1032, -1032 ;  /* 0xe408e4080f107430 */ /* 0x000fc40000000000 */
[--C-:B0-----:R-:W-:Y:S02]  /*18c00*/  HADD2.F32 R17, -RZ, R6.reuse.H0_H0 ;  /* 0x20000006ff117230 */ /* 0x101fe40000004100 */
[----:B------:R-:W-:Y:S02]  /*18c10*/  HADD2.F32 R21, -RZ, R6.H1_H1 ;  /* 0x30000006ff157230 */ /* 0x000fe40000004100 */
[--C-:B------:R-:W-:Y:S02]  /*18c20*/  HADD2.F32 R23, -RZ, R7.reuse.H0_H0 ;  /* 0x20000007ff177230 */ /* 0x100fe40000004100 */
[----:B------:R-:W-:Y:S02]  /*18c30*/  HADD2.F32 R27, -RZ, R7.H1_H1 ;  /* 0x30000007ff1b7230 */ /* 0x000fe40000004100 */
[----:B------:R-:W0:Y:S01]  /*18c40*/  LDS.64 R6, [UR4+0xb8] ;  /* 0x0000b804ff067984 */ /* 0x000e220008000a00 */
[----:B------:R-:W-:Y:S01]  /*18c50*/  HADD2.F32 R57, -RZ, R8.H0_H0 ;  /* 0x20000008ff397230 */ /* 0x000fe20000004100 */
[----:B------:R-:W-:Y:S01]  /*18c60*/  LOP3.LUT R11, R11, 0x64006400, RZ, 0xfc, !PT ;  /* 0x640064000b0b7812 */ /* 0x000fe200078efcff */
[----:B------:R-:W-:-:S02]  /*18c70*/  HADD2.F32 R56, -RZ, R9.H0_H0 ;  /* 0x20000009ff387230 */ /* 0x000fc40000004100 */
[----:B------:R-:W-:Y:S02]  /*18c80*/  HADD2.F32 R55, -RZ, R14.H0_H0 ;  /* 0x2000000eff377230 */ /* 0x000fe40000004100 */
[----:B------:R-:W-:Y:S01]  /*18c90*/  HADD2.F32 R54, -RZ, R16.H0_H0 ;  /* 0x20000010ff367230 */ /* 0x000fe20000004100 */
[----:B------:R-:W-:Y:S01]  /*18ca0*/  LOP3.LUT R13, R13, 0xf000f0, RZ, 0xc0, !PT ;  /* 0x00f000f00d0d7812 */ /* 0x000fe200078ec0ff */
[----:B------:R-:W-:Y:S01]  /*18cb0*/  FFMA.FTZ R20, R57, R17, R20 ;  /* 0x0000001139147223 */ /* 0x000fe20000010014 */
[----:B------:R-:W-:Y:S01]  /*18cc0*/  HFMA2 R11, R11, R0.H0_H0, -72, -72 ;  /* 0xd480d4800b0b7431 */ /* 0x000fe20000040000 */
[C---:B------:R-:W-:Y:S02]  /*18cd0*/  FFMA.FTZ R68, R17.reuse, R56, R58 ;  /* 0x0000003811447223 */ /* 0x040fe4000001003a */
[C---:B------:R-:W-:Y:S02]  /*18ce0*/  FFMA.FTZ R67, R17.reuse, R55, R60 ;  /* 0x0000003711437223 */ /* 0x040fe4000001003c */
[----:B------:R-:W-:Y:S01]  /*18cf0*/  FFMA.FTZ R17, R17, R54, R59 ;  /* 0x0000003611117223 */ /* 0x000fe2000001003b */
[----:B------:R-:W-:Y:S01]  /*18d00*/  HADD2.F32 R59, -RZ, R9.H1_H1 ;  /* 0x30000009ff3b7230 */ /* 0x000fe20000004100 */
[----:B------:R-:W-:-:S02]  /*18d10*/  LOP3.LUT R10, R10, 0xf000f0, RZ, 0xc0, !PT ;  /* 0x00f000f00a0a7812 */ /* 0x000fc400078ec0ff */
[----:B------:R-:W-:Y:S02]  /*18d20*/  LOP3.LUT R12, R12, 0xf000f0, RZ, 0xc0, !PT ;  /* 0x00f000f00c0c7812 */ /* 0x000fe400078ec0ff */
[----:B------:R-:W-:Y:S01]  /*18d30*/  LOP3.LUT R13, R13, 0x64006400, RZ, 0xfc, !PT ;  /* 0x640064000d0d7812 */ /* 0x000fe200078efcff */
[----:B------:R-:W-:Y:S01]  /*18d40*/  HADD2.F32 R62, -RZ, R11.H0_H0 ;  /* 0x2000000bff3e7230 */ /* 0x000fe20000004100 */
[----:B------:R-:W-:Y:S01]  /*18d50*/  LOP3.LUT R9, R10, 0x64006400, RZ, 0xfc, !PT ;  /* 0x640064000a097812 */ /* 0x000fe200078efcff */
[----:B------:R-:W-:Y:S01]  /*18d60*/  HADD2.F32 R60, -RZ, R14.H1_H1 ;  /* 0x3000000eff3c7230 */ /* 0x000fe20000004100 */
[----:B------:R-:W-:Y:S01]  /*18d70*/  LOP3.LUT R15, R12, 0x64006400, RZ, 0xfc, !PT ;  /* 0x640064000c0f7812 */ /* 0x000fe200078efcff */
[----:B------:R-:W-:Y:S01]  /*18d80*/  FFMA.FTZ R68, R21, R59, R68 ;  /* 0x0000003b15447223 */ /* 0x000fe20000010044 */
[-C--:B------:R-:W-:Y:S02]  /*18d90*/  HFMA2 R13, R13, R0.reuse.H0_H0, -72, -72 ;  /* 0xd480d4800d0d7431 */ /* 0x080fe40000040000 */
[----:B------:R-:W-:Y:S01]  /*18da0*/  HADD2.F32 R58, -RZ, R8.H1_H1 ;  /* 0x30000008ff3a7230 */ /* 0x000fe20000004100 */
[----:B------:R-:W-:Y:S01]  /*18db0*/  FFMA.FTZ R8, R23, R62, R68 ;  /* 0x0000003e17087223 */ /* 0x000fe20000010044 */
[-C--:B------:R-:W-:Y:S01]  /*18dc0*/  HFMA2 R9, R9, R0.reuse.H0_H0, -72, -72 ;  /* 0xd480d48009097431 */ /* 0x080fe20000040000 */
[----:B------:R-:W-:Y:S01]  /*18dd0*/  FFMA.FTZ R10, R21, R60, R67 ;  /* 0x0000003c150a7223 */ /* 0x000fe20000010043 */
[----:B------:R-:W-:-:S02]  /*18de0*/  HFMA2 R15, R15, R0.H0_H0, -72, -72 ;  /* 0xd480d4800f0f7431 */ /* 0x000fc40000040000 */
[----:B------:R-:W-:Y:S02]  /*18df0*/  HADD2.F32 R68, -RZ, R11.H1_H1 ;  /* 0x3000000bff447230 */ /* 0x000fe40000004100 */
[----:B------:R-:W-:Y:S02]  /*18e00*/  HADD2.F32 R0, -RZ, R16.H1_H1 ;  /* 0x30000010ff007230 */ /* 0x000fe40000004100 */
[--C-:B------:R-:W-:Y:S02]  /*18e10*/  HADD2.F32 R61, -RZ, R13.reuse.H0_H0 ;  /* 0x2000000dff3d7230 */ /* 0x100fe40000004100 */
[----:B------:R-:W-:Y:S02]  /*18e20*/  HADD2.F32 R67, -RZ, R13.H1_H1 ;  /* 0x3000000dff437230 */ /* 0x000fe40000004100 */
[--C-:B-1----:R-:W-:Y:S01]  /*18e30*/  HADD2.F32 R13, -RZ, R4.reuse.H0_H0 ;  /* 0x20000004ff0d7230 */ /* 0x102fe20000004100 */
[----:B------:R-:W-:Y:S01]  /*18e40*/  FFMA.FTZ R11, R27, R68, R8 ;  /* 0x000000441b0b7223 */ /* 0x000fe20000010008 */
[--C-:B------:R-:W-:Y:S01]  /*18e50*/  HADD2.F32 R64, -RZ, R15.reuse.H0_H0 ;  /* 0x2000000fff407230 */ /* 0x100fe20000004100 */
[----:B------:R-:W-:Y:S01]  /*18e60*/  FFMA.FTZ R20, R58, R21, R20 ;  /* 0x000000153a147223 */ /* 0x000fe20000010014 */
[----:B------:R-:W-:Y:S01]  /*18e70*/  HADD2.F32 R70, -RZ, R15.H1_H1 ;  /* 0x3000000fff467230 */ /* 0x000fe20000004100 */
[----:B------:R-:W-:Y:S01]  /*18e80*/  FFMA.FTZ R17, R21, R0, R17 ;  /* 0x0000000015117223 */ /* 0x000fe20000010011 */
[----:B------:R-:W-:Y:S01]  /*18e90*/  HADD2.F32 R4, -RZ, R4.H1_H1 ;  /* 0x30000004ff047230 */ /* 0x000fe20000004100 */
        /* <DEDUP_REMOVED lines=11> */
[----:B------:R-:W-:Y:S02]  /*18f50*/  FFMA.FTZ R20, R61, R23, R20 ;  /* 0x000000173d147223 */ /* 0x000fe40000010014 */
[----:B------:R-:W-:-:S02]  /*18f60*/  FFMA.FTZ R10, R23, R63, R10 ;  /* 0x0000003f170a7223 */ /* 0x000fc4000001000a */
        /* <DEDUP_REMOVED lines=8> */
[----:B------:R-:W-:-:S02]  /*18ff0*/  FFMA.FTZ R21, R51, R8, R21 ;  /* 0x0000000833157223 */ /* 0x000fc40000010015 */
[-C--:B------:R-:W-:Y:S02]  /*19000*/  FFMA.FTZ R14, R50, R8.reuse, R23 ;  /* 0x00000008320e7223 */ /* 0x080fe40000010017 */
[----:B------:R-:W-:Y:S01]  /*19010*/  FFMA.FTZ R16, R49, R8, R15 ;  /* 0x0000000831107223 */ /* 0x000fe2000001000f */
[--C-:B------:R-:W-:Y:S02]  /*19020*/  HADD2.F32 R15, -RZ, R7.reuse.H0_H0 ;  /* 0x20000007ff0f7230 */ /* 0x100fe40000004100 */
[----:B------:R-:W-:Y:S02]  /*19030*/  HADD2.F32 R8, -RZ, R7.H1_H1 ;  /* 0x30000007ff087230 */ /* 0x000fe40000004100 */
[----:B------:R-:W0:Y:S01]  /*19040*/  LDS.64 R6, [UR4+0x130] ;  /* 0x00013004ff067984 */ /* 0x000e220008000a00 */
[-C--:B------:R-:W-:Y:S02]  /*19050*/  FFMA.FTZ R4, R57, R13.reuse, R4 ;  /* 0x0000000d39047223 */ /* 0x080fe40000010004 */
[----:B------:R-:W-:-:S02]  /*19060*/  FFMA.FTZ R12, R56, R13, R21 ;  /* 0x0000000d380c7223 */ /* 0x000fc40000010015 */
[-C--:B------:R-:W-:Y:S02]  /*19070*/  FFMA.FTZ R14, R55, R13.reuse, R14 ;  /* 0x0000000d370e7223 */ /* 0x080fe4000001000e */
[----:B------:R-:W-:Y:S02]  /*19080*/  FFMA.FTZ R16, R54, R13, R16 ;  /* 0x0000000d36107223 */ /* 0x000fe40000010010 */
[-C--:B------:R-:W-:Y:S02]  /*19090*/  FFMA.FTZ R4, R58, R5.reuse, R4 ;  /* 0x000000053a047223 */ /* 0x080fe40000010004 */
[-C--:B------:R-:W-:Y:S01]  /*190a0*/  FFMA.FTZ R12, R59, R5.reuse, R12 ;  /* 0x000000053b0c7223 */ /* 0x080fe2000001000c */
[----:B------:R-:W-:Y:S01]  /*190b0*/  HADD2.F32 R69, -RZ, R9.H1_H1 ;  /* 0x30000009ff457230 */ /* 0x000fe20000004100 */
[-C--:B------:R-:W-:Y:S02]  /*190c0*/  FFMA.FTZ R14, R60, R5.reuse, R14 ;  /* 0x000000053c0e7223 */ /* 0x080fe4000001000e */
[----:B------:R-:W-:-:S02]  /*190d0*/  FFMA.FTZ R16, R0, R5, R16 ;  /* 0x0000000500107223 */ /* 0x000fc40000010010 */
[----:B------:R-:W-:Y:S02]  /*190e0*/  FFMA.FTZ R9, R67, R27, R20 ;  /* 0x0000001b43097223 */ /* 0x000fe40000010014 */
[-C--:B------:R-:W-:Y:S02]  /*190f0*/  FFMA.FTZ R4, R61, R15.reuse, R4 ;  /* 0x0000000f3d047223 */ /* 0x080fe40000010004 */
[-C--:B------:R-:W-:Y:S02]  /*19100*/  FFMA.FTZ R5, R62, R15.reuse, R12 ;  /* 0x0000000f3e057223 */ /* 0x080fe4000001000c */
[-C--:B------:R-:W-:Y:S02]  /*19110*/  FFMA.FTZ R14, R63, R15.reuse, R14 ;  /* 0x0000000f3f0e7223 */ /* 0x080fe4000001000e */
[----:B------:R-:W-:Y:S02]  /*19120*/  FFMA.FTZ R21, R64, R15, R16 ;  /* 0x0000000f40157223 */ /* 0x000fe40000010010 */
[----:B------:R-:W-:-:S02]  /*19130*/  FMUL.FTZ R9, R9, R18 ;  /* 0x0000001209097220 */ /* 0x000fc40000410000 */
[----:B------:R-:W-:Y:S02]  /*19140*/  FMUL.FTZ R11, R11, R2 ;  /* 0x000000020b0b7220 */ /* 0x000fe40000410000 */
[-C--:B------:R-:W-:Y:S02]  /*19150*/  FFMA.FTZ R13, R67, R8.reuse, R4 ;  /* 0x00000008430d7223 */ /* 0x080fe40000010004 */
[----:B------:R-:W-:Y:S02]  /*19160*/  FFMA.FTZ R15, R68, R8, R5 ;  /* 0x00000008440f7223 */ /* 0x000fe40000010005 */
[----:B------:R-:W1:Y:S01]  /*19170*/  LDS.64 R4, [UR4+0x138] ;  /* 0x00013804ff047984 */ /* 0x000e620008000a00 */
[C---:B------:R-:W-:Y:S01]  /*19180*/  FFMA.FTZ R10, R27.reuse, R69, R10 ;  /* 0x000000451b0a7223 */ /* 0x040fe2000001000a */
[----:B------:R-:W-:Y:S01]  /*19190*/  F2FP.PACK_AB R9, RZ, R9 ;  /* 0x00000009ff09723e */ /* 0x000fe200000000ff */
[----:B------:R-:W-:Y:S01]  /*191a0*/  FFMA.FTZ R17, R27, R70, R17 ;  /* 0x000000461b117223 */ /* 0x000fe20000010011 */
[----:B------:R-:W-:Y:S01]  /*191b0*/  F2FP.PACK_AB R11, RZ, R11 ;  /* 0x0000000bff0b723e */ /* 0x000fe200000000ff */
[----:B------:R-:W-:-:S02]  /*191c0*/  FMUL.FTZ R13, R13, R18 ;  /* 0x000000120d0d7220 */ /* 0x000fc40000410000 */
[----:B------:R-:W-:Y:S01]  /*191d0*/  FMUL.FTZ R15, R15, R2 ;  /* 0x000000020f0f7220 */ /* 0x000fe20000410000 */
[----:B------:R-:W-:Y:S01]  /*191e0*/  PRMT R9, R9, 0x5410, R11 ;  /* 0x0000541009097816 */ /* 0x000fe2000000000b */
[----:B------:R-:W-:Y:S02]  /*191f0*/  FMUL.FTZ R10, R10, R19 ;  /* 0x000000130a0a7220 */ /* 0x000fe40000410000 */
[----:B------:R-:W-:Y:S02]  /*19200*/  FMUL.FTZ R17, R17, R24 ;  /* 0x0000001811117220 */ /* 0x000fe40000410000 */
[-C--:B------:R-:W-:Y:S02]  /*19210*/  FFMA.FTZ R14, R69, R8.reuse, R14 ;  /* 0x00000008450e7223 */ /* 0x080fe4000001000e */
[----:B------:R-:W-:Y:S01]  /*19220*/  FFMA.FTZ R21, R70, R8, R21 ;  /* 0x0000000846157223 */ /* 0x000fe20000010015 */
[----:B------:R-:W-:Y:S02]  /*19230*/  F2FP.PACK_AB R13, RZ, R13 ;  /* 0x0000000dff0d723e */ /* 0x000fe400000000ff */
[----:B------:R-:W-:Y:S01]  /*19240*/  F2FP.PACK_AB R15, RZ, R15 ;  /* 0x0000000fff0f723e */ /* 0x000fe200000000ff */
[----:B------:R-:W-:Y:S01]  /*19250*/  FMUL.FTZ R14, R14, R19 ;  /* 0x000000130e0e7220 */ /* 0x000fe20000410000 */
[----:B------:R-:W-:Y:S01]  /*19260*/  F2FP.PACK_AB R10, RZ, R10 ;  /* 0x0000000aff0a723e */ /* 0x000fe200000000ff */
[----:B------:R-:W-:Y:S01]  /*19270*/  FMUL.FTZ R21, R21, R24 ;  /* 0x0000001815157220 */ /* 0x000fe20000410000 */
[----:B------:R-:W-:Y:S01]  /*19280*/  F2FP.PACK_AB R17, RZ, R17 ;  /* 0x00000011ff11723e */ /* 0x000fe200000000ff */
[----:B------:R-:W-:Y:S01]  /*19290*/  HFMA2.MMA R27, R9, 1, 1, R34 ;  /* 0x3c003c00091b7835 */ /* 0x000fe20000000022 */
[----:B------:R-:W-:Y:S01]  /*192a0*/  PRMT R13, R13, 0x5410, R15 ;  /* 0x000054100d0d7816 */ /* 0x000fe2000000000f */
[----:B------:R-:W2:Y:S01]  /*192b0*/  LDS.64 R8, [UR4+0x1b0] ;  /* 0x0001b004ff087984 */ /* 0x000ea20008000a00 */
[----:B------:R-:W-:Y:S01]  /*192c0*/  PRMT R10, R10, 0x5410, R17 ;  /* 0x000054100a0a7816 */ /* 0x000fe20000000011 */
[----:B0-----:R-:W-:Y:S01]  /*192d0*/  HADD2.F32 R11, -RZ, R6.H0_H0 ;  /* 0x20000006ff0b7230 */ /* 0x001fe20000004100 */
[----:B------:R-:W-:-:S02]  /*192e0*/  F2FP.PACK_AB R14, RZ, R14 ;  /* 0x0000000eff0e723e */ /* 0x000fc400000000ff */
[----:B------:R-:W-:Y:S01]  /*192f0*/  F2FP.PACK_AB R21, RZ, R21 ;  /* 0x00000015ff15723e */ /* 0x000fe200000000ff */
[----:B------:R-:W-:Y:S01]  /*19300*/  HADD2 R17, R10, R35 ;  /* 0x000000230a117230 */ /* 0x000fe20000000000 */
[----:B------:R-:W-:Y:S01]  /*19310*/  HFMA2.MMA R16, R13, 1, 1, R32 ;  /* 0x3c003c000d107835 */ /* 0x000fe20000000020 */
[----:B------:R-:W-:Y:S01]  /*19320*/  HADD2.F32 R6, -RZ, R6.H1_H1 ;  /* 0x30000006ff067230 */ /* 0x000fe20000004100 */
[----:B------:R-:W-:Y:S01]  /*19330*/  PRMT R14, R14, 0x5410, R21 ;  /* 0x000054100e0e7816 */ /* 0x000fe20000000015 */
[--C-:B------:R-:W-:Y:S01]  /*19340*/  HADD2.F32 R13, -RZ, R7.reuse.H0_H0 ;  /* 0x20000007ff0d7230 */ /* 0x100fe20000004100 */
[-C--:B------:R-:W-:Y:S01]  /*19350*/  FFMA.FTZ R21, R42, R11.reuse, RZ ;  /* 0x0000000b2a157223 */ /* 0x080fe200000100ff */
[----:B------:R-:W-:Y:S01]  /*19360*/  HADD2.F32 R10, -RZ, R7.H1_H1 ;  /* 0x30000007ff0a7230 */ /* 0x000fe20000004100 */
        /* <DEDUP_REMOVED lines=12> */
[----:B------:R-:W-:Y:S01]  /*19430*/  HFMA2.MMA R15, R14, 1, 1, R33 ;  /* 0x3c003c000e0f7835 */ /* 0x000fe20000000021 */
        /* <DEDUP_REMOVED lines=20> */
[--C-:B--2---:R-:W-:Y:S01]  /*19580*/  HADD2.F32 R21, -RZ, R8.reuse.H0_H0 ;  /* 0x20000008ff157230 */ /* 0x104fe20000004100 */
[----:B------:R-:W-:Y:S01]  /*19590*/  FFMA.FTZ R11, R67, R5, R12 ;  /* 0x00000005430b7223 */ /* 0x000fe2000001000c */
[----:B------:R-:W-:-:S03]  /*195a0*/  HADD2.F32 R8, -RZ, R8.H1_H1 ;  /* 0x30000008ff087230 */ /* 0x000fc60000004100 */
[-C--:B------:R-:W-:Y:S02]  /*195b0*/  FFMA.FTZ R4, R38, R21.reuse, RZ ;  /* 0x0000001526047223 */ /* 0x080fe400000100ff */
[-C--:B------:R-:W-:Y:S02]  /*195c0*/  FFMA.FTZ R33, R42, R21.reuse, RZ ;  /* 0x000000152a217223 */ /* 0x080fe400000100ff */
[-C--:B------:R-:W-:Y:S02]  /*195d0*/  FFMA.FTZ R12, R41, R21.reuse, RZ ;  /* 0x00000015290c7223 */ /* 0x080fe400000100ff */
[----:B------:R-:W-:Y:S01]  /*195e0*/  FFMA.FTZ R21, R44, R21, RZ ;  /* 0x000000152c157223 */ /* 0x000fe200000100ff */
        /* <DEDUP_REMOVED lines=15> */
[--C-:B------:R-:W-:Y:S02]  /*196e0*/  HADD2.F32 R23, -RZ, R7.reuse.H0_H0 ;  /* 0x20000007ff177230 */ /* 0x100fe40000004100 */
[----:B------:R-:W-:Y:S02]  /*196f0*/  HADD2.F32 R8, -RZ, R7.H1_H1 ;  /* 0x30000007ff087230 */ /* 0x000fe40000004100 */
[----:B------:R-:W0:Y:S01]  /*19700*/  LDS.64 R6, [UR4+0x230] ;  /* 0x00023004ff067984 */ /* 0x000e220008000a00 */
        /* <DEDUP_REMOVED lines=10> */
[----:B------:R-:W-:Y:S02]  /*197b0*/  FFMA.FTZ R20, R69, R5, R20 ;  /* 0x0000000545147223 */ /* 0x000fe40000010014 */
        /* <DEDUP_REMOVED lines=8> */
[----:B------:R-:W-:Y:S02]  /*19840*/  FFMA.FTZ R23, R70, R8, R23 ;  /* 0x0000000846177223 */ /* 0x000fe40000010017 */
[----:B------:R-:W-:Y:S02]  /*19850*/  FMUL.FTZ R8, R5, R24 ;  /* 0x0000001805087220 */ /* 0x000fe40000410000 */
[----:B------:R-:W1:Y:S01]  /*19860*/  LDS.64 R4, [UR4+0x238] ;  /* 0x00023804ff047984 */ /* 0x000e620008000a00 */
[----:B------:R-:W-:Y:S02]  /*19870*/  FMUL.FTZ R11, R11, R18 ;  /* 0x000000120b0b7220 */ /* 0x000fe40000410000 */
[----:B------:R-:W-:Y:S02]  /*19880*/  FMUL.FTZ R13, R13, R2 ;  /* 0x000000020d0d7220 */ /* 0x000fe40000410000 */
[----:B------:R-:W-:Y:S02]  /*19890*/  FMUL.FTZ R9, R9, R18 ;  /* 0x0000001209097220 */ /* 0x000fe40000410000 */
[----:B------:R-:W-:-:S02]  /*198a0*/  FMUL.FTZ R20, R20, R19 ;  /* 0x0000001314147220 */ /* 0x000fc40000410000 */
[----:B------:R-:W-:Y:S01]  /*198b0*/  FMUL.FTZ R21, R21, R2 ;  /* 0x0000000215157220 */ /* 0x000fe20000410000 */
[----:B------:R-:W-:Y:S02]  /*198c0*/  F2FP.PACK_AB R11, RZ, R11 ;  /* 0x0000000bff0b723e */ /* 0x000fe400000000ff */
[----:B------:R-:W-:Y:S01]  /*198d0*/  F2FP.PACK_AB R13, RZ, R13 ;  /* 0x0000000dff0d723e */ /* 0x000fe200000000ff */
[----:B------:R-:W-:Y:S01]  /*198e0*/  FMUL.FTZ R12, R12, R19 ;  /* 0x000000130c0c7220 */ /* 0x000fe20000410000 */
[----:B------:R-:W-:Y:S01]  /*198f0*/  F2FP.PACK_AB R8, RZ, R8 ;  /* 0x00000008ff08723e */ /* 0x000fe200000000ff */
[----:B------:R-:W-:Y:S01]  /*19900*/  FMUL.FTZ R23, R23, R24 ;  /* 0x0000001817177220 */ /* 0x000fe20000410000 */
[----:B------:R-:W-:Y:S02]  /*19910*/  F2FP.PACK_AB R9, RZ, R9 ;  /* 0x00000009ff09723e */ /* 0x000fe400000000ff */
[----:B------:R-:W-:Y:S02]  /*19920*/  F2FP.PACK_AB R20, RZ, R20 ;  /* 0x00000014ff14723e */ /* 0x000fe400000000ff */
[----:B------:R-:W-:-:S02]  /*19930*/  F2FP.PACK_AB R21, RZ, R21 ;  /* 0x00000015ff15723e */ /* 0x000fc400000000ff */
[----:B------:R-:W-:Y:S02]  /*19940*/  PRMT R11, R11, 0x5410, R13 ;  /* 0x000054100b0b7816 */ /* 0x000fe4000000000d */
[----:B------:R-:W-:Y:S02]  /*19950*/  PRMT R20, R20, 0x5410, R8 ;  /* 0x0000541014147816 */ /* 0x000fe40000000008 */
[----:B------:R-:W-:Y:S02]  /*19960*/  PRMT R10, R9, 0x5410, R21 ;  /* 0x00005410090a7816 */ /* 0x000fe40000000015 */
[----:B------:R-:W-:Y:S01]  /*19970*/  F2FP.PACK_AB R12, RZ, R12 ;  /* 0x0000000cff0c723e */ /* 0x000fe200000000ff */
[----:B------:R-:W2:Y:S01]  /*19980*/  LDS.64 R8, [UR4+0x2b0] ;  /* 0x0002b004ff087984 */ /* 0x000ea20008000a00 */
[----:B------:R-:W-:Y:S01]  /*19990*/  F2FP.PACK_AB R23, RZ, R23 ;  /* 0x00000017ff17723e */ /* 0x000fe200000000ff */
[----:B0-----:R-:W-:Y:S01]  /*199a0*/  HADD2.F32 R21, -RZ, R6.H0_H0 ;  /* 0x20000006ff157230 */ /* 0x001fe20000004100 */
[----:B------:R-:W-:-:S02]  /*199b0*/  HFMA2.MMA R14, R11, 1, 1, R30 ;  /* 0x3c003c000b0e7835 */ /* 0x000fc4000000001e */
[----:B------:R-:W-:Y:S01]  /*199c0*/  PRMT R11, R12, 0x5410, R23 ;  /* 0x000054100c0b7816 */ /* 0x000fe20000000017 */
[----:B------:R-:W-:Y:S01]  /*199d0*/  HFMA2.MMA R12, R10, 1, 1, R26 ;  /* 0x3c003c000a0c7835 */ /* 0x000fe2000000001a */
[----:B------:R-:W-:Y:S02]  /*199e0*/  HADD2.F32 R6, -RZ, R6.H1_H1 ;  /* 0x30000006ff067230 */ /* 0x000fe40000004100 */
[--C-:B------:R-:W-:Y:S02]  /*199f0*/  HADD2.F32 R23, -RZ, R7.reuse.H0_H0 ;  /* 0x20000007ff177230 */ /* 0x100fe40000004100 */
[----:B------:R-:W-:Y:S01]  /*19a00*/  HADD2.F32 R10, -RZ, R7.H1_H1 ;  /* 0x30000007ff0a7230 */ /* 0x000fe20000004100 */
[-C--:B------:R-:W-:Y:S01]  /*19a10*/  FFMA.FTZ R7, R38, R21.reuse, RZ ;  /* 0x0000001526077223 */ /* 0x080fe200000100ff */
[----:B------:R-:W-:Y:S01]  /*19a20*/  HADD2 R13, R20, R31 ;  /* 0x0000001f140d7230 */ /* 0x000fe20000000000 */
[----:B------:R-:W-:Y:S01]  /*19a30*/  HFMA2.MMA R11, R11, 1, 1, R25 ;  /* 0x3c003c000b0b7835 */ /* 0x000fe20000000019 */
        /* <DEDUP_REMOVED lines=8> */
[----:B------:R-:W0:Y:S01]  /*19ac0*/  LDS.64 R6, [UR4+0x2b8] ;  /* 0x0002b804ff067984 */ /* 0x000e220008000a00 */
        /* <DEDUP_REMOVED lines=9> */
[-C--:B------:R-:W-:Y:S01]  /*19b60*/  FFMA.FTZ R20, R57, R21.reuse, R20 ;  /* 0x0000001539147223 */ /* 0x080fe20000010014 */
[----:B------:R-:W-:Y:S01]  /*19b70*/  HADD2.F32 R25, -RZ, R5.H0_H0 ;  /* 0x20000005ff197230 */ /* 0x000fe20000004100 */
[-C--:B------:R-:W-:Y:S02]  /*19b80*/  FFMA.FTZ R26, R56, R21.reuse, R26 ;  /* 0x00000015381a7223 */ /* 0x080fe4000001001a */
[-C--:B------:R-:W-:Y:S02]  /*19b90*/  FFMA.FTZ R30, R55, R21.reuse, R30 ;  /* 0x00000015371e7223 */ /* 0x080fe4000001001e */
[----:B------:R-:W-:-:S02]  /*19ba0*/  FFMA.FTZ R10, R54, R21, R10 ;  /* 0x00000015360a7223 */ /* 0x000fc4000001000a */
[-C--:B------:R-:W-:Y:S01]  /*19bb0*/  FFMA.FTZ R20, R58, R23.reuse, R20 ;  /* 0x000000173a147223 */ /* 0x080fe20000010014 */
[----:B------:R-:W-:Y:S01]  /*19bc0*/  HADD2.F32 R5, -RZ, R5.H1_H1 ;  /* 0x30000005ff057230 */ /* 0x000fe20000004100 */
[-C--:B------:R-:W-:Y:S02]  /*19bd0*/  FFMA.FTZ R26, R59, R23.reuse, R26 ;  /* 0x000000173b1a7223 */ /* 0x080fe4000001001a */
[-C--:B------:R-:W-:Y:S01]  /*19be0*/  FFMA.FTZ R30, R60, R23.reuse, R30 ;  /* 0x000000173c1e7223 */ /* 0x080fe2000001001e */
[----:B--2---:R-:W-:Y:S01]  /*19bf0*/  HADD2.F32 R21, -RZ, R8.H0_H0 ;  /* 0x20000008ff157230 */ /* 0x004fe20000004100 */
[----:B------:R-:W-:Y:S02]  /*19c00*/  FFMA.FTZ R10, R0, R23, R10 ;  /* 0x00000017000a7223 */ /* 0x000fe4000001000a */
[-C--:B------:R-:W-:Y:S02]  /*19c10*/  FFMA.FTZ R20, R61, R25.reuse, R20 ;  /* 0x000000193d147223 */ /* 0x080fe40000010014 */
[----:B------:R-:W-:-:S02]  /*19c20*/  FFMA.FTZ R26, R62, R25, R26 ;  /* 0x000000193e1a7223 */ /* 0x000fc4000001001a */
[-C--:B------:R-:W-:Y:S01]  /*19c30*/  FFMA.FTZ R30, R63, R25.reuse, R30 ;  /* 0x000000193f1e7223 */ /* 0x080fe2000001001e */
[----:B------:R-:W-:Y:S01]  /*19c40*/  HADD2.F32 R8, -RZ, R8.H1_H1 ;  /* 0x30000008ff087230 */ /* 0x000fe20000004100 */
[----:B------:R-:W-:Y:S02]  /*19c50*/  FFMA.FTZ R10, R64, R25, R10 ;  /* 0x00000019400a7223 */ /* 0x000fe4000001000a */
[----:B------:R-:W-:Y:S02]  /*19c60*/  FFMA.FTZ R23, R67, R5, R20 ;  /* 0x0000000543177223 */ /* 0x000fe40000010014 */
[-C--:B------:R-:W-:Y:S02]  /*19c70*/  FFMA.FTZ R4, R38, R21.reuse, RZ ;  /* 0x0000001526047223 */ /* 0x080fe400000100ff */
[-C--:B------:R-:W-:Y:S02]  /*19c80*/  FFMA.FTZ R33, R42, R21.reuse, RZ ;  /* 0x000000152a217223 */ /* 0x080fe400000100ff */
[----:B------:R-:W-:-:S02]  /*19c90*/  FFMA.FTZ R20, R41, R21, RZ ;  /* 0x0000001529147223 */ /* 0x000fc400000100ff */
[-C--:B------:R-:W-:Y:S02]  /*19ca0*/  FFMA.FTZ R25, R68, R5.reuse, R26 ;  /* 0x0000000544197223 */ /* 0x080fe4000001001a */
[----:B------:R-:W-:Y:S02]  /*19cb0*/  FFMA.FTZ R30, R69, R5, R30 ;  /* 0x00000005451e7223 */ /* 0x000fe4000001001e */
[----:B------:R-:W-:Y:S01]  /*19cc0*/  FFMA.FTZ R21, R44, R21, RZ ;  /* 0x000000152c157223 */ /* 0x000fe200000100ff */
[--C-:B------:R-:W-:Y:S01]  /*19cd0*/  HADD2.F32 R31, -RZ, R9.reuse.H0_H0 ;  /* 0x20000009ff1f7230 */ /* 0x100fe20000004100 */
[----:B------:R-:W-:Y:S01]  /*19ce0*/  FFMA.FTZ R5, R70, R5, R10 ;  /* 0x0000000546057223 */ /* 0x000fe2000001000a */
[----:B------:R-:W-:Y:S01]  /*19cf0*/  HADD2.F32 R10, -RZ, R9.H1_H1 ;  /* 0x30000009ff0a7230 */ /* 0x000fe20000004100 */
        /* <DEDUP_REMOVED lines=18> */
[----:B------:R-:W0:Y:S01]  /*19e20*/  LDS.64 R20, [UR4+0x330] ;  /* 0x00033004ff147984 */ /* 0x000e220008000a00 */
[--C-:B------:R-:W-:Y:S01]  /*19e30*/  HADD2.F32 R31, -RZ, R7.reuse.H0_H0 ;  /* 0x20000007ff1f7230 */ /* 0x100fe20000004100 */
[-C--:B------:R-:W-:Y:S02]  /*19e40*/  FFMA.FTZ R4, R58, R9.reuse, R4 ;  /* 0x000000093a047223 */ /* 0x080fe40000010004 */
[-C--:B------:R-:W-:Y:S01]  /*19e50*/  FFMA.FTZ R6, R59, R9.reuse, R6 ;  /* 0x000000093b067223 */ /* 0x080fe20000010006 */
[----:B------:R-:W-:Y:S01]  /*19e60*/  HADD2.F32 R7, -RZ, R7.H1_H1 ;  /* 0x30000007ff077230 */ /* 0x000fe20000004100 */
[-C--:B------:R-:W-:Y:S02]  /*19e70*/  FFMA.FTZ R8, R60, R9.reuse, R8 ;  /* 0x000000093c087223 */ /* 0x080fe40000010008 */
[----:B------:R-:W-:-:S02]  /*19e80*/  FFMA.FTZ R10, R0, R9, R10 ;  /* 0x00000009000a7223 */ /* 0x000fc4000001000a */
[-C--:B------:R-:W-:Y:S02]  /*19e90*/  FFMA.FTZ R4, R61, R31.reuse, R4 ;  /* 0x0000001f3d047223 */ /* 0x080fe40000010004 */
[-C--:B------:R-:W-:Y:S02]  /*19ea0*/  FFMA.FTZ R6, R62, R31.reuse, R6 ;  /* 0x0000001f3e067223 */ /* 0x080fe40000010006 */
[-C--:B------:R-:W-:Y:S02]  /*19eb0*/  FFMA.FTZ R8, R63, R31.reuse, R8 ;  /* 0x0000001f3f087223 */ /* 0x080fe40000010008 */
[----:B------:R-:W-:Y:S02]  /*19ec0*/  FFMA.FTZ R10, R64, R31, R10 ;  /* 0x0000001f400a7223 */ /* 0x000fe4000001000a */
[----:B------:R-:W-:Y:S02]  /*19ed0*/  FFMA.FTZ R31, R68, R7, R6 ;  /* 0x00000007441f7223 */ /* 0x000fe40000010006 */
[----:B------:R-:W-:-:S02]  /*19ee0*/  FMUL.FTZ R23, R23, R18 ;  /* 0x0000001217177220 */ /* 0x000fc40000410000 */
[----:B------:R-:W-:Y:S02]  /*19ef0*/  FMUL.FTZ R25, R25, R2 ;  /* 0x0000000219197220 */ /* 0x000fe40000410000 */
[-C--:B------:R-:W-:Y:S02]  /*19f00*/  FFMA.FTZ R9, R67, R7.reuse, R4 ;  /* 0x0000000743097223 */ /* 0x080fe40000010004 */
[----:B------:R-:W-:Y:S02]  /*19f10*/  FMUL.FTZ R6, R5, R24 ;  /* 0x0000001805067220 */ /* 0x000fe40000410000 */
[-C--:B------:R-:W-:Y:S01]  /*19f20*/  FFMA.FTZ R8, R69, R7.reuse, R8 ;  /* 0x0000000745087223 */ /* 0x080fe20000010008 */
[----:B------:R-:W1:Y:S01]  /*19f30*/  LDS.64 R4, [UR4+0x338] ;  /* 0x00033804ff047984 */ /* 0x000e620008000a00 */
[----:B------:R-:W-:Y:S01]  /*19f40*/  FFMA.FTZ R7, R70, R7, R10 ;  /* 0x0000000746077223 */ /* 0x000fe2000001000a */
[----:B------:R-:W-:Y:S01]  /*19f50*/  F2FP.PACK_AB R23, RZ, R23 ;  /* 0x00000017ff17723e */ /* 0x000fe200000000ff */
[----:B------:R-:W-:Y:S01]  /*19f60*/  FMUL.FTZ R30, R30, R19 ;  /* 0x000000131e1e7220 */ /* 0x000fe20000410000 */
[----:B------:R-:W-:Y:S01]  /*19f70*/  F2FP.PACK_AB R25, RZ, R25 ;  /* 0x00000019ff19723e */ /* 0x000fe200000000ff */
[----:B------:R-:W-:-:S02]  /*19f80*/  FMUL.FTZ R8, R8, R19 ;  /* 0x0000001308087220 */ /* 0x000fc40000410000 */
[----:B------:R-:W-:Y:S01]  /*19f90*/  FMUL.FTZ R7, R7, R24 ;  /* 0x0000001807077220 */ /* 0x000fe20000410000 */
[----:B------:R-:W-:Y:S01]  /*19fa0*/  F2FP.PACK_AB R30, RZ, R30 ;  /* 0x0000001eff1e723e */ /* 0x000fe200000000ff */
[----:B------:R-:W-:Y:S01]  /*19fb0*/  FMUL.FTZ R9, R9, R18 ;  /* 0x0000001209097220 */ /* 0x000fe20000410000 */
[----:B------:R-:W-:Y:S01]  /*19fc0*/  F2FP.PACK_AB R6, RZ, R6 ;  /* 0x00000006ff06723e */ /* 0x000fe200000000ff */
[----:B------:R-:W-:Y:S01]  /*19fd0*/  FMUL.FTZ R31, R31, R2 ;  /* 0x000000021f1f7220 */ /* 0x000fe20000410000 */
[----:B------:R-:W-:Y:S02]  /*19fe0*/  PRMT R23, R23, 0x5410, R25 ;  /* 0x0000541017177816 */ /* 0x000fe40000000019 */
[----:B------:R-:W-:Y:S02]  /*19ff0*/  F2FP.PACK_AB R8, RZ, R8 ;  /* 0x00000008ff08723e */ /* 0x000fe400000000ff */
[----:B------:R-:W-:Y:S02]  /*1a000*/  F2FP.PACK_AB R7, RZ, R7 ;  /* 0x00000007ff07723e */ /* 0x000fe400000000ff */
[----:B------:R-:W-:-:S02]  /*1a010*/  F2FP.PACK_AB R9, RZ, R9 ;  /* 0x00000009ff09723e */ /* 0x000fc400000000ff */
[----:B------:R-:W-:Y:S02]  /*1a020*/  F2FP.PACK_AB R31, RZ, R31 ;  /* 0x0000001fff1f723e */ /* 0x000fe400000000ff */
[----:B------:R-:W-:Y:S01]  /*1a030*/  PRMT R30, R30, 0x5410, R6 ;  /* 0x000054101e1e7816 */ /* 0x000fe20000000006 */
[----:B------:R-:W-:Y:S01]  /*1a040*/  HFMA2.MMA R10, R23, 1, 1, R22 ;  /* 0x3c003c00170a7835 */ /* 0x000fe20000000016 */
[----:B------:R-:W-:Y:S01]  /*1a050*/  PRMT R25, R8, 0x5410, R7 ;  /* 0x0000541008197816 */ /* 0x000fe20000000007 */
[----:B------:R-:W2:Y:S01]  /*1a060*/  LDS.64 R22, [UR4+0x3b0] ;  /* 0x0003b004ff167984 */ /* 0x000ea20008000a00 */
[----:B------:R-:W-:Y:S01]  /*1a070*/  PRMT R6, R9, 0x5410, R31 ;  /* 0x0000541009067816 */ /* 0x000fe2000000001f */
[----:B------:R-:W-:Y:S02]  /*1a080*/  HADD2 R9, R30, R3 ;  /* 0x000000031e097230 */ /* 0x000fe40000000000 */
[--C-:B0-----:R-:W-:Y:S01]  /*1a090*/  HADD2.F32 R3, -RZ, R20.reuse.H0_H0 ;  /* 0x20000014ff037230 */ /* 0x101fe20000004100 */
[----:B------:R-:W-:Y:S01]  /*1a0a0*/  HFMA2.MMA R7, R25, 1, 1, R37 ;  /* 0x3c003c0019077835 */ /* 0x000fe20000000025 */
[----:B------:R-:W-:-:S02]  /*1a0b0*/  HADD2.F32 R20, -RZ, R20.H1_H1 ;  /* 0x30000014ff147230 */ /* 0x000fc40000004100 */
[--C-:B------:R-:W-:Y:S02]  /*1a0c0*/  HADD2.F32 R25, -RZ, R21.reuse.H0_H0 ;  /* 0x20000015ff197230 */ /* 0x100fe40000004100 */
[----:B------:R-:W-:Y:S01]  /*1a0d0*/  HADD2.F32 R26, -RZ, R21.H1_H1 ;  /* 0x30000015ff1a7230 */ /* 0x000fe20000004100 */
[-C--:B------:R-:W-:Y:S01]  /*1a0e0*/  FFMA.FTZ R21, R42, R3.reuse, RZ ;  /* 0x000000032a157223 */ /* 0x080fe200000100ff */
[----:B------:R-:W-:Y:S01]  /*1a0f0*/  HFMA2.MMA R8, R6, 1, 1, R28 ;  /* 0x3c003c0006087835 */ /* 0x000fe2000000001c */
[-C--:B------:R-:W-:Y:S02]  /*1a100*/  FFMA.FTZ R6, R38, R3.reuse, RZ ;  /* 0x0000000326067223 */ /* 0x080fe400000100ff */
[-C--:B------:R-:W-:Y:S02]  /*1a110*/  FFMA.FTZ R28, R41, R3.reuse, RZ ;  /* 0x00000003291c7223 */ /* 0x080fe400000100ff */
[----:B------:R-:W-:Y:S02]  /*1a120*/  FFMA.FTZ R21, R40, R20, R21 ;  /* 0x0000001428157223 */ /* 0x000fe40000010015 */
[----:B------:R-:W-:-:S02]  /*1a130*/  FFMA.FTZ R30, R44, R3, RZ ;  /* 0x000000032c1e7223 */ /* 0x000fc400000100ff */
[-C--:B------:R-:W-:Y:S02]  /*1a140*/  FFMA.FTZ R3, R39, R20.reuse, R6 ;  /* 0x0000001427037223 */ /* 0x080fe40000010006 */
[-C--:B------:R-:W-:Y:S02]  /*1a150*/  FFMA.FTZ R6, R43, R20.reuse, R28 ;  /* 0x000000142b067223 */ /* 0x080fe4000001001c */
[----:B------:R-:W-:Y:S02]  /*1a160*/  FFMA.FTZ R30, R45, R20, R30 ;  /* 0x000000142d1e7223 */ /* 0x000fe4000001001e */
[-C--:B------:R-:W-:Y:S02]  /*1a170*/  FFMA.FTZ R28, R48, R25.reuse, R21 ;  /* 0x00000019301c7223 */ /* 0x080fe40000010015 */
[----:B------:R-:W0:Y:S01]  /*1a180*/  LDS.64 R20, [UR4+0x3b8] ;  /* 0x0003b804ff147984 */ /* 0x000e220008000a00 */
[-C--:B------:R-:W-:Y:S02]  /*1a190*/  FFMA.FTZ R3, R46, R25.reuse, R3 ;  /* 0x000000192e037223 */ /* 0x080fe40000010003 */
        /* <DEDUP_REMOVED lines=21> */
[--C-:B--2---:R-:W-:Y:S02]  /*1a2f0*/  HADD2.F32 R31, -RZ, R22.reuse.H0_H0 ;  /* 0x20000016ff1f7230 */ /* 0x104fe40000004100 */
[----:B------:R-:W-:-:S02]  /*1a300*/  HADD2.F32 R22, -RZ, R22.H1_H1 ;  /* 0x30000016ff167230 */ /* 0x000fc40000004100 */
[--C-:B------:R-:W-:Y:S02]  /*1a310*/  HADD2.F32 R33, -RZ, R23.reuse.H0_H0 ;  /* 0x20000017ff217230 */ /* 0x100fe40000004100 */
[----:B------:R-:W-:Y:S01]  /*1a320*/  HADD2.F32 R4, -RZ, R23.H1_H1 ;  /* 0x30000017ff047230 */ /* 0x000fe20000004100 */
[-C--:B------:R-:W-:Y:S01]  /*1a330*/  FFMA.FTZ R23, R42, R31.reuse, RZ ;  /* 0x0000001f2a177223 */ /* 0x080fe200000100ff */
[----:B------:R-:W-:Y:S01]  /*1a340*/  HADD2.F32 R5, -RZ, R5.H1_H1 ;  /* 0x30000005ff057230 */ /* 0x000fe20000004100 */
[-C--:B------:R-:W-:Y:S02]  /*1a350*/  FFMA.FTZ R38, R38, R31.reuse, RZ ;  /* 0x0000001f26267223 */ /* 0x080fe400000100ff */
[-C--:B------:R-:W-:Y:S02]  /*1a360*/  FFMA.FTZ R41, R41, R31.reuse, RZ ;  /* 0x0000001f29297223 */ /* 0x080fe400000100ff */
[----:B------:R-:W-:Y:S02]  /*1a370*/  FFMA.FTZ R31, R44, R31, RZ ;  /* 0x0000001f2c1f7223 */ /* 0x000fe400000100ff */
[----:B------:R-:W-:-:S02]  /*1a380*/  FFMA.FTZ R23, R40, R22, R23 ;  /* 0x0000001628177223 */ /* 0x000fc40000010017 */
[----:B------:R-:W-:Y:S02]  /*1a390*/  FFMA.FTZ R3, R67, R5, R6 ;  /* 0x0000000543037223 */ /* 0x000fe40000010006 */
        /* <DEDUP_REMOVED lines=9> */
[-C--:B------:R-:W-:Y:S02]  /*1a430*/  FFMA.FTZ R6, R47, R4.reuse, R39 ;  /* 0x000000042f067223 */ /* 0x080fe40000010027 */
[-C--:B------:R-:W-:Y:S02]  /*1a440*/  FFMA.FTZ R50, R50, R4.reuse, R53 ;  /* 0x0000000432327223 */ /* 0x080fe40000010035 */
[----:B------:R-:W-:Y:S01]  /*1a450*/  FFMA.FTZ R4, R49, R4, R31 ;  /* 0x0000000431047223 */ /* 0x000fe2000001001f */
[----:B------:R-:W-:Y:S01]  /*1a460*/  HADD2.F32 R31, -RZ, R20.H1_H1 ;  /* 0x30000014ff1f7230 */ /* 0x000fe20000004100 */
        /* <DEDUP_REMOVED lines=15> */
[----:B------:R-:W-:Y:S01]  /*1a560*/  FFMA.FTZ R23, R68, R21, R56 ;  /* 0x0000001544177223 */ /* 0x000fe20000010038 */
[----:B------:R-:W-:Y:S01]  /*1a570*/  IADD3 R128, R128, 0x20, RZ ;  /* 0x0000002080807810 */ /* 0x000fe20007ffe0ff */
[-C--:B------:R-:W-:Y:S02]  /*1a580*/  FFMA.FTZ R25, R68, R5.reuse, R28 ;  /* 0x0000000544197223 */ /* 0x080fe4000001001c */
[C---:B------:R-:W-:Y:S02]  /*1a590*/  FFMA.FTZ R30, R69.reuse, R5, R30 ;  /* 0x00000005451e7223 */ /* 0x040fe4000001001e */
[----:B------:R-:W-:Y:S02]  /*1a5a0*/  FFMA.FTZ R50, R69, R21, R50 ;  /* 0x0000001545327223 */ /* 0x000fe40000010032 */
[C---:B------:R-:W-:Y:S02]  /*1a5b0*/  FFMA.FTZ R5, R70.reuse, R5, R32 ;  /* 0x0000000546057223 */ /* 0x040fe40000010020 */
[----:B------:R-:W-:-:S02]  /*1a5c0*/  FFMA.FTZ R21, R70, R21, R4 ;  /* 0x0000001546157223 */ /* 0x000fc40000010004 */
[----:B------:R-:W-:Y:S02]  /*1a5d0*/  FMUL.FTZ R67, R67, R18 ;  /* 0x0000001243437220 */ /* 0x000fe40000410000 */
[----:B------:R-:W-:Y:S01]  /*1a5e0*/  FMUL.FTZ R23, R23, R2 ;  /* 0x0000000217177220 */ /* 0x000fe20000410000 */
[C---:B------:R-:W-:Y:S01]  /*1a5f0*/  ISETP.GE.AND P0, PT, R128.reuse, c[0x0][0x1b4], PT ;  /* 0x00006d0080007a0c */ /* 0x040fe20003f06270 */
[----:B------:R-:W-:Y:S01]  /*1a600*/  FMUL.FTZ R3, R3, R18 ;  /* 0x0000001203037220 */ /* 0x000fe20000410000 */
[----:B------:R-:W-:Y:S01]  /*1a610*/  ISETP.LT.AND P1, PT, R128, R129, PT ;  /* 0x000000818000720c */ /* 0x000fe20003f21270 */
[----:B------:R-:W-:Y:S02]  /*1a620*/  FMUL.FTZ R25, R25, R2 ;  /* 0x0000000219197220 */ /* 0x000fe40000410000 */
[-C--:B------:R-:W-:Y:S02]  /*1a630*/  FMUL.FTZ R30, R30, R19.reuse ;  /* 0x000000131e1e7220 */ /* 0x080fe40000410000 */
[----:B------:R-:W-:-:S02]  /*1a640*/  FMUL.FTZ R50, R50, R19 ;  /* 0x0000001332327220 */ /* 0x000fc40000410000 */
[-C--:B------:R-:W-:Y:S02]  /*1a650*/  FMUL.FTZ R5, R5, R24.reuse ;  /* 0x0000001805057220 */ /* 0x080fe40000410000 */
[----:B------:R-:W-:Y:S01]  /*1a660*/  FMUL.FTZ R21, R21, R24 ;  /* 0x0000001815157220 */ /* 0x000fe20000410000 */
[----:B------:R-:W-:Y:S02]  /*1a670*/  F2FP.PACK_AB R67, RZ, R67 ;  /* 0x00000043ff43723e */ /* 0x000fe400000000ff */
[----:B------:R-:W-:Y:S02]  /*1a680*/  F2FP.PACK_AB R23, RZ, R23 ;  /* 0x00000017ff17723e */ /* 0x000fe400000000ff */
[----:B------:R-:W-:Y:S02]  /*1a690*/  F2FP.PACK_AB R3, RZ, R3 ;  /* 0x00000003ff03723e */ /* 0x000fe400000000ff */
[----:B------:R-:W-:Y:S02]  /*1a6a0*/  F2FP.PACK_AB R25, RZ, R25 ;  /* 0x00000019ff19723e */ /* 0x000fe400000000ff */
[----:B------:R-:W-:-:S02]  /*1a6b0*/  F2FP.PACK_AB R30, RZ, R30 ;  /* 0x0000001eff1e723e */ /* 0x000fc400000000ff */
[----:B------:R-:W-:Y:S02]  /*1a6c0*/  F2FP.PACK_AB R5, RZ, R5 ;  /* 0x00000005ff05723e */ /* 0x000fe400000000ff */
[----:B------:R-:W-:Y:S02]  /*1a6d0*/  F2FP.PACK_AB R50, RZ, R50 ;  /* 0x00000032ff32723e */ /* 0x000fe400000000ff */
[----:B------:R-:W-:Y:S02]  /*1a6e0*/  F2FP.PACK_AB R21, RZ, R21 ;  /* 0x00000015ff15723e */ /* 0x000fe400000000ff */
[----:B------:R-:W-:Y:S02]  /*1a6f0*/  PRMT R67, R67, 0x5410, R23 ;  /* 0x0000541043437816 */ /* 0x000fe40000000017 */
[----:B------:R-:W-:Y:S02]  /*1a700*/  PRMT R3, R3, 0x5410, R25 ;  /* 0x0000541003037816 */ /* 0x000fe40000000019 */
[----:B------:R-:W-:-:S02]  /*1a710*/  PRMT R30, R30, 0x5410, R5 ;  /* 0x000054101e1e7816 */ /* 0x000fc40000000005 */
[----:B------:R-:W-:Y:S01]  /*1a720*/  PRMT R50, R50, 0x5410, R21 ;  /* 0x0000541032327816 */ /* 0x000fe20000000015 */
[----:B------:R-:W-:Y:S01]  /*1a730*/  UIADD3 UR4, UR4, 0x40, URZ ;  /* 0x0000004004047890 */ /* 0x000fe2000fffe03f */
[----:B------:R-:W-:Y:S01]  /*1a740*/  HFMA2.MMA R4, R67, 1, 1, R65 ;  /* 0x3c003c0043047835 */ /* 0x000fe20000000041 */
[----:B------:R-:W-:Y:S01]  /*1a750*/  HADD2 R5, R30, R29 ;  /* 0x0000001d1e057230 */ /* 0x000fe20000000000 */
[----:B------:R-:W-:Y:S01]  /*1a760*/  HFMA2.MMA R6, R3, 1, 1, R36 ;  /* 0x3c003c0003067835 */ /* 0x000fe20000000024 */
[----:B------:R-:W-:Y:S01]  /*1a770*/  HADD2 R3, R50, R66 ;  /* 0x0000004232037230 */ /* 0x000fe20000000000 */
[----:B------:R-:W-:Y:S05]  /*1a780*/  @!P0 BRA P1, `(.L_x_3017) ;  /* 0xffff7ca000008947 */ /* 0x000fea000083ffff */
.L_x_3016:
[----:B------:R-:W-:-:S04]  /*1a790*/  ISETP.GE.AND P0, PT, R128, R129, PT ;  /* 0x000000818000720c */ /* 0x000fc80003f06270 */
[----:B------:R-:W-:-:S13]  /*1a7a0*/  ISETP.GE.OR P0, PT, R128, c[0x0][0x1b8], P0 ;  /* 0x00006e0080007a0c */ /* 0x000fda0000706670 */
[----:B------:R-:W-:Y:S05]  /*1a7b0*/  @P0 BRA `(.L_x_3018) ;  /* 0x000035b000000947 */ /* 0x000fea0003800000 */
.L_x_3019:
[----:B------:R-:W-:Y:S01]  /*1a7c0*/  ISETP.NE.AND P0, PT, R128, R125, PT ;  /* 0x0000007d8000720c */ /* 0x000fe20003f05270 */
[----:B------:R0:W2:-:S12]  /*1a7d0*/  LDG.E.128.CONSTANT R20, [R132.64] ;  /* 0x0000000684147981 */ /* 0x000098000c1e9d00 */
[----:B------:R-:W-:Y:S02]  /*1a7e0*/  @!P0 LEA R18, R128, 0x1, 0x1 ;  /* 0x0000000180128811 */ /* 0x000fe400078e08ff */
[----:B------:R-:W-:-:S05]  /*1a7f0*/  @!P0 MOV R19, 0x2 ;  /* 0x0000000200138802 */ /* 0x000fca0000000f00 */
[----:B------:R-:W-:-:S06]  /*1a800*/  @!P0 IMAD.WIDE R18, R18, R19, c[0x0][0x198] ;  /* 0x0000660012128625 */ /* 0x000fcc00078e0213 */
[----:B------:R1:W3:Y:S01]  /*1a810*/  @!P0 LDG.E.U16.CONSTANT R19, [R18.64] ;  /* 0x0000000612138981 */ /* 0x0002e2000c1e9500 */
[----:B------:R-:W-:-:S10]  /*1a820*/  HFMA2.MMA R41, -RZ, RZ, 0, 2.384185791015625e-07 ;  /* 0x00000004ff297435 */ /* 0x000fd400000001ff */
[----:B------:R-:W-:-:S05]  /*1a830*/  IMAD.WIDE R24, R41, c[0x0][0x18c], R132 ;  /* 0x0000630029187a25 */ /* 0x000fca00078e0284 */
[----:B------:R-:W4:Y:S01]  /*1a840*/  LDG.E.128.CONSTANT R32, [R24.64] ;  /* 0x0000000618207981 */ /* 0x000f22000c1e9d00 */
[----:B------:R-:W-:-:S05]  /*1a850*/  IMAD.WIDE R36, R41, c[0x0][0x18c], R24 ;  /* 0x0000630029247a25 */ /* 0x000fca00078e0218 */
[----:B------:R5:W5:Y:S01]  /*1a860*/  LDG.E.128.CONSTANT R28, [R36.64] ;  /* 0x00000006241c7981 */ /* 0x000b62000c1e9d00 */
[----:B------:R-:W-:-:S04]  /*1a870*/  @!P0 IADD3 R126, R126, 0x1, RZ ;  /* 0x000000017e7e8810 */ /* 0x000fc80007ffe0ff */
[----:B------:R-:W-:-:S06]  /*1a880*/  @!P0 LEA R102, R126, R1, 0x3 ;  /* 0x000000017e668211 */ /* 0x000fcc00078e18ff */
[----:B------:R-:W5:Y:S01]  /*1a890*/  @!P0 LDL.64 R102, [R102] ;  /* 0x0000000066668983 */ /* 0x000f620000100a00 */
[----:B0-----:R-:W-:Y:S01]  /*1a8a0*/  IMAD.WIDE R132, R41, c[0x0][0x18c], R36 ;  /* 0x0000630029847a25 */ /* 0x001fe200078e0224 */
[----:B------:R-:W-:Y:S01]  /*1a8b0*/  MOV R74, 0x3000 ;  /* 0x00003000004a7802 */ /* 0x000fe20000000f00 */
[----:B------:R-:W-:Y:S01]  /*1a8c0*/  HFMA2.MMA R73, -RZ, RZ, 0, 0.015625 ;  /* 0x00002400ff497435 */ /* 0x000fe200000001ff */
[C---:B--2---:R-:W-:Y:S02]  /*1a8d0*/  LOP3.LUT R0, R20.reuse, 0x70007, RZ, 0xc0, !PT ;  /* 0x0007000714007812 */ /* 0x044fe400078ec0ff */
[----:B------:R-:W-:Y:S02]  /*1a8e0*/  LOP3.LUT R2, R20, 0x380038, RZ, 0xc0, !PT ;  /* 0x0038003814027812 */ /* 0x000fe400078ec0ff */
[--C-:B------:R-:W-:Y:S02]  /*1a8f0*/  SHF.R.U32.HI R45, RZ, 0x6, R20.reuse ;  /* 0x00000006ff2d7819 */ /* 0x100fe40000011614 */
[----:B------:R-:W-:-:S02]  /*1a900*/  SHF.R.U32.HI R40, RZ, 0xf, R20 ;  /* 0x0000000fff287819 */ /* 0x000fc40000011614 */
[----:B-1----:R-:W-:Y:S02]  /*1a910*/  LOP3.LUT R18, R21, 0x70007, RZ, 0xc0, !PT ;  /* 0x0007000715127812 */ /* 0x002fe400078ec0ff */
        /* <DEDUP_REMOVED lines=8> */
[----:B---3--:R-:W-:Y:S02]  /*1a9a0*/  @!P0 IADD3 R125, R19, R128, RZ ;  /* 0x00000080137d8210 */ /* 0x008fe40007ffe0ff */
[----:B------:R-:W-:Y:S02]  /*1a9b0*/  LOP3.LUT R19, R21, 0x380038, RZ, 0xc0, !PT ;  /* 0x0038003815137812 */ /* 0x000fe400078ec0ff */
[----:B------:R-:W-:-:S02]  /*1a9c0*/  SHF.R.U32.HI R46, RZ, 0x6, R23 ;  /* 0x00000006ff2e7819 */ /* 0x000fc40000011617 */
[----:B------:R-:W-:Y:S02]  /*1a9d0*/  SHF.R.U32.HI R57, RZ, 0xf, R23 ;  /* 0x0000000fff397819 */ /* 0x000fe40000011617 */
[----:B------:R-:W0:Y:S01]  /*1a9e0*/  LDS.128 R20, [UR4] ;  /* 0x00000004ff147984 */ /* 0x000e220008000c00 */
[----:B------:R-:W-:Y:S02]  /*1a9f0*/  LOP3.LUT R40, R40, 0x10001, RZ, 0xc0, !PT ;  /* 0x0001000128287812 */ /* 0x000fe400078ec0ff */
[----:B------:R-:W-:Y:S02]  /*1aa00*/  LOP3.LUT R0, R0, 0x64006400, RZ, 0xfc, !PT ;  /* 0x6400640000007812 */ /* 0x000fe400078efcff */
[----:B------:R-:W-:Y:S02]  /*1aa10*/  LOP3.LUT R39, R39, 0x64006400, RZ, 0xfc, !PT ;  /* 0x6400640027277812 */ /* 0x000fe400078efcff */
[----:B----4-:R-:W-:Y:S02]  /*1aa20*/  SHF.R.U32.HI R43, RZ, 0xe, R32 ;  /* 0x0000000eff2b7819 */ /* 0x010fe40000011620 */
[----:B-----5:R-:W-:-:S02]  /*1aa30*/  SHF.R.U32.HI R36, RZ, 0xe, R35 ;  /* 0x0000000eff247819 */ /* 0x020fc40000011623 */
[----:B------:R-:W-:Y:S02]  /*1aa40*/  LOP3.LUT R57, R57, 0x10001, RZ, 0xc0, !PT ;  /* 0x0001000139397812 */ /* 0x000fe400078ec0ff */
[----:B------:R-:W-:Y:S02]  /*1aa50*/  LOP3.LUT R26, R26, 0x64006400, RZ, 0xfc, !PT ;  /* 0x640064001a1a7812 */ /* 0x000fe400078efcff */
[----:B------:R-:W-:Y:S01]  /*1aa60*/  LOP3.LUT R18, R18, 0x64006400, RZ, 0xfc, !PT ;  /* 0x6400640012127812 */ /* 0x000fe200078efcff */
[----:B------:R-:W-:Y:S01]  /*1aa70*/  HADD2 R68, R0, -1028, -1028 ;  /* 0xe404e40400447430 */ /* 0x000fe20000000000 */
[----:B------:R-:W-:Y:S01]  /*1aa80*/  LOP3.LUT R43, R40, 0x20002, R43, 0xf8, !PT ;  /* 0x00020002282b7812 */ /* 0x000fe200078ef82b */
[----:B------:R-:W-:Y:S01]  /*1aa90*/  HADD2 R60, R39, -1028, -1028 ;  /* 0xe404e404273c7430 */ /* 0x000fe20000000000 */
[----:B------:R-:W-:Y:S01]  /*1aaa0*/  LOP3.LUT R40, R57, 0x20002, R36, 0xf8, !PT ;  /* 0x0002000239287812 */ /* 0x000fe200078ef824 */
[----:B------:R-:W-:Y:S01]  /*1aab0*/  HADD2 R62, R26, -1028, -1028 ;  /* 0xe404e4041a3e7430 */ /* 0x000fe20000000000 */
[----:B------:R-:W-:-:S02]  /*1aac0*/  LOP3.LUT R61, R38, 0x64006400, RZ, 0xfc, !PT ;  /* 0x64006400263d7812 */ /* 0x000fc400078efcff */
[----:B------:R-:W-:Y:S01]  /*1aad0*/  LOP3.LUT R67, R2, 0x64006400, RZ, 0xfc, !PT ;  /* 0x6400640002437812 */ /* 0x000fe200078efcff */
[----:B------:R-:W1:Y:S01]  /*1aae0*/  LDS.128 R36, [UR4+0x10] ;  /* 0x00001004ff247984 */ /* 0x000e620008000c00 */
[----:B------:R-:W-:Y:S01]  /*1aaf0*/  LOP3.LUT R53, R53, 0x64006400, RZ, 0xfc, !PT ;  /* 0x6400640035357812 */ /* 0x000fe200078efcff */
[----:B------:R-:W-:Y:S01]  /*1ab00*/  HADD2 R65, R18, -1028, -1028 ;  /* 0xe404e40412417430 */ /* 0x000fe20000000000 */
[----:B------:R-:W-:Y:S01]  /*1ab10*/  LOP3.LUT R19, R19, 0x64006400, RZ, 0xfc, !PT ;  /* 0x6400640013137812 */ /* 0x000fe200078efcff */
[-C--:B------:R-:W-:Y:S02]  /*1ab20*/  HFMA2 R67, R67, R74.reuse.H0_H0, -132, -132 ;  /* 0xd820d82043437431 */ /* 0x080fe4000004004a */
[-C--:B------:R-:W-:Y:S02]  /*1ab30*/  HFMA2 R59, R53, R74.reuse.H0_H0, -132, -132 ;  /* 0xd820d820353b7431 */ /* 0x080fe4000004004a */
[-C--:B------:R-:W-:Y:S01]  /*1ab40*/  HFMA2 R61, R61, R74.reuse.H0_H0, -132, -132 ;  /* 0xd820d8203d3d7431 */ /* 0x080fe2000004004a */
[----:B------:R-:W-:Y:S01]  /*1ab50*/  LOP3.LUT R41, R54, 0x10001, RZ, 0xc0, !PT ;  /* 0x0001000136297812 */ /* 0x000fe200078ec0ff */
[----:B------:R-:W-:Y:S01]  /*1ab60*/  HFMA2 R64, R19, R74.H0_H0, -132, -132 ;  /* 0xd820d82013407431 */ /* 0x000fe2000004004a */
[-C--:B0-----:R-:W-:Y:S01]  /*1ab70*/  HFMA2.MMA R0, R68, R20.reuse, RZ ;  /* 0x0000001444007235 */ /* 0x081fe200000000ff */
[-C--:B------:R-:W-:Y:S01]  /*1ab80*/  HFMA2 R2, R65, R20.reuse, RZ.H0_H0 ;  /* 0x0000001441027231 */ /* 0x080fe200000400ff */
[----:B------:R-:W-:Y:S01]  /*1ab90*/  HFMA2.MMA R18, R62, R20, RZ ;  /* 0x000000143e127235 */ /* 0x000fe200000000ff */
[----:B------:R-:W-:Y:S01]  /*1aba0*/  HFMA2 R20, R60, R20, RZ.H0_H0 ;  /* 0x000000143c147231 */ /* 0x000fe200000400ff */
[----:B------:R-:W-:-:S02]  /*1abb0*/  LOP3.LUT R44, R32, 0x70007, RZ, 0xc0, !PT ;  /* 0x00070007202c7812 */ /* 0x000fc400078ec0ff */
[-C--:B------:R-:W-:Y:S01]  /*1abc0*/  HFMA2.MMA R54, R67, R21.reuse, R0 ;  /* 0x0000001543367235 */ /* 0x080fe20000000000 */
[-C--:B------:R-:W-:Y:S01]  /*1abd0*/  HFMA2 R71, R59, R21.reuse, R20 ;  /* 0x000000153b477231 */ /* 0x080fe20000000014 */
[----:B------:R-:W-:Y:S02]  /*1abe0*/  LOP3.LUT R47, R32, 0x380038, RZ, 0xc0, !PT ;  /* 0x00380038202f7812 */ /* 0x000fe400078ec0ff */
[----:B------:R-:W-:Y:S02]  /*1abf0*/  SHF.R.U32.HI R55, RZ, 0x6, R32 ;  /* 0x00000006ff377819 */ /* 0x000fe40000011620 */
[----:B------:R-:W-:Y:S02]  /*1ac00*/  LOP3.LUT R0, R45, 0x70007, RZ, 0xc0, !PT ;  /* 0x000700072d007812 */ /* 0x000fe400078ec0ff */
[----:B------:R-:W-:Y:S01]  /*1ac10*/  LOP3.LUT R20, R51, 0x70007, RZ, 0xc0, !PT ;  /* 0x0007000733147812 */ /* 0x000fe200078ec0ff */
[----:B------:R-:W-:Y:S01]  /*1ac20*/  HFMA2 R69, R64, R21, R2 ;  /* 0x0000001540457231 */ /* 0x000fe20000000002 */
[C---:B------:R-:W-:Y:S01]  /*1ac30*/  LOP3.LUT R32, R34.reuse, 0x70007, RZ, 0xc0, !PT ;  /* 0x0007000722207812 */ /* 0x040fe200078ec0ff */
[----:B------:R-:W-:Y:S01]  /*1ac40*/  HFMA2.MMA R70, R61, R21, R18 ;  /* 0x000000153d467235 */ /* 0x000fe20000000012 */
[----:B------:R-:W-:-:S02]  /*1ac50*/  LOP3.LUT R49, R34, 0x380038, RZ, 0xc0, !PT ;  /* 0x0038003822317812 */ /* 0x000fc400078ec0ff */
[--C-:B------:R-:W-:Y:S02]  /*1ac60*/  SHF.R.U32.HI R63, RZ, 0x6, R34.reuse ;  /* 0x00000006ff3f7819 */ /* 0x100fe40000011622 */
        /* <DEDUP_REMOVED lines=11> */
[----:B------:R-:W-:Y:S02]  /*1ad20*/  LOP3.LUT R41, R41, 0x20002, R34, 0xf8, !PT ;  /* 0x0002000229297812 */ /* 0x000fe400078ef822 */
[----:B------:R-:W-:Y:S02]  /*1ad30*/  LOP3.LUT R2, R45, 0x380038, RZ, 0xc0, !PT ;  /* 0x003800382d027812 */ /* 0x000fe400078ec0ff */
[----:B------:R-:W-:Y:S02]  /*1ad40*/  LOP3.LUT R26, R51, 0x380038, RZ, 0xc0, !PT ;  /* 0x00380038331a7812 */ /* 0x000fe400078ec0ff */
[----:B------:R-:W-:Y:S02]  /*1ad50*/  LOP3.LUT R42, R42, 0x20002, R33, 0xf8, !PT ;  /* 0x000200022a2a7812 */ /* 0x000fe400078ef821 */
[----:B------:R-:W-:Y:S02]  /*1ad60*/  LOP3.LUT R18, R18, 0x64006400, RZ, 0xfc, !PT ;  /* 0x6400640012127812 */ /* 0x000fe400078efcff */
[----:B------:R-:W-:Y:S01]  /*1ad70*/  LOP3.LUT R34, R21, 0x64006400, RZ, 0xfc, !PT ;  /* 0x6400640015227812 */ /* 0x000fe200078efcff */
[----:B------:R-:W-:Y:S01]  /*1ad80*/  HADD2 R58, R0, -1028, -1028 ;  /* 0xe404e404003a7430 */ /* 0x000fe20000000000 */
[----:B------:R-:W-:-:S02]  /*1ad90*/  LOP3.LUT R53, R46, 0x380038, RZ, 0xc0, !PT ;  /* 0x003800382e357812 */ /* 0x000fc400078ec0ff */
[----:B------:R-:W-:Y:S01]  /*1ada0*/  LOP3.LUT R33, R19, 0x64006400, RZ, 0xfc, !PT ;  /* 0x6400640013217812 */ /* 0x000fe200078efcff */
[----:B------:R-:W-:Y:S01]  /*1adb0*/  HADD2 R19, R20, -1028, -1028 ;  /* 0xe404e40414137430 */ /* 0x000fe20000000000 */
[C---:B------:R-:W-:Y:S02]  /*1adc0*/  LOP3.LUT R24, R35.reuse, 0x70007, RZ, 0xc0, !PT ;  /* 0x0007000723187812 */ /* 0x040fe400078ec0ff */
[----:B------:R-:W-:Y:S02]  /*1add0*/  LOP3.LUT R50, R35, 0x380038, RZ, 0xc0, !PT ;  /* 0x0038003823327812 */ /* 0x000fe400078ec0ff */
[----:B------:R-:W-:Y:S02]  /*1ade0*/  SHF.R.U32.HI R66, RZ, 0x6, R35 ;  /* 0x00000006ff427819 */ /* 0x000fe40000011623 */
[----:B------:R-:W-:Y:S02]  /*1adf0*/  LOP3.LUT R21, R2, 0x64006400, RZ, 0xfc, !PT ;  /* 0x6400640002157812 */ /* 0x000fe400078efcff */
[----:B------:R-:W-:Y:S01]  /*1ae00*/  LOP3.LUT R35, R26, 0x64006400, RZ, 0xfc, !PT ;  /* 0x640064001a237812 */ /* 0x000fe200078efcff */
[----:B------:R-:W-:Y:S01]  /*1ae10*/  HADD2 R57, R18, -1028, -1028 ;  /* 0xe404e40412397430 */ /* 0x000fe20000000000 */
[----:B------:R-:W-:Y:S01]  /*1ae20*/  LOP3.LUT R53, R53, 0x64006400, RZ, 0xfc, !PT ;  /* 0x6400640035357812 */ /* 0x000fe200078efcff */
[----:B------:R-:W-:Y:S01]  /*1ae30*/  HADD2 R0, R34, -1028, -1028 ;  /* 0xe404e40422007430 */ /* 0x000fe20000000000 */
[----:B------:R-:W-:-:S02]  /*1ae40*/  LOP3.LUT R45, R45, 0x1c001c0, RZ, 0xc0, !PT ;  /* 0x01c001c02d2d7812 */ /* 0x000fc400078ec0ff */
[----:B------:R-:W-:Y:S01]  /*1ae50*/  LOP3.LUT R51, R51, 0x1c001c0, RZ, 0xc0, !PT ;  /* 0x01c001c033337812 */ /* 0x000fe200078ec0ff */
[-C--:B------:R-:W-:Y:S01]  /*1ae60*/  HFMA2.MMA R54, R58, R22.reuse, R54 ;  /* 0x000000163a367235 */ /* 0x080fe20000000036 */
[-C--:B------:R-:W-:Y:S01]  /*1ae70*/  HFMA2 R18, R21, R74.reuse.H0_H0, -132, -132 ;  /* 0xd820d82015127431 */ /* 0x080fe2000004004a */
[----:B------:R-:W-:Y:S01]  /*1ae80*/  HFMA2.MMA R70, R19, R22, R70 ;  /* 0x0000001613467235 */ /* 0x000fe20000000046 */
[----:B------:R-:W-:Y:S01]  /*1ae90*/  HFMA2 R2, R35, R74.H0_H0, -132, -132 ;  /* 0xd820d82023027431 */ /* 0x000fe2000004004a */
[----:B------:R-:W-:Y:S01]  /*1aea0*/  LOP3.LUT R52, R52, 0x1c001c0, RZ, 0xc0, !PT ;  /* 0x01c001c034347812 */ /* 0x000fe200078ec0ff */
[-C--:B------:R-:W-:Y:S01]  /*1aeb0*/  HFMA2 R69, R57, R22.reuse, R69 ;  /* 0x0000001639457231 */ /* 0x080fe20000000045 */
        /* <DEDUP_REMOVED lines=11> */
[----:B------:R-:W-:Y:S01]  /*1af70*/  LOP3.LUT R46, R46, 0x64006400, RZ, 0xfc, !PT ;  /* 0x640064002e2e7812 */ /* 0x000fe200078efcff */
[-C--:B------:R-:W-:Y:S01]  /*1af80*/  HFMA2 R23, R34, R73.reuse.H0_H0, -20, -20 ;  /* 0xcd00cd0022177431 */ /* 0x080fe20000040049 */
[----:B------:R-:W-:Y:S01]  /*1af90*/  LOP3.LUT R45, R25, 0x64006400, RZ, 0xfc, !PT ;  /* 0x64006400192d7812 */ /* 0x000fe200078efcff */
[----:B------:R-:W-:Y:S01]  /*1afa0*/  HFMA2 R25, R22, R73.H0_H0, -20, -20 ;  /* 0xcd00cd0016197431 */ /* 0x000fe20000040049 */
[----:B------:R-:W-:-:S02]  /*1afb0*/  LOP3.LUT R44, R44, 0x64006400, RZ, 0xfc, !PT ;  /* 0x640064002c2c7812 */ /* 0x000fc400078efcff */
[----:B------:R-:W-:Y:S02]  /*1afc0*/  LOP3.LUT R32, R32, 0x64006400, RZ, 0xfc, !PT ;  /* 0x6400640020207812 */ /* 0x000fe400078efcff */
[----:B------:R-:W-:Y:S01]  /*1afd0*/  LOP3.LUT R21, R24, 0x64006400, RZ, 0xfc, !PT ;  /* 0x6400640018157812 */ /* 0x000fe200078efcff */
[-C--:B------:R-:W-:Y:S02]  /*1afe0*/  HFMA2 R24, R52, R73.reuse.H0_H0, -20, -20 ;  /* 0xcd00cd0034187431 */ /* 0x080fe40000040049 */
[----:B------:R-:W-:Y:S01]  /*1aff0*/  HFMA2 R22, R46, R73.H0_H0, -20, -20 ;  /* 0xcd00cd002e167431 */ /* 0x000fe20000040049 */
[-C--:B-1----:R-:W-:Y:S01]  /*1b000*/  HFMA2.MMA R54, R25, R36.reuse, R54 ;  /* 0x0000002419367235 */ /* 0x082fe20000000036 */
[----:B------:R-:W-:Y:S01]  /*1b010*/  HADD2 R46, R44, -1028, -1028 ;  /* 0xe404e4042c2e7430 */ /* 0x000fe20000000000 */
[----:B------:R-:W-:Y:S01]  /*1b020*/  HFMA2.MMA R70, R23, R36, R70 ;  /* 0x0000002417467235 */ /* 0x000fe20000000046 */
[----:B------:R-:W-:Y:S02]  /*1b030*/  HADD2 R44, R32, -1028, -1028 ;  /* 0xe404e404202c7430 */ /* 0x000fe40000000000 */
[----:B------:R-:W-:Y:S01]  /*1b040*/  HFMA2 R69, R24, R36, R69 ;  /* 0x0000002418457231 */ /* 0x000fe20000000045 */
[----:B------:R-:W0:Y:S01]  /*1b050*/  LDS.128 R32, [UR4+0x20] ;  /* 0x00002004ff207984 */ /* 0x000e220008000c00 */
[----:B------:R-:W-:-:S02]  /*1b060*/  HADD2 R45, R45, -1028, -1028 ;  /* 0xe404e4042d2d7430 */ /* 0x000fc40000000000 */
[----:B------:R-:W-:Y:S02]  /*1b070*/  HFMA2 R36, R22, R36, R71 ;  /* 0x0000002416247231 */ /* 0x000fe40000000047 */
[----:B------:R-:W-:Y:S01]  /*1b080*/  HADD2 R21, R21, -1028, -1028 ;  /* 0xe404e40415157430 */ /* 0x000fe20000000000 */
[-C--:B------:R-:W-:Y:S01]  /*1b090*/  HFMA2.MMA R54, R46, R37.reuse, R54 ;  /* 0x000000252e367235 */ /* 0x080fe20000000036 */
[-C--:B------:R-:W-:Y:S01]  /*1b0a0*/  HFMA2 R71, R45, R37.reuse, R69 ;  /* 0x000000252d477231 */ /* 0x080fe20000000045 */
[----:B------:R-:W-:Y:S01]  /*1b0b0*/  HFMA2.MMA R72, R44, R37, R70 ;  /* 0x000000252c487235 */ /* 0x000fe20000000046 */
[----:B------:R-:W-:Y:S01]  /*1b0c0*/  HFMA2 R75, R21, R37, R36 ;  /* 0x00000025154b7231 */ /* 0x000fe20000000024 */
        /* <DEDUP_REMOVED lines=15> */
[-C--:B------:R-:W-:Y:S01]  /*1b1c0*/  HFMA2.MMA R37, R50, R38.reuse, R54 ;  /* 0x0000002632257235 */ /* 0x080fe20000000036 */
[----:B------:R-:W-:Y:S01]  /*1b1d0*/  HFMA2 R47, R69, R74.H0_H0, -132, -132 ;  /* 0xd820d820452f7431 */ /* 0x000fe2000004004a */
[----:B------:R-:W-:Y:S01]  /*1b1e0*/  HFMA2.MMA R72, R48, R38, R72 ;  /* 0x0000002630487235 */ /* 0x000fe20000000048 */
[----:B------:R-:W-:Y:S02]  /*1b1f0*/  HADD2 R54, R36, -1028, -1028 ;  /* 0xe404e40424367430 */ /* 0x000fe40000000000 */
[----:B------:R-:W-:Y:S02]  /*1b200*/  HADD2 R52, R52, -1028, -1028 ;  /* 0xe404e40434347430 */ /* 0x000fe40000000000 */
[-C--:B------:R-:W-:Y:S02]  /*1b210*/  HFMA2 R71, R49, R38.reuse, R71 ;  /* 0x0000002631477231 */ /* 0x080fe40000000047 */
[----:B------:R-:W-:-:S02]  /*1b220*/  HFMA2 R38, R47, R38, R75 ;  /* 0x000000262f267231 */ /* 0x000fc4000000004b */
[----:B------:R-:W-:Y:S02]  /*1b230*/  HADD2 R53, R53, -1028, -1028 ;  /* 0xe404e40435357430 */ /* 0x000fe40000000000 */
        /* <DEDUP_REMOVED lines=23> */
[----:B------:R-:W-:-:S02]  /*1b3b0*/  HFMA2 R63, R63, R74.H0_H0, -132, -132 ;  /* 0xd820d8203f3f7431 */ /* 0x000fc4000004004a */
[----:B------:R-:W-:Y:S01]  /*1b3c0*/  HFMA2 R55, R55, R74.H0_H0, -132, -132 ;  /* 0xd820d82037377431 */ /* 0x000fe2000004004a */
[-C--:B0-----:R-:W-:Y:S01]  /*1b3d0*/  HFMA2.MMA R77, R56, R32.reuse, R77 ;  /* 0x00000020384d7235 */ /* 0x081fe2000000004d */
[-C--:B------:R-:W-:Y:S01]  /*1b3e0*/  HFMA2 R72, R72, R73.reuse.H0_H0, -20, -20 ;  /* 0xcd00cd0048487431 */ /* 0x080fe20000040049 */
[----:B------:R-:W-:Y:S01]  /*1b3f0*/  HFMA2.MMA R37, R66, R32, R75 ;  /* 0x0000002042257235 */ /* 0x000fe2000000004b */
[-C--:B------:R-:W-:Y:S01]  /*1b400*/  HFMA2 R70, R70, R73.reuse.H0_H0, -20, -20 ;  /* 0xcd00cd0046467431 */ /* 0x080fe20000040049 */
[C---:B------:R-:W-:Y:S01]  /*1b410*/  LOP3.LUT R88, R28.reuse, 0x70007, RZ, 0xc0, !PT ;  /* 0x000700071c587812 */ /* 0x040fe200078ec0ff */
[-C--:B------:R-:W-:Y:S01]  /*1b420*/  HFMA2 R76, R63, R32.reuse, R76 ;  /* 0x000000203f4c7231 */ /* 0x080fe2000000004c */
[----:B------:R-:W-:Y:S01]  /*1b430*/  LOP3.LUT R79, R28, 0x380038, RZ, 0xc0, !PT ;  /* 0x003800381c4f7812 */ /* 0x000fe200078ec0ff */
[----:B------:R-:W-:Y:S01]  /*1b440*/  HFMA2 R39, R55, R32, R78 ;  /* 0x0000002037277231 */ /* 0x000fe2000000004e */
[--C-:B------:R-:W-:Y:S01]  /*1b450*/  SHF.R.U32.HI R89, RZ, 0x6, R28.reuse ;  /* 0x00000006ff597819 */ /* 0x100fe2000001161c */
[-C--:B------:R-:W-:Y:S01]  /*1b460*/  HFMA2 R71, R36, R73.reuse.H0_H0, -20, -20 ;  /* 0xcd00cd0024477431 */ /* 0x080fe20000040049 */
[----:B------:R-:W-:Y:S01]  /*1b470*/  SHF.R.U32.HI R32, RZ, 0xd, R28 ;  /* 0x0000000dff207819 */ /* 0x000fe2000001161c */
[----:B------:R-:W-:Y:S01]  /*1b480*/  HFMA2 R69, R38, R73.H0_H0, -20, -20 ;  /* 0xcd00cd0026457431 */ /* 0x000fe20000040049 */
[----:B------:R-:W-:-:S02]  /*1b490*/  SHF.R.U32.HI R28, RZ, 0xd, R30 ;  /* 0x0000000dff1c7819 */ /* 0x000fc4000001161e */
[--C-:B------:R-:W-:Y:S01]  /*1b4a0*/  SHF.R.U32.HI R90, RZ, 0x6, R29.reuse ;  /* 0x00000006ff5a7819 */ /* 0x100fe2000001161d */
[-C--:B------:R-:W-:Y:S01]  /*1b4b0*/  HFMA2.MMA R37, R72, R33.reuse, R37 ;  /* 0x0000002148257235 */ /* 0x080fe20000000025 */
[-C--:B------:R-:W-:Y:S01]  /*1b4c0*/  HFMA2 R38, R71, R33.reuse, R76 ;  /* 0x0000002147267231 */ /* 0x080fe2000000004c */
[----:B------:R-:W-:Y:S01]  /*1b4d0*/  HFMA2.MMA R36, R70, R33, R77 ;  /* 0x0000002146247235 */ /* 0x000fe2000000004d */
[----:B------:R-:W-:Y:S01]  /*1b4e0*/  HFMA2 R39, R69, R33, R39 ;  /* 0x0000002145277231 */ /* 0x000fe20000000027 */
[C---:B------:R-:W-:Y:S02]  /*1b4f0*/  LOP3.LUT R80, R29.reuse, 0x380038, RZ, 0xc0, !PT ;  /* 0x003800381d507812 */ /* 0x040fe400078ec0ff */
[----:B------:R-:W-:Y:S02]  /*1b500*/  SHF.R.U32.HI R33, RZ, 0xd, R29 ;  /* 0x0000000dff217819 */ /* 0x000fe4000001161d */
[----:B------:R-:W-:Y:S02]  /*1b510*/  LOP3.LUT R75, R29, 0x70007, RZ, 0xc0, !PT ;  /* 0x000700071d4b7812 */ /* 0x000fe400078ec0ff */
[----:B------:R-:W-:-:S02]  /*1b520*/  LOP3.LUT R93, R41, 0x40004, R28, 0xf8, !PT ;  /* 0x00040004295d7812 */ /* 0x000fc400078ef81c */
[----:B------:R-:W-:Y:S02]  /*1b530*/  SHF.R.U32.HI R91, RZ, 0x6, R30 ;  /* 0x00000006ff5b7819 */ /* 0x000fe4000001161e */
[----:B------:R-:W-:Y:S02]  /*1b540*/  LOP3.LUT R28, R89, 0x1c001c0, RZ, 0xc0, !PT ;  /* 0x01c001c0591c7812 */ /* 0x000fe400078ec0ff */
[----:B------:R-:W-:Y:S02]  /*1b550*/  LOP3.LUT R29, R90, 0x1c001c0, RZ, 0xc0, !PT ;  /* 0x01c001c05a1d7812 */ /* 0x000fe400078ec0ff */
[C---:B------:R-:W-:Y:S02]  /*1b560*/  LOP3.LUT R82, R30.reuse, 0x380038, RZ, 0xc0, !PT ;  /* 0x003800381e527812 */ /* 0x040fe400078ec0ff */
[----:B------:R-:W-:Y:S02]  /*1b570*/  LOP3.LUT R76, R30, 0x70007, RZ, 0xc0, !PT ;  /* 0x000700071e4c7812 */ /* 0x000fe400078ec0ff */
[----:B------:R-:W-:-:S02]  /*1b580*/  SHF.R.U32.HI R92, RZ, 0x6, R31 ;  /* 0x00000006ff5c7819 */ /* 0x000fc4000001161f */
[C---:B------:R-:W-:Y:S02]  /*1b590*/  LOP3.LUT R84, R31.reuse, 0x380038, RZ, 0xc0, !PT ;  /* 0x003800381f547812 */ /* 0x040fe400078ec0ff */
[----:B------:R-:W-:Y:S02]  /*1b5a0*/  SHF.R.U32.HI R77, RZ, 0xd, R31 ;  /* 0x0000000dff4d7819 */ /* 0x000fe4000001161f */
[----:B------:R-:W-:Y:S02]  /*1b5b0*/  LOP3.LUT R78, R31, 0x70007, RZ, 0xc0, !PT ;  /* 0x000700071f4e7812 */ /* 0x000fe400078ec0ff */
[----:B------:R-:W-:Y:S02]  /*1b5c0*/  LOP3.LUT R31, R91, 0x1c001c0, RZ, 0xc0, !PT ;  /* 0x01c001c05b1f7812 */ /* 0x000fe400078ec0ff */
[----:B------:R-:W-:Y:S02]  /*1b5d0*/  LOP3.LUT R28, R28, 0x64006400, RZ, 0xfc, !PT ;  /* 0x640064001c1c7812 */ /* 0x000fe400078efcff */
[----:B------:R-:W-:-:S02]  /*1b5e0*/  LOP3.LUT R30, R29, 0x64006400, RZ, 0xfc, !PT ;  /* 0x640064001d1e7812 */ /* 0x000fc400078efcff */
[----:B------:R-:W-:Y:S01]  /*1b5f0*/  LOP3.LUT R33, R42, 0x40004, R33, 0xf8, !PT ;  /* 0x000400042a217812 */ /* 0x000fe200078ef821 */
[-C--:B------:R-:W-:Y:S01]  /*1b600*/  HFMA2 R85, R28, R73.reuse.H0_H0, -20, -20 ;  /* 0xcd00cd001c557431 */ /* 0x080fe20000040049 */
[----:B------:R-:W-:Y:S01]  /*1b610*/  LOP3.LUT R42, R31, 0x64006400, RZ, 0xfc, !PT ;  /* 0x640064001f2a7812 */ /* 0x000fe200078efcff */
[-C--:B------:R-:W-:Y:S02]  /*1b620*/  HFMA2 R81, R30, R73.reuse.H0_H0, -20, -20 ;  /* 0xcd00cd001e517431 */ /* 0x080fe40000040049 */
[----:B------:R-:W0:Y:S01]  /*1b630*/  LDS.128 R28, [UR4+0x30] ;  /* 0x00003004ff1c7984 */ /* 0x000e220008000c00 */
        /* <DEDUP_REMOVED lines=11> */
[----:B------:R-:W-:-:S02]  /*1b6f0*/  LOP3.LUT R32, R43, 0x40004, R32, 0xf8, !PT ;  /* 0x000400042b207812 */ /* 0x000fc400078ef820 */
[----:B------:R-:W-:Y:S02]  /*1b700*/  LOP3.LUT R86, R41, 0x64006400, RZ, 0xfc, !PT ;  /* 0x6400640029567812 */ /* 0x000fe400078efcff */
[----:B------:R-:W-:Y:S02]  /*1b710*/  LOP3.LUT R79, R79, 0x64006400, RZ, 0xfc, !PT ;  /* 0x640064004f4f7812 */ /* 0x000fe400078efcff */
[----:B------:R-:W-:Y:S01]  /*1b720*/  LOP3.LUT R83, R80, 0x64006400, RZ, 0xfc, !PT ;  /* 0x6400640050537812 */ /* 0x000fe200078efcff */
[----:B------:R-:W-:Y:S01]  /*1b730*/  HADD2 R80, R76, -1028, -1028 ;  /* 0xe404e4044c507430 */ /* 0x000fe20000000000 */
[----:B------:R-:W-:Y:S02]  /*1b740*/  LOP3.LUT R95, R82, 0x64006400, RZ, 0xfc, !PT ;  /* 0x64006400525f7812 */ /* 0x000fe400078efcff */
[----:B------:R-:W-:Y:S02]  /*1b750*/  LOP3.LUT R41, R40, 0x64006400, RZ, 0xfc, !PT ;  /* 0x6400640028297812 */ /* 0x000fe400078efcff */
[----:B------:R-:W-:Y:S01]  /*1b760*/  LOP3.LUT R43, R42, 0x64006400, RZ, 0xfc, !PT ;  /* 0x640064002a2b7812 */ /* 0x000fe200078efcff */
[----:B------:R-:W-:-:S02]  /*1b770*/  HADD2 R84, R84, -1028, -1028 ;  /* 0xe404e40454547430 */ /* 0x000fc40000000000 */
[----:B------:R-:W-:Y:S02]  /*1b780*/  HADD2 R76, R96, -1028, -1028 ;  /* 0xe404e404604c7430 */ /* 0x000fe40000000000 */
[----:B------:R-:W-:Y:S02]  /*1b790*/  HFMA2 R73, R86, R73.H0_H0, -20, -20 ;  /* 0xcd00cd0056497431 */ /* 0x000fe40000040049 */
[-C--:B------:R-:W-:Y:S02]  /*1b7a0*/  HFMA2 R87, R79, R74.reuse.H0_H0, -132, -132 ;  /* 0xd820d8204f577431 */ /* 0x080fe4000004004a */
[-C--:B------:R-:W-:Y:S02]  /*1b7b0*/  HFMA2 R79, R95, R74.reuse.H0_H0, -132, -132 ;  /* 0xd820d8205f4f7431 */ /* 0x080fe4000004004a */
[-C--:B------:R-:W-:Y:S01]  /*1b7c0*/  HFMA2 R86, R41, R74.reuse.H0_H0, -132, -132 ;  /* 0xd820d82029567431 */ /* 0x080fe2000004004a */
[-C--:B------:R-:W-:Y:S01]  /*1b7d0*/  HFMA2.MMA R41, R88, R34.reuse, R37 ;  /* 0x0000002258297235 */ /* 0x080fe20000000025 */
[----:B------:R-:W-:Y:S01]  /*1b7e0*/  HFMA2 R82, R43, R74.H0_H0, -132, -132 ;  /* 0xd820d8202b527431 */ /* 0x000fe2000004004a */
[----:B------:R-:W-:Y:S01]  /*1b7f0*/  HFMA2.MMA R43, R80, R34, R36 ;  /* 0x00000022502b7235 */ /* 0x000fe20000000024 */
[----:B------:R-:W-:-:S02]  /*1b800*/  HFMA2 R42, R84, R34, R38 ;  /* 0x00000022542a7231 */ /* 0x000fc40000000026 */
[----:B------:R-:W-:Y:S01]  /*1b810*/  HFMA2 R95, R76, R34, R39 ;  /* 0x000000224c5f7231 */ /* 0x000fe20000000027 */
[----:B------:R-:W-:Y:S01]  /*1b820*/  LOP3.LUT R75, R91, 0x380038, RZ, 0xc0, !PT ;  /* 0x003800385b4b7812 */ /* 0x000fe200078ec0ff */
[----:B------:R-:W1:Y:S01]  /*1b830*/  LDS.128 R36, [UR4+0x80] ;  /* 0x00008004ff247984 */ /* 0x000e620008000c00 */
        /* <DEDUP_REMOVED lines=10> */
[-C--:B------:R-:W-:Y:S01]  /*1b8e0*/  HFMA2.MMA R41, R87, R35.reuse, R41 ;  /* 0x0000002357297235 */ /* 0x080fe20000000029 */
[----:B------:R-:W-:Y:S01]  /*1b8f0*/  LOP3.LUT R97, R75, 0x64006400, RZ, 0xfc, !PT ;  /* 0x640064004b617812 */ /* 0x000fe200078efcff */
[----:B------:R-:W-:Y:S01]  /*1b900*/  HFMA2.MMA R43, R79, R35, R43 ;  /* 0x000000234f2b7235 */ /* 0x000fe2000000002b */
[----:B------:R-:W-:-:S02]  /*1b910*/  HADD2 R92, R89, -1028, -1028 ;  /* 0xe404e404595c7430 */ /* 0x000fc40000000000 */
[----:B------:R-:W-:Y:S02]  /*1b920*/  HADD2 R90, R34, -1028, -1028 ;  /* 0xe404e404225a7430 */ /* 0x000fe40000000000 */
[-C--:B------:R-:W-:Y:S02]  /*1b930*/  HFMA2 R75, R99, R74.reuse.H0_H0, -132, -132 ;  /* 0xd820d820634b7431 */ /* 0x080fe4000004004a */
[-C--:B------:R-:W-:Y:S01]  /*1b940*/  HFMA2 R83, R83, R74.reuse.H0_H0, -132, -132 ;  /* 0xd820d82053537431 */ /* 0x080fe2000004004a */
[----:B------:R-:W-:Y:S01]  /*1b950*/  LOP3.LUT R101, R78, 0x64006400, RZ, 0xfc, !PT ;  /* 0x640064004e657812 */ /* 0x000fe200078efcff */
[-C--:B------:R-:W-:Y:S01]  /*1b960*/  HFMA2 R96, R75, R35.reuse, R95 ;  /* 0x000000234b607231 */ /* 0x080fe2000000005f */
[-C--:B0-----:R-:W-:Y:S01]  /*1b970*/  HFMA2.MMA R34, R92, R28.reuse, R41 ;  /* 0x0000001c5c227235 */ /* 0x081fe20000000029 */
[----:B------:R-:W-:Y:S01]  /*1b980*/  HFMA2 R78, R97, R74.H0_H0, -132, -132 ;  /* 0xd820d820614e7431 */ /* 0x000fe2000004004a */
[----:B------:R-:W-:Y:S01]  /*1b990*/  HFMA2.MMA R95, R90, R28, R43 ;  /* 0x0000001c5a5f7235 */ /* 0x000fe2000000002b */
[----:B------:R-:W-:-:S02]  /*1b9a0*/  HFMA2 R42, R83, R35, R42 ;  /* 0x00000023532a7231 */ /* 0x000fc4000000002a */
[----:B------:R-:W-:Y:S02]  /*1b9b0*/  HADD2 R89, R40, -1028, -1028 ;  /* 0xe404e40428597430 */ /* 0x000fe40000000000 */
[----:B------:R-:W-:Y:S01]  /*1b9c0*/  HFMA2 R35, R91, R28, R42 ;  /* 0x0000001c5b237231 */ /* 0x000fe2000000002a */
[-C--:B------:R-:W-:Y:S01]  /*1b9d0*/  HFMA2.MMA R34, R86, R29.reuse, R34 ;  /* 0x0000001d56227235 */ /* 0x080fe20000000022 */
[----:B------:R-:W-:Y:S01]  /*1b9e0*/  HFMA2 R74, R101, R74.H0_H0, -132, -132 ;  /* 0xd820d820654a7431 */ /* 0x000fe2000004004a */
[----:B------:R-:W-:Y:S01]  /*1b9f0*/  HFMA2.MMA R95, R78, R29, R95 ;  /* 0x0000001d4e5f7235 */ /* 0x000fe2000000005f */
[----:B------:R-:W-:Y:S01]  /*1ba00*/  HFMA2 R96, R89, R28, R96 ;  /* 0x0000001c59607231 */ /* 0x000fe20000000060 */
[----:B------:R-:W0:Y:S01]  /*1ba10*/  LDS.128 R40, [UR4+0x90] ;  /* 0x00009004ff287984 */ /* 0x000e220008000c00 */
[----:B------:R-:W-:Y:S01]  /*1ba20*/  LOP3.LUT R93, R93, 0x64006400, RZ, 0xfc, !PT ;  /* 0x640064005d5d7812 */ /* 0x000fe200078efcff */
[-C--:B------:R-:W-:Y:S01]  /*1ba30*/  HFMA2 R35, R82, R29.reuse, R35 ;  /* 0x0000001d52237231 */ /* 0x080fe20000000023 */
[----:B------:R-:W-:Y:S01]  /*1ba40*/  LOP3.LUT R32, R32, 0x64006400, RZ, 0xfc, !PT ;  /* 0x6400640020207812 */ /* 0x000fe200078efcff */
[----:B------:R-:W-:Y:S01]  /*1ba50*/  HFMA2 R96, R74, R29, R96 ;  /* 0x0000001d4a607231 */ /* 0x000fe20000000060 */
[----:B------:R-:W-:Y:S01]  /*1ba60*/  LOP3.LUT R28, R94, 0x64006400, RZ, 0xfc, !PT ;  /* 0x640064005e1c7812 */ /* 0x000fe200078efcff */
[-C--:B------:R-:W-:Y:S01]  /*1ba70*/  HFMA2.MMA R34, R85, R30.reuse, R34 ;  /* 0x0000001e55227235 */ /* 0x080fe20000000022 */
[-C--:B------:R-:W-:Y:S01]  /*1ba80*/  HFMA2 R35, R81, R30.reuse, R35 ;  /* 0x0000001e51237231 */ /* 0x080fe20000000023 */
[----:B------:R-:W-:Y:S01]  /*1ba90*/  HFMA2.MMA R29, R77, R30, R95 ;  /* 0x0000001e4d1d7235 */ /* 0x000fe2000000005f */
[----:B------:R-:W-:Y:S01]  /*1baa0*/  HADD2 R94, R93, -1028, -1028 ;  /* 0xe404e4045d5e7430 */ /* 0x000fe20000000000 */
[----:B------:R-:W-:Y:S01]  /*1bab0*/  LOP3.LUT R33, R33, 0x64006400, RZ, 0xfc, !PT ;  /* 0x6400640021217812 */ /* 0x000fe200078efcff */
[----:B------:R-:W-:-:S02]  /*1bac0*/  HFMA2 R30, R73, R30, R96 ;  /* 0x0000001e491e7231 */ /* 0x000fc40000000060 */
[----:B------:R-:W-:Y:S02]  /*1bad0*/  HADD2 R96, R32, -1028, -1028 ;  /* 0xe404e40420607430 */ /* 0x000fe40000000000 */
[----:B------:R-:W-:Y:S01]  /*1bae0*/  HADD2 R95, R33, -1028, -1028 ;  /* 0xe404e404215f7430 */ /* 0x000fe20000000000 */
[-C--:B------:R-:W-:Y:S01]  /*1baf0*/  HFMA2.MMA R29, R94, R31.reuse, R29 ;  /* 0x0000001f5e1d7235 */ /* 0x080fe2000000001d */
[----:B------:R-:W-:Y:S02]  /*1bb00*/  HADD2 R93, R28, -1028, -1028 ;  /* 0xe404e4041c5d7430 */ /* 0x000fe40000000000 */
[----:B------:R-:W-:Y:S01]  /*1bb10*/  HFMA2.MMA R34, R96, R31, R34 ;  /* 0x0000001f60227235 */ /* 0x000fe20000000022 */
[-C--:B------:R-:W-:Y:S01]  /*1bb20*/  HFMA2 R35, R95, R31.reuse, R35 ;  /* 0x0000001f5f237231 */ /* 0x080fe20000000023 */
[-C--:B-1----:R-:W-:Y:S01]  /*1bb30*/  HFMA2.MMA R28, R68, R36.reuse, RZ ;  /* 0x00000024441c7235 */ /* 0x082fe200000000ff */
[----:B------:R-:W-:Y:S01]  /*1bb40*/  HFMA2 R30, R93, R31, R30 ;  /* 0x0000001f5d1e7231 */ /* 0x000fe2000000001e */
[----:B------:R-:W-:Y:S01]  /*1bb50*/  HFMA2.MMA R31, R62, R36, RZ ;  /* 0x000000243e1f7235 */ /* 0x000fe200000000ff */
[----:B------:R-:W-:-:S02]  /*1bb60*/  HADD2 R99, R35.H0_H0, R35.H1_H1 ;  /* 0x3000002323637230 */ /* 0x000fc40000000800 */
[----:B------:R-:W-:Y:S01]  /*1bb70*/  HADD2 R98, R29.H0_H0, R29.H1_H1 ;  /* 0x3000001d1d627230 */ /* 0x000fe20000000800 */
[-C--:B------:R-:W-:Y:S01]  /*1bb80*/  HFMA2.MMA R29, R67, R37.reuse, R28 ;  /* 0x00000025431d7235 */ /* 0x080fe2000000001c */
[----:B------:R-:W-:Y:S01]  /*1bb90*/  HADD2 R97, R30.H0_H0, R30.H1_H1 ;  /* 0x3000001e1e617230 */ /* 0x000fe20000000800 */
[----:B------:R-:W-:Y:S01]  /*1bba0*/  HFMA2.MMA R31, R61, R37, R31 ;  /* 0x000000253d1f7235 */ /* 0x000fe2000000001f */
[-C--:B------:R-:W-:Y:S02]  /*1bbb0*/  HFMA2 R30, R65, R36.reuse, RZ.H0_H0 ;  /* 0x00000024411e7231 */ /* 0x080fe400000400ff */
[----:B------:R-:W-:Y:S02]  /*1bbc0*/  HADD2 R100, R34.H0_H0, R34.H1_H1 ;  /* 0x3000002222647230 */ /* 0x000fe40000000800 */
[----:B------:R-:W-:Y:S01]  /*1bbd0*/  HFMA2 R36, R60, R36, RZ.H0_H0 ;  /* 0x000000243c247231 */ /* 0x000fe200000400ff */
[----:B------:R-:W1:Y:S01]  /*1bbe0*/  LDS.128 R32, [UR4+0xa0] ;  /* 0x0000a004ff207984 */ /* 0x000e620008000c00 */
[----:B------:R-:W-:-:S02]  /*1bbf0*/  HFMA2.MMA R101, R19, R38, R31 ;  /* 0x0000002613657235 */ /* 0x000fc4000000001f */
[----:B------:R-:W-:Y:S01]  /*1bc00*/  HFMA2 R28, R59, R37, R36 ;  /* 0x000000253b1c7231 */ /* 0x000fe20000000024 */
[----:B------:R-:W-:-:S03]  /*1bc10*/  HFMA2.MMA R36, R58, R38, R29 ;  /* 0x000000263a247235 */ /* 0x000fc6000000001d */
[----:B------:R-:W-:-:S03]  /*1bc20*/  HFMA2.MMA R101, R2, R39, R101 ;  /* 0x0000002702657235 */ /* 0x000fc60000000065 */
[----:B------:R-:W-:Y:S01]  /*1bc30*/  HFMA2.MMA R36, R18, R39, R36 ;  /* 0x0000002712247235 */ /* 0x000fe20000000024 */
[----:B------:R-:W-:Y:S02]  /*1bc40*/  HFMA2 R30, R64, R37, R30 ;  /* 0x00000025401e7231 */ /* 0x000fe4000000001e */
[-C--:B0-----:R-:W-:Y:S02]  /*1bc50*/  HFMA2.MMA R101, R23, R40.reuse, R101 ;  /* 0x0000002817657235 */ /* 0x081fe40000000065 */
[-C--:B------:R-:W-:Y:S01]  /*1bc60*/  HFMA2 R37, R57, R38.reuse, R30 ;  /* 0x0000002639257231 */ /* 0x080fe2000000001e */
[----:B------:R-:W-:Y:S01]  /*1bc70*/  HFMA2.MMA R36, R25, R40, R36 ;  /* 0x0000002819247235 */ /* 0x000fe20000000024 */
[----:B------:R-:W-:Y:S02]  /*1bc80*/  HFMA2 R38, R0, R38, R28 ;  /* 0x0000002600267231 */ /* 0x000fe4000000001c */
[-C--:B------:R-:W-:Y:S01]  /*1bc90*/  HFMA2 R37, R20, R39.reuse, R37 ;  /* 0x0000002714257231 */ /* 0x080fe20000000025 */
[-C--:B------:R-:W-:Y:S01]  /*1bca0*/  HFMA2.MMA R101, R44, R41.reuse, R101 ;  /* 0x000000292c657235 */ /* 0x080fe20000000065 */
[----:B------:R-:W-:Y:S01]  /*1bcb0*/  HFMA2 R38, R26, R39, R38 ;  /* 0x000000271a267231 */ /* 0x000fe20000000026 */
[----:B------:R-:W-:Y:S01]  /*1bcc0*/  HFMA2.MMA R36, R46, R41, R36 ;  /* 0x000000292e247235 */ /* 0x000fe20000000024 */
[----:B------:R-:W0:Y:S01]  /*1bcd0*/  LDS.128 R28, [UR4+0xb0] ;  /* 0x0000b004ff1c7984 */ /* 0x000e220008000c00 */
        /* <DEDUP_REMOVED lines=10> */
[-C--:B------:R-:W-:Y:S02]  /*1bd80*/  HFMA2 R37, R53, R43.reuse, R37 ;  /* 0x0000002b35257231 */ /* 0x080fe40000000025 */
[----:B------:R-:W-:Y:S01]  /*1bd90*/  HFMA2 R38, R51, R43, R38 ;  /* 0x0000002b33267231 */ /* 0x000fe20000000026 */
[-C--:B-1----:R-:W-:Y:S01]  /*1bda0*/  HFMA2.MMA R36, R66, R32.reuse, R36 ;  /* 0x0000002042247235 */ /* 0x082fe20000000024 */
[----:B------:R-:W1:Y:S01]  /*1bdb0*/  LDS.128 R40, [UR4+0x100] ;  /* 0x00010004ff287984 */ /* 0x000e620008000c00 */
[----:B------:R-:W-:-:S04]  /*1bdc0*/  HFMA2.MMA R101, R56, R32, R101 ;  /* 0x0000002038657235 */ /* 0x000fc80000000065 */
[-C--:B------:R-:W-:Y:S02]  /*1bdd0*/  HFMA2.MMA R36, R72, R33.reuse, R36 ;  /* 0x0000002148247235 */ /* 0x080fe40000000024 */
[----:B------:R-:W-:Y:S01]  /*1bde0*/  HFMA2.MMA R101, R70, R33, R101 ;  /* 0x0000002146657235 */ /* 0x000fe20000000065 */
[-C--:B------:R-:W-:Y:S02]  /*1bdf0*/  HFMA2 R37, R63, R32.reuse, R37 ;  /* 0x000000203f257231 */ /* 0x080fe40000000025 */
        /* <DEDUP_REMOVED lines=11> */
[-C--:B0-----:R-:W-:Y:S01]  /*1beb0*/  HFMA2.MMA R36, R92, R28.reuse, R36 ;  /* 0x0000001c5c247235 */ /* 0x081fe20000000024 */
[----:B------:R-:W0:Y:S01]  /*1bec0*/  LDS.128 R32, [UR4+0x110] ;  /* 0x00011004ff207984 */ /* 0x000e220008000c00 */
        /* <DEDUP_REMOVED lines=8> */
[----:B------:R-:W-:Y:S01]  /*1bf50*/  @!P0 PRMT R122, R102, 0x7610, R122 ;  /* 0x00007610667a8816 */ /* 0x000fe2000000007a */
[----:B------:R-:W-:Y:S01]  /*1bf60*/  HFMA2.MMA R39, R77, R30, R39 ;  /* 0x0000001e4d277235 */ /* 0x000fe20000000027 */
[----:B------:R-:W-:Y:S01]  /*1bf70*/  @!P0 PRMT R121, R103, 0x7610, R121 ;  /* 0x0000761067798816 */ /* 0x000fe20000000079 */
[-C--:B------:R-:W-:Y:S01]  /*1bf80*/  HFMA2 R37, R81, R30.reuse, R37 ;  /* 0x0000001e51257231 */ /* 0x080fe20000000025 */
[----:B-1----:R-:W-:Y:S01]  /*1bf90*/  HFMA2.MMA R28, R68, R40, RZ ;  /* 0x00000028441c7235 */ /* 0x002fe200000000ff */
[----:B------:R-:W-:Y:S01]  /*1bfa0*/  HFMA2 R38, R73, R30, R38 ;  /* 0x0000001e49267231 */ /* 0x000fe20000000026 */
[----:B------:R-:W-:Y:S01]  /*1bfb0*/  @!P0 PRMT R122, R122, 0x7610, R102 ;  /* 0x000076107a7a8816 */ /* 0x000fe20000000066 */
[-C--:B------:R-:W-:Y:S01]  /*1bfc0*/  HFMA2.MMA R104, R96, R31.reuse, R36 ;  /* 0x0000001f60687235 */ /* 0x080fe20000000024 */
[----:B------:R-:W-:Y:S01]  /*1bfd0*/  @!P0 PRMT R121, R121, 0x7610, R103 ;  /* 0x0000761079798816 */ /* 0x000fe20000000067 */
[-C--:B------:R-:W-:Y:S01]  /*1bfe0*/  HFMA2 R103, R95, R31.reuse, R37 ;  /* 0x0000001f5f677231 */ /* 0x080fe20000000025 */
[----:B------:R-:W-:Y:S01]  /*1bff0*/  HFMA2.MMA R102, R94, R31, R39 ;  /* 0x0000001f5e667235 */ /* 0x000fe20000000027 */
[----:B------:R-:W-:Y:S01]  /*1c000*/  HFMA2 R101, R93, R31, R38 ;  /* 0x0000001f5d657231 */ /* 0x000fe20000000026 */
[----:B------:R-:W-:Y:S01]  /*1c010*/  HFMA2.MMA R31, R62, R40, RZ ;  /* 0x000000283e1f7235 */ /* 0x000fe200000000ff */
[-C--:B------:R-:W-:Y:S01]  /*1c020*/  HFMA2 R30, R65, R40.reuse, RZ.H0_H0 ;  /* 0x00000028411e7231 */ /* 0x080fe200000400ff */
[-C--:B------:R-:W-:Y:S01]  /*1c030*/  HFMA2.MMA R29, R67, R41.reuse, R28 ;  /* 0x00000029431d7235 */ /* 0x080fe2000000001c */
[----:B------:R-:W-:Y:S01]  /*1c040*/  HFMA2 R40, R60, R40, RZ.H0_H0 ;  /* 0x000000283c287231 */ /* 0x000fe200000400ff */
[----:B------:R-:W1:Y:S02]  /*1c050*/  LDS.128 R36, [UR4+0x120] ;  /* 0x00012004ff247984 */ /* 0x000e640008000c00 */
[----:B------:R-:W-:Y:S01]  /*1c060*/  HFMA2.MMA R31, R61, R41, R31 ;  /* 0x000000293d1f7235 */ /* 0x000fe2000000001f */
[-C--:B------:R-:W-:Y:S01]  /*1c070*/  HFMA2 R28, R59, R41.reuse, R40 ;  /* 0x000000293b1c7231 */ /* 0x080fe20000000028 */
[----:B------:R-:W-:Y:S01]  /*1c080*/  HFMA2.MMA R40, R58, R42, R29 ;  /* 0x0000002a3a287235 */ /* 0x000fe2000000001d */
[----:B------:R-:W-:-:S03]  /*1c090*/  HFMA2 R30, R64, R41, R30 ;  /* 0x00000029401e7231 */ /* 0x000fc6000000001e */
[----:B------:R-:W-:Y:S02]  /*1c0a0*/  HFMA2.MMA R105, R19, R42, R31 ;  /* 0x0000002a13697235 */ /* 0x000fe4000000001f */
[-C--:B------:R-:W-:Y:S01]  /*1c0b0*/  HFMA2.MMA R40, R18, R43.reuse, R40 ;  /* 0x0000002b12287235 */ /* 0x080fe20000000028 */
[-C--:B------:R-:W-:Y:S02]  /*1c0c0*/  HFMA2 R41, R57, R42.reuse, R30 ;  /* 0x0000002a39297231 */ /* 0x080fe4000000001e */
[----:B------:R-:W-:Y:S01]  /*1c0d0*/  HFMA2 R42, R0, R42, R28 ;  /* 0x0000002a002a7231 */ /* 0x000fe2000000001c */
[----:B------:R-:W-:Y:S02]  /*1c0e0*/  HFMA2.MMA R105, R2, R43, R105 ;  /* 0x0000002b02697235 */ /* 0x000fe40000000069 */
[-C--:B0-----:R-:W-:Y:S01]  /*1c0f0*/  HFMA2.MMA R40, R25, R32.reuse, R40 ;  /* 0x0000002019287235 */ /* 0x081fe20000000028 */
[-C--:B------:R-:W-:Y:S01]  /*1c100*/  HFMA2 R41, R20, R43.reuse, R41 ;  /* 0x0000002b14297231 */ /* 0x080fe20000000029 */
[----:B------:R-:W0:Y:S01]  /*1c110*/  LDS.128 R28, [UR4+0x130] ;  /* 0x00013004ff1c7984 */ /* 0x000e220008000c00 */
        /* <DEDUP_REMOVED lines=8> */
[----:B------:R-:W-:Y:S01]  /*1c1a0*/  HFMA2.MMA R32, R50, R34, R40 ;  /* 0x0000002232207235 */ /* 0x000fe20000000028 */
[----:B------:R-:W-:-:S03]  /*1c1b0*/  HFMA2 R105, R49, R34, R41 ;  /* 0x0000002231697231 */ /* 0x000fc60000000029 */
[----:B------:R-:W-:Y:S01]  /*1c1c0*/  HFMA2.MMA R106, R48, R34, R42 ;  /* 0x00000022306a7235 */ /* 0x000fe2000000002a */
[----:B------:R-:W-:Y:S01]  /*1c1d0*/  HFMA2 R34, R47, R34, R33 ;  /* 0x000000222f227231 */ /* 0x000fe20000000021 */
[----:B------:R-:W-:Y:S01]  /*1c1e0*/  HFMA2.MMA R33, R54, R35, R32 ;  /* 0x0000002336217235 */ /* 0x000fe20000000020 */
[----:B------:R-:W-:Y:S01]  /*1c1f0*/  HFMA2 R105, R53, R35, R105 ;  /* 0x0000002335697231 */ /* 0x000fe20000000069 */
[----:B------:R-:W2:Y:S04]  /*1c200*/  LDS.128 R40, [UR4+0x180] ;  /* 0x00018004ff287984 */ /* 0x000ea80008000c00 */
[----:B-1----:R-:W-:Y:S02]  /*1c210*/  HFMA2.MMA R33, R66, R36, R33 ;  /* 0x0000002442217235 */ /* 0x002fe40000000021 */
[----:B------:R-:W-:-:S04]  /*1c220*/  HFMA2.MMA R106, R52, R35, R106 ;  /* 0x00000023346a7235 */ /* 0x000fc8000000006a */
[----:B------:R-:W-:Y:S01]  /*1c230*/  HFMA2.MMA R33, R72, R37, R33 ;  /* 0x0000002548217235 */ /* 0x000fe20000000021 */
[----:B------:R-:W-:Y:S01]  /*1c240*/  HFMA2 R34, R51, R35, R34 ;  /* 0x0000002333227231 */ /* 0x000fe20000000022 */
[----:B------:R-:W-:-:S04]  /*1c250*/  HFMA2.MMA R35, R56, R36, R106 ;  /* 0x0000002438237235 */ /* 0x000fc8000000006a */
[----:B------:R-:W-:Y:S01]  /*1c260*/  HFMA2.MMA R33, R88, R38, R33 ;  /* 0x0000002658217235 */ /* 0x000fe20000000021 */
[-C--:B------:R-:W-:Y:S02]  /*1c270*/  HFMA2 R105, R63, R36.reuse, R105 ;  /* 0x000000243f697231 */ /* 0x080fe40000000069 */
[----:B------:R-:W-:-:S03]  /*1c280*/  HFMA2 R34, R55, R36, R34 ;  /* 0x0000002437227231 */ /* 0x000fc60000000022 */
[----:B------:R-:W-:Y:S02]  /*1c290*/  HFMA2.MMA R36, R87, R39, R33 ;  /* 0x0000002757247235 */ /* 0x000fe40000000021 */
[----:B------:R-:W-:Y:S01]  /*1c2a0*/  HFMA2.MMA R35, R70, R37, R35 ;  /* 0x0000002546237235 */ /* 0x000fe20000000023 */
[----:B------:R-:W-:-:S03]  /*1c2b0*/  HFMA2 R34, R69, R37, R34 ;  /* 0x0000002545227231 */ /* 0x000fc60000000022 */
[----:B0-----:R-:W-:Y:S02]  /*1c2c0*/  HFMA2.MMA R36, R92, R28, R36 ;  /* 0x0000001c5c247235 */ /* 0x001fe40000000024 */
[----:B------:R-:W-:Y:S01]  /*1c2d0*/  HFMA2.MMA R35, R80, R38, R35 ;  /* 0x0000002650237235 */ /* 0x000fe20000000023 */
[----:B------:R-:W-:Y:S02]  /*1c2e0*/  HFMA2 R105, R71, R37, R105 ;  /* 0x0000002547697231 */ /* 0x000fe40000000069 */
[-C--:B------:R-:W-:Y:S01]  /*1c2f0*/  HFMA2 R34, R76, R38.reuse, R34 ;  /* 0x000000264c227231 */ /* 0x080fe20000000022 */
[----:B------:R-:W-:Y:S01]  /*1c300*/  HFMA2.MMA R36, R86, R29, R36 ;  /* 0x0000001d56247235 */ /* 0x000fe20000000024 */
[----:B------:R-:W-:Y:S01]  /*1c310*/  HFMA2 R105, R84, R38, R105 ;  /* 0x0000002654697231 */ /* 0x000fe20000000069 */
[----:B------:R-:W-:Y:S01]  /*1c320*/  HFMA2.MMA R37, R79, R39, R35 ;  /* 0x000000274f257235 */ /* 0x000fe20000000023 */
[----:B------:R-:W-:-:S03]  /*1c330*/  HFMA2 R38, R75, R39, R34 ;  /* 0x000000274b267231 */ /* 0x000fc60000000022 */
[----:B------:R-:W-:Y:S01]  /*1c340*/  HFMA2.MMA R36, R85, R30, R36 ;  /* 0x0000001e55247235 */ /* 0x000fe20000000024 */
[----:B------:R-:W0:Y:S01]  /*1c350*/  LDS.128 R32, [UR4+0x190] ;  /* 0x00019004ff207984 */ /* 0x000e220008000c00 */
[----:B------:R-:W-:Y:S01]  /*1c360*/  HFMA2 R105, R83, R39, R105 ;  /* 0x0000002753697231 */ /* 0x000fe20000000069 */
[----:B------:R-:W-:-:S03]  /*1c370*/  HFMA2.MMA R39, R90, R28, R37 ;  /* 0x0000001c5a277235 */ /* 0x000fc60000000025 */
[----:B------:R-:W-:Y:S01]  /*1c380*/  HFMA2.MMA R36, R96, R31, R36 ;  /* 0x0000001f60247235 */ /* 0x000fe20000000024 */
[-C--:B------:R-:W-:Y:S02]  /*1c390*/  HFMA2 R105, R91, R28.reuse, R105 ;  /* 0x0000001c5b697231 */ /* 0x080fe40000000069 */
[----:B------:R-:W-:Y:S01]  /*1c3a0*/  HFMA2 R37, R89, R28, R38 ;  /* 0x0000001c59257231 */ /* 0x000fe20000000026 */
[----:B------:R-:W-:Y:S01]  /*1c3b0*/  HFMA2.MMA R39, R78, R29, R39 ;  /* 0x0000001d4e277235 */ /* 0x000fe20000000027 */
[-C--:B------:R-:W-:Y:S02]  /*1c3c0*/  HFMA2 R105, R82, R29.reuse, R105 ;  /* 0x0000001d52697231 */ /* 0x080fe40000000069 */
[----:B------:R-:W-:-:S03]  /*1c3d0*/  HFMA2 R37, R74, R29, R37 ;  /* 0x0000001d4a257231 */ /* 0x000fc60000000025 */
[----:B------:R-:W-:Y:S01]  /*1c3e0*/  HADD2 R108, R36.H0_H0, R36.H1_H1 ;  /* 0x30000024246c7230 */ /* 0x000fe20000000800 */
[----:B--2---:R-:W-:Y:S01]  /*1c3f0*/  HFMA2.MMA R36, R68, R40, RZ ;  /* 0x0000002844247235 */ /* 0x004fe200000000ff */
[-C--:B------:R-:W-:Y:S01]  /*1c400*/  HFMA2 R105, R81, R30.reuse, R105 ;  /* 0x0000001e51697231 */ /* 0x080fe20000000069 */
[----:B------:R-:W-:Y:S01]  /*1c410*/  HFMA2.MMA R39, R77, R30, R39 ;  /* 0x0000001e4d277235 */ /* 0x000fe20000000027 */
[----:B------:R-:W-:Y:S01]  /*1c420*/  HFMA2 R37, R73, R30, R37 ;  /* 0x0000001e49257231 */ /* 0x000fe20000000025 */
[----:B------:R-:W-:Y:S01]  /*1c430*/  HFMA2.MMA R38, R62, R40, RZ ;  /* 0x000000283e267235 */ /* 0x000fe200000000ff */
[-C--:B------:R-:W-:Y:S01]  /*1c440*/  HFMA2 R105, R95, R31.reuse, R105 ;  /* 0x0000001f5f697231 */ /* 0x080fe20000000069 */
[----:B------:R-:W-:Y:S01]  /*1c450*/  HFMA2.MMA R36, R67, R41, R36 ;  /* 0x0000002943247235 */ /* 0x000fe20000000024 */
[----:B------:R-:W-:Y:S01]  /*1c460*/  HFMA2 R37, R93, R31, R37 ;  /* 0x0000001f5d257231 */ /* 0x000fe20000000025 */
[----:B------:R-:W-:Y:S01]  /*1c470*/  HFMA2.MMA R39, R94, R31, R39 ;  /* 0x0000001f5e277235 */ /* 0x000fe20000000027 */
[----:B------:R-:W-:Y:S01]  /*1c480*/  HADD2 R107, R105.H0_H0, R105.H1_H1 ;  /* 0x30000069696b7230 */ /* 0x000fe20000000800 */
[----:B------:R-:W1:Y:S01]  /*1c490*/  LDS.128 R28, [UR4+0x1a0] ;  /* 0x0001a004ff1c7984 */ /* 0x000e620008000c00 */
[----:B------:R-:W-:Y:S01]  /*1c4a0*/  HADD2 R105, R37.H0_H0, R37.H1_H1 ;  /* 0x3000002525697230 */ /* 0x000fe20000000800 */
[----:B------:R-:W-:Y:S01]  /*1c4b0*/  HFMA2.MMA R38, R61, R41, R38 ;  /* 0x000000293d267235 */ /* 0x000fe20000000026 */
[-C--:B------:R-:W-:Y:S01]  /*1c4c0*/  HFMA2 R37, R65, R40.reuse, RZ.H0_H0 ;  /* 0x0000002841257231 */ /* 0x080fe200000400ff */
[----:B------:R-:W-:Y:S01]  /*1c4d0*/  HFMA2.MMA R36, R58, R42, R36 ;  /* 0x0000002a3a247235 */ /* 0x000fe20000000024 */
[----:B------:R-:W-:-:S02]  /*1c4e0*/  HFMA2 R40, R60, R40, RZ.H0_H0 ;  /* 0x000000283c287231 */ /* 0x000fc400000400ff */
[-C--:B------:R-:W-:Y:S01]  /*1c4f0*/  HFMA2 R37, R64, R41.reuse, R37 ;  /* 0x0000002940257231 */ /* 0x080fe20000000025 */
[----:B------:R-:W-:Y:S01]  /*1c500*/  HFMA2.MMA R38, R19, R42, R38 ;  /* 0x0000002a13267235 */ /* 0x000fe20000000026 */
[----:B------:R-:W-:Y:S01]  /*1c510*/  HFMA2 R40, R59, R41, R40 ;  /* 0x000000293b287231 */ /* 0x000fe20000000028 */
[-C--:B------:R-:W-:Y:S01]  /*1c520*/  HFMA2.MMA R41, R18, R43.reuse, R36 ;  /* 0x0000002b12297235 */ /* 0x080fe20000000024 */
[----:B------:R-:W-:Y:S02]  /*1c530*/  HADD2 R106, R39.H0_H0, R39.H1_H1 ;  /* 0x30000027276a7230 */ /* 0x000fe40000000800 */
[-C--:B------:R-:W-:Y:S01]  /*1c540*/  HFMA2 R39, R0, R42.reuse, R40 ;  /* 0x0000002a00277231 */ /* 0x080fe20000000028 */
[----:B------:R-:W-:Y:S02]  /*1c550*/  HFMA2.MMA R40, R2, R43, R38 ;  /* 0x0000002b02287235 */ /* 0x000fe40000000026 */
[----:B0-----:R-:W-:Y:S01]  /*1c560*/  HFMA2.MMA R41, R25, R32, R41 ;  /* 0x0000002019297235 */ /* 0x001fe20000000029 */
[----:B------:R-:W-:-:S03]  /*1c570*/  HFMA2 R37, R57, R42, R37 ;  /* 0x0000002a39257231 */ /* 0x000fc60000000025 */
[----:B------:R-:W-:Y:S02]  /*1c580*/  HFMA2.MMA R40, R23, R32, R40 ;  /* 0x0000002017287235 */ /* 0x000fe40000000028 */
[-C--:B------:R-:W-:Y:S01]  /*1c590*/  HFMA2.MMA R41, R46, R33.reuse, R41 ;  /* 0x000000212e297235 */ /* 0x080fe20000000029 */
[-C--:B------:R-:W-:Y:S02]  /*1c5a0*/  HFMA2 R42, R20, R43.reuse, R37 ;  /* 0x0000002b142a7231 */ /* 0x080fe40000000025 */
[----:B------:R-:W-:Y:S01]  /*1c5b0*/  HFMA2 R43, R26, R43, R39 ;  /* 0x0000002b1a2b7231 */ /* 0x000fe20000000027 */
[----:B------:R-:W-:Y:S01]  /*1c5c0*/  HFMA2.MMA R40, R44, R33, R40 ;  /* 0x000000212c287235 */ /* 0x000fe20000000028 */
[----:B------:R-:W0:Y:S01]  /*1c5d0*/  LDS.128 R36, [UR4+0x1b0] ;  /* 0x0001b004ff247984 */ /* 0x000e220008000c00 */
[-C--:B------:R-:W-:Y:S01]  /*1c5e0*/  HFMA2.MMA R41, R50, R34.reuse, R41 ;  /* 0x0000002232297235 */ /* 0x080fe20000000029 */
[-C--:B------:R-:W-:Y:S02]  /*1c5f0*/  HFMA2 R42, R24, R32.reuse, R42 ;  /* 0x00000020182a7231 */ /* 0x080fe4000000002a */
        /* <DEDUP_REMOVED lines=9> */
[-C--:B-1----:R-:W-:Y:S01]  /*1c690*/  HFMA2.MMA R42, R66, R28.reuse, R33 ;  /* 0x0000001c422a7235 */ /* 0x082fe20000000021 */
[----:B------:R-:W-:Y:S01]  /*1c6a0*/  HFMA2 R43, R51, R35, R43 ;  /* 0x00000023332b7231 */ /* 0x000fe2000000002b */
[----:B------:R-:W-:Y:S02]  /*1c6b0*/  HFMA2.MMA R40, R56, R28, R40 ;  /* 0x0000001c38287235 */ /* 0x000fe40000000028 */
[----:B------:R-:W1:Y:S01]  /*1c6c0*/  LDS.128 R32, [UR4+0x200] ;  /* 0x00020004ff207984 */ /* 0x000e620008000c00 */
        /* <DEDUP_REMOVED lines=13> */
[----:B------:R-:W-:Y:S02]  /*1c7a0*/  HFMA2.MMA R40, R87, R31, R40 ;  /* 0x0000001f57287235 */ /* 0x000fe40000000028 */
[----:B------:R-:W2:Y:S01]  /*1c7b0*/  LDS.128 R28, [UR4+0x210] ;  /* 0x00021004ff1c7984 */ /* 0x000ea20008000c00 */
[----:B0-----:R-:W-:Y:S01]  /*1c7c0*/  HFMA2 R41, R91, R36, R41 ;  /* 0x000000245b297231 */ /* 0x001fe20000000029 */
[-C--:B------:R-:W-:Y:S02]  /*1c7d0*/  HFMA2.MMA R42, R90, R36.reuse, R42 ;  /* 0x000000245a2a7235 */ /* 0x080fe4000000002a */
[----:B------:R-:W-:Y:S01]  /*1c7e0*/  HFMA2.MMA R43, R92, R36, R40 ;  /* 0x000000245c2b7235 */ /* 0x000fe20000000028 */
[----:B------:R-:W-:-:S02]  /*1c7f0*/  HFMA2 R41, R82, R37, R41 ;  /* 0x0000002552297231 */ /* 0x000fc40000000029 */
[----:B------:R-:W-:Y:S02]  /*1c800*/  HFMA2 R109, R89, R36, R109 ;  /* 0x00000024596d7231 */ /* 0x000fe4000000006d */
[----:B------:R-:W-:Y:S01]  /*1c810*/  HFMA2 R41, R81, R38, R41 ;  /* 0x0000002651297231 */ /* 0x000fe20000000029 */
[-C--:B------:R-:W-:Y:S02]  /*1c820*/  HFMA2.MMA R43, R86, R37.reuse, R43 ;  /* 0x00000025562b7235 */ /* 0x080fe4000000002b */
[----:B------:R-:W-:Y:S01]  /*1c830*/  HFMA2.MMA R42, R78, R37, R42 ;  /* 0x000000254e2a7235 */ /* 0x000fe2000000002a */
[----:B------:R-:W-:Y:S02]  /*1c840*/  HFMA2 R41, R95, R39, R41 ;  /* 0x000000275f297231 */ /* 0x000fe40000000029 */
[----:B------:R-:W-:Y:S01]  /*1c850*/  HFMA2 R109, R74, R37, R109 ;  /* 0x000000254a6d7231 */ /* 0x000fe2000000006d */
[-C--:B------:R-:W-:Y:S01]  /*1c860*/  HFMA2.MMA R43, R85, R38.reuse, R43 ;  /* 0x00000026552b7235 */ /* 0x080fe2000000002b */
[----:B------:R-:W-:Y:S01]  /*1c870*/  HADD2 R111, R41.H0_H0, R41.H1_H1 ;  /* 0x30000029296f7230 */ /* 0x000fe20000000800 */
[----:B------:R-:W-:-:S02]  /*1c880*/  HFMA2.MMA R42, R77, R38, R42 ;  /* 0x000000264d2a7235 */ /* 0x000fc4000000002a */
[-C--:B-1----:R-:W-:Y:S01]  /*1c890*/  HFMA2.MMA R40, R62, R32.reuse, RZ ;  /* 0x000000203e287235 */ /* 0x082fe200000000ff */
[----:B------:R-:W-:Y:S01]  /*1c8a0*/  HFMA2 R109, R73, R38, R109 ;  /* 0x00000026496d7231 */ /* 0x000fe2000000006d */
[----:B------:R-:W-:Y:S02]  /*1c8b0*/  HFMA2.MMA R41, R68, R32, RZ ;  /* 0x0000002044297235 */ /* 0x000fe400000000ff */
[----:B------:R-:W-:Y:S01]  /*1c8c0*/  HFMA2.MMA R43, R96, R39, R43 ;  /* 0x00000027602b7235 */ /* 0x000fe2000000002b */
[----:B------:R-:W-:Y:S01]  /*1c8d0*/  HFMA2 R109, R93, R39, R109 ;  /* 0x000000275d6d7231 */ /* 0x000fe2000000006d */
[----:B------:R-:W-:Y:S02]  /*1c8e0*/  HFMA2.MMA R40, R61, R33, R40 ;  /* 0x000000213d287235 */ /* 0x000fe40000000028 */
        /* <DEDUP_REMOVED lines=13> */
[----:B--2---:R-:W-:Y:S01]  /*1c9c0*/  HFMA2.MMA R40, R23, R28, R40 ;  /* 0x0000001c17287235 */ /* 0x004fe20000000028 */
        /* <DEDUP_REMOVED lines=20> */
[----:B------:R-:W-:-:S04]  /*1cb10*/  HFMA2.MMA R41, R66, R36, R29 ;  /* 0x0000002442297235 */ /* 0x000fc8000000001d */
[-C--:B------:R-:W-:Y:S02]  /*1cb20*/  HFMA2.MMA R40, R70, R37.reuse, R40 ;  /* 0x0000002546287235 */ /* 0x080fe40000000028 */
[----:B------:R-:W-:Y:S01]  /*1cb30*/  HFMA2.MMA R41, R72, R37, R41 ;  /* 0x0000002548297235 */ /* 0x000fe20000000029 */
[-C--:B------:R-:W-:Y:S02]  /*1cb40*/  HFMA2 R42, R63, R36.reuse, R42 ;  /* 0x000000243f2a7231 */ /* 0x080fe4000000002a */
[----:B------:R-:W-:Y:S01]  /*1cb50*/  HFMA2 R36, R55, R36, R31 ;  /* 0x0000002437247231 */ /* 0x000fe2000000001f */
[-C--:B------:R-:W-:Y:S01]  /*1cb60*/  HFMA2.MMA R40, R80, R38.reuse, R40 ;  /* 0x0000002650287235 */ /* 0x080fe20000000028 */
[----:B------:R-:W0:Y:S01]  /*1cb70*/  LDS.128 R28, [UR4+0x280] ;  /* 0x00028004ff1c7984 */ /* 0x000e220008000c00 */
        /* <DEDUP_REMOVED lines=17> */
[----:B------:R-:W1:Y:S01]  /*1cc90*/  LDS.128 R36, [UR4+0x290] ;  /* 0x00029004ff247984 */ /* 0x000e620008000c00 */
[----:B------:R-:W-:-:S04]  /*1cca0*/  HFMA2.MMA R41, R85, R34, R41 ;  /* 0x0000002255297235 */ /* 0x000fc80000000029 */
[-C--:B------:R-:W-:Y:S02]  /*1ccb0*/  HFMA2.MMA R40, R94, R35.reuse, R40 ;  /* 0x000000235e287235 */ /* 0x080fe40000000028 */
[----:B------:R-:W-:Y:S01]  /*1ccc0*/  HFMA2.MMA R41, R96, R35, R41 ;  /* 0x0000002360297235 */ /* 0x000fe20000000029 */
[----:B------:R-:W-:Y:S02]  /*1ccd0*/  HFMA2 R42, R74, R33, R42 ;  /* 0x000000214a2a7231 */ /* 0x000fe4000000002a */
[-C--:B------:R-:W-:Y:S02]  /*1cce0*/  HFMA2 R32, R81, R34.reuse, R32 ;  /* 0x0000002251207231 */ /* 0x080fe40000000020 */
[----:B------:R-:W-:Y:S02]  /*1ccf0*/  HFMA2 R42, R73, R34, R42 ;  /* 0x00000022492a7231 */ /* 0x000fe4000000002a */
[-C--:B------:R-:W-:Y:S02]  /*1cd00*/  HFMA2 R32, R95, R35.reuse, R32 ;  /* 0x000000235f207231 */ /* 0x080fe40000000020 */
[----:B------:R-:W-:Y:S01]  /*1cd10*/  HADD2 R114, R40.H0_H0, R40.H1_H1 ;  /* 0x3000002828727230 */ /* 0x000fe20000000800 */
[----:B0-----:R-:W-:Y:S01]  /*1cd20*/  HFMA2.MMA R40, R62, R28, RZ ;  /* 0x0000001c3e287235 */ /* 0x001fe200000000ff */
[----:B------:R-:W-:-:S02]  /*1cd30*/  HFMA2 R42, R93, R35, R42 ;  /* 0x000000235d2a7231 */ /* 0x000fc4000000002a */
[----:B------:R-:W-:Y:S01]  /*1cd40*/  HADD2 R116, R41.H0_H0, R41.H1_H1 ;  /* 0x3000002929747230 */ /* 0x000fe20000000800 */
[----:B------:R-:W-:Y:S01]  /*1cd50*/  HFMA2.MMA R41, R68, R28, RZ ;  /* 0x0000001c44297235 */ /* 0x000fe200000000ff */
[----:B------:R-:W-:Y:S02]  /*1cd60*/  HADD2 R115, R32.H0_H0, R32.H1_H1 ;  /* 0x3000002020737230 */ /* 0x000fe40000000800 */
[-C--:B------:R-:W-:Y:S01]  /*1cd70*/  HFMA2 R32, R65, R28.reuse, RZ.H0_H0 ;  /* 0x0000001c41207231 */ /* 0x080fe200000400ff */
[-C--:B------:R-:W-:Y:S01]  /*1cd80*/  HFMA2.MMA R40, R61, R29.reuse, R40 ;  /* 0x0000001d3d287235 */ /* 0x080fe20000000028 */
[----:B------:R-:W-:Y:S02]  /*1cd90*/  HADD2 R113, R42.H0_H0, R42.H1_H1 ;  /* 0x3000002a2a717230 */ /* 0x000fe40000000800 */
[----:B------:R-:W-:Y:S01]  /*1cda0*/  HFMA2 R42, R60, R28, RZ.H0_H0 ;  /* 0x0000001c3c2a7231 */ /* 0x000fe200000400ff */
[----:B------:R-:W-:Y:S01]  /*1cdb0*/  HFMA2.MMA R41, R67, R29, R41 ;  /* 0x0000001d43297235 */ /* 0x000fe20000000029 */
[----:B------:R-:W-:-:S02]  /*1cdc0*/  HFMA2 R28, R64, R29, R32 ;  /* 0x0000001d401c7231 */ /* 0x000fc40000000020 */
[----:B------:R-:W0:Y:S01]  /*1cdd0*/  LDS.128 R32, [UR4+0x2a0] ;  /* 0x0002a004ff207984 */ /* 0x000e220008000c00 */
        /* <DEDUP_REMOVED lines=15> */
[----:B------:R-:W-:Y:S01]  /*1ced0*/  HFMA2.MMA R41, R46, R37, R41 ;  /* 0x000000252e297235 */ /* 0x000fe20000000029 */
[----:B------:R-:W1:Y:S03]  /*1cee0*/  LDS.128 R28, [UR4+0x2b0] ;  /* 0x0002b004ff1c7984 */ /* 0x000e660008000c00 */
[----:B------:R-:W-:-:S02]  /*1cef0*/  HFMA2.MMA R40, R48, R38, R40 ;  /* 0x0000002630287235 */ /* 0x000fc40000000028 */
[----:B------:R-:W-:Y:S01]  /*1cf00*/  HFMA2.MMA R41, R50, R38, R41 ;  /* 0x0000002632297235 */ /* 0x000fe20000000029 */
[----:B------:R-:W-:-:S03]  /*1cf10*/  HFMA2 R36, R21, R37, R36 ;  /* 0x0000002515247231 */ /* 0x000fc60000000024 */
        /* <DEDUP_REMOVED lines=30> */
[----:B------:R-:W-:Y:S01]  /*1d100*/  HFMA2 R41, R74, R29, R33 ;  /* 0x0000001d4a297231 */ /* 0x000fe20000000021 */
[-C--:B------:R-:W-:Y:S01]  /*1d110*/  HFMA2.MMA R28, R77, R30.reuse, R28 ;  /* 0x0000001e4d1c7235 */ /* 0x080fe2000000001c */
[----:B------:R-:W1:Y:S01]  /*1d120*/  LDS.128 R32, [UR4+0x310] ;  /* 0x00031004ff207984 */ /* 0x000e620008000c00 */
[----:B------:R-:W-:-:S04]  /*1d130*/  HFMA2.MMA R40, R85, R30, R43 ;  /* 0x0000001e55287235 */ /* 0x000fc8000000002b */
        /* <DEDUP_REMOVED lines=78> */
[----:B------:R-:W-:-:S04]  /*1d620*/  HFMA2.MMA R61, R61, R33, R62 ;  /* 0x000000213d3d7235 */ /* 0x000fc8000000003e */
[-C--:B------:R-:W-:Y:S01]  /*1d630*/  HFMA2.MMA R67, R58, R34.reuse, R67 ;  /* 0x000000223a437235 */ /* 0x080fe20000000043 */
[----:B------:R-:W-:Y:S01]  /*1d640*/  HFMA2 R65, R65, R32, RZ.H0_H0 ;  /* 0x0000002041417231 */ /* 0x000fe200000400ff */
[----:B------:R-:W-:-:S04]  /*1d650*/  HFMA2.MMA R61, R19, R34, R61 ;  /* 0x00000022133d7235 */ /* 0x000fc8000000003d */
[----:B------:R-:W-:Y:S01]  /*1d660*/  HFMA2.MMA R67, R18, R35, R67 ;  /* 0x0000002312437235 */ /* 0x000fe20000000043 */
[----:B------:R-:W-:Y:S01]  /*1d670*/  HFMA2 R65, R64, R33, R65 ;  /* 0x0000002140417231 */ /* 0x000fe20000000041 */
[----:B------:R-:W-:Y:S02]  /*1d680*/  HFMA2.MMA R37, R94, R39, R37 ;  /* 0x000000275e257235 */ /* 0x000fe40000000025 */
[----:B------:R-:W-:Y:S01]  /*1d690*/  HFMA2.MMA R61, R2, R35, R61 ;  /* 0x00000023023d7235 */ /* 0x000fe2000000003d */
[----:B------:R-:W-:Y:S02]  /*1d6a0*/  HFMA2 R65, R57, R34, R65 ;  /* 0x0000002239417231 */ /* 0x000fe40000000041 */
[----:B------:R-:W-:Y:S01]  /*1d6b0*/  HFMA2 R32, R60, R32, RZ.H0_H0 ;  /* 0x000000203c207231 */ /* 0x000fe200000400ff */
[-C--:B-1----:R-:W-:Y:S01]  /*1d6c0*/  HFMA2.MMA R67, R25, R40.reuse, R67 ;  /* 0x0000002819437235 */ /* 0x082fe20000000043 */
[-C--:B------:R-:W-:Y:S01]  /*1d6d0*/  HFMA2 R36, R95, R39.reuse, R36 ;  /* 0x000000275f247231 */ /* 0x080fe20000000024 */
[----:B------:R-:W-:Y:S01]  /*1d6e0*/  HFMA2.MMA R61, R23, R40, R61 ;  /* 0x00000028173d7235 */ /* 0x000fe2000000003d */
[----:B------:R-:W-:-:S02]  /*1d6f0*/  HFMA2 R38, R93, R39, R38 ;  /* 0x000000275d267231 */ /* 0x000fc40000000026 */
[----:B------:R-:W-:Y:S01]  /*1d700*/  HFMA2 R20, R20, R35, R65 ;  /* 0x0000002314147231 */ /* 0x000fe20000000041 */
[----:B------:R-:W-:Y:S01]  /*1d710*/  HFMA2.MMA R25, R46, R41, R67 ;  /* 0x000000292e197235 */ /* 0x000fe20000000043 */
[----:B------:R-:W-:Y:S01]  /*1d720*/  HFMA2 R32, R59, R33, R32 ;  /* 0x000000213b207231 */ /* 0x000fe20000000020 */
[----:B------:R-:W-:Y:S01]  /*1d730*/  HFMA2.MMA R33, R96, R39, R123 ;  /* 0x0000002760217235 */ /* 0x000fe2000000007b */
[----:B------:R-:W-:Y:S02]  /*1d740*/  HADD2 R59, R36.H0_H0, R36.H1_H1 ;  /* 0x30000024243b7230 */ /* 0x000fe40000000800 */
[----:B------:R-:W-:Y:S02]  /*1d750*/  HADD2 R60, R37.H0_H0, R37.H1_H1 ;  /* 0x30000025253c7230 */ /* 0x000fe40000000800 */
[----:B------:R-:W-:Y:S02]  /*1d760*/  HADD2 R62, R38.H0_H0, R38.H1_H1 ;  /* 0x30000026263e7230 */ /* 0x000fe40000000800 */
[----:B------:R-:W0:Y:S01]  /*1d770*/  LDS.128 R36, [UR4+0x3b0] ;  /* 0x0003b004ff247984 */ /* 0x000e220008000c00 */
[----:B------:R-:W-:Y:S01]  /*1d780*/  HFMA2 R20, R24, R40, R20 ;  /* 0x0000002818147231 */ /* 0x000fe20000000014 */
[----:B------:R-:W-:Y:S01]  /*1d790*/  HFMA2.MMA R24, R44, R41, R61 ;  /* 0x000000292c187235 */ /* 0x000fe2000000003d */
[----:B------:R-:W-:Y:S01]  /*1d7a0*/  HFMA2 R32, R0, R34, R32 ;  /* 0x0000002200207231 */ /* 0x000fe20000000020 */
[----:B------:R-:W-:-:S03]  /*1d7b0*/  HFMA2.MMA R25, R50, R42, R25 ;  /* 0x0000002a32197235 */ /* 0x000fc60000000019 */
[----:B------:R-:W-:Y:S01]  /*1d7c0*/  HFMA2 R32, R26, R35, R32 ;  /* 0x000000231a207231 */ /* 0x000fe20000000020 */
[----:B------:R-:W-:Y:S02]  /*1d7d0*/  HFMA2.MMA R26, R48, R42, R24 ;  /* 0x0000002a301a7235 */ /* 0x000fe40000000018 */
[----:B------:R-:W-:-:S04]  /*1d7e0*/  HFMA2.MMA R25, R54, R43, R25 ;  /* 0x0000002b36197235 */ /* 0x000fc80000000019 */
[----:B------:R-:W-:Y:S02]  /*1d7f0*/  HFMA2.MMA R26, R52, R43, R26 ;  /* 0x0000002b341a7235 */ /* 0x000fe4000000001a */
[----:B--2---:R-:W-:-:S04]  /*1d800*/  HFMA2.MMA R25, R66, R28, R25 ;  /* 0x0000001c42197235 */ /* 0x004fc80000000019 */
[----:B------:R-:W-:Y:S01]  /*1d810*/  HFMA2.MMA R35, R56, R28, R26 ;  /* 0x0000001c38237235 */ /* 0x000fe2000000001a */
[----:B------:R-:W-:Y:S01]  /*1d820*/  HFMA2 R32, R22, R40, R32 ;  /* 0x0000002816207231 */ /* 0x000fe20000000020 */
[----:B------:R-:W-:Y:S01]  /*1d830*/  HFMA2.MMA R44, R72, R29, R25 ;  /* 0x0000001d482c7235 */ /* 0x000fe20000000019 */
[----:B------:R-:W-:-:S03]  /*1d840*/  HFMA2 R20, R45, R41, R20 ;  /* 0x000000292d147231 */ /* 0x000fc60000000014 */
[----:B------:R-:W-:Y:S01]  /*1d850*/  HFMA2.MMA R40, R70, R29, R35 ;  /* 0x0000001d46287235 */ /* 0x000fe20000000023 */
[----:B------:R-:W-:Y:S01]  /*1d860*/  HFMA2 R21, R21, R41, R32 ;  /* 0x0000002915157231 */ /* 0x000fe20000000020 */
[-C--:B------:R-:W-:Y:S01]  /*1d870*/  HFMA2.MMA R44, R88, R30.reuse, R44 ;  /* 0x0000001e582c7235 */ /* 0x080fe2000000002c */
[-C--:B------:R-:W-:Y:S02]  /*1d880*/  HFMA2 R20, R49, R42.reuse, R20 ;  /* 0x0000002a31147231 */ /* 0x080fe40000000014 */
[----:B------:R-:W-:Y:S01]  /*1d890*/  HFMA2 R21, R47, R42, R21 ;  /* 0x0000002a2f157231 */ /* 0x000fe20000000015 */
[----:B------:R-:W-:Y:S01]  /*1d8a0*/  HFMA2.MMA R40, R80, R30, R40 ;  /* 0x0000001e50287235 */ /* 0x000fe20000000028 */
[-C--:B------:R-:W-:Y:S01]  /*1d8b0*/  HFMA2 R20, R53, R43.reuse, R20 ;  /* 0x0000002b35147231 */ /* 0x080fe20000000014 */
[-C--:B------:R-:W-:Y:S01]  /*1d8c0*/  HFMA2.MMA R46, R87, R31.reuse, R44 ;  /* 0x0000001f572e7235 */ /* 0x080fe2000000002c */
[----:B------:R-:W-:Y:S02]  /*1d8d0*/  HFMA2 R21, R51, R43, R21 ;  /* 0x0000002b33157231 */ /* 0x000fe40000000015 */
[-C--:B------:R-:W-:Y:S01]  /*1d8e0*/  HFMA2 R20, R63, R28.reuse, R20 ;  /* 0x0000001c3f147231 */ /* 0x080fe20000000014 */
[----:B------:R-:W-:Y:S01]  /*1d8f0*/  HFMA2.MMA R45, R79, R31, R40 ;  /* 0x0000001f4f2d7235 */ /* 0x000fe20000000028 */
[----:B------:R-:W-:Y:S01]  /*1d900*/  HFMA2 R21, R55, R28, R21 ;  /* 0x0000001c37157231 */ /* 0x000fe20000000015 */
[----:B0-----:R-:W-:Y:S01]  /*1d910*/  HFMA2.MMA R43, R92, R36, R46 ;  /* 0x000000245c2b7235 */ /* 0x001fe2000000002e */
[----:B------:R-:W-:-:S02]  /*1d920*/  HFMA2 R42, R71, R29, R20 ;  /* 0x0000001d472a7231 */ /* 0x000fc40000000014 */
        /* <DEDUP_REMOVED lines=32> */
[----:B------:R-:W-:Y:S02]  /*1db30*/  HADD2 R47, R47.H0_H0, R47.H1_H1 ;  /* 0x3000002f2f2f7230 */ /* 0x000fe40000000800 */
[----:B------:R-:W-:Y:S01]  /*1db40*/  HADD2 R21, R21.H0_H0, R21.H1_H1 ;  /* 0x3000001515157230 */ /* 0x000fe20000000800 */
        /* <DEDUP_REMOVED lines=16> */
[----:B------:R-:W-:Y:S01]  /*1dc50*/  UIADD3 UR4, UR4, 0x40, URZ ;  /* 0x0000004004047890 */ /* 0x000fe2000fffe03f */
[-C--:B------:R-:W-:Y:S02]  /*1dc60*/  HFMA2.MMA R27, R100, R122.reuse, R27 ;  /* 0x0000007a641b7235 */ /* 0x080fe4000000001b */
[-C--:B------:R-:W-:Y:S02]  /*1dc70*/  HFMA2.MMA R16, R104, R122.reuse, R16 ;  /* 0x0000007a68107235 */ /* 0x080fe40000000010 */
[-C--:B------:R-:W-:Y:S02]  /*1dc80*/  HFMA2.MMA R14, R108, R122.reuse, R14 ;  /* 0x0000007a6c0e7235 */ /* 0x080fe4000000000e */
[-C--:B------:R-:W-:Y:S02]  /*1dc90*/  HFMA2.MMA R12, R112, R122.reuse, R12 ;  /* 0x0000007a700c7235 */ /* 0x080fe4000000000c */
[----:B------:R-:W-:-:S02]  /*1dca0*/  HFMA2.MMA R10, R116, R122, R10 ;  /* 0x0000007a740a7235 */ /* 0x000fc4000000000a */
[-C--:B------:R-:W-:Y:S02]  /*1dcb0*/  HFMA2.MMA R8, R120, R122.reuse, R8 ;  /* 0x0000007a78087235 */ /* 0x080fe40000000008 */
[-C--:B------:R-:W-:Y:S02]  /*1dcc0*/  HFMA2.MMA R6, R33, R122.reuse, R6 ;  /* 0x0000007a21067235 */ /* 0x080fe40000000006 */
[----:B------:R-:W-:Y:S01]  /*1dcd0*/  HFMA2.MMA R4, R48, R122, R4 ;  /* 0x0000007a30047235 */ /* 0x000fe20000000004 */
[-C--:B------:R-:W-:Y:S02]  /*1dce0*/  HFMA2 R17, R98, R121.reuse, R17 ;  /* 0x0000007962117231 */ /* 0x080fe40000000011 */
[-C--:B------:R-:W-:Y:S02]  /*1dcf0*/  HFMA2 R15, R102, R121.reuse, R15 ;  /* 0x00000079660f7231 */ /* 0x080fe4000000000f */
[-C--:B------:R-:W-:Y:S02]  /*1dd00*/  HFMA2 R13, R106, R121.reuse, R13 ;  /* 0x000000796a0d7231 */ /* 0x080fe4000000000d */
[----:B------:R-:W-:-:S02]  /*1dd10*/  HFMA2 R11, R110, R121, R11 ;  /* 0x000000796e0b7231 */ /* 0x000fc4000000000b */
[-C--:B------:R-:W-:Y:S02]  /*1dd20*/  HFMA2 R9, R114, R121.reuse, R9 ;  /* 0x0000007972097231 */ /* 0x080fe40000000009 */
[-C--:B------:R-:W-:Y:S02]  /*1dd30*/  HFMA2 R7, R118, R121.reuse, R7 ;  /* 0x0000007976077231 */ /* 0x080fe40000000007 */
[-C--:B------:R-:W-:Y:S02]  /*1dd40*/  HFMA2 R5, R60, R121.reuse, R5 ;  /* 0x000000793c057231 */ /* 0x080fe40000000005 */
[----:B------:R-:W-:Y:S01]  /*1dd50*/  HFMA2 R3, R47, R121, R3 ;  /* 0x000000792f037231 */ /* 0x000fe20000000003 */
[----:B------:R-:W-:Y:S05]  /*1dd60*/  @!P0 BRA P1, `(.L_x_3019) ;  /* 0xffffca5000008947 */ /* 0x000fea000083ffff */
.L_x_3018:
[----:B------:R-:W-:Y:S01]  /*1dd70*/  ISETP.GE.AND P0, PT, R128, R129, PT ;  /* 0x000000818000720c */ /* 0x000fe20003f06270 */
[----:B------:R-:W-:-:S03]  /*1dd80*/  IMAD R75, R127, c[0x0][0x18c], R130 ;  /* 0x000063007f4b7a24 */ /* 0x000fc600078e0282 */
[----:B------:R-:W-:Y:S01]  /*1dd90*/  ISETP.GE.OR P0, PT, R128, c[0x0][0x1bc], P0 ;  /* 0x00006f0080007a0c */ /* 0x000fe20000706670 */
[----:B------:R-:W-:-:S12]  /*1dda0*/  IMAD.WIDE R74, R75, R124, c[0x0][0x180] ;  /* 0x000060004b4a7625 */ /* 0x000fd800078e027c */
[----:B------:R-:W-:Y:S05]  /*1ddb0*/  @P0 BRA `(.L_x_3020) ;  /* 0x00001d3000000947 */ /* 0x000fea0003800000 */
[----:B------:R-:W-:-:S04]  /*1ddc0*/  MOV R25, c[0x0][0x18c] ;  /* 0x0000630000197a02 */ /* 0x000fc80000000f00 */
[----:B------:R-:W-:-:S04]  /*1ddd0*/  SHF.R.S32.HI R0, RZ, 0x1f, R25 ;  /* 0x0000001fff007819 */ /* 0x000fc80000011419 */
[----:B------:R-:W-:Y:S02]  /*1dde0*/  SHF.L.U64.HI R19, R25, 0x2, R0 ;  /* 0x0000000219137819 */ /* 0x000fe40000010200 */
.L_x_3021:
[C---:B------:R-:W-:Y:S02]  /*1ddf0*/  ISETP.NE.AND P1, PT, R128.reuse, R125, PT ;  /* 0x0000007d8000720c */ /* 0x040fe40003f25270 */
[----:B------:R-:W-:Y:S02]  /*1de00*/  MOV R20, R132 ;  /* 0x0000008400147202 */ /* 0x000fe40000000f00 */
[----:B------:R-:W-:Y:S01]  /*1de10*/  MOV R21, R133 ;  /* 0x0000008500157202 */ /* 0x000fe20000000f00 */
[----:B------:R-:W-:Y:S01]  /*1de20*/  HFMA2.MMA R26, -RZ, RZ, 0, 0.25 ;  /* 0x00003400ff1a7435 */ /* 0x000fe200000001ff */
[----:B------:R-:W0:Y:S04]  /*1de30*/  LDS.128 R32, [UR4] ;  /* 0x00000004ff207984 */ /* 0x000e280008000c00 */
[----:B------:R-:W2:Y:S03]  /*1de40*/  LDG.E.128.CONSTANT R20, [R20.64] ;  /* 0x0000000614147981 */ /* 0x000ea6000c1e9d00 */
[----:B------:R-:W-:-:S02]  /*1de50*/  @!P1 LEA R28, R128, 0x1, 0x1 ;  /* 0x00000001801c9811 */ /* 0x000fc400078e08ff */
[----:B------:R-:W-:-:S05]  /*1de60*/  @!P1 MOV R29, 0x2 ;  /* 0x00000002001d9802 */ /* 0x000fca0000000f00 */
[----:B------:R-:W-:-:S06]  /*1de70*/  @!P1 IMAD.WIDE R28, R28, R29, c[0x0][0x198] ;  /* 0x000066001c1c9625 */ /* 0x000fcc00078e021d */
[----:B------:R1:W3:Y:S01]  /*1de80*/  @!P1 LDG.E.U16.CONSTANT R29, [R28.64] ;  /* 0x000000061c1d9981 */ /* 0x0002e2000c1e9500 */
[----:B------:R-:W-:-:S04]  /*1de90*/  @!P1 IADD3 R126, R126, 0x1, RZ ;  /* 0x000000017e7e9810 */ /* 0x000fc80007ffe0ff */
[----:B------:R-:W-:-:S06]  /*1dea0*/  @!P1 LEA R54, R126, R1, 0x3 ;  /* 0x000000017e369211 */ /* 0x000fcc00078e18ff */
[----:B------:R-:W4:Y:S01]  /*1deb0*/  @!P1 LDL.64 R54, [R54] ;  /* 0x0000000036369983 */ /* 0x000f220000100a00 */
[----:B------:R-:W-:Y:S01]  /*1dec0*/  HFMA2.MMA R2, -RZ, RZ, 0, 0.015625 ;  /* 0x00002400ff027435 */ /* 0x000fe200000001ff */
[----:B------:R-:W-:-:S04]  /*1ded0*/  MOV R0, 0x2c00 ;  /* 0x00002c0000007802 */ /* 0x000fc80000000f00 */
[----:B------:R-:W-:-:S05]  /*1dee0*/  PRMT R26, R0, 0x5410, R26 ;  /* 0x00005410001a7816 */ /* 0x000fca000000001a */
[----:B------:R-:W-:Y:S02]  /*1def0*/  PRMT R0, R2, 0x7610, R0 ;  /* 0x0000761002007816 */ /* 0x000fe40000000000 */
[C---:B--2---:R-:W-:Y:S02]  /*1df00*/  LOP3.LUT R2, R20.reuse, 0x30003, RZ, 0xc0, !PT ;  /* 0x0003000314027812 */ /* 0x044fe400078ec0ff */
[C---:B------:R-:W-:Y:S02]  /*1df10*/  LOP3.LUT R18, R20.reuse, 0xc000c, RZ, 0xc0, !PT ;  /* 0x000c000c14127812 */ /* 0x040fe400078ec0ff */
[C---:B------:R-:W-:Y:S02]  /*1df20*/  LOP3.LUT R24, R20.reuse, 0x300030, RZ, 0xc0, !PT ;  /* 0x0030003014187812 */ /* 0x040fe400078ec0ff */
[----:B-1----:R-:W-:Y:S02]  /*1df30*/  LOP3.LUT R28, R20, 0xc000c0, RZ, 0xc0, !PT ;  /* 0x00c000c0141c7812 */ /* 0x002fe400078ec0ff */
[----:B------:R-:W-:-:S02]  /*1df40*/  SHF.R.U32.HI R37, RZ, 0x8, R20 ;  /* 0x00000008ff257819 */ /* 0x000fc40000011614 */
[C---:B------:R-:W-:Y:S02]  /*1df50*/  LOP3.LUT R20, R21.reuse, 0xc000c, RZ, 0xc0, !PT ;  /* 0x000c000c15147812 */ /* 0x040fe400078ec0ff */
[C---:B------:R-:W-:Y:S02]  /*1df60*/  LOP3.LUT R30, R21.reuse, 0x300030, RZ, 0xc0, !PT ;  /* 0x00300030151e7812 */ /* 0x040fe400078ec0ff */
[----:B------:R-:W-:Y:S02]  /*1df70*/  LOP3.LUT R31, R21, 0xc000c0, RZ, 0xc0, !PT ;  /* 0x00c000c0151f7812 */ /* 0x000fe400078ec0ff */
[----:B---3--:R-:W-:Y:S02]  /*1df80*/  @!P1 IADD3 R125, R29, R128, RZ ;  /* 0x000000801d7d9210 */ /* 0x008fe40007ffe0ff */
[----:B------:R-:W-:Y:S02]  /*1df90*/  LOP3.LUT R29, R21, 0x30003, RZ, 0xc0, !PT ;  /* 0x00030003151d7812 */ /* 0x000fe400078ec0ff */
[----:B------:R-:W-:-:S02]  /*1dfa0*/  SHF.R.U32.HI R36, RZ, 0x8, R21 ;  /* 0x00000008ff247819 */ /* 0x000fc40000011615 */
[C---:B------:R-:W-:Y:S02]  /*1dfb0*/  LOP3.LUT R47, R22.reuse, 0x30003, RZ, 0xc0, !PT ;  /* 0x00030003162f7812 */ /* 0x040fe400078ec0ff */
[C---:B------:R-:W-:Y:S02]  /*1dfc0*/  LOP3.LUT R21, R22.reuse, 0xc000c, RZ, 0xc0, !PT ;  /* 0x000c000c16157812 */ /* 0x040fe400078ec0ff */
[C---:B------:R-:W-:Y:S02]  /*1dfd0*/  LOP3.LUT R40, R22.reuse, 0x300030, RZ, 0xc0, !PT ;  /* 0x0030003016287812 */ /* 0x040fe400078ec0ff */
[----:B------:R-:W-:Y:S02]  /*1dfe0*/  LOP3.LUT R48, R22, 0xc000c0, RZ, 0xc0, !PT ;  /* 0x00c000c016307812 */ /* 0x000fe400078ec0ff */
[----:B------:R-:W-:Y:S02]  /*1dff0*/  SHF.R.U32.HI R38, RZ, 0x8, R22 ;  /* 0x00000008ff267819 */ /* 0x000fe40000011616 */
[----:B------:R-:W-:-:S02]  /*1e000*/  LOP3.LUT R22, R23, 0xc000c, RZ, 0xc0, !PT ;  /* 0x000c000c17167812 */ /* 0x000fc400078ec0ff */
[----:B------:R-:W-:Y:S02]  /*1e010*/  SHF.R.U32.HI R39, RZ, 0x8, R23 ;  /* 0x00000008ff277819 */ /* 0x000fe40000011617 */
[C---:B------:R-:W-:Y:S02]  /*1e020*/  LOP3.LUT R50, R23.reuse, 0x30003, RZ, 0xc0, !PT ;  /* 0x0003000317327812 */ /* 0x040fe400078ec0ff */
        /* <DEDUP_REMOVED lines=24> */
[----:B------:R-:W-:Y:S01]  /*1e1b0*/  LOP3.LUT R61, R41, 0x64006400, RZ, 0xfc, !PT ;  /* 0x64006400293d7812 */ /* 0x000fe200078efcff */
[-C--:B------:R-:W-:Y:S01]  /*1e1c0*/  HFMA2 R42, R21, R26.reuse.H0_H0, -66, -66 ;  /* 0xd420d420152a7431 */ /* 0x080fe2000004001a */
[----:B------:R-:W-:Y:S01]  /*1e1d0*/  LOP3.LUT R65, R2, 0x64006400, RZ, 0xfc, !PT ;  /* 0x6400640002417812 */ /* 0x000fe200078efcff */
[-C--:B------:R-:W-:Y:S01]  /*1e1e0*/  HFMA2 R58, R23, R26.reuse.H0_H0, -66, -66 ;  /* 0xd420d420173a7431 */ /* 0x080fe2000004001a */
[----:B------:R-:W-:Y:S02]  /*1e1f0*/  LOP3.LUT R67, R47, 0x64006400, RZ, 0xfc, !PT ;  /* 0x640064002f437812 */ /* 0x000fe400078efcff */
[----:B------:R-:W-:Y:S02]  /*1e200*/  LOP3.LUT R41, R20, 0x64006400, RZ, 0xfc, !PT ;  /* 0x6400640014297812 */ /* 0x000fe400078efcff */
[----:B------:R-:W-:Y:S02]  /*1e210*/  LOP3.LUT R49, R22, 0x64006400, RZ, 0xfc, !PT ;  /* 0x6400640016317812 */ /* 0x000fe400078efcff */
[----:B------:R-:W1:Y:S01]  /*1e220*/  LDS.128 R20, [UR4+0x10] ;  /* 0x00001004ff147984 */ /* 0x000e620008000c00 */
[----:B------:R-:W-:Y:S01]  /*1e230*/  HFMA2 R60, R61, R26.H0_H0, -66, -66 ;  /* 0xd420d4203d3c7431 */ /* 0x000fe2000004001a */
        /* <DEDUP_REMOVED lines=9> */
[----:B------:R-:W-:Y:S01]  /*1e2d0*/  HFMA2 R53, R53, R26.H1_H1, -258, -258 ;  /* 0xdc08dc0835357431 */ /* 0x000fe2000006001a */
[----:B------:R-:W-:Y:S01]  /*1e2e0*/  LOP3.LUT R63, R24, 0x64006400, RZ, 0xfc, !PT ;  /* 0x64006400183f7812 */ /* 0x000fe200078efcff */
[-C--:B0-----:R-:W-:Y:S01]  /*1e2f0*/  HFMA2.MMA R30, R67, R32.reuse, RZ ;  /* 0x00000020431e7235 */ /* 0x081fe200000000ff */
[----:B------:R-:W-:Y:S01]  /*1e300*/  LOP3.LUT R71, R28, 0x64006400, RZ, 0xfc, !PT ;  /* 0x640064001c477812 */ /* 0x000fe200078efcff */
[----:B------:R-:W-:Y:S01]  /*1e310*/  HFMA2.MMA R28, R65, R32, RZ ;  /* 0x00000020411c7235 */ /* 0x000fe200000000ff */
[----:B------:R-:W-:-:S02]  /*1e320*/  LOP3.LUT R59, R40, 0x64006400, RZ, 0xfc, !PT ;  /* 0x64006400283b7812 */ /* 0x000fc400078efcff */
        /* <DEDUP_REMOVED lines=8> */
[-C--:B------:R-:W-:Y:S01]  /*1e3b0*/  HFMA2 R52, R52, R26.reuse.H1_H1, -258, -258 ;  /* 0xdc08dc0834347431 */ /* 0x080fe2000006001a */
[----:B------:R-:W-:Y:S01]  /*1e3c0*/  LOP3.LUT R47, R18, 0x64006400, RZ, 0xfc, !PT ;  /* 0x64006400122f7812 */ /* 0x000fe200078efcff */
[-C--:B------:R-:W-:Y:S01]  /*1e3d0*/  HFMA2 R56, R56, R26.reuse.H1_H1, -258, -258 ;  /* 0xdc08dc0838387431 */ /* 0x080fe2000006001a */
[-C--:B------:R-:W-:Y:S01]  /*1e3e0*/  HFMA2.MMA R28, R51, R33.reuse, R28 ;  /* 0x00000021331c7235 */ /* 0x080fe2000000001c */
[-C--:B------:R-:W-:Y:S01]  /*1e3f0*/  HFMA2 R57, R57, R26.reuse.H0_H0, -66, -66 ;  /* 0xd420d42039397431 */ /* 0x080fe2000004001a */
[----:B------:R-:W-:Y:S01]  /*1e400*/  HFMA2.MMA R30, R53, R33, R30 ;  /* 0x00000021351e7235 */ /* 0x000fe2000000001e */
[----:B------:R-:W-:-:S02]  /*1e410*/  HFMA2 R59, R59, R26.H0_H0, -66, -66 ;  /* 0xd420d4203b3b7431 */ /* 0x000fc4000004001a */
[----:B------:R-:W-:Y:S02]  /*1e420*/  HFMA2 R41, R41, R26.H0_H0, -66, -66 ;  /* 0xd420d42029297431 */ /* 0x000fe4000004001a */
[----:B------:R-:W-:Y:S02]  /*1e430*/  HFMA2 R24, R29, R0.H0_H0, -18, -18 ;  /* 0xcc80cc801d187431 */ /* 0x000fe40000040000 */
[----:B------:R-:W-:Y:S01]  /*1e440*/  HFMA2 R26, R63, R26.H0_H0, -66, -66 ;  /* 0xd420d4203f1a7431 */ /* 0x000fe2000004001a */
[----:B------:R-:W-:Y:S01]  /*1e450*/  LOP3.LUT R63, R48, 0x64006400, RZ, 0xfc, !PT ;  /* 0x64006400303f7812 */ /* 0x000fe200078efcff */
[-C--:B------:R-:W-:Y:S02]  /*1e460*/  HFMA2 R29, R66, R32.reuse, RZ.H0_H0 ;  /* 0x00000020421d7231 */ /* 0x080fe400000400ff */
[----:B------:R-:W-:Y:S01]  /*1e470*/  HFMA2 R32, R68, R32, RZ.H0_H0 ;  /* 0x0000002044207231 */ /* 0x000fe200000400ff */
[----:B------:R-:W-:Y:S01]  /*1e480*/  LOP3.LUT R69, R62, 0x64006400, RZ, 0xfc, !PT ;  /* 0x640064003e457812 */ /* 0x000fe200078efcff */
[----:B------:R-:W-:-:S02]  /*1e490*/  HFMA2 R62, R31, R0.H0_H0, -18, -18 ;  /* 0xcc80cc801f3e7431 */ /* 0x000fc40000040000 */
[-C--:B------:R-:W-:Y:S02]  /*1e4a0*/  HFMA2 R29, R52, R33.reuse, R29 ;  /* 0x00000021341d7231 */ /* 0x080fe4000000001d */
[-C--:B------:R-:W-:Y:S01]  /*1e4b0*/  HFMA2 R18, R47, R0.reuse.H0_H0, -18, -18 ;  /* 0xcc80cc802f127431 */ /* 0x080fe20000040000 */
[-C--:B------:R-:W-:Y:S01]  /*1e4c0*/  HFMA2.MMA R47, R59, R34.reuse, R30 ;  /* 0x000000223b2f7235 */ /* 0x080fe2000000001e */
[----:B------:R-:W-:Y:S01]  /*1e4d0*/  HFMA2 R31, R56, R33, R32 ;  /* 0x00000021381f7231 */ /* 0x000fe20000000020 */
[----:B------:R-:W-:Y:S01]  /*1e4e0*/  HFMA2.MMA R32, R57, R34, R28 ;  /* 0x0000002239207235 */ /* 0x000fe2000000001c */
[-C--:B------:R-:W-:Y:S02]  /*1e4f0*/  HFMA2 R61, R61, R0.reuse.H0_H0, -18, -18 ;  /* 0xcc80cc803d3d7431 */ /* 0x080fe40000040000 */
[----:B------:R-:W-:Y:S02]  /*1e500*/  HFMA2 R63, R63, R0.H0_H0, -18, -18 ;  /* 0xcc80cc803f3f7431 */ /* 0x000fe40000040000 */
[----:B------:R-:W-:Y:S01]  /*1e510*/  HFMA2 R33, R58, R34, R29 ;  /* 0x000000223a217231 */ /* 0x000fe2000000001d */
[----:B------:R-:W-:Y:S01]  /*1e520*/  LOP3.LUT R38, R38, 0x30003, RZ, 0xc0, !PT ;  /* 0x0003000326267812 */ /* 0x000fe200078ec0ff */
[----:B------:R-:W-:-:S02]  /*1e530*/  HFMA2 R64, R69, R0.H0_H0, -18, -18 ;  /* 0xcc80cc8045407431 */ /* 0x000fc40000040000 */
[----:B------:R-:W-:Y:S01]  /*1e540*/  HFMA2 R48, R60, R34, R31 ;  /* 0x000000223c307231 */ /* 0x000fe2000000001f */
[-C--:B------:R-:W-:Y:S01]  /*1e550*/  HFMA2.MMA R32, R61, R35.reuse, R32 ;  /* 0x000000233d207235 */ /* 0x080fe20000000020 */
[-C--:B------:R-:W-:Y:S01]  /*1e560*/  HFMA2 R33, R62, R35.reuse, R33 ;  /* 0x000000233e217231 */ /* 0x080fe20000000021 */
[----:B------:R-:W-:Y:S01]  /*1e570*/  HFMA2.MMA R34, R63, R35, R47 ;  /* 0x000000233f227235 */ /* 0x000fe2000000002f */
[----:B------:R-:W-:Y:S01]  /*1e580*/  HFMA2 R35, R64, R35, R48 ;  /* 0x0000002340237231 */ /* 0x000fe20000000030 */
[----:B------:R-:W0:Y:S01]  /*1e590*/  LDS.128 R28, [UR4+0x80] ;  /* 0x00008004ff1c7984 */ /* 0x000e220008000c00 */
[----:B------:R-:W-:Y:S02]  /*1e5a0*/  LOP3.LUT R48, R38, 0x64006400, RZ, 0xfc, !PT ;  /* 0x6400640026307812 */ /* 0x000fe400078efcff */
[----:B------:R-:W-:Y:S02]  /*1e5b0*/  LOP3.LUT R37, R37, 0x30003, RZ, 0xc0, !PT ;  /* 0x0003000325257812 */ /* 0x000fe400078ec0ff */
[----:B------:R-:W-:-:S02]  /*1e5c0*/  LOP3.LUT R36, R36, 0x30003, RZ, 0xc0, !PT ;  /* 0x0003000324247812 */ /* 0x000fc400078ec0ff */
[----:B------:R-:W-:Y:S01]  /*1e5d0*/  LOP3.LUT R39, R39, 0x30003, RZ, 0xc0, !PT ;  /* 0x0003000327277812 */ /* 0x000fe200078ec0ff */
[----:B------:R-:W-:Y:S01]  /*1e5e0*/  HADD2 R48, R48, -1026, -1026 ;  /* 0xe402e40230307430 */ /* 0x000fe20000000000 */
[----:B------:R-:W-:Y:S01]  /*1e5f0*/  LOP3.LUT R50, R37, 0x64006400, RZ, 0xfc, !PT ;  /* 0x6400640025327812 */ /* 0x000fe200078efcff */
[----:B------:R-:W-:Y:S01]  /*1e600*/  HFMA2 R2, R49, R0.H0_H0, -18, -18 ;  /* 0xcc80cc8031027431 */ /* 0x000fe20000040000 */
[----:B------:R-:W-:Y:S02]  /*1e610*/  LOP3.LUT R49, R36, 0x64006400, RZ, 0xfc, !PT ;  /* 0x6400640024317812 */ /* 0x000fe400078efcff */
[----:B------:R-:W-:Y:S01]  /*1e620*/  LOP3.LUT R47, R39, 0x64006400, RZ, 0xfc, !PT ;  /* 0x64006400272f7812 */ /* 0x000fe200078efcff */
[----:B------:R-:W-:Y:S01]  /*1e630*/  HADD2 R50, R50, -1026, -1026 ;  /* 0xe402e40232327430 */ /* 0x000fe20000000000 */
[----:B-1----:R-:W-:Y:S01]  /*1e640*/  HFMA2.MMA R34, R48, R20, R34 ;  /* 0x0000001430227235 */ /* 0x002fe20000000022 */
[----:B------:R-:W-:Y:S01]  /*1e650*/  HADD2 R49, R49, -1026, -1026 ;  /* 0xe402e40231317430 */ /* 0x000fe20000000000 */
[----:B------:R-:W1:Y:S01]  /*1e660*/  LDS.128 R36, [UR4+0x90] ;  /* 0x00009004ff247984 */ /* 0x000e620008000c00 */
[----:B------:R-:W-:-:S02]  /*1e670*/  HADD2 R47, R47, -1026, -1026 ;  /* 0xe402e4022f2f7430 */ /* 0x000fc40000000000 */
[----:B------:R-:W-:Y:S01]  /*1e680*/  HFMA2.MMA R32, R50, R20, R32 ;  /* 0x0000001432207235 */ /* 0x000fe20000000020 */
[-C--:B------:R-:W-:Y:S02]  /*1e690*/  HFMA2 R33, R49, R20.reuse, R33 ;  /* 0x0000001431217231 */ /* 0x080fe40000000021 */
[----:B------:R-:W-:Y:S01]  /*1e6a0*/  HFMA2 R35, R47, R20, R35 ;  /* 0x000000142f237231 */ /* 0x000fe20000000023 */
[-C--:B------:R-:W-:Y:S02]  /*1e6b0*/  HFMA2.MMA R20, R44, R21.reuse, R34 ;  /* 0x000000152c147235 */ /* 0x080fe40000000022 */
[----:B------:R-:W-:-:S04]  /*1e6c0*/  HFMA2.MMA R32, R46, R21, R32 ;  /* 0x000000152e207235 */ /* 0x000fc80000000020 */
[-C--:B------:R-:W-:Y:S02]  /*1e6d0*/  HFMA2.MMA R20, R40, R22.reuse, R20 ;  /* 0x0000001628147235 */ /* 0x080fe40000000014 */
[----:B------:R-:W-:-:S04]  /*1e6e0*/  HFMA2.MMA R32, R42, R22, R32 ;  /* 0x000000162a207235 */ /* 0x000fc80000000020 */
[-C--:B------:R-:W-:Y:S01]  /*1e6f0*/  HFMA2.MMA R20, R2, R23.reuse, R20 ;  /* 0x0000001702147235 */ /* 0x080fe20000000014 */
[-C--:B------:R-:W-:Y:S02]  /*1e700*/  HFMA2 R33, R45, R21.reuse, R33 ;  /* 0x000000152d217231 */ /* 0x080fe40000000021 */
[----:B------:R-:W-:Y:S01]  /*1e710*/  HFMA2 R35, R43, R21, R35 ;  /* 0x000000152b237231 */ /* 0x000fe20000000023 */
[----:B------:R-:W-:Y:S01]  /*1e720*/  HFMA2.MMA R32, R24, R23, R32 ;  /* 0x0000001718207235 */ /* 0x000fe20000000020 */
[----:B------:R-:W-:Y:S02]  /*1e730*/  HFMA2 R0, R71, R0.H0_H0, -18, -18 ;  /* 0xcc80cc8047007431 */ /* 0x000fe40000040000 */
[-C--:B------:R-:W-:Y:S02]  /*1e740*/  HFMA2 R33, R41, R22.reuse, R33 ;  /* 0x0000001629217231 */ /* 0x080fe40000000021 */
[----:B------:R-:W-:Y:S02]  /*1e750*/  HFMA2 R35, R26, R22, R35 ;  /* 0x000000161a237231 */ /* 0x000fe40000000023 */
[----:B------:R-:W-:Y:S01]  /*1e760*/  HADD2 R71, R20.H0_H0, R20.H1_H1 ;  /* 0x3000001414477230 */ /* 0x000fe20000000800 */
[----:B0-----:R-:W-:Y:S01]  /*1e770*/  HFMA2.MMA R20, R65, R28, RZ ;  /* 0x0000001c41147235 */ /* 0x001fe200000000ff */
[----:B------:R-:W-:-:S02]  /*1e780*/  HFMA2 R33, R18, R23, R33 ;  /* 0x0000001712217231 */ /* 0x000fc40000000021 */
[----:B------:R-:W-:Y:S01]  /*1e790*/  HFMA2 R35, R0, R23, R35 ;  /* 0x0000001700237231 */ /* 0x000fe20000000023 */
[----:B------:R-:W-:Y:S01]  /*1e7a0*/  HFMA2.MMA R22, R67, R28, RZ ;  /* 0x0000001c43167235 */ /* 0x000fe200000000ff */
[-C--:B------:R-:W-:Y:S01]  /*1e7b0*/  HFMA2 R21, R66, R28.reuse, RZ.H0_H0 ;  /* 0x0000001c42157231 */ /* 0x080fe200000400ff */
[----:B------:R-:W-:Y:S01]  /*1e7c0*/  HFMA2.MMA R20, R51, R29, R20 ;  /* 0x0000001d33147235 */ /* 0x000fe20000000014 */
[----:B------:R-:W-:Y:S02]  /*1e7d0*/  HADD2 R69, R32.H0_H0, R32.H1_H1 ;  /* 0x3000002020457230 */ /* 0x000fe40000000800 */
[----:B------:R-:W-:Y:S02]  /*1e7e0*/  HADD2 R70, R33.H0_H0, R33.H1_H1 ;  /* 0x3000002121467230 */ /* 0x000fe40000000800 */
[----:B------:R-:W-:Y:S02]  /*1e7f0*/  HADD2 R72, R35.H0_H0, R35.H1_H1 ;  /* 0x3000002323487230 */ /* 0x000fe40000000800 */
[----:B------:R-:W-:Y:S01]  /*1e800*/  HFMA2 R28, R68, R28, RZ.H0_H0 ;  /* 0x0000001c441c7231 */ /* 0x000fe200000400ff */
[----:B------:R-:W0:Y:S03]  /*1e810*/  LDS.128 R32, [UR4+0x100] ;  /* 0x00010004ff207984 */ /* 0x000e260008000c00 */
[-C--:B------:R-:W-:Y:S01]  /*1e820*/  HFMA2 R23, R56, R29.reuse, R28 ;  /* 0x0000001d38177231 */ /* 0x080fe2000000001c */
[----:B------:R-:W-:Y:S01]  /*1e830*/  HFMA2.MMA R28, R57, R30, R20 ;  /* 0x0000001e391c7235 */ /* 0x000fe20000000014 */
[----:B----4-:R-:W-:Y:S01]  /*1e840*/  @!P1 PRMT R122, R54, 0x7610, R122 ;  /* 0x00007610367a9816 */ /* 0x010fe2000000007a */
[----:B------:R-:W-:Y:S01]  /*1e850*/  HFMA2.MMA R22, R53, R29, R22 ;  /* 0x0000001d35167235 */ /* 0x000fe20000000016 */
[----:B------:R-:W-:-:S03]  /*1e860*/  HFMA2 R21, R52, R29, R21 ;  /* 0x0000001d34157231 */ /* 0x000fc60000000015 */
[----:B------:R-:W-:Y:S01]  /*1e870*/  HFMA2.MMA R28, R61, R31, R28 ;  /* 0x0000001f3d1c7235 */ /* 0x000fe2000000001c */
[----:B------:R-:W-:Y:S01]  /*1e880*/  @!P1 PRMT R122, R122, 0x7610, R54 ;  /* 0x000076107a7a9816 */ /* 0x000fe20000000036 */
[-C--:B------:R-:W-:Y:S01]  /*1e890*/  HFMA2 R29, R58, R30.reuse, R21 ;  /* 0x0000001e3a1d7231 */ /* 0x080fe20000000015 */
[----:B------:R-:W-:Y:S01]  /*1e8a0*/  HFMA2.MMA R54, R59, R30, R22 ;  /* 0x0000001e3b367235 */ /* 0x000fe20000000016 */
[----:B------:R-:W-:Y:S02]  /*1e8b0*/  HFMA2 R30, R60, R30, R23 ;  /* 0x0000001e3c1e7231 */ /* 0x000fe40000000017 */
[----:B-1----:R-:W-:Y:S01]  /*1e8c0*/  HFMA2.MMA R28, R50, R36, R28 ;  /* 0x00000024321c7235 */ /* 0x002fe2000000001c */
[----:B------:R-:W1:Y:S01]  /*1e8d0*/  LDS.128 R20, [UR4+0x110] ;  /* 0x00011004ff147984 */ /* 0x000e620008000c00 */
[----:B------:R-:W-:Y:S01]  /*1e8e0*/  HFMA2 R30, R64, R31, R30 ;  /* 0x0000001f401e7231 */ /* 0x000fe2000000001e */
[----:B------:R-:W-:-:S03]  /*1e8f0*/  HFMA2.MMA R54, R63, R31, R54 ;  /* 0x0000001f3f367235 */ /* 0x000fc60000000036 */
[----:B------:R-:W-:Y:S01]  /*1e900*/  HFMA2.MMA R28, R46, R37, R28 ;  /* 0x000000252e1c7235 */ /* 0x000fe2000000001c */
[----:B------:R-:W-:-:S04]  /*1e910*/  HFMA2 R30, R47, R36, R30 ;  /* 0x000000242f1e7231 */ /* 0x000fc8000000001e */
[----:B------:R-:W-:Y:S01]  /*1e920*/  HFMA2 R30, R43, R37, R30 ;  /* 0x000000252b1e7231 */ /* 0x000fe2000000001e */
[----:B------:R-:W-:Y:S01]  /*1e930*/  HFMA2.MMA R28, R42, R38, R28 ;  /* 0x000000262a1c7235 */ /* 0x000fe2000000001c */
[----:B------:R-:W-:Y:S01]  /*1e940*/  HFMA2 R29, R62, R31, R29 ;  /* 0x0000001f3e1d7231 */ /* 0x000fe2000000001d */
[----:B------:R-:W-:Y:S01]  /*1e950*/  HFMA2.MMA R54, R48, R36, R54 ;  /* 0x0000002430367235 */ /* 0x000fe20000000036 */
[----:B------:R-:W-:Y:S01]  /*1e960*/  HFMA2 R30, R26, R38, R30 ;  /* 0x000000261a1e7231 */ /* 0x000fe2000000001e */
[----:B------:R-:W-:Y:S01]  /*1e970*/  @!P1 PRMT R121, R55, 0x7610, R121 ;  /* 0x0000761037799816 */ /* 0x000fe20000000079 */
[----:B------:R-:W-:Y:S01]  /*1e980*/  HFMA2 R29, R49, R36, R29 ;  /* 0x00000024311d7231 */ /* 0x000fe2000000001d */
[----:B------:R-:W-:Y:S01]  /*1e990*/  HFMA2.MMA R28, R24, R39, R28 ;  /* 0x00000027181c7235 */ /* 0x000fe2000000001c */
[----:B------:R-:W-:Y:S01]  /*1e9a0*/  HFMA2 R30, R0, R39, R30 ;  /* 0x00000027001e7231 */ /* 0x000fe2000000001e */
[----:B------:R-:W-:Y:S01]  /*1e9b0*/  HFMA2.MMA R54, R44, R37, R54 ;  /* 0x000000252c367235 */ /* 0x000fe20000000036 */
[----:B------:R-:W-:Y:S01]  /*1e9c0*/  @!P1 PRMT R121, R121, 0x7610, R55 ;  /* 0x0000761079799816 */ /* 0x000fe20000000037 */
[----:B------:R-:W-:-:S02]  /*1e9d0*/  HFMA2 R29, R45, R37, R29 ;  /* 0x000000252d1d7231 */ /* 0x000fc4000000001d */
[----:B------:R-:W-:Y:S01]  /*1e9e0*/  HADD2 R55, R30.H0_H0, R30.H1_H1 ;  /* 0x3000001e1e377230 */ /* 0x000fe20000000800 */
[----:B0-----:R-:W-:Y:S01]  /*1e9f0*/  HFMA2.MMA R30, R67, R32, RZ ;  /* 0x00000020431e7235 */ /* 0x001fe200000000ff */
[----:B------:R-:W-:Y:S01]  /*1ea00*/  HFMA2 R29, R41, R38, R29 ;  /* 0x00000026291d7231 */ /* 0x000fe2000000001d */
[----:B------:R-:W-:Y:S01]  /*1ea10*/  HFMA2.MMA R54, R40, R38, R54 ;  /* 0x0000002628367235 */ /* 0x000fe20000000036 */
[----:B------:R-:W-:Y:S01]  /*1ea20*/  HADD2 R76, R28.H0_H0, R28.H1_H1 ;  /* 0x3000001c1c4c7230 */ /* 0x000fe20000000800 */
[----:B------:R-:W-:Y:S01]  /*1ea30*/  HFMA2.MMA R28, R65, R32, RZ ;  /* 0x00000020411c7235 */ /* 0x000fe200000000ff */
[----:B------:R-:W-:Y:S01]  /*1ea40*/  HFMA2 R29, R18, R39, R29 ;  /* 0x00000027121d7231 */ /* 0x000fe2000000001d */
[----:B------:R-:W-:Y:S02]  /*1ea50*/  HFMA2.MMA R30, R53, R33, R30 ;  /* 0x00000021351e7235 */ /* 0x000fe4000000001e */
[----:B------:R-:W-:Y:S01]  /*1ea60*/  HFMA2.MMA R73, R2, R39, R54 ;  /* 0x0000002702497235 */ /* 0x000fe20000000036 */
[----:B------:R-:W-:Y:S01]  /*1ea70*/  HADD2 R54, R29.H0_H0, R29.H1_H1 ;  /* 0x3000001d1d367230 */ /* 0x000fe20000000800 */
[----:B------:R-:W-:Y:S01]  /*1ea80*/  HFMA2.MMA R28, R51, R33, R28 ;  /* 0x00000021331c7235 */ /* 0x000fe2000000001c */
[-C--:B------:R-:W-:Y:S01]  /*1ea90*/  HFMA2 R29, R66, R32.reuse, RZ.H0_H0 ;  /* 0x00000020421d7231 */ /* 0x080fe200000400ff */
[----:B------:R-:W-:Y:S01]  /*1eaa0*/  HFMA2.MMA R77, R59, R34, R30 ;  /* 0x000000223b4d7235 */ /* 0x000fe2000000001e */
[----:B------:R-:W-:Y:S01]  /*1eab0*/  HFMA2 R32, R68, R32, RZ.H0_H0 ;  /* 0x0000002044207231 */ /* 0x000fe200000400ff */
[----:B------:R-:W0:Y:S01]  /*1eac0*/  LDS.128 R36, [UR4+0x180] ;  /* 0x00018004ff247984 */ /* 0x000e220008000c00 */
[----:B------:R-:W-:-:S02]  /*1ead0*/  HFMA2 R29, R52, R33, R29 ;  /* 0x00000021341d7231 */ /* 0x000fc4000000001d */
[----:B------:R-:W-:Y:S01]  /*1eae0*/  HFMA2 R31, R56, R33, R32 ;  /* 0x00000021381f7231 */ /* 0x000fe20000000020 */
[----:B------:R-:W-:Y:S02]  /*1eaf0*/  HFMA2.MMA R32, R57, R34, R28 ;  /* 0x0000002239207235 */ /* 0x000fe4000000001c */
[-C--:B------:R-:W-:Y:S01]  /*1eb00*/  HFMA2.MMA R77, R63, R35.reuse, R77 ;  /* 0x000000233f4d7235 */ /* 0x080fe2000000004d */
[-C--:B------:R-:W-:Y:S02]  /*1eb10*/  HFMA2 R33, R58, R34.reuse, R29 ;  /* 0x000000223a217231 */ /* 0x080fe4000000001d */
[----:B------:R-:W-:Y:S01]  /*1eb20*/  HFMA2 R34, R60, R34, R31 ;  /* 0x000000223c227231 */ /* 0x000fe2000000001f */
[----:B------:R-:W-:Y:S01]  /*1eb30*/  HFMA2.MMA R32, R61, R35, R32 ;  /* 0x000000233d207235 */ /* 0x000fe20000000020 */
[-C--:B------:R-:W-:Y:S01]  /*1eb40*/  HFMA2 R33, R62, R35.reuse, R33 ;  /* 0x000000233e217231 */ /* 0x080fe20000000021 */
[-C--:B-1----:R-:W-:Y:S01]  /*1eb50*/  HFMA2.MMA R77, R48, R20.reuse, R77 ;  /* 0x00000014304d7235 */ /* 0x082fe2000000004d */
[----:B------:R-:W-:Y:S01]  /*1eb60*/  HFMA2 R34, R64, R35, R34 ;  /* 0x0000002340227231 */ /* 0x000fe20000000022 */
[----:B------:R-:W1:Y:S01]  /*1eb70*/  LDS.128 R28, [UR4+0x190] ;  /* 0x00019004ff1c7984 */ /* 0x000e620008000c00 */
[-C--:B------:R-:W-:Y:S01]  /*1eb80*/  HFMA2 R33, R49, R20.reuse, R33 ;  /* 0x0000001431217231 */ /* 0x080fe20000000021 */
[----:B------:R-:W-:Y:S01]  /*1eb90*/  HFMA2.MMA R32, R50, R20, R32 ;  /* 0x0000001432207235 */ /* 0x000fe20000000020 */
[----:B------:R-:W-:Y:S01]  /*1eba0*/  HFMA2 R34, R47, R20, R34 ;  /* 0x000000142f227231 */ /* 0x000fe20000000022 */
[----:B------:R-:W-:-:S06]  /*1ebb0*/  HFMA2.MMA R20, R44, R21, R77 ;  /* 0x000000152c147235 */ /* 0x000fcc000000004d */
[----:B------:R-:W-:Y:S02]  /*1ebc0*/  HFMA2.MMA R20, R40, R22, R20 ;  /* 0x0000001628147235 */ /* 0x000fe40000000014 */
[----:B------:R-:W-:-:S04]  /*1ebd0*/  HFMA2.MMA R32, R46, R21, R32 ;  /* 0x000000152e207235 */ /* 0x000fc80000000020 */
[----:B------:R-:W-:Y:S02]  /*1ebe0*/  HFMA2.MMA R20, R2, R23, R20 ;  /* 0x0000001702147235 */ /* 0x000fe40000000014 */
[----:B------:R-:W-:Y:S01]  /*1ebf0*/  HFMA2.MMA R32, R42, R22, R32 ;  /* 0x000000162a207235 */ /* 0x000fe20000000020 */
[-C--:B------:R-:W-:Y:S02]  /*1ec00*/  HFMA2 R33, R45, R21.reuse, R33 ;  /* 0x000000152d217231 */ /* 0x080fe40000000021 */
[----:B------:R-:W-:Y:S02]  /*1ec10*/  HFMA2 R34, R43, R21, R34 ;  /* 0x000000152b227231 */ /* 0x000fe40000000022 */
[-C--:B------:R-:W-:Y:S01]  /*1ec20*/  HFMA2 R33, R41, R22.reuse, R33 ;  /* 0x0000001629217231 */ /* 0x080fe20000000021 */
[----:B------:R-:W-:Y:S02]  /*1ec30*/  HFMA2.MMA R32, R24, R23, R32 ;  /* 0x0000001718207235 */ /* 0x000fe40000000020 */
[----:B------:R-:W-:Y:S01]  /*1ec40*/  HADD2 R79, R20.H0_H0, R20.H1_H1 ;  /* 0x30000014144f7230 */ /* 0x000fe20000000800 */
[-C--:B0-----:R-:W-:Y:S01]  /*1ec50*/  HFMA2.MMA R20, R65, R36.reuse, RZ ;  /* 0x0000002441147235 */ /* 0x081fe200000000ff */
[----:B------:R-:W-:Y:S01]  /*1ec60*/  HFMA2 R34, R26, R22, R34 ;  /* 0x000000161a227231 */ /* 0x000fe20000000022 */
[----:B------:R-:W-:Y:S01]  /*1ec70*/  HFMA2.MMA R22, R67, R36, RZ ;  /* 0x0000002443167235 */ /* 0x000fe200000000ff */
[----:B------:R-:W-:-:S02]  /*1ec80*/  HFMA2 R33, R18, R23, R33 ;  /* 0x0000001712217231 */ /* 0x000fc40000000021 */
[-C--:B------:R-:W-:Y:S01]  /*1ec90*/  HFMA2 R21, R66, R36.reuse, RZ.H0_H0 ;  /* 0x0000002442157231 */ /* 0x080fe200000400ff */
[-C--:B------:R-:W-:Y:S01]  /*1eca0*/  HFMA2.MMA R20, R51, R37.reuse, R20 ;  /* 0x0000002533147235 */ /* 0x080fe20000000014 */
[----:B------:R-:W-:Y:S01]  /*1ecb0*/  HFMA2 R36, R68, R36, RZ.H0_H0 ;  /* 0x0000002444247231 */ /* 0x000fe200000400ff */
[----:B------:R-:W-:Y:S01]  /*1ecc0*/  HFMA2.MMA R22, R53, R37, R22 ;  /* 0x0000002535167235 */ /* 0x000fe20000000016 */
[----:B------:R-:W-:Y:S02]  /*1ecd0*/  HFMA2 R78, R0, R23, R34 ;  /* 0x00000017004e7231 */ /* 0x000fe40000000022 */
[----:B------:R-:W-:Y:S02]  /*1ece0*/  HADD2 R80, R32.H0_H0, R32.H1_H1 ;  /* 0x3000002020507230 */ /* 0x000fe40000000800 */
[----:B------:R-:W-:Y:S02]  /*1ecf0*/  HADD2 R77, R33.H0_H0, R33.H1_H1 ;  /* 0x30000021214d7230 */ /* 0x000fe40000000800 */
        /* <DEDUP_REMOVED lines=8> */
[-C--:B-1----:R-:W-:Y:S01]  /*1ed80*/  HFMA2.MMA R36, R50, R28.reuse, R36 ;  /* 0x0000001c32247235 */ /* 0x082fe20000000024 */
[----:B------:R-:W-:Y:S02]  /*1ed90*/  HFMA2 R38, R60, R38, R23 ;  /* 0x000000263c267231 */ /* 0x000fe40000000017 */
[----:B------:R-:W1:Y:S01]  /*1eda0*/  LDS.128 R20, [UR4+0x280] ;  /* 0x00028004ff147984 */ /* 0x000e620008000c00 */
[-C--:B------:R-:W-:Y:S01]  /*1edb0*/  HFMA2 R37, R62, R39.reuse, R37 ;  /* 0x000000273e257231 */ /* 0x080fe20000000025 */
[----:B------:R-:W-:Y:S01]  /*1edc0*/  HFMA2.MMA R81, R48, R28, R81 ;  /* 0x0000001c30517235 */ /* 0x000fe20000000051 */
[----:B------:R-:W-:Y:S01]  /*1edd0*/  HFMA2 R38, R64, R39, R38 ;  /* 0x0000002740267231 */ /* 0x000fe20000000026 */
[-C--:B------:R-:W-:Y:S01]  /*1ede0*/  HFMA2.MMA R36, R46, R29.reuse, R36 ;  /* 0x0000001d2e247235 */ /* 0x080fe20000000024 */
[-C--:B------:R-:W-:Y:S02]  /*1edf0*/  HFMA2 R37, R49, R28.reuse, R37 ;  /* 0x0000001c31257231 */ /* 0x080fe40000000025 */
        /* <DEDUP_REMOVED lines=8> */
[-C--:B------:R-:W-:Y:S01]  /*1ee80*/  HFMA2.MMA R28, R24, R31.reuse, R28 ;  /* 0x0000001f181c7235 */ /* 0x080fe2000000001c */
[-C--:B------:R-:W-:Y:S01]  /*1ee90*/  HFMA2 R29, R18, R31.reuse, R29 ;  /* 0x0000001f121d7231 */ /* 0x080fe2000000001d */
[----:B------:R-:W2:Y:S01]  /*1eea0*/  LDS.128 R36, [UR4+0x300] ;  /* 0x00030004ff247984 */ /* 0x000ea20008000c00 */
[----:B------:R-:W-:Y:S01]  /*1eeb0*/  HFMA2 R30, R0, R31, R30 ;  /* 0x0000001f001e7231 */ /* 0x000fe2000000001e */
[----:B------:R-:W-:Y:S01]  /*1eec0*/  HFMA2.MMA R83, R2, R31, R81 ;  /* 0x0000001f02537235 */ /* 0x000fe20000000051 */
[----:B------:R-:W-:Y:S02]  /*1eed0*/  HADD2 R81, R29.H0_H0, R29.H1_H1 ;  /* 0x3000001d1d517230 */ /* 0x000fe40000000800 */
[----:B------:R-:W-:Y:S01]  /*1eee0*/  HADD2 R82, R30.H0_H0, R30.H1_H1 ;  /* 0x3000001e1e527230 */ /* 0x000fe20000000800 */
[----:B0-----:R-:W-:-:S02]  /*1eef0*/  HFMA2.MMA R29, R66, R32, RZ ;  /* 0x00000020421d7235 */ /* 0x001fc400000000ff */
[----:B------:R-:W-:Y:S01]  /*1ef00*/  HFMA2.MMA R30, R67, R32, RZ ;  /* 0x00000020431e7235 */ /* 0x000fe200000000ff */
[----:B------:R-:W-:Y:S02]  /*1ef10*/  HADD2 R84, R28.H0_H0, R28.H1_H1 ;  /* 0x3000001c1c547230 */ /* 0x000fe40000000800 */
[-C--:B------:R-:W-:Y:S02]  /*1ef20*/  HFMA2 R28, R65, R32.reuse, RZ.H0_H0 ;  /* 0x00000020411c7231 */ /* 0x080fe400000400ff */
[----:B------:R-:W-:Y:S01]  /*1ef30*/  HFMA2 R31, R68, R32, RZ.H0_H0 ;  /* 0x00000020441f7231 */ /* 0x000fe200000400ff */
[-C--:B------:R-:W-:Y:S01]  /*1ef40*/  HFMA2.MMA R85, R52, R33.reuse, R29 ;  /* 0x0000002134557235 */ /* 0x080fe2000000001d */
[-C--:B------:R-:W-:Y:S01]  /*1ef50*/  HFMA2 R32, R51, R33.reuse, R28 ;  /* 0x0000002133207231 */ /* 0x080fe2000000001c */
[----:B------:R-:W-:Y:S01]  /*1ef60*/  HFMA2.MMA R86, R53, R33, R30 ;  /* 0x0000002135567235 */ /* 0x000fe2000000001e */
[----:B------:R-:W-:-:S03]  /*1ef70*/  HFMA2 R33, R56, R33, R31 ;  /* 0x0000002138217231 */ /* 0x000fc6000000001f */
[-C--:B------:R-:W-:Y:S01]  /*1ef80*/  HFMA2.MMA R85, R58, R34.reuse, R85 ;  /* 0x000000223a557235 */ /* 0x080fe20000000055 */
[-C--:B------:R-:W-:Y:S01]  /*1ef90*/  HFMA2 R33, R60, R34.reuse, R33 ;  /* 0x000000223c217231 */ /* 0x080fe20000000021 */
[----:B------:R-:W-:Y:S01]  /*1efa0*/  HFMA2.MMA R86, R59, R34, R86 ;  /* 0x000000223b567235 */ /* 0x000fe20000000056 */
[----:B------:R-:W-:Y:S01]  /*1efb0*/  HFMA2 R32, R57, R34, R32 ;  /* 0x0000002239207231 */ /* 0x000fe20000000020 */
[-C--:B-1----:R-:W-:Y:S01]  /*1efc0*/  HFMA2.MMA R34, R67, R20.reuse, RZ ;  /* 0x0000001443227235 */ /* 0x082fe200000000ff */
        /* <DEDUP_REMOVED lines=8> */
[-C--:B------:R-:W-:Y:S01]  /*1f050*/  HFMA2 R20, R51, R21.reuse, R32 ;  /* 0x0000001533147231 */ /* 0x080fe20000000020 */
[----:B------:R-:W-:Y:S01]  /*1f060*/  HFMA2.MMA R86, R53, R21, R34 ;  /* 0x0000001535567235 */ /* 0x000fe20000000022 */
[----:B------:R-:W-:Y:S01]  /*1f070*/  HFMA2 R87, R56, R21, R35 ;  /* 0x0000001538577231 */ /* 0x000fe20000000023 */
[----:B------:R-:W0:Y:S04]  /*1f080*/  LDS.128 R28, [UR4+0x380] ;  /* 0x00038004ff1c7984 */ /* 0x000e280008000c00 */
[----:B------:R-:W1:Y:S01]  /*1f090*/  LDS.128 R32, [UR4+0x210] ;  /* 0x00021004ff207984 */ /* 0x000e620008000c00 */
[----:B------:R-:W-:-:S02]  /*1f0a0*/  HFMA2.MMA R85, R58, R22, R85 ;  /* 0x000000163a557235 */ /* 0x000fc40000000055 */
[----:B------:R-:W-:Y:S01]  /*1f0b0*/  HFMA2.MMA R21, R59, R22, R86 ;  /* 0x000000163b157235 */ /* 0x000fe20000000056 */
[-C--:B------:R-:W-:Y:S02]  /*1f0c0*/  HFMA2 R88, R60, R22.reuse, R87 ;  /* 0x000000163c587231 */ /* 0x080fe40000000057 */
[----:B------:R-:W-:Y:S01]  /*1f0d0*/  HFMA2 R20, R57, R22, R20 ;  /* 0x0000001639147231 */ /* 0x000fe20000000014 */
[-C--:B------:R-:W-:Y:S02]  /*1f0e0*/  HFMA2.MMA R87, R62, R23.reuse, R85 ;  /* 0x000000173e577235 */ /* 0x080fe40000000055 */
[----:B------:R-:W-:Y:S02]  /*1f0f0*/  HFMA2.MMA R85, R63, R23, R21 ;  /* 0x000000173f557235 */ /* 0x000fe40000000015 */
[-C--:B--2---:R-:W-:Y:S02]  /*1f100*/  HFMA2.MMA R21, R66, R36.reuse, RZ ;  /* 0x0000002442157235 */ /* 0x084fe400000000ff */
[----:B------:R-:W-:Y:S01]  /*1f110*/  HFMA2.MMA R22, R67, R36, RZ ;  /* 0x0000002443167235 */ /* 0x000fe200000000ff */
[----:B------:R-:W-:-:S02]  /*1f120*/  HFMA2 R86, R61, R23, R20 ;  /* 0x000000173d567231 */ /* 0x000fc40000000014 */
[-C--:B------:R-:W-:Y:S01]  /*1f130*/  HFMA2 R20, R65, R36.reuse, RZ.H0_H0 ;  /* 0x0000002441147231 */ /* 0x080fe200000400ff */
[-C--:B------:R-:W-:Y:S01]  /*1f140*/  HFMA2.MMA R21, R52, R37.reuse, R21 ;  /* 0x0000002534157235 */ /* 0x080fe20000000015 */
[----:B------:R-:W-:Y:S01]  /*1f150*/  HFMA2 R36, R68, R36, RZ.H0_H0 ;  /* 0x0000002444247231 */ /* 0x000fe200000400ff */
[----:B------:R-:W-:Y:S01]  /*1f160*/  HFMA2.MMA R22, R53, R37, R22 ;  /* 0x0000002535167235 */ /* 0x000fe20000000016 */
[----:B------:R-:W-:Y:S02]  /*1f170*/  HFMA2 R20, R51, R37, R20 ;  /* 0x0000002533147231 */ /* 0x000fe40000000014 */
[----:B------:R-:W-:Y:S02]  /*1f180*/  HFMA2 R88, R64, R23, R88 ;  /* 0x0000001740587231 */ /* 0x000fe40000000058 */
[----:B------:R-:W-:Y:S01]  /*1f190*/  HFMA2 R23, R56, R37, R36 ;  /* 0x0000002538177231 */ /* 0x000fe20000000024 */
[----:B------:R-:W-:Y:S02]  /*1f1a0*/  HFMA2.MMA R37, R58, R38, R21 ;  /* 0x000000263a257235 */ /* 0x000fe40000000015 */
[----:B0-----:R-:W-:-:S02]  /*1f1b0*/  HFMA2.MMA R66, R66, R28, RZ ;  /* 0x0000001c42427235 */ /* 0x001fc400000000ff */
[----:B------:R-:W-:Y:S02]  /*1f1c0*/  HFMA2.MMA R67, R67, R28, RZ ;  /* 0x0000001c43437235 */ /* 0x000fe400000000ff */
[-C--:B-1----:R-:W-:Y:S02]  /*1f1d0*/  HFMA2.MMA R92, R50, R32.reuse, R92 ;  /* 0x00000020325c7235 */ /* 0x082fe4000000005c */
[----:B------:R-:W-:Y:S01]  /*1f1e0*/  HFMA2.MMA R90, R48, R32, R90 ;  /* 0x00000020305a7235 */ /* 0x000fe2000000005a */
        /* <DEDUP_REMOVED lines=10> */
[----:B------:R-:W-:-:S02]  /*1f290*/  HFMA2 R65, R51, R29, R65 ;  /* 0x0000001d33417231 */ /* 0x000fc40000000041 */
[-C--:B------:R-:W-:Y:S02]  /*1f2a0*/  HFMA2 R89, R45, R33.reuse, R89 ;  /* 0x000000212d597231 */ /* 0x080fe40000000059 */
[----:B------:R-:W-:Y:S01]  /*1f2b0*/  HFMA2 R91, R43, R33, R91 ;  /* 0x000000212b5b7231 */ /* 0x000fe2000000005b */
[-C--:B------:R-:W-:Y:S01]  /*1f2c0*/  HFMA2.MMA R66, R58, R30.reuse, R66 ;  /* 0x0000001e3a427235 */ /* 0x080fe20000000042 */
[CC--:B------:R-:W-:Y:S01]  /*1f2d0*/  HFMA2 R36, R57.reuse, R38.reuse, R20 ;  /* 0x0000002639247231 */ /* 0x0c0fe20000000014 */
[----:B------:R-:W-:Y:S01]  /*1f2e0*/  HFMA2.MMA R67, R59, R30, R67 ;  /* 0x0000001e3b437235 */ /* 0x000fe20000000043 */
[C---:B------:R-:W-:Y:S01]  /*1f2f0*/  HFMA2 R94, R60.reuse, R38, R23 ;  /* 0x000000263c5e7231 */ /* 0x040fe20000000017 */
[-C--:B------:R-:W-:Y:S01]  /*1f300*/  HFMA2.MMA R92, R42, R34.reuse, R92 ;  /* 0x000000222a5c7235 */ /* 0x080fe2000000005c */
[-C--:B------:R-:W-:Y:S01]  /*1f310*/  HFMA2 R28, R60, R30.reuse, R28 ;  /* 0x0000001e3c1c7231 */ /* 0x080fe2000000001c */
[----:B------:R-:W-:Y:S01]  /*1f320*/  HFMA2.MMA R90, R40, R34, R90 ;  /* 0x00000022285a7235 */ /* 0x000fe2000000005a */
[----:B------:R-:W-:Y:S01]  /*1f330*/  HFMA2 R65, R57, R30, R65 ;  /* 0x0000001e39417231 */ /* 0x000fe20000000041 */
[----:B------:R-:W-:Y:S01]  /*1f340*/  HFMA2.MMA R37, R62, R39, R37 ;  /* 0x000000273e257235 */ /* 0x000fe20000000025 */
[----:B------:R-:W-:-:S02]  /*1f350*/  HFMA2 R89, R41, R34, R89 ;  /* 0x0000002229597231 */ /* 0x000fc40000000059 */
[----:B------:R-:W-:Y:S02]  /*1f360*/  HFMA2 R91, R26, R34, R91 ;  /* 0x000000221a5b7231 */ /* 0x000fe4000000005b */
[CC--:B------:R-:W-:Y:S01]  /*1f370*/  HFMA2 R38, R61.reuse, R39.reuse, R36 ;  /* 0x000000273d267231 */ /* 0x0c0fe20000000024 */
[----:B------:R-:W-:Y:S01]  /*1f380*/  HFMA2.MMA R36, R63, R39, R93 ;  /* 0x000000273f247235 */ /* 0x000fe2000000005d */
[C---:B------:R-:W-:Y:S01]  /*1f390*/  HFMA2 R39, R64.reuse, R39, R94 ;  /* 0x0000002740277231 */ /* 0x040fe2000000005e */
        /* <DEDUP_REMOVED lines=8> */
[----:B------:R-:W0:Y:S04]  /*1f420*/  LDS.128 R20, [UR4+0x290] ;  /* 0x00029004ff147984 */ /* 0x000e280008000c00 */
[----:B------:R-:W1:Y:S04]  /*1f430*/  LDS.128 R28, [UR4+0x310] ;  /* 0x00031004ff1c7984 */ /* 0x000e680008000c00 */
[----:B------:R-:W2:Y:S01]  /*1f440*/  LDS.128 R32, [UR4+0x390] ;  /* 0x00039004ff207984 */ /* 0x000ea20008000c00 */
[----:B------:R-:W-:-:S02]  /*1f450*/  LEA R132, P0, R25, R132, 0x2 ;  /* 0x0000008419847211 */ /* 0x000fc400078010ff */
[----:B------:R-:W-:Y:S02]  /*1f460*/  IADD3 R128, R128, 0x10, RZ ;  /* 0x0000001080807810 */ /* 0x000fe40007ffe0ff */
[----:B------:R-:W-:Y:S01]  /*1f470*/  IADD3.X R133, R133, R19, RZ, P0, !PT ;  /* 0x0000001385857210 */ /* 0x000fe200007fe4ff */
[C---:B0-----:R-:W-:Y:S02]  /*1f480*/  HFMA2.MMA R86, R50.reuse, R20, R86 ;  /* 0x0000001432567235 */ /* 0x041fe40000000056 */
[C---:B-1----:R-:W-:Y:S02]  /*1f490*/  HFMA2.MMA R38, R50.reuse, R28, R38 ;  /* 0x0000001c32267235 */ /* 0x042fe40000000026 */
[----:B--2---:R-:W-:Y:S02]  /*1f4a0*/  HFMA2.MMA R61, R50, R32, R61 ;  /* 0x00000020323d7235 */ /* 0x004fe4000000003d */
[C---:B------:R-:W-:Y:S02]  /*1f4b0*/  HFMA2.MMA R85, R48.reuse, R20, R85 ;  /* 0x0000001430557235 */ /* 0x040fe40000000055 */
[----:B------:R-:W-:-:S02]  /*1f4c0*/  HFMA2.MMA R36, R48, R28, R36 ;  /* 0x0000001c30247235 */ /* 0x000fc40000000024 */
[----:B------:R-:W-:Y:S02]  /*1f4d0*/  HFMA2.MMA R63, R48, R32, R63 ;  /* 0x00000020303f7235 */ /* 0x000fe4000000003f */
[C---:B------:R-:W-:Y:S02]  /*1f4e0*/  HFMA2.MMA R86, R46.reuse, R21, R86 ;  /* 0x000000152e567235 */ /* 0x040fe40000000056 */
[C---:B------:R-:W-:Y:S02]  /*1f4f0*/  HFMA2.MMA R38, R46.reuse, R29, R38 ;  /* 0x0000001d2e267235 */ /* 0x040fe40000000026 */
[----:B------:R-:W-:Y:S01]  /*1f500*/  HFMA2.MMA R61, R46, R33, R61 ;  /* 0x000000212e3d7235 */ /* 0x000fe2000000003d */
[-C--:B------:R-:W-:Y:S01]  /*1f510*/  HFMA2 R87, R49, R20.reuse, R87 ;  /* 0x0000001431577231 */ /* 0x080fe20000000057 */
[C---:B------:R-:W-:Y:S01]  /*1f520*/  HFMA2.MMA R36, R44.reuse, R29, R36 ;  /* 0x0000001d2c247235 */ /* 0x040fe20000000024 */
[----:B------:R-:W-:Y:S01]  /*1f530*/  HFMA2 R88, R47, R20, R88 ;  /* 0x000000142f587231 */ /* 0x000fe20000000058 */
[----:B------:R-:W-:-:S02]  /*1f540*/  HFMA2.MMA R20, R44, R21, R85 ;  /* 0x000000152c147235 */ /* 0x000fc40000000055 */
[----:B------:R-:W-:Y:S01]  /*1f550*/  HFMA2.MMA R63, R44, R33, R63 ;  /* 0x000000212c3f7235 */ /* 0x000fe2000000003f */
[-C--:B------:R-:W-:Y:S01]  /*1f560*/  HFMA2 R37, R49, R28.reuse, R37 ;  /* 0x0000001c31257231 */ /* 0x080fe20000000025 */
[C---:B------:R-:W-:Y:S01]  /*1f570*/  HFMA2.MMA R86, R42.reuse, R22, R86 ;  /* 0x000000162a567235 */ /* 0x040fe20000000056 */
[----:B------:R-:W-:Y:S01]  /*1f580*/  HFMA2 R39, R47, R28, R39 ;  /* 0x0000001c2f277231 */ /* 0x000fe20000000027 */
[C---:B------:R-:W-:Y:S01]  /*1f590*/  HFMA2.MMA R38, R42.reuse, R30, R38 ;  /* 0x0000001e2a267235 */ /* 0x040fe20000000026 */
[-C--:B------:R-:W-:Y:S01]  /*1f5a0*/  HFMA2 R62, R49, R32.reuse, R62 ;  /* 0x00000020313e7231 */ /* 0x080fe2000000003e */
[----:B------:R-:W-:Y:S01]  /*1f5b0*/  HFMA2.MMA R61, R42, R34, R61 ;  /* 0x000000222a3d7235 */ /* 0x000fe2000000003d */
[----:B------:R-:W-:Y:S01]  /*1f5c0*/  HFMA2 R64, R47, R32, R64 ;  /* 0x000000202f407231 */ /* 0x000fe20000000040 */
[C---:B------:R-:W-:Y:S01]  /*1f5d0*/  HFMA2.MMA R57, R40.reuse, R22, R20 ;  /* 0x0000001628397235 */ /* 0x040fe20000000014 */
[-C--:B------:R-:W-:Y:S01]  /*1f5e0*/  HFMA2 R87, R45, R21.reuse, R87 ;  /* 0x000000152d577231 */ /* 0x080fe20000000057 */
[C---:B------:R-:W-:Y:S01]  /*1f5f0*/  HFMA2.MMA R36, R40.reuse, R30, R36 ;  /* 0x0000001e28247235 */ /* 0x040fe20000000024 */
[----:B------:R-:W-:Y:S01]  /*1f600*/  HFMA2 R88, R43, R21, R88 ;  /* 0x000000152b587231 */ /* 0x000fe20000000058 */
[----:B------:R-:W-:Y:S01]  /*1f610*/  HFMA2.MMA R63, R40, R34, R63 ;  /* 0x00000022283f7235 */ /* 0x000fe2000000003f */
[----:B------:R-:W-:-:S02]  /*1f620*/  HFMA2 R37, R45, R29, R37 ;  /* 0x0000001d2d257231 */ /* 0x000fc40000000025 */
[----:B------:R-:W-:Y:S02]  /*1f630*/  HFMA2 R39, R43, R29, R39 ;  /* 0x0000001d2b277231 */ /* 0x000fe40000000027 */
[-C--:B------:R-:W-:Y:S01]  /*1f640*/  HFMA2 R62, R45, R33.reuse, R62 ;  /* 0x000000212d3e7231 */ /* 0x080fe2000000003e */
[C---:B------:R-:W-:Y:S01]  /*1f650*/  HFMA2.MMA R20, R24.reuse, R23, R86 ;  /* 0x0000001718147235 */ /* 0x040fe20000000056 */
[----:B------:R-:W-:Y:S01]  /*1f660*/  HFMA2 R64, R43, R33, R64 ;  /* 0x000000212b407231 */ /* 0x000fe20000000040 */
[C---:B------:R-:W-:Y:S02]  /*1f670*/  HFMA2.MMA R28, R24.reuse, R31, R38 ;  /* 0x0000001f181c7235 */ /* 0x040fe40000000026 */
[-C--:B------:R-:W-:Y:S01]  /*1f680*/  HFMA2.MMA R61, R24, R35.reuse, R61 ;  /* 0x00000023183d7235 */ /* 0x080fe2000000003d */
[CC--:B------:R-:W-:Y:S01]  /*1f690*/  HFMA2 R87, R41.reuse, R22.reuse, R87 ;  /* 0x0000001629577231 */ /* 0x0c0fe20000000057 */
[C---:B------:R-:W-:Y:S01]  /*1f6a0*/  HFMA2.MMA R63, R2.reuse, R35, R63 ;  /* 0x00000023023f7235 */ /* 0x040fe2000000003f */
[----:B------:R-:W-:Y:S01]  /*1f6b0*/  HFMA2 R88, R26, R22, R88 ;  /* 0x000000161a587231 */ /* 0x000fe20000000058 */
[----:B------:R-:W-:Y:S01]  /*1f6c0*/  HFMA2.MMA R22, R2, R23, R57 ;  /* 0x0000001702167235 */ /* 0x000fe20000000039 */
[----:B------:R-:W-:-:S02]  /*1f6d0*/  HFMA2 R37, R41, R30, R37 ;  /* 0x0000001e29257231 */ /* 0x000fc40000000025 */
[C---:B------:R-:W-:Y:S01]  /*1f6e0*/  HFMA2 R39, R26.reuse, R30, R39 ;  /* 0x0000001e1a277231 */ /* 0x040fe20000000027 */
[----:B------:R-:W-:Y:S01]  /*1f6f0*/  HFMA2.MMA R30, R2, R31, R36 ;  /* 0x0000001f021e7235 */ /* 0x000fe20000000024 */
[-C--:B------:R-:W-:Y:S02]  /*1f700*/  HFMA2 R62, R41, R34.reuse, R62 ;  /* 0x00000022293e7231 */ /* 0x080fe4000000003e */
[----:B------:R-:W-:Y:S02]  /*1f710*/  HFMA2 R64, R26, R34, R64 ;  /* 0x000000221a407231 */ /* 0x000fe40000000040 */
[C---:B------:R-:W-:Y:S02]  /*1f720*/  HFMA2 R21, R18.reuse, R23, R87 ;  /* 0x0000001712157231 */ /* 0x040fe40000000057 */
[C---:B------:R-:W-:Y:S02]  /*1f730*/  HFMA2 R29, R18.reuse, R31, R37 ;  /* 0x0000001f121d7231 */ /* 0x040fe40000000025 */
[----:B------:R-:W-:Y:S01]  /*1f740*/  HFMA2 R62, R18, R35, R62 ;  /* 0x00000023123e7231 */ /* 0x000fe2000000003e */
[C---:B------:R-:W-:Y:S01]  /*1f750*/  ISETP.GE.AND P0, PT, R128.reuse, c[0x0][0x1bc], PT ;  /* 0x00006f0080007a0c */ /* 0x040fe20003f06270 */
[C---:B------:R-:W-:Y:S01]  /*1f760*/  HFMA2 R23, R0.reuse, R23, R88 ;  /* 0x0000001700177231 */ /* 0x040fe20000000058 */
[----:B------:R-:W-:Y:S01]  /*1f770*/  ISETP.LT.AND P1, PT, R128, R129, PT ;  /* 0x000000818000720c */ /* 0x000fe20003f21270 */
[----:B------:R-:W-:-:S02]  /*1f780*/  HFMA2 R31, R0, R31, R39 ;  /* 0x0000001f001f7231 */ /* 0x000fc40000000027 */
[----:B------:R-:W-:Y:S02]  /*1f790*/  HFMA2 R64, R0, R35, R64 ;  /* 0x0000002300407231 */ /* 0x000fe40000000040 */
        /* <DEDUP_REMOVED lines=18> */
[----:B------:R-:W-:Y:S01]  /*1f8c0*/  HADD2 R64, R64.H0_H0, R64.H1_H1 ;  /* 0x3000004040407230 */ /* 0x000fe20000000800 */
        /* <DEDUP_REMOVED lines=34> */
.L_x_3020:
[----:B------:R-:W-:-:S05]  /*1faf0*/  HMUL2 R27, R27, RZ.H0_H0 ;  /* 0x200000ff1b1b7232 */ /* 0x000fca0000000000 */
[----:B------:R-:W2:Y:S01]  /*1fb00*/  ATOM.E.ADD.F16x2.RN.STRONG.GPU P0, RZ, [R74.64], R27 ;  /* 0x0000001b4aff798a */ /* 0x000ea2000810e9c6 */
[----:B------:R-:W-:Y:S01]  /*1fb10*/  BSSY B0, `(.L_x_3022) ;  /* 0x000000f000007945 */ /* 0x000fe20003800000 */
[----:B------:R-:W-:Y:S01]  /*1fb20*/  HFMA2.MMA R23, R17, RZ, -RZ ;  /* 0x000000ff11177235 */ /* 0x000fe200001000ff */
[----:B--2---:R-:W-:Y:S05]  /*1fb30*/  @P0 BRA `(.L_x_3023) ;  /* 0x000000c000000947 */ /* 0x004fea0003800000 */
[----:B------:R-:W0:Y:S02]  /*1fb40*/  QSPC.E.S P0, RZ, [R74] ;  /* 0x000000004aff73aa */ /* 0x000e240000000500 */
[----:B0-----:R-:W-:Y:S05]  /*1fb50*/  @!P0 BRA `(.L_x_3024) ;  /* 0x0000007000008947 */ /* 0x001fea0003800000 */
[----:B------:R-:W-:-:S05]  /*1fb60*/  LOP3.LUT R0, R74, 0xffffff, RZ, 0xc0, !PT ;  /* 0x00ffffff4a007812 */ /* 0x000fca00078ec0ff */
.L_x_3025:
[----:B------:R-:W0:Y:S02]  /*1fb70*/  LDS R18, [R0] ;  /* 0x0000000000127984 */ /* 0x000e240000000800 */
[----:B0-----:R-:W-:-:S06]  /*1fb80*/  HADD2 R19, R18, R27 ;  /* 0x0000001b12137230 */ /* 0x001fcc0000000000 */
[----:B------:R-:W0:Y:S02]  /*1fb90*/  ATOMS.CAST.SPIN R19, [R0], R18, R19 ;  /* 0x000000120013738d */ /* 0x000e240001800013 */
[----:B0-----:R-:W-:-:S13]  /*1fba0*/  ISETP.EQ.U32.AND P0, PT, R19, 0x1, PT ;  /* 0x000000011300780c */ /* 0x001fda0003f02070 */
[----:B------:R-:W-:Y:S05]  /*1fbb0*/  @!P0 BRA `(.L_x_3025) ;  /* 0xffffffb000008947 */ /* 0x000fea000383ffff */
[----:B------:R-:W-:Y:S05]  /*1fbc0*/  BRA `(.L_x_3023) ;  /* 0x0000003000007947 */ /* 0x000fea0003800000 */
.L_x_3024:
[----:B------:R-:W2:Y:S02]  /*1fbd0*/  LD.E R0, [R74.64] ;  /* 0x000000064a007980 */ /* 0x000ea4000c101900 */
[----:B--2---:R-:W-:-:S05]  /*1fbe0*/  IADD3 R17, R27, R0, RZ ;  /* 0x000000001b117210 */ /* 0x004fca0007ffe0ff */
[----:B------:R0:W-:Y:S02]  /*1fbf0*/  ST.E [R74.64], R17 ;  /* 0x000000114a007985 */ /* 0x0001e4000c101906 */
.L_x_3023:
[----:B------:R-:W-:Y:S05]  /*1fc00*/  BSYNC B0 ;  /* 0x0000000000007941 */ /* 0x000fea0003800000 */
.L_x_3022:
[----:B------:R-:W2:Y:S01]  /*1fc10*/  ATOM.E.ADD.F16x2.RN.STRONG.GPU P0, RZ, [R74.64+0x4], R23 ;  /* 0x000004174aff798a */ /* 0x000ea2000810e9c6 */
[----:B------:R-:W-:Y:S01]  /*1fc20*/  IADD3 R18, P1, R74, 0x4, RZ ;  /* 0x000000044a127810 */ /* 0x000fe20007f3e0ff */
[----:B------:R-:W-:Y:S03]  /*1fc30*/  BSSY B0, `(.L_x_3026) ;  /* 0x0000010000007945 */ /* 0x000fe60003800000 */
[----:B------:R-:W-:Y:S01]  /*1fc40*/  IADD3.X R19, RZ, R75, RZ, P1, !PT ;  /* 0x0000004bff137210 */ /* 0x000fe20000ffe4ff */
[----:B--2---:R-:W-:Y:S05]  /*1fc50*/  @P0 BRA `(.L_x_3027) ;  /* 0x000000d000000947 */ /* 0x004fea0003800000 */
[----:B------:R-:W1:Y:S02]  /*1fc60*/  QSPC.E.S P0, RZ, [R74+0x4] ;  /* 0x000004004aff73aa */ /* 0x000e640000000500 */
[----:B-1----:R-:W-:Y:S05]  /*1fc70*/  @!P0 BRA `(.L_x_3028) ;  /* 0x0000008000008947 */ /* 0x002fea0003800000 */
[----:B------:R-:W-:-:S04]  /*1fc80*/  IADD3 R0, R74, 0x4, RZ ;  /* 0x000000044a007810 */ /* 0x000fc80007ffe0ff */
[----:B------:R-:W-:-:S05]  /*1fc90*/  LOP3.LUT R0, R0, 0xffffff, RZ, 0xc0, !PT ;  /* 0x00ffffff00007812 */ /* 0x000fca00078ec0ff */
.L_x_3029:
[----:B------:R-:W1:Y:S02]  /*1fca0*/  LDS R20, [R0] ;  /* 0x0000000000147984 */ /* 0x000e640000000800 */
[----:B-1----:R-:W-:-:S10]  /*1fcb0*/  HFMA2.MMA R21, R20, 1, 1, R23 ;  /* 0x3c003c0014157835 */ /* 0x002fd40000000017 */
[----:B------:R-:W1:Y:S02]  /*1fcc0*/  ATOMS.CAST.SPIN R21, [R0], R20, R21 ;  /* 0x000000140015738d */ /* 0x000e640001800015 */
[----:B-1----:R-:W-:-:S13]  /*1fcd0*/  ISETP.EQ.U32.AND P0, PT, R21, 0x1, PT ;  /* 0x000000011500780c */ /* 0x002fda0003f02070 */
[----:B------:R-:W-:Y:S05]  /*1fce0*/  @!P0 BRA `(.L_x_3029) ;  /* 0xffffffb000008947 */ /* 0x000fea000383ffff */
[----:B------:R-:W-:Y:S05]  /*1fcf0*/  BRA `(.L_x_3027) ;  /* 0x0000003000007947 */ /* 0x000fea0003800000 */
.L_x_3028:
[----:B------:R-:W2:Y:S02]  /*1fd00*/  LD.E R0, [R74.64+0x4] ;  /* 0x000004064a007980 */ /* 0x000ea4000c101900 */
[----:B0-2---:R-:W-:-:S05]  /*1fd10*/  IADD3 R17, R23, R0, RZ ;  /* 0x0000000017117210 */ /* 0x005fca0007ffe0ff */
[----:B------:R0:W-:Y:S02]  /*1fd20*/  ST.E [R74.64+0x4], R17 ;  /* 0x000004114a007985 */ /* 0x0001e4000c101906 */
.L_x_3027:
[----:B------:R-:W-:Y:S05]  /*1fd30*/  BSYNC B0 ;  /* 0x0000000000007941 */ /* 0x000fea0003800000 */
.L_x_3026:
[----:B0-----:R-:W-:Y:S01]  /*1fd40*/  IMAD.WIDE R74, R124, c[0x0][0x18c], R74 ;  /* 0x000063007c4a7a25 */ /* 0x001fe200078e024a */
        /* <DEDUP_REMOVED lines=8> */
.L_x_3033:
[----:B------:R-:W0:Y:S02]  /*1fdd0*/  LDS R16, [R0] ;  /* 0x0000000000107984 */ /* 0x000e240000000800 */
[----:B0-----:R-:W-:-:S06]  /*1fde0*/  HADD2 R17, R16, R21 ;  /* 0x0000001510117230 */ /* 0x001fcc0000000000 */
[----:B------:R-:W0:Y:S02]  /*1fdf0*/  ATOMS.CAST.SPIN R17, [R0], R16, R17 ;  /* 0x000000100011738d */ /* 0x000e240001800011 */
[----:B0-----:R-:W-:-:S13]  /*1fe00*/  ISETP.EQ.U32.AND P0, PT, R17, 0x1, PT ;  /* 0x000000011100780c */ /* 0x001fda0003f02070 */
[----:B------:R-:W-:Y:S05]  /*1fe10*/  @!P0 BRA `(.L_x_3033) ;  /* 0xffffffb000008947 */ /* 0x000fea000383ffff */
[----:B------:R-:W-:Y:S05]  /*1fe20*/  BRA `(.L_x_3031) ;  /* 0x0000003000007947 */ /* 0x000fea0003800000 */
.L_x_3032:
[----:B------:R-:W2:Y:S02]  /*1fe30*/  LD.E R0, [R74.64] ;  /* 0x000000064a007980 */ /* 0x000ea4000c101900 */
[----:B--2---:R-:W-:-:S05]  /*1fe40*/  IADD3 R15, R21, R0, RZ ;  /* 0x00000000150f7210 */ /* 0x004fca0007ffe0ff */
[----:B------:R0:W-:Y:S02]  /*1fe50*/  ST.E [R74.64], R15 ;  /* 0x0000000f4a007985 */ /* 0x0001e4000c101906 */
.L_x_3031:
[----:B------:R-:W-:Y:S05]  /*1fe60*/  BSYNC B0 ;  /* 0x0000000000007941 */ /* 0x000fea0003800000 */
.L_x_3030:
[----:B------:R-:W-:-:S05]  /*1fe70*/  IMAD.WIDE R16, R124, c[0x0][0x18c], R18 ;  /* 0x000063007c107a25 */ /* 0x000fca00078e0212 */
[----:B------:R-:W2:Y:S01]  /*1fe80*/  ATOM.E.ADD.F16x2.RN.STRONG.GPU P0, RZ, [R16.64], R23 ;  /* 0x0000001710ff798a */ /* 0x000ea2000810e9c6 */
[----:B------:R-:W-:Y:S01]  /*1fe90*/  BSSY B0, `(.L_x_3034) ;  /* 0x000000e000007945 */ /* 0x000fe20003800000 */
[----:B--2---:R-:W-:Y:S05]  /*1fea0*/  @P0 BRA `(.L_x_3035) ;  /* 0x000000c000000947 */ /* 0x004fea0003800000 */
[----:B------:R-:W1:Y:S02]  /*1feb0*/  QSPC.E.S P0, RZ, [R16] ;  /* 0x0000000010ff73aa */ /* 0x000e640000000500 */
[----:B-1----:R-:W-:Y:S05]  /*1fec0*/  @!P0 BRA `(.L_x_3036) ;  /* 0x0000007000008947 */ /* 0x002fea0003800000 */
[----:B------:R-:W-:-:S05]  /*1fed0*/  LOP3.LUT R16, R16, 0xffffff, RZ, 0xc0, !PT ;  /* 0x00ffffff10107812 */ /* 0x000fca00078ec0ff */
.L_x_3037:
[----:B------:R-:W1:Y:S02]  /*1fee0*/  LDS R18, [R16] ;  /* 0x0000000010127984 */ /* 0x000e640000000800 */
[----:B-1----:R-:W-:-:S10]  /*1fef0*/  HFMA2.MMA R19, R18, 1, 1, R23 ;  /* 0x3c003c0012137835 */ /* 0x002fd40000000017 */
[----:B------:R-:W1:Y:S02]  /*1ff00*/  ATOMS.CAST.SPIN R19, [R16], R18, R19 ;  /* 0x000000121013738d */ /* 0x000e640001800013 */
[----:B-1----:R-:W-:-:S13]  /*1ff10*/  ISETP.EQ.U32.AND P0, PT, R19, 0x1, PT ;  /* 0x000000011300780c */ /* 0x002fda0003f02070 */
[----:B------:R-:W-:Y:S05]  /*1ff20*/  @!P0 BRA `(.L_x_3037) ;  /* 0xffffffb000008947 */ /* 0x000fea000383ffff */
[----:B------:R-:W-:Y:S05]  /*1ff30*/  BRA `(.L_x_3035) ;  /* 0x0000003000007947 */ /* 0x000fea0003800000 */
.L_x_3036:
[----:B------:R-:W2:Y:S02]  /*1ff40*/  LD.E R0, [R16.64] ;  /* 0x0000000610007980 */ /* 0x000ea4000c101900 */
[----:B0-2---:R-:W-:-:S05]  /*1ff50*/  IADD3 R15, R23, R0, RZ ;  /* 0x00000000170f7210 */ /* 0x005fca0007ffe0ff */
[----:B------:R0:W-:Y:S02]  /*1ff60*/  ST.E [R16.64], R15 ;  /* 0x0000000f10007985 */ /* 0x0001e4000c101906 */
.L_x_3035:
[----:B------:R-:W-:Y:S05]  /*1ff70*/  BSYNC B0 ;  /* 0x0000000000007941 */ /* 0x000fea0003800000 */
.L_x_3034:
        /* <DEDUP_REMOVED lines=9> */
.L_x_3041:
[----:B------:R-:W0:Y:S02]  /*20010*/  LDS R14, [R0] ;  /* 0x00000000000e7984 */ /* 0x000e240000000800 */
[----:B0-----:R-:W-:-:S06]  /*20020*/  HADD2 R15, R14, R19 ;  /* 0x000000130e0f7230 */ /* 0x001fcc0000000000 */
[----:B------:R-:W0:Y:S02]  /*20030*/  ATOMS.CAST.SPIN R15, [R0], R14, R15 ;  /* 0x0000000e000f738d */ /* 0x000e24000180000f */
[----:B0-----:R-:W-:-:S13]  /*20040*/  ISETP.EQ.U32.AND P0, PT, R15, 0x1, PT ;  /* 0x000000010f00780c */ /* 0x001fda0003f02070 */
[----:B------:R-:W-:Y:S05]  /*20050*/  @!P0 BRA `(.L_x_3041) ;  /* 0xffffffb000008947 */ /* 0x000fea000383ffff */
[----:B------:R-:W-:Y:S05]  /*20060*/  BRA `(.L_x_3039) ;  /* 0x0000003000007947 */ /* 0x000fea0003800000 */
.L_x_3040:
[----:B------:R-:W2:Y:S02]  /*20070*/  LD.E R0, [R16.64] ;  /* 0x0000000610007980 */ /* 0x000ea4000c101900 */
[----:B--2---:R-:W-:-:S05]  /*20080*/  IADD3 R13, R19, R0, RZ ;  /* 0x00000000130d7210 */ /* 0x004fca0007ffe0ff */
[----:B------:R0:W-:Y:S02]  /*20090*/  ST.E [R16.64], R13 ;  /* 0x0000000d10007985 */ /* 0x0001e4000c101906 */
.L_x_3039:
[----:B------:R-:W-:Y:S05]  /*200a0*/  BSYNC B0 ;  /* 0x0000000000007941 */ /* 0x000fea0003800000 */
.L_x_3038:
        /* <DEDUP_REMOVED lines=10> */
.L_x_3045:
[----:B------:R-:W1:Y:S02]  /*20150*/  LDS R18, [R14] ;  /* 0x000000000e127984 */ /* 0x000e640000000800 */
[----:B-1----:R-:W-:-:S10]  /*20160*/  HFMA2.MMA R19, R18, 1, 1, R21 ;  /* 0x3c003c0012137835 */ /* 0x002fd40000000015 */
[----:B------:R-:W1:Y:S02]  /*20170*/  ATOMS.CAST.SPIN R19, [R14], R18, R19 ;  /* 0x000000120e13738d */ /* 0x000e640001800013 */
[----:B-1----:R-:W-:-:S13]  /*20180*/  ISETP.EQ.U32.AND P0, PT, R19, 0x1, PT ;  /* 0x000000011300780c */ /* 0x002fda0003f02070 */
[----:B------:R-:W-:Y:S05]  /*20190*/  @!P0 BRA `(.L_x_3045) ;  /* 0xffffffb000008947 */ /* 0x000fea000383ffff */
[----:B------:R-:W-:Y:S05]  /*201a0*/  BRA `(.L_x_3043) ;  /* 0x0000003000007947 */ /* 0x000fea0003800000 */
.L_x_3044:
[----:B------:R-:W2:Y:S02]  /*201b0*/  LD.E R0, [R14.64] ;  /* 0x000000060e007980 */ /* 0x000ea4000c101900 */
[----:B0-2---:R-:W-:-:S05]  /*201c0*/  IADD3 R13, R21, R0, RZ ;  /* 0x00000000150d7210 */ /* 0x005fca0007ffe0ff */
[----:B------:R0:W-:Y:S02]  /*201d0*/  ST.E [R14.64], R13 ;  /* 0x0000000d0e007985 */ /* 0x0001e4000c101906 */
.L_x_3043:
[----:B------:R-:W-:Y:S05]  /*201e0*/  BSYNC B0 ;  /* 0x0000000000007941 */ /* 0x000fea0003800000 */
.L_x_3042:
[----:B------:R-:W-:Y:S01]  /*201f0*/  MOV R0, R12 ;  /* 0x0000000c00007202 */ /* 0x000fe20000000f00 */
[----:B0-----:R-:W-:-:S04]  /*20200*/  IMAD.WIDE R12, R23, 0x2, R16 ;  /* 0x00000002170c7825 */ /* 0x001fc800078e0210 */
        /* <DEDUP_REMOVED lines=8> */
.L_x_3049:
[----:B------:R-:W0:Y:S02]  /*20290*/  LDS R14, [R0] ;  /* 0x00000000000e7984 */ /* 0x000e240000000800 */
[----:B0-----:R-:W-:-:S06]  /*202a0*/  HADD2 R15, R14, R19 ;  /* 0x000000130e0f7230 */ /* 0x001fcc0000000000 */
[----:B------:R-:W0:Y:S02]  /*202b0*/  ATOMS.CAST.SPIN R15, [R0], R14, R15 ;  /* 0x0000000e000f738d */ /* 0x000e24000180000f */
[----:B0-----:R-:W-:-:S13]  /*202c0*/  ISETP.EQ.U32.AND P0, PT, R15, 0x1, PT ;  /* 0x000000010f00780c */ /* 0x001fda0003f02070 */
[----:B------:R-:W-:Y:S05]  /*202d0*/  @!P0 BRA `(.L_x_3049) ;  /* 0xffffffb000008947 */ /* 0x000fea000383ffff */
[----:B------:R-:W-:Y:S05]  /*202e0*/  BRA `(.L_x_3047) ;  /* 0x0000003000007947 */ /* 0x000fea0003800000 */
.L_x_3048:
[----:B------:R-:W2:Y:S02]  /*202f0*/  LD.E R0, [R12.64] ;  /* 0x000000060c007980 */ /* 0x000ea4000c101900 */
[----:B--2---:R-:W-:-:S05]  /*20300*/  IADD3 R11, R19, R0, RZ ;  /* 0x00000000130b7210 */ /* 0x004fca0007ffe0ff */
[----:B------:R0:W-:Y:S02]  /*20310*/  ST.E [R12.64], R11 ;  /* 0x0000000b0c007985 */ /* 0x0001e4000c101906 */
.L_x_3047:
[----:B------:R-:W-:Y:S05]  /*20320*/  BSYNC B0 ;  /* 0x0000000000007941 */ /* 0x000fea0003800000 */
.L_x_3046:
        /* <DEDUP_REMOVED lines=8> */
.L_x_3053:
[----:B------:R-:W1:Y:S02]  /*203b0*/  LDS R16, [R14] ;  /* 0x000000000e107984 */ /* 0x000e640000000800 */
[----:B-1----:R-:W-:-:S10]  /*203c0*/  HFMA2.MMA R17, R16, 1, 1, R21 ;  /* 0x3c003c0010117835 */ /* 0x002fd40000000015 */
[----:B------:R-:W1:Y:S02]  /*203d0*/  ATOMS.CAST.SPIN R17, [R14], R16, R17 ;  /* 0x000000100e11738d */ /* 0x000e640001800011 */
[----:B-1----:R-:W-:-:S13]  /*203e0*/  ISETP.EQ.U32.AND P0, PT, R17, 0x1, PT ;  /* 0x000000011100780c */ /* 0x002fda0003f02070 */
[----:B------:R-:W-:Y:S05]  /*203f0*/  @!P0 BRA `(.L_x_3053) ;  /* 0xffffffb000008947 */ /* 0x000fea000383ffff */
[----:B------:R-:W-:Y:S05]  /*20400*/  BRA `(.L_x_3051) ;  /* 0x0000003000007947 */ /* 0x000fea0003800000 */
.L_x_3052:
[----:B------:R-:W2:Y:S02]  /*20410*/  LD.E R0, [R14.64] ;  /* 0x000000060e007980 */ /* 0x000ea4000c101900 */
[----:B0-2---:R-:W-:-:S05]  /*20420*/  IADD3 R11, R21, R0, RZ ;  /* 0x00000000150b7210 */ /* 0x005fca0007ffe0ff */
[----:B------:R0:W-:Y:S02]  /*20430*/  ST.E [R14.64], R11 ;  /* 0x0000000b0e007985 */ /* 0x0001e4000c101906 */
.L_x_3051:
[----:B------:R-:W-:Y:S05]  /*20440*/  BSYNC B0 ;  /* 0x0000000000007941 */ /* 0x000fea0003800000 */
.L_x_3050:
[----:B------:R-:W-:Y:S01]  /*20450*/  MOV R2, R10 ;  /* 0x0000000a00027202 */ /* 0x000fe20000000f00 */
[----:B0-----:R-:W-:-:S04]  /*20460*/  IMAD.WIDE R10, R23, 0x2, R12 ;  /* 0x00000002170a7825 */ /* 0x001fc800078e020c */
        /* <DEDUP_REMOVED lines=8> */
.L_x_3057:
[----:B------:R-:W0:Y:S02]  /*204f0*/  LDS R14, [R0] ;  /* 0x00000000000e7984 */ /* 0x000e240000000800 */
[----:B0-----:R-:W-:-:S06]  /*20500*/  HADD2 R15, R14, R17 ;  /* 0x000000110e0f7230 */ /* 0x001fcc0000000000 */
[----:B------:R-:W0:Y:S02]  /*20510*/  ATOMS.CAST.SPIN R15, [R0], R14, R15 ;  /* 0x0000000e000f738d */ /* 0x000e24000180000f */
[----:B0-----:R-:W-:-:S13]  /*20520*/  ISETP.EQ.U32.AND P0, PT, R15, 0x1, PT ;  /* 0x000000010f00780c */ /* 0x001fda0003f02070 */
[----:B------:R-:W-:Y:S05]  /*20530*/  @!P0 BRA `(.L_x_3057) ;  /* 0xffffffb000008947 */ /* 0x000fea000383ffff */
[----:B------:R-:W-:Y:S05]  /*20540*/  BRA `(.L_x_3055) ;  /* 0x0000003000007947 */ /* 0x000fea0003800000 */
.L_x_3056:
[----:B------:R-:W2:Y:S02]  /*20550*/  LD.E R0, [R10.64] ;  /* 0x000000060a007980 */ /* 0x000ea4000c101900 */
[----:B--2---:R-:W-:-:S05]  /*20560*/  IADD3 R9, R17, R0, RZ ;  /* 0x0000000011097210 */ /* 0x004fca0007ffe0ff */
[----:B------:R0:W-:Y:S02]  /*20570*/  ST.E [R10.64], R9 ;  /* 0x000000090a007985 */ /* 0x0001e4000c101906 */
.L_x_3055:
[----:B------:R-:W-:Y:S05]  /*20580*/  BSYNC B0 ;  /* 0x0000000000007941 */ /* 0x000fea0003800000 */
.L_x_3054:
        /* <DEDUP_REMOVED lines=8> */
.L_x_3061:
[----:B------:R-:W1:Y:S02]  /*20610*/  LDS R14, [R12] ;  /* 0x000000000c0e7984 */ /* 0x000e640000000800 */
[----:B-1----:R-:W-:-:S10]  /*20620*/  HFMA2.MMA R15, R14, 1, 1, R19 ;  /* 0x3c003c000e0f7835 */ /* 0x002fd40000000013 */
[----:B------:R-:W1:Y:S02]  /*20630*/  ATOMS.CAST.SPIN R15, [R12], R14, R15 ;  /* 0x0000000e0c0f738d */ /* 0x000e64000180000f */
[----:B-1----:R-:W-:-:S13]  /*20640*/  ISETP.EQ.U32.AND P0, PT, R15, 0x1, PT ;  /* 0x000000010f00780c */ /* 0x002fda0003f02070 */
[----:B------:R-:W-:Y:S05]  /*20650*/  @!P0 BRA `(.L_x_3061) ;  /* 0xffffffb000008947 */ /* 0x000fea000383ffff */
[----:B------:R-:W-:Y:S05]  /*20660*/  BRA `(.L_x_3059) ;  /* 0x0000003000007947 */ /* 0x000fea0003800000 */
.L_x_3060:
[----:B------:R-:W2:Y:S02]  /*20670*/  LD.E R0, [R12.64] ;  /* 0x000000060c007980 */ /* 0x000ea4000c101900 */
[----:B0-2---:R-:W-:-:S05]  /*20680*/  IADD3 R9, R19, R0, RZ ;  /* 0x0000000013097210 */ /* 0x005fca0007ffe0ff */
[----:B------:R0:W-:Y:S02]  /*20690*/  ST.E [R12.64], R9 ;  /* 0x000000090c007985 */ /* 0x0001e4000c101906 */
.L_x_3059:
[----:B------:R-:W-:Y:S05]  /*206a0*/  BSYNC B0 ;  /* 0x0000000000007941 */ /* 0x000fea0003800000 */
.L_x_3058:
        /* <DEDUP_REMOVED lines=10> */
.L_x_3065:
[----:B------:R-:W0:Y:S02]  /*20750*/  LDS R12, [R0] ;  /* 0x00000000000c7984 */ /* 0x000e240000000800 */
[----:B0-----:R-:W-:-:S06]  /*20760*/  HADD2 R13, R12, R15 ;  /* 0x0000000f0c0d7230 */ /* 0x001fcc0000000000 */
[----:B------:R-:W0:Y:S02]  /*20770*/  ATOMS.CAST.SPIN R13, [R0], R12, R13 ;  /* 0x0000000c000d738d */ /* 0x000e24000180000d */
[----:B0-----:R-:W-:-:S13]  /*20780*/  ISETP.EQ.U32.AND P0, PT, R13, 0x1, PT ;  /* 0x000000010d00780c */ /* 0x001fda0003f02070 */
[----:B------:R-:W-:Y:S05]  /*20790*/  @!P0 BRA `(.L_x_3065) ;  /* 0xffffffb000008947 */ /* 0x000fea000383ffff */
[----:B------:R-:W-:Y:S05]  /*207a0*/  BRA `(.L_x_3063) ;  /* 0x0000003000007947 */ /* 0x000fea0003800000 */
.L_x_3064:
[----:B------:R-:W2:Y:S02]  /*207b0*/  LD.E R0, [R8.64] ;  /* 0x0000000608007980 */ /* 0x000ea4000c101900 */
[----:B--2---:R-:W-:-:S05]  /*207c0*/  IADD3 R7, R15, R0, RZ ;  /* 0x000000000f077210 */ /* 0x004fca0007ffe0ff */
[----:B------:R0:W-:Y:S02]  /*207d0*/  ST.E [R8.64], R7 ;  /* 0x0000000708007985 */ /* 0x0001e4000c101906 */
.L_x_3063:
[----:B------:R-:W-:Y:S05]  /*207e0*/  BSYNC B0 ;  /* 0x0000000000007941 */ /* 0x000fea0003800000 */
.L_x_3062:
        /* <DEDUP_REMOVED lines=8> */
.L_x_3069:
[----:B------:R-:W1:Y:S02]  /*20870*/  LDS R12, [R10] ;  /* 0x000000000a0c7984 */ /* 0x000e640000000800 */
[----:B-1----:R-:W-:-:S10]  /*20880*/  HFMA2.MMA R13, R12, 1, 1, R17 ;  /* 0x3c003c000c0d7835 */ /* 0x002fd40000000011 */
[----:B------:R-:W1:Y:S02]  /*20890*/  ATOMS.CAST.SPIN R13, [R10], R12, R13 ;  /* 0x0000000c0a0d738d */ /* 0x000e64000180000d */
[----:B-1----:R-:W-:-:S13]  /*208a0*/  ISETP.EQ.U32.AND P0, PT, R13, 0x1, PT ;  /* 0x000000010d00780c */ /* 0x002fda0003f02070 */
[----:B------:R-:W-:Y:S05]  /*208b0*/  @!P0 BRA `(.L_x_3069) ;  /* 0xffffffb000008947 */ /* 0x000fea000383ffff */
[----:B------:R-:W-:Y:S05]  /*208c0*/  BRA `(.L_x_3067) ;  /* 0x0000003000007947 */ /* 0x000fea0003800000 */
.L_x_3068:
[----:B------:R-:W2:Y:S02]  /*208d0*/  LD.E R0, [R10.64] ;  /* 0x000000060a007980 */ /* 0x000ea4000c101900 */
[----:B0-2---:R-:W-:-:S05]  /*208e0*/  IADD3 R7, R17, R0, RZ ;  /* 0x0000000011077210 */ /* 0x005fca0007ffe0ff */
[----:B------:R0:W-:Y:S02]  /*208f0*/  ST.E [R10.64], R7 ;  /* 0x000000070a007985 */ /* 0x0001e4000c101906 */
.L_x_3067:
[----:B------:R-:W-:Y:S05]  /*20900*/  BSYNC B0 ;  /* 0x0000000000007941 */ /* 0x000fea0003800000 */
.L_x_3066:
        /* <DEDUP_REMOVED lines=10> */
.L_x_3073:
[----:B------:R-:W0:Y:S02]  /*209b0*/  LDS R10, [R0] ;  /* 0x00000000000a7984 */ /* 0x000e240000000800 */
[----:B0-----:R-:W-:-:S06]  /*209c0*/  HADD2 R11, R10, R13 ;  /* 0x0000000d0a0b7230 */ /* 0x001fcc0000000000 */
[----:B------:R-:W0:Y:S02]  /*209d0*/  ATOMS.CAST.SPIN R11, [R0], R10, R11 ;  /* 0x0000000a000b738d */ /* 0x000e24000180000b */
[----:B0-----:R-:W-:-:S13]  /*209e0*/  ISETP.EQ.U32.AND P0, PT, R11, 0x1, PT ;  /* 0x000000010b00780c */ /* 0x001fda0003f02070 */
[----:B------:R-:W-:Y:S05]  /*209f0*/  @!P0 BRA `(.L_x_3073) ;  /* 0xffffffb000008947 */ /* 0x000fea000383ffff */
[----:B------:R-:W-:Y:S05]  /*20a00*/  BRA `(.L_x_3071) ;  /* 0x0000003000007947 */ /* 0x000fea0003800000 */
.L_x_3072:
[----:B------:R-:W2:Y:S02]  /*20a10*/  LD.E R0, [R6.64] ;  /* 0x0000000606007980 */ /* 0x000ea4000c101900 */
[----:B--2---:R-:W-:-:S05]  /*20a20*/  IADD3 R5, R13, R0, RZ ;  /* 0x000000000d057210 */ /* 0x004fca0007ffe0ff */
[----:B------:R0:W-:Y:S02]  /*20a30*/  ST.E [R6.64], R5 ;  /* 0x0000000506007985 */ /* 0x0001e4000c101906 */
.L_x_3071:
[----:B------:R-:W-:Y:S05]  /*20a40*/  BSYNC B0 ;  /* 0x0000000000007941 */ /* 0x000fea0003800000 */
.L_x_3070:
        /* <DEDUP_REMOVED lines=8> */
.L_x_3077:
[----:B------:R-:W1:Y:S02]  /*20ad0*/  LDS R10, [R8] ;  /* 0x00000000080a7984 */ /* 0x000e640000000800 */
[----:B-1----:R-:W-:-:S10]  /*20ae0*/  HFMA2.MMA R11, R10, 1, 1, R15 ;  /* 0x3c003c000a0b7835 */ /* 0x002fd4000000000f */
[----:B------:R-:W1:Y:S02]  /*20af0*/  ATOMS.CAST.SPIN R11, [R8], R10, R11 ;  /* 0x0000000a080b738d */ /* 0x000e64000180000b */
[----:B-1----:R-:W-:-:S13]  /*20b00*/  ISETP.EQ.U32.AND P0, PT, R11, 0x1, PT ;  /* 0x000000010b00780c */ /* 0x002fda0003f02070 */
[----:B------:R-:W-:Y:S05]  /*20b10*/  @!P0 BRA `(.L_x_3077) ;  /* 0xffffffb000008947 */ /* 0x000fea000383ffff */
[----:B------:R-:W-:Y:S05]  /*20b20*/  BRA `(.L_x_3075) ;  /* 0x0000003000007947 */ /* 0x000fea0003800000 */
.L_x_3076:
[----:B------:R-:W2:Y:S02]  /*20b30*/  LD.E R0, [R8.64] ;  /* 0x0000000608007980 */ /* 0x000ea4000c101900 */
[----:B0-2---:R-:W-:-:S05]  /*20b40*/  IADD3 R5, R15, R0, RZ ;  /* 0x000000000f057210 */ /* 0x005fca0007ffe0ff */
[----:B------:R0:W-:Y:S02]  /*20b50*/  ST.E [R8.64], R5 ;  /* 0x0000000508007985 */ /* 0x0001e4000c101906 */
.L_x_3075:
[----:B------:R-:W-:Y:S05]  /*20b60*/  BSYNC B0 ;  /* 0x0000000000007941 */ /* 0x000fea0003800000 */
.L_x_3074:
        /* <DEDUP_REMOVED lines=10> */
.L_x_3081:
[----:B------:R-:W0:Y:S02]  /*20c10*/  LDS R2, [R4] ;  /* 0x0000000004027984 */ /* 0x000e240000000800 */
[----:B0-----:R-:W-:-:S06]  /*20c20*/  HADD2 R3, R2, R9 ;  /* 0x0000000902037230 */ /* 0x001fcc0000000000 */
[----:B------:R-:W0:Y:S02]  /*20c30*/  ATOMS.CAST.SPIN R3, [R4], R2, R3 ;  /* 0x000000020403738d */ /* 0x000e240001800003 */
[----:B0-----:R-:W-:-:S13]  /*20c40*/  ISETP.EQ.U32.AND P0, PT, R3, 0x1, PT ;  /* 0x000000010300780c */ /* 0x001fda0003f02070 */
[----:B------:R-:W-:Y:S05]  /*20c50*/  @!P0 BRA `(.L_x_3081) ;  /* 0xffffffb000008947 */ /* 0x000fea000383ffff */
[----:B------:R-:W-:Y:S05]  /*20c60*/  BRA `(.L_x_3079) ;  /* 0x0000003000007947 */ /* 0x000fea0003800000 */
.L_x_3080:
[----:B------:R-:W2:Y:S02]  /*20c70*/  LD.E R0, [R4.64] ;  /* 0x0000000604007980 */ /* 0x000ea4000c101900 */
[----:B--2---:R-:W-:-:S05]  /*20c80*/  IADD3 R3, R9, R0, RZ ;  /* 0x0000000009037210 */ /* 0x004fca0007ffe0ff */
[----:B------:R0:W-:Y:S02]  /*20c90*/  ST.E [R4.64], R3 ;  /* 0x0000000304007985 */ /* 0x0001e4000c101906 */
.L_x_3079:
[----:B------:R-:W-:Y:S05]  /*20ca0*/  BSYNC B0 ;  /* 0x0000000000007941 */ /* 0x000fea0003800000 */
.L_x_3078:
[----:B------:R-:W-:-:S04]  /*20cb0*/  IADD3 R2, P0, R124, R6, RZ ;  /* 0x000000067c027210 */ /* 0x000fc80007f1e0ff */
[----:B0-----:R-:W-:-:S08]  /*20cc0*/  IADD3.X R3, R125, R7, RZ, P0, !PT ;  /* 0x000000077d037210 */ /* 0x001fd000007fe4ff */
[----:B------:R-:W2:Y:S02]  /*20cd0*/  ATOM.E.ADD.F16x2.RN.STRONG.GPU P0, RZ, [R2.64], R11 ;  /* 0x0000000b02ff798a */ /* 0x000ea4000810e9c6 */
[----:B--2---:R-:W-:Y:S05]  /*20ce0*/  @P0 EXIT ;  /* 0x000000000000094d */ /* 0x004fea0003800000 */
[----:B------:R-:W0:Y:S02]  /*20cf0*/  QSPC.E.S P0, RZ, [R2] ;  /* 0x0000000002ff73aa */ /* 0x000e240000000500 */
[----:B0-----:R-:W-:Y:S05]  /*20d00*/  @!P0 BRA `(.L_x_3082) ;  /* 0x0000007000008947 */ /* 0x001fea0003800000 */
[----:B------:R-:W-:-:S05]  /*20d10*/  LOP3.LUT R2, R2, 0xffffff, RZ, 0xc0, !PT ;  /* 0x00ffffff02027812 */ /* 0x000fca00078ec0ff */
.L_x_3083:
[----:B------:R-:W0:Y:S02]  /*20d20*/  LDS R4, [R2] ;  /* 0x0000000002047984 */ /* 0x000e240000000800 */
[----:B0-----:R-:W-:-:S10]  /*20d30*/  HFMA2.MMA R5, R4, 1, 1, R11 ;  /* 0x3c003c0004057835 */ /* 0x001fd4000000000b */
[----:B------:R-:W0:Y:S02]  /*20d40*/  ATOMS.CAST.SPIN R5, [R2], R4, R5 ;  /* 0x000000040205738d */ /* 0x000e240001800005 */
[----:B0-----:R-:W-:-:S13]  /*20d50*/  ISETP.EQ.U32.AND P0, PT, R5, 0x1, PT ;  /* 0x000000010500780c */ /* 0x001fda0003f02070 */
[----:B------:R-:W-:Y:S05]  /*20d60*/  @!P0 BRA `(.L_x_3083) ;  /* 0xffffffb000008947 */ /* 0x000fea000383ffff */
[----:B------:R-:W-:Y:S05]  /*20d70*/  EXIT ;  /* 0x000000000000794d */ /* 0x000fea0003800000 */
.L_x_3082:
[----:B------:R-:W2:Y:S02]  /*20d80*/  LD.E R0, [R2.64] ;  /* 0x0000000602007980 */ /* 0x000ea4000c101900 */
[----:B--2---:R-:W-:-:S05]  /*20d90*/  IADD3 R5, R11, R0, RZ ;  /* 0x000000000b057210 */ /* 0x004fca0007ffe0ff */
[----:B------:R-:W-:Y:S01]  /*20da0*/  ST.E [R2.64], R5 ;  /* 0x0000000502007985 */ /* 0x000fe2000c101906 */
[----:B------:R-:W-:Y:S05]  /*20db0*/  EXIT ;  /* 0x000000000000794d */ /* 0x000fea0003800000 */
.L_x_3084:
        /* <DEDUP_REMOVED lines=12> */
.L_x_3872:


//--------------------- .text._Z23gemm_half_q_half_kernelILi7ELb0ELb1EEvPK6__halfPKjS4_S2_PS0_iiiiPKtS7_iiiiiibS2_i --------------------------
	.section	.text._Z23gemm_half_q_half_kernelILi7ELb0ELb1EEvPK6__halfPKjS4_S2_PS0_iiiiPKtS7_iiiiiibS2_i,"ax",@progbits
	.sectioninfo	@"SHI_REGISTERS=141"
	.align	128
        .global         _Z23gemm_half_q_half_kernelILi7ELb0ELb1EEvPK6__halfPKjS4_S2_PS0_iiiiPKtS7_iiiiiibS2_i
        .type           _Z23gemm_half_q_half_kernelILi7ELb0ELb1EEvPK6__halfPKjS4_S2_PS0_iiiiPKtS7_iiiiiibS2_i,@function
        .size           _Z23gemm_half_q_half_kernelILi7ELb0ELb1EEvPK6__halfPKjS4_S2_PS0_iiiiPKtS7_iiiiiibS2_i,(.L_x_3873 - _Z23gemm_half_q_half_kernelILi7ELb0ELb1EEvPK6__halfPKjS4_S2_PS0_iiiiPKtS7_iiiiiibS2_i)
        .other          _Z23gemm_half_q_half_kernelILi7ELb0ELb1EEvPK6__halfPKjS4_S2_PS0_iiiiPKtS7_iiiiiibS2_i,@"STO_CUDA_ENTRY STV_DEFAULT"
_Z23gemm_half_q_half_kernelILi7ELb0ELb1EEvPK6__halfPKjS4_S2_PS0_iiiiPKtS7_iiiiiibS2_i:
.text._Z23gemm_half_q_half_kernelILi7ELb0ELb1EEvPK6__halfPKjS4_S2_PS0_iiiiPKtS7_iiiiiibS2_i:
[----:B------:R-:W-:Y:S02]  /*0000*/  MOV R1, c[0x0][0x28] ;  /* 0x00000a0000017a02 */ /* 0x000fe40000000f00 */
[----:B------:R-:W0:Y:S01]  /*0010*/  S2R R16, SR_CTAID.Z ;  /* 0x0000000000107919 */ /* 0x000e220000002700 */
[----:B------:R-:W-:Y:S01]  /*0020*/  ULDC.64 UR6, c[0x0][0x118] ;  /* 0x0000460000067ab9 */ /* 0x000fe20000000a00 */
[----:B------:R-:W-:Y:S01]  /*0030*/  BSSY B0, `(.L_x_3085) ;  /* 0x000002c000007945 */ /* 0x000fe20003800000 */
[----:B------:R-:W-:Y:S01]  /*0040*/  IADD3 R1, R1, -0x10, RZ ;  /* 0xfffffff001017810 */ /* 0x000fe20007ffe0ff */
[----:B------:R-:W1:Y:S04]  /*0050*/  S2R R0, SR_TID.X ;  /* 0x0000000000007919 */ /* 0x000e680000002100 */
[----:B------:R-:W1:Y:S04]  /*0060*/  S2R R3, SR_CTAID.X ;  /* 0x0000000000037919 */ /* 0x000e680000002500 */
[----:B------:R-:W2:Y:S01]  /*0070*/  S2R R120, SR_CTAID.Y ;  /* 0x0000000000787919 */ /* 0x000ea20000002600 */
[----:B0-----:R-:W-:-:S04]  /*0080*/  SHF.L.U32 R121, R16, 0x6, RZ ;  /* 0x0000000610797819 */ /* 0x001fc800000006ff */
[----:B------:R-:W-:Y:S02]  /*0090*/  IADD3 R122, R121, 0x40, RZ ;  /* 0x00000040797a7810 */ /* 0x000fe40007ffe0ff */
[-C--:B-1----:R-:W-:Y:S02]  /*00a0*/  LEA R123, R3, R0.reuse, 0x6 ;  /* 0x00000000037b7211 */ /* 0x082fe400078e30ff */
[----:B------:R-:W-:Y:S02]  /*00b0*/  IADD3 R3, R121, R0, RZ ;  /* 0x0000000079037210 */ /* 0x000fe40007ffe0ff */
[----:B------:R-:W-:Y:S02]  /*00c0*/  IMNMX R122, R122, c[0x0][0x190], PT ;  /* 0x000064007a7a7a17 */ /* 0x000fe40003800200 */
[----:B------:R-:W-:Y:S02]  /*00d0*/  SHF.L.U32 R123, R123, 0x2, RZ ;  /* 0x000000027b7b7819 */ /* 0x000fe400000006ff */
[----:B------:R-:W-:-:S02]  /*00e0*/  ISETP.GE.AND P0, PT, R3, R122, PT ;  /* 0x0000007a0300720c */ /* 0x000fc40003f06270 */
[----:B------:R-:W-:Y:S02]  /*00f0*/  ISETP.GE.AND P1, PT, R123, c[0x0][0x18c], PT ;  /* 0x000063007b007a0c */ /* 0x000fe40003f26270 */
[----:B--2---:R-:W-:-:S09]  /*0100*/  LEA R120, R120, -R120, 0x3 ;  /* 0x8000007878787211 */ /* 0x004fd200078e18ff */
        /* <DEDUP_REMOVED lines=29> */
[----:B------:R0:W-:Y:S02]  /*02e0*/  STS.U16 [R17+0x300], R2 ;  /* 0x0003000211007388 */ /* 0x0001e40000000400 */
.L_x_3086:
[----:B------:R-:W-:Y:S05]  /*02f0*/  BSYNC B0 ;  /* 0x0000000000007941 */ /* 0x000fea0003800000 */
.L_x_3085:
[----:B------:R-:W-:Y:S05]  /*0300*/  @P1 EXIT ;  /* 0x000000000000194d */ /* 0x000fea0003800000 */
[----:B------:R-:W-:Y:S01]  /*0310*/  ULDC.S8 UR4, c[0x0][0x1c0] ;  /* 0x0000700000047ab9 */ /* 0x000fe20000000200 */
[----:B------:R-:W-:Y:S01]  /*0320*/  HFMA2.MMA R113, -RZ, RZ, 0, 1.1920928955078125e-07 ;  /* 0x00000002ff717435 */ /* 0x000fe200000001ff */
[----:B------:R-:W-:-:S02]  /*0330*/  ISETP.NE.AND P1, PT, RZ, UR4, PT ;  /* 0x00000004ff007c0c */ /* 0x000fc4000bf25270 */
[C---:B------:R-:W-:Y:S02]  /*0340*/  SHF.L.U32 R114, R16.reuse, 0x7, RZ ;  /* 0x0000000710727819 */ /* 0x040fe400000006ff */
[----:B------:R-:W-:Y:S02]  /*0350*/  ISETP.NE.OR P1, PT, R16, RZ, !P1 ;  /* 0x000000ff1000720c */ /* 0x000fe40004f25670 */
[----:B------:R-:W-:Y:S02]  /*0360*/  ISETP.GE.AND P0, PT, R121, R122, PT ;  /* 0x0000007a7900720c */ /* 0x000fe40003f06270 */
[----:B------:R-:W-:Y:S01]  /*0370*/  MOV R124, R1 ;  /* 0x00000001007c7202 */ /* 0x000fe20000000f00 */
[----:B------:R-:W-:-:S08]  /*0380*/  IMAD.WIDE R114, R114, R113, c[0x0][0x198] ;  /* 0x0000660072727625 */ /* 0x000fd000078e0271 */
[----:B------:R-:W-:Y:S05]  /*0390*/  @P1 BRA `(.L_x_3087) ;  /* 0x0000010000001947 */ /* 0x000fea0003800000 */
[----:B------:R-:W-:Y:S01]  /*03a0*/  MOV R15, 0x2 ;  /* 0x00000002000f7802 */ /* 0x000fe20000000f00 */
[----:B0-----:R-:W-:-:S04]  /*03b0*/  IMAD R2, R120, c[0x0][0x18c], R123 ;  /* 0x0000630078027a24 */ /* 0x001fc800078e027b */
        /* <DEDUP_REMOVED lines=14> */
.L_x_3087:
[----:B------:R-:W-:Y:S06]  /*04a0*/  BAR.SYNC.DEFER_BLOCKING 0x0 ;  /* 0x0000000000007b1d */ /* 0x000fec0000010000 */
[----:B------:R-:W-:Y:S05]  /*04b0*/  @P0 BRA `(.L_x_3088) ;  /* 0x0000033000000947 */ /* 0x000fea0003800000 */
[----:B------:R1:W5:Y:S01]  /*04c0*/  LDG.E.U16.CONSTANT R0, [R114.64] ;  /* 0x0000000672007981 */ /* 0x000362000c1e9500 */
[----:B0-----:R-:W-:Y:S01]  /*04d0*/  SHF.R.S32.HI R4, RZ, 0x1f, R123 ;  /* 0x0000001fff047819 */ /* 0x001fe2000001147b */
[----:B------:R-:W-:Y:S01]  /*04e0*/  HFMA2.MMA R11, -RZ, RZ, 0, 0 ;  /* 0x00000000ff0b7435 */ /* 0x000fe200000001ff */
[----:B------:R-:W-:Y:S02]  /*04f0*/  SHF.L.U32 R2, R123, 0x2, RZ ;  /* 0x000000027b027819 */ /* 0x000fe400000006ff */
[----:B------:R-:W-:-:S02]  /*0500*/  LEA.HI R4, R4, R123, RZ, 0x3 ;  /* 0x0000007b04047211 */ /* 0x000fc400078f18ff */
[----:B------:R-:W-:Y:S02]  /*0510*/  MOV R13, R121 ;  /* 0x00000079000d7202 */ /* 0x000fe40000000f00 */
[----:B------:R-:W-:Y:S02]  /*0520*/  LOP3.LUT R8, R2, 0x10, RZ, 0xc0, !PT ;  /* 0x0000001002087812 */ /* 0x000fe400078ec0ff */
[----:B-1----:R-:W-:Y:S02]  /*0530*/  SHF.R.S32.HI R9, RZ, 0x3, R4 ;  /* 0x00000003ff097819 */ /* 0x002fe40000011404 */
.L_x_3089:
[----:B0----5:R-:W-:-:S05]  /*0540*/  IADD3 R4, R0, R11, RZ ;  /* 0x0000000b00047210 */ /* 0x021fca0007ffe0ff */
[----:B------:R-:W-:-:S05]  /*0550*/  IMAD R2, R4, c[0x0][0x18c], RZ ;  /* 0x0000630004027a24 */ /* 0x000fca00078e02ff */
        /* <DEDUP_REMOVED lines=24> */
[----:B0-----:R-:W-:Y:S01]  /*06e0*/  IMAD R5, R2, R2, RZ ;  /* 0x0000000202057224 */ /* 0x001fe200078e02ff */
[----:B----4-:R-:W-:Y:S01]  /*06f0*/  IADD3 R13, R6, R13, RZ ;  /* 0x0000000d060d7210 */ /* 0x010fe20007ffe0ff */
[----:B------:R-:W-:-:S02]  /*0700*/  IMAD R10, R10, R10, RZ ;  /* 0x0000000a0a0a7224 */ /* 0x000fc400078e02ff */
[----:B------:R-:W-:Y:S01]  /*0710*/  IMAD R14, R14, R14, RZ ;  /* 0x0000000e0e0e7224 */ /* 0x000fe200078e02ff */
[----:B------:R-:W-:Y:S01]  /*0720*/  I2F.F16 R12, R12 ;  /* 0x0000000c000c7306 */ /* 0x000fe20000200c00 */
[----:B------:R-:W-:-:S07]  /*0730*/  ISETP.GE.AND P1, PT, R13, R122, PT ;  /* 0x0000007a0d00720c */ /* 0x000fce0003f26270 */
[----:B------:R-:W0:Y:S08]  /*0740*/  I2F.F16 R3, R14 ;  /* 0x0000000e00037306 */ /* 0x000e300000200c00 */
[----:B------:R-:W-:Y:S08]  /*0750*/  I2F.F16 R5, R5 ;  /* 0x0000000500057306 */ /* 0x000ff00000200c00 */
[----:B------:R-:W1:Y:S01]  /*0760*/  I2F.F16 R10, R10 ;  /* 0x0000000a000a7306 */ /* 0x000e620000200c00 */
[----:B0-----:R-:W-:-:S05]  /*0770*/  PRMT R3, R12, 0x5410, R3 ;  /* 0x000054100c037816 */ /* 0x001fca0000000003 */
[----:B---3--:R-:W-:Y:S01]  /*0780*/  HMUL2 R2, R3, R4.H0_H0 ;  /* 0x2000000403027232 */ /* 0x008fe20000000000 */
[----:B-1----:R-:W-:-:S05]  /*0790*/  PRMT R5, R10, 0x5410, R5 ;  /* 0x000054100a057816 */ /* 0x002fca0000000005 */
[----:B------:R-:W-:Y:S01]  /*07a0*/  HMUL2 R3, R5, R4.H0_H0 ;  /* 0x2000000405037232 */ /* 0x000fe20000000000 */
[C---:B------:R-:W-:Y:S02]  /*07b0*/  LEA R4, R11.reuse, R124, 0x3 ;  /* 0x0000007c0b047211 */ /* 0x040fe400078e18ff */
[----:B------:R-:W-:-:S03]  /*07c0*/  IADD3 R11, R11, 0x1, RZ ;  /* 0x000000010b0b7810 */ /* 0x000fc60007ffe0ff */
[----:B------:R0:W-:Y:S01]  /*07d0*/  STL.64 [R4], R2 ;  /* 0x0000000204007387 */ /* 0x0001e20000100a00 */
[----:B------:R-:W-:Y:S05]  /*07e0*/  @!P1 BRA `(.L_x_3089) ;  /* 0xfffffd5000009947 */ /* 0x000fea000383ffff */
.L_x_3088:
        /* <DEDUP_REMOVED lines=14> */
[C---:B------:R-:W-:Y:S02]  /*08d0*/  @P3 IMNMX R4, R121.reuse, c[0x0][0x1b4], PT ;  /* 0x00006d0079043a17 */ /* 0x040fe40003800200 */
        /* <DEDUP_REMOVED lines=37> */
[----:B-1----:R-:W-:Y:S01]  /*0b30*/  MOV R115, RZ ;  /* 0x000000ff00737202 */ /* 0x002fe20000000f00 */
[----:B------:R-:W-:Y:S01]  /*0b40*/  IMAD R0, R0, c[0x0][0x18c], RZ ;  /* 0x0000630000007a24 */ /* 0x000fe200078e02ff */
[----:B------:R-:W-:Y:S02]  /*0b50*/  PRMT R14, RZ, 0x5410, RZ ;  /* 0x00005410ff0e7816 */ /* 0x000fe400000000ff */
[----:B------:R-:W-:Y:S02]  /*0b60*/  PRMT R8, RZ, 0x5410, RZ ;  /* 0x00005410ff087816 */ /* 0x000fe400000000ff */
[----:B------:R-:W-:Y:S02]  /*0b70*/  IADD3 R2, P1, R123, R0, RZ ;  /* 0x000000007b027210 */ /* 0x000fe40007f3e0ff */
[----:B------:R-:W-:Y:S02]  /*0b80*/  PRMT R9, RZ, 0x5410, RZ ;  /* 0x00005410ff097816 */ /* 0x000fe400000000ff */
[----:B------:R-:W-:-:S02]  /*0b90*/  LEA.HI.X.SX32 R3, R0, R3, 0x1, P1 ;  /* 0x0000000300037211 */ /* 0x000fc400008f0eff */
[C---:B------:R-:W-:Y:S02]  /*0ba0*/  LEA R126, P1, R2.reuse, c[0x0][0x168], 0x2 ;  /* 0x00005a00027e7a11 */ /* 0x040fe400078210ff */
[----:B------:R-:W-:Y:S02]  /*0bb0*/  PRMT R4, RZ, 0x5410, RZ ;  /* 0x00005410ff047816 */ /* 0x000fe400000000ff */
[----:B------:R-:W-:Y:S02]  /*0bc0*/  LEA.HI.X R127, R2, c[0x0][0x16c], R3, 0x2, P1 ;  /* 0x00005b00027f7a11 */ /* 0x000fe400008f1403 */
        /* <DEDUP_REMOVED lines=10> */
[----:B--2---:R-:W-:Y:S02]  /*0c70*/  PRMT R112, R110, 0x7610, R110 ;  /* 0x000076106e707816 */ /* 0x004fe4000000006e */
[----:B---3--:R-:W-:Y:S01]  /*0c80*/  IADD3 R114, R121, R114, RZ ;  /* 0x0000007279727210 */ /* 0x008fe20007ffe0ff */
[----:B------:R-:W-:Y:S05]  /*0c90*/  @P0 BRA `(.L_x_3090) ;  /* 0x0000834000000947 */ /* 0x000fea0003800000 */
[----:B------:R-:W-:Y:S01]  /*0ca0*/  MOV R115, RZ ;  /* 0x000000ff00737202 */ /* 0x000fe20000000f00 */
[----:B------:R-:W-:Y:S01]  /*0cb0*/  UMOV UR4, URZ ;  /* 0x0000003f00047c82 */ /* 0x000fe20008000000 */
[----:B------:R-:W-:Y:S02]  /*0cc0*/  PRMT R14, RZ, 0x7610, R14 ;  /* 0x00007610ff0e7816 */ /* 0x000fe4000000000e */
.L_x_3091:
[----:B------:R-:W2:Y:S01]  /*0cd0*/  LDG.E.128.CONSTANT R16, [R126.64] ;  /* 0x000000067e107981 */ /* 0x000ea2000c1e9d00 */
[----:B------:R-:W-:Y:S01]  /*0ce0*/  ISETP.NE.AND P0, PT, R121, R114, PT ;  /* 0x000000727900720c */ /* 0x000fe20003f05270 */
[----:B------:R-:W-:-:S10]  /*0cf0*/  HFMA2.MMA R29, -RZ, RZ, 0, 2.384185791015625e-07 ;  /* 0x00000004ff1d7435 */ /* 0x000fd400000001ff */
[----:B------:R-:W-:Y:S02]  /*0d00*/  IMAD.WIDE R30, R29, c[0x0][0x18c], R126 ;  /* 0x000063001d1e7a25 */ /* 0x000fe400078e027e */
[----:B------:R-:W-:Y:S02]  /*0d10*/  @!P0 SHF.L.U32 R20, R121, 0x1, RZ ;  /* 0x0000000179148819 */ /* 0x000fe400000006ff */
[----:B------:R-:W-:Y:S01]  /*0d20*/  @!P0 MOV R21, 0x2 ;  /* 0x0000000200158802 */ /* 0x000fe20000000f00 */
[----:B------:R0:W3:Y:S04]  /*0d30*/  LDG.E.128.CONSTANT R24, [R30.64] ;  /* 0x000000061e187981 */ /* 0x0000e8000c1e9d00 */
[----:B------:R-:W-:-:S06]  /*0d40*/  @!P0 IMAD.WIDE R20, R20, R21, c[0x0][0x198] ;  /* 0x0000660014148625 */ /* 0x000fcc00078e0215 */
[----:B------:R1:W4:Y:S01]  /*0d50*/  @!P0 LDG.E.U16.CONSTANT R20, [R20.64+0x2] ;  /* 0x0000020614148981 */ /* 0x000322000c1e9500 */
[----:B------:R-:W-:-:S04]  /*0d60*/  @!P0 IADD3 R115, R115, 0x1, RZ ;  /* 0x0000000173738810 */ /* 0x000fc80007ffe0ff */
[----:B------:R-:W-:-:S06]  /*0d70*/  @!P0 LEA R32, R115, R124, 0x3 ;  /* 0x0000007c73208211 */ /* 0x000fcc00078e18ff */
[----:B------:R-:W5:Y:S01]  /*0d80*/  @!P0 LDL.64 R32, [R32] ;  /* 0x0000000020208983 */ /* 0x000f620000100a00 */
[----:B0-----:R-:W-:Y:S01]  /*0d90*/  IMAD.WIDE R30, R29, c[0x0][0x18c], R30 ;  /* 0x000063001d1e7a25 */ /* 0x001fe200078e021e */
[----:B------:R-:W-:Y:S02]  /*0da0*/  MOV R74, R14 ;  /* 0x0000000e004a7202 */ /* 0x000fe40000000f00 */
[----:B--2---:R-:W-:Y:S02]  /*0db0*/  LOP3.LUT R15, R17, 0xff, RZ, 0xc0, !PT ;  /* 0x000000ff110f7812 */ /* 0x004fe400078ec0ff */
[----:B------:R-:W-:Y:S02]  /*0dc0*/  LOP3.LUT R23, R18, 0xff, RZ, 0xc0, !PT ;  /* 0x000000ff12177812 */ /* 0x000fe400078ec0ff */
[----:B------:R-:W-:Y:S02]  /*0dd0*/  IADD3 R22, R15, -0x80, RZ ;  /* 0xffffff800f167810 */ /* 0x000fe40007ffe0ff */
[----:B------:R-:W-:-:S02]  /*0de0*/  LOP3.LUT R15, R19, 0xff, RZ, 0xc0, !PT ;  /* 0x000000ff130f7812 */ /* 0x000fc400078ec0ff */
[C---:B------:R-:W-:Y:S02]  /*0df0*/  LEA.HI R54, R16.reuse, 0xffffff80, RZ, 0x8 ;  /* 0xffffff8010367811 */ /* 0x040fe400078f40ff */
[----:B------:R-:W-:Y:S01]  /*0e00*/  IADD3 R34, R15, -0x80, RZ ;  /* 0xffffff800f227810 */ /* 0x000fe20007ffe0ff */
[----:B------:R-:W0:Y:S01]  /*0e10*/  I2F.F16 R22, R22 ;  /* 0x0000001600167306 */ /* 0x000e220000200c00 */
[----:B------:R-:W-:Y:S02]  /*0e20*/  LOP3.LUT R15, R16, 0xff, RZ, 0xc0, !PT ;  /* 0x000000ff100f7812 */ /* 0x000fe400078ec0ff */
[--C-:B-1----:R-:W-:Y:S02]  /*0e30*/  SHF.R.U32.HI R21, RZ, 0x8, R16.reuse ;  /* 0x00000008ff157819 */ /* 0x102fe40000011610 */
[----:B------:R-:W-:Y:S02]  /*0e40*/  SHF.R.U32.HI R16, RZ, 0x10, R16 ;  /* 0x00000010ff107819 */ /* 0x000fe40000011610 */
[----:B------:R-:W-:Y:S01]  /*0e50*/  IADD3 R28, R23, -0x80, RZ ;  /* 0xffffff80171c7810 */ /* 0x000fe20007ffe0ff */
[----:B------:R1:W2:Y:S01]  /*0e60*/  I2F.F16 R48, R34 ;  /* 0x0000002200307306 */ /* 0x0002a20000200c00 */
[----:B------:R-:W-:-:S02]  /*0e70*/  LEA.HI R55, R17, 0xffffff80, RZ, 0x8 ;  /* 0xffffff8011377811 */ /* 0x000fc400078f40ff */
[--C-:B------:R-:W-:Y:S02]  /*0e80*/  SHF.R.U32.HI R23, RZ, 0x8, R17.reuse ;  /* 0x00000008ff177819 */ /* 0x100fe40000011611 */
[----:B------:R-:W-:Y:S02]  /*0e90*/  LOP3.LUT R16, R16, 0xff, RZ, 0xc0, !PT ;  /* 0x000000ff10107812 */ /* 0x000fe400078ec0ff */
[----:B------:R-:W-:Y:S01]  /*0ea0*/  SHF.R.U32.HI R17, RZ, 0x10, R17 ;  /* 0x00000010ff117819 */ /* 0x000fe20000011611 */
[----:B------:R2:W3:Y:S01]  /*0eb0*/  I2F.F16 R50, R28 ;  /* 0x0000001c00327306 */ /* 0x0004e20000200c00 */
[----:B------:R-:W-:Y:S01]  /*0ec0*/  IADD3 R16, R16, -0x80, RZ ;  /* 0xffffff8010107810 */ /* 0x000fe20007ffe0ff */
[----:B0-----:R-:W-:Y:S01]  /*0ed0*/  HADD2.F32 R44, -RZ, R22.H0_H0 ;  /* 0x20000016ff2c7230 */ /* 0x001fe20000004100 */
[----:B------:R-:W-:Y:S02]  /*0ee0*/  LOP3.LUT R17, R17, 0xff, RZ, 0xc0, !PT ;  /* 0x000000ff11117812 */ /* 0x000fe400078ec0ff */
[----:B-1----:R-:W-:-:S02]  /*0ef0*/  SHF.R.U32.HI R34, RZ, 0x8, R18 ;  /* 0x00000008ff227819 */ /* 0x002fc40000011612 */
[----:B------:R-:W-:Y:S01]  /*0f00*/  LOP3.LUT R21, R21, 0xff, RZ, 0xc0, !PT ;  /* 0x000000ff15157812 */ /* 0x000fe200078ec0ff */
[----:B------:R0:W1:Y:S01]  /*0f10*/  I2F.F16 R46, R16 ;  /* 0x00000010002e7306 */ /* 0x0000620000200c00 */
[----:B--2---:R-:W-:Y:S01]  /*0f20*/  IADD3 R28, R17, -0x80, RZ ;  /* 0xffffff80111c7810 */ /* 0x004fe20007ffe0ff */
[----:B------:R-:W-:Y:S01]  /*0f30*/  HADD2.F32 R48, -RZ, R48.H0_H0 ;  /* 0x20000030ff307230 */ /* 0x000fe20000004100 */
[----:B------:R-:W-:Y:S02]  /*0f40*/  LOP3.LUT R23, R23, 0xff, RZ, 0xc0, !PT ;  /* 0x000000ff17177812 */ /* 0x000fe400078ec0ff */
[----:B------:R-:W-:Y:S02]  /*0f50*/  LOP3.LUT R34, R34, 0xff, RZ, 0xc0, !PT ;  /* 0x000000ff22227812 */ /* 0x000fe400078ec0ff */
[----:B------:R-:W-:Y:S01]  /*0f60*/  LEA.HI R52, R18, 0xffffff80, RZ, 0x8 ;  /* 0xffffff8012347811 */ /* 0x000fe200078f40ff */
[----:B------:R-:W2:Y:S01]  /*0f70*/  I2F.F16 R28, R28 ;  /* 0x0000001c001c7306 */ /* 0x000ea20000200c00 */
[----:B0-----:R-:W0:Y:S01]  /*0f80*/  LDS.64 R16, [UR4] ;  /* 0x00000004ff107984 */ /* 0x001e220008000a00 */
[----:B------:R-:W-:Y:S01]  /*0f90*/  SHF.R.U32.HI R18, RZ, 0x10, R18 ;  /* 0x00000010ff127819 */ /* 0x000fe20000011612 */
[----:B---3--:R-:W-:Y:S01]  /*0fa0*/  HADD2.F32 R50, -RZ, R50.H0_H0 ;  /* 0x20000032ff327230 */ /* 0x008fe20000004100 */
[----:B------:R-:W-:-:S02]  /*0fb0*/  IADD3 R21, R21, -0x80, RZ ;  /* 0xffffff8015157810 */ /* 0x000fc40007ffe0ff */
[----:B------:R-:W-:Y:S02]  /*0fc0*/  IADD3 R23, R23, -0x80, RZ ;  /* 0xffffff8017177810 */ /* 0x000fe40007ffe0ff */
[----:B------:R-:W-:Y:S01]  /*0fd0*/  IADD3 R34, R34, -0x80, RZ ;  /* 0xffffff8022227810 */ /* 0x000fe20007ffe0ff */
[----:B------:R-:W3:Y:S01]  /*0fe0*/  I2F.F16 R54, R54 ;  /* 0x0000003600367306 */ /* 0x000ee20000200c00 */
[----:B------:R-:W-:Y:S01]  /*0ff0*/  LOP3.LUT R18, R18, 0xff, RZ, 0xc0, !PT ;  /* 0x000000ff12127812 */ /* 0x000fe200078ec0ff */
[----:B-1----:R-:W-:Y:S01]  /*1000*/  HADD2.F32 R46, -RZ, R46.H0_H0 ;  /* 0x2000002eff2e7230 */ /* 0x002fe20000004100 */
[----:B------:R-:W-:Y:S02]  /*1010*/  SHF.R.U32.HI R35, RZ, 0x8, R19 ;  /* 0x00000008ff237819 */ /* 0x000fe40000011613 */
[----:B------:R-:W-:Y:S02]  /*1020*/  IADD3 R15, R15, -0x80, RZ ;  /* 0xffffff800f0f7810 */ /* 0x000fe40007ffe0ff */
[----:B------:R-:W-:Y:S01]  /*1030*/  LEA.HI R53, R19, 0xffffff80, RZ, 0x8 ;  /* 0xffffff8013357811 */ /* 0x000fe200078f40ff */
[----:B------:R-:W1:Y:S01]  /*1040*/  I2F.F16 R21, R21 ;  /* 0x0000001500157306 */ /* 0x000e620000200c00 */
[----:B------:R-:W-:Y:S01]  /*1050*/  IADD3 R18, R18, -0x80, RZ ;  /* 0xffffff8012127810 */ /* 0x000fe20007ffe0ff */
[----:B--2---:R-:W-:Y:S01]  /*1060*/  HADD2.F32 R43, -RZ, R28.H0_H0 ;  /* 0x2000001cff2b7230 */ /* 0x004fe20000004100 */
[----:B------:R-:W-:-:S02]  /*1070*/  LOP3.LUT R35, R35, 0xff, RZ, 0xc0, !PT ;  /* 0x000000ff23237812 */ /* 0x000fc400078ec0ff */
[----:B------:R-:W-:Y:S02]  /*1080*/  SHF.R.U32.HI R19, RZ, 0x10, R19 ;  /* 0x00000010ff137819 */ /* 0x000fe40000011613 */
[----:B------:R-:W-:Y:S01]  /*1090*/  IADD3 R35, R35, -0x80, RZ ;  /* 0xffffff8023237810 */ /* 0x000fe20007ffe0ff */
[----:B------:R-:W2:Y:S01]  /*10a0*/  I2F.F16 R23, R23 ;  /* 0x0000001700177306 */ /* 0x000ea20000200c00 */
[----:B------:R-:W-:Y:S01]  /*10b0*/  LOP3.LUT R19, R19, 0xff, RZ, 0xc0, !PT ;  /* 0x000000ff13137812 */ /* 0x000fe200078ec0ff */
[----:B---3--:R-:W-:Y:S01]  /*10c0*/  HADD2.F32 R54, -RZ, R54.H0_H0 ;  /* 0x20000036ff367230 */ /* 0x008fe20000004100 */
[----:B----4-:R-:W-:Y:S02]  /*10d0*/  @!P0 IADD3 R114, R20, R121, RZ ;  /* 0x0000007914728210 */ /* 0x010fe40007ffe0ff */
[----:B------:R-:W-:Y:S02]  /*10e0*/  LOP3.LUT R20, R26, 0xff, RZ, 0xc0, !PT ;  /* 0x000000ff1a147812 */ /* 0x000fe400078ec0ff */
[----:B------:R-:W-:Y:S01]  /*10f0*/  IADD3 R19, R19, -0x80, RZ ;  /* 0xffffff8013137810 */ /* 0x000fe20007ffe0ff */
[----:B------:R-:W3:Y:S01]  /*1100*/  I2F.F16 R34, R34 ;  /* 0x0000002200227306 */ /* 0x000ee20000200c00 */
[----:B------:R-:W-:Y:S01]  /*1110*/  IADD3 R58, R20, -0x80, RZ ;  /* 0xffffff80143a7810 */ /* 0x000fe20007ffe0ff */
[----:B-1----:R-:W-:Y:S01]  /*1120*/  HADD2.F32 R49, -RZ, R21.H0_H0 ;  /* 0x20000015ff317230 */ /* 0x002fe20000004100 */
[----:B------:R-:W-:-:S02]  /*1130*/  SHF.R.U32.HI R20, RZ, 0x8, R25 ;  /* 0x00000008ff147819 */ /* 0x000fc40000011619 */
[----:B------:R-:W-:Y:S02]  /*1140*/  LOP3.LUT R36, R27, 0xff, RZ, 0xc0, !PT ;  /* 0x000000ff1b247812 */ /* 0x000fe400078ec0ff */
[----:B------:R-:W-:Y:S01]  /*1150*/  LOP3.LUT R20, R20, 0xff, RZ, 0xc0, !PT ;  /* 0x000000ff14147812 */ /* 0x000fe200078ec0ff */
[----:B------:R-:W1:Y:S01]  /*1160*/  I2F.F16 R15, R15 ;  /* 0x0000000f000f7306 */ /* 0x000e620000200c00 */
[--C-:B0-----:R-:W-:Y:S01]  /*1170*/  HADD2.F32 R39, -RZ, R16.reuse.H0_H0 ;  /* 0x20000010ff277230 */ /* 0x101fe20000004100 */
[----:B------:R-:W-:Y:S01]  /*1180*/  IADD3 R36, R36, -0x80, RZ ;  /* 0xffffff8024247810 */ /* 0x000fe20007ffe0ff */
[----:B------:R-:W-:Y:S01]  /*1190*/  HADD2.F32 R38, -RZ, R16.H1_H1 ;  /* 0x30000010ff267230 */ /* 0x000fe20000004100 */
[----:B------:R-:W-:Y:S01]  /*11a0*/  SHF.R.U32.HI R16, RZ, 0x8, R24 ;  /* 0x00000008ff107819 */ /* 0x000fe20000011618 */
[----:B--2---:R-:W-:Y:S01]  /*11b0*/  HADD2.F32 R51, -RZ, R23.H0_H0 ;  /* 0x20000017ff337230 */ /* 0x004fe20000004100 */
[C---:B------:R-:W-:Y:S01]  /*11c0*/  FFMA.FTZ R21, R39.reuse, R44, RZ ;  /* 0x0000002c27157223 */ /* 0x040fe200000100ff */
[--C-:B------:R-:W-:Y:S01]  /*11d0*/  HADD2.F32 R63, -RZ, R17.reuse.H0_H0 ;  /* 0x20000011ff3f7230 */ /* 0x100fe20000004100 */
[----:B------:R0:W2:Y:S01]  /*11e0*/  I2F.F16 R40, R18 ;  /* 0x0000001200287306 */ /* 0x0000a20000200c00 */
[----:B---3--:R-:W-:Y:S01]  /*11f0*/  HADD2.F32 R47, -RZ, R34.H0_H0 ;  /* 0x20000022ff2f7230 */ /* 0x008fe20000004100 */
[----:B------:R-:W-:Y:S01]  /*1200*/  FFMA.FTZ R23, R39, R50, RZ ;  /* 0x0000003227177223 */ /* 0x000fe200000100ff */
[----:B------:R-:W-:Y:S01]  /*1210*/  IADD3 R20, R20, -0x80, RZ ;  /* 0xffffff8014147810 */ /* 0x000fe20007ffe0ff */
[----:B------:R-:W-:Y:S01]  /*1220*/  FFMA.FTZ R22, R38, R51, R21 ;  /* 0x0000003326167223 */ /* 0x000fe20000010015 */
[----:B------:R-:W-:Y:S01]  /*1230*/  LOP3.LUT R16, R16, 0xff, RZ, 0xc0, !PT ;  /* 0x000000ff10107812 */ /* 0x000fe200078ec0ff */
[----:B------:R-:W-:Y:S01]  /*1240*/  FFMA.FTZ R23, R38, R47, R23 ;  /* 0x0000002f26177223 */ /* 0x000fe20000010017 */
[----:B------:R-:W-:Y:S01]  /*1250*/  HADD2.F32 R17, -RZ, R17.H1_H1 ;  /* 0x30000011ff117230 */ /* 0x000fe20000004100 */
[----:B------:R3:W4:Y:S01]  /*1260*/  I2F.F16 R45, R35 ;  /* 0x00000023002d7306 */ /* 0x0007220000200c00 */
[----:B0-----:R-:W-:Y:S01]  /*1270*/  LOP3.LUT R18, R24, 0xff, RZ, 0xc0, !PT ;  /* 0x000000ff18127812 */ /* 0x001fe200078ec0ff */
[----:B-1----:R-:W-:Y:S01]  /*1280*/  HADD2.F32 R41, -RZ, R15.H0_H0 ;  /* 0x2000000fff297230 */ /* 0x002fe20000004100 */
[----:B------:R-:W-:Y:S01]  /*1290*/  FFMA.FTZ R28, R63, R43, R22 ;  /* 0x0000002b3f1c7223 */ /* 0x000fe20000010016 */
[----:B------:R-:W-:-:S02]  /*12a0*/  IADD3 R16, R16, -0x80, RZ ;  /* 0xffffff8010107810 */ /* 0x000fc40007ffe0ff */
[----:B------:R-:W-:Y:S01]  /*12b0*/  IADD3 R56, R18, -0x80, RZ ;  /* 0xffffff8012387810 */ /* 0x000fe20007ffe0ff */
[----:B------:R-:W-:Y:S01]  /*12c0*/  FFMA.FTZ R15, R41, R39, RZ ;  /* 0x00000027290f7223 */ /* 0x000fe200000100ff */
[----:B------:R0:W1:Y:S01]  /*12d0*/  I2F.F16 R42, R19 ;  /* 0x00000013002a7306 */ /* 0x0000620000200c00 */
[----:B------:R-:W-:Y:S01]  /*12e0*/  LOP3.LUT R18, R25, 0xff, RZ, 0xc0, !PT ;  /* 0x000000ff19127812 */ /* 0x000fe200078ec0ff */
[----:B--2---:R-:W-:Y:S01]  /*12f0*/  HADD2.F32 R40, -RZ, R40.H0_H0 ;  /* 0x20000028ff287230 */ /* 0x004fe20000004100 */
[----:B------:R-:W-:Y:S01]  /*1300*/  FFMA.FTZ R39, R39, R48, RZ ;  /* 0x0000003027277223 */ /* 0x000fe200000100ff */
[----:B---3--:R-:W-:Y:S01]  /*1310*/  SHF.R.U32.HI R35, RZ, 0x8, R26 ;  /* 0x00000008ff237819 */ /* 0x008fe2000001161a */
[----:B------:R-:W-:Y:S01]  /*1320*/  FFMA.FTZ R15, R49, R38, R15 ;  /* 0x00000026310f7223 */ /* 0x000fe2000001000f */
[----:B------:R-:W-:Y:S01]  /*1330*/  IADD3 R57, R18, -0x80, RZ ;  /* 0xffffff8012397810 */ /* 0x000fe20007ffe0ff */
[----:B------:R-:W-:Y:S01]  /*1340*/  FFMA.FTZ R34, R63, R40, R23 ;  /* 0x000000283f227223 */ /* 0x000fe20000010017 */
[----:B------:R-:W2:Y:S01]  /*1350*/  I2F.F16 R55, R55 ;  /* 0x0000003700377306 */ /* 0x000ea20000200c00 */
[----:B0-----:R-:W0:Y:S01]  /*1360*/  LDS.64 R18, [UR4+0x8] ;  /* 0x00000804ff127984 */ /* 0x001e220008000a00 */
[----:B----4-:R-:W-:Y:S01]  /*1370*/  HADD2.F32 R45, -RZ, R45.H0_H0 ;  /* 0x2000002dff2d7230 */ /* 0x010fe20000004100 */
[----:B------:R-:W-:-:S02]  /*1380*/  SHF.R.U32.HI R37, RZ, 0x8, R27 ;  /* 0x00000008ff257819 */ /* 0x000fc4000001161b */
[----:B------:R-:W-:Y:S02]  /*1390*/  LEA.HI R64, R24, 0xffffff80, RZ, 0x8 ;  /* 0xffffff8018407811 */ /* 0x000fe400078f40ff */
[----:B------:R-:W-:Y:S01]  /*13a0*/  FFMA.FTZ R39, R38, R45, R39 ;  /* 0x0000002d26277223 */ /* 0x000fe20000010027 */
[----:B------:R-:W3:Y:S01]  /*13b0*/  I2F.F16 R52, R52 ;  /* 0x0000003400347306 */ /* 0x000ee20000200c00 */
[----:B-1----:R-:W-:Y:S01]  /*13c0*/  HADD2.F32 R42, -RZ, R42.H0_H0 ;  /* 0x2000002aff2a7230 */ /* 0x002fe20000004100 */
[----:B------:R-:W-:Y:S02]  /*13d0*/  LOP3.LUT R35, R35, 0xff, RZ, 0xc0, !PT ;  /* 0x000000ff23237812 */ /* 0x000fe400078ec0ff */
[----:B------:R-:W-:Y:S02]  /*13e0*/  SHF.R.U32.HI R24, RZ, 0x10, R24 ;  /* 0x00000010ff187819 */ /* 0x000fe40000011618 */
[----:B------:R-:W-:Y:S01]  /*13f0*/  FFMA.FTZ R38, R63, R42, R39 ;  /* 0x0000002a3f267223 */ /* 0x000fe20000010027 */
[----:B------:R-:W-:Y:S01]  /*1400*/  LEA.HI R65, R25, 0xffffff80, RZ, 0x8 ;  /* 0xffffff8019417811 */ /* 0x000fe200078f40ff */
[----:B------:R-:W1:Y:S01]  /*1410*/  I2F.F16 R53, R53 ;  /* 0x0000003500357306 */ /* 0x000e620000200c00 */
[----:B------:R-:W-:-:S02]  /*1420*/  LEA.HI R67, R26, 0xffffff80, RZ, 0x8 ;  /* 0xffffff801a437811 */ /* 0x000fc400078f40ff */
[----:B------:R-:W-:-:S05]  /*1430*/  LEA.HI R71, R27, 0xffffff80, RZ, 0x8 ;  /* 0xffffff801b477811 */ /* 0x000fca00078f40ff */
[----:B------:R4:W-:Y:S01]  /*1440*/  I2F.F16 R61, R20 ;  /* 0x00000014003d7306 */ /* 0x0009e20000200c00 */
[----:B--2---:R-:W-:Y:S01]  /*1450*/  HADD2.F32 R55, -RZ, R55.H0_H0 ;  /* 0x20000037ff377230 */ /* 0x004fe20000004100 */
[----:B------:R-:W-:Y:S01]  /*1460*/  LOP3.LUT R37, R37, 0xff, RZ, 0xc0, !PT ;  /* 0x000000ff25257812 */ /* 0x000fe200078ec0ff */
[----:B---3--:R-:W-:Y:S01]  /*1470*/  HADD2.F32 R52, -RZ, R52.H0_H0 ;  /* 0x20000034ff347230 */ /* 0x008fe20000004100 */
[----:B------:R-:W-:Y:S02]  /*1480*/  SHF.R.U32.HI R25, RZ, 0x10, R25 ;  /* 0x00000010ff197819 */ /* 0x000fe40000011619 */
[----:B------:R-:W-:Y:S02]  /*1490*/  SHF.R.U32.HI R26, RZ, 0x10, R26 ;  /* 0x00000010ff1a7819 */ /* 0x000fe4000001161a */
[----:B------:R2:W-:Y:S01]  /*14a0*/  I2F.F16 R60, R16 ;  /* 0x00000010003c7306 */ /* 0x0005e20000200c00 */
[----:B----4-:R3:W4:Y:S01]  /*14b0*/  LDG.E.128.CONSTANT R20, [R30.64] ;  /* 0x000000061e147981 */ /* 0x010722000c1e9d00 */
[----:B-1----:R-:W-:Y:S01]  /*14c0*/  HADD2.F32 R53, -RZ, R53.H0_H0 ;  /* 0x20000035ff357230 */ /* 0x002fe20000004100 */
[----:B------:R-:W-:-:S05]  /*14d0*/  FFMA.FTZ R69, R17, R52, R34 ;  /* 0x0000003411457223 */ /* 0x000fca0000010022 */
[----:B------:R1:W-:Y:S01]  /*14e0*/  I2F.F16 R59, R36 ;  /* 0x00000024003b7306 */ /* 0x0003e20000200c00 */
[----:B--2---:R-:W-:Y:S01]  /*14f0*/  FFMA.FTZ R16, R46, R63, R15 ;  /* 0x0000003f2e107223 */ /* 0x004fe2000001000f */
[----:B------:R-:W-:Y:S01]  /*1500*/  SHF.R.U32.HI R27, RZ, 0x10, R27 ;  /* 0x00000010ff1b7819 */ /* 0x000fe2000001161b */
[----:B------:R-:W-:Y:S01]  /*1510*/  FFMA.FTZ R38, R17, R53, R38 ;  /* 0x0000003511267223 */ /* 0x000fe20000010026 */
[----:B------:R-:W-:Y:S01]  /*1520*/  IADD3 R35, R35, -0x80, RZ ;  /* 0xffffff8023237810 */ /* 0x000fe20007ffe0ff */
[----:B------:R-:W-:Y:S01]  /*1530*/  FFMA.FTZ R39, R54, R17, R16 ;  /* 0x0000001136277223 */ /* 0x000fe20000010010 */
[----:B------:R-:W-:Y:S02]  /*1540*/  LOP3.LUT R24, R24, 0xff, RZ, 0xc0, !PT ;  /* 0x000000ff18187812 */ /* 0x000fe400078ec0ff */
[----:B------:R-:W2:Y:S01]  /*1550*/  I2F.F16 R58, R58 ;  /* 0x0000003a003a7306 */ /* 0x000ea20000200c00 */
[----:B-1----:R-:W-:Y:S01]  /*1560*/  FFMA.FTZ R36, R17, R55, R28 ;  /* 0x0000003711247223 */ /* 0x002fe2000001001c */
[----:B------:R-:W-:Y:S01]  /*1570*/  IADD3 R37, R37, -0x80, RZ ;  /* 0xffffff8025257810 */ /* 0x000fe20007ffe0ff */
[----:B------:R-:W1:Y:S01]  /*1580*/  LDS.64 R16, [UR4+0x80] ;  /* 0x00008004ff107984 */ /* 0x000e620008000a00 */
[----:B------:R-:W-:-:S02]  /*1590*/  LOP3.LUT R25, R25, 0xff, RZ, 0xc0, !PT ;  /* 0x000000ff19197812 */ /* 0x000fc400078ec0ff */
[----:B------:R-:W-:Y:S02]  /*15a0*/  LOP3.LUT R26, R26, 0xff, RZ, 0xc0, !PT ;  /* 0x000000ff1a1a7812 */ /* 0x000fe400078ec0ff */
[----:B------:R-:W-:Y:S01]  /*15b0*/  LOP3.LUT R27, R27, 0xff, RZ, 0xc0, !PT ;  /* 0x000000ff1b1b7812 */ /* 0x000fe200078ec0ff */
[----:B------:R-:W0:Y:S01]  /*15c0*/  I2F.F16 R56, R56 ;  /* 0x0000003800387306 */ /* 0x000e220000200c00 */
[----:B------:R-:W-:Y:S02]  /*15d0*/  IADD3 R24, R24, -0x80, RZ ;  /* 0xffffff8018187810 */ /* 0x000fe40007ffe0ff */
[----:B------:R-:W-:Y:S02]  /*15e0*/  IADD3 R15, R25, -0x80, RZ ;  /* 0xffffff80190f7810 */ /* 0x000fe40007ffe0ff */
[----:B------:R-:W-:-:S03]  /*15f0*/  IADD3 R26, R26, -0x80, RZ ;  /* 0xffffff801a1a7810 */ /* 0x000fc60007ffe0ff */
[----:B------:R-:W0:Y:S01]  /*1600*/  I2F.F16 R57, R57 ;  /* 0x0000003900397306 */ /* 0x000e220000200c00 */
[----:B------:R-:W-:-:S07]  /*1610*/  IADD3 R27, R27, -0x80, RZ ;  /* 0xffffff801b1b7810 */ /* 0x000fce0007ffe0ff */
[----:B------:R-:W0:Y:S08]  /*1620*/  I2F.F16 R35, R35 ;  /* 0x0000002300237306 */ /* 0x000e300000200c00 */
[----:B------:R-:W1:Y:S08]  /*1630*/  I2F.F16 R37, R37 ;  /* 0x0000002500257306 */ /* 0x000e700000200c00 */
[----:B------:R1:W3:Y:S01]  /*1640*/  I2F.F16 R70, R24 ;  /* 0x0000001800467306 */ /* 0x0002e20000200c00 */
[----:B0-----:R-:W-:-:S07]  /*1650*/  HADD2.F32 R28, -RZ, R18.H0_H0 ;  /* 0x20000012ff1c7230 */ /* 0x001fce0000004100 */
[----:B------:R-:W-:Y:S01]  /*1660*/  I2F.F16 R64, R64 ;  /* 0x0000004000407306 */ /* 0x000fe20000200c00 */
[----:B-1----:R-:W0:Y:S01]  /*1670*/  LDS.64 R24, [UR4+0x88] ;  /* 0x00008804ff187984 */ /* 0x002e220008000a00 */
[----:B--2---:R-:W-:-:S06]  /*1680*/  HADD2.F32 R58, -RZ, R58.H0_H0 ;  /* 0x2000003aff3a7230 */ /* 0x004fcc0000004100 */
[----:B------:R-:W1:Y:S08]  /*1690*/  I2F.F16 R15, R15 ;  /* 0x0000000f000f7306 */ /* 0x000e700000200c00 */
[----:B------:R-:W2:Y:S08]  /*16a0*/  I2F.F16 R26, R26 ;  /* 0x0000001a001a7306 */ /* 0x000eb00000200c00 */
[----:B------:R-:W0:Y:S01]  /*16b0*/  I2F.F16 R27, R27 ;  /* 0x0000001b001b7306 */ /* 0x000e220000200c00 */
[----:B------:R-:W-:-:S02]  /*16c0*/  HADD2.F32 R56, -RZ, R56.H0_H0 ;  /* 0x20000038ff387230 */ /* 0x000fc40000004100 */
[----:B------:R-:W-:-:S05]  /*16d0*/  HADD2.F32 R57, -RZ, R57.H0_H0 ;  /* 0x20000039ff397230 */ /* 0x000fca0000004100 */
[----:B------:R-:W0:Y:S01]  /*16e0*/  I2F.F16 R65, R65 ;  /* 0x0000004100417306 */ /* 0x000e220000200c00 */
[----:B------:R-:W-:-:S07]  /*16f0*/  HADD2.F32 R59, -RZ, R59.H0_H0 ;  /* 0x2000003bff3b7230 */ /* 0x000fce0000004100 */
[----:B------:R-:W0:Y:S01]  /*1700*/  I2F.F16 R67, R67 ;  /* 0x0000004300437306 */ /* 0x000e220000200c00 */
[----:B------:R-:W-:-:S07]  /*1710*/  HADD2.F32 R18, -RZ, R18.H1_H1 ;  /* 0x30000012ff127230 */ /* 0x000fce0000004100 */
[----:B------:R-:W0:Y:S01]  /*1720*/  I2F.F16 R71, R71 ;  /* 0x0000004700477306 */ /* 0x000e220000200c00 */
        /* <DEDUP_REMOVED lines=8> */
[--C-:B------:R-:W-:Y:S02]  /*17b0*/  HADD2.F32 R73, -RZ, R19.reuse.H0_H0 ;  /* 0x20000013ff497230 */ /* 0x100fe40000004100 */
[----:B------:R-:W-:Y:S01]  /*17c0*/  HADD2.F32 R34, -RZ, R19.H1_H1 ;  /* 0x30000013ff227230 */ /* 0x000fe20000004100 */
[----:B------:R-:W-:Y:S01]  /*17d0*/  FFMA.FTZ R19, R18, R62, R69 ;  /* 0x0000003e12137223 */ /* 0x000fe20000010045 */
[----:B---3--:R-:W-:Y:S01]  /*17e0*/  HADD2.F32 R70, -RZ, R70.H0_H0 ;  /* 0x20000046ff467230 */ /* 0x008fe20000004100 */
[----:B------:R-:W-:Y:S01]  /*17f0*/  FFMA.FTZ R39, R60, R18, R39 ;  /* 0x000000123c277223 */ /* 0x000fe20000010027 */
[----:B-1----:R-:W-:Y:S01]  /*1800*/  HADD2.F32 R69, -RZ, R15.H0_H0 ;  /* 0x2000000fff457230 */ /* 0x002fe20000004100 */
[C---:B------:R-:W-:Y:S01]  /*1810*/  FFMA.FTZ R36, R18.reuse, R61, R36 ;  /* 0x0000003d12247223 */ /* 0x040fe20000010024 */
[----:B--2---:R-:W-:Y:S01]  /*1820*/  HADD2.F32 R66, -RZ, R26.H0_H0 ;  /* 0x2000001aff427230 */ /* 0x004fe20000004100 */
[----:B------:R-:W-:Y:S01]  /*1830*/  FFMA.FTZ R38, R18, R63, R38 ;  /* 0x0000003f12267223 */ /* 0x000fe20000010026 */
[----:B0-----:R-:W-:Y:S01]  /*1840*/  HADD2.F32 R68, -RZ, R27.H0_H0 ;  /* 0x2000001bff447230 */ /* 0x001fe20000004100 */
        /* <DEDUP_REMOVED lines=8> */
[--C-:B------:R-:W-:Y:S01]  /*18d0*/  HADD2.F32 R27, -RZ, R16.reuse.H0_H0 ;  /* 0x20000010ff1b7230 */ /* 0x100fe20000004100 */
[----:B------:R-:W-:Y:S01]  /*18e0*/  FFMA.FTZ R36, R64, R34, R39 ;  /* 0x0000002240247223 */ /* 0x000fe20000010027 */
[----:B------:R-:W-:Y:S01]  /*18f0*/  HADD2.F32 R26, -RZ, R16.H1_H1 ;  /* 0x30000010ff1a7230 */ /* 0x000fe20000004100 */
[C---:B------:R-:W-:Y:S02]  /*1900*/  FFMA.FTZ R15, R34.reuse, R65, R15 ;  /* 0x00000041220f7223 */ /* 0x040fe4000001000f */
[C---:B------:R-:W-:Y:S02]  /*1910*/  FFMA.FTZ R28, R34.reuse, R67, R19 ;  /* 0x00000043221c7223 */ /* 0x040fe40000010013 */
        /* <DEDUP_REMOVED lines=31> */
[----:B-----5:R-:W-:Y:S01]  /*1b10*/  @!P0 PRMT R112, R32, 0x7610, R112 ;  /* 0x0000761020708816 */ /* 0x020fe20000000070 */
[-C--:B------:R-:W-:Y:S02]  /*1b20*/  FFMA.FTZ R25, R70, R35.reuse, R27 ;  /* 0x0000002346197223 */ /* 0x080fe4000001001b */
[-C--:B------:R-:W-:Y:S02]  /*1b30*/  FFMA.FTZ R26, R69, R35.reuse, R34 ;  /* 0x00000023451a7223 */ /* 0x080fe40000010022 */
[----:B------:R-:W-:-:S02]  /*1b40*/  FFMA.FTZ R72, R66, R35, R39 ;  /* 0x0000002342487223 */ /* 0x000fc40000010027 */
[----:B------:R-:W-:Y:S02]  /*1b50*/  FFMA.FTZ R73, R68, R35, R73 ;  /* 0x0000002344497223 */ /* 0x000fe40000010049 */
[----:B------:R-:W0:Y:S01]  /*1b60*/  LDS.64 R34, [UR4+0x100] ;  /* 0x00010004ff227984 */ /* 0x000e220008000a00 */
[----:B------:R-:W-:Y:S01]  /*1b70*/  @!P0 PRMT R112, R112, 0x7610, R32 ;  /* 0x0000761070708816 */ /* 0x000fe20000000020 */
[----:B------:R-:W-:Y:S01]  /*1b80*/  FFMA.FTZ R24, R64, R38, R25 ;  /* 0x0000002640187223 */ /* 0x000fe20000010019 */
[----:B------:R-:W-:-:S03]  /*1b90*/  @!P0 PRMT R111, R33, 0x7610, R111 ;  /* 0x00007610216f8816 */ /* 0x000fc6000000006f */
[----:B------:R-:W-:Y:S01]  /*1ba0*/  HADD2.F32 R27, -RZ, R112.H0_H0 ;  /* 0x20000070ff1b7230 */ /* 0x000fe20000004100 */
[----:B------:R-:W-:Y:S01]  /*1bb0*/  @!P0 PRMT R111, R111, 0x7610, R33 ;  /* 0x000076106f6f8816 */ /* 0x000fe20000000021 */
[----:B------:R-:W-:-:S03]  /*1bc0*/  FFMA.FTZ R39, R65, R38, R26 ;  /* 0x0000002641277223 */ /* 0x000fc6000001001a */
[----:B------:R-:W-:Y:S01]  /*1bd0*/  FMUL.FTZ R24, R27, R24 ;  /* 0x000000181b187220 */ /* 0x000fe20000410000 */
[----:B------:R-:W-:Y:S01]  /*1be0*/  HADD2.F32 R26, -RZ, R112.H1_H1 ;  /* 0x30000070ff1a7230 */ /* 0x000fe20000004100 */
[-C--:B------:R-:W-:Y:S02]  /*1bf0*/  FFMA.FTZ R72, R67, R38.reuse, R72 ;  /* 0x0000002643487223 */ /* 0x080fe40000010048 */
[----:B------:R-:W-:Y:S01]  /*1c00*/  FFMA.FTZ R73, R71, R38, R73 ;  /* 0x0000002647497223 */ /* 0x000fe20000010049 */
[----:B------:R-:W-:Y:S01]  /*1c10*/  F2FP.PACK_AB R38, RZ, R24 ;  /* 0x00000018ff26723e */ /* 0x000fe200000000ff */
[--C-:B------:R-:W-:Y:S02]  /*1c20*/  HADD2.F32 R25, -RZ, R111.reuse.H0_H0 ;  /* 0x2000006fff197230 */ /* 0x100fe40000004100 */
[----:B------:R-:W-:Y:S01]  /*1c30*/  HADD2.F32 R24, -RZ, R111.H1_H1 ;  /* 0x3000006fff187230 */ /* 0x000fe20000004100 */
[----:B------:R-:W-:-:S04]  /*1c40*/  IMAD.WIDE R30, R29, c[0x0][0x18c], R30 ;  /* 0x000063001d1e7a25 */ /* 0x000fc800078e021e */
[----:B------:R-:W-:Y:S01]  /*1c50*/  FMUL.FTZ R15, R15, R26 ;  /* 0x0000001a0f0f7220 */ /* 0x000fe20000410000 */
[----:B------:R-:W2:Y:S01]  /*1c60*/  LDG.E.128.CONSTANT R16, [R30.64] ;  /* 0x000000061e107981 */ /* 0x000ea2000c1e9d00 */
[----:B------:R-:W-:Y:S02]  /*1c70*/  FMUL.FTZ R28, R28, R25 ;  /* 0x000000191c1c7220 */ /* 0x000fe40000410000 */
[----:B------:R-:W-:Y:S01]  /*1c80*/  FMUL.FTZ R37, R37, R24 ;  /* 0x0000001825257220 */ /* 0x000fe20000410000 */
[----:B------:R-:W-:Y:S01]  /*1c90*/  F2FP.PACK_AB R32, RZ, R15 ;  /* 0x0000000fff20723e */ /* 0x000fe200000000ff */
[----:B------:R-:W-:Y:S01]  /*1ca0*/  FMUL.FTZ R39, R26, R39 ;  /* 0x000000271a277220 */ /* 0x000fe20000410000 */
[----:B------:R-:W1:Y:S01]  /*1cb0*/  LDS.64 R14, [UR4+0x108] ;  /* 0x00010804ff0e7984 */ /* 0x000e620008000a00 */
[----:B------:R-:W-:Y:S01]  /*1cc0*/  FMUL.FTZ R36, R36, R27 ;  /* 0x0000001b24247220 */ /* 0x000fe20000410000 */
[----:B------:R-:W-:Y:S01]  /*1cd0*/  F2FP.PACK_AB R33, RZ, R28 ;  /* 0x0000001cff21723e */ /* 0x000fe200000000ff */
[----:B------:R-:W-:Y:S01]  /*1ce0*/  FMUL.FTZ R72, R25, R72 ;  /* 0x0000004819487220 */ /* 0x000fe20000410000 */
[----:B------:R-:W-:Y:S01]  /*1cf0*/  F2FP.PACK_AB R37, RZ, R37 ;  /* 0x00000025ff25723e */ /* 0x000fe200000000ff */
[----:B------:R-:W-:Y:S01]  /*1d00*/  FMUL.FTZ R73, R24, R73 ;  /* 0x0000004918497220 */ /* 0x000fe20000410000 */
[----:B------:R-:W-:-:S02]  /*1d10*/  F2FP.PACK_AB R39, RZ, R39 ;  /* 0x00000027ff27723e */ /* 0x000fc400000000ff */
[----:B------:R-:W-:Y:S02]  /*1d20*/  PRMT R33, R33, 0x5410, R37 ;  /* 0x0000541021217816 */ /* 0x000fe40000000025 */
[----:B------:R-:W-:Y:S02]  /*1d30*/  F2FP.PACK_AB R36, RZ, R36 ;  /* 0x00000024ff24723e */ /* 0x000fe400000000ff */
[----:B------:R-:W-:Y:S02]  /*1d40*/  F2FP.PACK_AB R72, RZ, R72 ;  /* 0x00000048ff48723e */ /* 0x000fe400000000ff */
[----:B------:R-:W-:Y:S02]  /*1d50*/  F2FP.PACK_AB R73, RZ, R73 ;  /* 0x00000049ff49723e */ /* 0x000fe400000000ff */
[----:B------:R-:W-:Y:S02]  /*1d60*/  PRMT R38, R38, 0x5410, R39 ;  /* 0x0000541026267816 */ /* 0x000fe40000000027 */
[----:B------:R-:W-:Y:S01]  /*1d70*/  PRMT R36, R36, 0x5410, R32 ;  /* 0x0000541024247816 */ /* 0x000fe20000000020 */
[----:B------:R-:W-:Y:S01]  /*1d80*/  HFMA2.MMA R32, R33, 1, 1, R8 ;  /* 0x3c003c0021207835 */ /* 0x000fe20000000008 */
[----:B------:R-:W-:Y:S01]  /*1d90*/  PRMT R72, R72, 0x5410, R73 ;  /* 0x0000541048487816 */ /* 0x000fe20000000049 */
[----:B0-----:R-:W-:-:S02]  /*1da0*/  HADD2.F32 R33, -RZ, R34.H0_H0 ;  /* 0x20000022ff217230 */ /* 0x001fc40000004100 */
[----:B------:R-:W-:Y:S02]  /*1db0*/  HADD2 R39, R38, R9 ;  /* 0x0000000926277230 */ /* 0x000fe40000000000 */
[----:B------:R-:W0:Y:S01]  /*1dc0*/  LDS.64 R8, [UR4+0x180] ;  /* 0x00018004ff087984 */ /* 0x000e220008000a00 */
[----:B------:R-:W-:Y:S01]  /*1dd0*/  HFMA2.MMA R28, R36, 1, 1, R74 ;  /* 0x3c003c00241c7835 */ /* 0x000fe2000000004a */
[----:B------:R-:W-:Y:S01]  /*1de0*/  HADD2.F32 R34, -RZ, R34.H1_H1 ;  /* 0x30000022ff227230 */ /* 0x000fe20000004100 */
[----:B------:R-:W-:Y:S01]  /*1df0*/  HFMA2.MMA R38, R72, 1, 1, R4 ;  /* 0x3c003c0048267835 */ /* 0x000fe20000000004 */
        /* <DEDUP_REMOVED lines=14> */
[----:B------:R-:W3:Y:S01]  /*1ee0*/  LDS.64 R34, [UR4+0x188] ;  /* 0x00018804ff227984 */ /* 0x000ee20008000a00 */
        /* <DEDUP_REMOVED lines=25> */
[-C--:B------:R-:W-:Y:S02]  /*2080*/  FFMA.FTZ R4, R67, R36.reuse, R4 ;  /* 0x0000002443047223 */ /* 0x080fe40000010004 */
        /* <DEDUP_REMOVED lines=12> */
[-C--:B------:R-:W-:Y:S01]  /*2150*/  FFMA.FTZ R74, R42, R73.reuse, R8 ;  /* 0x000000492a4a7223 */ /* 0x080fe20000010008 */
[--C-:B---3--:R-:W-:Y:S01]  /*2160*/  HADD2.F32 R8, -RZ, R34.reuse.H0_H0 ;  /* 0x20000022ff087230 */ /* 0x108fe20000004100 */
[----:B------:R-:W-:Y:S02]  /*2170*/  FFMA.FTZ R9, R54, R36, R9 ;  /* 0x0000002436097223 */ /* 0x000fe40000010009 */
        /* <DEDUP_REMOVED lines=11> */
[----:B------:R-:W-:Y:S02]  /*2230*/  FFMA.FTZ R35, R60, R34, R9 ;  /* 0x000000223c237223 */ /* 0x000fe40000010009 */
[----:B------:R-:W0:Y:S01]  /*2240*/  LDS.64 R8, [UR4+0x200] ;  /* 0x00020004ff087984 */ /* 0x000e220008000a00 */
[----:B------:R-:W-:Y:S02]  /*2250*/  FMUL.FTZ R14, R27, R14 ;  /* 0x0000000e1b0e7220 */ /* 0x000fe40000410000 */
[----:B------:R-:W-:Y:S02]  /*2260*/  FMUL.FTZ R33, R26, R33 ;  /* 0x000000211a217220 */ /* 0x000fe40000410000 */
[----:B------:R-:W-:Y:S01]  /*2270*/  FFMA.FTZ R72, R61, R34, R72 ;  /* 0x000000223d487223 */ /* 0x000fe20000010048 */
[----:B------:R-:W-:Y:S01]  /*2280*/  F2FP.PACK_AB R14, RZ, R14 ;  /* 0x0000000eff0e723e */ /* 0x000fe200000000ff */
[-C--:B------:R-:W-:Y:S01]  /*2290*/  FFMA.FTZ R73, R62, R34.reuse, R73 ;  /* 0x000000223e497223 */ /* 0x080fe20000010049 */
[----:B------:R-:W-:Y:S01]  /*22a0*/  F2FP.PACK_AB R33, RZ, R33 ;  /* 0x00000021ff21723e */ /* 0x000fe200000000ff */
[----:B------:R-:W-:-:S02]  /*22b0*/  FFMA.FTZ R74, R63, R34, R74 ;  /* 0x000000223f4a7223 */ /* 0x000fc4000001004a */
[-C--:B------:R-:W-:Y:S01]  /*22c0*/  FFMA.FTZ R35, R70, R37.reuse, R35 ;  /* 0x0000002546237223 */ /* 0x080fe20000010023 */
[----:B------:R-:W-:Y:S01]  /*22d0*/  PRMT R14, R14, 0x5410, R33 ;  /* 0x000054100e0e7816 */ /* 0x000fe20000000021 */
[-C--:B------:R-:W-:Y:S02]  /*22e0*/  FFMA.FTZ R72, R69, R37.reuse, R72 ;  /* 0x0000002545487223 */ /* 0x080fe40000010048 */
[-C--:B------:R-:W-:Y:S02]  /*22f0*/  FFMA.FTZ R73, R66, R37.reuse, R73 ;  /* 0x0000002542497223 */ /* 0x080fe40000010049 */
[----:B------:R-:W-:Y:S01]  /*2300*/  FFMA.FTZ R74, R68, R37, R74 ;  /* 0x00000025444a7223 */ /* 0x000fe2000001004a */
[----:B------:R-:W-:Y:S01]  /*2310*/  MOV R37, R11 ;  /* 0x0000000b00257202 */ /* 0x000fe20000000f00 */
[----:B------:R-:W-:Y:S02]  /*2320*/  FMUL.FTZ R15, R24, R15 ;  /* 0x0000000f180f7220 */ /* 0x000fe40000410000 */
[----:B------:R-:W-:-:S02]  /*2330*/  FFMA.FTZ R34, R64, R36, R35 ;  /* 0x0000002440227223 */ /* 0x000fc40000010023 */
[-C--:B------:R-:W-:Y:S01]  /*2340*/  FFMA.FTZ R35, R65, R36.reuse, R72 ;  /* 0x0000002441237223 */ /* 0x080fe20000010048 */
[----:B------:R-:W-:Y:S01]  /*2350*/  F2FP.PACK_AB R11, RZ, R15 ;  /* 0x0000000fff0b723e */ /* 0x000fe200000000ff */
[-C--:B------:R-:W-:Y:S01]  /*2360*/  FFMA.FTZ R72, R67, R36.reuse, R73 ;  /* 0x0000002443487223 */ /* 0x080fe20000010049 */
[----:B------:R-:W-:Y:S01]  /*2370*/  HFMA2.MMA R37, R14, 1, 1, R37 ;  /* 0x3c003c000e257835 */ /* 0x000fe20000000025 */
[----:B------:R-:W-:Y:S01]  /*2380*/  FFMA.FTZ R73, R71, R36, R74 ;  /* 0x0000002447497223 */ /* 0x000fe2000001004a */
[----:B------:R-:W1:Y:S01]  /*2390*/  LDS.64 R14, [UR4+0x208] ;  /* 0x00020804ff0e7984 */ /* 0x000e620008000a00 */
[C---:B------:R-:W-:Y:S02]  /*23a0*/  FMUL.FTZ R72, R25.reuse, R72 ;  /* 0x0000004819487220 */ /* 0x040fe40000410000 */
[----:B------:R-:W-:Y:S02]  /*23b0*/  FMUL.FTZ R73, R24, R73 ;  /* 0x0000004918497220 */ /* 0x000fe40000410000 */
[----:B------:R-:W-:-:S02]  /*23c0*/  FMUL.FTZ R4, R25, R4 ;  /* 0x0000000419047220 */ /* 0x000fc40000410000 */
[----:B------:R-:W-:Y:S02]  /*23d0*/  FMUL.FTZ R34, R27, R34 ;  /* 0x000000221b227220 */ /* 0x000fe40000410000 */
[----:B------:R-:W-:Y:S01]  /*23e0*/  FMUL.FTZ R35, R26, R35 ;  /* 0x000000231a237220 */ /* 0x000fe20000410000 */
[----:B------:R-:W-:Y:S02]  /*23f0*/  F2FP.PACK_AB R72, RZ, R72 ;  /* 0x00000048ff48723e */ /* 0x000fe400000000ff */
[----:B------:R-:W-:Y:S02]  /*2400*/  F2FP.PACK_AB R73, RZ, R73 ;  /* 0x00000049ff49723e */ /* 0x000fe400000000ff */
[----:B------:R-:W-:Y:S02]  /*2410*/  F2FP.PACK_AB R4, RZ, R4 ;  /* 0x00000004ff04723e */ /* 0x000fe400000000ff */
[----:B------:R-:W-:Y:S02]  /*2420*/  F2FP.PACK_AB R34, RZ, R34 ;  /* 0x00000022ff22723e */ /* 0x000fe400000000ff */
[----:B------:R-:W-:-:S02]  /*2430*/  F2FP.PACK_AB R35, RZ, R35 ;  /* 0x00000023ff23723e */ /* 0x000fc400000000ff */
[----:B------:R-:W-:Y:S02]  /*2440*/  PRMT R72, R72, 0x5410, R73 ;  /* 0x0000541048487816 */ /* 0x000fe40000000049 */
[----:B------:R-:W-:Y:S01]  /*2450*/  PRMT R4, R4, 0x5410, R11 ;  /* 0x0000541004047816 */ /* 0x000fe2000000000b */
[--C-:B0-----:R-:W-:Y:S01]  /*2460*/  HADD2.F32 R11, -RZ, R8.reuse.H0_H0 ;  /* 0x20000008ff0b7230 */ /* 0x101fe20000004100 */
[----:B------:R-:W-:Y:S01]  /*2470*/  PRMT R36, R34, 0x5410, R35 ;  /* 0x0000541022247816 */ /* 0x000fe20000000023 */
[----:B------:R-:W-:Y:S01]  /*2480*/  HADD2.F32 R8, -RZ, R8.H1_H1 ;  /* 0x30000008ff087230 */ /* 0x000fe20000004100 */
[----:B------:R-:W-:Y:S02]  /*2490*/  HFMA2.MMA R33, R72, 1, 1, R0 ;  /* 0x3c003c0048217835 */ /* 0x000fe40000000000 */
[-C--:B------:R-:W-:Y:S01]  /*24a0*/  FFMA.FTZ R0, R41, R11.reuse, RZ ;  /* 0x0000000b29007223 */ /* 0x080fe200000100ff */
[----:B------:R-:W-:Y:S01]  /*24b0*/  HADD2 R34, R4, R2 ;  /* 0x0000000204227230 */ /* 0x000fe20000000000 */
[----:B------:R-:W-:Y:S01]  /*24c0*/  HFMA2.MMA R36, R36, 1, 1, R13 ;  /* 0x3c003c0024247835 */ /* 0x000fe2000000000d */
        /* <DEDUP_REMOVED lines=14> */
[----:B------:R-:W0:Y:S01]  /*25b0*/  LDS.64 R8, [UR4+0x280] ;  /* 0x00028004ff087984 */ /* 0x000e220008000a00 */
[--C-:B-1----:R-:W-:Y:S01]  /*25c0*/  HADD2.F32 R0, -RZ, R14.reuse.H0_H0 ;  /* 0x2000000eff007230 */ /* 0x102fe20000004100 */
[-C--:B------:R-:W-:Y:S01]  /*25d0*/  FFMA.FTZ R4, R55, R2.reuse, R4 ;  /* 0x0000000237047223 */ /* 0x080fe20000010004 */
[----:B------:R-:W-:Y:S01]  /*25e0*/  HADD2.F32 R14, -RZ, R14.H1_H1 ;  /* 0x3000000eff0e7230 */ /* 0x000fe20000004100 */
[----:B------:R-:W-:-:S02]  /*25f0*/  FFMA.FTZ R35, R52, R2, R35 ;  /* 0x0000000234237223 */ /* 0x000fc40000010023 */
[----:B------:R-:W-:Y:S02]  /*2600*/  FFMA.FTZ R72, R53, R2, R13 ;  /* 0x0000000235487223 */ /* 0x000fe4000001000d */
[-C--:B------:R-:W-:Y:S02]  /*2610*/  FFMA.FTZ R11, R56, R0.reuse, R11 ;  /* 0x00000000380b7223 */ /* 0x080fe4000001000b */
[-C--:B------:R-:W-:Y:S01]  /*2620*/  FFMA.FTZ R4, R57, R0.reuse, R4 ;  /* 0x0000000039047223 */ /* 0x080fe20000010004 */
[----:B------:R-:W-:Y:S01]  /*2630*/  HADD2.F32 R13, -RZ, R15.H0_H0 ;  /* 0x2000000fff0d7230 */ /* 0x000fe20000004100 */
[-C--:B------:R-:W-:Y:S02]  /*2640*/  FFMA.FTZ R35, R58, R0.reuse, R35 ;  /* 0x000000003a237223 */ /* 0x080fe40000010023 */
[----:B------:R-:W-:Y:S02]  /*2650*/  FFMA.FTZ R72, R59, R0, R72 ;  /* 0x000000003b487223 */ /* 0x000fe40000010048 */
[----:B------:R-:W-:-:S02]  /*2660*/  FFMA.FTZ R11, R60, R14, R11 ;  /* 0x0000000e3c0b7223 */ /* 0x000fc4000001000b */
[-C--:B------:R-:W-:Y:S01]  /*2670*/  FFMA.FTZ R4, R61, R14.reuse, R4 ;  /* 0x0000000e3d047223 */ /* 0x080fe20000010004 */
[----:B------:R-:W-:Y:S01]  /*2680*/  HADD2.F32 R2, -RZ, R15.H1_H1 ;  /* 0x3000000fff027230 */ /* 0x000fe20000004100 */
[-C--:B------:R-:W-:Y:S02]  /*2690*/  FFMA.FTZ R35, R62, R14.reuse, R35 ;  /* 0x0000000e3e237223 */ /* 0x080fe40000010023 */
[----:B------:R-:W-:Y:S02]  /*26a0*/  FFMA.FTZ R72, R63, R14, R72 ;  /* 0x0000000e3f487223 */ /* 0x000fe40000010048 */
[-C--:B------:R-:W-:Y:S01]  /*26b0*/  FFMA.FTZ R11, R70, R13.reuse, R11 ;  /* 0x0000000d460b7223 */ /* 0x080fe2000001000b */
[----:B------:R-:W1:Y:S01]  /*26c0*/  LDS.64 R14, [UR4+0x288] ;  /* 0x00028804ff0e7984 */ /* 0x000e620008000a00 */
        /* <DEDUP_REMOVED lines=9> */
[----:B------:R-:W-:Y:S02]  /*2760*/  FMUL.FTZ R4, R25, R4 ;  /* 0x0000000419047220 */ /* 0x000fe40000410000 */
[----:B------:R-:W-:Y:S01]  /*2770*/  FMUL.FTZ R13, R24, R13 ;  /* 0x0000000d180d7220 */ /* 0x000fe20000410000 */
[----:B------:R-:W-:Y:S02]  /*2780*/  F2FP.PACK_AB R0, RZ, R0 ;  /* 0x00000000ff00723e */ /* 0x000fe400000000ff */
[----:B------:R-:W-:Y:S02]  /*2790*/  F2FP.PACK_AB R11, RZ, R11 ;  /* 0x0000000bff0b723e */ /* 0x000fe400000000ff */
[----:B------:R-:W-:Y:S02]  /*27a0*/  F2FP.PACK_AB R4, RZ, R4 ;  /* 0x00000004ff04723e */ /* 0x000fe400000000ff */
[----:B------:R-:W-:-:S02]  /*27b0*/  F2FP.PACK_AB R13, RZ, R13 ;  /* 0x0000000dff0d723e */ /* 0x000fc400000000ff */
[----:B------:R-:W-:Y:S01]  /*27c0*/  PRMT R0, R0, 0x5410, R11 ;  /* 0x0000541000007816 */ /* 0x000fe2000000000b */
[--C-:B0-----:R-:W-:Y:S01]  /*27d0*/  HADD2.F32 R11, -RZ, R8.reuse.H0_H0 ;  /* 0x20000008ff0b7230 */ /* 0x101fe20000004100 */
[----:B------:R-:W-:Y:S01]  /*27e0*/  PRMT R2, R4, 0x5410, R13 ;  /* 0x0000541004027816 */ /* 0x000fe2000000000d */
[----:B------:R-:W-:-:S03]  /*27f0*/  HADD2.F32 R8, -RZ, R8.H1_H1 ;  /* 0x30000008ff087230 */ /* 0x000fc60000004100 */
[----:B------:R-:W-:Y:S01]  /*2800*/  HFMA2.MMA R4, R0, 1, 1, R10 ;  /* 0x3c003c0000047835 */ /* 0x000fe2000000000a */
[----:B------:R-:W-:Y:S01]  /*2810*/  HADD2 R0, R2, R12 ;  /* 0x0000000c02007230 */ /* 0x000fe20000000000 */
[-C--:B------:R-:W-:Y:S01]  /*2820*/  FFMA.FTZ R2, R41, R11.reuse, RZ ;  /* 0x0000000b29027223 */ /* 0x080fe200000100ff */
[--C-:B------:R-:W-:Y:S01]  /*2830*/  HADD2.F32 R13, -RZ, R9.reuse.H0_H0 ;  /* 0x20000009ff0d7230 */ /* 0x100fe20000004100 */
[-C--:B------:R-:W-:Y:S01]  /*2840*/  FFMA.FTZ R12, R44, R11.reuse, RZ ;  /* 0x0000000b2c0c7223 */ /* 0x080fe200000100ff */
[----:B------:R-:W-:Y:S01]  /*2850*/  HADD2.F32 R10, -RZ, R9.H1_H1 ;  /* 0x30000009ff0a7230 */ /* 0x000fe20000004100 */
[-C--:B------:R-:W-:Y:S01]  /*2860*/  FFMA.FTZ R35, R50, R11.reuse, RZ ;  /* 0x0000000b32237223 */ /* 0x080fe200000100ff */
[----:B----4-:R-:W-:Y:S01]  /*2870*/  LOP3.LUT R9, R21, 0xff, RZ, 0xc0, !PT ;  /* 0x000000ff15097812 */ /* 0x010fe200078ec0ff */
[----:B------:R-:W-:Y:S02]  /*2880*/  FFMA.FTZ R11, R48, R11, RZ ;  /* 0x0000000b300b7223 */ /* 0x000fe400000100ff */
[-C--:B------:R-:W-:Y:S01]  /*2890*/  FFMA.FTZ R12, R51, R8.reuse, R12 ;  /* 0x00000008330c7223 */ /* 0x080fe2000001000c */
[----:B------:R-:W-:Y:S01]  /*28a0*/  IADD3 R78, R9, -0x80, RZ ;  /* 0xffffff80094e7810 */ /* 0x000fe20007ffe0ff */
[----:B------:R-:W-:-:S02]  /*28b0*/  FFMA.FTZ R11, R45, R8, R11 ;  /* 0x000000082d0b7223 */ /* 0x000fc4000001000b */
[-C--:B------:R-:W-:Y:S02]  /*28c0*/  FFMA.FTZ R9, R49, R8.reuse, R2 ;  /* 0x0000000831097223 */ /* 0x080fe40000010002 */
[----:B------:R-:W-:Y:S02]  /*28d0*/  FFMA.FTZ R35, R47, R8, R35 ;  /* 0x000000082f237223 */ /* 0x000fe40000010023 */
[-C--:B------:R-:W-:Y:S02]  /*28e0*/  FFMA.FTZ R11, R42, R13.reuse, R11 ;  /* 0x0000000d2a0b7223 */ /* 0x080fe4000001000b */
[-C--:B------:R-:W-:Y:S02]  /*28f0*/  FFMA.FTZ R9, R46, R13.reuse, R9 ;  /* 0x0000000d2e097223 */ /* 0x080fe40000010009 */
[-C--:B------:R-:W-:Y:S02]  /*2900*/  FFMA.FTZ R12, R43, R13.reuse, R12 ;  /* 0x0000000d2b0c7223 */ /* 0x080fe4000001000c */
[----:B------:R-:W-:Y:S01]  /*2910*/  FFMA.FTZ R35, R40, R13, R35 ;  /* 0x0000000d28237223 */ /* 0x000fe20000010023 */
[----:B-1----:R-:W-:Y:S01]  /*2920*/  HADD2.F32 R2, -RZ, R14.H0_H0 ;  /* 0x2000000eff027230 */ /* 0x002fe20000004100 */
[-C--:B------:R-:W-:Y:S01]  /*2930*/  FFMA.FTZ R8, R53, R10.reuse, R11 ;  /* 0x0000000a35087223 */ /* 0x080fe2000001000b */
[----:B------:R-:W-:Y:S01]  /*2940*/  LOP3.LUT R11, R22, 0xff, RZ, 0xc0, !PT ;  /* 0x000000ff160b7812 */ /* 0x000fe200078ec0ff */
[----:B------:R-:W-:-:S02]  /*2950*/  FFMA.FTZ R9, R54, R10, R9 ;  /* 0x0000000a36097223 */ /* 0x000fc40000010009 */
[-C--:B------:R-:W-:Y:S02]  /*2960*/  FFMA.FTZ R12, R55, R10.reuse, R12 ;  /* 0x0000000a370c7223 */ /* 0x080fe4000001000c */
[----:B------:R-:W-:Y:S01]  /*2970*/  FFMA.FTZ R35, R52, R10, R35 ;  /* 0x0000000a34237223 */ /* 0x000fe20000010023 */
[----:B------:R-:W-:Y:S01]  /*2980*/  IADD3 R81, R11, -0x80, RZ ;  /* 0xffffff800b517810 */ /* 0x000fe20007ffe0ff */
[-C--:B------:R-:W-:Y:S02]  /*2990*/  FFMA.FTZ R11, R56, R2.reuse, R9 ;  /* 0x00000002380b7223 */ /* 0x080fe40000010009 */
[-C--:B------:R-:W-:Y:S02]  /*29a0*/  FFMA.FTZ R12, R57, R2.reuse, R12 ;  /* 0x00000002390c7223 */ /* 0x080fe4000001000c */
[-C--:B------:R-:W-:Y:S02]  /*29b0*/  FFMA.FTZ R35, R58, R2.reuse, R35 ;  /* 0x000000023a237223 */ /* 0x080fe40000010023 */
[----:B------:R-:W-:-:S02]  /*29c0*/  FFMA.FTZ R2, R59, R2, R8 ;  /* 0x000000023b027223 */ /* 0x000fc40000010008 */
[----:B------:R-:W0:Y:S01]  /*29d0*/  LDS.64 R8, [UR4+0x300] ;  /* 0x00030004ff087984 */ /* 0x000e220008000a00 */
[----:B------:R-:W-:Y:S01]  /*29e0*/  LOP3.LUT R13, R20, 0xff, RZ, 0xc0, !PT ;  /* 0x000000ff140d7812 */ /* 0x000fe200078ec0ff */
[----:B------:R-:W-:-:S03]  /*29f0*/  HADD2.F32 R14, -RZ, R14.H1_H1 ;  /* 0x3000000eff0e7230 */ /* 0x000fc60000004100 */
[----:B------:R-:W-:Y:S01]  /*2a00*/  IADD3 R80, R13, -0x80, RZ ;  /* 0xffffff800d507810 */ /* 0x000fe20007ffe0ff */
[--C-:B------:R-:W-:Y:S01]  /*2a10*/  HADD2.F32 R13, -RZ, R15.reuse.H0_H0 ;  /* 0x2000000fff0d7230 */ /* 0x100fe20000004100 */
[-C--:B------:R-:W-:Y:S02]  /*2a20*/  FFMA.FTZ R11, R60, R14.reuse, R11 ;  /* 0x0000000e3c0b7223 */ /* 0x080fe4000001000b */
        /* <DEDUP_REMOVED lines=14> */
[----:B------:R-:W-:Y:S02]  /*2b10*/  F2FP.PACK_AB R2, RZ, R2 ;  /* 0x00000002ff02723e */ /* 0x000fe400000000ff */
[----:B------:R-:W-:Y:S01]  /*2b20*/  F2FP.PACK_AB R11, RZ, R11 ;  /* 0x0000000bff0b723e */ /* 0x000fe200000000ff */
[----:B------:R-:W-:Y:S02]  /*2b30*/  FMUL.FTZ R12, R25, R12 ;  /* 0x0000000c190c7220 */ /* 0x000fe40000410000 */
[----:B------:R-:W-:Y:S01]  /*2b40*/  FMUL.FTZ R13, R24, R13 ;  /* 0x0000000d180d7220 */ /* 0x000fe20000410000 */
[----:B------:R-:W-:-:S02]  /*2b50*/  PRMT R35, R2, 0x5410, R11 ;  /* 0x0000541002237816 */ /* 0x000fc4000000000b */
[----:B------:R-:W-:Y:S02]  /*2b60*/  SHF.R.U32.HI R2, RZ, 0x8, R20 ;  /* 0x00000008ff027819 */ /* 0x000fe40000011614 */
[----:B------:R-:W-:Y:S02]  /*2b70*/  F2FP.PACK_AB R12, RZ, R12 ;  /* 0x0000000cff0c723e */ /* 0x000fe400000000ff */
[----:B------:R-:W-:Y:S02]  /*2b80*/  F2FP.PACK_AB R13, RZ, R13 ;  /* 0x0000000dff0d723e */ /* 0x000fe400000000ff */
[----:B------:R-:W-:Y:S02]  /*2b90*/  SHF.R.U32.HI R10, RZ, 0x8, R21 ;  /* 0x00000008ff0a7819 */ /* 0x000fe40000011615 */
[----:B------:R-:W-:Y:S02]  /*2ba0*/  LOP3.LUT R2, R2, 0xff, RZ, 0xc0, !PT ;  /* 0x000000ff02027812 */ /* 0x000fe400078ec0ff */
[----:B------:R-:W-:Y:S01]  /*2bb0*/  PRMT R12, R12, 0x5410, R13 ;  /* 0x000054100c0c7816 */ /* 0x000fe2000000000d */
[----:B0-----:R-:W-:Y:S01]  /*2bc0*/  HADD2.F32 R11, -RZ, R8.H0_H0 ;  /* 0x20000008ff0b7230 */ /* 0x001fe20000004100 */
[----:B------:R-:W-:Y:S01]  /*2bd0*/  LOP3.LUT R10, R10, 0xff, RZ, 0xc0, !PT ;  /* 0x000000ff0a0a7812 */ /* 0x000fe200078ec0ff */
[----:B------:R-:W-:Y:S01]  /*2be0*/  HFMA2.MMA R35, R35, 1, 1, R3 ;  /* 0x3c003c0023237835 */ /* 0x000fe20000000003 */
[----:B------:R-:W-:Y:S01]  /*2bf0*/  IADD3 R83, R2, -0x80, RZ ;  /* 0xffffff8002537810 */ /* 0x000fe20007ffe0ff */
[----:B------:R-:W-:Y:S01]  /*2c00*/  HADD2 R6, R12, R6 ;  /* 0x000000060c067230 */ /* 0x000fe20000000000 */
[----:B------:R-:W0:Y:S01]  /*2c10*/  LDS.64 R2, [UR4+0x308] ;  /* 0x00030804ff027984 */ /* 0x000e220008000a00 */
[----:B------:R-:W-:Y:S01]  /*2c20*/  IADD3 R82, R10, -0x80, RZ ;  /* 0xffffff800a527810 */ /* 0x000fe20007ffe0ff */
[----:B------:R-:W-:Y:S01]  /*2c30*/  HADD2.F32 R8, -RZ, R8.H1_H1 ;  /* 0x30000008ff087230 */ /* 0x000fe20000004100 */
[----:B------:R-:W-:Y:S01]  /*2c40*/  SHF.R.U32.HI R12, RZ, 0x8, R22 ;  /* 0x00000008ff0c7819 */ /* 0x000fe20000011616 */
[----:B------:R-:W-:-:S02]  /*2c50*/  HADD2.F32 R13, -RZ, R9.H0_H0 ;  /* 0x20000009ff0d7230 */ /* 0x000fc40000004100 */
[----:B------:R-:W-:Y:S01]  /*2c60*/  HADD2.F32 R10, -RZ, R9.H1_H1 ;  /* 0x30000009ff0a7230 */ /* 0x000fe20000004100 */
[-C--:B------:R-:W-:Y:S01]  /*2c70*/  FFMA.FTZ R9, R50, R11.reuse, RZ ;  /* 0x0000000b32097223 */ /* 0x080fe200000100ff */
[----:B------:R-:W-:Y:S01]  /*2c80*/  LEA.HI R75, R20, 0xffffff80, RZ, 0x8 ;  /* 0xffffff80144b7811 */ /* 0x000fe200078f40ff */
[-C--:B------:R-:W-:Y:S01]  /*2c90*/  FFMA.FTZ R41, R41, R11.reuse, RZ ;  /* 0x0000000b29297223 */ /* 0x080fe200000100ff */
[----:B------:R-:W-:Y:S01]  /*2ca0*/  LOP3.LUT R12, R12, 0xff, RZ, 0xc0, !PT ;  /* 0x000000ff0c0c7812 */ /* 0x000fe200078ec0ff */
[-C--:B------:R-:W-:Y:S01]  /*2cb0*/  FFMA.FTZ R44, R44, R11.reuse, RZ ;  /* 0x0000000b2c2c7223 */ /* 0x080fe200000100ff */
[----:B------:R-:W-:Y:S01]  /*2cc0*/  SHF.R.U32.HI R20, RZ, 0x10, R20 ;  /* 0x00000010ff147819 */ /* 0x000fe20000011614 */
[----:B------:R-:W-:Y:S02]  /*2cd0*/  FFMA.FTZ R11, R48, R11, RZ ;  /* 0x0000000b300b7223 */ /* 0x000fe400000100ff */
[-C--:B------:R-:W-:Y:S01]  /*2ce0*/  FFMA.FTZ R9, R47, R8.reuse, R9 ;  /* 0x000000082f097223 */ /* 0x080fe20000010009 */
[----:B------:R-:W-:Y:S01]  /*2cf0*/  IADD3 R50, R12, -0x80, RZ ;  /* 0xffffff800c327810 */ /* 0x000fe20007ffe0ff */
[----:B------:R-:W-:-:S02]  /*2d00*/  FFMA.FTZ R41, R49, R8, R41 ;  /* 0x0000000831297223 */ /* 0x000fc40000010029 */
[-C--:B------:R-:W-:Y:S01]  /*2d10*/  FFMA.FTZ R44, R51, R8.reuse, R44 ;  /* 0x00000008332c7223 */ /* 0x080fe2000001002c */
[----:B------:R-:W-:Y:S01]  /*2d20*/  LOP3.LUT R12, R20, 0xff, RZ, 0xc0, !PT ;  /* 0x000000ff140c7812 */ /* 0x000fe200078ec0ff */
[----:B------:R-:W-:Y:S02]  /*2d30*/  FFMA.FTZ R8, R45, R8, R11 ;  /* 0x000000082d087223 */ /* 0x000fe4000001000b */
[-C--:B------:R-:W-:Y:S01]  /*2d40*/  FFMA.FTZ R11, R40, R13.reuse, R9 ;  /* 0x0000000d280b7223 */ /* 0x080fe20000010009 */
[----:B------:R-:W-:Y:S02]  /*2d50*/  SHF.R.U32.HI R9, RZ, 0x10, R21 ;  /* 0x00000010ff097819 */ /* 0x000fe40000011615 */
[----:B------:R-:W-:Y:S01]  /*2d60*/  LEA.HI R74, R21, 0xffffff80, RZ, 0x8 ;  /* 0xffffff80154a7811 */ /* 0x000fe200078f40ff */
[-C--:B------:R-:W-:Y:S01]  /*2d70*/  FFMA.FTZ R41, R46, R13.reuse, R41 ;  /* 0x0000000d2e297223 */ /* 0x080fe20000010029 */
[----:B------:R-:W-:Y:S01]  /*2d80*/  IADD3 R21, R12, -0x80, RZ ;  /* 0xffffff800c157810 */ /* 0x000fe20007ffe0ff */
[----:B------:R-:W-:-:S02]  /*2d90*/  FFMA.FTZ R44, R43, R13, R44 ;  /* 0x0000000d2b2c7223 */ /* 0x000fc4000001002c */
[----:B------:R-:W-:Y:S01]  /*2da0*/  FFMA.FTZ R12, R42, R13, R8 ;  /* 0x0000000d2a0c7223 */ /* 0x000fe20000010008 */
[----:B------:R-:W-:Y:S02]  /*2db0*/  LOP3.LUT R13, R9, 0xff, RZ, 0xc0, !PT ;  /* 0x000000ff090d7812 */ /* 0x000fe400078ec0ff */
[----:B------:R-:W1:Y:S01]  /*2dc0*/  LDS.64 R8, [UR4+0x90] ;  /* 0x00009004ff087984 */ /* 0x000e620008000a00 */
[-C--:B------:R-:W-:Y:S01]  /*2dd0*/  FFMA.FTZ R41, R54, R10.reuse, R41 ;  /* 0x0000000a36297223 */ /* 0x080fe20000010029 */
[----:B------:R-:W-:Y:S01]  /*2de0*/  IADD3 R43, R13, -0x80, RZ ;  /* 0xffffff800d2b7810 */ /* 0x000fe20007ffe0ff */
[-C--:B------:R-:W-:Y:S02]  /*2df0*/  FFMA.FTZ R44, R55, R10.reuse, R44 ;  /* 0x0000000a372c7223 */ /* 0x080fe4000001002c */
[-C--:B------:R-:W-:Y:S02]  /*2e00*/  FFMA.FTZ R13, R52, R10.reuse, R11 ;  /* 0x0000000a340d7223 */ /* 0x080fe4000001000b */
[----:B------:R-:W-:Y:S01]  /*2e10*/  FFMA.FTZ R53, R53, R10, R12 ;  /* 0x0000000a35357223 */ /* 0x000fe2000001000c */
[--C-:B0-----:R-:W-:Y:S01]  /*2e20*/  HADD2.F32 R10, -RZ, R2.reuse.H0_H0 ;  /* 0x20000002ff0a7230 */ /* 0x101fe20000004100 */
[C---:B------:R-:W-:Y:S01]  /*2e30*/  LEA.HI R77, R23.reuse, 0xffffff80, RZ, 0x8 ;  /* 0xffffff80174d7811 */ /* 0x040fe200078f40ff */
[----:B------:R-:W-:Y:S01]  /*2e40*/  HADD2.F32 R2, -RZ, R2.H1_H1 ;  /* 0x30000002ff027230 */ /* 0x000fe20000004100 */
[----:B------:R-:W-:-:S02]  /*2e50*/  LOP3.LUT R72, R23, 0xff, RZ, 0xc0, !PT ;  /* 0x000000ff17487812 */ /* 0x000fc400078ec0ff */
[----:B------:R-:W-:Y:S01]  /*2e60*/  SHF.R.U32.HI R84, RZ, 0x8, R23 ;  /* 0x00000008ff547819 */ /* 0x000fe20000011617 */
[-C--:B------:R-:W-:Y:S01]  /*2e70*/  FFMA.FTZ R41, R56, R10.reuse, R41 ;  /* 0x0000000a38297223 */ /* 0x080fe20000010029 */
[----:B------:R-:W-:Y:S01]  /*2e80*/  SHF.R.U32.HI R23, RZ, 0x10, R23 ;  /* 0x00000010ff177819 */ /* 0x000fe20000011617 */
[-C--:B------:R-:W-:Y:S02]  /*2e90*/  FFMA.FTZ R44, R57, R10.reuse, R44 ;  /* 0x0000000a392c7223 */ /* 0x080fe4000001002c */
[-C--:B------:R-:W-:Y:S02]  /*2ea0*/  FFMA.FTZ R13, R58, R10.reuse, R13 ;  /* 0x0000000a3a0d7223 */ /* 0x080fe4000001000d */
[----:B------:R-:W-:Y:S01]  /*2eb0*/  FFMA.FTZ R53, R59, R10, R53 ;  /* 0x0000000a3b357223 */ /* 0x000fe20000010035 */
[--C-:B------:R-:W-:Y:S01]  /*2ec0*/  HADD2.F32 R11, -RZ, R3.reuse.H0_H0 ;  /* 0x20000003ff0b7230 */ /* 0x100fe20000004100 */
[----:B------:R-:W-:Y:S01]  /*2ed0*/  LOP3.LUT R23, R23, 0xff, RZ, 0xc0, !PT ;  /* 0x000000ff17177812 */ /* 0x000fe200078ec0ff */
[-C--:B------:R-:W-:Y:S01]  /*2ee0*/  FFMA.FTZ R41, R60, R2.reuse, R41 ;  /* 0x000000023c297223 */ /* 0x080fe20000010029 */
[----:B------:R-:W-:Y:S01]  /*2ef0*/  HADD2.F32 R12, -RZ, R3.H1_H1 ;  /* 0x30000003ff0c7230 */ /* 0x000fe20000004100 */
[----:B------:R-:W-:-:S02]  /*2f00*/  FFMA.FTZ R44, R61, R2, R44 ;  /* 0x000000023d2c7223 */ /* 0x000fc4000001002c */
[-C--:B------:R-:W-:Y:S02]  /*2f10*/  FFMA.FTZ R13, R62, R2.reuse, R13 ;  /* 0x000000023e0d7223 */ /* 0x080fe4000001000d */
[----:B------:R-:W-:Y:S01]  /*2f20*/  FFMA.FTZ R53, R63, R2, R53 ;  /* 0x000000023f357223 */ /* 0x000fe20000010035 */
[----:B--2---:R-:W-:Y:S02]  /*2f30*/  LOP3.LUT R2, R17, 0xff, RZ, 0xc0, !PT ;  /* 0x000000ff11027812 */ /* 0x004fe400078ec0ff */
[----:B------:R-:W-:Y:S01]  /*2f40*/  LOP3.LUT R3, R16, 0xff, RZ, 0xc0, !PT ;  /* 0x000000ff10037812 */ /* 0x000fe200078ec0ff */
[----:B------:R-:W-:Y:S01]  /*2f50*/  FFMA.FTZ R53, R68, R11, R53 ;  /* 0x0000000b44357223 */ /* 0x000fe20000010035 */
[----:B------:R-:W-:Y:S02]  /*2f60*/  IADD3 R23, R23, -0x80, RZ ;  /* 0xffffff8017177810 */ /* 0x000fe40007ffe0ff */
[----:B------:R-:W-:Y:S02]  /*2f70*/  IADD3 R62, R2, -0x80, RZ ;  /* 0xffffff80023e7810 */ /* 0x000fe40007ffe0ff */
[----:B------:R-:W-:-:S02]  /*2f80*/  IADD3 R3, R3, -0x80, RZ ;  /* 0xffffff8003037810 */ /* 0x000fc40007ffe0ff */
[----:B------:R-:W-:Y:S01]  /*2f90*/  LOP3.LUT R2, R18, 0xff, RZ, 0xc0, !PT ;  /* 0x000000ff12027812 */ /* 0x000fe200078ec0ff */
[----:B------:R0:W-:Y:S01]  /*2fa0*/  I2F.F16 R46, R23 ;  /* 0x00000017002e7306 */ /* 0x0001e20000200c00 */
[----:B------:R-:W-:Y:S01]  /*2fb0*/  FFMA.FTZ R71, R71, R12, R53 ;  /* 0x0000000c47477223 */ /* 0x000fe20000010035 */
[----:B------:R-:W-:Y:S01]  /*2fc0*/  IADD3 R72, R72, -0x80, RZ ;  /* 0xffffff8048487810 */ /* 0x000fe20007ffe0ff */
[--C-:B-1----:R-:W-:Y:S01]  /*2fd0*/  HADD2.F32 R52, -RZ, R8.reuse.H0_H0 ;  /* 0x20000008ff347230 */ /* 0x102fe20000004100 */
[----:B------:R-:W-:Y:S01]  /*2fe0*/  IADD3 R61, R2, -0x80, RZ ;  /* 0xffffff80023d7810 */ /* 0x000fe20007ffe0ff */
[----:B------:R-:W-:Y:S01]  /*2ff0*/  HADD2.F32 R53, -RZ, R8.H1_H1 ;  /* 0x30000008ff357230 */ /* 0x000fe20000004100 */
[----:B------:R-:W-:Y:S01]  /*3000*/  SHF.R.U32.HI R8, RZ, 0x8, R16 ;  /* 0x00000008ff087819 */ /* 0x000fe20000011610 */
[--C-:B------:R-:W-:Y:S01]  /*3010*/  HADD2.F32 R58, -RZ, R9.reuse.H0_H0 ;  /* 0x20000009ff3a7230 */ /* 0x100fe20000004100 */
[----:B------:R1:W-:Y:S01]  /*3020*/  I2F.F16 R56, R3 ;  /* 0x0000000300387306 */ /* 0x0003e20000200c00 */
[----:B0-----:R-:W-:Y:S01]  /*3030*/  HADD2.F32 R23, -RZ, R9.H1_H1 ;  /* 0x30000009ff177230 */ /* 0x001fe20000004100 */
[----:B------:R-:W-:Y:S01]  /*3040*/  LOP3.LUT R9, R19, 0xff, RZ, 0xc0, !PT ;  /* 0x000000ff13097812 */ /* 0x000fe200078ec0ff */
[----:B------:R-:W-:-:S02]  /*3050*/  FFMA.FTZ R41, R70, R11, R41 ;  /* 0x0000000b46297223 */ /* 0x000fc40000010029 */
[----:B------:R-:W-:Y:S02]  /*3060*/  FFMA.FTZ R13, R66, R11, R13 ;  /* 0x0000000b420d7223 */ /* 0x000fe4000001000d */
[----:B-1----:R-:W-:Y:S01]  /*3070*/  IMAD.WIDE R2, R29, c[0x0][0x18c], R30 ;  /* 0x000063001d027a25 */ /* 0x002fe200078e021e */
[----:B------:R0:W-:Y:S01]  /*3080*/  I2F.F16 R79, R72 ;  /* 0x00000048004f7306 */ /* 0x0001e20000200c00 */
[----:B------:R-:W-:Y:S02]  /*3090*/  SHF.R.U32.HI R30, RZ, 0x10, R16 ;  /* 0x00000010ff1e7819 */ /* 0x000fe40000011610 */
[----:B------:R-:W-:-:S05]  /*30a0*/  IADD3 R60, R9, -0x80, RZ ;  /* 0xffffff80093c7810 */ /* 0x000fca0007ffe0ff */
[----:B------:R1:W-:Y:S01]  /*30b0*/  I2F.F16 R42, R21 ;  /* 0x00000015002a7306 */ /* 0x0003e20000200c00 */
[----:B0-----:R-:W-:Y:S02]  /*30c0*/  LEA.HI R72, R16, 0xffffff80, RZ, 0x8 ;  /* 0xffffff8010487811 */ /* 0x001fe400078f40ff */
[----:B------:R-:W-:Y:S01]  /*30d0*/  LOP3.LUT R16, R8, 0xff, RZ, 0xc0, !PT ;  /* 0x000000ff08107812 */ /* 0x000fe200078ec0ff */
[----:B-1----:R-:W-:Y:S02]  /*30e0*/  FFMA.FTZ R21, R69, R11, R44 ;  /* 0x0000000b45157223 */ /* 0x002fe4000001002c */
[----:B------:R0:W2:Y:S01]  /*30f0*/  LDG.E.128.CONSTANT R8, [R2.64] ;  /* 0x0000000602087981 */ /* 0x0000a2000c1e9d00 */
[----:B------:R-:W-:Y:S02]  /*3100*/  LEA.HI R76, R22, 0xffffff80, RZ, 0x8 ;  /* 0xffffff80164c7811 */ /* 0x000fe400078f40ff */
[----:B------:R-:W-:Y:S02]  /*3110*/  SHF.R.U32.HI R22, RZ, 0x10, R22 ;  /* 0x00000010ff167819 */ /* 0x000fe40000011616 */
[----:B------:R-:W-:-:S02]  /*3120*/  LOP3.LUT R84, R84, 0xff, RZ, 0xc0, !PT ;  /* 0x000000ff54547812 */ /* 0x000fc400078ec0ff */
[----:B------:R-:W-:Y:S01]  /*3130*/  LOP3.LUT R22, R22, 0xff, RZ, 0xc0, !PT ;  /* 0x000000ff16167812 */ /* 0x000fe200078ec0ff */
[----:B------:R-:W1:Y:S01]  /*3140*/  I2F.F16 R78, R78 ;  /* 0x0000004e004e7306 */ /* 0x000e620000200c00 */
[----:B------:R-:W-:Y:S02]  /*3150*/  IADD3 R84, R84, -0x80, RZ ;  /* 0xffffff8054547810 */ /* 0x000fe40007ffe0ff */
[----:B------:R-:W-:Y:S01]  /*3160*/  IADD3 R22, R22, -0x80, RZ ;  /* 0xffffff8016167810 */ /* 0x000fe20007ffe0ff */
[-C--:B------:R-:W-:Y:S02]  /*3170*/  FFMA.FTZ R21, R65, R12.reuse, R21 ;  /* 0x0000000c41157223 */ /* 0x080fe40000010015 */
[----:B------:R-:W-:Y:S02]  /*3180*/  FFMA.FTZ R54, R67, R12, R13 ;  /* 0x0000000c43367223 */ /* 0x000fe4000001000d */
[----:B------:R-:W3:Y:S01]  /*3190*/  I2F.F16 R82, R82 ;  /* 0x0000005200527306 */ /* 0x000ee20000200c00 */
[----:B------:R-:W-:-:S07]  /*31a0*/  SHF.R.U32.HI R31, RZ, 0x8, R17 ;  /* 0x00000008ff1f7819 */ /* 0x000fce0000011611 */
[----:B------:R-:W4:Y:S08]  /*31b0*/  I2F.F16 R20, R84 ;  /* 0x0000005400147306 */ /* 0x000f300000200c00 */
[----:B------:R5:W-:Y:S02]  /*31c0*/  I2F.F16 R45, R22 ;  /* 0x00000016002d7306 */ /* 0x000be40000200c00 */
[----:B-----5:R-:W-:-:S06]  /*31d0*/  FFMA.FTZ R22, R64, R12, R41 ;  /* 0x0000000c40167223 */ /* 0x020fcc0000010029 */
[----:B------:R-:W5:Y:S01]  /*31e0*/  I2F.F16 R50, R50 ;  /* 0x0000003200327306 */ /* 0x000f620000200c00 */
[----:B------:R-:W0:Y:S01]  /*31f0*/  LDS.64 R12, [UR4+0x98] ;  /* 0x00009804ff0c7984 */ /* 0x000e220008000a00 */
[----:B------:R-:W-:-:S06]  /*3200*/  LOP3.LUT R31, R31, 0xff, RZ, 0xc0, !PT ;  /* 0x000000ff1f1f7812 */ /* 0x000fcc00078ec0ff */
[----:B------:R-:W3:Y:S01]  /*3210*/  I2F.F16 R80, R80 ;  /* 0x0000005000507306 */ /* 0x000ee20000200c00 */
[----:B-1----:R-:W-:-:S07]  /*3220*/  HADD2.F32 R44, -RZ, R78.H0_H0 ;  /* 0x2000004eff2c7230 */ /* 0x002fce0000004100 */
[----:B------:R-:W1:Y:S01]  /*3230*/  I2F.F16 R81, R81 ;  /* 0x0000005100517306 */ /* 0x000e620000200c00 */
[----:B------:R-:W-:-:S07]  /*3240*/  IADD3 R55, R31, -0x80, RZ ;  /* 0xffffff801f377810 */ /* 0x000fce0007ffe0ff */
[----:B------:R-:W0:Y:S01]  /*3250*/  I2F.F16 R83, R83 ;  /* 0x0000005300537306 */ /* 0x000e220000200c00 */
[----:B---3--:R-:W-:Y:S01]  /*3260*/  HADD2.F32 R49, -RZ, R82.H0_H0 ;  /* 0x20000052ff317230 */ /* 0x008fe20000004100 */
[----:B------:R-:W-:Y:S01]  /*3270*/  LOP3.LUT R30, R30, 0xff, RZ, 0xc0, !PT ;  /* 0x000000ff1e1e7812 */ /* 0x000fe200078ec0ff */
[----:B----4-:R-:W-:Y:S01]  /*3280*/  HADD2.F32 R31, -RZ, R20.H0_H0 ;  /* 0x20000014ff1f7230 */ /* 0x010fe20000004100 */
[----:B------:R-:W-:-:S04]  /*3290*/  FFMA.FTZ R20, R44, R52, RZ ;  /* 0x000000342c147223 */ /* 0x000fc800000100ff */
[----:B------:R-:W3:Y:S01]  /*32a0*/  I2F.F16 R43, R43 ;  /* 0x0000002b002b7306 */ /* 0x000ee20000200c00 */
[----:B-----5:R-:W-:Y:S01]  /*32b0*/  HADD2.F32 R40, -RZ, R50.H0_H0 ;  /* 0x20000032ff287230 */ /* 0x020fe20000004100 */
[----:B------:R-:W-:Y:S01]  /*32c0*/  IADD3 R16, R16, -0x80, RZ ;  /* 0xffffff8010107810 */ /* 0x000fe20007ffe0ff */
[----:B------:R-:W-:Y:S01]  /*32d0*/  HADD2.F32 R47, -RZ, R80.H0_H0 ;  /* 0x20000050ff2f7230 */ /* 0x000fe20000004100 */
[----:B------:R-:W-:Y:S01]  /*32e0*/  IADD3 R65, R30, -0x80, RZ ;  /* 0xffffff801e417810 */ /* 0x000fe20007ffe0ff */
[----:B------:R-:W-:Y:S01]  /*32f0*/  FFMA.FTZ R50, R49, R53, R20 ;  /* 0x0000003531327223 */ /* 0x000fe20000010014 */
[----:B-1----:R-:W-:Y:S02]  /*3300*/  HADD2.F32 R30, -RZ, R81.H0_H0 ;  /* 0x20000051ff1e7230 */ /* 0x002fe40000004100 */
[----:B------:R-:W1:Y:S01]  /*3310*/  I2F.F16 R75, R75 ;  /* 0x0000004b004b7306 */ /* 0x000e620000200c00 */
[----:B------:R-:W-:Y:S01]  /*3320*/  SHF.R.U32.HI R20, RZ, 0x8, R19 ;  /* 0x00000008ff147819 */ /* 0x000fe20000011613 */
[----:B------:R-:W-:Y:S01]  /*3330*/  HADD2.F32 R41, -RZ, R79.H0_H0 ;  /* 0x2000004fff297230 */ /* 0x000fe20000004100 */
[----:B------:R-:W-:Y:S01]  /*3340*/  SHF.R.U32.HI R51, RZ, 0x8, R18 ;  /* 0x00000008ff337819 */ /* 0x000fe20000011612 */
[----:B0-----:R-:W-:-:S04]  /*3350*/  HADD2.F32 R48, -RZ, R83.H0_H0 ;  /* 0x20000053ff307230 */ /* 0x001fc80000004100 */
[----:B------:R-:W-:Y:S01]  /*3360*/  I2F.F16 R74, R74 ;  /* 0x0000004a004a7306 */ /* 0x000fe20000200c00 */
[----:B------:R-:W-:Y:S01]  /*3370*/  LOP3.LUT R20, R20, 0xff, RZ, 0xc0, !PT ;  /* 0x000000ff14147812 */ /* 0x000fe200078ec0ff */
[----:B------:R-:W-:-:S06]  /*3380*/  FFMA.FTZ R63, R30, R52, RZ ;  /* 0x000000341e3f7223 */ /* 0x000fcc00000100ff */
[----:B------:R-:W0:Y:S01]  /*3390*/  I2F.F16 R76, R76 ;  /* 0x0000004c004c7306 */ /* 0x000e220000200c00 */
[----:B------:R-:W-:-:S07]  /*33a0*/  LEA.HI R73, R17, 0xffffff80, RZ, 0x8 ;  /* 0xffffff8011497811 */ /* 0x000fce00078f40ff */
[----:B------:R-:W4:Y:S01]  /*33b0*/  I2F.F16 R77, R77 ;  /* 0x0000004d004d7306 */ /* 0x000f220000200c00 */
[----:B------:R-:W-:Y:S02]  /*33c0*/  LOP3.LUT R51, R51, 0xff, RZ, 0xc0, !PT ;  /* 0x000000ff33337812 */ /* 0x000fe400078ec0ff */
[----:B------:R-:W-:-:S05]  /*33d0*/  SHF.R.U32.HI R17, RZ, 0x10, R17 ;  /* 0x00000010ff117819 */ /* 0x000fca0000011611 */
[----:B------:R5:W0:Y:S01]  /*33e0*/  I2F.F16 R59, R16 ;  /* 0x00000010003b7306 */ /* 0x000a220000200c00 */
[----:B------:R-:W-:Y:S01]  /*33f0*/  HADD2.F32 R42, -RZ, R42.H0_H0 ;  /* 0x2000002aff2a7230 */ /* 0x000fe20000004100 */
[----:B------:R-:W-:Y:S01]  /*3400*/  IADD3 R20, R20, -0x80, RZ ;  /* 0xffffff8014147810 */ /* 0x000fe20007ffe0ff */
[----:B---3--:R-:W-:Y:S01]  /*3410*/  HADD2.F32 R43, -RZ, R43.H0_H0 ;  /* 0x2000002bff2b7230 */ /* 0x008fe20000004100 */
[-C--:B------:R-:W-:Y:S01]  /*3420*/  FFMA.FTZ R63, R40, R53.reuse, R63 ;  /* 0x00000035283f7223 */ /* 0x080fe2000001003f */
[----:B------:R-:W-:Y:S01]  /*3430*/  HADD2.F32 R45, -RZ, R45.H0_H0 ;  /* 0x2000002dff2d7230 */ /* 0x000fe20000004100 */
[-C--:B-----5:R-:W-:Y:S02]  /*3440*/  FFMA.FTZ R16, R47, R52.reuse, RZ ;  /* 0x000000342f107223 */ /* 0x0a0fe400000100ff */
[----:B------:R-:W-:Y:S01]  /*3450*/  FFMA.FTZ R52, R41, R52, RZ ;  /* 0x0000003429347223 */ /* 0x000fe200000100ff */
[----:B------:R-:W-:Y:S01]  /*3460*/  HADD2.F32 R46, -RZ, R46.H0_H0 ;  /* 0x2000002eff2e7230 */ /* 0x000fe20000004100 */
[-C--:B------:R-:W-:Y:S01]  /*3470*/  FFMA.FTZ R57, R48, R53.reuse, R16 ;  /* 0x0000003530397223 */ /* 0x080fe20000010010 */
[----:B------:R-:W-:Y:S01]  /*3480*/  IADD3 R16, R51, -0x80, RZ ;  /* 0xffffff8033107810 */ /* 0x000fe20007ffe0ff */
[----:B------:R-:W-:Y:S01]  /*3490*/  FFMA.FTZ R53, R31, R53, R52 ;  /* 0x000000351f357223 */ /* 0x000fe20000010034 */
[----:B------:R-:W-:Y:S01]  /*34a0*/  LOP3.LUT R17, R17, 0xff, RZ, 0xc0, !PT ;  /* 0x000000ff11117812 */ /* 0x000fe200078ec0ff */
[----:B------:R-:W3:Y:S01]  /*34b0*/  I2F.F16 R62, R62 ;  /* 0x0000003e003e7306 */ /* 0x000ee20000200c00 */
[-C--:B------:R-:W-:Y:S01]  /*34c0*/  FFMA.FTZ R64, R42, R58.reuse, R57 ;  /* 0x0000003a2a407223 */ /* 0x080fe20000010039 */
[----:B-1----:R-:W-:Y:S01]  /*34d0*/  HADD2.F32 R51, -RZ, R75.H0_H0 ;  /* 0x2000004bff337230 */ /* 0x002fe20000004100 */
[-C--:B------:R-:W-:Y:S01]  /*34e0*/  FFMA.FTZ R68, R43, R58.reuse, R50 ;  /* 0x0000003a2b447223 */ /* 0x080fe20000010032 */
[----:B------:R-:W-:Y:S01]  /*34f0*/  IADD3 R17, R17, -0x80, RZ ;  /* 0xffffff8011117810 */ /* 0x000fe20007ffe0ff */
[-C--:B------:R-:W-:Y:S01]  /*3500*/  FFMA.FTZ R63, R45, R58.reuse, R63 ;  /* 0x0000003a2d3f7223 */ /* 0x080fe2000001003f */
[----:B0-----:R-:W-:Y:S01]  /*3510*/  HADD2.F32 R50, -RZ, R76.H0_H0 ;  /* 0x2000004cff327230 */ /* 0x001fe20000004100 */
[----:B------:R-:W-:Y:S01]  /*3520*/  FFMA.FTZ R58, R46, R58, R53 ;  /* 0x0000003a2e3a7223 */ /* 0x000fe20000010035 */
[----:B------:R-:W0:Y:S01]  /*3530*/  I2F.F16 R61, R61 ;  /* 0x0000003d003d7306 */ /* 0x000e220000200c00 */
[----:B------:R-:W-:Y:S01]  /*3540*/  HADD2.F32 R53, -RZ, R74.H0_H0 ;  /* 0x2000004aff357230 */ /* 0x000fe20000004100 */
[----:B------:R-:W-:Y:S01]  /*3550*/  LEA.HI R15, R18, 0xffffff80, RZ, 0x8 ;  /* 0xffffff80120f7811 */ /* 0x000fe200078f40ff */
[----:B----4-:R-:W-:Y:S01]  /*3560*/  HADD2.F32 R52, -RZ, R77.H0_H0 ;  /* 0x2000004dff347230 */ /* 0x010fe20000004100 */
[----:B------:R-:W-:-:S04]  /*3570*/  LEA.HI R14, R19, 0xffffff80, RZ, 0x8 ;  /* 0xffffff80130e7811 */ /* 0x000fc800078f40ff */
[----:B------:R-:W1:Y:S01]  /*3580*/  I2F.F16 R20, R20 ;  /* 0x0000001400147306 */ /* 0x000e620000200c00 */
[----:B------:R-:W-:Y:S02]  /*3590*/  SHF.R.U32.HI R18, RZ, 0x10, R18 ;  /* 0x00000010ff127819 */ /* 0x000fe40000011612 */
[----:B------:R-:W-:-:S05]  /*35a0*/  SHF.R.U32.HI R19, RZ, 0x10, R19 ;  /* 0x00000010ff137819 */ /* 0x000fca0000011613 */
[----:B------:R-:W4:Y:S01]  /*35b0*/  I2F.F16 R55, R55 ;  /* 0x0000003700377306 */ /* 0x000f220000200c00 */
[-C--:B------:R-:W-:Y:S01]  /*35c0*/  FFMA.FTZ R68, R53, R23.reuse, R68 ;  /* 0x0000001735447223 */ /* 0x080fe20000010044 */
[----:B------:R-:W-:Y:S01]  /*35d0*/  LOP3.LUT R18, R18, 0xff, RZ, 0xc0, !PT ;  /* 0x000000ff12127812 */ /* 0x000fe200078ec0ff */
[----:B------:R-:W-:-:S05]  /*35e0*/  FFMA.FTZ R67, R52, R23, R58 ;  /* 0x0000001734437223 */ /* 0x000fca000001003a */
[----:B------:R-:W5:Y:S01]  /*35f0*/  I2F.F16 R16, R16 ;  /* 0x0000001000107306 */ /* 0x000f620000200c00 */
[----:B------:R-:W-:Y:S01]  /*3600*/  LOP3.LUT R19, R19, 0xff, RZ, 0xc0, !PT ;  /* 0x000000ff13137812 */ /* 0x000fe200078ec0ff */
[----:B------:R-:W-:-:S06]  /*3610*/  HADD2.F32 R56, -RZ, R56.H0_H0 ;  /* 0x20000038ff387230 */ /* 0x000fcc0000004100 */
[----:B------:R0:W-:Y:S01]  /*3620*/  I2F.F16 R66, R17 ;  /* 0x0000001100427306 */ /* 0x0001e20000200c00 */
[----:B------:R-:W-:-:S07]  /*3630*/  IADD3 R18, R18, -0x80, RZ ;  /* 0xffffff8012127810 */ /* 0x000fce0007ffe0ff */
[----:B------:R-:W1:Y:S01]  /*3640*/  I2F.F16 R65, R65 ;  /* 0x0000004100417306 */ /* 0x000e620000200c00 */
[-C--:B0-----:R-:W-:Y:S02]  /*3650*/  FFMA.FTZ R17, R51, R23.reuse, R64 ;  /* 0x0000001733117223 */ /* 0x081fe40000010040 */
[----:B------:R-:W-:Y:S01]  /*3660*/  FFMA.FTZ R64, R50, R23, R63 ;  /* 0x0000001732407223 */ /* 0x000fe2000001003f */
[----:B------:R-:W-:-:S04]  /*3670*/  HADD2.F32 R23, -RZ, R12.H0_H0 ;  /* 0x2000000cff177230 */ /* 0x000fc80000004100 */
[----:B------:R-:W0:Y:S01]  /*3680*/  I2F.F16 R60, R60 ;  /* 0x0000003c003c7306 */ /* 0x000e220000200c00 */
[----:B------:R-:W-:Y:S01]  /*3690*/  IADD3 R19, R19, -0x80, RZ ;  /* 0xffffff8013137810 */ /* 0x000fe20007ffe0ff */
[----:B------:R-:W-:Y:S01]  /*36a0*/  HADD2.F32 R12, -RZ, R12.H1_H1 ;  /* 0x3000000cff0c7230 */ /* 0x000fe20000004100 */
[----:B------:R-:W-:Y:S01]  /*36b0*/  FFMA.FTZ R17, R56, R23, R17 ;  /* 0x0000001738117223 */ /* 0x000fe20000010011 */
[----:B------:R-:W-:-:S04]  /*36c0*/  HADD2.F32 R59, -RZ, R59.H0_H0 ;  /* 0x2000003bff3b7230 */ /* 0x000fc80000004100 */
[----:B------:R-:W0:Y:S01]  /*36d0*/  I2F.F16 R72, R72 ;  /* 0x0000004800487306 */ /* 0x000e220000200c00 */
[----:B---3--:R-:W-:-:S07]  /*36e0*/  HADD2.F32 R62, -RZ, R62.H0_H0 ;  /* 0x2000003eff3e7230 */ /* 0x008fce0000004100 */
[----:B------:R-:W3:Y:S01]  /*36f0*/  I2F.F16 R73, R73 ;  /* 0x0000004900497306 */ /* 0x000ee20000200c00 */
[----:B------:R-:W-:Y:S02]  /*3700*/  HADD2.F32 R61, -RZ, R61.H0_H0 ;  /* 0x2000003dff3d7230 */ /* 0x000fe40000004100 */
[----:B-1----:R-:W-:Y:S01]  /*3710*/  HADD2.F32 R57, -RZ, R20.H0_H0 ;  /* 0x20000014ff397230 */ /* 0x002fe20000004100 */
[----:B------:R-:W-:Y:S01]  /*3720*/  FFMA.FTZ R20, R59, R12, R17 ;  /* 0x0000000c3b147223 */ /* 0x000fe20000010011 */
[----:B----4-:R-:W-:Y:S01]  /*3730*/  HADD2.F32 R55, -RZ, R55.H0_H0 ;  /* 0x20000037ff377230 */ /* 0x010fe20000004100 */
[-C--:B------:R-:W-:Y:S01]  /*3740*/  FFMA.FTZ R68, R62, R23.reuse, R68 ;  /* 0x000000173e447223 */ /* 0x080fe20000010044 */
[----:B-----5:R-:W-:Y:S01]  /*3750*/  HADD2.F32 R58, -RZ, R16.H0_H0 ;  /* 0x20000010ff3a7230 */ /* 0x020fe20000004100 */
[----:B------:R-:W-:Y:S01]  /*3760*/  I2F.F16 R18, R18 ;  /* 0x0000001200127306 */ /* 0x000fe20000200c00 */
[----:B------:R-:W1:Y:S01]  /*3770*/  LDS.64 R16, [UR4+0x110] ;  /* 0x00011004ff107984 */ /* 0x000e620008000a00 */
[----:B------:R-:W-:Y:S01]  /*3780*/  FFMA.FTZ R63, R61, R23, R64 ;  /* 0x000000173d3f7223 */ /* 0x000fe20000010040 */
[----:B------:R-:W-:-:S05]  /*3790*/  HADD2.F32 R75, -RZ, R13.H0_H0 ;  /* 0x2000000dff4b7230 */ /* 0x000fca0000004100 */
[----:B------:R-:W4:Y:S01]  /*37a0*/  I2F.F16 R19, R19 ;  /* 0x0000001300137306 */ /* 0x000f220000200c00 */
[----:B------:R-:W-:Y:S01]  /*37b0*/  HADD2.F32 R70, -RZ, R13.H1_H1 ;  /* 0x3000000dff467230 */ /* 0x000fe20000004100 */
[-C--:B------:R-:W-:Y:S01]  /*37c0*/  FFMA.FTZ R13, R55, R12.reuse, R68 ;  /* 0x0000000c370d7223 */ /* 0x080fe20000010044 */
[----:B------:R-:W-:Y:S02]  /*37d0*/  HADD2.F32 R65, -RZ, R65.H0_H0 ;  /* 0x20000041ff417230 */ /* 0x000fe40000004100 */
[----:B------:R-:W-:Y:S01]  /*37e0*/  HADD2.F32 R66, -RZ, R66.H0_H0 ;  /* 0x20000042ff427230 */ /* 0x000fe20000004100 */
[----:B------:R-:W-:Y:S01]  /*37f0*/  FFMA.FTZ R74, R58, R12, R63 ;  /* 0x0000000c3a4a7223 */ /* 0x000fe2000001003f */
[----:B0-----:R-:W-:Y:S01]  /*3800*/  HADD2.F32 R60, -RZ, R60.H0_H0 ;  /* 0x2000003cff3c7230 */ /* 0x001fe20000004100 */
[----:B------:R-:W0:Y:S01]  /*3810*/  I2F.F16 R15, R15 ;  /* 0x0000000f000f7306 */ /* 0x000e220000200c00 */
[----:B------:R-:W-:Y:S01]  /*3820*/  HADD2.F32 R63, -RZ, R72.H0_H0 ;  /* 0x20000048ff3f7230 */ /* 0x000fe20000004100 */
[-C--:B------:R-:W-:Y:S01]  /*3830*/  FFMA.FTZ R20, R65, R75.reuse, R20 ;  /* 0x0000004b41147223 */ /* 0x080fe20000010014 */
[----:B---3--:R-:W-:Y:S01]  /*3840*/  HADD2.F32 R73, -RZ, R73.H0_H0 ;  /* 0x20000049ff497230 */ /* 0x008fe20000004100 */
[----:B------:R-:W-:-:S04]  /*3850*/  FFMA.FTZ R13, R66, R75, R13 ;  /* 0x0000004b420d7223 */ /* 0x000fc8000001000d */
[----:B------:R-:W3:Y:S01]  /*3860*/  I2F.F16 R14, R14 ;  /* 0x0000000e000e7306 */ /* 0x000ee20000200c00 */
[----:B------:R-:W-:Y:S02]  /*3870*/  FFMA.FTZ R67, R60, R23, R67 ;  /* 0x000000173c437223 */ /* 0x000fe40000010043 */
[-C--:B------:R-:W-:Y:S02]  /*3880*/  FFMA.FTZ R20, R63, R70.reuse, R20 ;  /* 0x000000463f147223 */ /* 0x080fe40000010014 */
[----:B------:R-:W-:Y:S01]  /*3890*/  FFMA.FTZ R23, R73, R70, R13 ;  /* 0x0000004649177223 */ /* 0x000fe2000001000d */
[----:B----4-:R-:W-:Y:S01]  /*38a0*/  HADD2.F32 R68, -RZ, R19.H0_H0 ;  /* 0x20000013ff447230 */ /* 0x010fe20000004100 */
[----:B------:R-:W-:Y:S01]  /*38b0*/  FFMA.FTZ R12, R57, R12, R67 ;  /* 0x0000000c390c7223 */ /* 0x000fe20000010043 */
[----:B------:R-:W-:Y:S01]  /*38c0*/  HADD2.F32 R67, -RZ, R18.H0_H0 ;  /* 0x20000012ff437230 */ /* 0x000fe20000004100 */
[C---:B------:R-:W-:Y:S01]  /*38d0*/  FMUL.FTZ R20, R27.reuse, R20 ;  /* 0x000000141b147220 */ /* 0x040fe20000410000 */
[----:B------:R-:W4:Y:S01]  /*38e0*/  LDS.64 R18, [UR4+0x118] ;  /* 0x00011804ff127984 */ /* 0x000f220008000a00 */
[C---:B------:R-:W-:Y:S01]  /*38f0*/  FMUL.FTZ R23, R26.reuse, R23 ;  /* 0x000000171a177220 */ /* 0x040fe20000410000 */
[----:B0-----:R-:W-:Y:S01]  /*3900*/  HADD2.F32 R64, -RZ, R15.H0_H0 ;  /* 0x2000000fff407230 */ /* 0x001fe20000004100 */
[----:B------:R-:W-:Y:S01]  /*3910*/  FMUL.FTZ R21, R26, R21 ;  /* 0x000000151a157220 */ /* 0x000fe20000410000 */
[----:B------:R-:W-:Y:S01]  /*3920*/  F2FP.PACK_AB R20, RZ, R20 ;  /* 0x00000014ff14723e */ /* 0x000fe200000000ff */
[----:B------:R-:W-:Y:S01]  /*3930*/  FMUL.FTZ R22, R27, R22 ;  /* 0x000000161b167220 */ /* 0x000fe20000410000 */
[----:B------:R-:W-:Y:S01]  /*3940*/  F2FP.PACK_AB R23, RZ, R23 ;  /* 0x00000017ff17723e */ /* 0x000fe200000000ff */
[----:B---3--:R-:W-:Y:S01]  /*3950*/  HADD2.F32 R69, -RZ, R14.H0_H0 ;  /* 0x2000000eff457230 */ /* 0x008fe20000004100 */
[----:B------:R-:W-:-:S02]  /*3960*/  FFMA.FTZ R15, R67, R75, R74 ;  /* 0x0000004b430f7223 */ /* 0x000fc4000001004a */
[----:B------:R-:W-:Y:S01]  /*3970*/  FFMA.FTZ R12, R68, R75, R12 ;  /* 0x0000004b440c7223 */ /* 0x000fe2000001000c */
[----:B------:R-:W-:Y:S01]  /*3980*/  PRMT R20, R20, 0x5410, R23 ;  /* 0x0000541014147816 */ /* 0x000fe20000000017 */
[-C--:B------:R-:W-:Y:S01]  /*3990*/  FFMA.FTZ R72, R64, R70.reuse, R15 ;  /* 0x0000004640487223 */ /* 0x080fe2000001000f */
[----:B------:R-:W-:Y:S01]  /*39a0*/  F2FP.PACK_AB R21, RZ, R21 ;  /* 0x00000015ff15723e */ /* 0x000fe200000000ff */
[----:B------:R-:W-:Y:S01]  /*39b0*/  FFMA.FTZ R75, R69, R70, R12 ;  /* 0x00000046454b7223 */ /* 0x000fe2000001000c */
[----:B------:R-:W-:Y:S01]  /*39c0*/  F2FP.PACK_AB R22, RZ, R22 ;  /* 0x00000016ff16723e */ /* 0x000fe200000000ff */
[C---:B------:R-:W-:Y:S02]  /*39d0*/  FMUL.FTZ R54, R25.reuse, R54 ;  /* 0x0000003619367220 */ /* 0x040fe40000410000 */
[----:B------:R-:W-:Y:S01]  /*39e0*/  FMUL.FTZ R71, R24, R71 ;  /* 0x0000004718477220 */ /* 0x000fe20000410000 */
[----:B------:R-:W-:Y:S01]  /*39f0*/  PRMT R22, R22, 0x5410, R21 ;  /* 0x0000541016167816 */ /* 0x000fe20000000015 */
[----:B------:R-:W-:Y:S01]  /*3a00*/  FMUL.FTZ R72, R25, R72 ;  /* 0x0000004819487220 */ /* 0x000fe20000410000 */
[----:B------:R-:W-:Y:S01]  /*3a10*/  HFMA2.MMA R39, R20, 1, 1, R39 ;  /* 0x3c003c0014277835 */ /* 0x000fe20000000027 */
[----:B------:R-:W-:Y:S01]  /*3a20*/  FMUL.FTZ R75, R24, R75 ;  /* 0x0000004b184b7220 */ /* 0x000fe20000410000 */
[----:B------:R-:W0:Y:S01]  /*3a30*/  LDS.64 R20, [UR4+0x190] ;  /* 0x00019004ff147984 */ /* 0x000e220008000a00 */
[----:B------:R-:W-:-:S02]  /*3a40*/  F2FP.PACK_AB R54, RZ, R54 ;  /* 0x00000036ff36723e */ /* 0x000fc400000000ff */
[----:B------:R-:W-:Y:S02]  /*3a50*/  F2FP.PACK_AB R71, RZ, R71 ;  /* 0x00000047ff47723e */ /* 0x000fe400000000ff */
[----:B------:R-:W-:Y:S02]  /*3a60*/  F2FP.PACK_AB R72, RZ, R72 ;  /* 0x00000048ff48723e */ /* 0x000fe400000000ff */
[----:B------:R-:W-:Y:S01]  /*3a70*/  F2FP.PACK_AB R75, RZ, R75 ;  /* 0x0000004bff4b723e */ /* 0x000fe200000000ff */
[----:B------:R-:W-:Y:S01]  /*3a80*/  HFMA2.MMA R22, R22, 1, 1, R5 ;  /* 0x3c003c0016167835 */ /* 0x000fe20000000005 */
[----:B------:R-:W-:Y:S01]  /*3a90*/  PRMT R54, R54, 0x5410, R71 ;  /* 0x0000541036367816 */ /* 0x000fe20000000047 */
[--C-:B-1----:R-:W-:Y:S01]  /*3aa0*/  HADD2.F32 R5, -RZ, R16.reuse.H0_H0 ;  /* 0x20000010ff057230 */ /* 0x102fe20000004100 */
[----:B------:R-:W-:Y:S01]  /*3ab0*/  PRMT R72, R72, 0x5410, R75 ;  /* 0x0000541048487816 */ /* 0x000fe2000000004b */
[----:B------:R-:W-:Y:S01]  /*3ac0*/  IMAD.WIDE R2, R29, c[0x0][0x18c], R2 ;  /* 0x000063001d027a25 */ /* 0x000fe200078e0202 */
[----:B------:R-:W-:-:S02]  /*3ad0*/  HADD2.F32 R16, -RZ, R16.H1_H1 ;  /* 0x30000010ff107230 */ /* 0x000fc40000004100 */
[----:B------:R-:W-:Y:S01]  /*3ae0*/  HADD2 R23, R54, R7 ;  /* 0x0000000736177230 */ /* 0x000fe20000000000 */
[-C--:B------:R-:W-:Y:S01]  /*3af0*/  FFMA.FTZ R7, R47, R5.reuse, RZ ;  /* 0x000000052f077223 */ /* 0x080fe200000100ff */
[--C-:B------:R-:W-:Y:S02]  /*3b00*/  HADD2.F32 R54, -RZ, R17.reuse.H0_H0 ;  /* 0x20000011ff367230 */ /* 0x100fe40000004100 */
[----:B------:R-:W-:Y:S01]  /*3b10*/  HADD2.F32 R70, -RZ, R17.H1_H1 ;  /* 0x30000011ff467230 */ /* 0x000fe20000004100 */
[-C--:B------:R-:W-:Y:S01]  /*3b20*/  FFMA.FTZ R17, R44, R5.reuse, RZ ;  /* 0x000000052c117223 */ /* 0x080fe200000100ff */
[----:B------:R-:W-:Y:S01]  /*3b30*/  HFMA2.MMA R38, R72, 1, 1, R38 ;  /* 0x3c003c0048267835 */ /* 0x000fe20000000026 */
[-C--:B------:R-:W-:Y:S01]  /*3b40*/  FFMA.FTZ R71, R30, R5.reuse, RZ ;  /* 0x000000051e477223 */ /* 0x080fe200000100ff */
[----:B------:R-:W3:Y:S01]  /*3b50*/  LDG.E.128.CONSTANT R12, [R2.64] ;  /* 0x00000006020c7981 */ /* 0x000ee2000c1e9d00 */
        /* <DEDUP_REMOVED lines=8> */
[----:B----4-:R-:W-:Y:S01]  /*3be0*/  HADD2.F32 R5, -RZ, R18.H0_H0 ;  /* 0x20000012ff057230 */ /* 0x010fe20000004100 */
[----:B------:R-:W-:Y:S01]  /*3bf0*/  FFMA.FTZ R77, R46, R54, R77 ;  /* 0x000000362e4d7223 */ /* 0x000fe2000001004d */
[----:B------:R-:W1:Y:S01]  /*3c00*/  LDS.64 R16, [UR4+0x198] ;  /* 0x00019804ff107984 */ /* 0x000e620008000a00 */
[----:B------:R-:W-:-:S02]  /*3c10*/  FFMA.FTZ R7, R51, R70, R7 ;  /* 0x0000004633077223 */ /* 0x000fc40000010007 */
[-C--:B------:R-:W-:Y:S02]  /*3c20*/  FFMA.FTZ R54, R53, R70.reuse, R71 ;  /* 0x0000004635367223 */ /* 0x080fe40000010047 */
[-C--:B------:R-:W-:Y:S01]  /*3c30*/  FFMA.FTZ R72, R50, R70.reuse, R75 ;  /* 0x0000004632487223 */ /* 0x080fe2000001004b */
[----:B------:R-:W-:Y:S01]  /*3c40*/  HADD2.F32 R18, -RZ, R18.H1_H1 ;  /* 0x30000012ff127230 */ /* 0x000fe20000004100 */
[----:B------:R-:W-:Y:S01]  /*3c50*/  FFMA.FTZ R77, R52, R70, R77 ;  /* 0x00000046344d7223 */ /* 0x000fe2000001004d */
[--C-:B------:R-:W-:Y:S01]  /*3c60*/  HADD2.F32 R71, -RZ, R19.reuse.H0_H0 ;  /* 0x20000013ff477230 */ /* 0x100fe20000004100 */
        /* <DEDUP_REMOVED lines=12> */
[----:B------:R-:W4:Y:S01]  /*3d30*/  LDS.64 R18, [UR4+0x10] ;  /* 0x00001004ff127984 */ /* 0x000f220008000a00 */
[----:B------:R-:W-:Y:S01]  /*3d40*/  FFMA.FTZ R77, R68, R71, R77 ;  /* 0x00000047444d7223 */ /* 0x000fe2000001004d */
[--C-:B0-----:R-:W-:Y:S01]  /*3d50*/  HADD2.F32 R7, -RZ, R20.reuse.H0_H0 ;  /* 0x20000014ff077230 */ /* 0x101fe20000004100 */
[-C--:B------:R-:W-:Y:S02]  /*3d60*/  FFMA.FTZ R74, R63, R70.reuse, R54 ;  /* 0x000000463f4a7223 */ /* 0x080fe40000010036 */
[-C--:B------:R-:W-:Y:S01]  /*3d70*/  FFMA.FTZ R54, R64, R70.reuse, R5 ;  /* 0x0000004640367223 */ /* 0x080fe20000010005 */
[----:B------:R-:W-:Y:S01]  /*3d80*/  HADD2.F32 R20, -RZ, R20.H1_H1 ;  /* 0x30000014ff147230 */ /* 0x000fe20000004100 */
[-C--:B------:R-:W-:Y:S01]  /*3d90*/  FFMA.FTZ R75, R73, R70.reuse, R75 ;  /* 0x00000046494b7223 */ /* 0x080fe2000001004b */
[--C-:B------:R-:W-:Y:S01]  /*3da0*/  HADD2.F32 R71, -RZ, R21.reuse.H1_H1 ;  /* 0x30000015ff477230 */ /* 0x100fe20000004100 */
[----:B------:R-:W-:Y:S01]  /*3db0*/  FFMA.FTZ R5, R69, R70, R77 ;  /* 0x0000004645057223 */ /* 0x000fe2000001004d */
[----:B------:R-:W-:Y:S01]  /*3dc0*/  HADD2.F32 R70, -RZ, R21.H0_H0 ;  /* 0x20000015ff467230 */ /* 0x000fe20000004100 */
[----:B------:R-:W-:-:S02]  /*3dd0*/  FFMA.FTZ R21, R47, R7, RZ ;  /* 0x000000072f157223 */ /* 0x000fc400000100ff */
[-C--:B------:R-:W-:Y:S02]  /*3de0*/  FFMA.FTZ R72, R44, R7.reuse, RZ ;  /* 0x000000072c487223 */ /* 0x080fe400000100ff */
[-C--:B------:R-:W-:Y:S02]  /*3df0*/  FFMA.FTZ R21, R48, R20.reuse, R21 ;  /* 0x0000001430157223 */ /* 0x080fe40000010015 */
[-C--:B------:R-:W-:Y:S02]  /*3e00*/  FFMA.FTZ R77, R30, R7.reuse, RZ ;  /* 0x000000071e4d7223 */ /* 0x080fe400000100ff */
[----:B------:R-:W-:Y:S02]  /*3e10*/  FFMA.FTZ R76, R41, R7, RZ ;  /* 0x00000007294c7223 */ /* 0x000fe400000100ff */
[-C--:B------:R-:W-:Y:S02]  /*3e20*/  FFMA.FTZ R7, R49, R20.reuse, R72 ;  /* 0x0000001431077223 */ /* 0x080fe40000010048 */
[----:B------:R-:W-:-:S02]  /*3e30*/  FFMA.FTZ R77, R40, R20, R77 ;  /* 0x00000014284d7223 */ /* 0x000fc4000001004d */
[----:B------:R-:W-:Y:S02]  /*3e40*/  FFMA.FTZ R79, R31, R20, R76 ;  /* 0x000000141f4f7223 */ /* 0x000fe4000001004c */
[-C--:B------:R-:W-:Y:S02]  /*3e50*/  FFMA.FTZ R72, R42, R70.reuse, R21 ;  /* 0x000000462a487223 */ /* 0x080fe40000010015 */
[----:B------:R-:W0:Y:S01]  /*3e60*/  LDS.64 R20, [UR4+0x18] ;  /* 0x00001804ff147984 */ /* 0x000e220008000a00 */
[-C--:B------:R-:W-:Y:S02]  /*3e70*/  FFMA.FTZ R76, R43, R70.reuse, R7 ;  /* 0x000000462b4c7223 */ /* 0x080fe40000010007 */
[-C--:B------:R-:W-:Y:S01]  /*3e80*/  FFMA.FTZ R78, R45, R70.reuse, R77 ;  /* 0x000000462d4e7223 */ /* 0x080fe2000001004d */
[----:B-1----:R-:W-:Y:S01]  /*3e90*/  HADD2.F32 R77, -RZ, R16.H0_H0 ;  /* 0x20000010ff4d7230 */ /* 0x002fe20000004100 */
[----:B------:R-:W-:Y:S02]  /*3ea0*/  FFMA.FTZ R79, R46, R70, R79 ;  /* 0x000000462e4f7223 */ /* 0x000fe4000001004f */
        /* <DEDUP_REMOVED lines=14> */
[----:B------:R-:W-:Y:S01]  /*3f90*/  FFMA.FTZ R77, R57, R16, R77 ;  /* 0x00000010394d7223 */ /* 0x000fe2000001004d */
[----:B----4-:R-:W-:Y:S01]  /*3fa0*/  HADD2.F32 R16, -RZ, R18.H0_H0 ;  /* 0x20000012ff107230 */ /* 0x010fe20000004100 */
        /* <DEDUP_REMOVED lines=8> */
[----:B------:R-:W-:Y:S02]  /*4030*/  FFMA.FTZ R17, R47, R16, RZ ;  /* 0x000000102f117223 */ /* 0x000fe400000100ff */
[----:B------:R-:W-:Y:S01]  /*4040*/  FFMA.FTZ R7, R69, R76, R77 ;  /* 0x0000004c45077223 */ /* 0x000fe2000001004d */
[--C-:B------:R-:W-:Y:S01]  /*4050*/  HADD2.F32 R76, -RZ, R19.reuse.H0_H0 ;  /* 0x20000013ff4c7230 */ /* 0x100fe20000004100 */
[C---:B------:R-:W-:Y:S02]  /*4060*/  FFMA.FTZ R77, R16.reuse, R44, RZ ;  /* 0x0000002c104d7223 */ /* 0x040fe400000100ff */
[C---:B------:R-:W-:Y:S02]  /*4070*/  FFMA.FTZ R79, R16.reuse, R30, RZ ;  /* 0x0000001e104f7223 */ /* 0x040fe400000100ff */
[----:B------:R-:W-:Y:S02]  /*4080*/  FFMA.FTZ R16, R16, R41, RZ ;  /* 0x0000002910107223 */ /* 0x000fe400000100ff */
[----:B------:R-:W-:Y:S01]  /*4090*/  FFMA.FTZ R17, R48, R18, R17 ;  /* 0x0000001230117223 */ /* 0x000fe20000010011 */
[----:B------:R-:W-:Y:S01]  /*40a0*/  HADD2.F32 R19, -RZ, R19.H1_H1 ;  /* 0x30000013ff137230 */ /* 0x000fe20000004100 */
[----:B------:R-:W-:-:S02]  /*40b0*/  FFMA.FTZ R77, R18, R49, R77 ;  /* 0x00000031124d7223 */ /* 0x000fc4000001004d */
[C---:B------:R-:W-:Y:S02]  /*40c0*/  FFMA.FTZ R79, R18.reuse, R40, R79 ;  /* 0x00000028124f7223 */ /* 0x040fe4000001004f */
[----:B------:R-:W-:Y:S02]  /*40d0*/  FFMA.FTZ R81, R18, R31, R16 ;  /* 0x0000001f12517223 */ /* 0x000fe40000010010 */
[----:B------:R-:W-:Y:S02]  /*40e0*/  FFMA.FTZ R16, R42, R76, R17 ;  /* 0x0000004c2a107223 */ /* 0x000fe40000010011 */
[C---:B------:R-:W-:Y:S01]  /*40f0*/  FFMA.FTZ R18, R76.reuse, R43, R77 ;  /* 0x0000002b4c127223 */ /* 0x040fe2000001004d */
[----:B0-----:R-:W-:Y:S01]  /*4100*/  HADD2.F32 R77, -RZ, R20.H0_H0 ;  /* 0x20000014ff4d7230 */ /* 0x001fe20000004100 */
[C---:B------:R-:W-:Y:S02]  /*4110*/  FFMA.FTZ R79, R76.reuse, R45, R79 ;  /* 0x0000002d4c4f7223 */ /* 0x040fe4000001004f */
[----:B------:R-:W-:-:S02]  /*4120*/  FFMA.FTZ R81, R76, R46, R81 ;  /* 0x0000002e4c517223 */ /* 0x000fc40000010051 */
[----:B------:R-:W-:Y:S01]  /*4130*/  FFMA.FTZ R17, R51, R19, R16 ;  /* 0x0000001333117223 */ /* 0x000fe20000010010 */
[----:B------:R-:W-:Y:S01]  /*4140*/  HADD2.F32 R20, -RZ, R20.H1_H1 ;  /* 0x30000014ff147230 */ /* 0x000fe20000004100 */
[C---:B------:R-:W-:Y:S02]  /*4150*/  FFMA.FTZ R16, R19.reuse, R53, R18 ;  /* 0x0000003513107223 */ /* 0x040fe40000010012 */
[C---:B------:R-:W-:Y:S02]  /*4160*/  FFMA.FTZ R76, R19.reuse, R50, R79 ;  /* 0x00000032134c7223 */ /* 0x040fe4000001004f */
[----:B------:R-:W-:Y:S02]  /*4170*/  FFMA.FTZ R81, R19, R52, R81 ;  /* 0x0000003413517223 */ /* 0x000fe40000010051 */
[----:B------:R-:W-:Y:S01]  /*4180*/  FFMA.FTZ R17, R56, R77, R17 ;  /* 0x0000004d38117223 */ /* 0x000fe20000010011 */
[--C-:B------:R-:W-:Y:S01]  /*4190*/  HADD2.F32 R19, -RZ, R21.reuse.H0_H0 ;  /* 0x20000015ff137230 */ /* 0x100fe20000004100 */
[C---:B------:R-:W-:Y:S01]  /*41a0*/  FFMA.FTZ R79, R77.reuse, R61, R76 ;  /* 0x0000003d4d4f7223 */ /* 0x040fe2000001004c */
[----:B------:R-:W-:Y:S01]  /*41b0*/  HADD2.F32 R18, -RZ, R21.H1_H1 ;  /* 0x30000015ff127230 */ /* 0x000fe20000004100 */
[----:B------:R-:W-:-:S02]  /*41c0*/  FFMA.FTZ R21, R77, R62, R16 ;  /* 0x0000003e4d157223 */ /* 0x000fc40000010010 */
[----:B------:R-:W-:Y:S02]  /*41d0*/  FFMA.FTZ R81, R77, R60, R81 ;  /* 0x0000003c4d517223 */ /* 0x000fe40000010051 */
[----:B------:R-:W-:Y:S02]  /*41e0*/  FFMA.FTZ R16, R59, R20, R17 ;  /* 0x000000143b107223 */ /* 0x000fe40000010011 */
[C---:B------:R-:W-:Y:S02]  /*41f0*/  FFMA.FTZ R21, R20.reuse, R55, R21 ;  /* 0x0000003714157223 */ /* 0x040fe40000010015 */
[C---:B------:R-:W-:Y:S02]  /*4200*/  FFMA.FTZ R76, R20.reuse, R58, R79 ;  /* 0x0000003a144c7223 */ /* 0x040fe4000001004f */
[----:B------:R-:W-:Y:S02]  /*4210*/  FFMA.FTZ R81, R20, R57, R81 ;  /* 0x0000003914517223 */ /* 0x000fe40000010051 */
[----:B------:R-:W-:-:S02]  /*4220*/  FFMA.FTZ R20, R65, R19, R16 ;  /* 0x0000001341147223 */ /* 0x000fc40000010010 */
[----:B------:R-:W-:Y:S02]  /*4230*/  FMUL.FTZ R16, R26, R75 ;  /* 0x0000004b1a107220 */ /* 0x000fe40000410000 */
[C---:B------:R-:W-:Y:S02]  /*4240*/  FFMA.FTZ R21, R19.reuse, R66, R21 ;  /* 0x0000004213157223 */ /* 0x040fe40000010015 */
[C---:B------:R-:W-:Y:S02]  /*4250*/  FFMA.FTZ R75, R19.reuse, R67, R76 ;  /* 0x00000043134b7223 */ /* 0x040fe4000001004c */
[----:B------:R-:W-:Y:S01]  /*4260*/  FFMA.FTZ R81, R19, R68, R81 ;  /* 0x0000004413517223 */ /* 0x000fe20000010051 */
[----:B------:R-:W-:Y:S02]  /*4270*/  F2FP.PACK_AB R19, RZ, R16 ;  /* 0x00000010ff13723e */ /* 0x000fe400000000ff */
[----:B------:R-:W0:Y:S01]  /*4280*/  LDS.64 R16, [UR4+0x210] ;  /* 0x00021004ff107984 */ /* 0x000e220008000a00 */
[----:B------:R-:W-:-:S02]  /*4290*/  FMUL.FTZ R74, R27, R74 ;  /* 0x0000004a1b4a7220 */ /* 0x000fc40000410000 */
[----:B------:R-:W-:-:S03]  /*42a0*/  FMUL.FTZ R76, R25, R54 ;  /* 0x00000036194c7220 */ /* 0x000fc60000410000 */
[----:B------:R-:W-:Y:S01]  /*42b0*/  F2FP.PACK_AB R74, RZ, R74 ;  /* 0x0000004aff4a723e */ /* 0x000fe200000000ff */
[----:B------:R-:W-:Y:S02]  /*42c0*/  FFMA.FTZ R20, R63, R18, R20 ;  /* 0x000000123f147223 */ /* 0x000fe40000010014 */
[----:B------:R-:W-:Y:S01]  /*42d0*/  FFMA.FTZ R21, R18, R73, R21 ;  /* 0x0000004912157223 */ /* 0x000fe20000010015 */
[----:B------:R-:W-:Y:S01]  /*42e0*/  PRMT R74, R74, 0x5410, R19 ;  /* 0x000054104a4a7816 */ /* 0x000fe20000000013 */
[C---:B------:R-:W-:Y:S02]  /*42f0*/  FFMA.FTZ R54, R18.reuse, R64, R75 ;  /* 0x0000004012367223 */ /* 0x040fe4000001004b */
[----:B------:R-:W-:Y:S02]  /*4300*/  FFMA.FTZ R81, R18, R69, R81 ;  /* 0x0000004512517223 */ /* 0x000fe40000010051 */
[----:B------:R-:W1:Y:S01]  /*4310*/  LDS.64 R18, [UR4+0x218] ;  /* 0x00021804ff127984 */ /* 0x000e620008000a00 */
[----:B------:R-:W-:-:S02]  /*4320*/  FMUL.FTZ R54, R25, R54 ;  /* 0x0000003619367220 */ /* 0x000fc40000410000 */
[----:B------:R-:W-:Y:S02]  /*4330*/  FMUL.FTZ R81, R24, R81 ;  /* 0x0000005118517220 */ /* 0x000fe40000410000 */
[C---:B------:R-:W-:Y:S01]  /*4340*/  FMUL.FTZ R20, R27.reuse, R20 ;  /* 0x000000141b147220 */ /* 0x040fe20000410000 */
[----:B------:R-:W-:Y:S01]  /*4350*/  F2FP.PACK_AB R54, RZ, R54 ;  /* 0x00000036ff36723e */ /* 0x000fe200000000ff */
[----:B------:R-:W-:Y:S01]  /*4360*/  FMUL.FTZ R21, R26, R21 ;  /* 0x000000151a157220 */ /* 0x000fe20000410000 */
[----:B------:R-:W-:Y:S01]  /*4370*/  F2FP.PACK_AB R81, RZ, R81 ;  /* 0x00000051ff51723e */ /* 0x000fe200000000ff */
[----:B------:R-:W-:Y:S02]  /*4380*/  FMUL.FTZ R5, R24, R5 ;  /* 0x0000000518057220 */ /* 0x000fe40000410000 */
[----:B------:R-:W-:Y:S02]  /*4390*/  FMUL.FTZ R72, R27, R72 ;  /* 0x000000481b487220 */ /* 0x000fe40000410000 */
[----:B------:R-:W-:-:S02]  /*43a0*/  FMUL.FTZ R71, R26, R71 ;  /* 0x000000471a477220 */ /* 0x000fc40000410000 */
[----:B------:R-:W-:Y:S02]  /*43b0*/  FMUL.FTZ R70, R25, R70 ;  /* 0x0000004619467220 */ /* 0x000fe40000410000 */
[----:B------:R-:W-:Y:S01]  /*43c0*/  FMUL.FTZ R7, R24, R7 ;  /* 0x0000000718077220 */ /* 0x000fe20000410000 */
[----:B------:R-:W-:Y:S02]  /*43d0*/  F2FP.PACK_AB R20, RZ, R20 ;  /* 0x00000014ff14723e */ /* 0x000fe400000000ff */
[----:B------:R-:W-:Y:S02]  /*43e0*/  F2FP.PACK_AB R21, RZ, R21 ;  /* 0x00000015ff15723e */ /* 0x000fe400000000ff */
[----:B------:R-:W-:Y:S02]  /*43f0*/  PRMT R54, R54, 0x5410, R81 ;  /* 0x0000541036367816 */ /* 0x000fe40000000051 */
[----:B------:R-:W-:Y:S02]  /*4400*/  F2FP.PACK_AB R76, RZ, R76 ;  /* 0x0000004cff4c723e */ /* 0x000fe400000000ff */
[----:B------:R-:W-:-:S02]  /*4410*/  F2FP.PACK_AB R5, RZ, R5 ;  /* 0x00000005ff05723e */ /* 0x000fc400000000ff */
[----:B------:R-:W-:Y:S02]  /*4420*/  F2FP.PACK_AB R72, RZ, R72 ;  /* 0x00000048ff48723e */ /* 0x000fe400000000ff */
[----:B------:R-:W-:Y:S02]  /*4430*/  F2FP.PACK_AB R71, RZ, R71 ;  /* 0x00000047ff47723e */ /* 0x000fe400000000ff */
[----:B------:R-:W-:Y:S02]  /*4440*/  F2FP.PACK_AB R70, RZ, R70 ;  /* 0x00000046ff46723e */ /* 0x000fe400000000ff */
[----:B------:R-:W-:Y:S01]  /*4450*/  F2FP.PACK_AB R7, RZ, R7 ;  /* 0x00000007ff07723e */ /* 0x000fe200000000ff */
[----:B------:R-:W-:Y:S01]  /*4460*/  HADD2 R32, R54, R32 ;  /* 0x0000002036207230 */ /* 0x000fe20000000000 */
[----:B------:R-:W-:Y:S01]  /*4470*/  PRMT R20, R20, 0x5410, R21 ;  /* 0x0000541014147816 */ /* 0x000fe20000000015 */
[--C-:B0-----:R-:W-:Y:S01]  /*4480*/  HADD2.F32 R54, -RZ, R17.reuse.H0_H0 ;  /* 0x20000011ff367230 */ /* 0x101fe20000004100 */
[----:B------:R-:W-:Y:S01]  /*4490*/  PRMT R76, R76, 0x5410, R5 ;  /* 0x000054104c4c7816 */ /* 0x000fe20000000005 */
[--C-:B------:R-:W-:Y:S01]  /*44a0*/  HADD2.F32 R5, -RZ, R16.reuse.H0_H0 ;  /* 0x20000010ff057230 */ /* 0x100fe20000004100 */
[----:B------:R-:W-:Y:S01]  /*44b0*/  PRMT R72, R72, 0x5410, R71 ;  /* 0x0000541048487816 */ /* 0x000fe20000000047 */
[----:B------:R-:W-:Y:S01]  /*44c0*/  HADD2.F32 R21, -RZ, R17.H1_H1 ;  /* 0x30000011ff157230 */ /* 0x000fe20000004100 */
[----:B------:R-:W-:Y:S01]  /*44d0*/  PRMT R70, R70, 0x5410, R7 ;  /* 0x0000541046467816 */ /* 0x000fe20000000007 */
[----:B------:R-:W-:-:S02]  /*44e0*/  HADD2.F32 R7, -RZ, R16.H1_H1 ;  /* 0x30000010ff077230 */ /* 0x000fc40000004100 */
[----:B------:R-:W0:Y:S01]  /*44f0*/  LDS.64 R16, [UR4+0x290] ;  /* 0x00029004ff107984 */ /* 0x000e220008000a00 */
[----:B------:R-:W-:Y:S01]  /*4500*/  HFMA2.MMA R28, R20, 1, 1, R28 ;  /* 0x3c003c00141c7835 */ /* 0x000fe2000000001c */
[----:B------:R-:W-:Y:S01]  /*4510*/  HADD2 R33, R70, R33 ;  /* 0x0000002146217230 */ /* 0x000fe20000000000 */
[----:B------:R-:W-:Y:S01]  /*4520*/  HFMA2.MMA R36, R72, 1, 1, R36 ;  /* 0x3c003c0048247835 */ /* 0x000fe20000000024 */
        /* <DEDUP_REMOVED lines=12> */
[----:B------:R-:W-:Y:S01]  /*45f0*/  HFMA2.MMA R37, R74, 1, 1, R37 ;  /* 0x3c003c004a257835 */ /* 0x000fe20000000025 */
[-C--:B------:R-:W-:Y:S01]  /*4600*/  FFMA.FTZ R5, R51, R21.reuse, R20 ;  /* 0x0000001533057223 */ /* 0x080fe20000010014 */
[--C-:B-1----:R-:W-:Y:S01]  /*4610*/  HADD2.F32 R20, -RZ, R18.reuse.H1_H1 ;  /* 0x30000012ff147230 */ /* 0x102fe20000004100 */
[-C--:B------:R-:W-:Y:S01]  /*4620*/  FFMA.FTZ R54, R53, R21.reuse, R70 ;  /* 0x0000001535367223 */ /* 0x080fe20000010046 */
[----:B------:R-:W-:Y:S01]  /*4630*/  HADD2.F32 R70, -RZ, R19.H1_H1 ;  /* 0x30000013ff467230 */ /* 0x000fe20000004100 */
[-C--:B------:R-:W-:Y:S02]  /*4640*/  FFMA.FTZ R72, R50, R21.reuse, R71 ;  /* 0x0000001532487223 */ /* 0x080fe40000010047 */
[----:B------:R-:W-:Y:S01]  /*4650*/  FFMA.FTZ R74, R52, R21, R7 ;  /* 0x00000015344a7223 */ /* 0x000fe20000010007 */
[----:B------:R-:W-:-:S02]  /*4660*/  HADD2.F32 R7, -RZ, R18.H0_H0 ;  /* 0x20000012ff077230 */ /* 0x000fc40000004100 */
[----:B------:R-:W-:Y:S02]  /*4670*/  HADD2.F32 R21, -RZ, R19.H0_H0 ;  /* 0x20000013ff157230 */ /* 0x000fe40000004100 */
[----:B------:R-:W1:Y:S01]  /*4680*/  LDS.64 R18, [UR4+0x298] ;  /* 0x00029804ff127984 */ /* 0x000e620008000a00 */
        /* <DEDUP_REMOVED lines=12> */
[----:B------:R-:W-:Y:S01]  /*4750*/  HADD2 R34, R76, R34 ;  /* 0x000000224c227230 */ /* 0x000fe20000000000 */
[-C--:B------:R-:W-:Y:S01]  /*4760*/  FFMA.FTZ R20, R64, R70.reuse, R5 ;  /* 0x0000004640147223 */ /* 0x080fe20000010005 */
[----:B--2---:R-:W-:Y:S01]  /*4770*/  LEA.HI R76, R8, 0xffffff80, RZ, 0x8 ;  /* 0xffffff80084c7811 */ /* 0x004fe200078f40ff */
[-C--:B------:R-:W-:Y:S01]  /*4780*/  FFMA.FTZ R5, R69, R70.reuse, R21 ;  /* 0x0000004645057223 */ /* 0x080fe20000010015 */
[----:B------:R-:W-:Y:S01]  /*4790*/  LEA.HI R77, R9, 0xffffff80, RZ, 0x8 ;  /* 0xffffff80094d7811 */ /* 0x000fe200078f40ff */
[----:B0-----:R-:W-:Y:S01]  /*47a0*/  HADD2.F32 R21, -RZ, R16.H0_H0 ;  /* 0x20000010ff157230 */ /* 0x001fe20000004100 */
[-C--:B------:R-:W-:Y:S01]  /*47b0*/  FFMA.FTZ R54, R63, R70.reuse, R54 ;  /* 0x000000463f367223 */ /* 0x080fe20000010036 */
[----:B------:R0:W-:Y:S01]  /*47c0*/  I2F.F16 R72, R76 ;  /* 0x0000004c00487306 */ /* 0x0001e20000200c00 */
[----:B------:R-:W-:Y:S01]  /*47d0*/  FFMA.FTZ R7, R73, R70, R7 ;  /* 0x0000004649077223 */ /* 0x000fe20000010007 */
[----:B------:R-:W-:-:S02]  /*47e0*/  HADD2.F32 R70, -RZ, R17.H0_H0 ;  /* 0x20000011ff467230 */ /* 0x000fc40000004100 */
[----:B------:R-:W-:Y:S01]  /*47f0*/  HADD2.F32 R75, -RZ, R17.H1_H1 ;  /* 0x30000011ff4b7230 */ /* 0x000fe20000004100 */
[-C--:B------:R-:W-:Y:S01]  /*4800*/  FFMA.FTZ R17, R47, R21.reuse, RZ ;  /* 0x000000152f117223 */ /* 0x080fe200000100ff */
[----:B------:R-:W-:Y:S02]  /*4810*/  HADD2.F32 R16, -RZ, R16.H1_H1 ;  /* 0x30000010ff107230 */ /* 0x000fe40000004100 */
[----:B------:R2:W-:Y:S01]  /*4820*/  I2F.F16 R71, R77 ;  /* 0x0000004d00477306 */ /* 0x0005e20000200c00 */
[-C--:B0-----:R-:W-:Y:S02]  /*4830*/  FFMA.FTZ R76, R44, R21.reuse, RZ ;  /* 0x000000152c4c7223 */ /* 0x081fe400000100ff */
[-C--:B--2---:R-:W-:Y:S02]  /*4840*/  FFMA.FTZ R77, R30, R21.reuse, RZ ;  /* 0x000000151e4d7223 */ /* 0x084fe400000100ff */
        /* <DEDUP_REMOVED lines=9> */
[----:B------:R-:W-:Y:S01]  /*48e0*/  LOP3.LUT R78, R9, 0xff, RZ, 0xc0, !PT ;  /* 0x000000ff094e7812 */ /* 0x000fe200078ec0ff */
[-C--:B------:R-:W-:Y:S01]  /*48f0*/  FFMA.FTZ R79, R52, R75.reuse, R21 ;  /* 0x0000004b344f7223 */ /* 0x080fe20000010015 */
[--C-:B-1----:R-:W-:Y:S01]  /*4900*/  HADD2.F32 R21, -RZ, R18.reuse.H0_H0 ;  /* 0x20000012ff157230 */ /* 0x102fe20000004100 */
[-C--:B------:R-:W-:Y:S02]  /*4910*/  FFMA.FTZ R17, R51, R75.reuse, R16 ;  /* 0x0000004b33117223 */ /* 0x080fe40000010010 */
[-C--:B------:R-:W-:Y:S02]  /*4920*/  FFMA.FTZ R16, R53, R75.reuse, R76 ;  /* 0x0000004b35107223 */ /* 0x080fe4000001004c */
[----:B------:R-:W-:Y:S01]  /*4930*/  FFMA.FTZ R80, R50, R75, R77 ;  /* 0x0000004b32507223 */ /* 0x000fe2000001004d */
[----:B------:R-:W-:Y:S01]  /*4940*/  HADD2.F32 R18, -RZ, R18.H1_H1 ;  /* 0x30000012ff127230 */ /* 0x000fe20000004100 */
[----:B------:R-:W-:Y:S01]  /*4950*/  IADD3 R76, R78, -0x80, RZ ;  /* 0xffffff804e4c7810 */ /* 0x000fe20007ffe0ff */
[--C-:B------:R-:W-:Y:S01]  /*4960*/  HADD2.F32 R77, -RZ, R19.reuse.H0_H0 ;  /* 0x20000013ff4d7230 */ /* 0x100fe20000004100 */
[-C--:B------:R-:W-:Y:S01]  /*4970*/  FFMA.FTZ R17, R56, R21.reuse, R17 ;  /* 0x0000001538117223 */ /* 0x080fe20000010011 */
[----:B------:R-:W-:Y:S01]  /*4980*/  HADD2.F32 R78, -RZ, R19.H1_H1 ;  /* 0x30000013ff4e7230 */ /* 0x000fe20000004100 */
[----:B------:R-:W-:-:S02]  /*4990*/  FFMA.FTZ R19, R62, R21, R16 ;  /* 0x000000153e137223 */ /* 0x000fc40000010010 */
[-C--:B------:R-:W-:Y:S02]  /*49a0*/  FFMA.FTZ R75, R61, R21.reuse, R80 ;  /* 0x000000153d4b7223 */ /* 0x080fe40000010050 */
[----:B------:R-:W-:Y:S02]  /*49b0*/  FFMA.FTZ R79, R60, R21, R79 ;  /* 0x000000153c4f7223 */ /* 0x000fe4000001004f */
[-C--:B------:R-:W-:Y:S01]  /*49c0*/  FFMA.FTZ R16, R59, R18.reuse, R17 ;  /* 0x000000123b107223 */ /* 0x080fe20000010011 */
[----:B------:R-:W-:Y:S01]  /*49d0*/  LOP3.LUT R17, R8, 0xff, RZ, 0xc0, !PT ;  /* 0x000000ff08117812 */ /* 0x000fe200078ec0ff */
[-C--:B------:R-:W-:Y:S02]  /*49e0*/  FFMA.FTZ R19, R55, R18.reuse, R19 ;  /* 0x0000001237137223 */ /* 0x080fe40000010013 */
[-C--:B------:R-:W-:Y:S02]  /*49f0*/  FFMA.FTZ R80, R58, R18.reuse, R75 ;  /* 0x000000123a507223 */ /* 0x080fe4000001004b */
[----:B------:R-:W-:-:S02]  /*4a00*/  FFMA.FTZ R79, R57, R18, R79 ;  /* 0x00000012394f7223 */ /* 0x000fc4000001004f */
[-C--:B------:R-:W-:Y:S02]  /*4a10*/  FFMA.FTZ R18, R65, R77.reuse, R16 ;  /* 0x0000004d41127223 */ /* 0x080fe40000010010 */
[-C--:B------:R-:W-:Y:S02]  /*4a20*/  FFMA.FTZ R19, R66, R77.reuse, R19 ;  /* 0x0000004d42137223 */ /* 0x080fe40000010013 */
[-C--:B------:R-:W-:Y:S02]  /*4a30*/  FFMA.FTZ R21, R67, R77.reuse, R80 ;  /* 0x0000004d43157223 */ /* 0x080fe40000010050 */
[----:B------:R-:W-:Y:S01]  /*4a40*/  FFMA.FTZ R79, R68, R77, R79 ;  /* 0x0000004d444f7223 */ /* 0x000fe2000001004f */
[----:B------:R-:W-:Y:S02]  /*4a50*/  IADD3 R77, R17, -0x80, RZ ;  /* 0xffffff80114d7810 */ /* 0x000fe40007ffe0ff */
[----:B------:R-:W0:Y:S01]  /*4a60*/  LDS.64 R16, [UR4+0x310] ;  /* 0x00031004ff107984 */ /* 0x000e220008000a00 */
[----:B------:R-:W-:Y:S01]  /*4a70*/  LOP3.LUT R81, R11, 0xff, RZ, 0xc0, !PT ;  /* 0x000000ff0b517812 */ /* 0x000fe200078ec0ff */
[----:B------:R-:W-:-:S02]  /*4a80*/  FMUL.FTZ R54, R27, R54 ;  /* 0x000000361b367220 */ /* 0x000fc40000410000 */
[----:B------:R-:W-:Y:S01]  /*4a90*/  FMUL.FTZ R7, R26, R7 ;  /* 0x000000071a077220 */ /* 0x000fe20000410000 */
[----:B------:R-:W-:Y:S02]  /*4aa0*/  IADD3 R81, R81, -0x80, RZ ;  /* 0xffffff8051517810 */ /* 0x000fe40007ffe0ff */
[----:B------:R-:W-:Y:S02]  /*4ab0*/  LOP3.LUT R80, R10, 0xff, RZ, 0xc0, !PT ;  /* 0x000000ff0a507812 */ /* 0x000fe400078ec0ff */
[----:B------:R-:W-:Y:S01]  /*4ac0*/  F2FP.PACK_AB R54, RZ, R54 ;  /* 0x00000036ff36723e */ /* 0x000fe200000000ff */
[----:B------:R1:W-:Y:S01]  /*4ad0*/  I2F.F16 R75, R81 ;  /* 0x00000051004b7306 */ /* 0x0003e20000200c00 */
[----:B------:R-:W-:Y:S02]  /*4ae0*/  F2FP.PACK_AB R7, RZ, R7 ;  /* 0x00000007ff07723e */ /* 0x000fe400000000ff */
[----:B------:R-:W-:Y:S02]  /*4af0*/  LEA.HI R82, R11, 0xffffff80, RZ, 0x8 ;  /* 0xffffff800b527811 */ /* 0x000fe400078f40ff */
[----:B------:R-:W-:-:S02]  /*4b00*/  PRMT R54, R54, 0x5410, R7 ;  /* 0x0000541036367816 */ /* 0x000fc40000000007 */
[----:B-1----:R-:W-:Y:S01]  /*4b10*/  IADD3 R81, R80, -0x80, RZ ;  /* 0xffffff8050517810 */ /* 0x002fe20007ffe0ff */
[----:B------:R-:W-:Y:S01]  /*4b20*/  FFMA.FTZ R80, R63, R78, R18 ;  /* 0x0000004e3f507223 */ /* 0x000fe20000010012 */
[----:B------:R1:W-:Y:S01]  /*4b30*/  I2F.F16 R70, R82 ;  /* 0x0000005200467306 */ /* 0x0003e20000200c00 */
[----:B------:R-:W-:Y:S02]  /*4b40*/  FMUL.FTZ R18, R24, R5 ;  /* 0x0000000518127220 */ /* 0x000fe40000410000 */
[----:B------:R-:W-:Y:S02]  /*4b50*/  FMUL.FTZ R20, R25, R20 ;  /* 0x0000001419147220 */ /* 0x000fe40000410000 */
[----:B------:R-:W-:Y:S01]  /*4b60*/  FFMA.FTZ R79, R69, R78, R79 ;  /* 0x0000004e454f7223 */ /* 0x000fe2000001004f */
[----:B------:R-:W-:Y:S01]  /*4b70*/  F2FP.PACK_AB R7, RZ, R18 ;  /* 0x00000012ff07723e */ /* 0x000fe200000000ff */
[----:B-1----:R-:W-:Y:S01]  /*4b80*/  FFMA.FTZ R82, R64, R78, R21 ;  /* 0x0000004e40527223 */ /* 0x002fe20000010015 */
[----:B------:R-:W-:Y:S01]  /*4b90*/  HFMA2.MMA R18, R54, 1, 1, R4 ;  /* 0x3c003c0036127835 */ /* 0x000fe20000000004 */
[----:B------:R-:W-:Y:S01]  /*4ba0*/  FMUL.FTZ R79, R24, R79 ;  /* 0x0000004f184f7220 */ /* 0x000fe20000410000 */
[----:B------:R-:W-:Y:S01]  /*4bb0*/  F2FP.PACK_AB R5, RZ, R20 ;  /* 0x00000014ff05723e */ /* 0x000fe200000000ff */
[----:B------:R-:W-:Y:S01]  /*4bc0*/  FMUL.FTZ R82, R25, R82 ;  /* 0x0000005219527220 */ /* 0x000fe20000410000 */
[----:B------:R-:W-:Y:S01]  /*4bd0*/  SHF.R.U32.HI R4, RZ, 0x8, R8 ;  /* 0x00000008ff047819 */ /* 0x000fe20000011608 */
[----:B------:R-:W-:Y:S01]  /*4be0*/  FFMA.FTZ R19, R73, R78, R19 ;  /* 0x0000004e49137223 */ /* 0x000fe20000010013 */
[----:B------:R-:W-:-:S02]  /*4bf0*/  F2FP.PACK_AB R79, RZ, R79 ;  /* 0x0000004fff4f723e */ /* 0x000fc400000000ff */
[----:B------:R-:W-:Y:S02]  /*4c00*/  F2FP.PACK_AB R82, RZ, R82 ;  /* 0x00000052ff52723e */ /* 0x000fe400000000ff */
[----:B------:R-:W-:Y:S02]  /*4c10*/  PRMT R5, R5, 0x5410, R7 ;  /* 0x0000541005057816 */ /* 0x000fe40000000007 */
[----:B------:R-:W-:Y:S01]  /*4c20*/  LOP3.LUT R4, R4, 0xff, RZ, 0xc0, !PT ;  /* 0x000000ff04047812 */ /* 0x000fe200078ec0ff */
[----:B------:R-:W-:Y:S01]  /*4c30*/  FMUL.FTZ R80, R27, R80 ;  /* 0x000000501b507220 */ /* 0x000fe20000410000 */
[----:B------:R-:W-:Y:S01]  /*4c40*/  PRMT R82, R82, 0x5410, R79 ;  /* 0x0000541052527816 */ /* 0x000fe2000000004f */
[----:B------:R-:W-:Y:S01]  /*4c50*/  FMUL.FTZ R19, R26, R19 ;  /* 0x000000131a137220 */ /* 0x000fe20000410000 */
[----:B------:R-:W-:Y:S01]  /*4c60*/  HADD2 R0, R5, R0 ;  /* 0x0000000005007230 */ /* 0x000fe20000000000 */
[----:B------:R-:W-:Y:S02]  /*4c70*/  IADD3 R79, R4, -0x80, RZ ;  /* 0xffffff80044f7810 */ /* 0x000fe40007ffe0ff */
[----:B------:R-:W1:Y:S01]  /*4c80*/  LDS.64 R4, [UR4+0x318] ;  /* 0x00031804ff047984 */ /* 0x000e620008000a00 */
[----:B------:R-:W-:-:S02]  /*4c90*/  F2FP.PACK_AB R80, RZ, R80 ;  /* 0x00000050ff50723e */ /* 0x000fc400000000ff */
[----:B------:R-:W-:Y:S02]  /*4ca0*/  F2FP.PACK_AB R19, RZ, R19 ;  /* 0x00000013ff13723e */ /* 0x000fe400000000ff */
[----:B------:R-:W-:Y:S02]  /*4cb0*/  SHF.R.U32.HI R7, RZ, 0x8, R9 ;  /* 0x00000008ff077819 */ /* 0x000fe40000011609 */
[----:B------:R-:W-:Y:S01]  /*4cc0*/  PRMT R80, R80, 0x5410, R19 ;  /* 0x0000541050507816 */ /* 0x000fe20000000013 */
[----:B------:R-:W-:Y:S02]  /*4cd0*/  HADD2 R19, R82, R6 ;  /* 0x0000000652137230 */ /* 0x000fe40000000000 */
[----:B0-----:R-:W-:Y:S01]  /*4ce0*/  HADD2.F32 R6, -RZ, R16.H0_H0 ;  /* 0x20000010ff067230 */ /* 0x001fe20000004100 */
[----:B------:R0:W-:Y:S02]  /*4cf0*/  I2F.F16 R78, R81 ;  /* 0x00000051004e7306 */ /* 0x0001e40000200c00 */
[----:B------:R-:W-:-:S02]  /*4d00*/  HFMA2.MMA R35, R80, 1, 1, R35 ;  /* 0x3c003c0050237835 */ /* 0x000fc40000000023 */
[-C--:B------:R-:W-:Y:S01]  /*4d10*/  FFMA.FTZ R44, R44, R6.reuse, RZ ;  /* 0x000000062c2c7223 */ /* 0x080fe200000100ff */
[----:B0-----:R-:W-:Y:S01]  /*4d20*/  LOP3.LUT R81, R7, 0xff, RZ, 0xc0, !PT ;  /* 0x000000ff07517812 */ /* 0x001fe200078ec0ff */
[----:B------:R-:W-:Y:S01]  /*4d30*/  HADD2.F32 R7, -RZ, R16.H1_H1 ;  /* 0x30000010ff077230 */ /* 0x000fe20000004100 */
[-C--:B------:R-:W-:Y:S01]  /*4d40*/  FFMA.FTZ R47, R47, R6.reuse, RZ ;  /* 0x000000062f2f7223 */ /* 0x080fe200000100ff */
[----:B------:R-:W-:Y:S01]  /*4d50*/  HADD2.F32 R80, -RZ, R17.H0_H0 ;  /* 0x20000011ff507230 */ /* 0x000fe20000004100 */
[-C--:B------:R-:W-:Y:S02]  /*4d60*/  FFMA.FTZ R30, R30, R6.reuse, RZ ;  /* 0x000000061e1e7223 */ /* 0x080fe400000100ff */
[----:B------:R-:W-:Y:S02]  /*4d70*/  FFMA.FTZ R6, R41, R6, RZ ;  /* 0x0000000629067223 */ /* 0x000fe400000100ff */
[-C--:B------:R-:W-:Y:S02]  /*4d80*/  FFMA.FTZ R49, R49, R7.reuse, R44 ;  /* 0x0000000731317223 */ /* 0x080fe4000001002c */
[----:B------:R-:W-:-:S02]  /*4d90*/  FFMA.FTZ R47, R48, R7, R47 ;  /* 0x00000007302f7223 */ /* 0x000fc4000001002f */
[-C--:B------:R-:W-:Y:S01]  /*4da0*/  FFMA.FTZ R30, R40, R7.reuse, R30 ;  /* 0x00000007281e7223 */ /* 0x080fe2000001001e */
[----:B------:R-:W-:Y:S01]  /*4db0*/  HADD2.F32 R17, -RZ, R17.H1_H1 ;  /* 0x30000011ff117230 */ /* 0x000fe20000004100 */
[----:B------:R-:W-:Y:S02]  /*4dc0*/  FFMA.FTZ R7, R31, R7, R6 ;  /* 0x000000071f077223 */ /* 0x000fe40000010006 */
[-C--:B------:R-:W-:Y:S02]  /*4dd0*/  FFMA.FTZ R6, R43, R80.reuse, R49 ;  /* 0x000000502b067223 */ /* 0x080fe40000010031 */
[-C--:B------:R-:W-:Y:S02]  /*4de0*/  FFMA.FTZ R46, R46, R80.reuse, R7 ;  /* 0x000000502e2e7223 */ /* 0x080fe40000010007 */
[----:B------:R-:W-:Y:S02]  /*4df0*/  FFMA.FTZ R53, R53, R17, R6 ;  /* 0x0000001135357223 */ /* 0x000fe40000010006 */
[----:B------:R-:W0:Y:S01]  /*4e00*/  LDS.64 R6, [UR4+0xa0] ;  /* 0x0000a004ff067984 */ /* 0x000e220008000a00 */
[----:B------:R-:W-:Y:S01]  /*4e10*/  SHF.R.U32.HI R9, RZ, 0x10, R9 ;  /* 0x00000010ff097819 */ /* 0x000fe20000011609 */
[----:B------:R-:W-:Y:S01]  /*4e20*/  FFMA.FTZ R42, R42, R80, R47 ;  /* 0x000000502a2a7223 */ /* 0x000fe2000001002f */
[----:B------:R-:W-:-:S02]  /*4e30*/  SHF.R.U32.HI R8, RZ, 0x10, R8 ;  /* 0x00000010ff087819 */ /* 0x000fc40000011608 */
[----:B------:R-:W-:Y:S01]  /*4e40*/  LOP3.LUT R9, R9, 0xff, RZ, 0xc0, !PT ;  /* 0x000000ff09097812 */ /* 0x000fe200078ec0ff */
[----:B------:R-:W-:Y:S01]  /*4e50*/  FFMA.FTZ R51, R51, R17, R42 ;  /* 0x0000001133337223 */ /* 0x000fe2000001002a */
[----:B------:R-:W-:Y:S02]  /*4e60*/  LOP3.LUT R8, R8, 0xff, RZ, 0xc0, !PT ;  /* 0x000000ff08087812 */ /* 0x000fe400078ec0ff */
[----:B------:R-:W-:Y:S01]  /*4e70*/  IADD3 R31, R9, -0x80, RZ ;  /* 0xffffff80091f7810 */ /* 0x000fe20007ffe0ff */
[--C-:B-1----:R-:W-:Y:S01]  /*4e80*/  HADD2.F32 R9, -RZ, R4.reuse.H0_H0 ;  /* 0x20000004ff097230 */ /* 0x102fe20000004100 */
[----:B------:R-:W-:Y:S02]  /*4e90*/  LEA.HI R74, R10, 0xffffff80, RZ, 0x8 ;  /* 0xffffff800a4a7811 */ /* 0x000fe400078f40ff */
[----:B------:R-:W-:Y:S01]  /*4ea0*/  SHF.R.U32.HI R82, RZ, 0x8, R10 ;  /* 0x00000008ff527819 */ /* 0x000fe2000001160a */
[----:B------:R-:W-:Y:S01]  /*4eb0*/  FFMA.FTZ R30, R45, R80, R30 ;  /* 0x000000502d1e7223 */ /* 0x000fe2000001001e */
[----:B------:R-:W-:Y:S01]  /*4ec0*/  SHF.R.U32.HI R10, RZ, 0x10, R10 ;  /* 0x00000010ff0a7819 */ /* 0x000fe2000001160a */
[----:B------:R-:W-:Y:S01]  /*4ed0*/  HADD2.F32 R4, -RZ, R4.H1_H1 ;  /* 0x30000004ff047230 */ /* 0x000fe20000004100 */
[----:B------:R-:W-:Y:S01]  /*4ee0*/  IADD3 R8, R8, -0x80, RZ ;  /* 0xffffff8008087810 */ /* 0x000fe20007ffe0ff */
[----:B------:R-:W-:Y:S01]  /*4ef0*/  FFMA.FTZ R51, R56, R9, R51 ;  /* 0x0000000938337223 */ /* 0x000fe20000010033 */
[----:B------:R-:W-:Y:S01]  /*4f00*/  IADD3 R16, R81, -0x80, RZ ;  /* 0xffffff8051107810 */ /* 0x000fe20007ffe0ff */
[----:B------:R-:W-:Y:S01]  /*4f10*/  FFMA.FTZ R30, R50, R17, R30 ;  /* 0x00000011321e7223 */ /* 0x000fe2000001001e */
[----:B------:R-:W-:Y:S01]  /*4f20*/  SHF.R.U32.HI R81, RZ, 0x8, R11 ;  /* 0x00000008ff517819 */ /* 0x000fe2000001160b */
[----:B------:R1:W-:Y:S01]  /*4f30*/  I2F.F16 R45, R8 ;  /* 0x00000008002d7306 */ /* 0x0003e20000200c00 */
[----:B------:R-:W-:Y:S01]  /*4f40*/  LOP3.LUT R10, R10, 0xff, RZ, 0xc0, !PT ;  /* 0x000000ff0a0a7812 */ /* 0x000fe200078ec0ff */
[----:B------:R-:W-:Y:S01]  /*4f50*/  FFMA.FTZ R53, R62, R9, R53 ;  /* 0x000000093e357223 */ /* 0x000fe20000010035 */
[----:B------:R-:W-:Y:S01]  /*4f60*/  SHF.R.U32.HI R40, RZ, 0x10, R11 ;  /* 0x00000010ff287819 */ /* 0x000fe2000001160b */
[--C-:B------:R-:W-:Y:S01]  /*4f70*/  HADD2.F32 R11, -RZ, R5.reuse.H0_H0 ;  /* 0x20000005ff0b7230 */ /* 0x100fe20000004100 */
[----:B------:R-:W-:Y:S01]  /*4f80*/  FFMA.FTZ R17, R52, R17, R46 ;  /* 0x0000001134117223 */ /* 0x000fe2000001002e */
[----:B------:R-:W-:Y:S01]  /*4f90*/  IADD3 R48, R10, -0x80, RZ ;  /* 0xffffff800a307810 */ /* 0x000fe20007ffe0ff */
[-C--:B-1----:R-:W-:Y:S01]  /*4fa0*/  FFMA.FTZ R8, R59, R4.reuse, R51 ;  /* 0x000000043b087223 */ /* 0x082fe20000010033 */
[----:B------:R-:W-:Y:S01]  /*4fb0*/  HADD2.F32 R10, -RZ, R5.H1_H1 ;  /* 0x30000005ff0a7230 */ /* 0x000fe20000004100 */
[----:B------:R-:W-:Y:S01]  /*4fc0*/  FFMA.FTZ R53, R55, R4, R53 ;  /* 0x0000000437357223 */ /* 0x000fe20000010035 */
[----:B---3--:R-:W-:Y:S01]  /*4fd0*/  LOP3.LUT R5, R12, 0xff, RZ, 0xc0, !PT ;  /* 0x000000ff0c057812 */ /* 0x008fe200078ec0ff */
[-C--:B------:R-:W-:Y:S01]  /*4fe0*/  FFMA.FTZ R61, R61, R9.reuse, R30 ;  /* 0x000000093d3d7223 */ /* 0x080fe2000001001e */
[----:B------:R-:W-:Y:S01]  /*4ff0*/  LOP3.LUT R81, R81, 0xff, RZ, 0xc0, !PT ;  /* 0x000000ff51517812 */ /* 0x000fe200078ec0ff */
[----:B------:R-:W-:-:S02]  /*5000*/  FFMA.FTZ R17, R60, R9, R17 ;  /* 0x000000093c117223 */ /* 0x000fc40000010011 */
[-C--:B------:R-:W-:Y:S01]  /*5010*/  FFMA.FTZ R8, R65, R11.reuse, R8 ;  /* 0x0000000b41087223 */ /* 0x080fe20000010008 */
[----:B------:R-:W-:Y:S01]  /*5020*/  LOP3.LUT R82, R82, 0xff, RZ, 0xc0, !PT ;  /* 0x000000ff52527812 */ /* 0x000fe200078ec0ff */
[----:B------:R-:W-:Y:S01]  /*5030*/  FFMA.FTZ R53, R66, R11, R53 ;  /* 0x0000000b42357223 */ /* 0x000fe20000010035 */
[----:B------:R-:W-:Y:S01]  /*5040*/  IADD3 R5, R5, -0x80, RZ ;  /* 0xffffff8005057810 */ /* 0x000fe20007ffe0ff */
[-C--:B------:R-:W-:Y:S01]  /*5050*/  FFMA.FTZ R58, R58, R4.reuse, R61 ;  /* 0x000000043a3a7223 */ /* 0x080fe2000001003d */
[----:B------:R-:W-:Y:S01]  /*5060*/  IADD3 R44, R81, -0x80, RZ ;  /* 0xffffff80512c7810 */ /* 0x000fe20007ffe0ff */
[----:B------:R-:W-:Y:S01]  /*5070*/  FFMA.FTZ R17, R57, R4, R17 ;  /* 0x0000000439117223 */ /* 0x000fe20000010011 */
[----:B------:R-:W-:Y:S01]  /*5080*/  LOP3.LUT R4, R13, 0xff, RZ, 0xc0, !PT ;  /* 0x000000ff0d047812 */ /* 0x000fe200078ec0ff */
[-C--:B------:R-:W-:Y:S01]  /*5090*/  FFMA.FTZ R66, R63, R10.reuse, R8 ;  /* 0x0000000a3f427223 */ /* 0x080fe20000010008 */
[----:B------:R-:W-:Y:S01]  /*50a0*/  LOP3.LUT R8, R14, 0xff, RZ, 0xc0, !PT ;  /* 0x000000ff0e087812 */ /* 0x000fe200078ec0ff */
[----:B------:R-:W-:Y:S01]  /*50b0*/  I2F.F16 R77, R77 ;  /* 0x0000004d004d7306 */ /* 0x000fe20000200c00 */
[----:B------:R-:W-:Y:S01]  /*50c0*/  IADD3 R82, R82, -0x80, RZ ;  /* 0xffffff8052527810 */ /* 0x000fe20007ffe0ff */
[----:B------:R-:W-:Y:S01]  /*50d0*/  FFMA.FTZ R73, R73, R10, R53 ;  /* 0x0000000a49497223 */ /* 0x000fe20000010035 */
[----:B------:R-:W-:-:S02]  /*50e0*/  IADD3 R4, R4, -0x80, RZ ;  /* 0xffffff8004047810 */ /* 0x000fc40007ffe0ff */
[----:B------:R-:W-:-:S03]  /*50f0*/  IADD3 R53, R8, -0x80, RZ ;  /* 0xffffff8008357810 */ /* 0x000fc60007ffe0ff */
[----:B------:R-:W1:Y:S01]  /*5100*/  I2F.F16 R76, R76 ;  /* 0x0000004c004c7306 */ /* 0x000e620000200c00 */
[----:B------:R-:W-:Y:S01]  /*5110*/  IMAD.WIDE R8, R29, c[0x0][0x18c], R2 ;  /* 0x000063001d087a25 */ /* 0x000fe200078e0202 */
[----:B0-----:R-:W-:-:S06]  /*5120*/  HADD2.F32 R50, -RZ, R6.H0_H0 ;  /* 0x20000006ff327230 */ /* 0x001fcc0000004100 */
[----:B------:R0:W-:Y:S01]  /*5130*/  I2F.F16 R56, R5 ;  /* 0x0000000500387306 */ /* 0x0001e20000200c00 */
[----:B------:R-:W-:Y:S01]  /*5140*/  FFMA.FTZ R67, R67, R11, R58 ;  /* 0x0000000b43437223 */ /* 0x000fe2000001003a */
[----:B------:R-:W-:-:S06]  /*5150*/  HADD2.F32 R51, -RZ, R6.H1_H1 ;  /* 0x30000006ff337230 */ /* 0x000fcc0000004100 */
[----:B------:R-:W2:Y:S01]  /*5160*/  I2F.F16 R16, R16 ;  /* 0x0000001000107306 */ /* 0x000ea20000200c00 */
[----:B0-----:R-:W-:Y:S01]  /*5170*/  LOP3.LUT R5, R15, 0xff, RZ, 0xc0, !PT ;  /* 0x000000ff0f057812 */ /* 0x001fe200078ec0ff */
[--C-:B------:R-:W-:Y:S02]  /*5180*/  HADD2.F32 R58, -RZ, R7.reuse.H0_H0 ;  /* 0x20000007ff3a7230 */ /* 0x100fe40000004100 */
[----:B------:R-:W-:-:S04]  /*5190*/  HADD2.F32 R57, -RZ, R7.H1_H1 ;  /* 0x30000007ff397230 */ /* 0x000fc80000004100 */
[----:B------:R-:W-:Y:S01]  /*51a0*/  I2F.F16 R79, R79 ;  /* 0x0000004f004f7306 */ /* 0x000fe20000200c00 */
[----:B------:R-:W-:-:S07]  /*51b0*/  IADD3 R52, R5, -0x80, RZ ;  /* 0xffffff8005347810 */ /* 0x000fce0007ffe0ff */
[----:B------:R-:W0:Y:S01]  /*51c0*/  I2F.F16 R41, R82 ;  /* 0x0000005200297306 */ /* 0x000e220000200c00 */
[----:B------:R-:W-:-:S07]  /*51d0*/  LEA.HI R21, R12, 0xffffff80, RZ, 0x8 ;  /* 0xffffff800c157811 */ /* 0x000fce00078f40ff */
[----:B------:R-:W3:Y:S01]  /*51e0*/  I2F.F16 R44, R44 ;  /* 0x0000002c002c7306 */ /* 0x000ee20000200c00 */
[----:B------:R-:W-:Y:S01]  /*51f0*/  LOP3.LUT R40, R40, 0xff, RZ, 0xc0, !PT ;  /* 0x000000ff28287812 */ /* 0x000fe200078ec0ff */
[----:B------:R-:W-:Y:S01]  /*5200*/  FFMA.FTZ R17, R68, R11, R17 ;  /* 0x0000000b44117223 */ /* 0x000fe20000010011 */
[----:B------:R-:W-:-:S05]  /*5210*/  SHF.R.U32.HI R2, RZ, 0x8, R12 ;  /* 0x00000008ff027819 */ /* 0x000fca000001160c */
[----:B------:R4:W-:Y:S01]  /*5220*/  I2F.F16 R55, R4 ;  /* 0x0000000400377306 */ /* 0x0009e20000200c00 */
[----:B------:R-:W-:Y:S01]  /*5230*/  SHF.R.U32.HI R12, RZ, 0x10, R12 ;  /* 0x00000010ff0c7819 */ /* 0x000fe2000001160c */
[-C--:B------:R-:W-:Y:S01]  /*5240*/  FFMA.FTZ R68, R64, R10.reuse, R67 ;  /* 0x0000000a40447223 */ /* 0x080fe20000010043 */
[----:B------:R-:W-:Y:S01]  /*5250*/  IADD3 R40, R40, -0x80, RZ ;  /* 0xffffff8028287810 */ /* 0x000fe20007ffe0ff */
[----:B----4-:R4:W5:Y:S04]  /*5260*/  LDG.E.128.CONSTANT R4, [R8.64] ;  /* 0x0000000608047981 */ /* 0x010968000c1e9d00 */
[----:B------:R0:W4:Y:S01]  /*5270*/  I2F.F16 R46, R31 ;  /* 0x0000001f002e7306 */ /* 0x0001220000200c00 */
[----:B------:R-:W-:Y:S01]  /*5280*/  LOP3.LUT R2, R2, 0xff, RZ, 0xc0, !PT ;  /* 0x000000ff02027812 */ /* 0x000fe200078ec0ff */
[----:B------:R-:W-:Y:S01]  /*5290*/  FFMA.FTZ R69, R69, R10, R17 ;  /* 0x0000000a45457223 */ /* 0x000fe20000010011 */
[----:B------:R-:W-:Y:S01]  /*52a0*/  LOP3.LUT R12, R12, 0xff, RZ, 0xc0, !PT ;  /* 0x000000ff0c0c7812 */ /* 0x000fe200078ec0ff */
[----:B------:R-:W4:Y:S01]  /*52b0*/  LDS.64 R10, [UR4+0xa8] ;  /* 0x0000a804ff0a7984 */ /* 0x000f220008000a00 */
[----:B-1----:R-:W-:Y:S01]  /*52c0*/  HADD2.F32 R42, -RZ, R76.H0_H0 ;  /* 0x2000004cff2a7230 */ /* 0x002fe20000004100 */
[----:B------:R-:W-:Y:S01]  /*52d0*/  IADD3 R64, R2, -0x80, RZ ;  /* 0xffffff8002407810 */ /* 0x000fe20007ffe0ff */
[----:B0-----:R-:W-:Y:S01]  /*52e0*/  HADD2.F32 R31, -RZ, R77.H0_H0 ;  /* 0x2000004dff1f7230 */ /* 0x001fe20000004100 */
[----:B------:R0:W-:Y:S01]  /*52f0*/  I2F.F16 R47, R40 ;  /* 0x00000028002f7306 */ /* 0x0001e20000200c00 */
[----:B--2---:R-:W-:Y:S01]  /*5300*/  HADD2.F32 R30, -RZ, R16.H0_H0 ;  /* 0x20000010ff1e7230 */ /* 0x004fe20000004100 */
[----:B------:R-:W-:Y:S01]  /*5310*/  IADD3 R2, R12, -0x80, RZ ;  /* 0xffffff800c027810 */ /* 0x000fe20007ffe0ff */
[----:B------:R-:W-:Y:S01]  /*5320*/  HADD2.F32 R16, -RZ, R41.H0_H0 ;  /* 0x20000029ff107230 */ /* 0x000fe20000004100 */
[-C--:B------:R-:W-:Y:S01]  /*5330*/  FFMA.FTZ R12, R31, R50.reuse, RZ ;  /* 0x000000321f0c7223 */ /* 0x080fe200000100ff */
[----:B---3--:R-:W-:Y:S01]  /*5340*/  HADD2.F32 R41, -RZ, R44.H0_H0 ;  /* 0x2000002cff297230 */ /* 0x008fe20000004100 */
[----:B------:R-:W-:Y:S01]  /*5350*/  FFMA.FTZ R44, R42, R50, RZ ;  /* 0x000000322a2c7223 */ /* 0x000fe200000100ff */
[----:B0-----:R-:W-:-:S02]  /*5360*/  HADD2.F32 R40, -RZ, R79.H0_H0 ;  /* 0x2000004fff287230 */ /* 0x001fc40000004100 */
[----:B------:R-:W-:-:S03]  /*5370*/  HADD2.F32 R17, -RZ, R78.H0_H0 ;  /* 0x2000004eff117230 */ /* 0x000fc60000004100 */
[-C--:B------:R-:W-:Y:S02]  /*5380*/  FFMA.FTZ R59, R40, R51.reuse, R12 ;  /* 0x00000033283b7223 */ /* 0x080fe4000001000c */
[-C--:B------:R-:W-:Y:S01]  /*5390*/  FFMA.FTZ R12, R30, R51.reuse, R44 ;  /* 0x000000331e0c7223 */ /* 0x080fe2000001002c */
[----:B------:R-:W-:Y:S01]  /*53a0*/  HADD2.F32 R44, -RZ, R45.H0_H0 ;  /* 0x2000002dff2c7230 */ /* 0x000fe20000004100 */
[----:B------:R-:W-:Y:S01]  /*53b0*/  FFMA.FTZ R60, R17, R50, RZ ;  /* 0x00000032113c7223 */ /* 0x000fe200000100ff */
[----:B----4-:R-:W-:Y:S01]  /*53c0*/  HADD2.F32 R45, -RZ, R46.H0_H0 ;  /* 0x2000002eff2d7230 */ /* 0x010fe20000004100 */
[----:B------:R-:W-:Y:S01]  /*53d0*/  SHF.R.U32.HI R3, RZ, 0x8, R13 ;  /* 0x00000008ff037819 */ /* 0x000fe2000001160d */
[----:B------:R-:W0:Y:S01]  /*53e0*/  I2F.F16 R48, R48 ;  /* 0x0000003000307306 */ /* 0x000e220000200c00 */
[----:B------:R-:W-:Y:S01]  /*53f0*/  FFMA.FTZ R61, R16, R51, R60 ;  /* 0x00000033103d7223 */ /* 0x000fe2000001003c */
[----:B------:R-:W-:Y:S01]  /*5400*/  SHF.R.U32.HI R49, RZ, 0x8, R14 ;  /* 0x00000008ff317819 */ /* 0x000fe2000001160e */
[----:B------:R-:W-:Y:S01]  /*5410*/  FFMA.FTZ R60, R45, R58, R12 ;  /* 0x0000003a2d3c7223 */ /* 0x000fe2000001000c */
[----:B------:R-:W-:-:S02]  /*5420*/  LOP3.LUT R3, R3, 0xff, RZ, 0xc0, !PT ;  /* 0x000000ff03037812 */ /* 0x000fc400078ec0ff */
[----:B------:R-:W-:Y:S01]  /*5430*/  SHF.R.U32.HI R12, RZ, 0x8, R15 ;  /* 0x00000008ff0c7819 */ /* 0x000fe2000001160f */
[----:B------:R-:W-:Y:S01]  /*5440*/  HADD2.F32 R43, -RZ, R75.H0_H0 ;  /* 0x2000004bff2b7230 */ /* 0x000fe20000004100 */
[----:B------:R-:W-:Y:S01]  /*5450*/  IADD3 R3, R3, -0x80, RZ ;  /* 0xffffff8003037810 */ /* 0x000fe20007ffe0ff */
[----:B------:R-:W1:Y:S01]  /*5460*/  I2F.F16 R74, R74 ;  /* 0x0000004a004a7306 */ /* 0x000e620000200c00 */
[----:B------:R-:W-:Y:S02]  /*5470*/  LOP3.LUT R49, R49, 0xff, RZ, 0xc0, !PT ;  /* 0x000000ff31317812 */ /* 0x000fe400078ec0ff */
[----:B------:R-:W-:Y:S01]  /*5480*/  LOP3.LUT R12, R12, 0xff, RZ, 0xc0, !PT ;  /* 0x000000ff0c0c7812 */ /* 0x000fe200078ec0ff */
[----:B------:R-:W-:Y:S01]  /*5490*/  FFMA.FTZ R50, R43, R50, RZ ;  /* 0x000000322b327223 */ /* 0x000fe200000100ff */
[----:B------:R-:W-:Y:S02]  /*54a0*/  LEA.HI R54, R14, 0xffffff80, RZ, 0x8 ;  /* 0xffffff800e367811 */ /* 0x000fe400078f40ff */
[----:B------:R-:W-:Y:S01]  /*54b0*/  IADD3 R12, R12, -0x80, RZ ;  /* 0xffffff800c0c7810 */ /* 0x000fe20007ffe0ff */
[----:B------:R2:W-:Y:S01]  /*54c0*/  I2F.F16 R63, R3 ;  /* 0x00000003003f7306 */ /* 0x0005e20000200c00 */
[----:B------:R-:W-:Y:S01]  /*54d0*/  SHF.R.U32.HI R14, RZ, 0x10, R14 ;  /* 0x00000010ff0e7819 */ /* 0x000fe2000001160e */
[----:B0-----:R-:W-:Y:S01]  /*54e0*/  HADD2.F32 R48, -RZ, R48.H0_H0 ;  /* 0x20000030ff307230 */ /* 0x001fe20000004100 */
[----:B------:R-:W-:Y:S01]  /*54f0*/  FFMA.FTZ R50, R41, R51, R50 ;  /* 0x0000003329327223 */ /* 0x000fe20000010032 */
[----:B------:R-:W-:-:S04]  /*5500*/  HADD2.F32 R47, -RZ, R47.H0_H0 ;  /* 0x2000002fff2f7230 */ /* 0x000fc80000004100 */
[----:B------:R-:W0:Y:S01]  /*5510*/  I2F.F16 R53, R53 ;  /* 0x0000003500357306 */ /* 0x000e220000200c00 */
[----:B--2---:R-:W-:Y:S02]  /*5520*/  IADD3 R3, R49, -0x80, RZ ;  /* 0xffffff8031037810 */ /* 0x004fe40007ffe0ff */
[----:B------:R-:W-:-:S05]  /*5530*/  LOP3.LUT R14, R14, 0xff, RZ, 0xc0, !PT ;  /* 0x000000ff0e0e7812 */ /* 0x000fca00078ec0ff */
[----:B------:R-:W2:Y:S01]  /*5540*/  I2F.F16 R52, R52 ;  /* 0x0000003400347306 */ /* 0x000ea20000200c00 */
[----:B------:R-:W-:Y:S01]  /*5550*/  LEA.HI R20, R13, 0xffffff80, RZ, 0x8 ;  /* 0xffffff800d147811 */ /* 0x000fe200078f40ff */
[----:B------:R-:W-:Y:S01]  /*5560*/  FFMA.FTZ R59, R44, R58, R59 ;  /* 0x0000003a2c3b7223 */ /* 0x000fe2000001003b */
[----:B------:R-:W-:-:S05]  /*5570*/  SHF.R.U32.HI R13, RZ, 0x10, R13 ;  /* 0x00000010ff0d7819 */ /* 0x000fca000001160d */
[----:B------:R-:W3:Y:S01]  /*5580*/  I2F.F16 R64, R64 ;  /* 0x0000004000407306 */ /* 0x000ee20000200c00 */
[-C--:B------:R-:W-:Y:S01]  /*5590*/  FFMA.FTZ R62, R48, R58.reuse, R61 ;  /* 0x0000003a303e7223 */ /* 0x080fe2000001003d */
[----:B------:R-:W-:Y:S01]  /*55a0*/  HADD2.F32 R46, -RZ, R71.H0_H0 ;  /* 0x20000047ff2e7230 */ /* 0x000fe20000004100 */
[----:B------:R-:W-:Y:S01]  /*55b0*/  FFMA.FTZ R76, R47, R58, R50 ;  /* 0x0000003a2f4c7223 */ /* 0x000fe20000010032 */
[----:B------:R-:W-:-:S04]  /*55c0*/  SHF.R.U32.HI R58, RZ, 0x10, R15 ;  /* 0x00000010ff3a7819 */ /* 0x000fc8000001160f */
[----:B------:R-:W4:Y:S01]  /*55d0*/  I2F.F16 R3, R3 ;  /* 0x0000000300037306 */ /* 0x000f220000200c00 */
[----:B------:R-:W-:Y:S01]  /*55e0*/  IADD3 R14, R14, -0x80, RZ ;  /* 0xffffff800e0e7810 */ /* 0x000fe20007ffe0ff */
[----:B------:R-:W-:-:S06]  /*55f0*/  HADD2.F32 R50, -RZ, R72.H0_H0 ;  /* 0x20000048ff327230 */ /* 0x000fcc0000004100 */
[----:B------:R-:W0:Y:S01]  /*5600*/  I2F.F16 R12, R12 ;  /* 0x0000000c000c7306 */ /* 0x000e220000200c00 */
[----:B------:R-:W-:Y:S01]  /*5610*/  LOP3.LUT R13, R13, 0xff, RZ, 0xc0, !PT ;  /* 0x000000ff0d0d7812 */ /* 0x000fe200078ec0ff */
[----:B-1----:R-:W-:-:S06]  /*5620*/  HADD2.F32 R49, -RZ, R74.H0_H0 ;  /* 0x2000004aff317230 */ /* 0x002fcc0000004100 */
[----:B------:R-:W1:Y:S01]  /*5630*/  I2F.F16 R2, R2 ;  /* 0x0000000200027306 */ /* 0x000e620000200c00 */
[----:B------:R-:W-:Y:S01]  /*5640*/  HADD2.F32 R51, -RZ, R70.H0_H0 ;  /* 0x20000046ff337230 */ /* 0x000fe20000004100 */
[----:B------:R-:W-:Y:S01]  /*5650*/  FFMA.FTZ R61, R46, R57, R60 ;  /* 0x000000392e3d7223 */ /* 0x000fe2000001003c */
[----:B------:R-:W-:Y:S01]  /*5660*/  LOP3.LUT R58, R58, 0xff, RZ, 0xc0, !PT ;  /* 0x000000ff3a3a7812 */ /* 0x000fe200078ec0ff */
[----:B------:R-:W-:-:S04]  /*5670*/  HADD2.F32 R60, -RZ, R10.H0_H0 ;  /* 0x2000000aff3c7230 */ /* 0x000fc80000004100 */
[----:B------:R-:W1:Y:S01]  /*5680*/  I2F.F16 R21, R21 ;  /* 0x0000001500157306 */ /* 0x000e620000200c00 */
[----:B------:R-:W-:Y:S01]  /*5690*/  HADD2.F32 R56, -RZ, R56.H0_H0 ;  /* 0x20000038ff387230 */ /* 0x000fe20000004100 */
[----:B------:R-:W-:Y:S01]  /*56a0*/  IADD3 R13, R13, -0x80, RZ ;  /* 0xffffff800d0d7810 */ /* 0x000fe20007ffe0ff */
[-C--:B------:R-:W-:Y:S01]  /*56b0*/  FFMA.FTZ R59, R50, R57.reuse, R59 ;  /* 0x00000039323b7223 */ /* 0x080fe2000001003b */
[----:B------:R-:W-:Y:S01]  /*56c0*/  HADD2.F32 R55, -RZ, R55.H0_H0 ;  /* 0x20000037ff377230 */ /* 0x000fe20000004100 */
[-C--:B------:R-:W-:Y:S01]  /*56d0*/  FFMA.FTZ R62, R49, R57.reuse, R62 ;  /* 0x00000039313e7223 */ /* 0x080fe2000001003e */
[----:B0-----:R-:W-:Y:S02]  /*56e0*/  HADD2.F32 R53, -RZ, R53.H0_H0 ;  /* 0x20000035ff357230 */ /* 0x001fe40000004100 */
[----:B------:R-:W0:Y:S01]  /*56f0*/  I2F.F16 R14, R14 ;  /* 0x0000000e000e7306 */ /* 0x000e220000200c00 */
[----:B--2---:R-:W-:Y:S01]  /*5700*/  HADD2.F32 R52, -RZ, R52.H0_H0 ;  /* 0x20000034ff347230 */ /* 0x004fe20000004100 */
[----:B------:R-:W-:Y:S01]  /*5710*/  FFMA.FTZ R57, R51, R57, R76 ;  /* 0x0000003933397223 */ /* 0x000fe2000001004c */
[----:B------:R-:W-:Y:S01]  /*5720*/  IADD3 R58, R58, -0x80, RZ ;  /* 0xffffff803a3a7810 */ /* 0x000fe20007ffe0ff */
[----:B------:R-:W-:-:S02]  /*5730*/  HADD2.F32 R10, -RZ, R10.H1_H1 ;  /* 0x3000000aff0a7230 */ /* 0x000fc40000004100 */
[--C-:B------:R-:W-:Y:S02]  /*5740*/  HADD2.F32 R65, -RZ, R11.reuse.H0_H0 ;  /* 0x2000000bff417230 */ /* 0x100fe40000004100 */
[----:B------:R-:W-:Y:S01]  /*5750*/  HADD2.F32 R67, -RZ, R11.H1_H1 ;  /* 0x3000000bff437230 */ /* 0x000fe20000004100 */
[-C--:B------:R-:W-:Y:S01]  /*5760*/  FFMA.FTZ R11, R56, R60.reuse, R59 ;  /* 0x0000003c380b7223 */ /* 0x080fe2000001003b */
[----:B---3--:R-:W-:Y:S01]  /*5770*/  HADD2.F32 R64, -RZ, R64.H0_H0 ;  /* 0x20000040ff407230 */ /* 0x008fe20000004100 */
[-C--:B------:R-:W-:Y:S01]  /*5780*/  FFMA.FTZ R70, R55, R60.reuse, R61 ;  /* 0x0000003c37467223 */ /* 0x080fe2000001003d */
[----:B------:R-:W2:Y:S01]  /*5790*/  I2F.F16 R13, R13 ;  /* 0x0000000d000d7306 */ /* 0x000ea20000200c00 */
[-C--:B------:R-:W-:Y:S01]  /*57a0*/  FFMA.FTZ R71, R53, R60.reuse, R62 ;  /* 0x0000003c35477223 */ /* 0x080fe2000001003e */
[----:B------:R-:W-:Y:S01]  /*57b0*/  HADD2.F32 R63, -RZ, R63.H0_H0 ;  /* 0x2000003fff3f7230 */ /* 0x000fe20000004100 */
[----:B------:R-:W-:Y:S01]  /*57c0*/  FFMA.FTZ R72, R52, R60, R57 ;  /* 0x0000003c34487223 */ /* 0x000fe20000010039 */
[----:B----4-:R-:W-:-:S02]  /*57d0*/  HADD2.F32 R62, -RZ, R3.H0_H0 ;  /* 0x20000003ff3e7230 */ /* 0x010fc40000004100 */
[----:B------:R-:W-:Y:S01]  /*57e0*/  HADD2.F32 R61, -RZ, R12.H0_H0 ;  /* 0x2000000cff3d7230 */ /* 0x000fe20000004100 */
[----:B------:R-:W-:Y:S01]  /*57f0*/  LEA.HI R15, R15, 0xffffff80, RZ, 0x8 ;  /* 0xffffff800f0f7811 */ /* 0x000fe200078f40ff */
[----:B-1----:R-:W-:Y:S01]  /*5800*/  HADD2.F32 R57, -RZ, R2.H0_H0 ;  /* 0x20000002ff397230 */ /* 0x002fe20000004100 */
[----:B------:R-:W1:Y:S01]  /*5810*/  I2F.F16 R58, R58 ;  /* 0x0000003a003a7306 */ /* 0x000e620000200c00 */
[-C--:B------:R-:W-:Y:S01]  /*5820*/  FFMA.FTZ R2, R64, R10.reuse, R11 ;  /* 0x0000000a40027223 */ /* 0x080fe2000001000b */
[----:B------:R-:W-:Y:S01]  /*5830*/  HADD2.F32 R21, -RZ, R21.H0_H0 ;  /* 0x20000015ff157230 */ /* 0x000fe20000004100 */
[-C--:B------:R-:W-:Y:S02]  /*5840*/  FFMA.FTZ R70, R63, R10.reuse, R70 ;  /* 0x0000000a3f467223 */ /* 0x080fe40000010046 */
[-C--:B------:R-:W-:Y:S02]  /*5850*/  FFMA.FTZ R12, R62, R10.reuse, R71 ;  /* 0x0000000a3e0c7223 */ /* 0x080fe40000010047 */
[----:B------:R-:W-:Y:S01]  /*5860*/  FFMA.FTZ R72, R61, R10, R72 ;  /* 0x0000000a3d487223 */ /* 0x000fe20000010048 */
[----:B------:R-:W3:Y:S01]  /*5870*/  I2F.F16 R20, R20 ;  /* 0x0000001400147306 */ /* 0x000ee20000200c00 */
[----:B------:R-:W-:-:S04]  /*5880*/  IMAD.WIDE R8, R29, c[0x0][0x18c], R8 ;  /* 0x000063001d087a25 */ /* 0x000fc800078e0208 */
[----:B------:R-:W-:Y:S01]  /*5890*/  FFMA.FTZ R10, R57, R65, R2 ;  /* 0x00000041390a7223 */ /* 0x000fe20000010002 */
[----:B0-----:R-:W-:Y:S02]  /*58a0*/  HADD2.F32 R59, -RZ, R14.H0_H0 ;  /* 0x2000000eff3b7230 */ /* 0x001fe40000004100 */
[----:B------:R-:W0:Y:S01]  /*58b0*/  I2F.F16 R54, R54 ;  /* 0x0000003600367306 */ /* 0x000e220000200c00 */
[----:B------:R-:W-:Y:S01]  /*58c0*/  FFMA.FTZ R14, R21, R67, R10 ;  /* 0x00000043150e7223 */ /* 0x000fe2000001000a */
[----:B------:R-:W4:Y:S01]  /*58d0*/  LDS.64 R2, [UR4+0x120] ;  /* 0x00012004ff027984 */ /* 0x000f220008000a00 */
[----:B------:R-:W-:-:S03]  /*58e0*/  IMAD.WIDE R126, R29, c[0x0][0x18c], R8 ;  /* 0x000063001d7e7a25 */ /* 0x000fc600078e0208 */
[----:B------:R-:W5:Y:S02]  /*58f0*/  LDG.E.128.CONSTANT R8, [R8.64] ;  /* 0x0000000608087981 */ /* 0x000f64000c1e9d00 */
[----:B------:R-:W0:Y:S01]  /*5900*/  I2F.F16 R15, R15 ;  /* 0x0000000f000f7306 */ /* 0x000e220000200c00 */
[----:B--2---:R-:W-:Y:S02]  /*5910*/  HADD2.F32 R60, -RZ, R13.H0_H0 ;  /* 0x2000000dff3c7230 */ /* 0x004fe40000004100 */
[----:B-1----:R-:W-:Y:S02]  /*5920*/  HADD2.F32 R58, -RZ, R58.H0_H0 ;  /* 0x2000003aff3a7230 */ /* 0x002fe40000004100 */
[----:B---3--:R-:W-:Y:S01]  /*5930*/  HADD2.F32 R20, -RZ, R20.H0_H0 ;  /* 0x20000014ff147230 */ /* 0x008fe20000004100 */
[-C--:B------:R-:W-:Y:S02]  /*5940*/  FFMA.FTZ R70, R60, R65.reuse, R70 ;  /* 0x000000413c467223 */ /* 0x080fe40000010046 */
[-C--:B------:R-:W-:Y:S01]  /*5950*/  FFMA.FTZ R12, R59, R65.reuse, R12 ;  /* 0x000000413b0c7223 */ /* 0x080fe2000001000c */
[----:B0-----:R-:W-:Y:S01]  /*5960*/  HADD2.F32 R54, -RZ, R54.H0_H0 ;  /* 0x20000036ff367230 */ /* 0x001fe20000004100 */
[----:B------:R-:W-:Y:S01]  /*5970*/  FFMA.FTZ R72, R58, R65, R72 ;  /* 0x000000413a487223 */ /* 0x000fe20000010048 */
[----:B------:R-:W-:Y:S01]  /*5980*/  HADD2.F32 R65, -RZ, R15.H0_H0 ;  /* 0x2000000fff417230 */ /* 0x000fe20000004100 */
[----:B------:R-:W-:-:S02]  /*5990*/  FFMA.FTZ R15, R20, R67, R70 ;  /* 0x00000043140f7223 */ /* 0x000fc40000010046 */
[----:B------:R-:W-:Y:S02]  /*59a0*/  FFMA.FTZ R70, R54, R67, R12 ;  /* 0x0000004336467223 */ /* 0x000fe4000001000c */
[----:B------:R-:W-:Y:S01]  /*59b0*/  FMUL.FTZ R14, R27, R14 ;  /* 0x0000000e1b0e7220 */ /* 0x000fe20000410000 */
[----:B------:R-:W0:Y:S01]  /*59c0*/  LDS.64 R12, [UR4+0x128] ;  /* 0x00012804ff0c7984 */ /* 0x000e220008000a00 */
[----:B------:R-:W-:-:S03]  /*59d0*/  FMUL.FTZ R15, R26, R15 ;  /* 0x0000000f1a0f7220 */ /* 0x000fc60000410000 */
[----:B------:R-:W-:Y:S02]  /*59e0*/  F2FP.PACK_AB R14, RZ, R14 ;  /* 0x0000000eff0e723e */ /* 0x000fe400000000ff */
[----:B------:R-:W-:Y:S01]  /*59f0*/  F2FP.PACK_AB R15, RZ, R15 ;  /* 0x0000000fff0f723e */ /* 0x000fe200000000ff */
[----:B------:R-:W-:Y:S02]  /*5a00*/  FMUL.FTZ R66, R27, R66 ;  /* 0x000000421b427220 */ /* 0x000fe40000410000 */
[----:B------:R-:W-:Y:S01]  /*5a10*/  FMUL.FTZ R73, R26, R73 ;  /* 0x000000491a497220 */ /* 0x000fe20000410000 */
[----:B------:R-:W-:Y:S01]  /*5a20*/  PRMT R14, R14, 0x5410, R15 ;  /* 0x000054100e0e7816 */ /* 0x000fe2000000000f */
[----:B------:R-:W-:Y:S01]  /*5a30*/  FFMA.FTZ R67, R65, R67, R72 ;  /* 0x0000004341437223 */ /* 0x000fe20000010048 */
[----:B------:R-:W-:Y:S01]  /*5a40*/  F2FP.PACK_AB R66, RZ, R66 ;  /* 0x00000042ff42723e */ /* 0x000fe200000000ff */
[----:B------:R-:W-:Y:S01]  /*5a50*/  FMUL.FTZ R70, R25, R70 ;  /* 0x0000004619467220 */ /* 0x000fe20000410000 */
[----:B------:R-:W-:Y:S01]  /*5a60*/  F2FP.PACK_AB R73, RZ, R73 ;  /* 0x00000049ff49723e */ /* 0x000fe200000000ff */
[----:B------:R-:W-:Y:S01]  /*5a70*/  FMUL.FTZ R67, R24, R67 ;  /* 0x0000004318437220 */ /* 0x000fe20000410000 */
[----:B------:R-:W-:-:S02]  /*5a80*/  HFMA2.MMA R39, R14, 1, 1, R39 ;  /* 0x3c003c000e277835 */ /* 0x000fc40000000027 */
[----:B------:R-:W1:Y:S01]  /*5a90*/  LDS.64 R14, [UR4+0x1a0] ;  /* 0x0001a004ff0e7984 */ /* 0x000e620008000a00 */
[----:B------:R-:W-:Y:S01]  /*5aa0*/  FMUL.FTZ R68, R25, R68 ;  /* 0x0000004419447220 */ /* 0x000fe20000410000 */
[----:B------:R-:W-:Y:S01]  /*5ab0*/  PRMT R66, R66, 0x5410, R73 ;  /* 0x0000541042427816 */ /* 0x000fe20000000049 */
[----:B------:R-:W-:Y:S01]  /*5ac0*/  FMUL.FTZ R69, R24, R69 ;  /* 0x0000004518457220 */ /* 0x000fe20000410000 */
[----:B------:R-:W-:Y:S02]  /*5ad0*/  F2FP.PACK_AB R70, RZ, R70 ;  /* 0x00000046ff46723e */ /* 0x000fe400000000ff */
[----:B------:R-:W-:Y:S02]  /*5ae0*/  F2FP.PACK_AB R67, RZ, R67 ;  /* 0x00000043ff43723e */ /* 0x000fe400000000ff */
[----:B------:R-:W-:Y:S01]  /*5af0*/  F2FP.PACK_AB R68, RZ, R68 ;  /* 0x00000044ff44723e */ /* 0x000fe200000000ff */
[----:B------:R-:W-:Y:S01]  /*5b00*/  HFMA2.MMA R22, R66, 1, 1, R22 ;  /* 0x3c003c0042167835 */ /* 0x000fe20000000016 */
[----:B------:R-:W-:-:S02]  /*5b10*/  F2FP.PACK_AB R69, RZ, R69 ;  /* 0x00000045ff45723e */ /* 0x000fc400000000ff */
[----:B------:R-:W-:Y:S01]  /*5b20*/  PRMT R70, R70, 0x5410, R67 ;  /* 0x0000541046467816 */ /* 0x000fe20000000043 */
[--C-:B----4-:R-:W-:Y:S01]  /*5b30*/  HADD2.F32 R66, -RZ, R2.reuse.H0_H0 ;  /* 0x20000002ff427230 */ /* 0x110fe20000004100 */
[----:B------:R-:W-:Y:S01]  /*5b40*/  PRMT R68, R68, 0x5410, R69 ;  /* 0x0000541044447816 */ /* 0x000fe20000000045 */
[----:B------:R-:W-:-:S03]  /*5b50*/  HADD2.F32 R29, -RZ, R2.H1_H1 ;  /* 0x30000002ff1d7230 */ /* 0x000fc60000004100 */
[----:B------:R-:W-:Y:S01]  /*5b60*/  HFMA2.MMA R38, R70, 1, 1, R38 ;  /* 0x3c003c0046267835 */ /* 0x000fe20000000026 */
[-C--:B------:R-:W-:Y:S02]  /*5b70*/  FFMA.FTZ R2, R31, R66.reuse, RZ ;  /* 0x000000421f027223 */ /* 0x080fe400000100ff */
[-C--:B------:R-:W-:Y:S02]  /*5b80*/  FFMA.FTZ R69, R42, R66.reuse, RZ ;  /* 0x000000422a457223 */ /* 0x080fe400000100ff */
[-C--:B------:R-:W-:Y:S01]  /*5b90*/  FFMA.FTZ R70, R17, R66.reuse, RZ ;  /* 0x0000004211467223 */ /* 0x080fe200000100ff */
[----:B------:R-:W-:Y:S01]  /*5ba0*/  HADD2 R23, R68, R23 ;  /* 0x0000001744177230 */ /* 0x000fe20000000000 */
        /* <DEDUP_REMOVED lines=8> */
[-C--:B------:R-:W-:Y:S01]  /*5c30*/  FFMA.FTZ R69, R45, R68.reuse, R69 ;  /* 0x000000442d457223 */ /* 0x080fe20000010045 */
[----:B------:R-:W2:Y:S01]  /*5c40*/  LDS.64 R2, [UR4+0x1a8] ;  /* 0x0001a804ff027984 */ /* 0x000ea20008000a00 */
        /* <DEDUP_REMOVED lines=19> */
[----:B------:R-:W0:Y:S01]  /*5d80*/  LDS.64 R12, [UR4+0x20] ;  /* 0x00002004ff0c7984 */ /* 0x000e220008000a00 */
[-C--:B------:R-:W-:Y:S01]  /*5d90*/  FFMA.FTZ R29, R60, R67.reuse, R68 ;  /* 0x000000433c1d7223 */ /* 0x080fe20000010044 */
[----:B-1----:R-:W-:Y:S01]  /*5da0*/  HADD2.F32 R74, -RZ, R14.H0_H0 ;  /* 0x2000000eff4a7230 */ /* 0x002fe20000004100 */
        /* <DEDUP_REMOVED lines=11> */
[--C-:B------:R-:W-:Y:S02]  /*5e60*/  HADD2.F32 R70, -RZ, R15.reuse.H0_H0 ;  /* 0x2000000fff467230 */ /* 0x100fe40000004100 */
[----:B------:R-:W-:Y:S01]  /*5e70*/  HADD2.F32 R71, -RZ, R15.H1_H1 ;  /* 0x3000000fff477230 */ /* 0x000fe20000004100 */
[-C--:B------:R-:W-:Y:S02]  /*5e80*/  FFMA.FTZ R15, R40, R69.reuse, R14 ;  /* 0x00000045280f7223 */ /* 0x080fe4000001000e */
[----:B------:R-:W-:-:S02]  /*5e90*/  FFMA.FTZ R14, R41, R69, R74 ;  /* 0x00000045290e7223 */ /* 0x000fc4000001004a */
[-C--:B------:R-:W-:Y:S02]  /*5ea0*/  FFMA.FTZ R72, R30, R69.reuse, R72 ;  /* 0x000000451e487223 */ /* 0x080fe40000010048 */
[----:B------:R-:W-:Y:S02]  /*5eb0*/  FFMA.FTZ R73, R16, R69, R73 ;  /* 0x0000004510497223 */ /* 0x000fe40000010049 */
[-C--:B------:R-:W-:Y:S02]  /*5ec0*/  FFMA.FTZ R69, R44, R70.reuse, R15 ;  /* 0x000000462c457223 */ /* 0x080fe4000001000f */
[-C--:B------:R-:W-:Y:S02]  /*5ed0*/  FFMA.FTZ R76, R47, R70.reuse, R14 ;  /* 0x000000462f4c7223 */ /* 0x080fe4000001000e */
[----:B------:R-:W1:Y:S01]  /*5ee0*/  LDS.64 R14, [UR4+0x28] ;  /* 0x00002804ff0e7984 */ /* 0x000e620008000a00 */
[-C--:B------:R-:W-:Y:S02]  /*5ef0*/  FFMA.FTZ R72, R45, R70.reuse, R72 ;  /* 0x000000462d487223 */ /* 0x080fe40000010048 */
[----:B------:R-:W-:Y:S01]  /*5f00*/  FFMA.FTZ R74, R48, R70, R73 ;  /* 0x00000046304a7223 */ /* 0x000fe20000010049 */
[----:B--2---:R-:W-:Y:S01]  /*5f10*/  HADD2.F32 R70, -RZ, R2.H0_H0 ;  /* 0x20000002ff467230 */ /* 0x004fe20000004100 */
        /* <DEDUP_REMOVED lines=10> */
[-C--:B------:R-:W-:Y:S02]  /*5fc0*/  FFMA.FTZ R72, R63, R2.reuse, R72 ;  /* 0x000000023f487223 */ /* 0x080fe40000010048 */
[-C--:B------:R-:W-:Y:S02]  /*5fd0*/  FFMA.FTZ R70, R64, R2.reuse, R69 ;  /* 0x0000000240467223 */ /* 0x080fe40000010045 */
[-C--:B------:R-:W-:Y:S02]  /*5fe0*/  FFMA.FTZ R74, R62, R2.reuse, R73 ;  /* 0x000000023e4a7223 */ /* 0x080fe40000010049 */
[----:B------:R-:W-:Y:S01]  /*5ff0*/  FFMA.FTZ R75, R61, R2, R75 ;  /* 0x000000023d4b7223 */ /* 0x000fe2000001004b */
[----:B------:R-:W-:Y:S01]  /*6000*/  HADD2.F32 R3, -RZ, R3.H1_H1 ;  /* 0x30000003ff037230 */ /* 0x000fe20000004100 */
[-C--:B------:R-:W-:Y:S01]  /*6010*/  FFMA.FTZ R72, R60, R71.reuse, R72 ;  /* 0x000000473c487223 */ /* 0x080fe20000010048 */
[----:B0-----:R-:W-:Y:S01]  /*6020*/  HADD2.F32 R2, -RZ, R12.H0_H0 ;  /* 0x2000000cff027230 */ /* 0x001fe20000004100 */
[----:B------:R-:W-:-:S02]  /*6030*/  FFMA.FTZ R70, R57, R71, R70 ;  /* 0x0000004739467223 */ /* 0x000fc40000010046 */
[-C--:B------:R-:W-:Y:S02]  /*6040*/  FFMA.FTZ R74, R59, R71.reuse, R74 ;  /* 0x000000473b4a7223 */ /* 0x080fe4000001004a */
[----:B------:R-:W-:Y:S02]  /*6050*/  FFMA.FTZ R76, R58, R71, R75 ;  /* 0x000000473a4c7223 */ /* 0x000fe4000001004b */
[-C--:B------:R-:W-:Y:S02]  /*6060*/  FFMA.FTZ R71, R20, R3.reuse, R72 ;  /* 0x0000000314477223 */ /* 0x080fe40000010048 */
[-C--:B------:R-:W-:Y:S02]  /*6070*/  FFMA.FTZ R70, R21, R3.reuse, R70 ;  /* 0x0000000315467223 */ /* 0x080fe40000010046 */
[-C--:B------:R-:W-:Y:S02]  /*6080*/  FFMA.FTZ R72, R54, R3.reuse, R74 ;  /* 0x0000000336487223 */ /* 0x080fe4000001004a */
[----:B------:R-:W-:Y:S01]  /*6090*/  FFMA.FTZ R69, R65, R3, R76 ;  /* 0x0000000341457223 */ /* 0x000fe2000001004c */
[----:B------:R-:W-:Y:S01]  /*60a0*/  HADD2.F32 R3, -RZ, R12.H1_H1 ;  /* 0x3000000cff037230 */ /* 0x000fe20000004100 */
[----:B------:R-:W-:-:S02]  /*60b0*/  FFMA.FTZ R12, R31, R2, RZ ;  /* 0x000000021f0c7223 */ /* 0x000fc400000100ff */
[C---:B------:R-:W-:Y:S02]  /*60c0*/  FFMA.FTZ R75, R2.reuse, R42, RZ ;  /* 0x0000002a024b7223 */ /* 0x040fe400000100ff */
[C---:B------:R-:W-:Y:S01]  /*60d0*/  FFMA.FTZ R76, R2.reuse, R17, RZ ;  /* 0x00000011024c7223 */ /* 0x040fe200000100ff */
[--C-:B------:R-:W-:Y:S01]  /*60e0*/  HADD2.F32 R74, -RZ, R13.reuse.H0_H0 ;  /* 0x2000000dff4a7230 */ /* 0x100fe20000004100 */
[----:B------:R-:W-:Y:S01]  /*60f0*/  FFMA.FTZ R2, R2, R43, RZ ;  /* 0x0000002b02027223 */ /* 0x000fe200000100ff */
[----:B------:R-:W-:Y:S01]  /*6100*/  HADD2.F32 R73, -RZ, R13.H1_H1 ;  /* 0x3000000dff497230 */ /* 0x000fe20000004100 */
[----:B------:R-:W-:Y:S02]  /*6110*/  FFMA.FTZ R13, R40, R3, R12 ;  /* 0x00000003280d7223 */ /* 0x000fe4000001000c */
[C---:B------:R-:W-:Y:S02]  /*6120*/  FFMA.FTZ R75, R3.reuse, R30, R75 ;  /* 0x0000001e034b7223 */ /* 0x040fe4000001004b */
[----:B------:R-:W-:-:S02]  /*6130*/  FFMA.FTZ R77, R3, R16, R76 ;  /* 0x00000010034d7223 */ /* 0x000fc4000001004c */
[----:B------:R-:W-:Y:S02]  /*6140*/  FFMA.FTZ R2, R3, R41, R2 ;  /* 0x0000002903027223 */ /* 0x000fe40000010002 */
[----:B------:R-:W-:Y:S02]  /*6150*/  FFMA.FTZ R13, R44, R74, R13 ;  /* 0x0000004a2c0d7223 */ /* 0x000fe4000001000d */
[C---:B------:R-:W-:Y:S02]  /*6160*/  FFMA.FTZ R75, R74.reuse, R45, R75 ;  /* 0x0000002d4a4b7223 */ /* 0x040fe4000001004b */
[C---:B------:R-:W-:Y:S02]  /*6170*/  FFMA.FTZ R12, R74.reuse, R48, R77 ;  /* 0x000000304a0c7223 */ /* 0x040fe4000001004d */
[----:B------:R-:W-:Y:S01]  /*6180*/  FFMA.FTZ R74, R74, R47, R2 ;  /* 0x0000002f4a4a7223 */ /* 0x000fe20000010002 */
[--C-:B-1----:R-:W-:Y:S01]  /*6190*/  HADD2.F32 R2, -RZ, R14.reuse.H0_H0 ;  /* 0x2000000eff027230 */ /* 0x102fe20000004100 */
[----:B------:R-:W-:Y:S01]  /*61a0*/  FFMA.FTZ R13, R50, R73, R13 ;  /* 0x00000049320d7223 */ /* 0x000fe2000001000d */
[----:B------:R-:W-:Y:S01]  /*61b0*/  HADD2.F32 R14, -RZ, R14.H1_H1 ;  /* 0x3000000eff0e7230 */ /* 0x000fe20000004100 */
[----:B------:R-:W-:-:S02]  /*61c0*/  FFMA.FTZ R75, R73, R46, R75 ;  /* 0x0000002e494b7223 */ /* 0x000fc4000001004b */
[C---:B------:R-:W-:Y:S02]  /*61d0*/  FFMA.FTZ R12, R73.reuse, R49, R12 ;  /* 0x00000031490c7223 */ /* 0x040fe4000001000c */
[----:B------:R-:W-:Y:S02]  /*61e0*/  FFMA.FTZ R77, R73, R51, R74 ;  /* 0x00000033494d7223 */ /* 0x000fe4000001004a */
[----:B------:R-:W-:Y:S01]  /*61f0*/  FFMA.FTZ R13, R56, R2, R13 ;  /* 0x00000002380d7223 */ /* 0x000fe2000001000d */
[----:B------:R-:W-:Y:S01]  /*6200*/  HADD2.F32 R3, -RZ, R15.H0_H0 ;  /* 0x2000000fff037230 */ /* 0x000fe20000004100 */
[C---:B------:R-:W-:Y:S02]  /*6210*/  FFMA.FTZ R75, R2.reuse, R55, R75 ;  /* 0x00000037024b7223 */ /* 0x040fe4000001004b */
[C---:B------:R-:W-:Y:S02]  /*6220*/  FFMA.FTZ R73, R2.reuse, R53, R12 ;  /* 0x0000003502497223 */ /* 0x040fe4000001000c */
[----:B------:R-:W-:-:S02]  /*6230*/  FFMA.FTZ R77, R2, R52, R77 ;  /* 0x00000034024d7223 */ /* 0x000fc4000001004d */
[----:B------:R-:W-:Y:S01]  /*6240*/  FFMA.FTZ R2, R64, R14, R13 ;  /* 0x0000000e40027223 */ /* 0x000fe2000001000d */
[----:B------:R-:W-:Y:S01]  /*6250*/  HADD2.F32 R15, -RZ, R15.H1_H1 ;  /* 0x3000000fff0f7230 */ /* 0x000fe20000004100 */
[C---:B------:R-:W-:Y:S02]  /*6260*/  FFMA.FTZ R12, R14.reuse, R62, R73 ;  /* 0x0000003e0e0c7223 */ /* 0x040fe40000010049 */
[----:B------:R-:W-:Y:S02]  /*6270*/  FFMA.FTZ R2, R57, R3, R2 ;  /* 0x0000000339027223 */ /* 0x000fe40000010002 */
[C---:B------:R-:W-:Y:S02]  /*6280*/  FFMA.FTZ R75, R14.reuse, R63, R75 ;  /* 0x0000003f0e4b7223 */ /* 0x040fe4000001004b */
[----:B------:R-:W-:Y:S02]  /*6290*/  FFMA.FTZ R77, R14, R61, R77 ;  /* 0x0000003d0e4d7223 */ /* 0x000fe4000001004d */
[----:B------:R-:W-:-:S02]  /*62a0*/  FFMA.FTZ R13, R3, R59, R12 ;  /* 0x0000003b030d7223 */ /* 0x000fc4000001000c */
[C---:B------:R-:W-:Y:S02]  /*62b0*/  FFMA.FTZ R75, R3.reuse, R60, R75 ;  /* 0x0000003c034b7223 */ /* 0x040fe4000001004b */
[----:B------:R-:W-:Y:S02]  /*62c0*/  FFMA.FTZ R74, R3, R58, R77 ;  /* 0x0000003a034a7223 */ /* 0x000fe4000001004d */
[----:B------:R-:W-:Y:S02]  /*62d0*/  FFMA.FTZ R12, R21, R15, R2 ;  /* 0x0000000f150c7223 */ /* 0x000fe40000010002 */
[----:B------:R-:W0:Y:S01]  /*62e0*/  LDS.64 R2, [UR4+0x220] ;  /* 0x00022004ff027984 */ /* 0x000e220008000a00 */
[----:B------:R-:W-:Y:S02]  /*62f0*/  FMUL.FTZ R68, R27, R68 ;  /* 0x000000441b447220 */ /* 0x000fe40000410000 */
[----:B------:R-:W-:Y:S02]  /*6300*/  FMUL.FTZ R67, R26, R67 ;  /* 0x000000431a437220 */ /* 0x000fe40000410000 */
[C---:B------:R-:W-:Y:S01]  /*6310*/  FFMA.FTZ R14, R15.reuse, R54, R13 ;  /* 0x000000360f0e7223 */ /* 0x040fe2000001000d */
[----:B------:R-:W-:Y:S01]  /*6320*/  F2FP.PACK_AB R68, RZ, R68 ;  /* 0x00000044ff44723e */ /* 0x000fe200000000ff */
[----:B------:R-:W-:Y:S01]  /*6330*/  FMUL.FTZ R29, R24, R29 ;  /* 0x0000001d181d7220 */ /* 0x000fe20000410000 */
[----:B------:R-:W-:Y:S01]  /*6340*/  F2FP.PACK_AB R67, RZ, R67 ;  /* 0x00000043ff43723e */ /* 0x000fe200000000ff */
[----:B------:R-:W-:-:S02]  /*6350*/  FFMA.FTZ R13, R15, R65, R74 ;  /* 0x000000410f0d7223 */ /* 0x000fc4000001004a */
[----:B------:R-:W-:Y:S01]  /*6360*/  FMUL.FTZ R12, R27, R12 ;  /* 0x0000000c1b0c7220 */ /* 0x000fe20000410000 */
[----:B------:R-:W-:Y:S01]  /*6370*/  PRMT R68, R68, 0x5410, R67 ;  /* 0x0000541044447816 */ /* 0x000fe20000000043 */
[----:B------:R-:W-:Y:S01]  /*6380*/  FFMA.FTZ R75, R15, R20, R75 ;  /* 0x000000140f4b7223 */ /* 0x000fe2000001004b */
[----:B------:R-:W-:Y:S01]  /*6390*/  F2FP.PACK_AB R67, RZ, R29 ;  /* 0x0000001dff43723e */ /* 0x000fe200000000ff */
[C---:B------:R-:W-:Y:S01]  /*63a0*/  FMUL.FTZ R15, R25.reuse, R14 ;  /* 0x0000000e190f7220 */ /* 0x040fe20000410000 */
[----:B------:R-:W-:Y:S01]  /*63b0*/  F2FP.PACK_AB R14, RZ, R12 ;  /* 0x0000000cff0e723e */ /* 0x000fe200000000ff */
[----:B------:R-:W-:Y:S02]  /*63c0*/  FMUL.FTZ R29, R24, R13 ;  /* 0x0000000d181d7220 */ /* 0x000fe40000410000 */
[----:B------:R-:W1:Y:S01]  /*63d0*/  LDS.64 R12, [UR4+0x228] ;  /* 0x00022804ff0c7984 */ /* 0x000e620008000a00 */
[----:B------:R-:W-:Y:S02]  /*63e0*/  FMUL.FTZ R75, R26, R75 ;  /* 0x0000004b1a4b7220 */ /* 0x000fe40000410000 */
[----:B------:R-:W-:Y:S01]  /*63f0*/  FMUL.FTZ R66, R25, R66 ;  /* 0x0000004219427220 */ /* 0x000fe20000410000 */
[----:B------:R-:W-:-:S02]  /*6400*/  F2FP.PACK_AB R15, RZ, R15 ;  /* 0x0000000fff0f723e */ /* 0x000fc400000000ff */
[----:B------:R-:W-:Y:S02]  /*6410*/  F2FP.PACK_AB R75, RZ, R75 ;  /* 0x0000004bff4b723e */ /* 0x000fe400000000ff */
[----:B------:R-:W-:Y:S02]  /*6420*/  F2FP.PACK_AB R66, RZ, R66 ;  /* 0x00000042ff42723e */ /* 0x000fe400000000ff */
[----:B------:R-:W-:Y:S02]  /*6430*/  F2FP.PACK_AB R29, RZ, R29 ;  /* 0x0000001dff1d723e */ /* 0x000fe400000000ff */
[----:B------:R-:W-:Y:S01]  /*6440*/  PRMT R14, R14, 0x5410, R75 ;  /* 0x000054100e0e7816 */ /* 0x000fe2000000004b */
[----:B------:R-:W-:Y:S01]  /*6450*/  FMUL.FTZ R72, R25, R72 ;  /* 0x0000004819487220 */ /* 0x000fe20000410000 */
[----:B------:R-:W-:Y:S01]  /*6460*/  PRMT R66, R66, 0x5410, R67 ;  /* 0x0000541042427816 */ /* 0x000fe20000000043 */
[----:B------:R-:W-:Y:S01]  /*6470*/  FMUL.FTZ R69, R24, R69 ;  /* 0x0000004518457220 */ /* 0x000fe20000410000 */
[----:B------:R-:W-:-:S02]  /*6480*/  PRMT R15, R15, 0x5410, R29 ;  /* 0x000054100f0f7816 */ /* 0x000fc4000000001d */
[----:B------:R-:W-:Y:S01]  /*6490*/  HFMA2.MMA R28, R14, 1, 1, R28 ;  /* 0x3c003c000e1c7835 */ /* 0x000fe2000000001c */
[----:B------:R-:W-:Y:S01]  /*64a0*/  F2FP.PACK_AB R72, RZ, R72 ;  /* 0x00000048ff48723e */ /* 0x000fe200000000ff */
[----:B------:R-:W-:Y:S01]  /*64b0*/  HADD2 R34, R66, R34 ;  /* 0x0000002242227230 */ /* 0x000fe20000000000 */
[----:B------:R-:W-:Y:S01]  /*64c0*/  F2FP.PACK_AB R69, RZ, R69 ;  /* 0x00000045ff45723e */ /* 0x000fe200000000ff */
[----:B------:R-:W-:Y:S01]  /*64d0*/  HADD2 R32, R15, R32 ;  /* 0x000000200f207230 */ /* 0x000fe20000000000 */
[----:B------:R-:W-:Y:S01]  /*64e0*/  FMUL.FTZ R70, R27, R70 ;  /* 0x000000461b467220 */ /* 0x000fe20000410000 */
[--C-:B0-----:R-:W-:Y:S01]  /*64f0*/  HADD2.F32 R14, -RZ, R2.reuse.H0_H0 ;  /* 0x20000002ff0e7230 */ /* 0x101fe20000004100 */
[----:B------:R-:W-:Y:S01]  /*6500*/  FMUL.FTZ R71, R26, R71 ;  /* 0x000000471a477220 */ /* 0x000fe20000410000 */
[----:B------:R-:W-:Y:S02]  /*6510*/  HADD2.F32 R15, -RZ, R2.H1_H1 ;  /* 0x30000002ff0f7230 */ /* 0x000fe40000004100 */
[----:B------:R-:W-:-:S02]  /*6520*/  HADD2.F32 R66, -RZ, R3.H0_H0 ;  /* 0x20000003ff427230 */ /* 0x000fc40000004100 */
[----:B------:R-:W-:Y:S02]  /*6530*/  HADD2.F32 R67, -RZ, R3.H1_H1 ;  /* 0x30000003ff437230 */ /* 0x000fe40000004100 */
[----:B------:R-:W0:Y:S01]  /*6540*/  LDS.64 R2, [UR4+0x2a0] ;  /* 0x0002a004ff027984 */ /* 0x000e220008000a00 */
[----:B------:R-:W-:Y:S01]  /*6550*/  HFMA2.MMA R37, R68, 1, 1, R37 ;  /* 0x3c003c0044257835 */ /* 0x000fe20000000025 */
[----:B------:R-:W-:Y:S01]  /*6560*/  PRMT R72, R72, 0x5410, R69 ;  /* 0x0000541048487816 */ /* 0x000fe20000000045 */
[----:B------:R-:W-:Y:S01]  /*6570*/  FFMA.FTZ R29, R31, R14, RZ ;  /* 0x0000000e1f1d7223 */ /* 0x000fe200000100ff */
[----:B------:R-:W-:Y:S01]  /*6580*/  F2FP.PACK_AB R70, RZ, R70 ;  /* 0x00000046ff46723e */ /* 0x000fe200000000ff */
[-C--:B------:R-:W-:Y:S01]  /*6590*/  FFMA.FTZ R68, R42, R14.reuse, RZ ;  /* 0x0000000e2a447223 */ /* 0x080fe200000100ff */
[----:B------:R-:W-:Y:S01]  /*65a0*/  F2FP.PACK_AB R71, RZ, R71 ;  /* 0x00000047ff47723e */ /* 0x000fe200000000ff */
[-C--:B------:R-:W-:Y:S02]  /*65b0*/  FFMA.FTZ R69, R17, R14.reuse, RZ ;  /* 0x0000000e11457223 */ /* 0x080fe400000100ff */
[----:B------:R-:W-:Y:S01]  /*65c0*/  FFMA.FTZ R14, R43, R14, RZ ;  /* 0x0000000e2b0e7223 */ /* 0x000fe200000100ff */
[----:B------:R-:W-:Y:S01]  /*65d0*/  PRMT R70, R70, 0x5410, R71 ;  /* 0x0000541046467816 */ /* 0x000fe20000000047 */
        /* <DEDUP_REMOVED lines=8> */
[----:B------:R-:W-:Y:S01]  /*6660*/  HFMA2.MMA R36, R70, 1, 1, R36 ;  /* 0x3c003c0046247835 */ /* 0x000fe20000000024 */
[-C--:B------:R-:W-:Y:S02]  /*6670*/  FFMA.FTZ R15, R50, R67.reuse, R29 ;  /* 0x00000043320f7223 */ /* 0x080fe4000001001d */
[-C--:B------:R-:W-:Y:S02]  /*6680*/  FFMA.FTZ R68, R46, R67.reuse, R68 ;  /* 0x000000432e447223 */ /* 0x080fe40000010044 */
[-C--:B------:R-:W-:Y:S01]  /*6690*/  FFMA.FTZ R70, R49, R67.reuse, R14 ;  /* 0x0000004331467223 */ /* 0x080fe2000001000e */
[--C-:B-1----:R-:W-:Y:S01]  /*66a0*/  HADD2.F32 R14, -RZ, R12.reuse.H0_H0 ;  /* 0x2000000cff0e7230 */ /* 0x102fe20000004100 */
[----:B------:R-:W-:Y:S01]  /*66b0*/  FFMA.FTZ R67, R51, R67, R66 ;  /* 0x0000004333437223 */ /* 0x000fe20000010042 */
[----:B------:R-:W-:Y:S02]  /*66c0*/  HADD2.F32 R66, -RZ, R12.H1_H1 ;  /* 0x3000000cff427230 */ /* 0x000fe40000004100 */
[----:B------:R-:W-:-:S02]  /*66d0*/  HADD2.F32 R69, -RZ, R13.H0_H0 ;  /* 0x2000000dff457230 */ /* 0x000fc40000004100 */
[----:B------:R-:W-:Y:S02]  /*66e0*/  HADD2.F32 R71, -RZ, R13.H1_H1 ;  /* 0x3000000dff477230 */ /* 0x000fe40000004100 */
[----:B------:R-:W1:Y:S01]  /*66f0*/  LDS.64 R12, [UR4+0x2a8] ;  /* 0x0002a804ff0c7984 */ /* 0x000e620008000a00 */
[-C--:B------:R-:W-:Y:S02]  /*6700*/  FFMA.FTZ R68, R55, R14.reuse, R68 ;  /* 0x0000000e37447223 */ /* 0x080fe40000010044 */
[-C--:B------:R-:W-:Y:S02]  /*6710*/  FFMA.FTZ R73, R53, R14.reuse, R70 ;  /* 0x0000000e35497223 */ /* 0x080fe40000010046 */
[-C--:B------:R-:W-:Y:S01]  /*6720*/  FFMA.FTZ R15, R56, R14.reuse, R15 ;  /* 0x0000000e380f7223 */ /* 0x080fe2000001000f */
[----:B------:R-:W-:Y:S01]  /*6730*/  HADD2 R33, R72, R33 ;  /* 0x0000002148217230 */ /* 0x000fe20000000000 */
        /* <DEDUP_REMOVED lines=11> */
[--C-:B0-----:R-:W-:Y:S01]  /*67f0*/  HADD2.F32 R72, -RZ, R2.reuse.H0_H0 ;  /* 0x20000002ff487230 */ /* 0x101fe20000004100 */
[----:B-----5:R-:W-:Y:S01]  /*6800*/  LEA.HI R74, R5, 0xffffff80, RZ, 0x8 ;  /* 0xffffff80054a7811 */ /* 0x020fe200078f40ff */
[-C--:B------:R-:W-:Y:S01]  /*6810*/  FFMA.FTZ R70, R21, R71.reuse, R70 ;  /* 0x0000004715467223 */ /* 0x080fe20000010046 */
[----:B------:R-:W-:Y:S01]  /*6820*/  LEA.HI R75, R6, 0xffffff80, RZ, 0x8 ;  /* 0xffffff80064b7811 */ /* 0x000fe200078f40ff */
[----:B------:R-:W-:Y:S01]  /*6830*/  FFMA.FTZ R15, R65, R71, R66 ;  /* 0x00000047410f7223 */ /* 0x000fe20000010042 */
[----:B------:R-:W-:Y:S01]  /*6840*/  HADD2.F32 R71, -RZ, R2.H1_H1 ;  /* 0x30000002ff477230 */ /* 0x000fe20000004100 */
[-C--:B------:R-:W-:Y:S01]  /*6850*/  FFMA.FTZ R76, R17, R72.reuse, RZ ;  /* 0x00000048114c7223 */ /* 0x080fe200000100ff */
[----:B------:R0:W-:Y:S01]  /*6860*/  I2F.F16 R67, R74 ;  /* 0x0000004a00437306 */ /* 0x0001e20000200c00 */
[----:B------:R-:W-:Y:S01]  /*6870*/  FFMA.FTZ R2, R31, R72, RZ ;  /* 0x000000481f027223 */ /* 0x000fe200000100ff */
[----:B------:R-:W-:Y:S01]  /*6880*/  HADD2.F32 R73, -RZ, R3.H1_H1 ;  /* 0x30000003ff497230 */ /* 0x000fe20000004100 */
[----:B------:R-:W-:-:S05]  /*6890*/  FFMA.FTZ R77, R16, R71, R76 ;  /* 0x00000047104d7223 */ /* 0x000fca000001004c */
[----:B------:R2:W-:Y:S01]  /*68a0*/  I2F.F16 R14, R75 ;  /* 0x0000004b000e7306 */ /* 0x0005e20000200c00 */
[----:B0-----:R-:W-:Y:S01]  /*68b0*/  HADD2.F32 R74, -RZ, R3.H0_H0 ;  /* 0x20000003ff4a7230 */ /* 0x001fe20000004100 */
[-C--:B------:R-:W-:Y:S02]  /*68c0*/  FFMA.FTZ R3, R40, R71.reuse, R2 ;  /* 0x0000004728037223 */ /* 0x080fe40000010002 */
[-C--:B--2---:R-:W-:Y:S02]  /*68d0*/  FFMA.FTZ R75, R42, R72.reuse, RZ ;  /* 0x000000482a4b7223 */ /* 0x084fe400000100ff */
[----:B------:R-:W-:Y:S02]  /*68e0*/  FFMA.FTZ R72, R43, R72, RZ ;  /* 0x000000482b487223 */ /* 0x000fe400000100ff */
[----:B------:R-:W-:Y:S02]  /*68f0*/  FFMA.FTZ R75, R30, R71, R75 ;  /* 0x000000471e4b7223 */ /* 0x000fe4000001004b */
[----:B------:R-:W-:-:S02]  /*6900*/  FFMA.FTZ R2, R48, R74, R77 ;  /* 0x0000004a30027223 */ /* 0x000fc4000001004d */
[----:B------:R-:W-:Y:S02]  /*6910*/  FFMA.FTZ R72, R41, R71, R72 ;  /* 0x0000004729487223 */ /* 0x000fe40000010048 */
[-C--:B------:R-:W-:Y:S01]  /*6920*/  FFMA.FTZ R3, R44, R74.reuse, R3 ;  /* 0x0000004a2c037223 */ /* 0x080fe20000010003 */
[----:B------:R-:W-:Y:S01]  /*6930*/  LOP3.LUT R78, R5, 0xff, RZ, 0xc0, !PT ;  /* 0x000000ff054e7812 */ /* 0x000fe200078ec0ff */
[-C--:B------:R-:W-:Y:S01]  /*6940*/  FFMA.FTZ R75, R45, R74.reuse, R75 ;  /* 0x0000004a2d4b7223 */ /* 0x080fe2000001004b */
[----:B------:R-:W-:Y:S01]  /*6950*/  LOP3.LUT R77, R4, 0xff, RZ, 0xc0, !PT ;  /* 0x000000ff044d7812 */ /* 0x000fe200078ec0ff */
[-C--:B------:R-:W-:Y:S01]  /*6960*/  FFMA.FTZ R76, R49, R73.reuse, R2 ;  /* 0x00000049314c7223 */ /* 0x080fe20000010002 */
[--C-:B-1----:R-:W-:Y:S01]  /*6970*/  HADD2.F32 R2, -RZ, R12.reuse.H0_H0 ;  /* 0x2000000cff027230 */ /* 0x102fe20000004100 */
[----:B------:R-:W-:Y:S02]  /*6980*/  FFMA.FTZ R74, R47, R74, R72 ;  /* 0x0000004a2f4a7223 */ /* 0x000fe40000010048 */
[-C--:B------:R-:W-:Y:S01]  /*6990*/  FFMA.FTZ R3, R50, R73.reuse, R3 ;  /* 0x0000004932037223 */ /* 0x080fe20000010003 */
[----:B------:R-:W-:Y:S01]  /*69a0*/  IADD3 R78, R78, -0x80, RZ ;  /* 0xffffff804e4e7810 */ /* 0x000fe20007ffe0ff */
[-C--:B------:R-:W-:Y:S01]  /*69b0*/  FFMA.FTZ R75, R46, R73.reuse, R75 ;  /* 0x000000492e4b7223 */ /* 0x080fe2000001004b */
[----:B------:R-:W-:Y:S01]  /*69c0*/  LOP3.LUT R71, R7, 0xff, RZ, 0xc0, !PT ;  /* 0x000000ff07477812 */ /* 0x000fe200078ec0ff */
[----:B------:R-:W-:Y:S01]  /*69d0*/  FFMA.FTZ R73, R51, R73, R74 ;  /* 0x0000004933497223 */ /* 0x000fe2000001004a */
[----:B------:R-:W-:Y:S01]  /*69e0*/  HADD2.F32 R12, -RZ, R12.H1_H1 ;  /* 0x3000000cff0c7230 */ /* 0x000fe20000004100 */
[----:B------:R-:W-:Y:S01]  /*69f0*/  IADD3 R79, R77, -0x80, RZ ;  /* 0xffffff804d4f7810 */ /* 0x000fe20007ffe0ff */
[----:B------:R-:W-:-:S02]  /*6a00*/  FFMA.FTZ R3, R56, R2, R3 ;  /* 0x0000000238037223 */ /* 0x000fc40000010003 */
[-C--:B------:R-:W-:Y:S01]  /*6a10*/  FFMA.FTZ R77, R53, R2.reuse, R76 ;  /* 0x00000002354d7223 */ /* 0x080fe2000001004c */
[----:B------:R0:W-:Y:S01]  /*6a20*/  I2F.F16 R72, R78 ;  /* 0x0000004e00487306 */ /* 0x0001e20000200c00 */
[----:B------:R-:W-:Y:S01]  /*6a30*/  IADD3 R74, R71, -0x80, RZ ;  /* 0xffffff80474a7810 */ /* 0x000fe20007ffe0ff */
[--C-:B------:R-:W-:Y:S01]  /*6a40*/  HADD2.F32 R71, -RZ, R13.reuse.H0_H0 ;  /* 0x2000000dff477230 */ /* 0x100fe20000004100 */
[----:B------:R-:W-:Y:S02]  /*6a50*/  FFMA.FTZ R75, R55, R2, R75 ;  /* 0x00000002374b7223 */ /* 0x000fe4000001004b */
[----:B------:R-:W-:Y:S02]  /*6a60*/  FFMA.FTZ R76, R62, R12, R77 ;  /* 0x0000000c3e4c7223 */ /* 0x000fe4000001004d */
[----:B0-----:R-:W-:Y:S02]  /*6a70*/  FFMA.FTZ R78, R52, R2, R73 ;  /* 0x00000002344e7223 */ /* 0x001fe40000010049 */
[-C--:B------:R-:W-:Y:S01]  /*6a80*/  FFMA.FTZ R2, R64, R12.reuse, R3 ;  /* 0x0000000c40027223 */ /* 0x080fe20000010003 */
[----:B------:R-:W-:Y:S01]  /*6a90*/  HADD2.F32 R13, -RZ, R13.H1_H1 ;  /* 0x3000000dff0d7230 */ /* 0x000fe20000004100 */
[----:B------:R-:W-:-:S02]  /*6aa0*/  FFMA.FTZ R78, R61, R12, R78 ;  /* 0x0000000c3d4e7223 */ /* 0x000fc4000001004e */
[-C--:B------:R-:W-:Y:S02]  /*6ab0*/  FFMA.FTZ R2, R57, R71.reuse, R2 ;  /* 0x0000004739027223 */ /* 0x080fe40000010002 */
[-C--:B------:R-:W-:Y:S02]  /*6ac0*/  FFMA.FTZ R3, R59, R71.reuse, R76 ;  /* 0x000000473b037223 */ /* 0x080fe4000001004c */
[----:B------:R-:W-:Y:S02]  /*6ad0*/  FFMA.FTZ R75, R63, R12, R75 ;  /* 0x0000000c3f4b7223 */ /* 0x000fe4000001004b */
[----:B------:R-:W-:Y:S02]  /*6ae0*/  FFMA.FTZ R12, R58, R71, R78 ;  /* 0x000000473a0c7223 */ /* 0x000fe4000001004e */
[-C--:B------:R-:W-:Y:S02]  /*6af0*/  FFMA.FTZ R76, R21, R13.reuse, R2 ;  /* 0x0000000d154c7223 */ /* 0x080fe40000010002 */
[----:B------:R-:W-:-:S02]  /*6b00*/  FFMA.FTZ R78, R54, R13, R3 ;  /* 0x0000000d364e7223 */ /* 0x000fc40000010003 */
[----:B------:R-:W0:Y:S01]  /*6b10*/  LDS.64 R2, [UR4+0x320] ;  /* 0x00032004ff027984 */ /* 0x000e220008000a00 */
[----:B------:R-:W-:-:S04]  /*6b20*/  FFMA.FTZ R75, R60, R71, R75 ;  /* 0x000000473c4b7223 */ /* 0x000fc8000001004b */
[-C--:B------:R-:W-:Y:S02]  /*6b30*/  FFMA.FTZ R75, R20, R13.reuse, R75 ;  /* 0x0000000d144b7223 */ /* 0x080fe4000001004b */
[----:B------:R-:W-:Y:S02]  /*6b40*/  FFMA.FTZ R13, R65, R13, R12 ;  /* 0x0000000d410d7223 */ /* 0x000fe4000001000c */
[C---:B------:R-:W-:Y:S02]  /*6b50*/  FMUL.FTZ R70, R27.reuse, R70 ;  /* 0x000000461b467220 */ /* 0x040fe40000410000 */
[C---:B------:R-:W-:Y:S02]  /*6b60*/  FMUL.FTZ R69, R26.reuse, R69 ;  /* 0x000000451a457220 */ /* 0x040fe40000410000 */
[----:B------:R-:W-:Y:S02]  /*6b70*/  FMUL.FTZ R76, R27, R76 ;  /* 0x0000004c1b4c7220 */ /* 0x000fe40000410000 */
[----:B------:R-:W-:-:S02]  /*6b80*/  FMUL.FTZ R75, R26, R75 ;  /* 0x0000004b1a4b7220 */ /* 0x000fc40000410000 */
[C---:B------:R-:W-:Y:S02]  /*6b90*/  FMUL.FTZ R78, R25.reuse, R78 ;  /* 0x0000004e194e7220 */ /* 0x040fe40000410000 */
[C---:B------:R-:W-:Y:S01]  /*6ba0*/  FMUL.FTZ R13, R24.reuse, R13 ;  /* 0x0000000d180d7220 */ /* 0x040fe20000410000 */
[----:B------:R-:W-:Y:S01]  /*6bb0*/  F2FP.PACK_AB R70, RZ, R70 ;  /* 0x00000046ff46723e */ /* 0x000fe200000000ff */
[----:B------:R-:W-:Y:S01]  /*6bc0*/  FMUL.FTZ R12, R25, R68 ;  /* 0x00000044190c7220 */ /* 0x000fe20000410000 */
[----:B------:R-:W-:Y:S01]  /*6bd0*/  F2FP.PACK_AB R69, RZ, R69 ;  /* 0x00000045ff45723e */ /* 0x000fe200000000ff */
[----:B------:R-:W-:Y:S01]  /*6be0*/  FMUL.FTZ R15, R24, R15 ;  /* 0x0000000f180f7220 */ /* 0x000fe20000410000 */
[----:B------:R-:W-:Y:S01]  /*6bf0*/  F2FP.PACK_AB R76, RZ, R76 ;  /* 0x0000004cff4c723e */ /* 0x000fe200000000ff */
[----:B------:R1:W-:Y:S01]  /*6c00*/  I2F.F16 R73, R79 ;  /* 0x0000004f00497306 */ /* 0x0003e20000200c00 */
[----:B------:R-:W-:Y:S02]  /*6c10*/  F2FP.PACK_AB R75, RZ, R75 ;  /* 0x0000004bff4b723e */ /* 0x000fe400000000ff */
[----:B------:R-:W-:-:S02]  /*6c20*/  F2FP.PACK_AB R78, RZ, R78 ;  /* 0x0000004eff4e723e */ /* 0x000fc400000000ff */
[----:B------:R-:W-:Y:S02]  /*6c30*/  F2FP.PACK_AB R13, RZ, R13 ;  /* 0x0000000dff0d723e */ /* 0x000fe400000000ff */
[----:B------:R-:W-:Y:S02]  /*6c40*/  LEA.HI R77, R8, 0xffffff80, RZ, 0x8 ;  /* 0xffffff80084d7811 */ /* 0x000fe400078f40ff */
[----:B-1----:R-:W-:Y:S02]  /*6c50*/  PRMT R79, R70, 0x5410, R69 ;  /* 0x00005410464f7816 */ /* 0x002fe40000000045 */
[----:B------:R-:W-:Y:S02]  /*6c60*/  F2FP.PACK_AB R12, RZ, R12 ;  /* 0x0000000cff0c723e */ /* 0x000fe400000000ff */
[----:B------:R-:W-:Y:S02]  /*6c70*/  F2FP.PACK_AB R15, RZ, R15 ;  /* 0x0000000fff0f723e */ /* 0x000fe400000000ff */
[----:B------:R-:W-:-:S02]  /*6c80*/  PRMT R76, R76, 0x5410, R75 ;  /* 0x000054104c4c7816 */ /* 0x000fc4000000004b */
[----:B------:R-:W-:Y:S02]  /*6c90*/  PRMT R78, R78, 0x5410, R13 ;  /* 0x000054104e4e7816 */ /* 0x000fe4000000000d */
[----:B------:R-:W-:Y:S01]  /*6ca0*/  SHF.R.U32.HI R69, RZ, 0x8, R4 ;  /* 0x00000008ff457819 */ /* 0x000fe20000011604 */
[----:B------:R1:W-:Y:S01]  /*6cb0*/  I2F.F16 R68, R77 ;  /* 0x0000004d00447306 */ /* 0x0003e20000200c00 */
[----:B------:R-:W-:Y:S01]  /*6cc0*/  HFMA2.MMA R18, R79, 1, 1, R18 ;  /* 0x3c003c004f127835 */ /* 0x000fe20000000012 */
[----:B------:R-:W-:Y:S01]  /*6cd0*/  PRMT R12, R12, 0x5410, R15 ;  /* 0x000054100c0c7816 */ /* 0x000fe2000000000f */
[----:B------:R-:W-:Y:S01]  /*6ce0*/  HADD2 R19, R78, R19 ;  /* 0x000000134e137230 */ /* 0x000fe20000000000 */
[----:B------:R-:W-:Y:S01]  /*6cf0*/  LEA.HI R79, R10, 0xffffff80, RZ, 0x8 ;  /* 0xffffff800a4f7811 */ /* 0x000fe200078f40ff */
[----:B------:R-:W-:Y:S01]  /*6d00*/  HFMA2.MMA R35, R76, 1, 1, R35 ;  /* 0x3c003c004c237835 */ /* 0x000fe20000000023 */
[----:B------:R-:W-:Y:S01]  /*6d10*/  SHF.R.U32.HI R78, RZ, 0x8, R6 ;  /* 0x00000008ff4e7819 */ /* 0x000fe20000011606 */
[----:B0-----:R-:W-:Y:S01]  /*6d20*/  HADD2.F32 R76, -RZ, R2.H0_H0 ;  /* 0x20000002ff4c7230 */ /* 0x001fe20000004100 */
[----:B-1----:R-:W-:Y:S01]  /*6d30*/  LOP3.LUT R77, R69, 0xff, RZ, 0xc0, !PT ;  /* 0x000000ff454d7812 */ /* 0x002fe200078ec0ff */
[----:B------:R-:W-:Y:S01]  /*6d40*/  HADD2 R15, R12, R0 ;  /* 0x000000000c0f7230 */ /* 0x000fe20000000000 */
[----:B------:R0:W-:Y:S01]  /*6d50*/  I2F.F16 R69, R79 ;  /* 0x0000004f00457306 */ /* 0x0001e20000200c00 */
[----:B------:R-:W1:Y:S01]  /*6d60*/  LDS.64 R12, [UR4+0x328] ;  /* 0x00032804ff0c7984 */ /* 0x000e620008000a00 */
[----:B------:R-:W-:Y:S01]  /*6d70*/  IADD3 R75, R77, -0x80, RZ ;  /* 0xffffff804d4b7810 */ /* 0x000fe20007ffe0ff */
[----:B------:R-:W-:Y:S01]  /*6d80*/  HADD2.F32 R77, -RZ, R2.H1_H1 ;  /* 0x30000002ff4d7230 */ /* 0x000fe20000004100 */
[-C--:B------:R-:W-:Y:S01]  /*6d90*/  FFMA.FTZ R31, R31, R76.reuse, RZ ;  /* 0x0000004c1f1f7223 */ /* 0x080fe200000100ff */
[--C-:B------:R-:W-:Y:S01]  /*6da0*/  HADD2.F32 R2, -RZ, R3.reuse.H0_H0 ;  /* 0x20000003ff027230 */ /* 0x100fe20000004100 */
[-C--:B------:R-:W-:Y:S01]  /*6db0*/  FFMA.FTZ R42, R42, R76.reuse, RZ ;  /* 0x0000004c2a2a7223 */ /* 0x080fe200000100ff */
[----:B0-----:R-:W-:Y:S01]  /*6dc0*/  LOP3.LUT R79, R78, 0xff, RZ, 0xc0, !PT ;  /* 0x000000ff4e4f7812 */ /* 0x001fe200078ec0ff */
[----:B------:R-:W-:Y:S01]  /*6dd0*/  HADD2.F32 R78, -RZ, R3.H1_H1 ;  /* 0x30000003ff4e7230 */ /* 0x000fe20000004100 */
[----:B------:R-:W-:-:S02]  /*6de0*/  FFMA.FTZ R3, R17, R76, RZ ;  /* 0x0000004c11037223 */ /* 0x000fc400000100ff */
[----:B------:R-:W-:Y:S02]  /*6df0*/  FFMA.FTZ R76, R43, R76, RZ ;  /* 0x0000004c2b4c7223 */ /* 0x000fe400000100ff */
[-C--:B------:R-:W-:Y:S02]  /*6e00*/  FFMA.FTZ R3, R16, R77.reuse, R3 ;  /* 0x0000004d10037223 */ /* 0x080fe40000010003 */
[-C--:B------:R-:W-:Y:S02]  /*6e10*/  FFMA.FTZ R31, R40, R77.reuse, R31 ;  /* 0x0000004d281f7223 */ /* 0x080fe4000001001f */
[-C--:B------:R-:W-:Y:S02]  /*6e20*/  FFMA.FTZ R42, R30, R77.reuse, R42 ;  /* 0x0000004d1e2a7223 */ /* 0x080fe4000001002a */
[----:B------:R-:W-:Y:S01]  /*6e30*/  FFMA.FTZ R76, R41, R77, R76 ;  /* 0x0000004d294c7223 */ /* 0x000fe2000001004c */
[----:B------:R-:W-:Y:S01]  /*6e40*/  SHF.R.U32.HI R0, RZ, 0x8, R5 ;  /* 0x00000008ff007819 */ /* 0x000fe20000011605 */
[-C--:B------:R-:W-:Y:S01]  /*6e50*/  FFMA.FTZ R31, R44, R2.reuse, R31 ;  /* 0x000000022c1f7223 */ /* 0x080fe2000001001f */
[----:B------:R-:W-:Y:S01]  /*6e60*/  SHF.R.U32.HI R30, RZ, 0x10, R5 ;  /* 0x00000010ff1e7819 */ /* 0x000fe20000011605 */
[----:B------:R-:W-:-:S02]  /*6e70*/  FFMA.FTZ R5, R45, R2, R42 ;  /* 0x000000022d057223 */ /* 0x000fc4000001002a */
[-C--:B------:R-:W-:Y:S02]  /*6e80*/  FFMA.FTZ R48, R48, R2.reuse, R3 ;  /* 0x0000000230307223 */ /* 0x080fe40000010003 */
[----:B------:R-:W-:Y:S02]  /*6e90*/  FFMA.FTZ R76, R47, R2, R76 ;  /* 0x000000022f4c7223 */ /* 0x000fe4000001004c */
[----:B------:R-:W0:Y:S01]  /*6ea0*/  LDS.64 R2, [UR4+0xb0] ;  /* 0x0000b004ff027984 */ /* 0x000e220008000a00 */
[----:B------:R-:W-:Y:S02]  /*6eb0*/  LOP3.LUT R80, R6, 0xff, RZ, 0xc0, !PT ;  /* 0x000000ff06507812 */ /* 0x000fe400078ec0ff */
[----:B------:R-:W-:Y:S02]  /*6ec0*/  SHF.R.U32.HI R6, RZ, 0x10, R6 ;  /* 0x00000010ff067819 */ /* 0x000fe40000011606 */
[----:B------:R-:W-:Y:S02]  /*6ed0*/  IADD3 R80, R80, -0x80, RZ ;  /* 0xffffff8050507810 */ /* 0x000fe40007ffe0ff */
[----:B------:R-:W-:-:S02]  /*6ee0*/  LOP3.LUT R6, R6, 0xff, RZ, 0xc0, !PT ;  /* 0x000000ff06067812 */ /* 0x000fc400078ec0ff */
[----:B------:R-:W-:Y:S01]  /*6ef0*/  LOP3.LUT R30, R30, 0xff, RZ, 0xc0, !PT ;  /* 0x000000ff1e1e7812 */ /* 0x000fe200078ec0ff */
[----:B------:R2:W-:Y:S01]  /*6f00*/  I2F.F16 R71, R80 ;  /* 0x0000005000477306 */ /* 0x0005e20000200c00 */
[----:B------:R-:W-:Y:S02]  /*6f10*/  LEA.HI R29, R4, 0xffffff80, RZ, 0x8 ;  /* 0xffffff80041d7811 */ /* 0x000fe400078f40ff */
[----:B------:R-:W-:Y:S02]  /*6f20*/  LEA.HI R66, R7, 0xffffff80, RZ, 0x8 ;  /* 0xffffff8007427811 */ /* 0x000fe400078f40ff */
[----:B------:R-:W-:Y:S02]  /*6f30*/  LOP3.LUT R0, R0, 0xff, RZ, 0xc0, !PT ;  /* 0x000000ff00007812 */ /* 0x000fe400078ec0ff */
[----:B------:R-:W-:Y:S02]  /*6f40*/  SHF.R.U32.HI R4, RZ, 0x10, R4 ;  /* 0x00000010ff047819 */ /* 0x000fe40000011604 */
[----:B--2---:R-:W-:-:S02]  /*6f50*/  SHF.R.U32.HI R80, RZ, 0x8, R7 ;  /* 0x00000008ff507819 */ /* 0x004fc40000011607 */
[----:B------:R-:W-:Y:S02]  /*6f60*/  SHF.R.U32.HI R7, RZ, 0x10, R7 ;  /* 0x00000010ff077819 */ /* 0x000fe40000011607 */
[----:B------:R-:W-:Y:S01]  /*6f70*/  IADD3 R47, R6, -0x80, RZ ;  /* 0xffffff80062f7810 */ /* 0x000fe20007ffe0ff */
[--C-:B-1----:R-:W-:Y:S01]  /*6f80*/  HADD2.F32 R6, -RZ, R12.reuse.H0_H0 ;  /* 0x2000000cff067230 */ /* 0x102fe20000004100 */
[----:B------:R-:W-:Y:S01]  /*6f90*/  IADD3 R40, R30, -0x80, RZ ;  /* 0xffffff801e287810 */ /* 0x000fe20007ffe0ff */
[-C--:B------:R-:W-:Y:S02]  /*6fa0*/  FFMA.FTZ R31, R50, R78.reuse, R31 ;  /* 0x0000004e321f7223 */ /* 0x080fe4000001001f */
[-C--:B------:R-:W-:Y:S02]  /*6fb0*/  FFMA.FTZ R30, R46, R78.reuse, R5 ;  /* 0x0000004e2e1e7223 */ /* 0x080fe40000010005 */
[-C--:B------:R-:W-:Y:S02]  /*6fc0*/  FFMA.FTZ R48, R49, R78.reuse, R48 ;  /* 0x0000004e31307223 */ /* 0x080fe40000010030 */
[----:B------:R-:W-:Y:S01]  /*6fd0*/  FFMA.FTZ R51, R51, R78, R76 ;  /* 0x0000004e33337223 */ /* 0x000fe2000001004c */
[----:B------:R-:W-:Y:S01]  /*6fe0*/  IADD3 R0, R0, -0x80, RZ ;  /* 0xffffff8000007810 */ /* 0x000fe20007ffe0ff */
[----:B------:R-:W-:Y:S01]  /*6ff0*/  HADD2.F32 R12, -RZ, R12.H1_H1 ;  /* 0x3000000cff0c7230 */ /* 0x000fe20000004100 */
[----:B------:R-:W-:-:S02]  /*7000*/  LOP3.LUT R16, R4, 0xff, RZ, 0xc0, !PT ;  /* 0x000000ff04107812 */ /* 0x000fc400078ec0ff */
[----:B------:R-:W-:Y:S01]  /*7010*/  LOP3.LUT R7, R7, 0xff, RZ, 0xc0, !PT ;  /* 0x000000ff07077812 */ /* 0x000fe200078ec0ff */
[-C--:B------:R-:W-:Y:S01]  /*7020*/  FFMA.FTZ R31, R56, R6.reuse, R31 ;  /* 0x00000006381f7223 */ /* 0x080fe2000001001f */
[----:B------:R-:W-:Y:S01]  /*7030*/  LOP3.LUT R80, R80, 0xff, RZ, 0xc0, !PT ;  /* 0x000000ff50507812 */ /* 0x000fe200078ec0ff */
[-C--:B------:R-:W-:Y:S01]  /*7040*/  FFMA.FTZ R30, R55, R6.reuse, R30 ;  /* 0x00000006371e7223 */ /* 0x080fe2000001001e */
[----:B------:R1:W-:Y:S01]  /*7050*/  I2F.F16 R46, R40 ;  /* 0x00000028002e7306 */ /* 0x0003e20000200c00 */
[-C--:B------:R-:W-:Y:S02]  /*7060*/  FFMA.FTZ R53, R53, R6.reuse, R48 ;  /* 0x0000000635357223 */ /* 0x080fe40000010030 */
[----:B------:R-:W-:Y:S01]  /*7070*/  FFMA.FTZ R51, R52, R6, R51 ;  /* 0x0000000634337223 */ /* 0x000fe20000010033 */
[----:B------:R-:W-:Y:S01]  /*7080*/  IADD3 R16, R16, -0x80, RZ ;  /* 0xffffff8010107810 */ /* 0x000fe20007ffe0ff */
[----:B------:R-:W-:Y:S01]  /*7090*/  HADD2.F32 R5, -RZ, R13.H0_H0 ;  /* 0x2000000dff057230 */ /* 0x000fe20000004100 */
[----:B------:R-:W-:Y:S01]  /*70a0*/  IADD3 R79, R79, -0x80, RZ ;  /* 0xffffff804f4f7810 */ /* 0x000fe20007ffe0ff */
[----:B------:R-:W-:Y:S01]  /*70b0*/  FFMA.FTZ R64, R64, R12, R31 ;  /* 0x0000000c40407223 */ /* 0x000fe2000001001f */
[----:B------:R-:W-:-:S02]  /*70c0*/  IADD3 R80, R80, -0x80, RZ ;  /* 0xffffff8050507810 */ /* 0x000fc40007ffe0ff */
[----:B-1----:R-:W-:Y:S01]  /*70d0*/  IADD3 R40, R7, -0x80, RZ ;  /* 0xffffff8007287810 */ /* 0x002fe20007ffe0ff */
[----:B------:R-:W1:Y:S01]  /*70e0*/  I2F.F16 R75, R75 ;  /* 0x0000004b004b7306 */ /* 0x000e620000200c00 */
[----:B------:R-:W-:Y:S01]  /*70f0*/  LOP3.LUT R7, R8, 0xff, RZ, 0xc0, !PT ;  /* 0x000000ff08077812 */ /* 0x000fe200078ec0ff */
[-C--:B------:R-:W-:Y:S02]  /*7100*/  FFMA.FTZ R30, R63, R12.reuse, R30 ;  /* 0x0000000c3f1e7223 */ /* 0x080fe4000001001e */
[-C--:B------:R-:W-:Y:S02]  /*7110*/  FFMA.FTZ R62, R62, R12.reuse, R53 ;  /* 0x0000000c3e3e7223 */ /* 0x080fe40000010035 */
[----:B------:R-:W-:Y:S02]  /*7120*/  FFMA.FTZ R51, R61, R12, R51 ;  /* 0x0000000c3d337223 */ /* 0x000fe40000010033 */
[----:B------:R-:W2:Y:S01]  /*7130*/  I2F.F16 R0, R0 ;  /* 0x0000000000007306 */ /* 0x000ea20000200c00 */
[----:B------:R-:W-:Y:S01]  /*7140*/  IADD3 R31, R7, -0x80, RZ ;  /* 0xffffff80071f7810 */ /* 0x000fe20007ffe0ff */
[--C-:B0-----:R-:W-:Y:S01]  /*7150*/  HADD2.F32 R49, -RZ, R2.reuse.H0_H0 ;  /* 0x20000002ff317230 */ /* 0x101fe20000004100 */
[-C--:B------:R-:W-:Y:S01]  /*7160*/  FFMA.FTZ R6, R57, R5.reuse, R64 ;  /* 0x0000000539067223 */ /* 0x080fe20000010040 */
[----:B------:R-:W-:Y:S01]  /*7170*/  HADD2.F32 R50, -RZ, R2.H1_H1 ;  /* 0x30000002ff327230 */ /* 0x000fe20000004100 */
[----:B------:R-:W-:Y:S01]  /*7180*/  FFMA.FTZ R7, R60, R5, R30 ;  /* 0x000000053c077223 */ /* 0x000fe2000001001e */
[----:B------:R-:W-:-:S02]  /*7190*/  LOP3.LUT R2, R11, 0xff, RZ, 0xc0, !PT ;  /* 0x000000ff0b027812 */ /* 0x000fc400078ec0ff */
[----:B------:R0:W-:Y:S01]  /*71a0*/  I2F.F16 R45, R16 ;  /* 0x00000010002d7306 */ /* 0x0001e20000200c00 */
[-C--:B------:R-:W-:Y:S02]  /*71b0*/  FFMA.FTZ R59, R59, R5.reuse, R62 ;  /* 0x000000053b3b7223 */ /* 0x080fe4000001003e */
[----:B------:R-:W-:-:S05]  /*71c0*/  FFMA.FTZ R51, R58, R5, R51 ;  /* 0x000000053a337223 */ /* 0x000fca0000010033 */
[----:B------:R-:W3:Y:S01]  /*71d0*/  I2F.F16 R17, R79 ;  /* 0x0000004f00117306 */ /* 0x000ee20000200c00 */
[----:B0-----:R-:W-:Y:S01]  /*71e0*/  HADD2.F32 R16, -RZ, R13.H1_H1 ;  /* 0x3000000dff107230 */ /* 0x001fe20000004100 */
[----:B------:R-:W-:-:S06]  /*71f0*/  IADD3 R53, R2, -0x80, RZ ;  /* 0xffffff8002357810 */ /* 0x000fcc0007ffe0ff */
[----:B------:R-:W0:Y:S01]  /*7200*/  I2F.F16 R4, R80 ;  /* 0x0000005000047306 */ /* 0x000e220000200c00 */
[-C--:B------:R-:W-:Y:S02]  /*7210*/  FFMA.FTZ R6, R21, R16.reuse, R6 ;  /* 0x0000001015067223 */ /* 0x080fe40000010006 */
[-C--:B------:R-:W-:Y:S02]  /*7220*/  FFMA.FTZ R7, R20, R16.reuse, R7 ;  /* 0x0000001014077223 */ /* 0x080fe40000010007 */
[-C--:B------:R-:W-:Y:S02]  /*7230*/  FFMA.FTZ R54, R54, R16.reuse, R59 ;  /* 0x0000001036367223 */ /* 0x080fe4000001003b */
[----:B------:R-:W-:Y:S01]  /*7240*/  FFMA.FTZ R65, R65, R16, R51 ;  /* 0x0000001041417223 */ /* 0x000fe20000010033 */
[--C-:B------:R-:W-:Y:S02]  /*7250*/  HADD2.F32 R51, -RZ, R3.reuse.H0_H0 ;  /* 0x20000003ff337230 */ /* 0x100fe40000004100 */
[----:B------:R-:W-:Y:S01]  /*7260*/  HADD2.F32 R16, -RZ, R3.H1_H1 ;  /* 0x30000003ff107230 */ /* 0x000fe20000004100 */
[----:B------:R4:W-:Y:S01]  /*7270*/  I2F.F16 R12, R31 ;  /* 0x0000001f000c7306 */ /* 0x0009e20000200c00 */
[----:B------:R-:W5:Y:S01]  /*7280*/  LDS.64 R2, [UR4+0xb8] ;  /* 0x0000b804ff027984 */ /* 0x000f620008000a00 */
[----:B------:R-:W-:Y:S01]  /*7290*/  LOP3.LUT R5, R10, 0xff, RZ, 0xc0, !PT ;  /* 0x000000ff0a057812 */ /* 0x000fe200078ec0ff */
[----:B-1----:R-:W-:-:S02]  /*72a0*/  HADD2.F32 R41, -RZ, R75.H0_H0 ;  /* 0x2000004bff297230 */ /* 0x002fc40000004100 */
[----:B--2---:R-:W-:Y:S02]  /*72b0*/  HADD2.F32 R42, -RZ, R0.H0_H0 ;  /* 0x20000000ff2a7230 */ /* 0x004fe40000004100 */
[----:B----4-:R-:W-:Y:S01]  /*72c0*/  HADD2.F32 R31, -RZ, R73.H0_H0 ;  /* 0x20000049ff1f7230 */ /* 0x010fe20000004100 */
[----:B------:R-:W1:Y:S01]  /*72d0*/  I2F.F16 R74, R74 ;  /* 0x0000004a004a7306 */ /* 0x000e620000200c00 */
[----:B------:R-:W-:Y:S01]  /*72e0*/  IADD3 R52, R5, -0x80, RZ ;  /* 0xffffff8005347810 */ /* 0x000fe20007ffe0ff */
[----:B---3--:R-:W-:Y:S02]  /*72f0*/  HADD2.F32 R43, -RZ, R17.H0_H0 ;  /* 0x20000011ff2b7230 */ /* 0x008fe40000004100 */
[----:B------:R-:W-:-:S04]  /*7300*/  FFMA.FTZ R0, R31, R49, RZ ;  /* 0x000000311f007223 */ /* 0x000fc800000100ff */
[----:B------:R2:W-:Y:S01]  /*7310*/  I2F.F16 R48, R40 ;  /* 0x0000002800307306 */ /* 0x0005e20000200c00 */
[----:B0-----:R-:W-:Y:S01]  /*7320*/  HADD2.F32 R44, -RZ, R4.H0_H0 ;  /* 0x20000004ff2c7230 */ /* 0x001fe20000004100 */
[----:B------:R-:W-:Y:S01]  /*7330*/  SHF.R.U32.HI R5, RZ, 0x8, R8 ;  /* 0x00000008ff057819 */ /* 0x000fe20000011608 */
[----:B------:R-:W-:Y:S02]  /*7340*/  HADD2.F32 R45, -RZ, R45.H0_H0 ;  /* 0x2000002dff2d7230 */ /* 0x000fe40000004100 */
[----:B--2---:R-:W-:-:S03]  /*7350*/  HADD2.F32 R40, -RZ, R71.H0_H0 ;  /* 0x20000047ff287230 */ /* 0x004fc60000004100 */
[----:B------:R-:W0:Y:S01]  /*7360*/  I2F.F16 R47, R47 ;  /* 0x0000002f002f7306 */ /* 0x000e220000200c00 */
[-C--:B------:R-:W-:Y:S02]  /*7370*/  FFMA.FTZ R0, R41, R50.reuse, R0 ;  /* 0x0000003229007223 */ /* 0x080fe40000010000 */
[----:B------:R-:W-:Y:S01]  /*7380*/  FFMA.FTZ R4, R40, R49, RZ ;  /* 0x0000003128047223 */ /* 0x000fe200000100ff */
[----:B------:R-:W-:Y:S02]  /*7390*/  LOP3.LUT R5, R5, 0xff, RZ, 0xc0, !PT ;  /* 0x000000ff05057812 */ /* 0x000fe400078ec0ff */
[----:B------:R-:W-:Y:S01]  /*73a0*/  LOP3.LUT R13, R9, 0xff, RZ, 0xc0, !PT ;  /* 0x000000ff090d7812 */ /* 0x000fe200078ec0ff */
[----:B------:R-:W-:Y:S01]  /*73b0*/  FFMA.FTZ R58, R43, R50, R4 ;  /* 0x000000322b3a7223 */ /* 0x000fe20000010004 */
[----:B------:R-:W2:Y:S01]  /*73c0*/  I2F.F16 R29, R29 ;  /* 0x0000001d001d7306 */ /* 0x000ea20000200c00 */
[----:B------:R-:W-:Y:S01]  /*73d0*/  FFMA.FTZ R4, R45, R51, R0 ;  /* 0x000000332d047223 */ /* 0x000fe20000010000 */
[----:B------:R-:W-:-:S02]  /*73e0*/  SHF.R.U32.HI R21, RZ, 0x8, R10 ;  /* 0x00000008ff157819 */ /* 0x000fc4000001160a */
[----:B------:R-:W-:Y:S02]  /*73f0*/  SHF.R.U32.HI R0, RZ, 0x8, R11 ;  /* 0x00000008ff007819 */ /* 0x000fe4000001160b */
[----:B------:R-:W-:Y:S02]  /*7400*/  SHF.R.U32.HI R20, RZ, 0x8, R9 ;  /* 0x00000008ff147819 */ /* 0x000fe40000011609 */
[----:B------:R-:W-:Y:S01]  /*7410*/  IADD3 R55, R5, -0x80, RZ ;  /* 0xffffff8005377810 */ /* 0x000fe20007ffe0ff */
[----:B------:R-:W3:Y:S01]  /*7420*/  I2F.F16 R66, R66 ;  /* 0x0000004200427306 */ /* 0x000ee20000200c00 */
[----:B------:R-:W-:Y:S01]  /*7430*/  IADD3 R13, R13, -0x80, RZ ;  /* 0xffffff800d0d7810 */ /* 0x000fe20007ffe0ff */
[----:B------:R-:W-:Y:S01]  /*7440*/  HADD2.F32 R5, -RZ, R72.H0_H0 ;  /* 0x20000048ff057230 */ /* 0x000fe20000004100 */
[----:B------:R-:W-:Y:S01]  /*7450*/  SHF.R.U32.HI R8, RZ, 0x10, R8 ;  /* 0x00000010ff087819 */ /* 0x000fe20000011608 */
[----:B-1----:R-:W-:Y:S01]  /*7460*/  HADD2.F32 R30, -RZ, R74.H0_H0 ;  /* 0x2000004aff1e7230 */ /* 0x002fe20000004100 */
[----:B------:R-:W-:-:S02]  /*7470*/  LOP3.LUT R21, R21, 0xff, RZ, 0xc0, !PT ;  /* 0x000000ff15157812 */ /* 0x000fc400078ec0ff */
[----:B------:R-:W-:Y:S02]  /*7480*/  LOP3.LUT R0, R0, 0xff, RZ, 0xc0, !PT ;  /* 0x000000ff00007812 */ /* 0x000fe400078ec0ff */
[----:B------:R-:W-:Y:S01]  /*7490*/  LOP3.LUT R20, R20, 0xff, RZ, 0xc0, !PT ;  /* 0x000000ff14147812 */ /* 0x000fe200078ec0ff */
[----:B------:R-:W1:Y:S01]  /*74a0*/  I2F.F16 R52, R52 ;  /* 0x0000003400347306 */ /* 0x000e620000200c00 */
[----:B------:R-:W-:Y:S01]  /*74b0*/  LOP3.LUT R8, R8, 0xff, RZ, 0xc0, !PT ;  /* 0x000000ff08087812 */ /* 0x000fe200078ec0ff */
[-C--:B------:R-:W-:Y:S01]  /*74c0*/  FFMA.FTZ R17, R5, R49.reuse, RZ ;  /* 0x0000003105117223 */ /* 0x080fe200000100ff */
[----:B------:R-:W-:Y:S01]  /*74d0*/  IADD3 R21, R21, -0x80, RZ ;  /* 0xffffff8015157810 */ /* 0x000fe20007ffe0ff */
[----:B------:R-:W-:Y:S01]  /*74e0*/  FFMA.FTZ R49, R30, R49, RZ ;  /* 0x000000311e317223 */ /* 0x000fe200000100ff */
[----:B------:R-:W-:Y:S01]  /*74f0*/  IADD3 R0, R0, -0x80, RZ ;  /* 0xffffff8000007810 */ /* 0x000fe20007ffe0ff */
[----:B------:R-:W-:Y:S01]  /*7500*/  HADD2.F32 R46, -RZ, R46.H0_H0 ;  /* 0x2000002eff2e7230 */ /* 0x000fe20000004100 */
[----:B------:R-:W-:Y:S01]  /*7510*/  IADD3 R20, R20, -0x80, RZ ;  /* 0xffffff8014147810 */ /* 0x000fe20007ffe0ff */
[----:B------:R-:W4:Y:S01]  /*7520*/  I2F.F16 R13, R13 ;  /* 0x0000000d000d7306 */ /* 0x000f220000200c00 */
[----:B------:R-:W-:Y:S01]  /*7530*/  IADD3 R8, R8, -0x80, RZ ;  /* 0xffffff8008087810 */ /* 0x000fe20007ffe0ff */
[----:B0-----:R-:W-:Y:S01]  /*7540*/  HADD2.F32 R47, -RZ, R47.H0_H0 ;  /* 0x2000002fff2f7230 */ /* 0x001fe20000004100 */
[-C--:B------:R-:W-:Y:S01]  /*7550*/  FFMA.FTZ R17, R42, R50.reuse, R17 ;  /* 0x000000322a117223 */ /* 0x080fe20000010011 */
[----:B------:R-:W-:Y:S01]  /*7560*/  HADD2.F32 R48, -RZ, R48.H0_H0 ;  /* 0x20000030ff307230 */ /* 0x000fe20000004100 */
[----:B------:R-:W-:-:S03]  /*7570*/  FFMA.FTZ R49, R44, R50, R49 ;  /* 0x000000322c317223 */ /* 0x000fc60000010031 */
[----:B------:R-:W0:Y:S01]  /*7580*/  I2F.F16 R53, R53 ;  /* 0x0000003500357306 */ /* 0x000e220000200c00 */
[----:B--2---:R-:W-:Y:S01]  /*7590*/  HADD2.F32 R29, -RZ, R29.H0_H0 ;  /* 0x2000001dff1d7230 */ /* 0x004fe20000004100 */
[----:B------:R-:W-:Y:S01]  /*75a0*/  FFMA.FTZ R58, R47, R51, R58 ;  /* 0x000000332f3a7223 */ /* 0x000fe2000001003a */
[----:B------:R-:W-:-:S05]  /*75b0*/  HADD2.F32 R67, -RZ, R67.H0_H0 ;  /* 0x20000043ff437230 */ /* 0x000fca0000004100 */
[----:B------:R-:W2:Y:S01]  /*75c0*/  I2F.F16 R55, R55 ;  /* 0x0000003700377306 */ /* 0x000ea20000200c00 */
[----:B---3--:R-:W-:Y:S01]  /*75d0*/  HADD2.F32 R66, -RZ, R66.H0_H0 ;  /* 0x20000042ff427230 */ /* 0x008fe20000004100 */
[----:B------:R-:W-:-:S06]  /*75e0*/  LEA.HI R70, R9, 0xffffff80, RZ, 0x8 ;  /* 0xffffff8009467811 */ /* 0x000fcc00078f40ff */
[----:B------:R-:W3:Y:S01]  /*75f0*/  I2F.F16 R56, R20 ;  /* 0x0000001400387306 */ /* 0x000ee20000200c00 */
[----:B------:R-:W-:-:S07]  /*7600*/  SHF.R.U32.HI R9, RZ, 0x10, R9 ;  /* 0x00000010ff097819 */ /* 0x000fce0000011609 */
[----:B------:R-:W0:Y:S01]  /*7610*/  I2F.F16 R21, R21 ;  /* 0x0000001500157306 */ /* 0x000e220000200c00 */
[----:B------:R-:W-:-:S07]  /*7620*/  SHF.R.U32.HI R10, RZ, 0x10, R10 ;  /* 0x00000010ff0a7819 */ /* 0x000fce000001160a */
[----:B------:R-:W0:Y:S08]  /*7630*/  I2F.F16 R0, R0 ;  /* 0x0000000000007306 */ /* 0x000e300000200c00 */
[----:B------:R0:W2:Y:S01]  /*7640*/  I2F.F16 R59, R8 ;  /* 0x00000008003b7306 */ /* 0x0000a20000200c00 */
[----:B-1----:R-:W-:Y:S01]  /*7650*/  HADD2.F32 R52, -RZ, R52.H0_H0 ;  /* 0x20000034ff347230 */ /* 0x002fe20000004100 */
[----:B0-----:R-:W-:-:S02]  /*7660*/  FFMA.FTZ R8, R46, R51, R17 ;  /* 0x000000332e087223 */ /* 0x001fc40000010011 */
[----:B------:R-:W-:Y:S01]  /*7670*/  FFMA.FTZ R51, R48, R51, R49 ;  /* 0x0000003330337223 */ /* 0x000fe20000010031 */
[----:B------:R-:W-:Y:S01]  /*7680*/  HADD2.F32 R49, -RZ, R14.H0_H0 ;  /* 0x2000000eff317230 */ /* 0x000fe20000004100 */
[-C--:B------:R-:W-:Y:S01]  /*7690*/  FFMA.FTZ R17, R29, R16.reuse, R4 ;  /* 0x000000101d117223 */ /* 0x080fe20000010004 */
[----:B------:R-:W-:Y:S01]  /*76a0*/  SHF.R.U32.HI R4, RZ, 0x10, R11 ;  /* 0x00000010ff047819 */ /* 0x000fe2000001160b */
[-C--:B------:R-:W-:Y:S01]  /*76b0*/  FFMA.FTZ R20, R67, R16.reuse, R8 ;  /* 0x0000001043147223 */ /* 0x080fe20000010008 */
[----:B-----5:R-:W-:Y:S01]  /*76c0*/  HADD2.F32 R8, -RZ, R2.H0_H0 ;  /* 0x20000002ff087230 */ /* 0x020fe20000004100 */
[-C--:B------:R-:W-:Y:S01]  /*76d0*/  FFMA.FTZ R57, R49, R16.reuse, R58 ;  /* 0x0000001031397223 */ /* 0x080fe2000001003a */
[----:B------:R-:W-:Y:S01]  /*76e0*/  LOP3.LUT R9, R9, 0xff, RZ, 0xc0, !PT ;  /* 0x000000ff09097812 */ /* 0x000fe200078ec0ff */
[----:B------:R-:W-:Y:S01]  /*76f0*/  FFMA.FTZ R16, R66, R16, R51 ;  /* 0x0000001042107223 */ /* 0x000fe20000010033 */
[----:B------:R-:W-:Y:S01]  /*7700*/  LOP3.LUT R10, R10, 0xff, RZ, 0xc0, !PT ;  /* 0x000000ff0a0a7812 */ /* 0x000fe200078ec0ff */
[----:B----4-:R-:W-:Y:S01]  /*7710*/  HADD2.F32 R51, -RZ, R13.H0_H0 ;  /* 0x2000000dff337230 */ /* 0x010fe20000004100 */
[----:B------:R-:W-:Y:S01]  /*7720*/  LOP3.LUT R4, R4, 0xff, RZ, 0xc0, !PT ;  /* 0x000000ff04047812 */ /* 0x000fe200078ec0ff */
[----:B------:R-:W-:-:S02]  /*7730*/  HADD2.F32 R50, -RZ, R12.H0_H0 ;  /* 0x2000000cff327230 */ /* 0x000fc40000004100 */
[----:B------:R-:W-:Y:S01]  /*7740*/  HADD2.F32 R53, -RZ, R53.H0_H0 ;  /* 0x20000035ff357230 */ /* 0x000fe20000004100 */
[----:B------:R-:W-:Y:S01]  /*7750*/  IADD3 R9, R9, -0x80, RZ ;  /* 0xffffff8009097810 */ /* 0x000fe20007ffe0ff */
[--C-:B------:R-:W-:Y:S01]  /*7760*/  HADD2.F32 R63, -RZ, R3.reuse.H0_H0 ;  /* 0x20000003ff3f7230 */ /* 0x100fe20000004100 */
[----:B------:R-:W-:Y:S01]  /*7770*/  IADD3 R10, R10, -0x80, RZ ;  /* 0xffffff800a0a7810 */ /* 0x000fe20007ffe0ff */
[----:B------:R-:W-:Y:S01]  /*7780*/  HADD2.F32 R14, -RZ, R3.H1_H1 ;  /* 0x30000003ff0e7230 */ /* 0x000fe20000004100 */
[----:B------:R-:W-:Y:S01]  /*7790*/  IADD3 R4, R4, -0x80, RZ ;  /* 0xffffff8004047810 */ /* 0x000fe20007ffe0ff */
[-C--:B------:R-:W-:Y:S01]  /*77a0*/  FFMA.FTZ R12, R52, R8.reuse, R57 ;  /* 0x00000008340c7223 */ /* 0x080fe20000010039 */
[----:B------:R-:W-:Y:S01]  /*77b0*/  HADD2.F32 R2, -RZ, R2.H1_H1 ;  /* 0x30000002ff027230 */ /* 0x000fe20000004100 */
[-C--:B------:R-:W-:Y:S01]  /*77c0*/  FFMA.FTZ R3, R51, R8.reuse, R20 ;  /* 0x0000000833037223 */ /* 0x080fe20000010014 */
[----:B--2---:R-:W-:Y:S01]  /*77d0*/  HADD2.F32 R55, -RZ, R55.H0_H0 ;  /* 0x20000037ff377230 */ /* 0x004fe20000004100 */
[-C--:B------:R-:W-:Y:S01]  /*77e0*/  FFMA.FTZ R17, R50, R8.reuse, R17 ;  /* 0x0000000832117223 */ /* 0x080fe20000010011 */
[----:B---3--:R-:W-:Y:S01]  /*77f0*/  HADD2.F32 R56, -RZ, R56.H0_H0 ;  /* 0x20000038ff387230 */ /* 0x008fe20000004100 */
[----:B------:R-:W-:Y:S01]  /*7800*/  FFMA.FTZ R13, R53, R8, R16 ;  /* 0x00000008350d7223 */ /* 0x000fe20000010010 */
[----:B------:R-:W-:-:S02]  /*7810*/  HADD2.F32 R57, -RZ, R21.H0_H0 ;  /* 0x20000015ff397230 */ /* 0x000fc40000004100 */
[----:B------:R-:W-:Y:S01]  /*7820*/  HADD2.F32 R58, -RZ, R0.H0_H0 ;  /* 0x20000000ff3a7230 */ /* 0x000fe20000004100 */
[----:B------:R-:W0:Y:S01]  /*7830*/  I2F.F16 R9, R9 ;  /* 0x0000000900097306 */ /* 0x000e220000200c00 */
[----:B------:R-:W-:Y:S01]  /*7840*/  LEA.HI R11, R11, 0xffffff80, RZ, 0x8 ;  /* 0xffffff800b0b7811 */ /* 0x000fe200078f40ff */
[-C--:B------:R-:W-:Y:S02]  /*7850*/  FFMA.FTZ R0, R55, R2.reuse, R17 ;  /* 0x0000000237007223 */ /* 0x080fe40000010011 */
[-C--:B------:R-:W-:Y:S02]  /*7860*/  FFMA.FTZ R8, R56, R2.reuse, R3 ;  /* 0x0000000238087223 */ /* 0x080fe40000010003 */
[-C--:B------:R-:W-:Y:S02]  /*7870*/  FFMA.FTZ R12, R57, R2.reuse, R12 ;  /* 0x00000002390c7223 */ /* 0x080fe4000001000c */
[----:B------:R-:W1:Y:S01]  /*7880*/  I2F.F16 R10, R10 ;  /* 0x0000000a000a7306 */ /* 0x000e620000200c00 */
[----:B------:R-:W-:-:S02]  /*7890*/  FFMA.FTZ R16, R58, R2, R13 ;  /* 0x000000023a107223 */ /* 0x000fc4000001000d */
[----:B------:R-:W2:Y:S05]  /*78a0*/  LDS.64 R2, [UR4+0x130] ;  /* 0x00013004ff027984 */ /* 0x000eaa0008000a00 */
[----:B------:R-:W3:Y:S08]  /*78b0*/  I2F.F16 R4, R4 ;  /* 0x0000000400047306 */ /* 0x000ef00000200c00 */
[----:B------:R-:W4:Y:S08]  /*78c0*/  I2F.F16 R70, R70 ;  /* 0x0000004600467306 */ /* 0x000f300000200c00 */
[----:B------:R-:W5:Y:S01]  /*78d0*/  I2F.F16 R11, R11 ;  /* 0x0000000b000b7306 */ /* 0x000f620000200c00 */
[----:B------:R-:W-:Y:S01]  /*78e0*/  HADD2.F32 R59, -RZ, R59.H0_H0 ;  /* 0x2000003bff3b7230 */ /* 0x000fe20000004100 */
[----:B------:R-:W-:Y:S01]  /*78f0*/  FMUL.FTZ R6, R27, R6 ;  /* 0x000000061b067220 */ /* 0x000fe20000410000 */
[----:B0-----:R-:W-:Y:S01]  /*7900*/  HADD2.F32 R60, -RZ, R9.H0_H0 ;  /* 0x20000009ff3c7230 */ /* 0x001fe20000004100 */
[----:B------:R-:W-:Y:S01]  /*7910*/  FMUL.FTZ R7, R26, R7 ;  /* 0x000000071a077220 */ /* 0x000fe20000410000 */
[----:B-1----:R-:W-:-:S02]  /*7920*/  HADD2.F32 R61, -RZ, R10.H0_H0 ;  /* 0x2000000aff3d7230 */ /* 0x002fc40000004100 */
[----:B---3--:R-:W-:Y:S01]  /*7930*/  HADD2.F32 R62, -RZ, R4.H0_H0 ;  /* 0x20000004ff3e7230 */ /* 0x008fe20000004100 */
[----:B------:R-:W-:Y:S01]  /*7940*/  FFMA.FTZ R9, R59, R63, R0 ;  /* 0x0000003f3b097223 */ /* 0x000fe20000010000 */
[----:B------:R-:W-:Y:S01]  /*7950*/  HADD2.F32 R68, -RZ, R68.H0_H0 ;  /* 0x20000044ff447230 */ /* 0x000fe20000004100 */
[----:B------:R-:W-:Y:S01]  /*7960*/  F2FP.PACK_AB R0, RZ, R6 ;  /* 0x00000006ff00723e */ /* 0x000fe200000000ff */
[----:B----4-:R-:W-:Y:S01]  /*7970*/  HADD2.F32 R70, -RZ, R70.H0_H0 ;  /* 0x20000046ff467230 */ /* 0x010fe20000004100 */
[----:B------:R-:W-:Y:S01]  /*7980*/  F2FP.PACK_AB R4, RZ, R7 ;  /* 0x00000007ff04723e */ /* 0x000fe200000000ff */
[-C--:B------:R-:W-:Y:S01]  /*7990*/  FFMA.FTZ R13, R60, R63.reuse, R8 ;  /* 0x0000003f3c0d7223 */ /* 0x080fe20000010008 */
[----:B------:R-:W0:Y:S01]  /*79a0*/  LDS.64 R6, [UR4+0x138] ;  /* 0x00013804ff067984 */ /* 0x000e220008000a00 */
[-C--:B------:R-:W-:Y:S01]  /*79b0*/  FFMA.FTZ R12, R61, R63.reuse, R12 ;  /* 0x0000003f3d0c7223 */ /* 0x080fe2000001000c */
[----:B------:R-:W-:Y:S01]  /*79c0*/  HADD2.F32 R69, -RZ, R69.H0_H0 ;  /* 0x20000045ff457230 */ /* 0x000fe20000004100 */
[----:B------:R-:W-:Y:S01]  /*79d0*/  FFMA.FTZ R16, R62, R63, R16 ;  /* 0x0000003f3e107223 */ /* 0x000fe20000010010 */
[----:B-----5:R-:W-:Y:S01]  /*79e0*/  HADD2.F32 R63, -RZ, R11.H0_H0 ;  /* 0x2000000bff3f7230 */ /* 0x020fe20000004100 */
[-C--:B------:R-:W-:Y:S01]  /*79f0*/  FFMA.FTZ R8, R68, R14.reuse, R9 ;  /* 0x0000000e44087223 */ /* 0x080fe20000010009 */
[----:B------:R-:W-:Y:S01]  /*7a00*/  PRMT R0, R0, 0x5410, R4 ;  /* 0x0000541000007816 */ /* 0x000fe20000000004 */
[-C--:B------:R-:W-:Y:S01]  /*7a10*/  FFMA.FTZ R13, R70, R14.reuse, R13 ;  /* 0x0000000e460d7223 */ /* 0x080fe2000001000d */
[----:B------:R-:W1:Y:S01]  /*7a20*/  LDS.64 R10, [UR4+0x30] ;  /* 0x00003004ff0a7984 */ /* 0x000e620008000a00 */
[----:B------:R-:W-:-:S02]  /*7a30*/  FFMA.FTZ R12, R69, R14, R12 ;  /* 0x0000000e450c7223 */ /* 0x000fc4000001000c */
[----:B------:R-:W-:Y:S02]  /*7a40*/  FFMA.FTZ R9, R63, R14, R16 ;  /* 0x0000000e3f097223 */ /* 0x000fe40000010010 */
[----:B------:R-:W-:Y:S02]  /*7a50*/  FMUL.FTZ R8, R27, R8 ;  /* 0x000000081b087220 */ /* 0x000fe40000410000 */
[----:B------:R-:W-:Y:S02]  /*7a60*/  FMUL.FTZ R13, R26, R13 ;  /* 0x0000000d1a0d7220 */ /* 0x000fe40000410000 */
[----:B------:R-:W-:Y:S02]  /*7a70*/  FMUL.FTZ R12, R25, R12 ;  /* 0x0000000c190c7220 */ /* 0x000fe40000410000 */
[----:B------:R-:W-:Y:S01]  /*7a80*/  FMUL.FTZ R9, R24, R9 ;  /* 0x0000000918097220 */ /* 0x000fe20000410000 */
[----:B------:R-:W-:Y:S02]  /*7a90*/  F2FP.PACK_AB R8, RZ, R8 ;  /* 0x00000008ff08723e */ /* 0x000fe400000000ff */
[----:B------:R-:W-:-:S02]  /*7aa0*/  F2FP.PACK_AB R13, RZ, R13 ;  /* 0x0000000dff0d723e */ /* 0x000fc400000000ff */
[----:B------:R-:W-:Y:S02]  /*7ab0*/  F2FP.PACK_AB R12, RZ, R12 ;  /* 0x0000000cff0c723e */ /* 0x000fe400000000ff */
[----:B------:R-:W-:Y:S02]  /*7ac0*/  F2FP.PACK_AB R9, RZ, R9 ;  /* 0x00000009ff09723e */ /* 0x000fe400000000ff */
[----:B------:R-:W-:Y:S01]  /*7ad0*/  PRMT R8, R8, 0x5410, R13 ;  /* 0x0000541008087816 */ /* 0x000fe2000000000d */
[----:B------:R-:W-:Y:S01]  /*7ae0*/  HFMA2.MMA R22, R0, 1, 1, R22 ;  /* 0x3c003c0000167835 */ /* 0x000fe20000000016 */
[----:B------:R-:W-:Y:S01]  /*7af0*/  PRMT R12, R12, 0x5410, R9 ;  /* 0x000054100c0c7816 */ /* 0x000fe20000000009 */
[--C-:B--2---:R-:W-:Y:S02]  /*7b00*/  HADD2.F32 R0, -RZ, R2.reuse.H0_H0 ;  /* 0x20000002ff007230 */ /* 0x104fe40000004100 */
[--C-:B------:R-:W-:Y:S01]  /*7b10*/  HADD2.F32 R13, -RZ, R3.reuse.H0_H0 ;  /* 0x20000003ff0d7230 */ /* 0x100fe20000004100 */
[----:B------:R-:W-:Y:S01]  /*7b20*/  HFMA2.MMA R9, R8, 1, 1, R39 ;  /* 0x3c003c0008097835 */ /* 0x000fe20000000027 */
[----:B------:R-:W-:Y:S01]  /*7b30*/  HADD2.F32 R8, -RZ, R3.H1_H1 ;  /* 0x30000003ff087230 */ /* 0x000fe20000004100 */
[----:B------:R-:W-:Y:S01]  /*7b40*/  HFMA2.MMA R4, R12, 1, 1, R38 ;  /* 0x3c003c000c047835 */ /* 0x000fe20000000026 */
        /* <DEDUP_REMOVED lines=9> */
[----:B------:R-:W2:Y:S01]  /*7be0*/  LDS.64 R2, [UR4+0x38] ;  /* 0x00003804ff027984 */ /* 0x000ea20008000a00 */
[----:B------:R-:W-:Y:S02]  /*7bf0*/  FMUL.FTZ R54, R25, R54 ;  /* 0x0000003619367220 */ /* 0x000fe40000410000 */
[----:B------:R-:W-:Y:S02]  /*7c00*/  FMUL.FTZ R65, R24, R65 ;  /* 0x0000004118417220 */ /* 0x000fe40000410000 */
[-C--:B------:R-:W-:Y:S02]  /*7c10*/  FFMA.FTZ R0, R45, R13.reuse, R0 ;  /* 0x0000000d2d007223 */ /* 0x080fe40000010000 */
[-C--:B------:R-:W-:Y:S02]  /*7c20*/  FFMA.FTZ R17, R46, R13.reuse, R17 ;  /* 0x0000000d2e117223 */ /* 0x080fe40000010011 */
[----:B------:R-:W-:-:S02]  /*7c30*/  FFMA.FTZ R14, R47, R13, R12 ;  /* 0x0000000d2f0e7223 */ /* 0x000fc4000001000c */
[----:B------:R-:W-:Y:S01]  /*7c40*/  FFMA.FTZ R21, R48, R13, R21 ;  /* 0x0000000d30157223 */ /* 0x000fe20000010015 */
[--C-:B0-----:R-:W-:Y:S01]  /*7c50*/  HADD2.F32 R12, -RZ, R6.reuse.H0_H0 ;  /* 0x20000006ff0c7230 */ /* 0x101fe20000004100 */
[----:B------:R-:W-:Y:S01]  /*7c60*/  FFMA.FTZ R13, R29, R8, R0 ;  /* 0x000000081d0d7223 */ /* 0x000fe20000010000 */
[----:B------:R-:W-:Y:S01]  /*7c70*/  F2FP.PACK_AB R54, RZ, R54 ;  /* 0x00000036ff36723e */ /* 0x000fe200000000ff */
[-C--:B------:R-:W-:Y:S01]  /*7c80*/  FFMA.FTZ R0, R67, R8.reuse, R17 ;  /* 0x0000000843007223 */ /* 0x080fe20000010011 */
[----:B------:R-:W-:Y:S01]  /*7c90*/  F2FP.PACK_AB R65, RZ, R65 ;  /* 0x00000041ff41723e */ /* 0x000fe200000000ff */
[-C--:B------:R-:W-:Y:S02]  /*7ca0*/  FFMA.FTZ R39, R49, R8.reuse, R14 ;  /* 0x0000000831277223 */ /* 0x080fe4000001000e */
[----:B------:R-:W-:Y:S01]  /*7cb0*/  FFMA.FTZ R8, R66, R8, R21 ;  /* 0x0000000842087223 */ /* 0x000fe20000010015 */
[----:B------:R-:W-:Y:S01]  /*7cc0*/  HADD2.F32 R6, -RZ, R6.H1_H1 ;  /* 0x30000006ff067230 */ /* 0x000fe20000004100 */
[----:B------:R-:W-:Y:S01]  /*7cd0*/  PRMT R54, R54, 0x5410, R65 ;  /* 0x0000541036367816 */ /* 0x000fe20000000041 */
        /* <DEDUP_REMOVED lines=11> */
[--C-:B-1----:R-:W-:Y:S01]  /*7d90*/  HADD2.F32 R0, -RZ, R10.reuse.H0_H0 ;  /* 0x2000000aff007230 */ /* 0x102fe20000004100 */
[-C--:B------:R-:W-:Y:S02]  /*7da0*/  FFMA.FTZ R21, R60, R17.reuse, R21 ;  /* 0x000000113c157223 */ /* 0x080fe40000010015 */
[-C--:B------:R-:W-:Y:S02]  /*7db0*/  FFMA.FTZ R8, R61, R17.reuse, R8 ;  /* 0x000000113d087223 */ /* 0x080fe40000010008 */
[----:B------:R-:W-:Y:S01]  /*7dc0*/  FFMA.FTZ R12, R62, R17, R65 ;  /* 0x000000113e0c7223 */ /* 0x000fe20000010041 */
[----:B------:R-:W-:Y:S01]  /*7dd0*/  HADD2.F32 R10, -RZ, R10.H1_H1 ;  /* 0x3000000aff0a7230 */ /* 0x000fe20000004100 */
[----:B------:R-:W-:-:S02]  /*7de0*/  FFMA.FTZ R14, R68, R7, R6 ;  /* 0x00000007440e7223 */ /* 0x000fc40000010006 */
[-C--:B------:R-:W-:Y:S02]  /*7df0*/  FFMA.FTZ R39, R70, R7.reuse, R21 ;  /* 0x0000000746277223 */ /* 0x080fe40000010015 */
[-C--:B------:R-:W-:Y:S01]  /*7e00*/  FFMA.FTZ R16, R69, R7.reuse, R8 ;  /* 0x0000000745107223 */ /* 0x080fe20000010008 */
[--C-:B------:R-:W-:Y:S01]  /*7e10*/  HADD2.F32 R8, -RZ, R11.reuse.H1_H1 ;  /* 0x3000000bff087230 */ /* 0x100fe20000004100 */
[----:B------:R-:W-:Y:S01]  /*7e20*/  FFMA.FTZ R65, R63, R7, R12 ;  /* 0x000000073f417223 */ /* 0x000fe2000001000c */
[----:B------:R-:W-:Y:S01]  /*7e30*/  HADD2.F32 R7, -RZ, R11.H0_H0 ;  /* 0x2000000bff077230 */ /* 0x000fe20000004100 */
[----:B------:R-:W-:Y:S02]  /*7e40*/  FFMA.FTZ R6, R31, R0, RZ ;  /* 0x000000001f067223 */ /* 0x000fe400000100ff */
[C---:B------:R-:W-:Y:S02]  /*7e50*/  FFMA.FTZ R11, R0.reuse, R5, RZ ;  /* 0x00000005000b7223 */ /* 0x040fe400000100ff */
[----:B------:R-:W-:-:S02]  /*7e60*/  FFMA.FTZ R12, R0, R40, RZ ;  /* 0x00000028000c7223 */ /* 0x000fc400000100ff */
[----:B------:R-:W-:Y:S02]  /*7e70*/  FFMA.FTZ R13, R0, R30, RZ ;  /* 0x0000001e000d7223 */ /* 0x000fe400000100ff */
[----:B------:R-:W-:Y:S02]  /*7e80*/  FFMA.FTZ R6, R41, R10, R6 ;  /* 0x0000000a29067223 */ /* 0x000fe40000010006 */
[C---:B------:R-:W-:Y:S02]  /*7e90*/  FFMA.FTZ R11, R10.reuse, R42, R11 ;  /* 0x0000002a0a0b7223 */ /* 0x040fe4000001000b */
[C---:B------:R-:W-:Y:S02]  /*7ea0*/  FFMA.FTZ R12, R10.reuse, R43, R12 ;  /* 0x0000002b0a0c7223 */ /* 0x040fe4000001000c */
[----:B------:R-:W-:Y:S02]  /*7eb0*/  FFMA.FTZ R13, R10, R44, R13 ;  /* 0x0000002c0a0d7223 */ /* 0x000fe4000001000d */
[----:B------:R-:W-:-:S02]  /*7ec0*/  FFMA.FTZ R6, R45, R7, R6 ;  /* 0x000000072d067223 */ /* 0x000fc40000010006 */
[C---:B------:R-:W-:Y:S02]  /*7ed0*/  FFMA.FTZ R11, R7.reuse, R46, R11 ;  /* 0x0000002e070b7223 */ /* 0x040fe4000001000b */
[C---:B------:R-:W-:Y:S01]  /*7ee0*/  FFMA.FTZ R12, R7.reuse, R47, R12 ;  /* 0x0000002f070c7223 */ /* 0x040fe2000001000c */
[----:B--2---:R-:W-:Y:S01]  /*7ef0*/  HADD2.F32 R0, -RZ, R2.H0_H0 ;  /* 0x20000002ff007230 */ /* 0x004fe20000004100 */
[----:B------:R-:W-:Y:S02]  /*7f00*/  FFMA.FTZ R17, R7, R48, R13 ;  /* 0x0000003007117223 */ /* 0x000fe4000001000d */
[----:B------:R-:W-:Y:S02]  /*7f10*/  FFMA.FTZ R7, R29, R8, R6 ;  /* 0x000000081d077223 */ /* 0x000fe40000010006 */
[C---:B------:R-:W-:Y:S02]  /*7f20*/  FFMA.FTZ R6, R8.reuse, R67, R11 ;  /* 0x0000004308067223 */ /* 0x040fe4000001000b */
[----:B------:R-:W-:-:S02]  /*7f30*/  FFMA.FTZ R13, R8, R49, R12 ;  /* 0x00000031080d7223 */ /* 0x000fc4000001000c */
[----:B------:R-:W-:Y:S02]  /*7f40*/  FFMA.FTZ R8, R8, R66, R17 ;  /* 0x0000004208087223 */ /* 0x000fe40000010011 */
[C---:B------:R-:W-:Y:S02]  /*7f50*/  FFMA.FTZ R17, R0.reuse, R51, R6 ;  /* 0x0000003300117223 */ /* 0x040fe40000010006 */
[----:B------:R-:W-:Y:S02]  /*7f60*/  FFMA.FTZ R6, R0, R52, R13 ;  /* 0x0000003400067223 */ /* 0x000fe4000001000d */
[----:B------:R-:W0:Y:S01]  /*7f70*/  LDS.64 R12, [UR4+0x1b0] ;  /* 0x0001b004ff0c7984 */ /* 0x000e220008000a00 */
[----:B------:R-:W-:Y:S01]  /*7f80*/  HADD2.F32 R2, -RZ, R2.H1_H1 ;  /* 0x30000002ff027230 */ /* 0x000fe20000004100 */
[----:B------:R-:W-:Y:S01]  /*7f90*/  FFMA.FTZ R7, R50, R0, R7 ;  /* 0x0000000032077223 */ /* 0x000fe20000010007 */
[----:B------:R-:W-:Y:S01]  /*7fa0*/  HADD2.F32 R11, -RZ, R3.H0_H0 ;  /* 0x20000003ff0b7230 */ /* 0x000fe20000004100 */
[----:B------:R-:W-:-:S02]  /*7fb0*/  FFMA.FTZ R21, R0, R53, R8 ;  /* 0x0000003500157223 */ /* 0x000fc40000010008 */
[----:B------:R-:W-:Y:S02]  /*7fc0*/  FFMA.FTZ R0, R55, R2, R7 ;  /* 0x0000000237007223 */ /* 0x000fe40000010007 */
[C---:B------:R-:W-:Y:S01]  /*7fd0*/  FFMA.FTZ R17, R2.reuse, R56, R17 ;  /* 0x0000003802117223 */ /* 0x040fe20000010011 */
[----:B------:R-:W-:Y:S01]  /*7fe0*/  HADD2.F32 R3, -RZ, R3.H1_H1 ;  /* 0x30000003ff037230 */ /* 0x000fe20000004100 */
[C---:B------:R-:W-:Y:S02]  /*7ff0*/  FFMA.FTZ R6, R2.reuse, R57, R6 ;  /* 0x0000003902067223 */ /* 0x040fe40000010006 */
[----:B------:R-:W-:Y:S02]  /*8000*/  FFMA.FTZ R21, R2, R58, R21 ;  /* 0x0000003a02157223 */ /* 0x000fe40000010015 */
[----:B------:R-:W-:Y:S02]  /*8010*/  FFMA.FTZ R0, R59, R11, R0 ;  /* 0x0000000b3b007223 */ /* 0x000fe40000010000 */
[----:B------:R-:W-:-:S02]  /*8020*/  FFMA.FTZ R17, R11, R60, R17 ;  /* 0x0000003c0b117223 */ /* 0x000fc40000010011 */
[C---:B------:R-:W-:Y:S02]  /*8030*/  FFMA.FTZ R6, R11.reuse, R61, R6 ;  /* 0x0000003d0b067223 */ /* 0x040fe40000010006 */
[----:B------:R-:W-:Y:S02]  /*8040*/  FFMA.FTZ R8, R11, R62, R21 ;  /* 0x0000003e0b087223 */ /* 0x000fe40000010015 */
[----:B------:R-:W-:Y:S02]  /*8050*/  FFMA.FTZ R0, R68, R3, R0 ;  /* 0x0000000344007223 */ /* 0x000fe40000010000 */
[C---:B------:R-:W-:Y:S02]  /*8060*/  FFMA.FTZ R17, R3.reuse, R70, R17 ;  /* 0x0000004603117223 */ /* 0x040fe40000010011 */
[----:B------:R-:W-:Y:S02]  /*8070*/  FFMA.FTZ R2, R3, R69, R6 ;  /* 0x0000004503027223 */ /* 0x000fe40000010006 */
[----:B------:R-:W-:Y:S01]  /*8080*/  FMUL.FTZ R14, R27, R14 ;  /* 0x0000000e1b0e7220 */ /* 0x000fe20000410000 */
[----:B------:R-:W1:Y:S01]  /*8090*/  LDS.64 R6, [UR4+0x1b8] ;  /* 0x0001b804ff067984 */ /* 0x000e620008000a00 */
[----:B------:R-:W-:-:S02]  /*80a0*/  FMUL.FTZ R39, R26, R39 ;  /* 0x000000271a277220 */ /* 0x000fc40000410000 */
[----:B------:R-:W-:Y:S02]  /*80b0*/  FMUL.FTZ R16, R25, R16 ;  /* 0x0000001019107220 */ /* 0x000fe40000410000 */
        /* <DEDUP_REMOVED lines=11> */
[----:B------:R-:W-:Y:S02]  /*8170*/  F2FP.PACK_AB R17, RZ, R17 ;  /* 0x00000011ff11723e */ /* 0x000fe400000000ff */
[----:B------:R-:W-:Y:S02]  /*8180*/  PRMT R14, R14, 0x5410, R39 ;  /* 0x000054100e0e7816 */ /* 0x000fe40000000027 */
[----:B------:R-:W-:Y:S02]  /*8190*/  F2FP.PACK_AB R2, RZ, R2 ;  /* 0x00000002ff02723e */ /* 0x000fe400000000ff */
[----:B------:R-:W-:-:S02]  /*81a0*/  F2FP.PACK_AB R3, RZ, R3 ;  /* 0x00000003ff03723e */ /* 0x000fc400000000ff */
[----:B------:R-:W-:Y:S02]  /*81b0*/  PRMT R16, R16, 0x5410, R65 ;  /* 0x0000541010107816 */ /* 0x000fe40000000041 */
[----:B------:R-:W-:Y:S02]  /*81c0*/  PRMT R0, R0, 0x5410, R17 ;  /* 0x0000541000007816 */ /* 0x000fe40000000011 */
[----:B------:R-:W-:Y:S01]  /*81d0*/  PRMT R8, R2, 0x5410, R3 ;  /* 0x0000541002087816 */ /* 0x000fe20000000003 */
[----:B------:R-:W-:Y:S01]  /*81e0*/  HADD2 R2, R16, R34 ;  /* 0x0000002210027230 */ /* 0x000fe20000000000 */
[----:B------:R-:W-:Y:S01]  /*81f0*/  HFMA2.MMA R11, R14, 1, 1, R37 ;  /* 0x3c003c000e0b7835 */ /* 0x000fe20000000025 */
[----:B------:R-:W2:Y:S01]  /*8200*/  LDS.64 R16, [UR4+0x230] ;  /* 0x00023004ff107984 */ /* 0x000ea20008000a00 */
[----:B------:R-:W-:Y:S01]  /*8210*/  HFMA2.MMA R14, R0, 1, 1, R28 ;  /* 0x3c003c00000e7835 */ /* 0x000fe2000000001c */
[--C-:B0-----:R-:W-:Y:S02]  /*8220*/  HADD2.F32 R0, -RZ, R12.reuse.H0_H0 ;  /* 0x2000000cff007230 */ /* 0x101fe40000004100 */
[----:B------:R-:W-:-:S02]  /*8230*/  HADD2.F32 R12, -RZ, R12.H1_H1 ;  /* 0x3000000cff0c7230 */ /* 0x000fc40000004100 */
[--C-:B------:R-:W-:Y:S02]  /*8240*/  HADD2.F32 R21, -RZ, R13.reuse.H0_H0 ;  /* 0x2000000dff157230 */ /* 0x100fe40000004100 */
[----:B------:R-:W-:Y:S01]  /*8250*/  HADD2.F32 R10, -RZ, R13.H1_H1 ;  /* 0x3000000dff0a7230 */ /* 0x000fe20000004100 */
[-C--:B------:R-:W-:Y:S02]  /*8260*/  FFMA.FTZ R13, R5, R0.reuse, RZ ;  /* 0x00000000050d7223 */ /* 0x080fe400000100ff */
[----:B------:R-:W-:Y:S02]  /*8270*/  FFMA.FTZ R3, R31, R0, RZ ;  /* 0x000000001f037223 */ /* 0x000fe400000100ff */
[----:B------:R-:W-:Y:S02]  /*8280*/  FFMA.FTZ R13, R42, R12, R13 ;  /* 0x0000000c2a0d7223 */ /* 0x000fe4000001000d */
[-C--:B------:R-:W-:Y:S02]  /*8290*/  FFMA.FTZ R20, R40, R0.reuse, RZ ;  /* 0x0000000028147223 */ /* 0x080fe400000100ff */
[----:B------:R-:W-:-:S02]  /*82a0*/  FFMA.FTZ R37, R30, R0, RZ ;  /* 0x000000001e257223 */ /* 0x000fc400000100ff */
[-C--:B------:R-:W-:Y:S02]  /*82b0*/  FFMA.FTZ R0, R41, R12.reuse, R3 ;  /* 0x0000000c29007223 */ /* 0x080fe40000010003 */
[-C--:B------:R-:W-:Y:S02]  /*82c0*/  FFMA.FTZ R20, R43, R12.reuse, R20 ;  /* 0x0000000c2b147223 */ /* 0x080fe40000010014 */
[----:B------:R-:W-:Y:S02]  /*82d0*/  FFMA.FTZ R37, R44, R12, R37 ;  /* 0x0000000c2c257223 */ /* 0x000fe40000010025 */
[-C--:B------:R-:W-:Y:S02]  /*82e0*/  FFMA.FTZ R28, R46, R21.reuse, R13 ;  /* 0x000000152e1c7223 */ /* 0x080fe4000001000d */
[----:B------:R-:W0:Y:S01]  /*82f0*/  LDS.64 R12, [UR4+0x238] ;  /* 0x00023804ff0c7984 */ /* 0x000e220008000a00 */
[----:B------:R-:W-:Y:S01]  /*8300*/  HFMA2.MMA R8, R8, 1, 1, R32 ;  /* 0x3c003c0008087835 */ /* 0x000fe20000000020 */
[----:B------:R-:W-:-:S02]  /*8310*/  FFMA.FTZ R0, R45, R21, R0 ;  /* 0x000000152d007223 */ /* 0x000fc40000010000 */
        /* <DEDUP_REMOVED lines=19> */
[--C-:B--2---:R-:W-:Y:S01]  /*8450*/  HADD2.F32 R3, -RZ, R16.reuse.H0_H0 ;  /* 0x20000010ff037230 */ /* 0x104fe20000004100 */
        /* <DEDUP_REMOVED lines=33> */
[----:B------:R-:W-:-:S03]  /*8670*/  HADD2.F32 R21, -RZ, R13.H0_H0 ;  /* 0x2000000dff157230 */ /* 0x000fc60000004100 */
[-C--:B------:R-:W-:Y:S02]  /*8680*/  FFMA.FTZ R6, R55, R12.reuse, R3 ;  /* 0x0000000c37067223 */ /* 0x080fe40000010003 */
[-C--:B------:R-:W-:Y:S02]  /*8690*/  FFMA.FTZ R39, R56, R12.reuse, R39 ;  /* 0x0000000c38277223 */ /* 0x080fe40000010027 */
[-C--:B------:R-:W-:Y:S02]  /*86a0*/  FFMA.FTZ R20, R57, R12.reuse, R65 ;  /* 0x0000000c39147223 */ /* 0x080fe40000010041 */
[----:B------:R-:W-:Y:S01]  /*86b0*/  FFMA.FTZ R71, R58, R12, R71 ;  /* 0x0000000c3a477223 */ /* 0x000fe20000010047 */
[----:B------:R-:W-:Y:S01]  /*86c0*/  HADD2.F32 R13, -RZ, R13.H1_H1 ;  /* 0x3000000dff0d7230 */ /* 0x000fe20000004100 */
[----:B------:R-:W-:Y:S02]  /*86d0*/  FMUL.FTZ R0, R27, R0 ;  /* 0x000000001b007220 */ /* 0x000fe40000410000 */
[----:B------:R-:W-:-:S02]  /*86e0*/  FMUL.FTZ R37, R26, R37 ;  /* 0x000000251a257220 */ /* 0x000fc40000410000 */
[-C--:B------:R-:W-:Y:S02]  /*86f0*/  FFMA.FTZ R6, R59, R21.reuse, R6 ;  /* 0x000000153b067223 */ /* 0x080fe40000010006 */
[-C--:B------:R-:W-:Y:S02]  /*8700*/  FFMA.FTZ R39, R60, R21.reuse, R39 ;  /* 0x000000153c277223 */ /* 0x080fe40000010027 */
[-C--:B------:R-:W-:Y:S02]  /*8710*/  FFMA.FTZ R20, R61, R21.reuse, R20 ;  /* 0x000000153d147223 */ /* 0x080fe40000010014 */
[----:B------:R-:W-:Y:S01]  /*8720*/  FFMA.FTZ R28, R62, R21, R71 ;  /* 0x000000153e1c7223 */ /* 0x000fe20000010047 */
[----:B------:R-:W-:Y:S01]  /*8730*/  F2FP.PACK_AB R0, RZ, R0 ;  /* 0x00000000ff00723e */ /* 0x000fe200000000ff */
[----:B------:R-:W-:Y:S01]  /*8740*/  FFMA.FTZ R12, R68, R13, R6 ;  /* 0x0000000d440c7223 */ /* 0x000fe20000010006 */
[----:B------:R-:W-:Y:S01]  /*8750*/  F2FP.PACK_AB R37, RZ, R37 ;  /* 0x00000025ff25723e */ /* 0x000fe200000000ff */
[----:B------:R-:W-:-:S02]  /*8760*/  FFMA.FTZ R39, R70, R13, R39 ;  /* 0x0000000d46277223 */ /* 0x000fc40000010027 */
[-C--:B------:R-:W-:Y:S02]  /*8770*/  FFMA.FTZ R20, R69, R13.reuse, R20 ;  /* 0x0000000d45147223 */ /* 0x080fe40000010014 */
[----:B------:R-:W-:Y:S01]  /*8780*/  FFMA.FTZ R13, R63, R13, R28 ;  /* 0x0000000d3f0d7223 */ /* 0x000fe2000001001c */
[----:B------:R-:W-:Y:S01]  /*8790*/  PRMT R21, R0, 0x5410, R37 ;  /* 0x0000541000157816 */ /* 0x000fe20000000025 */
[----:B------:R-:W-:Y:S02]  /*87a0*/  FMUL.FTZ R3, R24, R7 ;  /* 0x0000000718037220 */ /* 0x000fe40000410000 */
[C---:B------:R-:W-:Y:S01]  /*87b0*/  FMUL.FTZ R20, R25.reuse, R20 ;  /* 0x0000001419147220 */ /* 0x040fe20000410000 */
[----:B------:R-:W1:Y:S01]  /*87c0*/  LDS.64 R6, [UR4+0x2b8] ;  /* 0x0002b804ff067984 */ /* 0x000e620008000a00 */
        /* <DEDUP_REMOVED lines=9> */
[----:B------:R-:W-:Y:S01]  /*8860*/  F2FP.PACK_AB R0, RZ, R0 ;  /* 0x00000000ff00723e */ /* 0x000fe200000000ff */
[----:B------:R-:W-:Y:S01]  /*8870*/  HFMA2.MMA R13, R21, 1, 1, R36 ;  /* 0x3c003c00150d7835 */ /* 0x000fe20000000024 */
[----:B------:R-:W-:Y:S02]  /*8880*/  PRMT R10, R10, 0x5410, R3 ;  /* 0x000054100a0a7816 */ /* 0x000fe40000000003 */
[----:B------:R-:W-:Y:S02]  /*8890*/  PRMT R12, R12, 0x5410, R39 ;  /* 0x000054100c0c7816 */ /* 0x000fe40000000027 */
[----:B------:R-:W-:Y:S02]  /*88a0*/  PRMT R28, R20, 0x5410, R0 ;  /* 0x00005410141c7816 */ /* 0x000fe40000000000 */
[----:B------:R-:W2:Y:S01]  /*88b0*/  LDS.64 R20, [UR4+0x330] ;  /* 0x00033004ff147984 */ /* 0x000ea20008000a00 */
[--C-:B0-----:R-:W-:Y:S02]  /*88c0*/  HADD2.F32 R3, -RZ, R16.reuse.H0_H0 ;  /* 0x20000010ff037230 */ /* 0x101fe40000004100 */
[----:B------:R-:W-:Y:S01]  /*88d0*/  HADD2 R0, R10, R33 ;  /* 0x000000210a007230 */ /* 0x000fe20000000000 */
[----:B------:R-:W-:Y:S01]  /*88e0*/  HFMA2.MMA R10, R12, 1, 1, R18 ;  /* 0x3c003c000c0a7835 */ /* 0x000fe20000000012 */
[----:B------:R-:W-:Y:S01]  /*88f0*/  HADD2.F32 R16, -RZ, R16.H1_H1 ;  /* 0x30000010ff107230 */ /* 0x000fe20000004100 */
[----:B------:R-:W-:Y:S01]  /*8900*/  HFMA2.MMA R12, R28, 1, 1, R15 ;  /* 0x3c003c001c0c7835 */ /* 0x000fe2000000000f */
[----:B------:R-:W-:-:S02]  /*8910*/  HADD2.F32 R33, -RZ, R17.H0_H0 ;  /* 0x20000011ff217230 */ /* 0x000fc40000004100 */
[----:B------:R-:W-:Y:S01]  /*8920*/  HADD2.F32 R28, -RZ, R17.H1_H1 ;  /* 0x30000011ff1c7230 */ /* 0x000fe20000004100 */
[-C--:B------:R-:W-:Y:S02]  /*8930*/  FFMA.FTZ R17, R5, R3.reuse, RZ ;  /* 0x0000000305117223 */ /* 0x080fe400000100ff */
[-C--:B------:R-:W-:Y:S02]  /*8940*/  FFMA.FTZ R15, R31, R3.reuse, RZ ;  /* 0x000000031f0f7223 */ /* 0x080fe400000100ff */
[-C--:B------:R-:W-:Y:S02]  /*8950*/  FFMA.FTZ R32, R40, R3.reuse, RZ ;  /* 0x0000000328207223 */ /* 0x080fe400000100ff */
[-C--:B------:R-:W-:Y:S02]  /*8960*/  FFMA.FTZ R17, R42, R16.reuse, R17 ;  /* 0x000000102a117223 */ /* 0x080fe40000010011 */
[----:B------:R-:W-:Y:S02]  /*8970*/  FFMA.FTZ R3, R30, R3, RZ ;  /* 0x000000031e037223 */ /* 0x000fe400000100ff */
[----:B------:R-:W-:-:S02]  /*8980*/  FFMA.FTZ R18, R41, R16, R15 ;  /* 0x0000001029127223 */ /* 0x000fc4000001000f */
[-C--:B------:R-:W-:Y:S02]  /*8990*/  FFMA.FTZ R32, R43, R16.reuse, R32 ;  /* 0x000000102b207223 */ /* 0x080fe40000010020 */
[----:B------:R-:W-:Y:S02]  /*89a0*/  FFMA.FTZ R3, R44, R16, R3 ;  /* 0x000000102c037223 */ /* 0x000fe40000010003 */
[-C--:B------:R-:W-:Y:S02]  /*89b0*/  FFMA.FTZ R15, R46, R33.reuse, R17 ;  /* 0x000000212e0f7223 */ /* 0x080fe40000010011 */
[----:B------:R-:W0:Y:S01]  /*89c0*/  LDS.64 R16, [UR4+0x338] ;  /* 0x00033804ff107984 */ /* 0x000e220008000a00 */
[-C--:B------:R-:W-:Y:S02]  /*89d0*/  FFMA.FTZ R18, R45, R33.reuse, R18 ;  /* 0x000000212d127223 */ /* 0x080fe40000010012 */
[-C--:B------:R-:W-:Y:S02]  /*89e0*/  FFMA.FTZ R34, R47, R33.reuse, R32 ;  /* 0x000000212f227223 */ /* 0x080fe40000010020 */
[----:B------:R-:W-:Y:S01]  /*89f0*/  FFMA.FTZ R33, R48, R33, R3 ;  /* 0x0000002130217223 */ /* 0x000fe20000010003 */
[----:B-1----:R-:W-:Y:S01]  /*8a00*/  HADD2.F32 R32, -RZ, R6.H0_H0 ;  /* 0x20000006ff207230 */ /* 0x002fe20000004100 */
        /* <DEDUP_REMOVED lines=11> */
[--C-:B--2---:R-:W-:Y:S01]  /*8ac0*/  HADD2.F32 R3, -RZ, R20.reuse.H0_H0 ;  /* 0x20000014ff037230 */ /* 0x104fe20000004100 */
[-C--:B------:R-:W-:Y:S02]  /*8ad0*/  FFMA.FTZ R33, R56, R6.reuse, R33 ;  /* 0x0000000638217223 */ /* 0x080fe40000010021 */
[-C--:B------:R-:W-:Y:S02]  /*8ae0*/  FFMA.FTZ R28, R57, R6.reuse, R37 ;  /* 0x00000006391c7223 */ /* 0x080fe40000010025 */
[----:B------:R-:W-:Y:S01]  /*8af0*/  FFMA.FTZ R39, R58, R6, R39 ;  /* 0x000000063a277223 */ /* 0x000fe20000010027 */
[----:B------:R-:W-:Y:S01]  /*8b00*/  HADD2.F32 R7, -RZ, R7.H1_H1 ;  /* 0x30000007ff077230 */ /* 0x000fe20000004100 */
[-C--:B------:R-:W-:Y:S01]  /*8b10*/  FFMA.FTZ R18, R59, R15.reuse, R18 ;  /* 0x0000000f3b127223 */ /* 0x080fe20000010012 */
[----:B------:R-:W-:Y:S01]  /*8b20*/  HADD2.F32 R20, -RZ, R20.H1_H1 ;  /* 0x30000014ff147230 */ /* 0x000fe20000004100 */
[----:B------:R-:W-:-:S02]  /*8b30*/  FFMA.FTZ R33, R60, R15, R33 ;  /* 0x0000000f3c217223 */ /* 0x000fc40000010021 */
[-C--:B------:R-:W-:Y:S02]  /*8b40*/  FFMA.FTZ R28, R61, R15.reuse, R28 ;  /* 0x0000000f3d1c7223 */ /* 0x080fe4000001001c */
[----:B------:R-:W-:Y:S02]  /*8b50*/  FFMA.FTZ R6, R62, R15, R39 ;  /* 0x0000000f3e067223 */ /* 0x000fe40000010027 */
[----:B------:R-:W-:Y:S01]  /*8b60*/  FFMA.FTZ R31, R31, R3, RZ ;  /* 0x000000031f1f7223 */ /* 0x000fe200000100ff */
[----:B------:R-:W-:Y:S01]  /*8b70*/  HADD2.F32 R15, -RZ, R21.H0_H0 ;  /* 0x20000015ff0f7230 */ /* 0x000fe20000004100 */
[-C--:B------:R-:W-:Y:S02]  /*8b80*/  FFMA.FTZ R18, R68, R7.reuse, R18 ;  /* 0x0000000744127223 */ /* 0x080fe40000010012 */
[-C--:B------:R-:W-:Y:S02]  /*8b90*/  FFMA.FTZ R33, R70, R7.reuse, R33 ;  /* 0x0000000746217223 */ /* 0x080fe40000010021 */
[----:B------:R-:W-:-:S02]  /*8ba0*/  FFMA.FTZ R28, R69, R7, R28 ;  /* 0x00000007451c7223 */ /* 0x000fc4000001001c */
[----:B------:R-:W-:Y:S02]  /*8bb0*/  FFMA.FTZ R5, R5, R3, RZ ;  /* 0x0000000305057223 */ /* 0x000fe400000100ff */
[----:B------:R-:W-:Y:S02]  /*8bc0*/  FFMA.FTZ R7, R63, R7, R6 ;  /* 0x000000073f077223 */ /* 0x000fe40000010006 */
[-C--:B------:R-:W-:Y:S02]  /*8bd0*/  FFMA.FTZ R40, R40, R3.reuse, RZ ;  /* 0x0000000328287223 */ /* 0x080fe400000100ff */
[----:B------:R-:W-:Y:S02]  /*8be0*/  FFMA.FTZ R3, R30, R3, RZ ;  /* 0x000000031e037223 */ /* 0x000fe400000100ff */
        /* <DEDUP_REMOVED lines=10> */
[--C-:B0-----:R-:W-:Y:S01]  /*8c90*/  HADD2.F32 R6, -RZ, R16.reuse.H0_H0 ;  /* 0x20000010ff067230 */ /* 0x101fe20000004100 */
        /* <DEDUP_REMOVED lines=16> */
[-C--:B------:R-:W-:Y:S02]  /*8da0*/  FFMA.FTZ R20, R61, R3.reuse, R20 ;  /* 0x000000033d147223 */ /* 0x080fe40000010014 */
[----:B------:R-:W-:Y:S01]  /*8db0*/  FFMA.FTZ R62, R62, R3, R53 ;  /* 0x000000033e3e7223 */ /* 0x000fe20000010035 */
[----:B------:R-:W-:Y:S01]  /*8dc0*/  IADD3 R121, R121, 0x20, RZ ;  /* 0x0000002079797810 */ /* 0x000fe20007ffe0ff */
[-C--:B------:R-:W-:Y:S02]  /*8dd0*/  FFMA.FTZ R6, R68, R17.reuse, R6 ;  /* 0x0000001144067223 */ /* 0x080fe40000010006 */
[----:B------:R-:W-:-:S02]  /*8de0*/  FFMA.FTZ R5, R70, R17, R5 ;  /* 0x0000001146057223 */ /* 0x000fc40000010005 */
[-C--:B------:R-:W-:Y:S02]  /*8df0*/  FFMA.FTZ R20, R69, R17.reuse, R20 ;  /* 0x0000001145147223 */ /* 0x080fe40000010014 */
[----:B------:R-:W-:Y:S02]  /*8e00*/  FFMA.FTZ R17, R63, R17, R62 ;  /* 0x000000113f117223 */ /* 0x000fe4000001003e */
[----:B------:R-:W-:Y:S02]  /*8e10*/  FMUL.FTZ R18, R27, R18 ;  /* 0x000000121b127220 */ /* 0x000fe40000410000 */
[----:B------:R-:W-:Y:S02]  /*8e20*/  FMUL.FTZ R33, R26, R33 ;  /* 0x000000211a217220 */ /* 0x000fe40000410000 */
[----:B------:R-:W-:Y:S02]  /*8e30*/  FMUL.FTZ R28, R25, R28 ;  /* 0x0000001c191c7220 */ /* 0x000fe40000410000 */
[----:B------:R-:W-:Y:S01]  /*8e40*/  FMUL.FTZ R7, R24, R7 ;  /* 0x0000000718077220 */ /* 0x000fe20000410000 */
[----:B------:R-:W-:Y:S01]  /*8e50*/  ISETP.GE.AND P0, PT, R121, c[0x0][0x1a8], PT ;  /* 0x00006a0079007a0c */ /* 0x000fe20003f06270 */
[----:B------:R-:W-:Y:S01]  /*8e60*/  FMUL.FTZ R6, R27, R6 ;  /* 0x000000061b067220 */ /* 0x000fe20000410000 */
[----:B------:R-:W-:Y:S01]  /*8e70*/  ISETP.LT.AND P1, PT, R121, R122, PT ;  /* 0x0000007a7900720c */ /* 0x000fe20003f21270 */
        /* <DEDUP_REMOVED lines=14> */
[----:B------:R-:W-:Y:S01]  /*8f60*/  HADD2 R23, R54, R23 ;  /* 0x0000001736177230 */ /* 0x000fe20000000000 */
[----:B------:R-:W-:Y:S01]  /*8f70*/  PRMT R20, R20, 0x5410, R17 ;  /* 0x0000541014147816 */ /* 0x000fe20000000011 */
[----:B------:R-:W-:Y:S01]  /*8f80*/  UIADD3 UR4, UR4, 0x40, URZ ;  /* 0x0000004004047890 */ /* 0x000fe2000fffe03f */
[----:B------:R-:W-:Y:S01]  /*8f90*/  HFMA2.MMA R3, R18, 1, 1, R35 ;  /* 0x3c003c0012037835 */ /* 0x000fe20000000023 */
[----:B------:R-:W-:Y:S01]  /*8fa0*/  HADD2 R6, R28, R19 ;  /* 0x000000131c067230 */ /* 0x000fe20000000000 */
[----:B------:R-:W-:Y:S01]  /*8fb0*/  HFMA2.MMA R5, R7, 1, 1, R22 ;  /* 0x3c003c0007057835 */ /* 0x000fe20000000016 */
[----:B------:R-:W-:Y:S01]  /*8fc0*/  HADD2 R7, R20, R23 ;  /* 0x0000001714077230 */ /* 0x000fe20000000000 */
[----:B------:R-:W-:Y:S05]  /*8fd0*/  @!P0 BRA P1, `(.L_x_3091) ;  /* 0xffff7cf000008947 */ /* 0x000fea000083ffff */
.L_x_3090:
[----:B------:R-:W-:-:S04]  /*8fe0*/  ISETP.GE.AND P0, PT, R121, R122, PT ;  /* 0x0000007a7900720c */ /* 0x000fc80003f06270 */
[----:B------:R-:W-:-:S13]  /*8ff0*/  ISETP.GE.OR P0, PT, R121, c[0x0][0x1ac], P0 ;  /* 0x00006b0079007a0c */ /* 0x000fda0000706670 */
[----:B------:R-:W-:Y:S05]  /*9000*/  @P0 BRA `(.L_x_3092) ;  /* 0x0000493000000947 */ /* 0x000fea0003800000 */
.L_x_3093:
[----:B------:R-:W2:Y:S01]  /*9010*/  LDG.E.128.CONSTANT R16, [R126.64] ;  /* 0x000000067e107981 */ /* 0x000ea2000c1e9d00 */
[----:B------:R-:W-:-:S05]  /*9020*/  MOV R109, 0x4 ;  /* 0x00000004006d7802 */ /* 0x000fca0000000f00 */
[----:B------:R-:W-:-:S06]  /*9030*/  IMAD.WIDE R20, R109, c[0x0][0x18c], R126 ;  /* 0x000063006d147a25 */ /* 0x000fcc00078e027e */
[----:B------:R-:W-:Y:S02]  /*9040*/  IMAD.WIDE R132, R109, c[0x0][0x18c], R20 ;  /* 0x000063006d847a25 */ /* 0x000fe400078e0214 */
[----:B------:R-:W3:Y:S01]  /*9050*/  LDG.E.128.CONSTANT R20, [R20.64] ;  /* 0x0000000614147981 */ /* 0x000ee2000c1e9d00 */
[----:B------:R-:W-:-:S03]  /*9060*/  ISETP.NE.AND P0, PT, R121, R114, PT ;  /* 0x000000727900720c */ /* 0x000fc60003f05270 */
[----:B------:R0:W4:Y:S10]  /*9070*/  LDG.E.128.CONSTANT R24, [R132.64] ;  /* 0x0000000684187981 */ /* 0x000134000c1e9d00 */
[----:B------:R-:W-:-:S02]  /*9080*/  @!P0 LEA R34, R121, 0x1, 0x1 ;  /* 0x0000000179228811 */ /* 0x000fc400078e08ff */
[----:B------:R-:W-:-:S05]  /*9090*/  @!P0 MOV R35, 0x2 ;  /* 0x0000000200238802 */ /* 0x000fca0000000f00 */
[----:B------:R-:W-:-:S06]  /*90a0*/  @!P0 IMAD.WIDE R34, R34, R35, c[0x0][0x198] ;  /* 0x0000660022228625 */ /* 0x000fcc00078e0223 */
[----:B------:R1:W5:Y:S01]  /*90b0*/  @!P0 LDG.E.U16.CONSTANT R34, [R34.64] ;  /* 0x0000000622228981 */ /* 0x000362000c1e9500 */
[----:B------:R-:W-:-:S04]  /*90c0*/  @!P0 IADD3 R115, R115, 0x1, RZ ;  /* 0x0000000173738810 */ /* 0x000fc80007ffe0ff */
[----:B------:R-:W-:-:S06]  /*90d0*/  @!P0 LEA R36, R115, R124, 0x3 ;  /* 0x0000007c73248211 */ /* 0x000fcc00078e18ff */
[----:B------:R-:W3:Y:S01]  /*90e0*/  @!P0 LDL.64 R36, [R36] ;  /* 0x0000000024248983 */ /* 0x000ee20000100a00 */
[----:B0-----:R-:W-:Y:S01]  /*90f0*/  IMAD.WIDE R132, R109, c[0x0][0x18c], R132 ;  /* 0x000063006d847a25 */ /* 0x001fe200078e0284 */
[----:B--2---:R-:W-:-:S04]  /*9100*/  LOP3.LUT R15, R17, 0x3f, RZ, 0xc0, !PT ;  /* 0x0000003f110f7812 */ /* 0x004fc800078ec0ff */
[----:B------:R-:W-:Y:S02]  /*9110*/  IADD3 R53, R15, -0x20, RZ ;  /* 0xffffffe00f357810 */ /* 0x000fe40007ffe0ff */
[----:B------:R-:W-:-:S04]  /*9120*/  LOP3.LUT R15, R16, 0x3f, RZ, 0xc0, !PT ;  /* 0x0000003f100f7812 */ /* 0x000fc800078ec0ff */
[----:B------:R-:W-:Y:S02]  /*9130*/  IADD3 R15, R15, -0x20, RZ ;  /* 0xffffffe00f0f7810 */ /* 0x000fe40007ffe0ff */
[----:B------:R-:W-:Y:S02]  /*9140*/  LOP3.LUT R28, R19, 0x3f, RZ, 0xc0, !PT ;  /* 0x0000003f131c7812 */ /* 0x000fe400078ec0ff */
[----:B------:R0:W-:Y:S01]  /*9150*/  I2F.F16 R55, R15 ;  /* 0x0000000f00377306 */ /* 0x0001e20000200c00 */
[----:B------:R-:W-:Y:S02]  /*9160*/  LOP3.LUT R29, R18, 0x3f, RZ, 0xc0, !PT ;  /* 0x0000003f121d7812 */ /* 0x000fe400078ec0ff */
[----:B------:R-:W-:Y:S02]  /*9170*/  IADD3 R49, R28, -0x20, RZ ;  /* 0xffffffe01c317810 */ /* 0x000fe40007ffe0ff */
[----:B0-----:R-:W-:Y:S02]  /*9180*/  SHF.R.U32.HI R15, RZ, 0xc, R16 ;  /* 0x0000000cff0f7819 */ /* 0x001fe40000011610 */
[----:B------:R-:W-:-:S02]  /*9190*/  SHF.R.U32.HI R28, RZ, 0x6, R17 ;  /* 0x00000006ff1c7819 */ /* 0x000fc40000011611 */
[----:B------:R-:W-:Y:S02]  /*91a0*/  LOP3.LUT R15, R15, 0x3f, RZ, 0xc0, !PT ;  /* 0x0000003f0f0f7812 */ /* 0x000fe400078ec0ff */
[----:B------:R-:W-:Y:S02]  /*91b0*/  IADD3 R29, R29, -0x20, RZ ;  /* 0xffffffe01d1d7810 */ /* 0x000fe40007ffe0ff */
[----:B------:R-:W-:Y:S02]  /*91c0*/  IADD3 R15, R15, -0x20, RZ ;  /* 0xffffffe00f0f7810 */ /* 0x000fe40007ffe0ff */
[----:B------:R-:W-:Y:S02]  /*91d0*/  SHF.R.U32.HI R30, RZ, 0x6, R19 ;  /* 0x00000006ff1e7819 */ /* 0x000fe40000011613 */
[----:B------:R-:W-:Y:S01]  /*91e0*/  LOP3.LUT R28, R28, 0x3f, RZ, 0xc0, !PT ;  /* 0x0000003f1c1c7812 */ /* 0x000fe200078ec0ff */
[----:B------:R0:W-:Y:S01]  /*91f0*/  I2F.F16 R50, R15 ;  /* 0x0000000f00327306 */ /* 0x0001e20000200c00 */
[----:B------:R-:W-:-:S02]  /*9200*/  LOP3.LUT R30, R30, 0x3f, RZ, 0xc0, !PT ;  /* 0x0000003f1e1e7812 */ /* 0x000fc400078ec0ff */
[----:B------:R-:W-:Y:S02]  /*9210*/  IADD3 R38, R28, -0x20, RZ ;  /* 0xffffffe01c267810 */ /* 0x000fe40007ffe0ff */
[----:B------:R-:W-:-:S03]  /*9220*/  SHF.R.U32.HI R28, RZ, 0x6, R16 ;  /* 0x00000006ff1c7819 */ /* 0x000fc60000011610 */
[----:B------:R2:W-:Y:S01]  /*9230*/  I2F.F16 R51, R29 ;  /* 0x0000001d00337306 */ /* 0x0005e20000200c00 */
[----:B0-----:R-:W-:Y:S02]  /*9240*/  SHF.R.U32.HI R15, RZ, 0x18, R17 ;  /* 0x00000018ff0f7819 */ /* 0x001fe40000011611 */
[----:B------:R-:W-:Y:S02]  /*9250*/  IADD3 R32, R30, -0x20, RZ ;  /* 0xffffffe01e207810 */ /* 0x000fe40007ffe0ff */
[----:B------:R-:W-:Y:S02]  /*9260*/  LOP3.LUT R15, R15, 0x3f, RZ, 0xc0, !PT ;  /* 0x0000003f0f0f7812 */ /* 0x000fe400078ec0ff */
[--C-:B--2---:R-:W-:Y:S02]  /*9270*/  SHF.R.U32.HI R29, RZ, 0x12, R16.reuse ;  /* 0x00000012ff1d7819 */ /* 0x104fe40000011610 */
[----:B------:R-:W-:Y:S02]  /*9280*/  SHF.R.U32.HI R30, RZ, 0x18, R16 ;  /* 0x00000018ff1e7819 */ /* 0x000fe40000011610 */
[----:B------:R-:W-:-:S02]  /*9290*/  LOP3.LUT R29, R29, 0x3f, RZ, 0xc0, !PT ;  /* 0x0000003f1d1d7812 */ /* 0x000fc400078ec0ff */
[----:B------:R-:W-:Y:S02]  /*92a0*/  LOP3.LUT R28, R28, 0x3f, RZ, 0xc0, !PT ;  /* 0x0000003f1c1c7812 */ /* 0x000fe400078ec0ff */
[----:B------:R-:W-:Y:S02]  /*92b0*/  IADD3 R15, R15, -0x20, RZ ;  /* 0xffffffe00f0f7810 */ /* 0x000fe40007ffe0ff */
[----:B------:R-:W-:Y:S02]  /*92c0*/  IADD3 R29, R29, -0x20, RZ ;  /* 0xffffffe01d1d7810 */ /* 0x000fe40007ffe0ff */
[----:B------:R-:W-:Y:S02]  /*92d0*/  LOP3.LUT R30, R30, 0x3f, RZ, 0xc0, !PT ;  /* 0x0000003f1e1e7812 */ /* 0x000fe400078ec0ff */
[----:B------:R-:W-:Y:S01]  /*92e0*/  IADD3 R28, R28, -0x20, RZ ;  /* 0xffffffe01c1c7810 */ /* 0x000fe20007ffe0ff */
[----:B------:R0:W-:Y:S01]  /*92f0*/  I2F.F16 R45, R15 ;  /* 0x0000000f002d7306 */ /* 0x0001e20000200c00 */
[----:B------:R-:W-:-:S07]  /*9300*/  IADD3 R30, R30, -0x20, RZ ;  /* 0xffffffe01e1e7810 */ /* 0x000fce0007ffe0ff */
[----:B------:R2:W-:Y:S01]  /*9310*/  I2F.F16 R33, R29 ;  /* 0x0000001d00217306 */ /* 0x0005e20000200c00 */
[----:B0-----:R-:W-:-:S04]  /*9320*/  SHF.R.U32.HI R15, RZ, 0xc, R19 ;  /* 0x0000000cff0f7819 */ /* 0x001fc80000011613 */
[----:B------:R-:W-:-:S03]  /*9330*/  LOP3.LUT R15, R15, 0x3f, RZ, 0xc0, !PT ;  /* 0x0000003f0f0f7812 */ /* 0x000fc600078ec0ff */
[----:B------:R0:W-:Y:S01]  /*9340*/  I2F.F16 R40, R28 ;  /* 0x0000001c00287306 */ /* 0x0001e20000200c00 */
[----:B--2---:R-:W-:-:S04]  /*9350*/  SHF.R.U32.HI R29, RZ, 0x6, R18 ;  /* 0x00000006ff1d7819 */ /* 0x004fc80000011612 */
[----:B------:R-:W-:Y:S02]  /*9360*/  LOP3.LUT R29, R29, 0x3f, RZ, 0xc0, !PT ;  /* 0x0000003f1d1d7812 */ /* 0x000fe400078ec0ff */
[----:B0-----:R-:W-:Y:S01]  /*9370*/  SHF.R.U32.HI R28, RZ, 0x12, R17 ;  /* 0x00000012ff1c7819 */ /* 0x001fe20000011611 */
[----:B------:R0:W-:Y:S01]  /*9380*/  I2F.F16 R47, R30 ;  /* 0x0000001e002f7306 */ /* 0x0001e20000200c00 */
[----:B------:R-:W-:Y:S02]  /*9390*/  IADD3 R15, R15, -0x20, RZ ;  /* 0xffffffe00f0f7810 */ /* 0x000fe40007ffe0ff */
[----:B------:R-:W-:Y:S02]  /*93a0*/  LOP3.LUT R28, R28, 0x3f, RZ, 0xc0, !PT ;  /* 0x0000003f1c1c7812 */ /* 0x000fe400078ec0ff */
[----:B------:R-:W-:Y:S02]  /*93b0*/  IADD3 R29, R29, -0x20, RZ ;  /* 0xffffffe01d1d7810 */ /* 0x000fe40007ffe0ff */
[----:B0-----:R-:W-:-:S02]  /*93c0*/  SHF.R.U32.HI R30, RZ, 0xc, R18 ;  /* 0x0000000cff1e7819 */ /* 0x001fc40000011612 */
[----:B------:R-:W-:Y:S02]  /*93d0*/  IADD3 R28, R28, -0x20, RZ ;  /* 0xffffffe01c1c7810 */ /* 0x000fe40007ffe0ff */
[----:B------:R-:W-:Y:S01]  /*93e0*/  LOP3.LUT R30, R30, 0x3f, RZ, 0xc0, !PT ;  /* 0x0000003f1e1e7812 */ /* 0x000fe200078ec0ff */
[----:B------:R0:W-:Y:S01]  /*93f0*/  I2F.F16 R44, R15 ;  /* 0x0000000f002c7306 */ /* 0x0001e20000200c00 */
[----:B---3--:R-:W-:Y:S02]  /*9400*/  SHF.R.U32 R16, R16, 0x1e, R20 ;  /* 0x0000001e10107819 */ /* 0x008fe40000001614 */
[----:B------:R-:W-:Y:S02]  /*9410*/  IADD3 R30, R30, -0x20, RZ ;  /* 0xffffffe01e1e7810 */ /* 0x000fe40007ffe0ff */
[----:B------:R-:W-:-:S03]  /*9420*/  SHF.R.U32.HI R31, RZ, 0xc, R17 ;  /* 0x0000000cff1f7819 */ /* 0x000fc60000011611 */
[----:B------:R2:W-:Y:S01]  /*9430*/  I2F.F16 R58, R29 ;  /* 0x0000001d003a7306 */ /* 0x0005e20000200c00 */
[----:B0-----:R-:W-:Y:S02]  /*9440*/  SHF.R.U32 R15, R18, 0x1e, R22 ;  /* 0x0000001e120f7819 */ /* 0x001fe40000001616 */
[----:B------:R-:W-:Y:S02]  /*9450*/  LOP3.LUT R16, R16, 0x3f, RZ, 0xc0, !PT ;  /* 0x0000003f10107812 */ /* 0x000fe400078ec0ff */
[----:B------:R-:W-:-:S03]  /*9460*/  LOP3.LUT R15, R15, 0x3f, RZ, 0xc0, !PT ;  /* 0x0000003f0f0f7812 */ /* 0x000fc600078ec0ff */
[----:B-1----:R0:W-:Y:S01]  /*9470*/  I2F.F16 R35, R28 ;  /* 0x0000001c00237306 */ /* 0x0021e20000200c00 */
[----:B--2---:R-:W-:Y:S02]  /*9480*/  SHF.R.U32.HI R29, RZ, 0x12, R19 ;  /* 0x00000012ff1d7819 */ /* 0x004fe40000011613 */
[----:B------:R-:W-:Y:S02]  /*9490*/  LOP3.LUT R31, R31, 0x3f, RZ, 0xc0, !PT ;  /* 0x0000003f1f1f7812 */ /* 0x000fe400078ec0ff */
[----:B------:R-:W-:Y:S02]  /*94a0*/  LOP3.LUT R29, R29, 0x3f, RZ, 0xc0, !PT ;  /* 0x0000003f1d1d7812 */ /* 0x000fe400078ec0ff */
[----:B0-----:R-:W-:Y:S01]  /*94b0*/  SHF.R.U32.HI R28, RZ, 0x18, R18 ;  /* 0x00000018ff1c7819 */ /* 0x001fe20000011612 */
[----:B------:R0:W-:Y:S01]  /*94c0*/  I2F.F16 R46, R30 ;  /* 0x0000001e002e7306 */ /* 0x0001e20000200c00 */
[----:B------:R-:W-:Y:S02]  /*94d0*/  IADD3 R52, R16, -0x20, RZ ;  /* 0xffffffe010347810 */ /* 0x000fe40007ffe0ff */
[----:B------:R-:W-:-:S02]  /*94e0*/  LOP3.LUT R28, R28, 0x3f, RZ, 0xc0, !PT ;  /* 0x0000003f1c1c7812 */ /* 0x000fc400078ec0ff */
[----:B------:R-:W-:Y:S02]  /*94f0*/  IADD3 R16, R15, -0x20, RZ ;  /* 0xffffffe00f107810 */ /* 0x000fe40007ffe0ff */
[----:B0-----:R-:W-:Y:S02]  /*9500*/  SHF.R.U32.HI R30, RZ, 0x18, R19 ;  /* 0x00000018ff1e7819 */ /* 0x001fe40000011613 */
[----:B------:R-:W-:Y:S02]  /*9510*/  SHF.R.U32 R19, R19, 0x1e, R23 ;  /* 0x0000001e13137819 */ /* 0x000fe40000001617 */
[----:B------:R-:W-:Y:S02]  /*9520*/  IADD3 R29, R29, -0x20, RZ ;  /* 0xffffffe01d1d7810 */ /* 0x000fe40007ffe0ff */
[----:B------:R-:W-:Y:S02]  /*9530*/  SHF.R.U32.HI R15, RZ, 0x4, R20 ;  /* 0x00000004ff0f7819 */ /* 0x000fe40000011614 */
[----:B------:R-:W-:-:S02]  /*9540*/  IADD3 R31, R31, -0x20, RZ ;  /* 0xffffffe01f1f7810 */ /* 0x000fc40007ffe0ff */
[----:B------:R-:W-:Y:S02]  /*9550*/  IADD3 R28, R28, -0x20, RZ ;  /* 0xffffffe01c1c7810 */ /* 0x000fe40007ffe0ff */
[----:B------:R-:W-:Y:S02]  /*9560*/  LOP3.LUT R30, R30, 0x3f, RZ, 0xc0, !PT ;  /* 0x0000003f1e1e7812 */ /* 0x000fe400078ec0ff */
[----:B------:R-:W-:Y:S01]  /*9570*/  LOP3.LUT R19, R19, 0x3f, RZ, 0xc0, !PT ;  /* 0x0000003f13137812 */ /* 0x000fe200078ec0ff */
[----:B------:R0:W-:Y:S01]  /*9580*/  I2F.F16 R59, R29 ;  /* 0x0000001d003b7306 */ /* 0x0001e20000200c00 */
[----:B------:R-:W-:Y:S02]  /*9590*/  LOP3.LUT R15, R15, 0x3f, RZ, 0xc0, !PT ;  /* 0x0000003f0f0f7812 */ /* 0x000fe400078ec0ff */
[----:B------:R-:W-:Y:S02]  /*95a0*/  IADD3 R30, R30, -0x20, RZ ;  /* 0xffffffe01e1e7810 */ /* 0x000fe40007ffe0ff */
[----:B------:R-:W-:-:S02]  /*95b0*/  IADD3 R42, R19, -0x20, RZ ;  /* 0xffffffe0132a7810 */ /* 0x000fc40007ffe0ff */
[----:B------:R-:W-:Y:S01]  /*95c0*/  SHF.R.U32.HI R19, RZ, 0x4, R21 ;  /* 0x00000004ff137819 */ /* 0x000fe20000011615 */
[----:B------:R1:W-:Y:S01]  /*95d0*/  I2F.F16 R48, R31 ;  /* 0x0000001f00307306 */ /* 0x0003e20000200c00 */
[----:B0-----:R-:W-:Y:S02]  /*95e0*/  SHF.R.U32.HI R29, RZ, 0x4, R22 ;  /* 0x00000004ff1d7819 */ /* 0x001fe40000011616 */
[----:B------:R-:W-:-:S05]  /*95f0*/  IADD3 R15, R15, -0x20, RZ ;  /* 0xffffffe00f0f7810 */ /* 0x000fca0007ffe0ff */
[----:B------:R0:W-:Y:S01]  /*9600*/  I2F.F16 R43, R28 ;  /* 0x0000001c002b7306 */ /* 0x0001e20000200c00 */
[----:B-1----:R-:W-:Y:S02]  /*9610*/  SHF.R.U32.HI R31, RZ, 0x12, R18 ;  /* 0x00000012ff1f7819 */ /* 0x002fe40000011612 */
[----:B------:R-:W-:Y:S02]  /*9620*/  LOP3.LUT R29, R29, 0x3f, RZ, 0xc0, !PT ;  /* 0x0000003f1d1d7812 */ /* 0x000fe400078ec0ff */
[----:B------:R-:W-:Y:S02]  /*9630*/  LOP3.LUT R31, R31, 0x3f, RZ, 0xc0, !PT ;  /* 0x0000003f1f1f7812 */ /* 0x000fe400078ec0ff */
[----:B0-----:R-:W-:Y:S01]  /*9640*/  SHF.R.U32.HI R28, RZ, 0xa, R21 ;  /* 0x0000000aff1c7819 */ /* 0x001fe20000011615 */
[----:B------:R0:W-:Y:S01]  /*9650*/  I2F.F16 R41, R30 ;  /* 0x0000001e00297306 */ /* 0x0001e20000200c00 */
[----:B------:R-:W-:Y:S02]  /*9660*/  LOP3.LUT R19, R19, 0x3f, RZ, 0xc0, !PT ;  /* 0x0000003f13137812 */ /* 0x000fe400078ec0ff */
[----:B------:R-:W-:-:S02]  /*9670*/  LOP3.LUT R28, R28, 0x3f, RZ, 0xc0, !PT ;  /* 0x0000003f1c1c7812 */ /* 0x000fc400078ec0ff */
[----:B------:R-:W-:Y:S02]  /*9680*/  IADD3 R31, R31, -0x20, RZ ;  /* 0xffffffe01f1f7810 */ /* 0x000fe40007ffe0ff */
[----:B0-----:R-:W-:Y:S01]  /*9690*/  SHF.R.U32.HI R30, RZ, 0xa, R22 ;  /* 0x0000000aff1e7819 */ /* 0x001fe20000011616 */
[----:B------:R0:W-:Y:S01]  /*96a0*/  I2F.F16 R84, R15 ;  /* 0x0000000f00547306 */ /* 0x0001e20000200c00 */
[----:B------:R-:W-:Y:S02]  /*96b0*/  IADD3 R19, R19, -0x20, RZ ;  /* 0xffffffe013137810 */ /* 0x000fe40007ffe0ff */
[----:B------:R-:W-:Y:S02]  /*96c0*/  IADD3 R28, R28, -0x20, RZ ;  /* 0xffffffe01c1c7810 */ /* 0x000fe40007ffe0ff */
[----:B------:R-:W-:Y:S02]  /*96d0*/  LOP3.LUT R30, R30, 0x3f, RZ, 0xc0, !PT ;  /* 0x0000003f1e1e7812 */ /* 0x000fe400078ec0ff */
[----:B0-----:R-:W-:-:S02]  /*96e0*/  IADD3 R15, R29, -0x20, RZ ;  /* 0xffffffe01d0f7810 */ /* 0x001fc40007ffe0ff */
[----:B------:R-:W-:Y:S01]  /*96f0*/  SHF.R.U32.HI R29, RZ, 0x4, R23 ;  /* 0x00000004ff1d7819 */ /* 0x000fe20000011617 */
[----:B------:R0:W-:Y:S01]  /*9700*/  I2F.F16 R65, R19 ;  /* 0x0000001300417306 */ /* 0x0001e20000200c00 */
[----:B------:R-:W-:-:S07]  /*9710*/  IADD3 R60, R30, -0x20, RZ ;  /* 0xffffffe01e3c7810 */ /* 0x000fce0007ffe0ff */
[----:B------:R-:W-:Y:S01]  /*9720*/  I2F.F16 R61, R31 ;  /* 0x0000001f003d7306 */ /* 0x000fe20000200c00 */
[----:B0-----:R-:W-:-:S07]  /*9730*/  LOP3.LUT R19, R29, 0x3f, RZ, 0xc0, !PT ;  /* 0x0000003f1d137812 */ /* 0x001fce00078ec0ff */
[----:B------:R0:W-:Y:S02]  /*9740*/  I2F.F16 R82, R28 ;  /* 0x0000001c00527306 */ /* 0x0001e40000200c00 */
[----:B0-----:R0:W2:Y:S01]  /*9750*/  LDG.E.128.CONSTANT R28, [R132.64] ;  /* 0x00000006841c7981 */ /* 0x0010a2000c1e9d00 */
[----:B------:R-:W-:-:S04]  /*9760*/  SHF.R.U32 R17, R17, 0x1e, R21 ;  /* 0x0000001e11117819 */ /* 0x000fc80000001615 */
[----:B------:R-:W-:-:S04]  /*9770*/  LOP3.LUT R17, R17, 0x3f, RZ, 0xc0, !PT ;  /* 0x0000003f11117812 */ /* 0x000fc800078ec0ff */
[----:B------:R-:W-:Y:S02]  /*9780*/  IADD3 R18, R17, -0x20, RZ ;  /* 0xffffffe011127810 */ /* 0x000fe40007ffe0ff */
[----:B------:R-:W-:-:S04]  /*9790*/  SHF.R.U32.HI R17, RZ, 0xa, R20 ;  /* 0x0000000aff117819 */ /* 0x000fc80000011614 */
[----:B------:R-:W-:-:S04]  /*97a0*/  LOP3.LUT R17, R17, 0x3f, RZ, 0xc0, !PT ;  /* 0x0000003f11117812 */ /* 0x000fc800078ec0ff */
[----:B------:R-:W-:Y:S02]  /*97b0*/  IADD3 R17, R17, -0x20, RZ ;  /* 0xffffffe011117810 */ /* 0x000fe40007ffe0ff */
[----:B------:R-:W-:Y:S02]  /*97c0*/  SHF.R.U32.HI R39, RZ, 0xa, R23 ;  /* 0x0000000aff277819 */ /* 0x000fe40000011617 */
[----:B------:R-:W-:Y:S01]  /*97d0*/  I2F.F16 R67, R17 ;  /* 0x0000001100437306 */ /* 0x000fe20000200c00 */
[----:B------:R-:W-:Y:S02]  /*97e0*/  SHF.R.U32.HI R56, RZ, 0x10, R21 ;  /* 0x00000010ff387819 */ /* 0x000fe40000011615 */
[----:B------:R-:W-:-:S05]  /*97f0*/  LOP3.LUT R39, R39, 0x3f, RZ, 0xc0, !PT ;  /* 0x0000003f27277812 */ /* 0x000fca00078ec0ff */
[----:B------:R1:W-:Y:S01]  /*9800*/  I2F.F16 R17, R15 ;  /* 0x0000000f00117306 */ /* 0x0003e20000200c00 */
[----:B------:R-:W-:Y:S02]  /*9810*/  IADD3 R54, R19, -0x20, RZ ;  /* 0xffffffe013367810 */ /* 0x000fe40007ffe0ff */
[----:B------:R-:W-:Y:S02]  /*9820*/  IADD3 R19, R39, -0x20, RZ ;  /* 0xffffffe027137810 */ /* 0x000fe40007ffe0ff */
[----:B------:R-:W-:Y:S02]  /*9830*/  LOP3.LUT R56, R56, 0x3f, RZ, 0xc0, !PT ;  /* 0x0000003f38387812 */ /* 0x000fe400078ec0ff */
[--C-:B-1----:R-:W-:Y:S02]  /*9840*/  SHF.R.U32.HI R15, RZ, 0x10, R20.reuse ;  /* 0x00000010ff0f7819 */ /* 0x102fe40000011614 */
[----:B------:R-:W-:Y:S02]  /*9850*/  SHF.R.U32.HI R39, RZ, 0x16, R20 ;  /* 0x00000016ff277819 */ /* 0x000fe40000011614 */
[----:B------:R-:W-:-:S02]  /*9860*/  LOP3.LUT R15, R15, 0x3f, RZ, 0xc0, !PT ;  /* 0x0000003f0f0f7812 */ /* 0x000fc400078ec0ff */
[----:B------:R-:W-:Y:S02]  /*9870*/  IADD3 R62, R56, -0x20, RZ ;  /* 0xffffffe0383e7810 */ /* 0x000fe40007ffe0ff */
[----:B------:R-:W-:Y:S02]  /*9880*/  IADD3 R15, R15, -0x20, RZ ;  /* 0xffffffe00f0f7810 */ /* 0x000fe40007ffe0ff */
[----:B------:R-:W-:Y:S02]  /*9890*/  LOP3.LUT R39, R39, 0x3f, RZ, 0xc0, !PT ;  /* 0x0000003f27277812 */ /* 0x000fe400078ec0ff */
[----:B------:R-:W-:Y:S01]  /*98a0*/  SHF.R.U32.HI R56, RZ, 0x10, R22 ;  /* 0x00000010ff387819 */ /* 0x000fe20000011616 */
[----:B------:R1:W-:Y:S01]  /*98b0*/  I2F.F16 R81, R15 ;  /* 0x0000000f00517306 */ /* 0x0003e20000200c00 */
[----:B------:R-:W-:Y:S02]  /*98c0*/  IADD3 R39, R39, -0x20, RZ ;  /* 0xffffffe027277810 */ /* 0x000fe40007ffe0ff */
[----:B------:R-:W-:-:S05]  /*98d0*/  SHF.R.U32.HI R63, RZ, 0x10, R23 ;  /* 0x00000010ff3f7819 */ /* 0x000fca0000011617 */
[----:B------:R-:W-:Y:S01]  /*98e0*/  I2F.F16 R49, R49 ;  /* 0x0000003100317306 */ /* 0x000fe20000200c00 */
[----:B-1----:R-:W-:Y:S02]  /*98f0*/  LOP3.LUT R15, R56, 0x3f, RZ, 0xc0, !PT ;  /* 0x0000003f380f7812 */ /* 0x002fe400078ec0ff */
[----:B------:R-:W-:-:S05]  /*9900*/  SHF.R.U32.HI R56, RZ, 0x16, R22 ;  /* 0x00000016ff387819 */ /* 0x000fca0000011616 */
[----:B------:R-:W1:Y:S01]  /*9910*/  I2F.F16 R32, R32 ;  /* 0x0000002000207306 */ /* 0x000e620000200c00 */
[----:B------:R-:W-:Y:S02]  /*9920*/  SHF.R.U32.HI R57, RZ, 0x16, R21 ;  /* 0x00000016ff397819 */ /* 0x000fe40000011615 */
[----:B----4-:R-:W-:-:S05]  /*9930*/  SHF.R.U32 R21, R21, 0x1c, R25 ;  /* 0x0000001c15157819 */ /* 0x010fca0000001619 */
[----:B------:R3:W-:Y:S01]  /*9940*/  I2F.F16 R64, R39 ;  /* 0x0000002700407306 */ /* 0x0007e20000200c00 */
[----:B------:R-:W-:Y:S02]  /*9950*/  LOP3.LUT R21, R21, 0x3f, RZ, 0xc0, !PT ;  /* 0x0000003f15157812 */ /* 0x000fe400078ec0ff */
[----:B---3--:R-:W-:-:S04]  /*9960*/  LOP3.LUT R39, R56, 0x3f, RZ, 0xc0, !PT ;  /* 0x0000003f38277812 */ /* 0x008fc800078ec0ff */
[----:B------:R-:W-:Y:S02]  /*9970*/  IADD3 R77, R39, -0x20, RZ ;  /* 0xffffffe0274d7810 */ /* 0x000fe40007ffe0ff */
[----:B------:R-:W-:Y:S02]  /*9980*/  LOP3.LUT R39, R63, 0x3f, RZ, 0xc0, !PT ;  /* 0x0000003f3f277812 */ /* 0x000fe400078ec0ff */
[----:B------:R-:W-:Y:S02]  /*9990*/  SHF.R.U32.HI R63, RZ, 0x16, R23 ;  /* 0x00000016ff3f7819 */ /* 0x000fe40000011617 */
[----:B------:R-:W-:Y:S02]  /*99a0*/  SHF.R.U32 R22, R22, 0x1c, R26 ;  /* 0x0000001c16167819 */ /* 0x000fe4000000161a */
[----:B------:R-:W-:Y:S02]  /*99b0*/  LOP3.LUT R63, R63, 0x3f, RZ, 0xc0, !PT ;  /* 0x0000003f3f3f7812 */ /* 0x000fe400078ec0ff */
[----:B------:R-:W-:-:S02]  /*99c0*/  IADD3 R21, R21, -0x20, RZ ;  /* 0xffffffe015157810 */ /* 0x000fc40007ffe0ff */
[----:B------:R-:W-:Y:S02]  /*99d0*/  IADD3 R15, R15, -0x20, RZ ;  /* 0xffffffe00f0f7810 */ /* 0x000fe40007ffe0ff */
[----:B------:R-:W-:Y:S02]  /*99e0*/  IADD3 R75, R39, -0x20, RZ ;  /* 0xffffffe0274b7810 */ /* 0x000fe40007ffe0ff */
[----:B------:R-:W-:Y:S02]  /*99f0*/  SHF.R.U32 R20, R20, 0x1c, R24 ;  /* 0x0000001c14147819 */ /* 0x000fe40000001618 */
[----:B------:R-:W-:Y:S02]  /*9a00*/  LOP3.LUT R22, R22, 0x3f, RZ, 0xc0, !PT ;  /* 0x0000003f16167812 */ /* 0x000fe400078ec0ff */
[----:B-----5:R-:W-:Y:S02]  /*9a10*/  @!P0 IADD3 R114, R34, R121, RZ ;  /* 0x0000007922728210 */ /* 0x020fe40007ffe0ff */
[----:B-1----:R-:W-:-:S02]  /*9a20*/  PRMT R49, R49, 0x5410, R32 ;  /* 0x0000541031317816 */ /* 0x002fc40000000020 */
[----:B------:R-:W-:Y:S02]  /*9a30*/  PRMT R50, R50, 0x5410, R33 ;  /* 0x0000541032327816 */ /* 0x000fe40000000021 */
[----:B------:R-:W-:Y:S02]  /*9a40*/  PRMT R48, R48, 0x5410, R35 ;  /* 0x0000541030307816 */ /* 0x000fe40000000023 */
[----:B------:R-:W1:Y:S01]  /*9a50*/  LDS.128 R32, [UR4+0x80] ;  /* 0x00008004ff207984 */ /* 0x000e620008000c00 */
[----:B------:R-:W-:Y:S01]  /*9a60*/  IADD3 R63, R63, -0x20, RZ ;  /* 0xffffffe03f3f7810 */ /* 0x000fe20007ffe0ff */
[----:B------:R3:W-:Y:S01]  /*9a70*/  I2F.F16 R116, R21 ;  /* 0x0000001500747306 */ /* 0x0007e20000200c00 */
[----:B------:R-:W-:Y:S02]  /*9a80*/  IADD3 R22, R22, -0x20, RZ ;  /* 0xffffffe016167810 */ /* 0x000fe40007ffe0ff */
[----:B------:R-:W-:-:S05]  /*9a90*/  SHF.R.U32 R23, R23, 0x1c, R27 ;  /* 0x0000001c17177819 */ /* 0x000fca000000161b */
[----:B------:R4:W-:Y:S01]  /*9aa0*/  I2F.F16 R56, R15 ;  /* 0x0000000f00387306 */ /* 0x0009e20000200c00 */
[----:B---3--:R-:W-:-:S04]  /*9ab0*/  SHF.R.U32.HI R21, RZ, 0x2, R27 ;  /* 0x00000002ff157819 */ /* 0x008fc8000001161b */
[----:B------:R-:W-:-:S03]  /*9ac0*/  LOP3.LUT R21, R21, 0x3f, RZ, 0xc0, !PT ;  /* 0x0000003f15157812 */ /* 0x000fc600078ec0ff */
[----:B------:R-:W-:Y:S01]  /*9ad0*/  I2F.F16 R75, R75 ;  /* 0x0000004b004b7306 */ /* 0x000fe20000200c00 */
[----:B----4-:R-:W-:-:S07]  /*9ae0*/  LOP3.LUT R15, R20, 0x3f, RZ, 0xc0, !PT ;  /* 0x0000003f140f7812 */ /* 0x010fce00078ec0ff */
[----:B------:R3:W4:Y:S01]  /*9af0*/  I2F.F16 R20, R63 ;  /* 0x0000003f00147306 */ /* 0x0007220000200c00 */
[----:B------:R-:W-:-:S07]  /*9b00*/  LOP3.LUT R23, R23, 0x3f, RZ, 0xc0, !PT ;  /* 0x0000003f17177812 */ /* 0x000fce00078ec0ff */
[----:B------:R5:W-:Y:S01]  /*9b10*/  I2F.F16 R110, R22 ;  /* 0x00000016006e7306 */ /* 0x000be20000200c00 */
[----:B---3--:R-:W-:-:S07]  /*9b20*/  IADD3 R63, R21, -0x20, RZ ;  /* 0xffffffe0153f7810 */ /* 0x008fce0007ffe0ff */
[----:B------:R-:W3:Y:S01]  /*9b30*/  I2F.F16 R18, R18 ;  /* 0x0000001200127306 */ /* 0x000ee20000200c00 */
[----:B-----5:R-:W-:-:S04]  /*9b40*/  SHF.R.U32.HI R22, RZ, 0x8, R24 ;  /* 0x00000008ff167819 */ /* 0x020fc80000011618 */
[----:B------:R-:W-:Y:S02]  /*9b50*/  LOP3.LUT R21, R22, 0x3f, RZ, 0xc0, !PT ;  /* 0x0000003f16157812 */ /* 0x000fe400078ec0ff */
[----:B------:R-:W-:Y:S01]  /*9b60*/  IADD3 R23, R23, -0x20, RZ ;  /* 0xffffffe017177810 */ /* 0x000fe20007ffe0ff */
[----:B------:R-:W5:Y:S01]  /*9b70*/  I2F.F16 R42, R42 ;  /* 0x0000002a002a7306 */ /* 0x000f620000200c00 */
[----:B------:R-:W-:Y:S02]  /*9b80*/  IADD3 R21, R21, -0x20, RZ ;  /* 0xffffffe015157810 */ /* 0x000fe40007ffe0ff */
[----:B----4-:R-:W-:-:S05]  /*9b90*/  PRMT R75, R75, 0x5410, R20 ;  /* 0x000054104b4b7816 */ /* 0x010fca0000000014 */
[----:B------:R-:W4:Y:S01]  /*9ba0*/  I2F.F16 R60, R60 ;  /* 0x0000003c003c7306 */ /* 0x000f220000200c00 */
[----:B---3--:R-:W-:-:S07]  /*9bb0*/  PRMT R45, R45, 0x5410, R18 ;  /* 0x000054102d2d7816 */ /* 0x008fce0000000012 */
[----:B------:R-:W-:Y:S01]  /*9bc0*/  I2F.F16 R53, R53 ;  /* 0x0000003500357306 */ /* 0x000fe20000200c00 */
[----:B------:R-:W-:-:S07]  /*9bd0*/  LEA.HI R106, R24, 0xffffffe0, RZ, 0x6 ;  /* 0xffffffe0186a7811 */ /* 0x000fce00078f30ff */
[----:B------:R-:W3:Y:S01]  /*9be0*/  I2F.F16 R38, R38 ;  /* 0x0000002600267306 */ /* 0x000ee20000200c00 */
[--C-:B------:R-:W-:Y:S02]  /*9bf0*/  SHF.R.U32.HI R39, RZ, 0x2, R24.reuse ;  /* 0x00000002ff277819 */ /* 0x100fe40000011618 */
[----:B------:R-:W-:-:S05]  /*9c00*/  SHF.R.U32.HI R18, RZ, 0xe, R24 ;  /* 0x0000000eff127819 */ /* 0x000fca0000011618 */
[----:B------:R-:W-:Y:S01]  /*9c10*/  I2F.F16 R108, R23 ;  /* 0x00000017006c7306 */ /* 0x000fe20000200c00 */
[----:B------:R-:W-:-:S07]  /*9c20*/  SHF.R.U32.HI R24, RZ, 0x14, R24 ;  /* 0x00000014ff187819 */ /* 0x000fce0000011618 */
[----:B------:R0:W-:Y:S01]  /*9c30*/  I2F.F16 R107, R21 ;  /* 0x00000015006b7306 */ /* 0x0001e20000200c00 */
[----:B------:R-:W-:-:S07]  /*9c40*/  LOP3.LUT R57, R57, 0x3f, RZ, 0xc0, !PT ;  /* 0x0000003f39397812 */ /* 0x000fce00078ec0ff */
[----:B------:R-:W1:Y:S01]  /*9c50*/  I2F.F16 R16, R16 ;  /* 0x0000001000107306 */ /* 0x000e620000200c00 */
[----:B0-----:R-:W0:Y:S07]  /*9c60*/  LDS.128 R20, [UR4] ;  /* 0x00000004ff147984 */ /* 0x001e2e0008000c00 */
[----:B------:R-:W0:Y:S01]  /*9c70*/  I2F.F16 R52, R52 ;  /* 0x0000003400347306 */ /* 0x000e220000200c00 */
[----:B-----5:R-:W-:-:S07]  /*9c80*/  PRMT R41, R41, 0x5410, R42 ;  /* 0x0000541029297816 */ /* 0x020fce000000002a */
[----:B------:R-:W-:Y:S01]  /*9c90*/  I2F.F16 R54, R54 ;  /* 0x0000003600367306 */ /* 0x000fe20000200c00 */
[----:B------:R-:W-:-:S07]  /*9ca0*/  LOP3.LUT R24, R24, 0x3f, RZ, 0xc0, !PT ;  /* 0x0000003f18187812 */ /* 0x000fce00078ec0ff */
[----:B------:R-:W5:Y:S01]  /*9cb0*/  I2F.F16 R19, R19 ;  /* 0x0000001300137306 */ /* 0x000f620000200c00 */
[----:B----4-:R-:W-:Y:S02]  /*9cc0*/  PRMT R42, R17, 0x5410, R60 ;  /* 0x00005410112a7816 */ /* 0x010fe4000000003c */
[----:B------:R-:W-:Y:S02]  /*9cd0*/  LOP3.LUT R18, R18, 0x3f, RZ, 0xc0, !PT ;  /* 0x0000003f12127812 */ /* 0x000fe400078ec0ff */
[----:B------:R-:W-:Y:S02]  /*9ce0*/  SHF.R.U32.HI R17, RZ, 0xe, R25 ;  /* 0x0000000eff117819 */ /* 0x000fe40000011619 */
[----:B------:R-:W-:Y:S02]  /*9cf0*/  IADD3 R57, R57, -0x20, RZ ;  /* 0xffffffe039397810 */ /* 0x000fe40007ffe0ff */
[----:B------:R-:W-:Y:S02]  /*9d00*/  LOP3.LUT R39, R39, 0x3f, RZ, 0xc0, !PT ;  /* 0x0000003f27277812 */ /* 0x000fe400078ec0ff */
[----:B---3--:R-:W-:-:S02]  /*9d10*/  PRMT R53, R53, 0x5410, R38 ;  /* 0x0000541035357816 */ /* 0x008fc40000000026 */
[----:B------:R-:W-:Y:S02]  /*9d20*/  IADD3 R24, R24, -0x20, RZ ;  /* 0xffffffe018187810 */ /* 0x000fe40007ffe0ff */
[----:B------:R-:W-:Y:S02]  /*9d30*/  PRMT R55, R55, 0x5410, R40 ;  /* 0x0000541037377816 */ /* 0x000fe40000000028 */
[----:B------:R-:W-:Y:S01]  /*9d40*/  PRMT R51, R51, 0x5410, R58 ;  /* 0x0000541033337816 */ /* 0x000fe2000000003a */
[----:B------:R-:W-:Y:S01]  /*9d50*/  I2F.F16 R62, R62 ;  /* 0x0000003e003e7306 */ /* 0x000fe20000200c00 */
[----:B------:R-:W-:Y:S02]  /*9d60*/  IADD3 R18, R18, -0x20, RZ ;  /* 0xffffffe012127810 */ /* 0x000fe40007ffe0ff */
[----:B------:R-:W-:Y:S02]  /*9d70*/  LOP3.LUT R17, R17, 0x3f, RZ, 0xc0, !PT ;  /* 0x0000003f11117812 */ /* 0x000fe400078ec0ff */
[----:B------:R-:W-:-:S02]  /*9d80*/  IADD3 R118, R15, -0x20, RZ ;  /* 0xffffffe00f767810 */ /* 0x000fc40007ffe0ff */
[----:B------:R-:W-:Y:S01]  /*9d90*/  PRMT R82, R65, 0x5410, R82 ;  /* 0x0000541041527816 */ /* 0x000fe20000000052 */
[----:B------:R-:W3:Y:S01]  /*9da0*/  I2F.F16 R79, R57 ;  /* 0x00000039004f7306 */ /* 0x000ee20000200c00 */
[----:B------:R-:W-:Y:S02]  /*9db0*/  IADD3 R15, R39, -0x20, RZ ;  /* 0xffffffe0270f7810 */ /* 0x000fe40007ffe0ff */
[----:B-1----:R-:W-:Y:S02]  /*9dc0*/  PRMT R43, R43, 0x5410, R16 ;  /* 0x000054102b2b7816 */ /* 0x002fe40000000010 */
[----:B------:R-:W-:-:S03]  /*9dd0*/  LEA.HI R104, R25, 0xffffffe0, RZ, 0x6 ;  /* 0xffffffe019687811 */ /* 0x000fc600078f30ff */
[----:B------:R-:W1:Y:S01]  /*9de0*/  I2F.F16 R77, R77 ;  /* 0x0000004d004d7306 */ /* 0x000e620000200c00 */
[----:B------:R-:W-:Y:S02]  /*9df0*/  SHF.R.U32.HI R39, RZ, 0x2, R25 ;  /* 0x00000002ff277819 */ /* 0x000fe40000011619 */
[----:B0-----:R-:W-:Y:S02]  /*9e00*/  PRMT R47, R47, 0x5410, R52 ;  /* 0x000054102f2f7816 */ /* 0x001fe40000000034 */
[----:B-----5:R-:W-:Y:S02]  /*9e10*/  PRMT R40, R54, 0x5410, R19 ;  /* 0x0000541036287816 */ /* 0x020fe40000000013 */
[--C-:B------:R-:W-:Y:S01]  /*9e20*/  SHF.R.U32.HI R16, RZ, 0x8, R25.reuse ;  /* 0x00000008ff107819 */ /* 0x100fe20000011619 */
[----:B------:R0:W-:Y:S01]  /*9e30*/  I2F.F16 R65, R24 ;  /* 0x0000001800417306 */ /* 0x0001e20000200c00 */
[----:B------:R-:W-:Y:S02]  /*9e40*/  SHF.R.U32.HI R25, RZ, 0x14, R25 ;  /* 0x00000014ff197819 */ /* 0x000fe40000011619 */
[----:B------:R-:W-:-:S02]  /*9e50*/  SHF.R.U32.HI R19, RZ, 0x8, R27 ;  /* 0x00000008ff137819 */ /* 0x000fc4000001161b */
[----:B------:R-:W-:Y:S01]  /*9e60*/  IADD3 R52, R17, -0x20, RZ ;  /* 0xffffffe011347810 */ /* 0x000fe20007ffe0ff */
[-C--:B------:R-:W-:Y:S01]  /*9e70*/  HFMA2.MMA R17, R55, R32.reuse, RZ ;  /* 0x0000002037117235 */ /* 0x080fe200000000ff */
[----:B------:R-:W-:Y:S01]  /*9e80*/  PRMT R46, R46, 0x5410, R61 ;  /* 0x000054102e2e7816 */ /* 0x000fe2000000003d */
[----:B------:R4:W-:Y:S01]  /*9e90*/  I2F.F16 R38, R18 ;  /* 0x0000001200267306 */ /* 0x0009e20000200c00 */
[-C--:B0-----:R-:W-:Y:S01]  /*9ea0*/  HFMA2 R24, R53, R32.reuse, RZ.H0_H0 ;  /* 0x0000002035187231 */ /* 0x081fe200000400ff */
[----:B------:R-:W-:Y:S02]  /*9eb0*/  PRMT R44, R44, 0x5410, R59 ;  /* 0x000054102c2c7816 */ /* 0x000fe4000000003b */
[----:B------:R-:W-:Y:S01]  /*9ec0*/  LOP3.LUT R25, R25, 0x3f, RZ, 0xc0, !PT ;  /* 0x0000003f19197812 */ /* 0x000fe200078ec0ff */
[----:B------:R-:W-:Y:S01]  /*9ed0*/  HFMA2 R58, R48, R33, R24 ;  /* 0x00000021303a7231 */ /* 0x000fe20000000018 */
[----:B------:R-:W-:Y:S01]  /*9ee0*/  LOP3.LUT R24, R19, 0x3f, RZ, 0xc0, !PT ;  /* 0x0000003f13187812 */ /* 0x000fe200078ec0ff */
[----:B----4-:R-:W-:Y:S01]  /*9ef0*/  HFMA2.MMA R18, R51, R32, RZ ;  /* 0x0000002033127235 */ /* 0x010fe200000000ff */
[----:B------:R-:W-:Y:S01]  /*9f00*/  HFMA2 R32, R49, R32, RZ.H0_H0 ;  /* 0x0000002031207231 */ /* 0x000fe200000400ff */
[----:B------:R-:W-:Y:S01]  /*9f10*/  HFMA2.MMA R54, R50, R33, R17 ;  /* 0x0000002132367235 */ /* 0x000fe20000000011 */
[----:B------:R-:W-:-:S02]  /*9f20*/  IADD3 R25, R25, -0x20, RZ ;  /* 0xffffffe019197810 */ /* 0x000fc40007ffe0ff */
[----:B------:R-:W-:Y:S01]  /*9f30*/  IADD3 R101, R24, -0x20, RZ ;  /* 0xffffffe018657810 */ /* 0x000fe20007ffe0ff */
[----:B------:R-:W-:Y:S01]  /*9f40*/  HFMA2.MMA R59, R46, R33, R18 ;  /* 0x000000212e3b7235 */ /* 0x000fe20000000012 */
[----:B------:R-:W-:Y:S01]  /*9f50*/  HFMA2 R33, R44, R33, R32 ;  /* 0x000000212c217231 */ /* 0x000fe20000000020 */
[----:B------:R-:W-:Y:S02]  /*9f60*/  SHF.R.U32.HI R32, RZ, 0xe, R27 ;  /* 0x0000000eff207819 */ /* 0x000fe4000001161b */
[----:B------:R-:W-:Y:S02]  /*9f70*/  SHF.R.U32.HI R24, RZ, 0x8, R26 ;  /* 0x00000008ff187819 */ /* 0x000fe4000001161a */
[----:B------:R-:W-:Y:S01]  /*9f80*/  PRMT R84, R84, 0x5410, R67 ;  /* 0x0000541054547816 */ /* 0x000fe20000000043 */
[----:B------:R-:W-:Y:S01]  /*9f90*/  HFMA2 R33, R41, R34, R33 ;  /* 0x0000002229217231 */ /* 0x000fe20000000021 */
[----:B------:R0:W-:Y:S01]  /*9fa0*/  I2F.F16 R67, R25 ;  /* 0x0000001900437306 */ /* 0x0001e20000200c00 */
[----:B---3--:R-:W-:Y:S01]  /*9fb0*/  PRMT R79, R62, 0x5410, R79 ;  /* 0x000054103e4f7816 */ /* 0x008fe2000000004f */
[-C--:B------:R-:W-:Y:S01]  /*9fc0*/  HFMA2.MMA R62, R43, R34.reuse, R59 ;  /* 0x000000222b3e7235 */ /* 0x080fe2000000003b */
[----:B-1----:R-:W-:Y:S01]  /*9fd0*/  PRMT R77, R56, 0x5410, R77 ;  /* 0x00005410384d7816 */ /* 0x002fe2000000004d */
[----:B------:R-:W-:Y:S01]  /*9fe0*/  HFMA2.MMA R56, R47, R34, R54 ;  /* 0x000000222f387235 */ /* 0x000fe20000000036 */
[----:B------:R-:W-:-:S02]  /*9ff0*/  LOP3.LUT R32, R32, 0x3f, RZ, 0xc0, !PT ;  /* 0x0000003f20207812 */ /* 0x000fc400078ec0ff */
[----:B------:R-:W-:Y:S02]  /*a000*/  LOP3.LUT R24, R24, 0x3f, RZ, 0xc0, !PT ;  /* 0x0000003f18187812 */ /* 0x000fe400078ec0ff */
[--C-:B0-----:R-:W-:Y:S01]  /*a010*/  SHF.R.U32.HI R25, RZ, 0xe, R26.reuse ;  /* 0x0000000eff197819 */ /* 0x101fe2000001161a */
[----:B------:R-:W-:Y:S01]  /*a020*/  HFMA2 R58, R45, R34, R58 ;  /* 0x000000222d3a7231 */ /* 0x000fe2000000003a */
[----:B------:R-:W-:Y:S01]  /*a030*/  IADD3 R54, R32, -0x20, RZ ;  /* 0xffffffe020367810 */ /* 0x000fe20007ffe0ff */
[----:B------:R-:W-:Y:S01]  /*a040*/  HFMA2 R61, R40, R35, R33 ;  /* 0x00000023283d7231 */ /* 0x000fe20000000021 */
[----:B------:R-:W-:Y:S02]  /*a050*/  LEA.HI R102, R26, 0xffffffe0, RZ, 0x6 ;  /* 0xffffffe01a667811 */ /* 0x000fe400078f30ff */
[----:B------:R-:W-:Y:S02]  /*a060*/  LEA.HI R76, R27, 0xffffffe0, RZ, 0x6 ;  /* 0xffffffe01b4c7811 */ /* 0x000fe400078f30ff */
[----:B------:R-:W-:-:S02]  /*a070*/  SHF.R.U32.HI R57, RZ, 0x2, R26 ;  /* 0x00000002ff397819 */ /* 0x000fc4000001161a */
[----:B------:R-:W-:Y:S02]  /*a080*/  SHF.R.U32.HI R33, RZ, 0x14, R26 ;  /* 0x00000014ff217819 */ /* 0x000fe4000001161a */
[----:B------:R-:W-:Y:S02]  /*a090*/  SHF.R.U32.HI R34, RZ, 0x14, R27 ;  /* 0x00000014ff227819 */ /* 0x000fe4000001161b */
[----:B------:R-:W-:Y:S02]  /*a0a0*/  LOP3.LUT R32, R25, 0x3f, RZ, 0xc0, !PT ;  /* 0x0000003f19207812 */ /* 0x000fe400078ec0ff */
[----:B------:R-:W-:Y:S01]  /*a0b0*/  IADD3 R103, R24, -0x20, RZ ;  /* 0xffffffe018677810 */ /* 0x000fe20007ffe0ff */
[-C--:B------:R-:W-:Y:S01]  /*a0c0*/  HFMA2.MMA R56, R84, R35.reuse, R56 ;  /* 0x0000002354387235 */ /* 0x080fe20000000038 */
[----:B------:R-:W0:Y:S01]  /*a0d0*/  LDS.128 R24, [UR4+0x10] ;  /* 0x00001004ff187984 */ /* 0x000e220008000c00 */
[----:B------:R-:W-:Y:S01]  /*a0e0*/  HFMA2 R59, R82, R35, R58 ;  /* 0x00000023523b7231 */ /* 0x000fe2000000003a */
[----:B------:R-:W-:-:S02]  /*a0f0*/  HFMA2.MMA R62, R42, R35, R62 ;  /* 0x000000232a3e7235 */ /* 0x000fc4000000003e */
[-C--:B------:R-:W-:Y:S01]  /*a100*/  HFMA2.MMA R35, R55, R20.reuse, RZ ;  /* 0x0000001437237235 */ /* 0x080fe200000000ff */
[----:B------:R-:W-:Y:S01]  /*a110*/  LOP3.LUT R16, R16, 0x3f, RZ, 0xc0, !PT ;  /* 0x0000003f10107812 */ /* 0x000fe200078ec0ff */
[----:B------:R-:W-:Y:S01]  /*a120*/  HFMA2 R58, R53, R20, RZ.H0_H0 ;  /* 0x00000014353a7231 */ /* 0x000fe200000400ff */
[----:B------:R-:W-:-:S03]  /*a130*/  HFMA2.MMA R60, R51, R20, RZ ;  /* 0x00000014333c7235 */ /* 0x000fc600000000ff */
[----:B------:R-:W-:Y:S01]  /*a140*/  HFMA2.MMA R35, R50, R21, R35 ;  /* 0x0000001532237235 */ /* 0x000fe20000000023 */
[----:B------:R-:W-:Y:S01]  /*a150*/  PRMT R81, R81, 0x5410, R64 ;  /* 0x0000541051517816 */ /* 0x000fe20000000040 */
[----:B------:R-:W-:Y:S01]  /*a160*/  HFMA2 R64, R49, R20, RZ.H0_H0 ;  /* 0x0000001431407231 */ /* 0x000fe200000400ff */
[----:B------:R-:W-:Y:S01]  /*a170*/  IADD3 R16, R16, -0x20, RZ ;  /* 0xffffffe010107810 */ /* 0x000fe20007ffe0ff */
[----:B------:R-:W-:Y:S01]  /*a180*/  IMAD.WIDE R132, R109, c[0x0][0x18c], R132 ;  /* 0x000063006d847a25 */ /* 0x000fe200078e0284 */
[----:B------:R-:W-:Y:S01]  /*a190*/  LOP3.LUT R33, R33, 0x3f, RZ, 0xc0, !PT ;  /* 0x0000003f21217812 */ /* 0x000fe200078ec0ff */
[-C--:B------:R-:W-:Y:S01]  /*a1a0*/  HFMA2 R58, R48, R21.reuse, R58 ;  /* 0x00000015303a7231 */ /* 0x080fe2000000003a */
[----:B------:R-:W-:Y:S01]  /*a1b0*/  HFMA2.MMA R35, R47, R22, R35 ;  /* 0x000000162f237235 */ /* 0x000fe20000000023 */
[----:B------:R-:W-:Y:S01]  /*a1c0*/  LOP3.LUT R57, R57, 0x3f, RZ, 0xc0, !PT ;  /* 0x0000003f39397812 */ /* 0x000fe200078ec0ff */
[----:B------:R-:W-:Y:S01]  /*a1d0*/  HFMA2.MMA R60, R46, R21, R60 ;  /* 0x000000152e3c7235 */ /* 0x000fe2000000003c */
[----:B------:R-:W-:Y:S01]  /*a1e0*/  HFMA2 R66, R44, R21, R64 ;  /* 0x000000152c427231 */ /* 0x000fe20000000040 */
[----:B------:R-:W-:Y:S01]  /*a1f0*/  IADD3 R21, R33, -0x20, RZ ;  /* 0xffffffe021157810 */ /* 0x000fe20007ffe0ff */
[----:B------:R1:W-:Y:S01]  /*a200*/  I2F.F16 R105, R16 ;  /* 0x0000001000697306 */ /* 0x0003e20000200c00 */
[----:B------:R-:W-:Y:S01]  /*a210*/  IADD3 R32, R32, -0x20, RZ ;  /* 0xffffffe020207810 */ /* 0x000fe20007ffe0ff */
[----:B------:R-:W-:Y:S01]  /*a220*/  HFMA2 R33, R45, R22, R58 ;  /* 0x000000162d217231 */ /* 0x000fe2000000003a */
[----:B------:R-:W-:-:S02]  /*a230*/  LOP3.LUT R34, R34, 0x3f, RZ, 0xc0, !PT ;  /* 0x0000003f22227812 */ /* 0x000fc400078ec0ff */
[----:B------:R-:W-:Y:S02]  /*a240*/  IADD3 R57, R57, -0x20, RZ ;  /* 0xffffffe039397810 */ /* 0x000fe40007ffe0ff */
[----:B------:R-:W-:Y:S01]  /*a250*/  LOP3.LUT R39, R39, 0x3f, RZ, 0xc0, !PT ;  /* 0x0000003f27277812 */ /* 0x000fe200078ec0ff */
[----:B-1----:R1:W3:Y:S01]  /*a260*/  LDG.E.128.CONSTANT R16, [R132.64] ;  /* 0x0000000684107981 */ /* 0x0022e2000c1e9d00 */
[----:B------:R-:W-:Y:S01]  /*a270*/  HFMA2.MMA R64, R43, R22, R60 ;  /* 0x000000162b407235 */ /* 0x000fe2000000003c */
[----:B------:R-:W-:Y:S01]  /*a280*/  HFMA2 R66, R41, R22, R66 ;  /* 0x0000001629427231 */ /* 0x000fe20000000042 */
[----:B------:R4:W-:Y:S01]  /*a290*/  I2F.F16 R20, R32 ;  /* 0x0000002000147306 */ /* 0x0009e20000200c00 */
[----:B------:R-:W-:Y:S01]  /*a2a0*/  IADD3 R22, R34, -0x20, RZ ;  /* 0xffffffe022167810 */ /* 0x000fe20007ffe0ff */
[----:B------:R-:W-:Y:S01]  /*a2b0*/  HFMA2.MMA R58, R84, R23, R35 ;  /* 0x00000017543a7235 */ /* 0x000fe20000000023 */
[----:B------:R-:W-:Y:S01]  /*a2c0*/  HFMA2 R60, R82, R23, R33 ;  /* 0x00000017523c7231 */ /* 0x000fe20000000021 */
[----:B------:R-:W-:-:S04]  /*a2d0*/  IADD3 R39, R39, -0x20, RZ ;  /* 0xffffffe027277810 */ /* 0x000fc80007ffe0ff */
[----:B------:R-:W-:Y:S01]  /*a2e0*/  I2F.F16 R118, R118 ;  /* 0x0000007600767306 */ /* 0x000fe20000200c00 */
[----:B----4-:R-:W4:Y:S07]  /*a2f0*/  LDS.128 R32, [UR4+0x100] ;  /* 0x00010004ff207984 */ /* 0x010f2e0008000c00 */
[----:B------:R-:W5:Y:S08]  /*a300*/  I2F.F16 R15, R15 ;  /* 0x0000000f000f7306 */ /* 0x000f700000200c00 */
[----:B------:R-:W0:Y:S01]  /*a310*/  I2F.F16 R57, R57 ;  /* 0x0000003900397306 */ /* 0x000e220000200c00 */
[----:B------:R-:W-:-:S07]  /*a320*/  HFMA2.MMA R64, R42, R23, R64 ;  /* 0x000000172a407235 */ /* 0x000fce0000000040 */
[----:B------:R-:W0:Y:S08]  /*a330*/  I2F.F16 R39, R39 ;  /* 0x0000002700277306 */ /* 0x000e300000200c00 */
[----:B------:R-:W0:Y:S08]  /*a340*/  I2F.F16 R63, R63 ;  /* 0x0000003f003f7306 */ /* 0x000e300000200c00 */
[----:B------:R-:W-:Y:S08]  /*a350*/  I2F.F16 R101, R101 ;  /* 0x0000006500657306 */ /* 0x000ff00000200c00 */
[----:B------:R-:W0:Y:S08]  /*a360*/  I2F.F16 R54, R54 ;  /* 0x0000003600367306 */ /* 0x000e300000200c00 */
[----:B------:R-:W-:Y:S08]  /*a370*/  I2F.F16 R102, R102 ;  /* 0x0000006600667306 */ /* 0x000ff00000200c00 */
[----:B------:R-:W1:Y:S08]  /*a380*/  I2F.F16 R103, R103 ;  /* 0x0000006700677306 */ /* 0x000e700000200c00 */
[----:B------:R-:W1:Y:S01]  /*a390*/  I2F.F16 R21, R21 ;  /* 0x0000001500157306 */ /* 0x000e620000200c00 */
[----:B-----5:R-:W-:Y:S01]  /*a3a0*/  PRMT R118, R118, 0x5410, R15 ;  /* 0x0000541076767816 */ /* 0x020fe2000000000f */
[----:B0-----:R-:W-:-:S06]  /*a3b0*/  HFMA2.MMA R58, R81, R24, R58 ;  /* 0x00000018513a7235 */ /* 0x001fcc000000003a */
[----:B------:R-:W0:Y:S01]  /*a3c0*/  I2F.F16 R52, R52 ;  /* 0x0000003400347306 */ /* 0x000e220000200c00 */
[----:B------:R-:W-:Y:S01]  /*a3d0*/  PRMT R110, R110, 0x5410, R57 ;  /* 0x000054106e6e7816 */ /* 0x000fe20000000039 */
[----:B------:R-:W-:-:S06]  /*a3e0*/  HFMA2.MMA R64, R77, R24, R64 ;  /* 0x000000184d407235 */ /* 0x000fcc0000000040 */
[----:B------:R-:W5:Y:S01]  /*a3f0*/  I2F.F16 R106, R106 ;  /* 0x0000006a006a7306 */ /* 0x000f620000200c00 */
[----:B------:R-:W-:-:S07]  /*a400*/  HFMA2 R66, R40, R23, R66 ;  /* 0x0000001728427231 */ /* 0x000fce0000000042 */
[----:B------:R-:W0:Y:S08]  /*a410*/  I2F.F16 R104, R104 ;  /* 0x0000006800687306 */ /* 0x000e300000200c00 */
[----:B------:R-:W-:Y:S08]  /*a420*/  I2F.F16 R76, R76 ;  /* 0x0000004c004c7306 */ /* 0x000ff00000200c00 */
[----:B------:R0:W2:Y:S01]  /*a430*/  I2F.F16 R69, R22 ;  /* 0x0000001600457306 */ /* 0x0000a20000200c00 */
[----:B------:R-:W-:Y:S01]  /*a440*/  PRMT R116, R116, 0x5410, R39 ;  /* 0x0000541074747816 */ /* 0x000fe20000000027 */
[-C--:B------:R-:W-:Y:S01]  /*a450*/  HFMA2.MMA R58, R118, R25.reuse, R58 ;  /* 0x00000019763a7235 */ /* 0x080fe2000000003a */
[----:B------:R-:W-:Y:S01]  /*a460*/  PRMT R108, R108, 0x5410, R63 ;  /* 0x000054106c6c7816 */ /* 0x000fe2000000003f */
[-C--:B------:R-:W-:Y:S01]  /*a470*/  HFMA2 R60, R79, R24.reuse, R60 ;  /* 0x000000184f3c7231 */ /* 0x080fe2000000003c */
[----:B------:R-:W-:Y:S01]  /*a480*/  PRMT R107, R107, 0x5410, R38 ;  /* 0x000054106b6b7816 */ /* 0x000fe20000000026 */
[----:B------:R-:W-:Y:S01]  /*a490*/  HFMA2.MMA R64, R110, R25, R64 ;  /* 0x000000196e407235 */ /* 0x000fe20000000040 */
[----:B------:R-:W-:Y:S01]  /*a4a0*/  PRMT R101, R101, 0x5410, R54 ;  /* 0x0000541065657816 */ /* 0x000fe20000000036 */
[----:B------:R-:W-:Y:S01]  /*a4b0*/  HFMA2 R54, R75, R24, R66 ;  /* 0x000000184b367231 */ /* 0x000fe20000000042 */
[----:B-1----:R-:W-:-:S02]  /*a4c0*/  PRMT R103, R103, 0x5410, R20 ;  /* 0x0000541067677816 */ /* 0x002fc40000000014 */
[----:B------:R-:W-:Y:S02]  /*a4d0*/  PRMT R102, R21, 0x5410, R102 ;  /* 0x0000541015667816 */ /* 0x000fe40000000066 */
[----:B0-----:R-:W0:Y:S01]  /*a4e0*/  LDS.128 R20, [UR4+0x110] ;  /* 0x00011004ff147984 */ /* 0x001e220008000c00 */
[----:B------:R-:W-:Y:S01]  /*a4f0*/  PRMT R105, R105, 0x5410, R52 ;  /* 0x0000541069697816 */ /* 0x000fe20000000034 */
[-C--:B------:R-:W-:Y:S01]  /*a500*/  HFMA2 R60, R116, R25.reuse, R60 ;  /* 0x00000019743c7231 */ /* 0x080fe2000000003c */
[----:B-----5:R-:W-:Y:S01]  /*a510*/  PRMT R106, R65, 0x5410, R106 ;  /* 0x00005410416a7816 */ /* 0x020fe2000000006a */
[----:B------:R-:W-:Y:S01]  /*a520*/  HFMA2 R54, R108, R25, R54 ;  /* 0x000000196c367231 */ /* 0x000fe20000000036 */
[-C--:B------:R-:W-:Y:S01]  /*a530*/  HFMA2.MMA R58, R107, R26.reuse, R58 ;  /* 0x0000001a6b3a7235 */ /* 0x080fe2000000003a */
[----:B------:R-:W-:Y:S01]  /*a540*/  PRMT R104, R67, 0x5410, R104 ;  /* 0x0000541043687816 */ /* 0x000fe20000000068 */
[----:B------:R-:W-:Y:S01]  /*a550*/  HFMA2.MMA R64, R103, R26, R64 ;  /* 0x0000001a67407235 */ /* 0x000fe20000000040 */
[----:B--2---:R-:W-:Y:S01]  /*a560*/  PRMT R76, R69, 0x5410, R76 ;  /* 0x00005410454c7816 */ /* 0x004fe2000000004c */
[----:B------:R-:W-:-:S02]  /*a570*/  HFMA2 R52, R105, R26, R60 ;  /* 0x0000001a69347231 */ /* 0x000fc4000000003c */
[----:B------:R-:W-:Y:S01]  /*a580*/  HFMA2 R38, R101, R26, R54 ;  /* 0x0000001a65267231 */ /* 0x000fe20000000036 */
[-C--:B------:R-:W-:Y:S01]  /*a590*/  HFMA2.MMA R57, R106, R27.reuse, R58 ;  /* 0x0000001b6a397235 */ /* 0x080fe2000000003a */
[----:B------:R-:W-:Y:S01]  /*a5a0*/  @!P0 PRMT R112, R36, 0x7610, R112 ;  /* 0x0000761024708816 */ /* 0x000fe20000000070 */
[-C--:B------:R-:W-:Y:S01]  /*a5b0*/  HFMA2 R52, R104, R27.reuse, R52 ;  /* 0x0000001b68347231 */ /* 0x080fe20000000034 */
[----:B------:R-:W-:Y:S01]  /*a5c0*/  HFMA2.MMA R58, R102, R27, R64 ;  /* 0x0000001b663a7235 */ /* 0x000fe20000000040 */
[----:B------:R-:W-:Y:S02]  /*a5d0*/  HFMA2 R15, R76, R27, R38 ;  /* 0x0000001b4c0f7231 */ /* 0x000fe40000000026 */
[----:B------:R-:W1:Y:S01]  /*a5e0*/  LDS.128 R24, [UR4+0x180] ;  /* 0x00018004ff187984 */ /* 0x000e620008000c00 */
[----:B------:R-:W-:Y:S01]  /*a5f0*/  @!P0 PRMT R112, R112, 0x7610, R36 ;  /* 0x0000761070708816 */ /* 0x000fe20000000024 */
[-C--:B----4-:R-:W-:Y:S01]  /*a600*/  HFMA2.MMA R36, R55, R32.reuse, RZ ;  /* 0x0000002037247235 */ /* 0x090fe200000000ff */
[----:B------:R-:W-:Y:S01]  /*a610*/  @!P0 PRMT R111, R37, 0x7610, R111 ;  /* 0x00007610256f8816 */ /* 0x000fe2000000006f */
[----:B------:R-:W-:-:S03]  /*a620*/  HFMA2.MMA R38, R51, R32, RZ ;  /* 0x0000002033267235 */ /* 0x000fc600000000ff */
[----:B------:R-:W-:Y:S01]  /*a630*/  @!P0 PRMT R111, R111, 0x7610, R37 ;  /* 0x000076106f6f8816 */ /* 0x000fe20000000025 */
[-C--:B------:R-:W-:Y:S01]  /*a640*/  HFMA2 R37, R53, R32.reuse, RZ.H0_H0 ;  /* 0x0000002035257231 */ /* 0x080fe200000400ff */
[-C--:B------:R-:W-:Y:S01]  /*a650*/  HFMA2.MMA R36, R50, R33.reuse, R36 ;  /* 0x0000002132247235 */ /* 0x080fe20000000024 */
[----:B------:R-:W-:Y:S01]  /*a660*/  HFMA2 R32, R49, R32, RZ.H0_H0 ;  /* 0x0000002031207231 */ /* 0x000fe200000400ff */
        /* <DEDUP_REMOVED lines=11> */
[----:B------:R-:W2:Y:S01]  /*a720*/  LDS.128 R32, [UR4+0x190] ;  /* 0x00019004ff207984 */ /* 0x000ea20008000c00 */
        /* <DEDUP_REMOVED lines=9> */
[----:B------:R-:W-:Y:S01]  /*a7c0*/  HADD2 R60, R52.H0_H0, R52.H1_H1 ;  /* 0x30000034343c7230 */ /* 0x000fe20000000800 */
[----:B------:R-:W-:Y:S02]  /*a7d0*/  HFMA2.MMA R38, R103, R22, R38 ;  /* 0x0000001667267235 */ /* 0x000fe40000000026 */
[----:B-1----:R-:W-:Y:S01]  /*a7e0*/  HFMA2.MMA R20, R55, R24, RZ ;  /* 0x0000001837147235 */ /* 0x002fe200000000ff */
[----:B------:R-:W-:-:S02]  /*a7f0*/  HFMA2 R52, R105, R22, R37 ;  /* 0x0000001669347231 */ /* 0x000fc40000000025 */
[----:B------:R-:W-:Y:S01]  /*a800*/  HFMA2 R54, R101, R22, R54 ;  /* 0x0000001665367231 */ /* 0x000fe20000000036 */
[-C--:B------:R-:W-:Y:S01]  /*a810*/  HFMA2.MMA R36, R106, R23.reuse, R36 ;  /* 0x000000176a247235 */ /* 0x080fe20000000024 */
[-C--:B------:R-:W-:Y:S01]  /*a820*/  HFMA2 R52, R104, R23.reuse, R52 ;  /* 0x0000001768347231 */ /* 0x080fe20000000034 */
[----:B------:R-:W-:Y:S01]  /*a830*/  HFMA2.MMA R38, R102, R23, R38 ;  /* 0x0000001766267235 */ /* 0x000fe20000000026 */
[----:B------:R-:W-:Y:S01]  /*a840*/  HFMA2 R54, R76, R23, R54 ;  /* 0x000000174c367231 */ /* 0x000fe20000000036 */
[----:B------:R-:W-:Y:S02]  /*a850*/  HFMA2.MMA R20, R50, R25, R20 ;  /* 0x0000001932147235 */ /* 0x000fe40000000014 */
[----:B------:R-:W-:Y:S01]  /*a860*/  HFMA2.MMA R23, R51, R24, RZ ;  /* 0x0000001833177235 */ /* 0x000fe200000000ff */
[----:B------:R-:W-:-:S03]  /*a870*/  HFMA2 R21, R53, R24, RZ.H0_H0 ;  /* 0x0000001835157231 */ /* 0x000fc600000400ff */
[----:B------:R-:W-:Y:S02]  /*a880*/  HFMA2.MMA R20, R47, R26, R20 ;  /* 0x0000001a2f147235 */ /* 0x000fe40000000014 */
[----:B------:R-:W-:Y:S01]  /*a890*/  HFMA2.MMA R23, R46, R25, R23 ;  /* 0x000000192e177235 */ /* 0x000fe20000000017 */
[----:B------:R-:W-:Y:S02]  /*a8a0*/  HFMA2 R22, R49, R24, RZ.H0_H0 ;  /* 0x0000001831167231 */ /* 0x000fe400000400ff */
[-C--:B------:R-:W-:Y:S01]  /*a8b0*/  HFMA2 R21, R48, R25.reuse, R21 ;  /* 0x0000001930157231 */ /* 0x080fe20000000015 */
[----:B------:R-:W-:Y:S01]  /*a8c0*/  HFMA2.MMA R24, R84, R27, R20 ;  /* 0x0000001b54187235 */ /* 0x000fe20000000014 */
[----:B------:R-:W-:Y:S01]  /*a8d0*/  HFMA2 R22, R44, R25, R22 ;  /* 0x000000192c167231 */ /* 0x000fe20000000016 */
[----:B------:R-:W-:Y:S01]  /*a8e0*/  HFMA2.MMA R23, R43, R26, R23 ;  /* 0x0000001a2b177235 */ /* 0x000fe20000000017 */
[-C--:B------:R-:W-:Y:S02]  /*a8f0*/  HFMA2 R21, R45, R26.reuse, R21 ;  /* 0x0000001a2d157231 */ /* 0x080fe40000000015 */
[----:B------:R-:W-:Y:S01]  /*a900*/  HFMA2 R22, R41, R26, R22 ;  /* 0x0000001a29167231 */ /* 0x000fe20000000016 */
[----:B--2---:R-:W-:-:S02]  /*a910*/  HFMA2.MMA R24, R81, R32, R24 ;  /* 0x0000002051187235 */ /* 0x004fc40000000018 */
[----:B------:R-:W-:Y:S01]  /*a920*/  HFMA2.MMA R26, R42, R27, R23 ;  /* 0x0000001b2a1a7235 */ /* 0x000fe20000000017 */
[-C--:B------:R-:W-:Y:S02]  /*a930*/  HFMA2 R25, R82, R27.reuse, R21 ;  /* 0x0000001b52197231 */ /* 0x080fe40000000015 */
[----:B------:R-:W-:Y:S01]  /*a940*/  HFMA2 R27, R40, R27, R22 ;  /* 0x0000001b281b7231 */ /* 0x000fe20000000016 */
[----:B------:R-:W-:Y:S01]  /*a950*/  HFMA2.MMA R24, R118, R33, R24 ;  /* 0x0000002176187235 */ /* 0x000fe20000000018 */
[----:B------:R-:W0:Y:S01]  /*a960*/  LDS.128 R20, [UR4+0x200] ;  /* 0x00020004ff147984 */ /* 0x000e220008000c00 */
[----:B------:R-:W-:-:S04]  /*a970*/  HFMA2.MMA R26, R77, R32, R26 ;  /* 0x000000204d1a7235 */ /* 0x000fc8000000001a */
[----:B------:R-:W-:Y:S02]  /*a980*/  HFMA2.MMA R24, R107, R34, R24 ;  /* 0x000000226b187235 */ /* 0x000fe40000000018 */
[----:B------:R-:W-:Y:S01]  /*a990*/  HFMA2.MMA R26, R110, R33, R26 ;  /* 0x000000216e1a7235 */ /* 0x000fe2000000001a */
[----:B------:R-:W-:-:S03]  /*a9a0*/  HFMA2 R25, R79, R32, R25 ;  /* 0x000000204f197231 */ /* 0x000fc60000000019 */
[----:B------:R-:W-:Y:S02]  /*a9b0*/  HFMA2.MMA R24, R106, R35, R24 ;  /* 0x000000236a187235 */ /* 0x000fe40000000018 */
[----:B------:R-:W-:Y:S01]  /*a9c0*/  HFMA2.MMA R26, R103, R34, R26 ;  /* 0x00000022671a7235 */ /* 0x000fe2000000001a */
[----:B------:R-:W-:Y:S02]  /*a9d0*/  HADD2 R65, R54.H0_H0, R54.H1_H1 ;  /* 0x3000003636417230 */ /* 0x000fe40000000800 */
[----:B------:R-:W-:Y:S01]  /*a9e0*/  HFMA2 R54, R75, R32, R27 ;  /* 0x000000204b367231 */ /* 0x000fe2000000001b */
[----:B------:R-:W-:Y:S01]  /*a9f0*/  LOP3.LUT R27, R28, 0x3f, RZ, 0xc0, !PT ;  /* 0x0000003f1c1b7812 */ /* 0x000fe200078ec0ff */
[-C--:B------:R-:W-:Y:S01]  /*aa00*/  HFMA2 R25, R116, R33.reuse, R25 ;  /* 0x0000002174197231 */ /* 0x080fe20000000019 */
[----:B------:R-:W-:Y:S01]  /*aa10*/  LOP3.LUT R32, R31, 0x3f, RZ, 0xc0, !PT ;  /* 0x0000003f1f207812 */ /* 0x000fe200078ec0ff */
[----:B------:R-:W-:Y:S01]  /*aa20*/  HADD2 R64, R52.H0_H0, R52.H1_H1 ;  /* 0x3000003434407230 */ /* 0x000fe20000000800 */
[----:B------:R-:W-:Y:S01]  /*aa30*/  IADD3 R137, R27, -0x20, RZ ;  /* 0xffffffe01b897810 */ /* 0x000fe20007ffe0ff */
[----:B------:R-:W-:Y:S01]  /*aa40*/  HFMA2 R52, R105, R34, R25 ;  /* 0x0000002269347231 */ /* 0x000fe20000000019 */
[----:B------:R-:W-:Y:S01]  /*aa50*/  HFMA2.MMA R70, R102, R35, R26 ;  /* 0x0000002366467235 */ /* 0x000fe2000000001a */
[----:B------:R-:W-:Y:S01]  /*aa60*/  HADD2 R67, R24.H0_H0, R24.H1_H1 ;  /* 0x3000001818437230 */ /* 0x000fe20000000800 */
[----:B------:R-:W-:Y:S01]  /*aa70*/  IADD3 R32, R32, -0x20, RZ ;  /* 0xffffffe020207810 */ /* 0x000fe20007ffe0ff */
[----:B------:R-:W1:Y:S01]  /*aa80*/  LDS.128 R24, [UR4+0x210] ;  /* 0x00021004ff187984 */ /* 0x000e620008000c00 */
[----:B------:R-:W-:Y:S01]  /*aa90*/  HFMA2 R54, R108, R33, R54 ;  /* 0x000000216c367231 */ /* 0x000fe20000000036 */
[----:B------:R-:W-:Y:S01]  /*aaa0*/  LOP3.LUT R33, R30, 0x3f, RZ, 0xc0, !PT ;  /* 0x0000003f1e217812 */ /* 0x000fe200078ec0ff */
[----:B------:R2:W-:Y:S01]  /*aab0*/  I2F.F16 R129, R32 ;  /* 0x0000002000817306 */ /* 0x0005e20000200c00 */
[----:B------:R-:W-:-:S02]  /*aac0*/  HADD2 R66, R38.H0_H0, R38.H1_H1 ;  /* 0x3000002626427230 */ /* 0x000fc40000000800 */
[----:B------:R-:W-:Y:S01]  /*aad0*/  IADD3 R131, R33, -0x20, RZ ;  /* 0xffffffe021837810 */ /* 0x000fe20007ffe0ff */
[----:B------:R-:W-:Y:S01]  /*aae0*/  HFMA2 R38, R101, R34, R54 ;  /* 0x0000002265267231 */ /* 0x000fe20000000036 */
[----:B--2---:R-:W-:-:S04]  /*aaf0*/  SHF.R.U32.HI R32, RZ, 0x6, R29 ;  /* 0x00000006ff207819 */ /* 0x004fc8000001161d */
[----:B------:R-:W-:Y:S02]  /*ab00*/  LOP3.LUT R33, R32, 0x3f, RZ, 0xc0, !PT ;  /* 0x0000003f20217812 */ /* 0x000fe400078ec0ff */
[----:B------:R-:W-:Y:S01]  /*ab10*/  SHF.R.U32.HI R32, RZ, 0x6, R28 ;  /* 0x00000006ff207819 */ /* 0x000fe2000001161c */
[-C--:B------:R-:W-:Y:S01]  /*ab20*/  HFMA2 R52, R104, R35.reuse, R52 ;  /* 0x0000002368347231 */ /* 0x080fe20000000034 */
[----:B------:R-:W-:Y:S01]  /*ab30*/  SHF.R.U32.HI R34, RZ, 0x6, R31 ;  /* 0x00000006ff227819 */ /* 0x000fe2000001161f */
[----:B------:R-:W-:Y:S01]  /*ab40*/  HFMA2 R38, R76, R35, R38 ;  /* 0x000000234c267231 */ /* 0x000fe20000000026 */
[----:B------:R-:W-:Y:S01]  /*ab50*/  LOP3.LUT R35, R32, 0x3f, RZ, 0xc0, !PT ;  /* 0x0000003f20237812 */ /* 0x000fe200078ec0ff */
[-C--:B0-----:R-:W-:Y:S01]  /*ab60*/  HFMA2.MMA R32, R55, R20.reuse, RZ ;  /* 0x0000001437207235 */ /* 0x081fe200000000ff */
[----:B------:R-:W-:Y:S01]  /*ab70*/  LOP3.LUT R37, R34, 0x3f, RZ, 0xc0, !PT ;  /* 0x0000003f22257812 */ /* 0x000fe200078ec0ff */
[----:B------:R-:W-:Y:S01]  /*ab80*/  HFMA2.MMA R34, R51, R20, RZ ;  /* 0x0000001433227235 */ /* 0x000fe200000000ff */
[----:B------:R-:W-:-:S03]  /*ab90*/  IADD3 R86, R33, -0x20, RZ ;  /* 0xffffffe021567810 */ /* 0x000fc60007ffe0ff */
[-C--:B------:R-:W-:Y:S01]  /*aba0*/  HFMA2.MMA R32, R50, R21.reuse, R32 ;  /* 0x0000001532207235 */ /* 0x080fe20000000020 */
[-C--:B------:R-:W-:Y:S01]  /*abb0*/  HFMA2 R33, R53, R20.reuse, RZ.H0_H0 ;  /* 0x0000001435217231 */ /* 0x080fe200000400ff */
[----:B------:R-:W-:Y:S01]  /*abc0*/  HFMA2.MMA R34, R46, R21, R34 ;  /* 0x000000152e227235 */ /* 0x000fe20000000022 */
[----:B------:R-:W-:-:S03]  /*abd0*/  HFMA2 R20, R49, R20, RZ.H0_H0 ;  /* 0x0000001431147231 */ /* 0x000fc600000400ff */
        /* <DEDUP_REMOVED lines=10> */
[----:B-1----:R-:W-:-:S06]  /*ac80*/  HFMA2.MMA R20, R81, R24, R32 ;  /* 0x0000001851147235 */ /* 0x002fcc0000000020 */
[----:B------:R-:W-:Y:S01]  /*ac90*/  HFMA2.MMA R20, R118, R25, R20 ;  /* 0x0000001976147235 */ /* 0x000fe20000000014 */
[-C--:B------:R-:W-:Y:S01]  /*aca0*/  HFMA2 R21, R79, R24.reuse, R33 ;  /* 0x000000184f157231 */ /* 0x080fe20000000021 */
[----:B------:R-:W-:Y:S01]  /*acb0*/  HFMA2.MMA R22, R77, R24, R22 ;  /* 0x000000184d167235 */ /* 0x000fe20000000016 */
[----:B------:R-:W-:-:S03]  /*acc0*/  HFMA2 R54, R75, R24, R23 ;  /* 0x000000184b367231 */ /* 0x000fc60000000017 */
[----:B------:R-:W-:Y:S01]  /*acd0*/  HFMA2.MMA R20, R107, R26, R20 ;  /* 0x0000001a6b147235 */ /* 0x000fe20000000014 */
[----:B------:R-:W-:-:S05]  /*ace0*/  SHF.R.U32.HI R24, RZ, 0xc, R29 ;  /* 0x0000000cff187819 */ /* 0x000fca000001161d */
[----:B------:R-:W-:Y:S01]  /*acf0*/  HFMA2.MMA R20, R106, R27, R20 ;  /* 0x0000001b6a147235 */ /* 0x000fe20000000014 */
[----:B------:R-:W-:Y:S01]  /*ad00*/  LOP3.LUT R24, R24, 0x3f, RZ, 0xc0, !PT ;  /* 0x0000003f18187812 */ /* 0x000fe200078ec0ff */
[-C--:B------:R-:W-:Y:S01]  /*ad10*/  HFMA2 R21, R116, R25.reuse, R21 ;  /* 0x0000001974157231 */ /* 0x080fe20000000015 */
[----:B------:R-:W-:Y:S01]  /*ad20*/  HFMA2.MMA R22, R110, R25, R22 ;  /* 0x000000196e167235 */ /* 0x000fe20000000016 */
[----:B------:R-:W-:Y:S01]  /*ad30*/  HFMA2 R54, R108, R25, R54 ;  /* 0x000000196c367231 */ /* 0x000fe20000000036 */
[----:B------:R-:W-:Y:S02]  /*ad40*/  IADD3 R24, R24, -0x20, RZ ;  /* 0xffffffe018187810 */ /* 0x000fe40007ffe0ff */
[----:B------:R-:W-:Y:S02]  /*ad50*/  SHF.R.U32.HI R25, RZ, 0x12, R29 ;  /* 0x00000012ff197819 */ /* 0x000fe4000001161d */
[----:B------:R0:W-:Y:S01]  /*ad60*/  I2F.F16 R93, R24 ;  /* 0x00000018005d7306 */ /* 0x0001e20000200c00 */
[----:B------:R-:W-:Y:S01]  /*ad70*/  HADD2 R71, R20.H0_H0, R20.H1_H1 ;  /* 0x3000001414477230 */ /* 0x000fe20000000800 */
[----:B------:R-:W-:-:S02]  /*ad80*/  LOP3.LUT R25, R25, 0x3f, RZ, 0xc0, !PT ;  /* 0x0000003f19197812 */ /* 0x000fc400078ec0ff */
[----:B------:R-:W-:Y:S01]  /*ad90*/  SHF.R.U32.HI R20, RZ, 0x18, R29 ;  /* 0x00000018ff147819 */ /* 0x000fe2000001161d */
[----:B------:R-:W-:Y:S01]  /*ada0*/  HADD2 R69, R38.H0_H0, R38.H1_H1 ;  /* 0x3000002626457230 */ /* 0x000fe20000000800 */
[----:B------:R-:W-:Y:S01]  /*adb0*/  HFMA2.MMA R22, R103, R26, R22 ;  /* 0x0000001a67167235 */ /* 0x000fe20000000016 */
[----:B0-----:R-:W-:Y:S01]  /*adc0*/  SHF.R.U32.HI R24, RZ, 0x6, R30 ;  /* 0x00000006ff187819 */ /* 0x001fe2000001161e */
[-C--:B------:R-:W-:Y:S01]  /*add0*/  HFMA2 R21, R105, R26.reuse, R21 ;  /* 0x0000001a69157231 */ /* 0x080fe20000000015 */
[----:B------:R-:W-:Y:S01]  /*ade0*/  IADD3 R25, R25, -0x20, RZ ;  /* 0xffffffe019197810 */ /* 0x000fe20007ffe0ff */
[----:B------:R-:W-:Y:S01]  /*adf0*/  HFMA2 R38, R101, R26, R54 ;  /* 0x0000001a65267231 */ /* 0x000fe20000000036 */
[----:B------:R-:W-:Y:S01]  /*ae00*/  LOP3.LUT R26, R20, 0x3f, RZ, 0xc0, !PT ;  /* 0x0000003f141a7812 */ /* 0x000fe200078ec0ff */
[----:B------:R-:W-:Y:S01]  /*ae10*/  IMAD.WIDE R132, R109, c[0x0][0x18c], R132 ;  /* 0x000063006d847a25 */ /* 0x000fe200078e0284 */
[----:B------:R-:W-:Y:S01]  /*ae20*/  LOP3.LUT R24, R24, 0x3f, RZ, 0xc0, !PT ;  /* 0x0000003f18187812 */ /* 0x000fe200078ec0ff */
[-C--:B------:R-:W-:Y:S01]  /*ae30*/  HFMA2 R21, R104, R27.reuse, R21 ;  /* 0x0000001b68157231 */ /* 0x080fe20000000015 */
[----:B------:R-:W-:Y:S01]  /*ae40*/  HFMA2.MMA R22, R102, R27, R22 ;  /* 0x0000001b66167235 */ /* 0x000fe20000000016 */
[----:B------:R-:W-:Y:S01]  /*ae50*/  HFMA2 R38, R76, R27, R38 ;  /* 0x0000001b4c267231 */ /* 0x000fe20000000026 */
[----:B------:R0:W-:Y:S01]  /*ae60*/  I2F.F16 R136, R25 ;  /* 0x0000001900887306 */ /* 0x0001e20000200c00 */
[----:B------:R-:W-:-:S02]  /*ae70*/  IADD3 R125, R26, -0x20, RZ ;  /* 0xffffffe01a7d7810 */ /* 0x000fc40007ffe0ff */
[----:B------:R-:W-:Y:S02]  /*ae80*/  IADD3 R54, R24, -0x20, RZ ;  /* 0xffffffe018367810 */ /* 0x000fe40007ffe0ff */
[----:B------:R-:W-:Y:S01]  /*ae90*/  SHF.R.U32.HI R34, RZ, 0x12, R28 ;  /* 0x00000012ff227819 */ /* 0x000fe2000001161c */
[----:B0-----:R0:W2:Y:S01]  /*aea0*/  LDG.E.128.CONSTANT R24, [R132.64] ;  /* 0x0000000684187981 */ /* 0x0010a2000c1e9d00 */
[----:B------:R-:W-:Y:S02]  /*aeb0*/  IADD3 R35, R35, -0x20, RZ ;  /* 0xffffffe023237810 */ /* 0x000fe40007ffe0ff */
[----:B------:R-:W-:Y:S02]  /*aec0*/  LOP3.LUT R34, R34, 0x3f, RZ, 0xc0, !PT ;  /* 0x0000003f22227812 */ /* 0x000fe400078ec0ff */
[----:B------:R1:W-:Y:S02]  /*aed0*/  I2F.F16 R88, R35 ;  /* 0x0000002300587306 */ /* 0x0003e40000200c00 */
[----:B------:R-:W-:-:S02]  /*aee0*/  IADD3 R91, R34, -0x20, RZ ;  /* 0xffffffe0225b7810 */ /* 0x000fc40007ffe0ff */
[----:B-1----:R-:W1:Y:S01]  /*aef0*/  LDS.128 R32, [UR4+0x280] ;  /* 0x00028004ff207984 */ /* 0x002e620008000c00 */
[----:B------:R-:W-:Y:S01]  /*af00*/  SHF.R.U32.HI R23, RZ, 0x18, R28 ;  /* 0x00000018ff177819 */ /* 0x000fe2000001161c */
[----:B------:R-:W-:Y:S01]  /*af10*/  HADD2 R63, R36.H0_H0, R36.H1_H1 ;  /* 0x30000024243f7230 */ /* 0x000fe20000000800 */
[----:B------:R-:W-:Y:S02]  /*af20*/  LOP3.LUT R36, R29, 0x3f, RZ, 0xc0, !PT ;  /* 0x0000003f1d247812 */ /* 0x000fe400078ec0ff */
[----:B------:R-:W-:Y:S02]  /*af30*/  LOP3.LUT R23, R23, 0x3f, RZ, 0xc0, !PT ;  /* 0x0000003f17177812 */ /* 0x000fe400078ec0ff */
[----:B------:R-:W-:Y:S02]  /*af40*/  IADD3 R36, R36, -0x20, RZ ;  /* 0xffffffe024247810 */ /* 0x000fe40007ffe0ff */
[----:B------:R-:W-:Y:S01]  /*af50*/  IADD3 R23, R23, -0x20, RZ ;  /* 0xffffffe017177810 */ /* 0x000fe20007ffe0ff */
[----:B------:R-:W-:Y:S01]  /*af60*/  HADD2 R72, R21.H0_H0, R21.H1_H1 ;  /* 0x3000001515487230 */ /* 0x000fe20000000800 */
[----:B------:R4:W-:Y:S01]  /*af70*/  I2F.F16 R135, R36 ;  /* 0x0000002400877306 */ /* 0x0009e20000200c00 */
[----:B------:R-:W-:Y:S01]  /*af80*/  HADD2 R73, R22.H0_H0, R22.H1_H1 ;  /* 0x3000001616497230 */ /* 0x000fe20000000800 */
[----:B------:R-:W-:-:S06]  /*af90*/  IADD3 R37, R37, -0x20, RZ ;  /* 0xffffffe025257810 */ /* 0x000fcc0007ffe0ff */
[----:B------:R5:W-:Y:S01]  /*afa0*/  I2F.F16 R127, R23 ;  /* 0x00000017007f7306 */ /* 0x000be20000200c00 */
[----:B----4-:R-:W-:Y:S01]  /*afb0*/  SHF.R.U32.HI R36, RZ, 0xc, R28 ;  /* 0x0000000cff247819 */ /* 0x010fe2000001161c */
[----:B------:R-:W-:-:S03]  /*afc0*/  HADD2 R68, R52.H0_H0, R52.H1_H1 ;  /* 0x3000003434447230 */ /* 0x000fc60000000800 */
[----:B------:R-:W-:Y:S01]  /*afd0*/  LOP3.LUT R36, R36, 0x3f, RZ, 0xc0, !PT ;  /* 0x0000003f24247812 */ /* 0x000fe200078ec0ff */
[----:B-----5:R-:W4:Y:S02]  /*afe0*/  LDS.128 R20, [UR4+0x290] ;  /* 0x00029004ff147984 */ /* 0x020f240008000c00 */
[----:B------:R5:W-:Y:S01]  /*aff0*/  I2F.F16 R52, R37 ;  /* 0x0000002500347306 */ /* 0x000be20000200c00 */
[----:B------:R-:W-:Y:S01]  /*b000*/  IADD3 R36, R36, -0x20, RZ ;  /* 0xffffffe024247810 */ /* 0x000fe20007ffe0ff */
[----:B------:R-:W-:Y:S01]  /*b010*/  HADD2 R74, R38.H0_H0, R38.H1_H1 ;  /* 0x30000026264a7230 */ /* 0x000fe20000000800 */
[----:B-----5:R-:W-:-:S05]  /*b020*/  SHF.R.U32.HI R37, RZ, 0xc, R30 ;  /* 0x0000000cff257819 */ /* 0x020fca000001161e */
[----:B------:R5:W-:Y:S01]  /*b030*/  I2F.F16 R138, R36 ;  /* 0x00000024008a7306 */ /* 0x000be20000200c00 */
[-C--:B-1----:R-:W-:Y:S01]  /*b040*/  HFMA2 R38, R53, R32.reuse, RZ.H0_H0 ;  /* 0x0000002035267231 */ /* 0x082fe200000400ff */
[----:B------:R-:W-:Y:S01]  /*b050*/  LOP3.LUT R37, R37, 0x3f, RZ, 0xc0, !PT ;  /* 0x0000003f25257812 */ /* 0x000fe200078ec0ff */
[----:B------:R-:W-:Y:S01]  /*b060*/  HFMA2 R39, R49, R32, RZ.H0_H0 ;  /* 0x0000002031277231 */ /* 0x000fe200000400ff */
[-C--:B------:R-:W-:Y:S02]  /*b070*/  HFMA2.MMA R78, R55, R32.reuse, RZ ;  /* 0x00000020374e7235 */ /* 0x080fe400000000ff */
[----:B------:R-:W-:Y:S01]  /*b080*/  HFMA2.MMA R80, R51, R32, RZ ;  /* 0x0000002033507235 */ /* 0x000fe200000000ff */
[----:B-----5:R-:W-:Y:S01]  /*b090*/  SHF.R.U32.HI R36, RZ, 0x12, R30 ;  /* 0x00000012ff247819 */ /* 0x020fe2000001161e */
[-C--:B------:R-:W-:Y:S01]  /*b0a0*/  HFMA2 R32, R48, R33.reuse, R38 ;  /* 0x0000002130207231 */ /* 0x080fe20000000026 */
[----:B------:R-:W-:Y:S01]  /*b0b0*/  IADD3 R134, R37, -0x20, RZ ;  /* 0xffffffe025867810 */ /* 0x000fe20007ffe0ff */
[----:B------:R-:W-:Y:S01]  /*b0c0*/  HFMA2 R37, R44, R33, R39 ;  /* 0x000000212c257231 */ /* 0x000fe20000000027 */
[----:B------:R-:W-:Y:S01]  /*b0d0*/  LOP3.LUT R36, R36, 0x3f, RZ, 0xc0, !PT ;  /* 0x0000003f24247812 */ /* 0x000fe200078ec0ff */
[----:B------:R-:W-:-:S02]  /*b0e0*/  HFMA2.MMA R78, R50, R33, R78 ;  /* 0x00000021324e7235 */ /* 0x000fc4000000004e */
[----:B------:R-:W-:Y:S01]  /*b0f0*/  HFMA2.MMA R80, R46, R33, R80 ;  /* 0x000000212e507235 */ /* 0x000fe20000000050 */
[-C--:B------:R-:W-:Y:S01]  /*b100*/  HFMA2 R33, R45, R34.reuse, R32 ;  /* 0x000000222d217231 */ /* 0x080fe20000000020 */
[----:B------:R-:W-:Y:S01]  /*b110*/  IADD3 R87, R36, -0x20, RZ ;  /* 0xffffffe024577810 */ /* 0x000fe20007ffe0ff */
[----:B------:R-:W-:Y:S02]  /*b120*/  HFMA2 R32, R41, R34, R37 ;  /* 0x0000002229207231 */ /* 0x000fe40000000025 */
[----:B------:R-:W1:Y:S01]  /*b130*/  LDS.128 R36, [UR4+0x300] ;  /* 0x00030004ff247984 */ /* 0x000e620008000c00 */
[-C--:B------:R-:W-:Y:S02]  /*b140*/  HFMA2.MMA R78, R47, R34.reuse, R78 ;  /* 0x000000222f4e7235 */ /* 0x080fe4000000004e */
[----:B------:R-:W-:Y:S01]  /*b150*/  HFMA2.MMA R80, R43, R34, R80 ;  /* 0x000000222b507235 */ /* 0x000fe20000000050 */
[----:B------:R-:W-:-:S03]  /*b160*/  HFMA2 R33, R82, R35, R33 ;  /* 0x0000002352217231 */ /* 0x000fc60000000021 */
[-C--:B------:R-:W-:Y:S02]  /*b170*/  HFMA2.MMA R78, R84, R35.reuse, R78 ;  /* 0x00000023544e7235 */ /* 0x080fe4000000004e */
[----:B------:R-:W-:Y:S01]  /*b180*/  HFMA2.MMA R80, R42, R35, R80 ;  /* 0x000000232a507235 */ /* 0x000fe20000000050 */
[----:B------:R-:W-:Y:S02]  /*b190*/  HFMA2 R32, R40, R35, R32 ;  /* 0x0000002328207231 */ /* 0x000fe40000000020 */
[-C--:B----4-:R-:W-:Y:S01]  /*b1a0*/  HFMA2 R33, R79, R20.reuse, R33 ;  /* 0x000000144f217231 */ /* 0x090fe20000000021 */
[-C--:B------:R-:W-:Y:S01]  /*b1b0*/  HFMA2.MMA R78, R81, R20.reuse, R78 ;  /* 0x00000014514e7235 */ /* 0x080fe2000000004e */
[----:B------:R-:W-:Y:S01]  /*b1c0*/  HFMA2 R32, R75, R20, R32 ;  /* 0x000000144b207231 */ /* 0x000fe20000000020 */
[----:B------:R-:W-:Y:S01]  /*b1d0*/  HFMA2.MMA R80, R77, R20, R80 ;  /* 0x000000144d507235 */ /* 0x000fe20000000050 */
[----:B------:R-:W-:Y:S02]  /*b1e0*/  SHF.R.U32.HI R20, RZ, 0x18, R31 ;  /* 0x00000018ff147819 */ /* 0x000fe4000001161f */
[----:B---3--:R-:W-:-:S02]  /*b1f0*/  SHF.R.U32 R28, R28, 0x1e, R16 ;  /* 0x0000001e1c1c7819 */ /* 0x008fc40000001610 */
[----:B------:R-:W-:Y:S02]  /*b200*/  LOP3.LUT R20, R20, 0x3f, RZ, 0xc0, !PT ;  /* 0x0000003f14147812 */ /* 0x000fe400078ec0ff */
[----:B------:R-:W-:Y:S02]  /*b210*/  SHF.R.U32 R29, R29, 0x1e, R17 ;  /* 0x0000001e1d1d7819 */ /* 0x000fe40000001611 */
[----:B------:R-:W-:Y:S02]  /*b220*/  IADD3 R117, R20, -0x20, RZ ;  /* 0xffffffe014757810 */ /* 0x000fe40007ffe0ff */
[----:B------:R-:W-:-:S04]  /*b230*/  LOP3.LUT R20, R28, 0x3f, RZ, 0xc0, !PT ;  /* 0x0000003f1c147812 */ /* 0x000fc800078ec0ff */
[----:B------:R-:W-:Y:S02]  /*b240*/  IADD3 R92, R20, -0x20, RZ ;  /* 0xffffffe0145c7810 */ /* 0x000fe40007ffe0ff */
[----:B------:R-:W-:Y:S01]  /*b250*/  LOP3.LUT R20, R29, 0x3f, RZ, 0xc0, !PT ;  /* 0x0000003f1d147812 */ /* 0x000fe200078ec0ff */
[-C--:B------:R-:W-:Y:S01]  /*b260*/  HFMA2.MMA R78, R118, R21.reuse, R78 ;  /* 0x00000015764e7235 */ /* 0x080fe2000000004e */
[--C-:B------:R-:W-:Y:S01]  /*b270*/  SHF.R.U32.HI R34, RZ, 0x12, R31.reuse ;  /* 0x00000012ff227819 */ /* 0x100fe2000001161f */
[----:B------:R-:W-:Y:S01]  /*b280*/  HFMA2.MMA R80, R110, R21, R80 ;  /* 0x000000156e507235 */ /* 0x000fe20000000050 */
[----:B------:R-:W-:Y:S01]  /*b290*/  IADD3 R90, R20, -0x20, RZ ;  /* 0xffffffe0145a7810 */ /* 0x000fe20007ffe0ff */
[-C--:B------:R-:W-:Y:S01]  /*b2a0*/  HFMA2 R20, R116, R21.reuse, R33 ;  /* 0x0000001574147231 */ /* 0x080fe20000000021 */
[----:B------:R-:W-:Y:S01]  /*b2b0*/  SHF.R.U32 R28, R30, 0x1e, R18 ;  /* 0x0000001e1e1c7819 */ /* 0x000fe20000001612 */
[----:B------:R-:W-:Y:S01]  /*b2c0*/  HFMA2 R21, R108, R21, R32 ;  /* 0x000000156c157231 */ /* 0x000fe20000000020 */
[----:B-1----:R-:W-:Y:S01]  /*b2d0*/  HFMA2.MMA R32, R55, R36, RZ ;  /* 0x0000002437207235 */ /* 0x002fe200000000ff */
[----:B------:R-:W-:-:S02]  /*b2e0*/  SHF.R.U32.HI R89, RZ, 0xc, R31 ;  /* 0x0000000cff597819 */ /* 0x000fc4000001161f */
[----:B------:R-:W-:Y:S02]  /*b2f0*/  LOP3.LUT R34, R34, 0x3f, RZ, 0xc0, !PT ;  /* 0x0000003f22227812 */ /* 0x000fe400078ec0ff */
[----:B------:R-:W-:Y:S02]  /*b300*/  LOP3.LUT R28, R28, 0x3f, RZ, 0xc0, !PT ;  /* 0x0000003f1c1c7812 */ /* 0x000fe400078ec0ff */
[----:B------:R-:W-:Y:S01]  /*b310*/  SHF.R.U32 R31, R31, 0x1e, R19 ;  /* 0x0000001e1f1f7819 */ /* 0x000fe20000001613 */
[----:B------:R-:W-:Y:S01]  /*b320*/  HFMA2.MMA R51, R51, R36, RZ ;  /* 0x0000002433337235 */ /* 0x000fe200000000ff */
[----:B------:R-:W-:Y:S01]  /*b330*/  IADD3 R34, R34, -0x20, RZ ;  /* 0xffffffe022227810 */ /* 0x000fe20007ffe0ff */
[-C--:B------:R-:W-:Y:S01]  /*b340*/  HFMA2.MMA R32, R50, R37.reuse, R32 ;  /* 0x0000002532207235 */ /* 0x080fe20000000020 */
[----:B------:R-:W-:Y:S01]  /*b350*/  IADD3 R28, R28, -0x20, RZ ;  /* 0xffffffe01c1c7810 */ /* 0x000fe20007ffe0ff */
[-C--:B------:R-:W-:Y:S01]  /*b360*/  HFMA2 R53, R53, R36.reuse, RZ.H0_H0 ;  /* 0x0000002435357231 */ /* 0x080fe200000400ff */
[----:B------:R-:W-:Y:S01]  /*b370*/  LOP3.LUT R31, R31, 0x3f, RZ, 0xc0, !PT ;  /* 0x0000003f1f1f7812 */ /* 0x000fe200078ec0ff */
[----:B------:R-:W-:Y:S01]  /*b380*/  HFMA2 R36, R49, R36, RZ.H0_H0 ;  /* 0x0000002431247231 */ /* 0x000fe200000400ff */
[----:B------:R1:W-:Y:S01]  /*b390*/  I2F.F16 R126, R34 ;  /* 0x00000022007e7306 */ /* 0x0003e20000200c00 */
[----:B------:R-:W-:Y:S01]  /*b3a0*/  SHF.R.U32.HI R119, RZ, 0x18, R30 ;  /* 0x00000018ff777819 */ /* 0x000fe2000001161e */
[-C--:B------:R-:W-:Y:S01]  /*b3b0*/  HFMA2 R48, R48, R37.reuse, R53 ;  /* 0x0000002530307231 */ /* 0x080fe20000000035 */
[----:B------:R-:W-:Y:S01]  /*b3c0*/  HFMA2.MMA R46, R46, R37, R51 ;  /* 0x000000252e2e7235 */ /* 0x000fe20000000033 */
[----:B------:R-:W-:Y:S01]  /*b3d0*/  HFMA2 R37, R44, R37, R36 ;  /* 0x000000252c257231 */ /* 0x000fe20000000024 */
[----:B------:R-:W-:Y:S01]  /*b3e0*/  HFMA2.MMA R47, R47, R38, R32 ;  /* 0x000000262f2f7235 */ /* 0x000fe20000000020 */
[----:B------:R-:W-:-:S02]  /*b3f0*/  SHF.R.U32.HI R32, RZ, 0x4, R17 ;  /* 0x00000004ff207819 */ /* 0x000fc40000011611 */
[----:B------:R3:W-:Y:S01]  /*b400*/  I2F.F16 R94, R28 ;  /* 0x0000001c005e7306 */ /* 0x0007e20000200c00 */
[----:B-1----:R-:W-:Y:S02]  /*b410*/  IADD3 R34, R31, -0x20, RZ ;  /* 0xffffffe01f227810 */ /* 0x002fe40007ffe0ff */
[----:B------:R-:W-:Y:S01]  /*b420*/  SHF.R.U32.HI R36, RZ, 0xa, R17 ;  /* 0x0000000aff247819 */ /* 0x000fe20000011611 */
[----:B---3--:R-:W1:Y:S01]  /*b430*/  LDS.128 R28, [UR4+0xa0] ;  /* 0x0000a004ff1c7984 */ /* 0x008e620008000c00 */
[----:B------:R-:W-:Y:S02]  /*b440*/  LOP3.LUT R32, R32, 0x3f, RZ, 0xc0, !PT ;  /* 0x0000003f20207812 */ /* 0x000fe400078ec0ff */
[----:B------:R-:W-:Y:S01]  /*b450*/  LOP3.LUT R36, R36, 0x3f, RZ, 0xc0, !PT ;  /* 0x0000003f24247812 */ /* 0x000fe200078ec0ff */
[----:B------:R-:W-:Y:S01]  /*b460*/  HFMA2 R37, R41, R38, R37 ;  /* 0x0000002629257231 */ /* 0x000fe20000000025 */
[----:B------:R-:W-:Y:S02]  /*b470*/  IADD3 R128, R32, -0x20, RZ ;  /* 0xffffffe020807810 */ /* 0x000fe40007ffe0ff */
[----:B------:R-:W-:-:S02]  /*b480*/  IADD3 R41, R36, -0x20, RZ ;  /* 0xffffffe024297810 */ /* 0x000fc40007ffe0ff */
[--C-:B------:R-:W-:Y:S02]  /*b490*/  SHF.R.U32.HI R130, RZ, 0x4, R16.reuse ;  /* 0x00000004ff827819 */ /* 0x100fe40000011610 */
[----:B------:R-:W-:Y:S01]  /*b4a0*/  I2F.F16 R128, R128 ;  /* 0x0000008000807306 */ /* 0x000fe20000200c00 */
[----:B------:R-:W-:Y:S02]  /*b4b0*/  SHF.R.U32.HI R33, RZ, 0xa, R16 ;  /* 0x0000000aff217819 */ /* 0x000fe40000011610 */
[----:B------:R-:W-:-:S05]  /*b4c0*/  LOP3.LUT R130, R130, 0x3f, RZ, 0xc0, !PT ;  /* 0x0000003f82827812 */ /* 0x000fca00078ec0ff */
[----:B------:R-:W3:Y:S01]  /*b4d0*/  I2F.F16 R41, R41 ;  /* 0x0000002900297306 */ /* 0x000ee20000200c00 */
[----:B------:R-:W-:Y:S02]  /*b4e0*/  LOP3.LUT R33, R33, 0x3f, RZ, 0xc0, !PT ;  /* 0x0000003f21217812 */ /* 0x000fe400078ec0ff */
[----:B------:R-:W-:-:S05]  /*b4f0*/  LOP3.LUT R119, R119, 0x3f, RZ, 0xc0, !PT ;  /* 0x0000003f77777812 */ /* 0x000fca00078ec0ff */
[----:B------:R-:W4:Y:S01]  /*b500*/  I2F.F16 R137, R137 ;  /* 0x0000008900897306 */ /* 0x000f220000200c00 */
[----:B------:R-:W-:-:S07]  /*b510*/  IADD3 R130, R130, -0x20, RZ ;  /* 0xffffffe082827810 */ /* 0x000fce0007ffe0ff */
[----:B------:R-:W-:Y:S01]  /*b520*/  I2F.F16 R131, R131 ;  /* 0x0000008300837306 */ /* 0x000fe20000200c00 */
[----:B------:R-:W-:-:S07]  /*b530*/  IADD3 R44, R33, -0x20, RZ ;  /* 0xffffffe0212c7810 */ /* 0x000fce0007ffe0ff */
[----:B------:R-:W5:Y:S01]  /*b540*/  I2F.F16 R54, R54 ;  /* 0x0000003600367306 */ /* 0x000f620000200c00 */
[----:B------:R-:W-:Y:S01]  /*b550*/  HFMA2.MMA R46, R43, R38, R46 ;  /* 0x000000262b2e7235 */ /* 0x000fe2000000002e */
[----:B------:R-:W-:Y:S01]  /*b560*/  IADD3 R119, R119, -0x20, RZ ;  /* 0xffffffe077777810 */ /* 0x000fe20007ffe0ff */
[----:B------:R-:W-:-:S05]  /*b570*/  HFMA2 R48, R45, R38, R48 ;  /* 0x000000262d307231 */ /* 0x000fca0000000030 */
[----:B------:R-:W0:Y:S01]  /*b580*/  I2F.F16 R91, R91 ;  /* 0x0000005b005b7306 */ /* 0x000e220000200c00 */
[----:B------:R-:W-:-:S07]  /*b590*/  HFMA2.MMA R84, R84, R39, R47 ;  /* 0x0000002754547235 */ /* 0x000fce000000002f */
[----:B------:R-:W-:Y:S01]  /*b5a0*/  I2F.F16 R134, R134 ;  /* 0x0000008600867306 */ /* 0x000fe20000200c00 */
[----:B------:R-:W-:-:S07]  /*b5b0*/  HFMA2 R82, R82, R39, R48 ;  /* 0x0000002752527231 */ /* 0x000fce0000000030 */
[----:B------:R-:W0:Y:S01]  /*b5c0*/  I2F.F16 R87, R87 ;  /* 0x0000005700577306 */ /* 0x000e220000200c00 */
[----:B------:R-:W-:Y:S01]  /*b5d0*/  HFMA2.MMA R83, R42, R39, R46 ;  /* 0x000000272a537235 */ /* 0x000fe2000000002e */
[----:B------:R-:W-:-:S06]  /*b5e0*/  HFMA2 R85, R40, R39, R37 ;  /* 0x0000002728557231 */ /* 0x000fcc0000000025 */
[----:B------:R-:W0:Y:S01]  /*b5f0*/  I2F.F16 R86, R86 ;  /* 0x0000005600567306 */ /* 0x000e220000200c00 */
[----:B---3--:R-:W-:Y:S01]  /*b600*/  PRMT R128, R128, 0x5410, R41 ;  /* 0x0000541080807816 */ /* 0x008fe20000000029 */
[----:B------:R-:W-:Y:S06]  /*b610*/  LDS.128 R36, [UR4+0x1a0] ;  /* 0x0001a004ff247984 */ /* 0x000fec0008000c00 */
[----:B------:R-:W-:Y:S01]  /*b620*/  I2F.F16 R117, R117 ;  /* 0x0000007500757306 */ /* 0x000fe20000200c00 */
[----:B------:R-:W-:Y:S01]  /*b630*/  LDS.128 R40, [UR4+0x220] ;  /* 0x00022004ff287984 */ /* 0x000fe20008000c00 */
[----:B----4-:R-:W-:-:S06]  /*b640*/  PRMT R137, R137, 0x5410, R88 ;  /* 0x0000541089897816 */ /* 0x010fcc0000000058 */
[----:B------:R3:W4:Y:S01]  /*b650*/  I2F.F16 R50, R34 ;  /* 0x0000002200327306 */ /* 0x0007220000200c00 */
[----:B-----5:R-:W-:-:S07]  /*b660*/  PRMT R131, R131, 0x5410, R54 ;  /* 0x0000541083837816 */ /* 0x020fce0000000036 */
[----:B------:R-:W-:Y:S01]  /*b670*/  I2F.F16 R130, R130 ;  /* 0x0000008200827306 */ /* 0x000fe20000200c00 */
[----:B---3--:R-:W3:Y:S07]  /*b680*/  LDS.128 R32, [UR4+0x120] ;  /* 0x00012004ff207984 */ /* 0x008eee0008000c00 */
[----:B------:R1:W5:Y:S01]  /*b690*/  I2F.F16 R45, R44 ;  /* 0x0000002c002d7306 */ /* 0x0003620000200c00 */
[----:B------:R-:W-:-:S07]  /*b6a0*/  LOP3.LUT R89, R89, 0x3f, RZ, 0xc0, !PT ;  /* 0x0000003f59597812 */ /* 0x000fce00078ec0ff */
[----:B------:R-:W-:Y:S01]  /*b6b0*/  I2F.F16 R119, R119 ;  /* 0x0000007700777306 */ /* 0x000fe20000200c00 */
[----:B------:R-:W-:-:S07]  /*b6c0*/  IADD3 R89, R89, -0x20, RZ ;  /* 0xffffffe059597810 */ /* 0x000fce0007ffe0ff */
[----:B------:R-:W3:Y:S01]  /*b6d0*/  I2F.F16 R92, R92 ;  /* 0x0000005c005c7306 */ /* 0x000ee20000200c00 */
[----:B0-----:R-:W-:Y:S01]  /*b6e0*/  PRMT R138, R138, 0x5410, R91 ;  /* 0x000054108a8a7816 */ /* 0x001fe2000000005b */
[----:B-1----:R-:W-:-:S06]  /*b6f0*/  HFMA2.MMA R44, R137, R28, RZ ;  /* 0x0000001c892c7235 */ /* 0x002fcc00000000ff */
[----:B------:R-:W-:Y:S01]  /*b700*/  I2F.F16 R125, R125 ;  /* 0x0000007d007d7306 */ /* 0x000fe20000200c00 */
[----:B------:R-:W-:Y:S01]  /*b710*/  PRMT R134, R134, 0x5410, R87 ;  /* 0x0000541086867816 */ /* 0x000fe20000000057 */
[----:B------:R-:W-:-:S06]  /*b720*/  HFMA2.MMA R46, R131, R28, RZ ;  /* 0x0000001c832e7235 */ /* 0x000fcc00000000ff */
[----:B------:R-:W0:Y:S01]  /*b730*/  I2F.F16 R90, R90 ;  /* 0x0000005a005a7306 */ /* 0x000e220000200c00 */
[----:B------:R-:W-:Y:S02]  /*b740*/  PRMT R135, R135, 0x5410, R86 ;  /* 0x0000541087877816 */ /* 0x000fe40000000056 */
[----:B------:R-:W-:Y:S02]  /*b750*/  PRMT R129, R129, 0x5410, R52 ;  /* 0x0000541081817816 */ /* 0x000fe40000000034 */
[----:B------:R-:W1:Y:S01]  /*b760*/  LDS.128 R52, [UR4+0x320] ;  /* 0x00032004ff347984 */ /* 0x000e620008000c00 */
[----:B----4-:R-:W-:Y:S01]  /*b770*/  PRMT R117, R117, 0x5410, R50 ;  /* 0x0000541075757816 */ /* 0x010fe20000000032 */
[-C--:B------:R-:W-:Y:S01]  /*b780*/  HFMA2.MMA R44, R138, R29.reuse, R44 ;  /* 0x0000001d8a2c7235 */ /* 0x080fe2000000002c */
[----:B------:R-:W-:Y:S01]  /*b790*/  PRMT R136, R93, 0x5410, R136 ;  /* 0x000054105d887816 */ /* 0x000fe20000000088 */
[----:B------:R-:W4:Y:S01]  /*b7a0*/  LDS.128 R48, [UR4+0x2a0] ;  /* 0x0002a004ff307984 */ /* 0x000f220008000c00 */
[----:B-----5:R-:W-:Y:S01]  /*b7b0*/  PRMT R130, R130, 0x5410, R45 ;  /* 0x0000541082827816 */ /* 0x020fe2000000002d */
[----:B------:R-:W5:Y:S01]  /*b7c0*/  I2F.F16 R89, R89 ;  /* 0x0000005900597306 */ /* 0x000f620000200c00 */
[----:B------:R-:W-:Y:S01]  /*b7d0*/  HFMA2 R45, R135, R28, RZ.H0_H0 ;  /* 0x0000001c872d7231 */ /* 0x000fe200000400ff */
[----:B------:R-:W-:Y:S01]  /*b7e0*/  HFMA2.MMA R46, R134, R29, R46 ;  /* 0x0000001d862e7235 */ /* 0x000fe2000000002e */
[----:B---3--:R-:W-:-:S02]  /*b7f0*/  PRMT R127, R127, 0x5410, R92 ;  /* 0x000054107f7f7816 */ /* 0x008fc4000000005c */
[----:B------:R-:W-:Y:S01]  /*b800*/  PRMT R119, R119, 0x5410, R94 ;  /* 0x0000541077777816 */ /* 0x000fe2000000005e */
[----:B------:R-:W-:Y:S01]  /*b810*/  HFMA2 R45, R136, R29, R45 ;  /* 0x0000001d882d7231 */ /* 0x000fe2000000002d */
[----:B0-----:R-:W-:Y:S02]  /*b820*/  PRMT R125, R125, 0x5410, R90 ;  /* 0x000054107d7d7816 */ /* 0x001fe4000000005a */
[-C--:B------:R-:W-:Y:S02]  /*b830*/  HFMA2.MMA R86, R127, R30.reuse, R44 ;  /* 0x0000001e7f567235 */ /* 0x080fe4000000002c */
[----:B------:R-:W-:Y:S01]  /*b840*/  HFMA2.MMA R87, R119, R30, R46 ;  /* 0x0000001e77577235 */ /* 0x000fe2000000002e */
[----:B------:R-:W-:Y:S02]  /*b850*/  HFMA2 R88, R125, R30, R45 ;  /* 0x0000001e7d587231 */ /* 0x000fe4000000002d */
[----:B------:R-:W0:Y:S01]  /*b860*/  LDS.128 R44, [UR4+0x20] ;  /* 0x00002004ff2c7984 */ /* 0x000e220008000c00 */
[----:B------:R-:W-:Y:S01]  /*b870*/  HFMA2 R28, R129, R28, RZ.H0_H0 ;  /* 0x0000001c811c7231 */ /* 0x000fe200000400ff */
[----:B-----5:R-:W-:Y:S01]  /*b880*/  PRMT R126, R89, 0x5410, R126 ;  /* 0x00005410597e7816 */ /* 0x020fe2000000007e */
[----:B------:R-:W-:-:S02]  /*b890*/  HFMA2.MMA R98, R137, R32, RZ ;  /* 0x0000002089627235 */ /* 0x000fc400000000ff */
[----:B------:R-:W-:Y:S02]  /*b8a0*/  HFMA2.MMA R90, R131, R32, RZ ;  /* 0x00000020835a7235 */ /* 0x000fe400000000ff */
[----:B------:R-:W-:Y:S01]  /*b8b0*/  HFMA2 R28, R126, R29, R28 ;  /* 0x0000001d7e1c7231 */ /* 0x000fe2000000001c */
[C---:B------:R-:W-:Y:S01]  /*b8c0*/  HFMA2.MMA R94, R137.reuse, R36, RZ ;  /* 0x00000024895e7235 */ /* 0x040fe200000000ff */
[----:B------:R-:W-:Y:S01]  /*b8d0*/  HFMA2 R93, R135, R32, RZ.H0_H0 ;  /* 0x00000020875d7231 */ /* 0x000fe200000400ff */
[----:B------:R-:W-:Y:S01]  /*b8e0*/  HFMA2.MMA R91, R137, R40, RZ ;  /* 0x00000028895b7235 */ /* 0x000fe200000000ff */
[----:B------:R-:W-:Y:S01]  /*b8f0*/  HFMA2 R89, R117, R30, R28 ;  /* 0x0000001e75597231 */ /* 0x000fe2000000001c */
[C---:B------:R-:W-:Y:S01]  /*b900*/  HFMA2.MMA R30, R131.reuse, R36, RZ ;  /* 0x00000024831e7235 */ /* 0x040fe200000000ff */
[----:B------:R-:W-:Y:S01]  /*b910*/  HFMA2 R92, R129, R32, RZ.H0_H0 ;  /* 0x00000020815c7231 */ /* 0x000fe200000400ff */
[----:B------:R-:W-:Y:S01]  /*b920*/  HFMA2.MMA R28, R131, R40, RZ ;  /* 0x00000028831c7235 */ /* 0x000fe200000000ff */
[-C--:B------:R-:W-:Y:S01]  /*b930*/  HFMA2 R93, R136, R33.reuse, R93 ;  /* 0x00000021885d7231 */ /* 0x080fe2000000005d */
[-C--:B------:R-:W-:Y:S01]  /*b940*/  HFMA2.MMA R98, R138, R33.reuse, R98 ;  /* 0x000000218a627235 */ /* 0x080fe20000000062 */
[----:B------:R-:W-:Y:S01]  /*b950*/  HFMA2 R92, R126, R33, R92 ;  /* 0x000000217e5c7231 */ /* 0x000fe2000000005c */
[----:B------:R-:W-:Y:S01]  /*b960*/  HFMA2.MMA R90, R134, R33, R90 ;  /* 0x00000021865a7235 */ /* 0x000fe2000000005a */
[----:B------:R-:W-:-:S02]  /*b970*/  HFMA2 R33, R135, R36, RZ.H0_H0 ;  /* 0x0000002487217231 */ /* 0x000fc400000400ff */
[-C--:B------:R-:W-:Y:S02]  /*b980*/  HFMA2 R32, R135, R40.reuse, RZ.H0_H0 ;  /* 0x0000002887207231 */ /* 0x080fe400000400ff */
[C---:B------:R-:W-:Y:S01]  /*b990*/  HFMA2 R29, R129.reuse, R40, RZ.H0_H0 ;  /* 0x00000028811d7231 */ /* 0x040fe200000400ff */
[-C--:B------:R-:W-:Y:S01]  /*b9a0*/  HFMA2.MMA R94, R138, R37.reuse, R94 ;  /* 0x000000258a5e7235 */ /* 0x080fe2000000005e */
[----:B------:R-:W-:Y:S01]  /*b9b0*/  HFMA2 R36, R129, R36, RZ.H0_H0 ;  /* 0x0000002481247231 */ /* 0x000fe200000400ff */
[----:B------:R-:W-:Y:S02]  /*b9c0*/  HFMA2.MMA R30, R134, R37, R30 ;  /* 0x00000025861e7235 */ /* 0x000fe4000000001e */
[-C--:B------:R-:W-:Y:S02]  /*b9d0*/  HFMA2.MMA R91, R138, R41.reuse, R91 ;  /* 0x000000298a5b7235 */ /* 0x080fe4000000005b */
[----:B------:R-:W-:Y:S01]  /*b9e0*/  HFMA2.MMA R40, R134, R41, R28 ;  /* 0x0000002986287235 */ /* 0x000fe2000000001c */
[----:B------:R-:W-:-:S02]  /*b9f0*/  HFMA2 R33, R136, R37, R33 ;  /* 0x0000002588217231 */ /* 0x000fc40000000021 */
[-C--:B------:R-:W-:Y:S02]  /*ba00*/  HFMA2 R32, R136, R41.reuse, R32 ;  /* 0x0000002988207231 */ /* 0x080fe40000000020 */
[C---:B------:R-:W-:Y:S01]  /*ba10*/  HFMA2 R28, R126.reuse, R41, R29 ;  /* 0x000000297e1c7231 */ /* 0x040fe2000000001d */
[-C--:B-1----:R-:W-:Y:S01]  /*ba20*/  HFMA2.MMA R29, R137, R52.reuse, RZ ;  /* 0x00000034891d7235 */ /* 0x082fe200000000ff */
[----:B------:R-:W-:Y:S01]  /*ba30*/  HFMA2 R37, R126, R37, R36 ;  /* 0x000000257e257231 */ /* 0x000fe20000000024 */
[----:B------:R-:W-:Y:S01]  /*ba40*/  HFMA2.MMA R36, R135, R52, RZ ;  /* 0x0000003487247235 */ /* 0x000fe200000000ff */
[C---:B------:R-:W-:Y:S01]  /*ba50*/  HFMA2 R33, R125.reuse, R38, R33 ;  /* 0x000000267d217231 */ /* 0x040fe20000000021 */
[-C--:B------:R-:W-:Y:S01]  /*ba60*/  HFMA2.MMA R94, R127, R38.reuse, R94 ;  /* 0x000000267f5e7235 */ /* 0x080fe2000000005e */
[-C--:B------:R-:W-:Y:S01]  /*ba70*/  HFMA2 R32, R125, R42.reuse, R32 ;  /* 0x0000002a7d207231 */ /* 0x080fe20000000020 */
[----:B------:R-:W-:Y:S01]  /*ba80*/  HFMA2.MMA R30, R119, R38, R30 ;  /* 0x00000026771e7235 */ /* 0x000fe2000000001e */
[C---:B------:R-:W-:Y:S01]  /*ba90*/  HFMA2 R28, R117.reuse, R42, R28 ;  /* 0x0000002a751c7231 */ /* 0x040fe2000000001c */
[-C--:B------:R-:W-:Y:S01]  /*baa0*/  HFMA2.MMA R91, R127, R42.reuse, R91 ;  /* 0x0000002a7f5b7235 */ /* 0x080fe2000000005b */
[----:B------:R-:W-:Y:S01]  /*bab0*/  HFMA2 R38, R117, R38, R37 ;  /* 0x0000002675267231 */ /* 0x000fe20000000025 */
[----:B------:R-:W-:Y:S01]  /*bac0*/  HFMA2.MMA R40, R119, R42, R40 ;  /* 0x0000002a77287235 */ /* 0x000fe20000000028 */
[----:B----4-:R-:W-:Y:S01]  /*bad0*/  HFMA2 R42, R135, R48, RZ.H0_H0 ;  /* 0x00000030872a7231 */ /* 0x010fe200000400ff */
[----:B------:R-:W-:Y:S01]  /*bae0*/  HFMA2.MMA R37, R131, R52, RZ ;  /* 0x0000003483257235 */ /* 0x000fe200000000ff */
[-C--:B------:R-:W-:Y:S01]  /*baf0*/  HFMA2 R93, R125, R34.reuse, R93 ;  /* 0x000000227d5d7231 */ /* 0x080fe2000000005d */
[-C--:B------:R-:W-:Y:S01]  /*bb00*/  HFMA2.MMA R98, R127, R34.reuse, R98 ;  /* 0x000000227f627235 */ /* 0x080fe20000000062 */
        /* <DEDUP_REMOVED lines=8> */
[----:B------:R-:W-:-:S02]  /*bb90*/  HFMA2 R36, R136, R53, R36 ;  /* 0x0000003588247231 */ /* 0x000fc40000000024 */
[C---:B------:R-:W-:Y:S01]  /*bba0*/  HFMA2 R41, R126.reuse, R53, R41 ;  /* 0x000000357e297231 */ /* 0x040fe20000000029 */
[-C--:B------:R-:W-:Y:S01]  /*bbb0*/  HFMA2.MMA R97, R138, R49.reuse, R97 ;  /* 0x000000318a617235 */ /* 0x080fe20000000061 */
[----:B------:R-:W-:Y:S01]  /*bbc0*/  HFMA2 R48, R129, R48, RZ.H0_H0 ;  /* 0x0000003081307231 */ /* 0x000fe200000400ff */
[----:B------:R-:W-:Y:S01]  /*bbd0*/  HFMA2.MMA R34, R134, R49, R34 ;  /* 0x0000003186227235 */ /* 0x000fe20000000022 */
[----:B------:R-:W-:Y:S01]  /*bbe0*/  HFMA2 R53, R125, R50, R42 ;  /* 0x000000327d357231 */ /* 0x000fe2000000002a */
[--C-:B------:R-:W-:Y:S01]  /*bbf0*/  SHF.R.U32.HI R42, RZ, 0x4, R18.reuse ;  /* 0x00000004ff2a7819 */ /* 0x100fe20000011612 */
[-C--:B0-----:R-:W-:Y:S01]  /*bc00*/  HFMA2.MMA R100, R137, R44.reuse, RZ ;  /* 0x0000002c89647235 */ /* 0x081fe200000000ff */
[----:B------:R-:W-:Y:S01]  /*bc10*/  HFMA2 R49, R126, R49, R48 ;  /* 0x000000317e317231 */ /* 0x000fe20000000030 */
[----:B------:R-:W-:Y:S01]  /*bc20*/  HFMA2.MMA R95, R131, R44, RZ ;  /* 0x0000002c835f7235 */ /* 0x000fe200000000ff */
[-C--:B------:R-:W-:Y:S01]  /*bc30*/  HFMA2 R99, R135, R44.reuse, RZ.H0_H0 ;  /* 0x0000002c87637231 */ /* 0x080fe200000400ff */
[----:B------:R-:W-:Y:S01]  /*bc40*/  LOP3.LUT R42, R42, 0x3f, RZ, 0xc0, !PT ;  /* 0x0000003f2a2a7812 */ /* 0x000fe200078ec0ff */
[----:B------:R-:W-:Y:S01]  /*bc50*/  HFMA2 R96, R129, R44, RZ.H0_H0 ;  /* 0x0000002c81607231 */ /* 0x000fe200000400ff */
[-C--:B------:R-:W-:Y:S01]  /*bc60*/  HFMA2.MMA R97, R127, R50.reuse, R97 ;  /* 0x000000327f617235 */ /* 0x080fe20000000061 */
[----:B------:R-:W-:Y:S01]  /*bc70*/  SHF.R.U32.HI R44, RZ, 0xa, R18 ;  /* 0x0000000aff2c7819 */ /* 0x000fe20000011612 */
[----:B------:R-:W-:Y:S01]  /*bc80*/  HFMA2.MMA R34, R119, R50, R34 ;  /* 0x0000003277227235 */ /* 0x000fe20000000022 */
[----:B------:R-:W-:Y:S01]  /*bc90*/  HFMA2 R50, R117, R50, R49 ;  /* 0x0000003275327231 */ /* 0x000fe20000000031 */
[-C--:B------:R-:W-:Y:S01]  /*bca0*/  HFMA2.MMA R100, R138, R45.reuse, R100 ;  /* 0x0000002d8a647235 */ /* 0x080fe20000000064 */
[-C--:B------:R-:W-:Y:S01]  /*bcb0*/  HFMA2 R99, R136, R45.reuse, R99 ;  /* 0x0000002d88637231 */ /* 0x080fe20000000063 */
[----:B------:R-:W-:Y:S01]  /*bcc0*/  HFMA2.MMA R95, R134, R45, R95 ;  /* 0x0000002d865f7235 */ /* 0x000fe2000000005f */
[----:B------:R-:W-:Y:S01]  /*bcd0*/  HFMA2 R96, R126, R45, R96 ;  /* 0x0000002d7e607231 */ /* 0x000fe20000000060 */
        /* <DEDUP_REMOVED lines=9> */
[----:B------:R-:W-:Y:S08]  /*bd70*/  I2F.F16 R49, R49 ;  /* 0x0000003100317306 */ /* 0x000ff00000200c00 */
[----:B------:R-:W0:Y:S08]  /*bd80*/  I2F.F16 R44, R44 ;  /* 0x0000002c002c7306 */ /* 0x000e300000200c00 */
[----:B------:R-:W-:Y:S08]  /*bd90*/  I2F.F16 R45, R45 ;  /* 0x0000002d002d7306 */ /* 0x000ff00000200c00 */
[----:B------:R-:W1:Y:S01]  /*bda0*/  I2F.F16 R42, R42 ;  /* 0x0000002a002a7306 */ /* 0x000e620000200c00 */
[----:B------:R-:W-:-:S02]  /*bdb0*/  HFMA2.MMA R100, R127, R46, R100 ;  /* 0x0000002e7f647235 */ /* 0x000fc40000000064 */
[----:B------:R-:W-:Y:S01]  /*bdc0*/  HFMA2.MMA R29, R127, R54, R29 ;  /* 0x000000367f1d7235 */ /* 0x000fe2000000001d */
[----:B------:R-:W-:Y:S01]  /*bdd0*/  IMAD.WIDE R126, R109, c[0x0][0x18c], R132 ;  /* 0x000063006d7e7a25 */ /* 0x000fe200078e0284 */
[----:B0-----:R-:W-:Y:S01]  /*bde0*/  PRMT R132, R49, 0x5410, R44 ;  /* 0x0000541031847816 */ /* 0x001fe2000000002c */
[C---:B------:R-:W-:Y:S02]  /*bdf0*/  HFMA2.MMA R95, R119.reuse, R46, R95 ;  /* 0x0000002e775f7235 */ /* 0x040fe4000000005f */
[----:B------:R-:W-:Y:S01]  /*be00*/  HFMA2.MMA R37, R119, R54, R37 ;  /* 0x0000003677257235 */ /* 0x000fe20000000025 */
[-C--:B------:R-:W-:Y:S02]  /*be10*/  HFMA2 R36, R125, R54.reuse, R36 ;  /* 0x000000367d247231 */ /* 0x080fe40000000024 */
[-C--:B------:R-:W-:Y:S01]  /*be20*/  HFMA2.MMA R44, R132, R39.reuse, R30 ;  /* 0x00000027842c7235 */ /* 0x080fe2000000001e */
[----:B------:R-:W-:Y:S01]  /*be30*/  HFMA2 R54, R117, R54, R41 ;  /* 0x0000003675367231 */ /* 0x000fe20000000029 */
[----:B-1----:R-:W-:Y:S01]  /*be40*/  PRMT R119, R45, 0x5410, R42 ;  /* 0x000054102d777816 */ /* 0x002fe2000000002a */
[----:B------:R-:W-:Y:S01]  /*be50*/  HFMA2.MMA R41, R130, R39, R94 ;  /* 0x0000002782297235 */ /* 0x000fe2000000005e */
[--C-:B------:R-:W-:Y:S01]  /*be60*/  SHF.R.U32.HI R30, RZ, 0x16, R16.reuse ;  /* 0x00000016ff1e7819 */ /* 0x100fe20000011610 */
[CC--:B------:R-:W-:Y:S01]  /*be70*/  HFMA2 R42, R128.reuse, R39.reuse, R33 ;  /* 0x00000027802a7231 */ /* 0x0c0fe20000000021 */
[-C--:B------:R-:W-:Y:S01]  /*be80*/  HFMA2.MMA R40, R132, R43.reuse, R40 ;  /* 0x0000002b84287235 */ /* 0x080fe20000000028 */
[C---:B------:R-:W-:Y:S01]  /*be90*/  HFMA2 R45, R119.reuse, R39, R38 ;  /* 0x00000027772d7231 */ /* 0x040fe20000000026 */
[C---:B------:R-:W-:Y:S01]  /*bea0*/  HFMA2.MMA R38, R130.reuse, R43, R91 ;  /* 0x0000002b82267235 */ /* 0x040fe2000000005b */
[C---:B------:R-:W-:Y:S01]  /*beb0*/  HFMA2 R39, R128.reuse, R43, R32 ;  /* 0x0000002b80277231 */ /* 0x040fe20000000020 */
[-C--:B------:R-:W-:Y:S01]  /*bec0*/  HFMA2.MMA R86, R130, R31.reuse, R86 ;  /* 0x0000001f82567235 */ /* 0x080fe20000000056 */
[-C--:B------:R-:W-:Y:S01]  /*bed0*/  HFMA2 R88, R128, R31.reuse, R88 ;  /* 0x0000001f80587231 */ /* 0x080fe20000000058 */
[----:B------:R-:W-:Y:S01]  /*bee0*/  HFMA2.MMA R87, R132, R31, R87 ;  /* 0x0000001f84577235 */ /* 0x000fe20000000057 */
[C---:B------:R-:W-:Y:S01]  /*bef0*/  HFMA2 R89, R119.reuse, R31, R89 ;  /* 0x0000001f77597231 */ /* 0x040fe20000000059 */
[----:B------:R-:W-:Y:S01]  /*bf00*/  SHF.R.U32.HI R31, RZ, 0x10, R16 ;  /* 0x00000010ff1f7819 */ /* 0x000fe20000011610 */
[----:B------:R-:W-:Y:S01]  /*bf10*/  HFMA2 R43, R119, R43, R28 ;  /* 0x0000002b772b7231 */ /* 0x000fe2000000001c */
[----:B------:R-:W-:-:S02]  /*bf20*/  LOP3.LUT R30, R30, 0x3f, RZ, 0xc0, !PT ;  /* 0x0000003f1e1e7812 */ /* 0x000fc400078ec0ff */
[----:B------:R-:W-:Y:S01]  /*bf30*/  SHF.R.U32.HI R28, RZ, 0x10, R17 ;  /* 0x00000010ff1c7819 */ /* 0x000fe20000011611 */
[-C--:B------:R-:W-:Y:S01]  /*bf40*/  HFMA2 R99, R125, R46.reuse, R99 ;  /* 0x0000002e7d637231 */ /* 0x080fe20000000063 */
[----:B------:R-:W-:Y:S02]  /*bf50*/  LOP3.LUT R31, R31, 0x3f, RZ, 0xc0, !PT ;  /* 0x0000003f1f1f7812 */ /* 0x000fe400078ec0ff */
[----:B------:R-:W-:Y:S02]  /*bf60*/  IADD3 R30, R30, -0x20, RZ ;  /* 0xffffffe01e1e7810 */ /* 0x000fe40007ffe0ff */
[----:B------:R-:W-:Y:S01]  /*bf70*/  LOP3.LUT R28, R28, 0x3f, RZ, 0xc0, !PT ;  /* 0x0000003f1c1c7812 */ /* 0x000fe200078ec0ff */
[----:B------:R-:W-:Y:S01]  /*bf80*/  HFMA2 R96, R117, R46, R96 ;  /* 0x0000002e75607231 */ /* 0x000fe20000000060 */
[-C--:B------:R-:W-:Y:S01]  /*bf90*/  HFMA2.MMA R46, R130, R35.reuse, R98 ;  /* 0x00000023822e7235 */ /* 0x080fe20000000062 */
[-C--:B------:R-:W-:Y:S01]  /*bfa0*/  HFMA2 R52, R119, R35.reuse, R92 ;  /* 0x0000002377347231 */ /* 0x080fe2000000005c */
[C---:B------:R-:W-:Y:S01]  /*bfb0*/  HFMA2.MMA R49, R132.reuse, R35, R90 ;  /* 0x0000002384317235 */ /* 0x040fe2000000005a */
[C---:B------:R-:W-:Y:S01]  /*bfc0*/  HFMA2 R48, R128.reuse, R35, R93 ;  /* 0x0000002380307231 */ /* 0x040fe2000000005d */
[----:B------:R-:W-:Y:S01]  /*bfd0*/  HFMA2.MMA R92, R132, R47, R95 ;  /* 0x0000002f845c7235 */ /* 0x000fe2000000005f */
[----:B------:R-:W-:Y:S01]  /*bfe0*/  HFMA2 R91, R128, R47, R99 ;  /* 0x0000002f805b7231 */ /* 0x000fe20000000063 */
[----:B------:R-:W-:Y:S01]  /*bff0*/  IADD3 R98, R31, -0x20, RZ ;  /* 0xffffffe01f627810 */ /* 0x000fe20007ffe0ff */
[----:B------:R0:W-:Y:S01]  /*c000*/  I2F.F16 R95, R30 ;  /* 0x0000001e005f7306 */ /* 0x0001e20000200c00 */
[----:B------:R-:W-:Y:S01]  /*c010*/  IADD3 R99, R28, -0x20, RZ ;  /* 0xffffffe01c637810 */ /* 0x000fe20007ffe0ff */
[----:B------:R-:W-:-:S02]  /*c020*/  HFMA2.MMA R35, R130, R55, R29 ;  /* 0x0000003782237235 */ /* 0x000fc4000000001d */
[----:B0-----:R-:W0:Y:S01]  /*c030*/  LDS.128 R28, [UR4+0x310] ;  /* 0x00031004ff1c7984 */ /* 0x001e220008000c00 */
[C---:B------:R-:W-:Y:S01]  /*c040*/  HFMA2.MMA R90, R130.reuse, R47, R100 ;  /* 0x0000002f825a7235 */ /* 0x040fe20000000064 */
[C---:B------:R-:W-:Y:S01]  /*c050*/  HFMA2 R96, R119.reuse, R47, R96 ;  /* 0x0000002f77607231 */ /* 0x040fe20000000060 */
[--C-:B------:R-:W-:Y:S01]  /*c060*/  SHF.R.U32.HI R47, RZ, 0x10, R18.reuse ;  /* 0x00000010ff2f7819 */ /* 0x100fe20000011612 */
[-C--:B------:R-:W-:Y:S01]  /*c070*/  HFMA2.MMA R32, R130, R51.reuse, R97 ;  /* 0x0000003382207235 */ /* 0x080fe20000000061 */
[CC--:B------:R-:W-:Y:S01]  /*c080*/  HFMA2 R33, R128.reuse, R51.reuse, R53 ;  /* 0x0000003380217231 */ /* 0x0c0fe20000000035 */
[----:B------:R-:W-:Y:S01]  /*c090*/  HFMA2.MMA R34, R132, R51, R34 ;  /* 0x0000003384227235 */ /* 0x000fe20000000022 */
[----:B------:R-:W-:Y:S01]  /*c0a0*/  HFMA2 R51, R119, R51, R50 ;  /* 0x0000003377337231 */ /* 0x000fe20000000032 */
[-C--:B------:R-:W-:Y:S01]  /*c0b0*/  HFMA2.MMA R53, R107, R22.reuse, R78 ;  /* 0x000000166b357235 */ /* 0x080fe2000000004e */
[----:B------:R-:W-:Y:S01]  /*c0c0*/  SHF.R.U32.HI R50, RZ, 0x16, R18 ;  /* 0x00000016ff327819 */ /* 0x000fe20000011612 */
[-C--:B------:R-:W-:Y:S01]  /*c0d0*/  HFMA2 R20, R105, R22.reuse, R20 ;  /* 0x0000001669147231 */ /* 0x080fe20000000014 */
[----:B------:R-:W-:Y:S01]  /*c0e0*/  LOP3.LUT R47, R47, 0x3f, RZ, 0xc0, !PT ;  /* 0x0000003f2f2f7812 */ /* 0x000fe200078ec0ff */
[----:B------:R-:W-:Y:S01]  /*c0f0*/  HFMA2.MMA R80, R103, R22, R80 ;  /* 0x0000001667507235 */ /* 0x000fe20000000050 */
[----:B------:R-:W-:Y:S01]  /*c100*/  HFMA2 R21, R101, R22, R21 ;  /* 0x0000001665157231 */ /* 0x000fe20000000015 */
[----:B------:R-:W-:Y:S01]  /*c110*/  LOP3.LUT R50, R50, 0x3f, RZ, 0xc0, !PT ;  /* 0x0000003f32327812 */ /* 0x000fe200078ec0ff */
[----:B------:R-:W-:Y:S01]  /*c120*/  HFMA2 R36, R128, R55, R36 ;  /* 0x0000003780247231 */ /* 0x000fe20000000024 */
[----:B------:R-:W-:Y:S01]  /*c130*/  HFMA2.MMA R37, R132, R55, R37 ;  /* 0x0000003784257235 */ /* 0x000fe20000000025 */
[----:B------:R-:W-:Y:S01]  /*c140*/  IADD3 R22, R47, -0x20, RZ ;  /* 0xffffffe02f167810 */ /* 0x000fe20007ffe0ff */
[----:B------:R-:W-:Y:S01]  /*c150*/  HFMA2 R20, R104, R23, R20 ;  /* 0x0000001768147231 */ /* 0x000fe20000000014 */
[-C--:B------:R-:W-:Y:S01]  /*c160*/  HFMA2.MMA R47, R106, R23.reuse, R53 ;  /* 0x000000176a2f7235 */ /* 0x080fe20000000035 */
[----:B------:R-:W-:Y:S01]  /*c170*/  HFMA2 R55, R119, R55, R54 ;  /* 0x0000003777377231 */ /* 0x000fe20000000036 */
[----:B------:R-:W-:Y:S01]  /*c180*/  HFMA2.MMA R53, R102, R23, R80 ;  /* 0x0000001766357235 */ /* 0x000fe20000000050 */
[----:B------:R-:W-:Y:S01]  /*c190*/  HFMA2 R54, R76, R23, R21 ;  /* 0x000000174c367231 */ /* 0x000fe20000000015 */
[----:B------:R-:W-:Y:S01]  /*c1a0*/  IADD3 R23, R50, -0x20, RZ ;  /* 0xffffffe032177810 */ /* 0x000fe20007ffe0ff */
[----:B------:R-:W-:Y:S01]  /*c1b0*/  HADD2 R50, R20.H0_H0, R20.H1_H1 ;  /* 0x3000001414327230 */ /* 0x000fe20000000800 */
[----:B------:R-:W-:-:S04]  /*c1c0*/  SHF.R.U32.HI R20, RZ, 0x16, R19 ;  /* 0x00000016ff147819 */ /* 0x000fc80000011613 */
[----:B------:R-:W-:Y:S02]  /*c1d0*/  LOP3.LUT R20, R20, 0x3f, RZ, 0xc0, !PT ;  /* 0x0000003f14147812 */ /* 0x000fe400078ec0ff */
[--C-:B--2---:R-:W-:Y:S02]  /*c1e0*/  SHF.R.U32 R78, R16, 0x1c, R24.reuse ;  /* 0x0000001c104e7819 */ /* 0x104fe40000001618 */
[----:B------:R-:W-:Y:S02]  /*c1f0*/  IADD3 R16, R20, -0x20, RZ ;  /* 0xffffffe014107810 */ /* 0x000fe40007ffe0ff */
[--C-:B------:R-:W-:Y:S02]  /*c200*/  SHF.R.U32.HI R20, RZ, 0x2, R24.reuse ;  /* 0x00000002ff147819 */ /* 0x100fe40000011618 */
[----:B------:R-:W-:Y:S02]  /*c210*/  LEA.HI R125, R26, 0xffffffe0, RZ, 0x6 ;  /* 0xffffffe01a7d7811 */ /* 0x000fe400078f30ff */
[----:B------:R-:W-:Y:S01]  /*c220*/  LOP3.LUT R20, R20, 0x3f, RZ, 0xc0, !PT ;  /* 0x0000003f14147812 */ /* 0x000fe200078ec0ff */
[-C--:B0-----:R-:W-:Y:S01]  /*c230*/  HFMA2.MMA R84, R81, R28.reuse, R84 ;  /* 0x0000001c51547235 */ /* 0x081fe20000000054 */
[-C--:B------:R-:W-:Y:S01]  /*c240*/  HFMA2 R82, R79, R28.reuse, R82 ;  /* 0x0000001c4f527231 */ /* 0x080fe20000000052 */
[----:B------:R-:W-:Y:S01]  /*c250*/  HFMA2.MMA R83, R77, R28, R83 ;  /* 0x0000001c4d537235 */ /* 0x000fe20000000053 */
[----:B------:R-:W-:Y:S01]  /*c260*/  HFMA2 R85, R75, R28, R85 ;  /* 0x0000001c4b557231 */ /* 0x000fe20000000055 */
[----:B------:R-:W-:Y:S01]  /*c270*/  SHF.R.U32.HI R28, RZ, 0x8, R24 ;  /* 0x00000008ff1c7819 */ /* 0x000fe20000011618 */
[----:B------:R0:W-:Y:S01]  /*c280*/  I2F.F16 R93, R125 ;  /* 0x0000007d005d7306 */ /* 0x0001e20000200c00 */
[----:B------:R-:W-:Y:S01]  /*c290*/  SHF.R.U32.HI R100, RZ, 0x16, R17 ;  /* 0x00000016ff647819 */ /* 0x000fe20000011611 */
[----:B------:R-:W-:Y:S01]  /*c2a0*/  HFMA2 R82, R116, R29, R82 ;  /* 0x0000001d74527231 */ /* 0x000fe20000000052 */
[----:B------:R-:W-:-:S02]  /*c2b0*/  SHF.R.U32 R17, R17, 0x1c, R25 ;  /* 0x0000001c11117819 */ /* 0x000fc40000001619 */
[----:B0-----:R-:W-:Y:S02]  /*c2c0*/  IADD3 R125, R20, -0x20, RZ ;  /* 0xffffffe0147d7810 */ /* 0x001fe40007ffe0ff */
[----:B------:R-:W-:Y:S02]  /*c2d0*/  LOP3.LUT R20, R28, 0x3f, RZ, 0xc0, !PT ;  /* 0x0000003f1c147812 */ /* 0x000fe400078ec0ff */
[----:B------:R-:W-:Y:S02]  /*c2e0*/  SHF.R.U32.HI R28, RZ, 0xe, R24 ;  /* 0x0000000eff1c7819 */ /* 0x000fe40000011618 */
[----:B------:R-:W-:Y:S01]  /*c2f0*/  IADD3 R119, R20, -0x20, RZ ;  /* 0xffffffe014777810 */ /* 0x000fe20007ffe0ff */
[----:B------:R-:W-:Y:S01]  /*c300*/  HFMA2 R82, R105, R30, R82 ;  /* 0x0000001e69527231 */ /* 0x000fe20000000052 */
[----:B------:R-:W-:Y:S02]  /*c310*/  LOP3.LUT R20, R28, 0x3f, RZ, 0xc0, !PT ;  /* 0x0000003f1c147812 */ /* 0x000fe400078ec0ff */
[----:B------:R-:W-:-:S02]  /*c320*/  LOP3.LUT R17, R17, 0x3f, RZ, 0xc0, !PT ;  /* 0x0000003f11117812 */ /* 0x000fc400078ec0ff */
[--C-:B------:R-:W-:Y:S01]  /*c330*/  SHF.R.U32.HI R28, RZ, 0x2, R25.reuse ;  /* 0x00000002ff1c7819 */ /* 0x100fe20000011619 */
[-C--:B------:R-:W-:Y:S01]  /*c340*/  HFMA2.MMA R84, R118, R29.reuse, R84 ;  /* 0x0000001d76547235 */ /* 0x080fe20000000054 */
[----:B------:R-:W-:Y:S01]  /*c350*/  HFMA2 R85, R108, R29, R85 ;  /* 0x0000001d6c557231 */ /* 0x000fe20000000055 */
[----:B------:R-:W-:Y:S01]  /*c360*/  HFMA2.MMA R83, R110, R29, R83 ;  /* 0x0000001d6e537235 */ /* 0x000fe20000000053 */
[----:B------:R-:W-:Y:S01]  /*c370*/  IADD3 R80, R17, -0x20, RZ ;  /* 0xffffffe011507810 */ /* 0x000fe20007ffe0ff */
[----:B------:R-:W-:Y:S01]  /*c380*/  HFMA2 R29, R104, R31, R82 ;  /* 0x0000001f681d7231 */ /* 0x000fe20000000052 */
[----:B------:R-:W-:Y:S02]  /*c390*/  LOP3.LUT R17, R28, 0x3f, RZ, 0xc0, !PT ;  /* 0x0000003f1c117812 */ /* 0x000fe400078ec0ff */
[----:B------:R-:W-:Y:S02]  /*c3a0*/  SHF.R.U32.HI R82, RZ, 0x8, R25 ;  /* 0x00000008ff527819 */ /* 0x000fe40000011619 */
[----:B------:R-:W-:-:S02]  /*c3b0*/  SHF.R.U32.HI R21, RZ, 0x10, R19 ;  /* 0x00000010ff157819 */ /* 0x000fc40000011613 */
[----:B------:R-:W-:Y:S02]  /*c3c0*/  IADD3 R131, R17, -0x20, RZ ;  /* 0xffffffe011837810 */ /* 0x000fe40007ffe0ff */
[----:B------:R-:W-:Y:S02]  /*c3d0*/  LOP3.LUT R100, R100, 0x3f, RZ, 0xc0, !PT ;  /* 0x0000003f64647812 */ /* 0x000fe400078ec0ff */
[----:B------:R-:W-:Y:S02]  /*c3e0*/  LOP3.LUT R17, R82, 0x3f, RZ, 0xc0, !PT ;  /* 0x0000003f52117812 */ /* 0x000fe400078ec0ff */
[----:B------:R-:W-:Y:S02]  /*c3f0*/  LOP3.LUT R21, R21, 0x3f, RZ, 0xc0, !PT ;  /* 0x0000003f15157812 */ /* 0x000fe400078ec0ff */
[----:B------:R-:W-:Y:S02]  /*c400*/  IADD3 R100, R100, -0x20, RZ ;  /* 0xffffffe064647810 */ /* 0x000fe40007ffe0ff */
[----:B------:R-:W-:-:S02]  /*c410*/  IADD3 R17, R17, -0x20, RZ ;  /* 0xffffffe011117810 */ /* 0x000fc40007ffe0ff */
[----:B------:R-:W-:Y:S01]  /*c420*/  IADD3 R21, R21, -0x20, RZ ;  /* 0xffffffe015157810 */ /* 0x000fe20007ffe0ff */
[----:B------:R-:W0:Y:S01]  /*c430*/  I2F.F16 R98, R98 ;  /* 0x0000006200627306 */ /* 0x000e220000200c00 */
[----:B------:R-:W-:Y:S02]  /*c440*/  LOP3.LUT R78, R78, 0x3f, RZ, 0xc0, !PT ;  /* 0x0000003f4e4e7812 */ /* 0x000fe400078ec0ff */
[----:B------:R-:W-:-:S05]  /*c450*/  SHF.R.U32 R130, R18, 0x1c, R26 ;  /* 0x0000001c12827819 */ /* 0x000fca000000161a */
[----:B------:R1:W-:Y:S01]  /*c460*/  I2F.F16 R128, R17 ;  /* 0x0000001100807306 */ /* 0x0003e20000200c00 */
[----:B------:R-:W-:Y:S02]  /*c470*/  IADD3 R78, R78, -0x20, RZ ;  /* 0xffffffe04e4e7810 */ /* 0x000fe40007ffe0ff */
[----:B------:R-:W-:-:S05]  /*c480*/  SHF.R.U32.HI R18, RZ, 0x2, R27 ;  /* 0x00000002ff127819 */ /* 0x000fca000001161b */
[----:B------:R-:W-:Y:S01]  /*c490*/  I2F.F16 R99, R99 ;  /* 0x0000006300637306 */ /* 0x000fe20000200c00 */
[----:B-1----:R-:W-:-:S04]  /*c4a0*/  SHF.R.U32.HI R17, RZ, 0x2, R26 ;  /* 0x00000002ff117819 */ /* 0x002fc8000001161a */
[----:B------:R-:W-:-:S03]  /*c4b0*/  LOP3.LUT R17, R17, 0x3f, RZ, 0xc0, !PT ;  /* 0x0000003f11117812 */ /* 0x000fc600078ec0ff */
[----:B------:R-:W1:Y:S01]  /*c4c0*/  I2F.F16 R100, R100 ;  /* 0x0000006400647306 */ /* 0x000e620000200c00 */
[----:B------:R-:W-:-:S07]  /*c4d0*/  IADD3 R133, R17, -0x20, RZ ;  /* 0xffffffe011857810 */ /* 0x000fce0007ffe0ff */
[----:B------:R-:W-:Y:S01]  /*c4e0*/  I2F.F16 R21, R21 ;  /* 0x0000001500157306 */ /* 0x000fe20000200c00 */
[----:B------:R-:W-:-:S07]  /*c4f0*/  LOP3.LUT R17, R18, 0x3f, RZ, 0xc0, !PT ;  /* 0x0000003f12117812 */ /* 0x000fce00078ec0ff */
[----:B------:R-:W2:Y:S01]  /*c500*/  I2F.F16 R16, R16 ;  /* 0x0000001000107306 */ /* 0x000ea20000200c00 */
[----:B------:R-:W-:Y:S01]  /*c510*/  SHF.R.U32.HI R18, RZ, 0x8, R26 ;  /* 0x00000008ff127819 */ /* 0x000fe2000001161a */
[----:B------:R-:W-:Y:S01]  /*c520*/  HFMA2.MMA R83, R103, R30, R83 ;  /* 0x0000001e67537235 */ /* 0x000fe20000000053 */
[----:B------:R-:W-:Y:S02]  /*c530*/  LEA.HI R109, R25, 0xffffffe0, RZ, 0x6 ;  /* 0xffffffe0196d7811 */ /* 0x000fe400078f30ff */
[--C-:B------:R-:W-:Y:S02]  /*c540*/  SHF.R.U32.HI R129, RZ, 0xe, R25.reuse ;  /* 0x0000000eff817819 */ /* 0x100fe40000011619 */
[----:B------:R-:W-:Y:S01]  /*c550*/  SHF.R.U32.HI R132, RZ, 0x14, R25 ;  /* 0x00000014ff847819 */ /* 0x000fe20000011619 */
[----:B------:R-:W-:Y:S01]  /*c560*/  I2F.F16 R78, R78 ;  /* 0x0000004e004e7306 */ /* 0x000fe20000200c00 */
[----:B------:R-:W-:Y:S02]  /*c570*/  IADD3 R25, R17, -0x20, RZ ;  /* 0xffffffe011197810 */ /* 0x000fe40007ffe0ff */
[----:B------:R-:W-:-:S05]  /*c580*/  LOP3.LUT R17, R18, 0x3f, RZ, 0xc0, !PT ;  /* 0x0000003f12117812 */ /* 0x000fca00078ec0ff */
[----:B------:R-:W3:Y:S01]  /*c590*/  I2F.F16 R125, R125 ;  /* 0x0000007d007d7306 */ /* 0x000ee20000200c00 */
[----:B------:R-:W-:Y:S01]  /*c5a0*/  HFMA2.MMA R84, R107, R30, R84 ;  /* 0x0000001e6b547235 */ /* 0x000fe20000000054 */
[----:B------:R-:W-:Y:S01]  /*c5b0*/  HFMA2 R85, R101, R30, R85 ;  /* 0x0000001e65557231 */ /* 0x000fe20000000055 */
[----:B0-----:R-:W-:Y:S01]  /*c5c0*/  PRMT R97, R98, 0x5410, R95 ;  /* 0x0000541062617816 */ /* 0x001fe2000000005f */
[----:B------:R-:W-:Y:S01]  /*c5d0*/  HFMA2.MMA R30, R102, R31, R83 ;  /* 0x0000001f661e7235 */ /* 0x000fe20000000053 */
[----:B-1----:R-:W-:Y:S02]  /*c5e0*/  PRMT R95, R99, 0x5410, R100 ;  /* 0x00005410635f7816 */ /* 0x002fe40000000064 */
[----:B------:R-:W-:Y:S02]  /*c5f0*/  IADD3 R99, R17, -0x20, RZ ;  /* 0xffffffe011637810 */ /* 0x000fe40007ffe0ff */
[----:B--2---:R-:W-:Y:S02]  /*c600*/  PRMT R83, R21, 0x5410, R16 ;  /* 0x0000541015537816 */ /* 0x004fe40000000010 */
[----:B------:R-:W-:-:S02]  /*c610*/  SHF.R.U32.HI R18, RZ, 0xe, R26 ;  /* 0x0000000eff127819 */ /* 0x000fc4000001161a */
[--C-:B------:R-:W-:Y:S02]  /*c620*/  SHF.R.U32.HI R17, RZ, 0x8, R27.reuse ;  /* 0x00000008ff117819 */ /* 0x100fe4000001161b */
[----:B------:R-:W-:Y:S02]  /*c630*/  SHF.R.U32.HI R16, RZ, 0xe, R27 ;  /* 0x0000000eff107819 */ /* 0x000fe4000001161b */
[----:B------:R-:W-:Y:S02]  /*c640*/  LOP3.LUT R18, R18, 0x3f, RZ, 0xc0, !PT ;  /* 0x0000003f12127812 */ /* 0x000fe400078ec0ff */
[----:B------:R-:W-:Y:S02]  /*c650*/  LOP3.LUT R17, R17, 0x3f, RZ, 0xc0, !PT ;  /* 0x0000003f11117812 */ /* 0x000fe400078ec0ff */
[----:B------:R-:W-:Y:S01]  /*c660*/  LOP3.LUT R16, R16, 0x3f, RZ, 0xc0, !PT ;  /* 0x0000003f10107812 */ /* 0x000fe200078ec0ff */
[----:B------:R-:W-:Y:S01]  /*c670*/  HFMA2.MMA R28, R106, R31, R84 ;  /* 0x0000001f6a1c7235 */ /* 0x000fe20000000054 */
[----:B---3--:R-:W-:-:S02]  /*c680*/  PRMT R78, R78, 0x5410, R125 ;  /* 0x000054104e4e7816 */ /* 0x008fc4000000007d */
[----:B------:R-:W-:Y:S02]  /*c690*/  SHF.R.U32.HI R136, RZ, 0x14, R26 ;  /* 0x00000014ff887819 */ /* 0x000fe4000001161a */
[----:B------:R-:W-:Y:S02]  /*c6a0*/  SHF.R.U32 R84, R19, 0x1c, R27 ;  /* 0x0000001c13547819 */ /* 0x000fe4000000161b */
[----:B------:R-:W-:Y:S02]  /*c6b0*/  IADD3 R134, R18, -0x20, RZ ;  /* 0xffffffe012867810 */ /* 0x000fe40007ffe0ff */
[----:B------:R-:W-:Y:S02]  /*c6c0*/  IADD3 R125, R17, -0x20, RZ ;  /* 0xffffffe0117d7810 */ /* 0x000fe40007ffe0ff */
[----:B------:R-:W-:Y:S02]  /*c6d0*/  IADD3 R26, R16, -0x20, RZ ;  /* 0xffffffe0101a7810 */ /* 0x000fe40007ffe0ff */
[----:B------:R-:W0:Y:S01]  /*c6e0*/  LDS.128 R16, [UR4+0x30] ;  /* 0x00003004ff107984 */ /* 0x000e220008000c00 */
[----:B------:R-:W-:-:S02]  /*c6f0*/  LEA.HI R117, R24, 0xffffffe0, RZ, 0x6 ;  /* 0xffffffe018757811 */ /* 0x000fc400078f30ff */
[----:B------:R-:W-:Y:S02]  /*c700*/  LOP3.LUT R130, R130, 0x3f, RZ, 0xc0, !PT ;  /* 0x0000003f82827812 */ /* 0x000fe400078ec0ff */
[----:B------:R-:W-:Y:S01]  /*c710*/  SHF.R.U32.HI R24, RZ, 0x14, R24 ;  /* 0x00000014ff187819 */ /* 0x000fe20000011618 */
[----:B------:R-:W-:Y:S01]  /*c720*/  I2F.F16 R22, R22 ;  /* 0x0000001600167306 */ /* 0x000fe20000200c00 */
[----:B------:R-:W-:Y:S02]  /*c730*/  LOP3.LUT R84, R84, 0x3f, RZ, 0xc0, !PT ;  /* 0x0000003f54547812 */ /* 0x000fe400078ec0ff */
[----:B------:R-:W-:Y:S02]  /*c740*/  IADD3 R130, R130, -0x20, RZ ;  /* 0xffffffe082827810 */ /* 0x000fe40007ffe0ff */
[----:B------:R-:W-:Y:S02]  /*c750*/  IADD3 R20, R20, -0x20, RZ ;  /* 0xffffffe014147810 */ /* 0x000fe40007ffe0ff */
[----:B------:R-:W-:Y:S01]  /*c760*/  LOP3.LUT R24, R24, 0x3f, RZ, 0xc0, !PT ;  /* 0x0000003f18187812 */ /* 0x000fe200078ec0ff */
[----:B------:R-:W1:Y:S01]  /*c770*/  I2F.F16 R23, R23 ;  /* 0x0000001700177306 */ /* 0x000e620000200c00 */
[----:B------:R-:W-:-:S02]  /*c780*/  LOP3.LUT R132, R132, 0x3f, RZ, 0xc0, !PT ;  /* 0x0000003f84847812 */ /* 0x000fc400078ec0ff */
[----:B------:R-:W-:Y:S02]  /*c790*/  LOP3.LUT R129, R129, 0x3f, RZ, 0xc0, !PT ;  /* 0x0000003f81817812 */ /* 0x000fe400078ec0ff */
[----:B------:R-:W-:Y:S02]  /*c7a0*/  IADD3 R84, R84, -0x20, RZ ;  /* 0xffffffe054547810 */ /* 0x000fe40007ffe0ff */
[----:B------:R-:W-:Y:S01]  /*c7b0*/  IADD3 R24, R24, -0x20, RZ ;  /* 0xffffffe018187810 */ /* 0x000fe20007ffe0ff */
[----:B------:R-:W-:Y:S01]  /*c7c0*/  I2F.F16 R130, R130 ;  /* 0x0000008200827306 */ /* 0x000fe20000200c00 */
[----:B------:R-:W-:Y:S02]  /*c7d0*/  IADD3 R132, R132, -0x20, RZ ;  /* 0xffffffe084847810 */ /* 0x000fe40007ffe0ff */
[----:B------:R-:W-:Y:S02]  /*c7e0*/  IADD3 R129, R129, -0x20, RZ ;  /* 0xffffffe081817810 */ /* 0x000fe40007ffe0ff */
[----:B------:R-:W-:-:S03]  /*c7f0*/  LOP3.LUT R136, R136, 0x3f, RZ, 0xc0, !PT ;  /* 0x0000003f88887812 */ /* 0x000fc600078ec0ff */
[----:B------:R-:W2:Y:S01]  /*c800*/  I2F.F16 R133, R133 ;  /* 0x0000008500857306 */ /* 0x000ea20000200c00 */
[----:B------:R-:W-:-:S07]  /*c810*/  IADD3 R136, R136, -0x20, RZ ;  /* 0xffffffe088887810 */ /* 0x000fce0007ffe0ff */
[----:B------:R-:W-:Y:S01]  /*c820*/  I2F.F16 R119, R119 ;  /* 0x0000007700777306 */ /* 0x000fe20000200c00 */
[----:B------:R-:W-:-:S07]  /*c830*/  SHF.R.U32.HI R21, RZ, 0x14, R27 ;  /* 0x00000014ff157819 */ /* 0x000fce000001161b */
[----:B------:R-:W-:Y:S08]  /*c840*/  I2F.F16 R20, R20 ;  /* 0x0000001400147306 */ /* 0x000ff00000200c00 */
[----:B------:R-:W-:Y:S08]  /*c850*/  I2F.F16 R80, R80 ;  /* 0x0000005000507306 */ /* 0x000ff00000200c00 */
[----:B------:R-:W3:Y:S01]  /*c860*/  I2F.F16 R131, R131 ;  /* 0x0000008300837306 */ /* 0x000ee20000200c00 */
[----:B------:R-:W-:-:S07]  /*c870*/  HFMA2 R31, R76, R31, R85 ;  /* 0x0000001f4c1f7231 */ /* 0x000fce0000000055 */
[----:B------:R-:W-:Y:S01]  /*c880*/  I2F.F16 R84, R84 ;  /* 0x0000005400547306 */ /* 0x000fe20000200c00 */
[----:B-1----:R-:W-:-:S07]  /*c890*/  PRMT R85, R22, 0x5410, R23 ;  /* 0x0000541016557816 */ /* 0x002fce0000000017 */
[----:B------:R-:W1:Y:S01]  /*c8a0*/  I2F.F16 R25, R25 ;  /* 0x0000001900197306 */ /* 0x000e620000200c00 */
[----:B0-----:R-:W-:-:S07]  /*c8b0*/  HFMA2.MMA R90, R97, R16, R90 ;  /* 0x00000010615a7235 */ /* 0x001fce000000005a */
[----:B------:R-:W-:Y:S01]  /*c8c0*/  I2F.F16 R117, R117 ;  /* 0x0000007500757306 */ /* 0x000fe20000200c00 */
[----:B------:R-:W-:-:S07]  /*c8d0*/  LOP3.LUT R21, R21, 0x3f, RZ, 0xc0, !PT ;  /* 0x0000003f15157812 */ /* 0x000fce00078ec0ff */
[----:B------:R-:W-:Y:S08]  /*c8e0*/  I2F.F16 R109, R109 ;  /* 0x0000006d006d7306 */ /* 0x000ff00000200c00 */
[----:B------:R-:W0:Y:S08]  /*c8f0*/  I2F.F16 R24, R24 ;  /* 0x0000001800187306 */ /* 0x000e300000200c00 */
[----:B------:R-:W4:Y:S08]  /*c900*/  I2F.F16 R132, R132 ;  /* 0x0000008400847306 */ /* 0x000f300000200c00 */
[----:B------:R-:W-:Y:S08]  /*c910*/  I2F.F16 R99, R99 ;  /* 0x0000006300637306 */ /* 0x000ff00000200c00 */
[----:B------:R-:W5:Y:S08]  /*c920*/  I2F.F16 R134, R134 ;  /* 0x0000008600867306 */ /* 0x000f700000200c00 */
[----:B------:R-:W0:Y:S08]  /*c930*/  I2F.F16 R129, R129 ;  /* 0x0000008100817306 */ /* 0x000e300000200c00 */
[----:B------:R-:W-:Y:S08]  /*c940*/  I2F.F16 R125, R125 ;  /* 0x0000007d007d7306 */ /* 0x000ff00000200c00 */
[----:B------:R-:W0:Y:S01]  /*c950*/  I2F.F16 R26, R26 ;  /* 0x0000001a001a7306 */ /* 0x000e220000200c00 */
[----:B------:R-:W-:Y:S01]  /*c960*/  LEA.HI R94, R27, 0xffffffe0, RZ, 0x6 ;  /* 0xffffffe01b5e7811 */ /* 0x000fe200078f30ff */
[----:B------:R-:W-:Y:S01]  /*c970*/  HFMA2.MMA R92, R85, R16, R92 ;  /* 0x00000010555c7235 */ /* 0x000fe2000000005c */
[----:B------:R-:W-:-:S05]  /*c980*/  IADD3 R27, R21, -0x20, RZ ;  /* 0xffffffe0151b7810 */ /* 0x000fca0007ffe0ff */
[----:B------:R-:W5:Y:S01]  /*c990*/  I2F.F16 R136, R136 ;  /* 0x0000008800887306 */ /* 0x000f620000200c00 */
[----:B--2---:R-:W-:Y:S01]  /*c9a0*/  PRMT R98, R130, 0x5410, R133 ;  /* 0x0000541082627816 */ /* 0x004fe20000000085 */
[-C--:B------:R-:W-:Y:S01]  /*c9b0*/  HFMA2.MMA R90, R78, R17.reuse, R90 ;  /* 0x000000114e5a7235 */ /* 0x080fe2000000005a */
[----:B---3--:R-:W-:Y:S01]  /*c9c0*/  PRMT R80, R80, 0x5410, R131 ;  /* 0x0000541050507816 */ /* 0x008fe20000000083 */
[-C--:B------:R-:W-:Y:S01]  /*c9d0*/  HFMA2 R91, R95, R16.reuse, R91 ;  /* 0x000000105f5b7231 */ /* 0x080fe2000000005b */
[----:B------:R-:W-:Y:S02]  /*c9e0*/  PRMT R119, R119, 0x5410, R20 ;  /* 0x0000541077777816 */ /* 0x000fe40000000014 */
[----:B------:R-:W2:Y:S01]  /*c9f0*/  LDS.128 R20, [UR4+0x90] ;  /* 0x00009004ff147984 */ /* 0x000ea20008000c00 */
[----:B-1----:R-:W-:Y:S01]  /*ca00*/  PRMT R84, R84, 0x5410, R25 ;  /* 0x0000541054547816 */ /* 0x002fe20000000019 */
[----:B------:R-:W-:Y:S01]  /*ca10*/  HFMA2 R96, R83, R16, R96 ;  /* 0x0000001053607231 */ /* 0x000fe20000000060 */
[----:B0-----:R-:W-:Y:S01]  /*ca20*/  PRMT R82, R24, 0x5410, R117 ;  /* 0x0000541018527816 */ /* 0x001fe20000000075 */
[----:B------:R-:W-:Y:S01]  /*ca30*/  I2F.F16 R94, R94 ;  /* 0x0000005e005e7306 */ /* 0x000fe20000200c00 */
[----:B----4-:R-:W-:Y:S01]  /*ca40*/  PRMT R100, R132, 0x5410, R109 ;  /* 0x0000541084647816 */ /* 0x010fe2000000006d */
[-C--:B------:R-:W-:Y:S01]  /*ca50*/  HFMA2 R24, R80, R17.reuse, R91 ;  /* 0x0000001150187231 */ /* 0x080fe2000000005b */
[----:B-----5:R-:W-:Y:S01]  /*ca60*/  PRMT R109, R99, 0x5410, R134 ;  /* 0x00005410636d7816 */ /* 0x020fe20000000086 */
[----:B------:R-:W-:Y:S01]  /*ca70*/  HFMA2.MMA R16, R98, R17, R92 ;  /* 0x0000001162107235 */ /* 0x000fe2000000005c */
[----:B------:R-:W-:Y:S01]  /*ca80*/  PRMT R117, R128, 0x5410, R129 ;  /* 0x0000541080757816 */ /* 0x000fe20000000081 */
[-C--:B------:R-:W-:Y:S01]  /*ca90*/  HFMA2.MMA R91, R119, R18.reuse, R90 ;  /* 0x00000012775b7235 */ /* 0x080fe2000000005a */
[----:B------:R-:W-:Y:S01]  /*caa0*/  PRMT R99, R125, 0x5410, R26 ;  /* 0x000054107d637816 */ /* 0x000fe2000000001a */
[----:B------:R-:W0:Y:S01]  /*cab0*/  I2F.F16 R27, R27 ;  /* 0x0000001b001b7306 */ /* 0x000e220000200c00 */
[----:B------:R-:W-:Y:S01]  /*cac0*/  HFMA2 R96, R84, R17, R96 ;  /* 0x0000001154607231 */ /* 0x000fe20000000060 */
[----:B------:R-:W-:Y:S01]  /*cad0*/  PRMT R128, R136, 0x5410, R93 ;  /* 0x0000541088807816 */ /* 0x000fe2000000005d */
[-C--:B------:R-:W-:Y:S01]  /*cae0*/  HFMA2 R17, R117, R18.reuse, R24 ;  /* 0x0000001275117231 */ /* 0x080fe20000000018 */
[----:B------:R-:W-:Y:S01]  /*caf0*/  HFMA2.MMA R16, R109, R18, R16 ;  /* 0x000000126d107235 */ /* 0x000fe20000000010 */
[----:B------:R-:W-:Y:S01]  /*cb00*/  HFMA2 R90, R99, R18, R96 ;  /* 0x00000012635a7231 */ /* 0x000fe20000000060 */
[----:B------:R-:W-:Y:S01]  /*cb10*/  HFMA2.MMA R18, R82, R19, R91 ;  /* 0x0000001352127235 */ /* 0x000fe2000000005b */
[----:B------:R-:W-:-:S03]  /*cb20*/  HFMA2 R17, R100, R19, R17 ;  /* 0x0000001364117231 */ /* 0x000fc60000000011 */
[----:B------:R-:W-:Y:S01]  /*cb30*/  HFMA2.MMA R16, R128, R19, R16 ;  /* 0x0000001380107235 */ /* 0x000fe20000000010 */
[----:B------:R-:W-:Y:S02]  /*cb40*/  HADD2 R58, R58.H0_H0, R58.H1_H1 ;  /* 0x3000003a3a3a7230 */ /* 0x000fe40000000800 */
[----:B------:R-:W-:Y:S02]  /*cb50*/  HADD2 R15, R15.H0_H0, R15.H1_H1 ;  /* 0x3000000f0f0f7230 */ /* 0x000fe40000000800 */
[----:B------:R-:W-:Y:S01]  /*cb60*/  HADD2 R17, R17.H0_H0, R17.H1_H1 ;  /* 0x3000001111117230 */ /* 0x000fe20000000800 */
[----:B0-----:R-:W-:Y:S01]  /*cb70*/  PRMT R94, R27, 0x5410, R94 ;  /* 0x000054101b5e7816 */ /* 0x001fe2000000005e */
[----:B------:R-:W-:Y:S01]  /*cb80*/  HADD2 R18, R18.H0_H0, R18.H1_H1 ;  /* 0x3000001212127230 */ /* 0x000fe20000000800 */
[----:B------:R-:W-:Y:S01]  /*cb90*/  PRMT R58, R58, 0x5410, R15 ;  /* 0x000054103a3a7816 */ /* 0x000fe2000000000f */
[----:B------:R-:W-:Y:S01]  /*cba0*/  HADD2 R57, R57.H0_H0, R57.H1_H1 ;  /* 0x3000003939397230 */ /* 0x000fe20000000800 */
[----:B------:R-:W-:Y:S01]  /*cbb0*/  PRMT R63, R63, 0x5410, R64 ;  /* 0x000054103f3f7816 */ /* 0x000fe20000000040 */
[----:B------:R-:W-:Y:S01]  /*cbc0*/  HFMA2 R91, R94, R19, R90 ;  /* 0x000000135e5b7231 */ /* 0x000fe2000000005a */
[----:B------:R-:W-:Y:S01]  /*cbd0*/  PRMT R15, R18, 0x5410, R17 ;  /* 0x00005410120f7816 */ /* 0x000fe20000000011 */
[----:B------:R-:W-:Y:S01]  /*cbe0*/  HADD2 R90, R16.H0_H0, R16.H1_H1 ;  /* 0x30000010105a7230 */ /* 0x000fe20000000800 */
[----:B------:R-:W-:Y:S01]  /*cbf0*/  PRMT R66, R66, 0x5410, R65 ;  /* 0x0000541042427816 */ /* 0x000fe20000000041 */
[----:B------:R-:W0:Y:S01]  /*cc00*/  LDS.128 R16, [UR4+0x130] ;  /* 0x00013004ff107984 */ /* 0x000e220008000c00 */
[----:B--2---:R-:W-:-:S02]  /*cc10*/  HFMA2.MMA R56, R81, R20, R56 ;  /* 0x0000001451387235 */ /* 0x004fc40000000038 */
        /* <DEDUP_REMOVED lines=11> */
[----:B------:R-:W-:Y:S01]  /*ccd0*/  LDS.128 R24, [UR4+0xb0] ;  /* 0x0000b004ff187984 */ /* 0x000fe20008000c00 */
[----:B------:R-:W-:Y:S01]  /*cce0*/  HFMA2.MMA R62, R103, R22, R62 ;  /* 0x00000016673e7235 */ /* 0x000fe2000000003e */
[----:B------:R-:W-:-:S02]  /*ccf0*/  HFMA2 R58, R105, R22, R58 ;  /* 0x00000016693a7231 */ /* 0x000fc4000000003a */
[----:B------:R-:W-:Y:S01]  /*cd00*/  HFMA2 R61, R101, R22, R61 ;  /* 0x00000016653d7231 */ /* 0x000fe2000000003d */
[----:B------:R-:W-:Y:S01]  /*cd10*/  HFMA2.MMA R14, R57, R112, R14 ;  /* 0x00000070390e7235 */ /* 0x000fe2000000000e */
[-C--:B------:R-:W-:Y:S01]  /*cd20*/  HFMA2 R59, R104, R23.reuse, R58 ;  /* 0x00000017683b7231 */ /* 0x080fe2000000003a */
[-C--:B------:R-:W-:Y:S01]  /*cd30*/  HFMA2.MMA R56, R106, R23.reuse, R56 ;  /* 0x000000176a387235 */ /* 0x080fe20000000038 */
[----:B------:R-:W-:Y:S01]  /*cd40*/  HFMA2 R57, R76, R23, R61 ;  /* 0x000000174c397231 */ /* 0x000fe2000000003d */
[----:B------:R-:W-:Y:S02]  /*cd50*/  HFMA2.MMA R62, R102, R23, R62 ;  /* 0x00000017663e7235 */ /* 0x000fe4000000003e */
        /* <DEDUP_REMOVED lines=18> */
[-C--:B-1----:R-:W-:Y:S02]  /*ce80*/  HFMA2.MMA R41, R97, R20.reuse, R41 ;  /* 0x0000001461297235 */ /* 0x082fe40000000029 */
[----:B------:R-:W-:Y:S01]  /*ce90*/  HFMA2.MMA R44, R85, R20, R44 ;  /* 0x00000014552c7235 */ /* 0x000fe2000000002c */
[----:B------:R-:W-:-:S03]  /*cea0*/  HFMA2 R42, R95, R20, R42 ;  /* 0x000000145f2a7231 */ /* 0x000fc6000000002a */
[-C--:B------:R-:W-:Y:S01]  /*ceb0*/  HFMA2.MMA R41, R78, R21.reuse, R41 ;  /* 0x000000154e297235 */ /* 0x080fe20000000029 */
[----:B------:R-:W-:Y:S01]  /*cec0*/  HFMA2 R45, R83, R20, R45 ;  /* 0x00000014532d7231 */ /* 0x000fe2000000002d */
[----:B------:R-:W-:Y:S01]  /*ced0*/  HFMA2.MMA R44, R98, R21, R44 ;  /* 0x00000015622c7235 */ /* 0x000fe2000000002c */
[-C--:B------:R-:W-:Y:S02]  /*cee0*/  HFMA2 R42, R80, R21.reuse, R42 ;  /* 0x00000015502a7231 */ /* 0x080fe4000000002a */
[----:B------:R-:W-:Y:S01]  /*cef0*/  HFMA2 R45, R84, R21, R45 ;  /* 0x00000015542d7231 */ /* 0x000fe2000000002d */
[-C--:B------:R-:W-:Y:S02]  /*cf00*/  HFMA2.MMA R41, R119, R22.reuse, R41 ;  /* 0x0000001677297235 */ /* 0x080fe40000000029 */
[----:B------:R-:W-:Y:S01]  /*cf10*/  HFMA2.MMA R64, R109, R22, R44 ;  /* 0x000000166d407235 */ /* 0x000fe2000000002c */
[----:B------:R-:W-:Y:S02]  /*cf20*/  HADD2 R58, R56.H0_H0, R56.H1_H1 ;  /* 0x30000038383a7230 */ /* 0x000fe40000000800 */
[----:B------:R-:W-:-:S02]  /*cf30*/  HFMA2 R42, R117, R22, R42 ;  /* 0x00000016752a7231 */ /* 0x000fc4000000002a */
[----:B------:R-:W-:Y:S01]  /*cf40*/  HFMA2 R45, R99, R22, R45 ;  /* 0x00000016632d7231 */ /* 0x000fe2000000002d */
[-C--:B------:R-:W-:Y:S01]  /*cf50*/  HFMA2.MMA R41, R82, R23.reuse, R41 ;  /* 0x0000001752297235 */ /* 0x080fe20000000029 */
[----:B------:R-:W-:Y:S02]  /*cf60*/  HADD2 R56, R62.H0_H0, R62.H1_H1 ;  /* 0x3000003e3e387230 */ /* 0x000fe40000000800 */
[----:B------:R-:W-:Y:S02]  /*cf70*/  HADD2 R57, R57.H0_H0, R57.H1_H1 ;  /* 0x3000003939397230 */ /* 0x000fe40000000800 */
[----:B------:R-:W-:Y:S02]  /*cf80*/  HADD2 R49, R49.H0_H0, R49.H1_H1 ;  /* 0x3000003131317230 */ /* 0x000fe40000000800 */
[----:B------:R-:W-:Y:S01]  /*cf90*/  HADD2 R52, R52.H0_H0, R52.H1_H1 ;  /* 0x3000003434347230 */ /* 0x000fe20000000800 */
[----:B------:R-:W-:Y:S01]  /*cfa0*/  HFMA2.MMA R64, R128, R23, R64 ;  /* 0x0000001780407235 */ /* 0x000fe20000000040 */
[----:B------:R-:W-:-:S02]  /*cfb0*/  HFMA2 R42, R100, R23, R42 ;  /* 0x00000017642a7231 */ /* 0x000fc4000000002a */
[----:B------:R-:W-:Y:S01]  /*cfc0*/  HFMA2 R45, R94, R23, R45 ;  /* 0x000000175e2d7231 */ /* 0x000fe2000000002d */
[----:B------:R-:W-:Y:S01]  /*cfd0*/  PRMT R56, R56, 0x5410, R57 ;  /* 0x0000541038387816 */ /* 0x000fe20000000039 */
[----:B------:R-:W1:Y:S01]  /*cfe0*/  LDS.128 R20, [UR4+0x2b0] ;  /* 0x0002b004ff147984 */ /* 0x000e620008000c00 */
[----:B------:R-:W-:Y:S01]  /*cff0*/  HFMA2.MMA R2, R66, R111, R2 ;  /* 0x0000006f42027235 */ /* 0x000fe20000000002 */
[----:B------:R-:W-:Y:S01]  /*d000*/  PRMT R49, R49, 0x5410, R52 ;  /* 0x0000541031317816 */ /* 0x000fe20000000034 */
[----:B------:R-:W-:Y:S02]  /*d010*/  HADD2 R46, R46.H0_H0, R46.H1_H1 ;  /* 0x3000002e2e2e7230 */ /* 0x000fe40000000800 */
[----:B------:R-:W-:Y:S01]  /*d020*/  HADD2 R48, R48.H0_H0, R48.H1_H1 ;  /* 0x3000003030307230 */ /* 0x000fe20000000800 */
[----:B0-----:R-:W-:Y:S01]  /*d030*/  HFMA2.MMA R38, R97, R16, R38 ;  /* 0x0000001061267235 */ /* 0x001fe20000000026 */
[----:B------:R-:W-:Y:S01]  /*d040*/  HADD2 R41, R41.H0_H0, R41.H1_H1 ;  /* 0x3000002929297230 */ /* 0x000fe20000000800 */
[-C--:B------:R-:W-:Y:S01]  /*d050*/  HFMA2.MMA R4, R56, R111.reuse, R4 ;  /* 0x0000006f38047235 */ /* 0x080fe20000000004 */
[----:B------:R-:W-:Y:S01]  /*d060*/  HADD2 R42, R42.H0_H0, R42.H1_H1 ;  /* 0x3000002a2a2a7230 */ /* 0x000fe20000000800 */
[----:B------:R-:W-:Y:S01]  /*d070*/  PRMT R46, R46, 0x5410, R48 ;  /* 0x000054102e2e7816 */ /* 0x000fe20000000030 */
[----:B------:R-:W-:Y:S01]  /*d080*/  HFMA2.MMA R2, R49, R111, R2 ;  /* 0x0000006f31027235 */ /* 0x000fe20000000002 */
[-C--:B------:R-:W-:Y:S01]  /*d090*/  HFMA2 R56, R63, R112.reuse, R11 ;  /* 0x000000703f387231 */ /* 0x080fe2000000000b */
[----:B------:R-:W-:Y:S01]  /*d0a0*/  HFMA2.MMA R49, R85, R16, R40 ;  /* 0x0000001055317235 */ /* 0x000fe20000000028 */
[----:B------:R-:W-:Y:S01]  /*d0b0*/  PRMT R41, R41, 0x5410, R42 ;  /* 0x0000541029297816 */ /* 0x000fe2000000002a */
[----:B------:R-:W-:Y:S01]  /*d0c0*/  HFMA2.MMA R38, R78, R17, R38 ;  /* 0x000000114e267235 */ /* 0x000fe20000000026 */
[----:B------:R-:W-:-:S02]  /*d0d0*/  HFMA2 R11, R46, R112, R56 ;  /* 0x000000702e0b7231 */ /* 0x000fc40000000038 */
[----:B------:R-:W-:Y:S01]  /*d0e0*/  HFMA2 R56, R67, R112, R13 ;  /* 0x0000007043387231 */ /* 0x000fe2000000000d */
[----:B------:R-:W-:Y:S01]  /*d0f0*/  HFMA2.MMA R49, R98, R17, R49 ;  /* 0x0000001162317235 */ /* 0x000fe20000000031 */
[-C--:B------:R-:W-:Y:S02]  /*d100*/  HFMA2 R39, R95, R16.reuse, R39 ;  /* 0x000000105f277231 */ /* 0x080fe40000000027 */
[----:B------:R-:W-:Y:S02]  /*d110*/  HFMA2 R42, R83, R16, R43 ;  /* 0x00000010532a7231 */ /* 0x000fe4000000002b */
[----:B------:R-:W-:Y:S01]  /*d120*/  HFMA2 R13, R41, R112, R56 ;  /* 0x00000070290d7231 */ /* 0x000fe20000000038 */
        /* <DEDUP_REMOVED lines=11> */
[----:B------:R-:W-:-:S04]  /*d1e0*/  HADD2 R39, R39.H0_H0, R39.H1_H1 ;  /* 0x3000002727277230 */ /* 0x000fc80000000800 */
[----:B------:R-:W-:Y:S02]  /*d1f0*/  HADD2 R41, R41.H0_H0, R41.H1_H1 ;  /* 0x3000002929297230 */ /* 0x000fe40000000800 */
[----:B------:R-:W-:-:S03]  /*d200*/  HADD2 R70, R70.H0_H0, R70.H1_H1 ;  /* 0x3000004646467230 */ /* 0x000fc60000000800 */
[----:B------:R-:W-:Y:S01]  /*d210*/  PRMT R41, R41, 0x5410, R39 ;  /* 0x0000541029297816 */ /* 0x000fe20000000027 */
[-C--:B-1----:R-:W-:Y:S01]  /*d220*/  HFMA2.MMA R39, R97, R20.reuse, R32 ;  /* 0x0000001461277235 */ /* 0x082fe20000000020 */
[----:B------:R-:W-:Y:S01]  /*d230*/  PRMT R70, R70, 0x5410, R69 ;  /* 0x0000541046467816 */ /* 0x000fe20000000045 */
[----:B------:R-:W-:Y:S01]  /*d240*/  HADD2 R64, R64.H0_H0, R64.H1_H1 ;  /* 0x3000004040407230 */ /* 0x000fe20000000800 */
[----:B------:R-:W-:Y:S01]  /*d250*/  PRMT R71, R71, 0x5410, R72 ;  /* 0x0000541047477816 */ /* 0x000fe20000000048 */
[----:B------:R-:W-:Y:S01]  /*d260*/  HADD2 R45, R45.H0_H0, R45.H1_H1 ;  /* 0x3000002d2d2d7230 */ /* 0x000fe20000000800 */
[----:B------:R-:W-:Y:S02]  /*d270*/  HFMA2.MMA R34, R85, R20, R34 ;  /* 0x0000001455227235 */ /* 0x000fe40000000022 */
[----:B------:R-:W-:Y:S01]  /*d280*/  HFMA2.MMA R39, R78, R21, R39 ;  /* 0x000000154e277235 */ /* 0x000fe20000000027 */
[-C--:B------:R-:W-:Y:S01]  /*d290*/  HFMA2 R56, R71, R112.reuse, R10 ;  /* 0x0000007047387231 */ /* 0x080fe2000000000a */
[----:B------:R-:W-:Y:S01]  /*d2a0*/  HFMA2.MMA R0, R70, R111, R0 ;  /* 0x0000006f46007235 */ /* 0x000fe20000000000 */
[----:B------:R-:W-:Y:S01]  /*d2b0*/  PRMT R64, R64, 0x5410, R45 ;  /* 0x0000541040407816 */ /* 0x000fe2000000002d */
[----:B------:R-:W-:Y:S01]  /*d2c0*/  HFMA2.MMA R34, R98, R21, R34 ;  /* 0x0000001562227235 */ /* 0x000fe20000000022 */
[----:B------:R-:W-:Y:S01]  /*d2d0*/  HFMA2 R10, R41, R112, R56 ;  /* 0x00000070290a7231 */ /* 0x000fe20000000038 */
[----:B------:R-:W-:Y:S01]  /*d2e0*/  HFMA2.MMA R41, R119, R22, R39 ;  /* 0x0000001677297235 */ /* 0x000fe20000000027 */
[----:B------:R-:W-:-:S02]  /*d2f0*/  HFMA2 R40, R95, R20, R33 ;  /* 0x000000145f287231 */ /* 0x000fc40000000021 */
[----:B------:R-:W-:Y:S01]  /*d300*/  HFMA2.MMA R0, R64, R111, R0 ;  /* 0x0000006f40007235 */ /* 0x000fe20000000000 */
[----:B------:R-:W-:Y:S01]  /*d310*/  HFMA2 R51, R83, R20, R51 ;  /* 0x0000001453337231 */ /* 0x000fe20000000033 */
[----:B------:R-:W-:Y:S01]  /*d320*/  HFMA2.MMA R64, R109, R22, R34 ;  /* 0x000000166d407235 */ /* 0x000fe20000000022 */
[-C--:B------:R-:W-:Y:S01]  /*d330*/  HFMA2 R40, R80, R21.reuse, R40 ;  /* 0x0000001550287231 */ /* 0x080fe20000000028 */
[----:B------:R-:W-:Y:S01]  /*d340*/  PRMT R73, R73, 0x5410, R74 ;  /* 0x0000541049497816 */ /* 0x000fe2000000004a */
[----:B------:R-:W-:Y:S01]  /*d350*/  HADD2 R49, R49.H0_H0, R49.H1_H1 ;  /* 0x3000003131317230 */ /* 0x000fe20000000800 */
[-C--:B------:R-:W-:Y:S01]  /*d360*/  HFMA2.MMA R41, R82, R23.reuse, R41 ;  /* 0x0000001752297235 */ /* 0x080fe20000000029 */
[----:B------:R-:W-:Y:S02]  /*d370*/  HADD2 R42, R42.H0_H0, R42.H1_H1 ;  /* 0x3000002a2a2a7230 */ /* 0x000fe40000000800 */
[----:B------:R-:W-:Y:S01]  /*d380*/  HFMA2 R51, R84, R21, R51 ;  /* 0x0000001554337231 */ /* 0x000fe20000000033 */
[----:B------:R-:W-:Y:S01]  /*d390*/  HFMA2.MMA R64, R128, R23, R64 ;  /* 0x0000001780407235 */ /* 0x000fe20000000040 */
[----:B------:R-:W-:-:S02]  /*d3a0*/  HADD2 R53, R53.H0_H0, R53.H1_H1 ;  /* 0x3000003535357230 */ /* 0x000fc40000000800 */
[----:B------:R-:W-:Y:S02]  /*d3b0*/  HADD2 R54, R54.H0_H0, R54.H1_H1 ;  /* 0x3000003636367230 */ /* 0x000fe40000000800 */
[-C--:B------:R-:W-:Y:S01]  /*d3c0*/  HFMA2 R40, R117, R22.reuse, R40 ;  /* 0x0000001675287231 */ /* 0x080fe20000000028 */
[----:B------:R-:W-:Y:S01]  /*d3d0*/  HFMA2.MMA R12, R73, R111, R12 ;  /* 0x0000006f490c7235 */ /* 0x000fe2000000000c */
[----:B------:R-:W-:Y:S01]  /*d3e0*/  HFMA2 R51, R99, R22, R51 ;  /* 0x0000001663337231 */ /* 0x000fe20000000033 */
[----:B------:R-:W-:Y:S01]  /*d3f0*/  PRMT R49, R49, 0x5410, R42 ;  /* 0x0000541031317816 */ /* 0x000fe2000000002a */
[----:B------:R-:W-:Y:S01]  /*d400*/  HADD2 R47, R47.H0_H0, R47.H1_H1 ;  /* 0x3000002f2f2f7230 */ /* 0x000fe20000000800 */
[----:B------:R-:W-:Y:S01]  /*d410*/  PRMT R53, R53, 0x5410, R54 ;  /* 0x0000541035357816 */ /* 0x000fe20000000036 */
[-C--:B------:R-:W-:Y:S01]  /*d420*/  HFMA2 R40, R100, R23.reuse, R40 ;  /* 0x0000001764287231 */ /* 0x080fe20000000028 */
[----:B------:R-:W-:Y:S01]  /*d430*/  HFMA2.MMA R89, R83, R24, R89 ;  /* 0x0000001853597235 */ /* 0x000fe20000000059 */
[----:B------:R-:W-:Y:S01]  /*d440*/  HFMA2 R51, R94, R23, R51 ;  /* 0x000000175e337231 */ /* 0x000fe20000000033 */
[----:B0-----:R-:W-:Y:S01]  /*d450*/  HFMA2.MMA R39, R97, R16, R35 ;  /* 0x0000001061277235 */ /* 0x001fe20000000023 */
[----:B------:R-:W-:Y:S01]  /*d460*/  HADD2 R41, R41.H0_H0, R41.H1_H1 ;  /* 0x3000002929297230 */ /* 0x000fe20000000800 */
[----:B------:R-:W-:Y:S01]  /*d470*/  PRMT R47, R47, 0x5410, R50 ;  /* 0x000054102f2f7816 */ /* 0x000fe20000000032 */
        /* <DEDUP_REMOVED lines=12> */
[----:B------:R-:W-:Y:S02]  /*d540*/  HFMA2.MMA R88, R80, R25, R88 ;  /* 0x0000001950587235 */ /* 0x000fe40000000058 */
[----:B------:R-:W-:Y:S01]  /*d550*/  HFMA2.MMA R49, R98, R17, R49 ;  /* 0x0000001162317235 */ /* 0x000fe20000000031 */
[----:B------:R-:W-:Y:S01]  /*d560*/  HFMA2 R3, R41, R112, R56 ;  /* 0x0000007029037231 */ /* 0x000fe20000000038 */
        /* <DEDUP_REMOVED lines=9> */
[----:B------:R-:W-:Y:S02]  /*d600*/  HFMA2 R87, R98, R25, R87 ;  /* 0x0000001962577231 */ /* 0x000fe40000000057 */
[----:B------:R-:W-:Y:S01]  /*d610*/  HFMA2 R40, R80, R17, R40 ;  /* 0x0000001150287231 */ /* 0x000fe20000000028 */
[----:B------:R-:W-:Y:S01]  /*d620*/  HFMA2.MMA R24, R94, R27, R89 ;  /* 0x0000001b5e187235 */ /* 0x000fe20000000059 */
[----:B------:R-:W-:Y:S01]  /*d630*/  HFMA2 R86, R78, R25, R86 ;  /* 0x000000194e567231 */ /* 0x000fe20000000056 */
[----:B------:R-:W-:Y:S01]  /*d640*/  HFMA2.MMA R41, R82, R19, R41 ;  /* 0x0000001352297235 */ /* 0x000fe20000000029 */
[----:B------:R-:W-:Y:S01]  /*d650*/  HFMA2 R42, R84, R17, R42 ;  /* 0x00000011542a7231 */ /* 0x000fe2000000002a */
[----:B------:R-:W-:Y:S01]  /*d660*/  HFMA2.MMA R88, R100, R27, R88 ;  /* 0x0000001b64587235 */ /* 0x000fe20000000058 */
[----:B------:R-:W-:Y:S01]  /*d670*/  HADD2 R30, R30.H0_H0, R30.H1_H1 ;  /* 0x3000001e1e1e7230 */ /* 0x000fe20000000800 */
[----:B------:R-:W-:Y:S01]  /*d680*/  HFMA2.MMA R64, R128, R19, R64 ;  /* 0x0000001380407235 */ /* 0x000fe20000000040 */
[----:B------:R-:W-:-:S02]  /*d690*/  HADD2 R31, R31.H0_H0, R31.H1_H1 ;  /* 0x3000001f1f1f7230 */ /* 0x000fc40000000800 */
[----:B------:R-:W-:Y:S02]  /*d6a0*/  HFMA2 R87, R109, R26, R87 ;  /* 0x0000001a6d577231 */ /* 0x000fe40000000057 */
[----:B------:R-:W-:Y:S01]  /*d6b0*/  HFMA2 R50, R117, R18, R40 ;  /* 0x0000001275327231 */ /* 0x000fe20000000028 */
[----:B------:R-:W-:Y:S01]  /*d6c0*/  IADD3 R121, R121, 0x20, RZ ;  /* 0x0000002079797810 */ /* 0x000fe20007ffe0ff */
[----:B------:R-:W-:Y:S01]  /*d6d0*/  HADD2 R28, R28.H0_H0, R28.H1_H1 ;  /* 0x3000001c1c1c7230 */ /* 0x000fe20000000800 */
[----:B------:R-:W-:Y:S01]  /*d6e0*/  HFMA2.MMA R14, R15, R112, R14 ;  /* 0x000000700f0e7235 */ /* 0x000fe2000000000e */
[----:B------:R-:W-:Y:S02]  /*d6f0*/  HADD2 R29, R29.H0_H0, R29.H1_H1 ;  /* 0x3000001d1d1d7230 */ /* 0x000fe40000000800 */
[----:B------:R-:W-:Y:S02]  /*d700*/  HFMA2 R86, R119, R26, R86 ;  /* 0x0000001a77567231 */ /* 0x000fe40000000056 */
[----:B------:R-:W-:Y:S01]  /*d710*/  HFMA2 R47, R99, R18, R42 ;  /* 0x00000012632f7231 */ /* 0x000fe2000000002a */
[----:B------:R-:W-:Y:S01]  /*d720*/  PRMT R30, R30, 0x5410, R31 ;  /* 0x000054101e1e7816 */ /* 0x000fe2000000001f */
[----:B------:R-:W-:-:S02]  /*d730*/  HFMA2 R15, R128, R27, R87 ;  /* 0x0000001b800f7231 */ /* 0x000fc40000000057 */
[----:B------:R-:W-:Y:S01]  /*d740*/  HFMA2 R50, R100, R19, R50 ;  /* 0x0000001364327231 */ /* 0x000fe20000000032 */
[C---:B------:R-:W-:Y:S01]  /*d750*/  ISETP.GE.AND P0, PT, R121.reuse, c[0x0][0x1ac], PT ;  /* 0x00006b0079007a0c */ /* 0x040fe20003f06270 */
[----:B------:R-:W-:Y:S01]  /*d760*/  HADD2 R59, R59.H0_H0, R59.H1_H1 ;  /* 0x3000003b3b3b7230 */ /* 0x000fe20000000800 */
[----:B------:R-:W-:Y:S01]  /*d770*/  ISETP.LT.AND P1, PT, R121, R122, PT ;  /* 0x0000007a7900720c */ /* 0x000fe20003f21270 */
[----:B------:R-:W-:Y:S01]  /*d780*/  HFMA2 R86, R82, R27, R86 ;  /* 0x0000001b52567231 */ /* 0x000fe20000000056 */
[----:B------:R-:W-:Y:S01]  /*d790*/  PRMT R28, R28, 0x5410, R29 ;  /* 0x000054101c1c7816 */ /* 0x000fe2000000001d */
[----:B------:R-:W-:Y:S02]  /*d7a0*/  HFMA2 R47, R94, R19, R47 ;  /* 0x000000135e2f7231 */ /* 0x000fe4000000002f */
        /* <DEDUP_REMOVED lines=8> */
[----:B------:R-:W-:Y:S02]  /*d830*/  HADD2 R88, R88.H0_H0, R88.H1_H1 ;  /* 0x3000005858587230 */ /* 0x000fe40000000800 */
[----:B------:R-:W-:-:S02]  /*d840*/  HADD2 R64, R64.H0_H0, R64.H1_H1 ;  /* 0x3000004040407230 */ /* 0x000fc40000000800 */
[----:B------:R-:W-:Y:S01]  /*d850*/  HADD2 R32, R47.H0_H0, R47.H1_H1 ;  /* 0x3000002f2f207230 */ /* 0x000fe20000000800 */
[----:B------:R-:W-:Y:S01]  /*d860*/  PRMT R90, R90, 0x5410, R91 ;  /* 0x000054105a5a7816 */ /* 0x000fe2000000005b */
[-C--:B------:R-:W-:Y:S01]  /*d870*/  HFMA2 R56, R28, R112.reuse, R5 ;  /* 0x000000701c387231 */ /* 0x080fe20000000005 */
[----:B------:R-:W-:Y:S02]  /*d880*/  PRMT R15, R15, 0x5410, R24 ;  /* 0x000054100f0f7816 */ /* 0x000fe40000000018 */
[----:B------:R-:W-:Y:S01]  /*d890*/  PRMT R41, R41, 0x5410, R50 ;  /* 0x0000541029297816 */ /* 0x000fe20000000032 */
[----:B------:R-:W-:Y:S01]  /*d8a0*/  HFMA2 R9, R58, R112, R9 ;  /* 0x000000703a097231 */ /* 0x000fe20000000009 */
[----:B------:R-:W-:Y:S02]  /*d8b0*/  PRMT R86, R86, 0x5410, R88 ;  /* 0x0000541056567816 */ /* 0x000fe40000000058 */
[----:B------:R-:W-:Y:S01]  /*d8c0*/  PRMT R64, R64, 0x5410, R32 ;  /* 0x0000541040407816 */ /* 0x000fe20000000020 */
[----:B------:R-:W-:Y:S01]  /*d8d0*/  UIADD3 UR4, UR4, 0x40, URZ ;  /* 0x0000004004047890 */ /* 0x000fe2000fffe03f */
[----:B------:R-:W-:-:S02]  /*d8e0*/  HFMA2.MMA R8, R90, R111, R8 ;  /* 0x0000006f5a087235 */ /* 0x000fc40000000008 */
[----:B------:R-:W-:Y:S02]  /*d8f0*/  HFMA2.MMA R4, R15, R111, R4 ;  /* 0x0000006f0f047235 */ /* 0x000fe40000000004 */
[----:B------:R-:W-:Y:S01]  /*d900*/  HFMA2.MMA R5, R41, R112, R56 ;  /* 0x0000007029057235 */ /* 0x000fe20000000038 */
[----:B------:R-:W-:Y:S02]  /*d910*/  HFMA2 R9, R86, R112, R9 ;  /* 0x0000007056097231 */ /* 0x000fe40000000009 */
[----:B------:R-:W-:Y:S01]  /*d920*/  HFMA2 R7, R64, R111, R7 ;  /* 0x0000006f40077231 */ /* 0x000fe20000000007 */
[----:B------:R-:W-:Y:S05]  /*d930*/  @!P0 BRA P1, `(.L_x_3093) ;  /* 0xffffb6d000008947 */ /* 0x000fea000083ffff */
.L_x_3092:
[----:B------:R-:W-:-:S04]  /*d940*/  ISETP.GE.AND P0, PT, R121, R122, PT ;  /* 0x0000007a7900720c */ /* 0x000fc80003f06270 */
[----:B------:R-:W-:-:S13]  /*d950*/  ISETP.GE.OR P0, PT, R121, c[0x0][0x1b0], P0 ;  /* 0x00006c0079007a0c */ /* 0x000fda0000706670 */
[----:B------:R-:W-:Y:S05]  /*d960*/  @P0 BRA `(.L_x_3094) ;  /* 0x000032a000000947 */ /* 0x000fea0003800000 */
.L_x_3095:
[----:B------:R-:W-:Y:S01]  /*d970*/  ISETP.NE.AND P0, PT, R121, R114, PT ;  /* 0x000000727900720c */ /* 0x000fe20003f05270 */
[----:B------:R0:W2:-:S12]  /*d980*/  LDG.E.128.CONSTANT R20, [R126.64] ;  /* 0x000000067e147981 */ /* 0x000098000c1e9d00 */
[----:B------:R-:W-:Y:S02]  /*d990*/  @!P0 LEA R24, R121, 0x1, 0x1 ;  /* 0x0000000179188811 */ /* 0x000fe400078e08ff */
[----:B------:R-:W-:-:S05]  /*d9a0*/  @!P0 MOV R25, 0x2 ;  /* 0x0000000200198802 */ /* 0x000fca0000000f00 */
[----:B------:R-:W-:-:S06]  /*d9b0*/  @!P0 IMAD.WIDE R24, R24, R25, c[0x0][0x198] ;  /* 0x0000660018188625 */ /* 0x000fcc00078e0219 */
[----:B------:R-:W3:Y:S01]  /*d9c0*/  @!P0 LDG.E.U16.CONSTANT R24, [R24.64] ;  /* 0x0000000618188981 */ /* 0x000ee2000c1e9500 */
[----:B------:R-:W-:-:S10]  /*d9d0*/  HFMA2.MMA R47, -RZ, RZ, 0, 2.384185791015625e-07 ;  /* 0x00000004ff2f7435 */ /* 0x000fd400000001ff */
[----:B------:R-:W-:-:S05]  /*d9e0*/  IMAD.WIDE R26, R47, c[0x0][0x18c], R126 ;  /* 0x000063002f1a7a25 */ /* 0x000fca00078e027e */
[----:B------:R1:W4:Y:S01]  /*d9f0*/  LDG.E.128.CONSTANT R16, [R26.64] ;  /* 0x000000061a107981 */ /* 0x000322000c1e9d00 */
[----:B------:R-:W-:-:S05]  /*da00*/  IMAD.WIDE R28, R47, c[0x0][0x18c], R26 ;  /* 0x000063002f1c7a25 */ /* 0x000fca00078e021a */
[----:B------:R5:W4:Y:S01]  /*da10*/  LDG.E.128.CONSTANT R40, [R28.64] ;  /* 0x000000061c287981 */ /* 0x000b22000c1e9d00 */
[----:B------:R-:W-:-:S05]  /*da20*/  IMAD.WIDE R30, R47, c[0x0][0x18c], R28 ;  /* 0x000063002f1e7a25 */ /* 0x000fca00078e021c */
[----:B------:R5:W4:Y:S01]  /*da30*/  LDG.E.128.CONSTANT R32, [R30.64] ;  /* 0x000000061e207981 */ /* 0x000b22000c1e9d00 */
[----:B------:R-:W-:-:S05]  /*da40*/  IMAD.WIDE R44, R47, c[0x0][0x18c], R30 ;  /* 0x000063002f2c7a25 */ /* 0x000fca00078e021e */
[----:B------:R1:W4:Y:S01]  /*da50*/  LDG.E.128.CONSTANT R36, [R44.64] ;  /* 0x000000062c247981 */ /* 0x000322000c1e9d00 */
[----:B------:R-:W-:-:S03]  /*da60*/  @!P0 IADD3 R115, R115, 0x1, RZ ;  /* 0x0000000173738810 */ /* 0x000fc60007ffe0ff */
[----:B-----5:R-:W-:Y:S01]  /*da70*/  LDS.128 R28, [UR4+0x10] ;  /* 0x00001004ff1c7984 */ /* 0x020fe20008000c00 */
[----:B------:R-:W-:Y:S01]  /*da80*/  @!P0 LEA R100, R115, R124, 0x3 ;  /* 0x0000007c73648211 */ /* 0x000fe200078e18ff */
[----:B0-----:R-:W-:-:S05]  /*da90*/  IMAD.WIDE R126, R47, c[0x0][0x18c], R44 ;  /* 0x000063002f7e7a25 */ /* 0x001fca00078e022c */
[----:B------:R-:W5:Y:S01]  /*daa0*/  @!P0 LDL.64 R100, [R100] ;  /* 0x0000000064648983 */ /* 0x000f620000100a00 */
[----:B------:R-:W-:Y:S02]  /*dab0*/  MOV R80, 0x2800 ;  /* 0x0000280000507802 */ /* 0x000fe40000000f00 */
[C---:B--2---:R-:W-:Y:S02]  /*dac0*/  LOP3.LUT R65, R22.reuse, 0x1f001f, RZ, 0xc0, !PT ;  /* 0x001f001f16417812 */ /* 0x044fe400078ec0ff */
[--C-:B------:R-:W-:Y:S02]  /*dad0*/  SHF.R.U32.HI R67, RZ, 0xa, R22.reuse ;  /* 0x0000000aff437819 */ /* 0x100fe40000011616 */
[----:B------:R-:W-:Y:S02]  /*dae0*/  LOP3.LUT R66, R22, 0x3e003e0, RZ, 0xc0, !PT ;  /* 0x03e003e016427812 */ /* 0x000fe400078ec0ff */
[----:B---3--:R-:W-:Y:S02]  /*daf0*/  @!P0 IADD3 R114, R24, R121, RZ ;  /* 0x0000007918728210 */ /* 0x008fe40007ffe0ff */
[----:B-1----:R-:W0:Y:S01]  /*db00*/  LDS.128 R24, [UR4] ;  /* 0x00000004ff187984 */ /* 0x002e220008000c00 */
[----:B------:R-:W-:-:S02]  /*db10*/  SHF.R.U32.HI R22, RZ, 0xf, R22 ;  /* 0x0000000fff167819 */ /* 0x000fc40000011616 */
[C---:B------:R-:W-:Y:S02]  /*db20*/  LOP3.LUT R62, R21.reuse, 0x1f001f, RZ, 0xc0, !PT ;  /* 0x001f001f153e7812 */ /* 0x040fe400078ec0ff */
[--C-:B------:R-:W-:Y:S02]  /*db30*/  SHF.R.U32.HI R64, RZ, 0xa, R21.reuse ;  /* 0x0000000aff407819 */ /* 0x100fe40000011615 */
[----:B------:R-:W-:Y:S02]  /*db40*/  LOP3.LUT R63, R21, 0x3e003e0, RZ, 0xc0, !PT ;  /* 0x03e003e0153f7812 */ /* 0x000fe400078ec0ff */
[----:B------:R-:W-:Y:S02]  /*db50*/  SHF.R.U32.HI R21, RZ, 0xf, R21 ;  /* 0x0000000fff157819 */ /* 0x000fe40000011615 */
[C---:B------:R-:W-:Y:S02]  /*db60*/  LOP3.LUT R68, R23.reuse, 0x1f001f, RZ, 0xc0, !PT ;  /* 0x001f001f17447812 */ /* 0x040fe400078ec0ff */
[----:B------:R-:W-:-:S02]  /*db70*/  LOP3.LUT R69, R23, 0x3e003e0, RZ, 0xc0, !PT ;  /* 0x03e003e017457812 */ /* 0x000fc400078ec0ff */
[C---:B----4-:R-:W-:Y:S02]  /*db80*/  LOP3.LUT R59, R16.reuse, 0x1f001f, RZ, 0xc0, !PT ;  /* 0x001f001f103b7812 */ /* 0x050fe400078ec0ff */
[--C-:B------:R-:W-:Y:S02]  /*db90*/  SHF.R.U32.HI R54, RZ, 0xa, R16.reuse ;  /* 0x0000000aff367819 */ /* 0x100fe40000011610 */
[----:B------:R-:W-:Y:S02]  /*dba0*/  LOP3.LUT R58, R16, 0x3e003e0, RZ, 0xc0, !PT ;  /* 0x03e003e0103a7812 */ /* 0x000fe400078ec0ff */
[----:B------:R-:W-:Y:S02]  /*dbb0*/  SHF.R.U32.HI R45, RZ, 0xe, R16 ;  /* 0x0000000eff2d7819 */ /* 0x000fe40000011610 */
[----:B------:R-:W-:Y:S02]  /*dbc0*/  SHF.R.U32.HI R70, RZ, 0xa, R23 ;  /* 0x0000000aff467819 */ /* 0x000fe40000011617 */
[----:B------:R-:W-:-:S02]  /*dbd0*/  LOP3.LUT R53, R17, 0x1f001f, RZ, 0xc0, !PT ;  /* 0x001f001f11357812 */ /* 0x000fc400078ec0ff */
[--C-:B------:R-:W-:Y:S02]  /*dbe0*/  SHF.R.U32.HI R56, RZ, 0xa, R17.reuse ;  /* 0x0000000aff387819 */ /* 0x100fe40000011611 */
[----:B------:R-:W-:Y:S02]  /*dbf0*/  LOP3.LUT R52, R17, 0x3e003e0, RZ, 0xc0, !PT ;  /* 0x03e003e011347812 */ /* 0x000fe400078ec0ff */
[----:B------:R-:W-:Y:S02]  /*dc00*/  SHF.R.U32.HI R16, RZ, 0xe, R17 ;  /* 0x0000000eff107819 */ /* 0x000fe40000011611 */
[----:B------:R-:W-:Y:S02]  /*dc10*/  LOP3.LUT R15, R20, 0x1f001f, RZ, 0xc0, !PT ;  /* 0x001f001f140f7812 */ /* 0x000fe400078ec0ff */
[----:B------:R-:W-:Y:S02]  /*dc20*/  SHF.R.U32.HI R23, RZ, 0xf, R23 ;  /* 0x0000000fff177819 */ /* 0x000fe40000011617 */
[----:B------:R-:W-:-:S02]  /*dc30*/  SHF.R.U32.HI R17, RZ, 0xe, R18 ;  /* 0x0000000eff117819 */ /* 0x000fc40000011612 */
[----:B------:R-:W-:Y:S02]  /*dc40*/  LOP3.LUT R22, R22, 0x10001, RZ, 0xc0, !PT ;  /* 0x0001000116167812 */ /* 0x000fe400078ec0ff */
[----:B------:R-:W-:Y:S02]  /*dc50*/  LOP3.LUT R21, R21, 0x10001, RZ, 0xc0, !PT ;  /* 0x0001000115157812 */ /* 0x000fe400078ec0ff */
[----:B------:R-:W-:Y:S02]  /*dc60*/  SHF.R.U32.HI R44, RZ, 0xe, R19 ;  /* 0x0000000eff2c7819 */ /* 0x000fe40000011613 */
[----:B------:R-:W-:Y:S02]  /*dc70*/  LOP3.LUT R23, R23, 0x10001, RZ, 0xc0, !PT ;  /* 0x0001000117177812 */ /* 0x000fe400078ec0ff */
[----:B------:R-:W-:Y:S02]  /*dc80*/  LOP3.LUT R46, R22, 0x20002, R17, 0xf8, !PT ;  /* 0x00020002162e7812 */ /* 0x000fe400078ef811 */
[----:B------:R-:W-:-:S02]  /*dc90*/  LOP3.LUT R15, R15, 0x64006400, RZ, 0xfc, !PT ;  /* 0x640064000f0f7812 */ /* 0x000fc400078efcff */
[----:B------:R-:W-:Y:S02]  /*dca0*/  LOP3.LUT R17, R65, 0x64006400, RZ, 0xfc, !PT ;  /* 0x6400640041117812 */ /* 0x000fe400078efcff */
[----:B------:R-:W-:Y:S02]  /*dcb0*/  LOP3.LUT R60, R20, 0x3e003e0, RZ, 0xc0, !PT ;  /* 0x03e003e0143c7812 */ /* 0x000fe400078ec0ff */
[----:B------:R-:W-:Y:S02]  /*dcc0*/  SHF.R.U32.HI R61, RZ, 0xa, R20 ;  /* 0x0000000aff3d7819 */ /* 0x000fe40000011614 */
[----:B------:R-:W-:Y:S02]  /*dcd0*/  LOP3.LUT R47, R21, 0x20002, R16, 0xf8, !PT ;  /* 0x00020002152f7812 */ /* 0x000fe400078ef810 */
[----:B------:R-:W-:Y:S02]  /*dce0*/  SHF.R.U32.HI R20, RZ, 0xf, R20 ;  /* 0x0000000fff147819 */ /* 0x000fe40000011614 */
[----:B------:R-:W-:-:S02]  /*dcf0*/  LOP3.LUT R49, R19, 0x1f001f, RZ, 0xc0, !PT ;  /* 0x001f001f13317812 */ /* 0x000fc400078ec0ff */
[----:B------:R-:W-:Y:S02]  /*dd00*/  LOP3.LUT R48, R19, 0x3e003e0, RZ, 0xc0, !PT ;  /* 0x03e003e013307812 */ /* 0x000fe400078ec0ff */
[----:B------:R-:W-:Y:S01]  /*dd10*/  SHF.R.U32.HI R57, RZ, 0xa, R19 ;  /* 0x0000000aff397819 */ /* 0x000fe20000011613 */
[----:B------:R-:W-:Y:S01]  /*dd20*/  HADD2 R19, R15, -1040, -1040 ;  /* 0xe410e4100f137430 */ /* 0x000fe20000000000 */
[----:B------:R-:W-:Y:S02]  /*dd30*/  LOP3.LUT R44, R23, 0x20002, R44, 0xf8, !PT ;  /* 0x00020002172c7812 */ /* 0x000fe400078ef82c */
[----:B------:R-:W-:Y:S01]  /*dd40*/  LOP3.LUT R16, R62, 0x64006400, RZ, 0xfc, !PT ;  /* 0x640064003e107812 */ /* 0x000fe200078efcff */
[----:B------:R-:W-:Y:S01]  /*dd50*/  HADD2 R17, R17, -1040, -1040 ;  /* 0xe410e41011117430 */ /* 0x000fe20000000000 */
        /* <DEDUP_REMOVED lines=16> */
[-C--:B0-----:R-:W-:Y:S01]  /*de60*/  HFMA2.MMA R23, R19, R24.reuse, RZ ;  /* 0x0000001813177235 */ /* 0x081fe200000000ff */
[----:B------:R-:W-:Y:S01]  /*de70*/  LOP3.LUT R70, R70, 0x1f001f, RZ, 0xc0, !PT ;  /* 0x001f001f46467812 */ /* 0x000fe200078ec0ff */
[----:B------:R-:W-:Y:S01]  /*de80*/  HFMA2.MMA R65, R17, R24, RZ ;  /* 0x0000001811417235 */ /* 0x000fe200000000ff */
[----:B------:R-:W-:Y:S01]  /*de90*/  LOP3.LUT R45, R20, 0x20002, R45, 0xf8, !PT ;  /* 0x00020002142d7812 */ /* 0x000fe200078ef82d */
[----:B------:R-:W-:Y:S01]  /*dea0*/  HFMA2 R20, R63, R80.H0_H0, -48, -48 ;  /* 0xd200d2003f147431 */ /* 0x000fe20000040050 */
[----:B------:R-:W-:Y:S01]  /*deb0*/  LOP3.LUT R61, R61, 0x64006400, RZ, 0xfc, !PT ;  /* 0x640064003d3d7812 */ /* 0x000fe200078efcff */
[----:B------:R-:W-:Y:S01]  /*dec0*/  HFMA2 R62, R16, R24, RZ.H0_H0 ;  /* 0x00000018103e7231 */ /* 0x000fe200000400ff */
[----:B------:R-:W-:Y:S01]  /*ded0*/  LOP3.LUT R67, R67, 0x64006400, RZ, 0xfc, !PT ;  /* 0x6400640043437812 */ /* 0x000fe200078efcff */
[----:B------:R-:W-:Y:S01]  /*dee0*/  HFMA2 R21, R69, R80.H0_H0, -48, -48 ;  /* 0xd200d20045157431 */ /* 0x000fe20000040050 */
[----:B------:R-:W-:Y:S01]  /*def0*/  LOP3.LUT R64, R64, 0x64006400, RZ, 0xfc, !PT ;  /* 0x6400640040407812 */ /* 0x000fe200078efcff */
[----:B------:R-:W-:Y:S01]  /*df00*/  HFMA2 R24, R18, R24, RZ.H0_H0 ;  /* 0x0000001812187231 */ /* 0x000fe200000400ff */
[----:B------:R-:W-:Y:S01]  /*df10*/  LOP3.LUT R70, R70, 0x64006400, RZ, 0xfc, !PT ;  /* 0x6400640046467812 */ /* 0x000fe200078efcff */
[-C--:B------:R-:W-:Y:S01]  /*df20*/  HFMA2.MMA R60, R15, R25.reuse, R23 ;  /* 0x000000190f3c7235 */ /* 0x080fe20000000017 */
[----:B------:R-:W-:Y:S01]  /*df30*/  HFMA2 R63, R20, R25, R62 ;  /* 0x00000019143f7231 */ /* 0x000fe2000000003e */
[----:B------:R-:W-:Y:S01]  /*df40*/  HFMA2.MMA R65, R22, R25, R65 ;  /* 0x0000001916417235 */ /* 0x000fe20000000041 */
[----:B------:R-:W-:-:S02]  /*df50*/  HADD2 R62, R61, -1040, -1040 ;  /* 0xe410e4103d3e7430 */ /* 0x000fc40000000000 */
[----:B------:R-:W-:Y:S02]  /*df60*/  HADD2 R23, R67, -1040, -1040 ;  /* 0xe410e41043177430 */ /* 0x000fe40000000000 */
[----:B------:R-:W-:Y:S02]  /*df70*/  HFMA2 R68, R21, R25, R24 ;  /* 0x0000001915447231 */ /* 0x000fe40000000018 */
[----:B------:R-:W-:Y:S02]  /*df80*/  HADD2 R24, R64, -1040, -1040 ;  /* 0xe410e41040187430 */ /* 0x000fe40000000000 */
[----:B------:R-:W-:Y:S01]  /*df90*/  HADD2 R25, R70, -1040, -1040 ;  /* 0xe410e41046197430 */ /* 0x000fe20000000000 */
[----:B------:R-:W-:Y:S02]  /*dfa0*/  LOP3.LUT R59, R59, 0x64006400, RZ, 0xfc, !PT ;  /* 0x640064003b3b7812 */ /* 0x000fe400078efcff */
[----:B------:R-:W-:Y:S01]  /*dfb0*/  LOP3.LUT R51, R51, 0x64006400, RZ, 0xfc, !PT ;  /* 0x6400640033337812 */ /* 0x000fe200078efcff */
[-C--:B------:R-:W-:Y:S01]  /*dfc0*/  HFMA2.MMA R60, R62, R26.reuse, R60 ;  /* 0x0000001a3e3c7235 */ /* 0x080fe2000000003c */
[-C--:B------:R-:W-:Y:S01]  /*dfd0*/  HFMA2 R64, R24, R26.reuse, R63 ;  /* 0x0000001a18407231 */ /* 0x080fe2000000003f */
[----:B------:R-:W-:Y:S01]  /*dfe0*/  HFMA2.MMA R66, R23, R26, R65 ;  /* 0x0000001a17427235 */ /* 0x000fe20000000041 */
[----:B------:R-:W-:Y:S01]  /*dff0*/  HFMA2 R68, R25, R26, R68 ;  /* 0x0000001a19447231 */ /* 0x000fe20000000044 */
[----:B------:R-:W-:-:S02]  /*e000*/  LOP3.LUT R53, R53, 0x64006400, RZ, 0xfc, !PT ;  /* 0x6400640035357812 */ /* 0x000fc400078efcff */
        /* <DEDUP_REMOVED lines=9> */
[-C--:B------:R-:W-:Y:S01]  /*e0a0*/  HFMA2.MMA R60, R50, R27.reuse, R60 ;  /* 0x0000001b323c7235 */ /* 0x080fe2000000003c */
[-C--:B------:R-:W-:Y:S01]  /*e0b0*/  HFMA2 R53, R61, R80.reuse.H0_H0, -48, -48 ;  /* 0xd200d2003d357431 */ /* 0x080fe20000040050 */
[----:B------:R-:W-:Y:S01]  /*e0c0*/  HFMA2.MMA R66, R48, R27, R66 ;  /* 0x0000001b30427235 */ /* 0x000fe20000000042 */
[----:B------:R-:W-:-:S02]  /*e0d0*/  HFMA2 R51, R65, R80.H0_H0, -48, -48 ;  /* 0xd200d20041337431 */ /* 0x000fc40000040050 */
[-C--:B------:R-:W-:Y:S02]  /*e0e0*/  HFMA2 R64, R49, R27.reuse, R64 ;  /* 0x0000001b31407231 */ /* 0x080fe40000000040 */
[----:B------:R-:W-:Y:S02]  /*e0f0*/  HFMA2 R68, R26, R27, R68 ;  /* 0x0000001b1a447231 */ /* 0x000fe40000000044 */
[-C--:B------:R-:W-:Y:S02]  /*e100*/  HFMA2 R52, R63, R80.reuse.H0_H0, -48, -48 ;  /* 0xd200d2003f347431 */ /* 0x080fe40000040050 */
[----:B------:R-:W-:Y:S01]  /*e110*/  HFMA2 R27, R67, R80.H0_H0, -48, -48 ;  /* 0xd200d200431b7431 */ /* 0x000fe20000040050 */
[----:B------:R-:W-:Y:S01]  /*e120*/  LOP3.LUT R54, R54, 0x1f001f, RZ, 0xc0, !PT ;  /* 0x001f001f36367812 */ /* 0x000fe200078ec0ff */
[-C--:B------:R-:W-:Y:S01]  /*e130*/  HFMA2.MMA R61, R53, R28.reuse, R60 ;  /* 0x0000001c353d7235 */ /* 0x080fe2000000003c */
[-C--:B------:R-:W-:Y:S01]  /*e140*/  HFMA2 R64, R52, R28.reuse, R64 ;  /* 0x0000001c34407231 */ /* 0x080fe20000000040 */
[----:B------:R-:W-:Y:S01]  /*e150*/  HFMA2.MMA R66, R51, R28, R66 ;  /* 0x0000001c33427235 */ /* 0x000fe20000000042 */
[----:B------:R-:W-:Y:S01]  /*e160*/  HFMA2 R68, R27, R28, R68 ;  /* 0x0000001c1b447231 */ /* 0x000fe20000000044 */
[----:B------:R-:W-:-:S02]  /*e170*/  SHF.R.U32.HI R28, RZ, 0xd, R40 ;  /* 0x0000000dff1c7819 */ /* 0x000fc40000011628 */
[----:B------:R-:W-:Y:S02]  /*e180*/  LOP3.LUT R57, R57, 0x1f001f, RZ, 0xc0, !PT ;  /* 0x001f001f39397812 */ /* 0x000fe400078ec0ff */
[----:B------:R-:W-:Y:S02]  /*e190*/  LOP3.LUT R54, R54, 0x64006400, RZ, 0xfc, !PT ;  /* 0x6400640036367812 */ /* 0x000fe400078efcff */
[----:B------:R-:W-:Y:S02]  /*e1a0*/  LOP3.LUT R67, R45, 0x40004, R28, 0xf8, !PT ;  /* 0x000400042d437812 */ /* 0x000fe400078ef81c */
[----:B------:R-:W-:Y:S02]  /*e1b0*/  LOP3.LUT R60, R57, 0x64006400, RZ, 0xfc, !PT ;  /* 0x64006400393c7812 */ /* 0x000fe400078efcff */
[----:B------:R-:W-:Y:S01]  /*e1c0*/  LOP3.LUT R28, R40, 0x1f001f, RZ, 0xc0, !PT ;  /* 0x001f001f281c7812 */ /* 0x000fe200078ec0ff */
[----:B------:R-:W-:Y:S01]  /*e1d0*/  HADD2 R57, R54, -1040, -1040 ;  /* 0xe410e41036397430 */ /* 0x000fe20000000000 */
[----:B------:R-:W-:-:S02]  /*e1e0*/  LOP3.LUT R55, R55, 0x1f001f, RZ, 0xc0, !PT ;  /* 0x001f001f37377812 */ /* 0x000fc400078ec0ff */
[----:B------:R-:W-:Y:S02]  /*e1f0*/  SHF.R.U32.HI R58, RZ, 0xd, R41 ;  /* 0x0000000dff3a7819 */ /* 0x000fe40000011629 */
[----:B------:R-:W-:Y:S02]  /*e200*/  LOP3.LUT R45, R42, 0x1f001f, RZ, 0xc0, !PT ;  /* 0x001f001f2a2d7812 */ /* 0x000fe400078ec0ff */
[----:B------:R-:W-:Y:S02]  /*e210*/  SHF.R.U32.HI R59, RZ, 0xd, R42 ;  /* 0x0000000dff3b7819 */ /* 0x000fe4000001162a */
[----:B------:R-:W-:Y:S01]  /*e220*/  LOP3.LUT R56, R56, 0x1f001f, RZ, 0xc0, !PT ;  /* 0x001f001f38387812 */ /* 0x000fe200078ec0ff */
[----:B------:R-:W-:Y:S01]  /*e230*/  HADD2 R54, R60, -1040, -1040 ;  /* 0xe410e4103c367430 */ /* 0x000fe20000000000 */
[----:B------:R-:W-:Y:S02]  /*e240*/  LOP3.LUT R28, R28, 0x64006400, RZ, 0xfc, !PT ;  /* 0x640064001c1c7812 */ /* 0x000fe400078efcff */
[----:B------:R-:W-:-:S02]  /*e250*/  LOP3.LUT R55, R55, 0x64006400, RZ, 0xfc, !PT ;  /* 0x6400640037377812 */ /* 0x000fc400078efcff */
[----:B------:R-:W-:Y:S02]  /*e260*/  LOP3.LUT R69, R47, 0x40004, R58, 0xf8, !PT ;  /* 0x000400042f457812 */ /* 0x000fe400078ef83a */
[----:B------:R-:W-:Y:S02]  /*e270*/  LOP3.LUT R45, R45, 0x64006400, RZ, 0xfc, !PT ;  /* 0x640064002d2d7812 */ /* 0x000fe400078efcff */
[----:B------:R-:W-:Y:S02]  /*e280*/  LOP3.LUT R70, R46, 0x40004, R59, 0xf8, !PT ;  /* 0x000400042e467812 */ /* 0x000fe400078ef83b */
[----:B------:R-:W-:Y:S01]  /*e290*/  SHF.R.U32.HI R47, RZ, 0xd, R43 ;  /* 0x0000000dff2f7819 */ /* 0x000fe2000001162b */
[----:B------:R-:W-:Y:S01]  /*e2a0*/  HFMA2.MMA R63, R57, R29, R61 ;  /* 0x0000001d393f7235 */ /* 0x000fe2000000003d */
[----:B------:R-:W-:Y:S02]  /*e2b0*/  LOP3.LUT R56, R56, 0x64006400, RZ, 0xfc, !PT ;  /* 0x6400640038387812 */ /* 0x000fe400078efcff */
[C---:B------:R-:W-:Y:S01]  /*e2c0*/  LOP3.LUT R46, R43.reuse, 0x1f001f, RZ, 0xc0, !PT ;  /* 0x001f001f2b2e7812 */ /* 0x040fe200078ec0ff */
[-C--:B------:R-:W-:Y:S01]  /*e2d0*/  HFMA2 R65, R54, R29.reuse, R68 ;  /* 0x0000001d36417231 */ /* 0x080fe20000000044 */
[----:B------:R-:W-:Y:S01]  /*e2e0*/  LOP3.LUT R68, R44, 0x40004, R47, 0xf8, !PT ;  /* 0x000400042c447812 */ /* 0x000fe200078ef82f */
[----:B------:R-:W-:Y:S01]  /*e2f0*/  HADD2 R61, R28, -1040, -1040 ;  /* 0xe410e4101c3d7430 */ /* 0x000fe20000000000 */
[----:B------:R-:W-:Y:S01]  /*e300*/  LOP3.LUT R46, R46, 0x64006400, RZ, 0xfc, !PT ;  /* 0x640064002e2e7812 */ /* 0x000fe200078efcff */
[----:B------:R-:W-:Y:S01]  /*e310*/  HADD2 R55, R55, -1040, -1040 ;  /* 0xe410e41037377430 */ /* 0x000fe20000000000 */
[----:B------:R-:W-:Y:S01]  /*e320*/  LOP3.LUT R44, R42, 0x3e003e0, RZ, 0xc0, !PT ;  /* 0x03e003e02a2c7812 */ /* 0x000fe200078ec0ff */
[----:B------:R-:W-:Y:S01]  /*e330*/  HADD2 R59, R45, -1040, -1040 ;  /* 0xe410e4102d3b7430 */ /* 0x000fe20000000000 */
[----:B------:R-:W-:Y:S01]  /*e340*/  LOP3.LUT R45, R43, 0x3e003e0, RZ, 0xc0, !PT ;  /* 0x03e003e02b2d7812 */ /* 0x000fe200078ec0ff */
[----:B------:R-:W-:Y:S01]  /*e350*/  HADD2 R56, R56, -1040, -1040 ;  /* 0xe410e41038387430 */ /* 0x000fe20000000000 */
[----:B------:R-:W-:Y:S01]  /*e360*/  HFMA2.MMA R73, R61, R30, R63 ;  /* 0x0000001e3d497235 */ /* 0x000fe2000000003f */
[----:B------:R-:W-:Y:S01]  /*e370*/  HADD2 R58, R46, -1040, -1040 ;  /* 0xe410e4102e3a7430 */ /* 0x000fe20000000000 */
[----:B------:R-:W-:Y:S01]  /*e380*/  HFMA2.MMA R66, R55, R29, R66 ;  /* 0x0000001d37427235 */ /* 0x000fe20000000042 */
[----:B------:R-:W-:Y:S01]  /*e390*/  HFMA2 R64, R56, R29, R64 ;  /* 0x0000001d38407231 */ /* 0x000fe20000000040 */
[----:B------:R-:W-:-:S02]  /*e3a0*/  LOP3.LUT R63, R44, 0x64006400, RZ, 0xfc, !PT ;  /* 0x640064002c3f7812 */ /* 0x000fc400078efcff */
[----:B------:R-:W-:Y:S02]  /*e3b0*/  LOP3.LUT R71, R45, 0x64006400, RZ, 0xfc, !PT ;  /* 0x640064002d477812 */ /* 0x000fe400078efcff */
[----:B------:R-:W-:Y:S01]  /*e3c0*/  LOP3.LUT R29, R41, 0x1f001f, RZ, 0xc0, !PT ;  /* 0x001f001f291d7812 */ /* 0x000fe200078ec0ff */
[----:B------:R-:W0:Y:S03]  /*e3d0*/  LDS.128 R44, [UR4+0x20] ;  /* 0x00002004ff2c7984 */ /* 0x000e260008000c00 */
[----:B------:R-:W-:Y:S01]  /*e3e0*/  LOP3.LUT R29, R29, 0x64006400, RZ, 0xfc, !PT ;  /* 0x640064001d1d7812 */ /* 0x000fe200078efcff */
[----:B------:R-:W-:Y:S01]  /*e3f0*/  HFMA2.MMA R74, R59, R30, R66 ;  /* 0x0000001e3b4a7235 */ /* 0x000fe20000000042 */
[----:B------:R-:W-:-:S03]  /*e400*/  LOP3.LUT R28, R40, 0x3e003e0, RZ, 0xc0, !PT ;  /* 0x03e003e0281c7812 */ /* 0x000fc600078ec0ff */
[----:B------:R-:W-:Y:S02]  /*e410*/  HADD2 R60, R29, -1040, -1040 ;  /* 0xe410e4101d3c7430 */ /* 0x000fe40000000000 */
[-C--:B------:R-:W-:Y:S02]  /*e420*/  HFMA2 R75, R58, R30.reuse, R65 ;  /* 0x0000001e3a4b7231 */ /* 0x080fe40000000041 */
        /* <DEDUP_REMOVED lines=11> */
[-C--:B------:R-:W-:Y:S01]  /*e4e0*/  HFMA2.MMA R71, R64, R31.reuse, R74 ;  /* 0x0000001f40477235 */ /* 0x080fe2000000004a */
[----:B------:R-:W-:Y:S01]  /*e4f0*/  LOP3.LUT R81, R81, 0x1f001f, RZ, 0xc0, !PT ;  /* 0x001f001f51517812 */ /* 0x000fe200078ec0ff */
[-C--:B------:R-:W-:Y:S01]  /*e500*/  HFMA2 R74, R63, R31.reuse, R75 ;  /* 0x0000001f3f4a7231 */ /* 0x080fe2000000004b */
[----:B------:R-:W-:Y:S01]  /*e510*/  LOP3.LUT R43, R43, 0x1f001f, RZ, 0xc0, !PT ;  /* 0x001f001f2b2b7812 */ /* 0x000fe200078ec0ff */
[----:B------:R-:W-:Y:S01]  /*e520*/  HFMA2.MMA R73, R66, R31, R73 ;  /* 0x0000001f42497235 */ /* 0x000fe20000000049 */
[----:B------:R-:W-:Y:S01]  /*e530*/  SHF.R.U32.HI R77, RZ, 0xa, R41 ;  /* 0x0000000aff4d7819 */ /* 0x000fe20000011629 */
[----:B------:R-:W-:Y:S01]  /*e540*/  HFMA2 R72, R65, R31, R72 ;  /* 0x0000001f41487231 */ /* 0x000fe20000000048 */
[----:B------:R-:W-:-:S02]  /*e550*/  LOP3.LUT R75, R32, 0x1f001f, RZ, 0xc0, !PT ;  /* 0x001f001f204b7812 */ /* 0x000fc400078ec0ff */
[----:B------:R-:W-:Y:S02]  /*e560*/  LOP3.LUT R76, R32, 0x3e003e0, RZ, 0xc0, !PT ;  /* 0x03e003e0204c7812 */ /* 0x000fe400078ec0ff */
[--C-:B------:R-:W-:Y:S02]  /*e570*/  SHF.R.U32.HI R28, RZ, 0xa, R32.reuse ;  /* 0x0000000aff1c7819 */ /* 0x100fe40000011620 */
[----:B------:R-:W-:Y:S02]  /*e580*/  SHF.R.U32.HI R32, RZ, 0xc, R32 ;  /* 0x0000000cff207819 */ /* 0x000fe40000011620 */
[C---:B------:R-:W-:Y:S02]  /*e590*/  LOP3.LUT R41, R35.reuse, 0x1f001f, RZ, 0xc0, !PT ;  /* 0x001f001f23297812 */ /* 0x040fe400078ec0ff */
[----:B------:R-:W-:Y:S02]  /*e5a0*/  LOP3.LUT R40, R35, 0x3e003e0, RZ, 0xc0, !PT ;  /* 0x03e003e023287812 */ /* 0x000fe400078ec0ff */
[----:B------:R-:W-:-:S02]  /*e5b0*/  SHF.R.U32.HI R31, RZ, 0xa, R35 ;  /* 0x0000000aff1f7819 */ /* 0x000fc40000011623 */
[----:B------:R-:W-:Y:S02]  /*e5c0*/  SHF.R.U32.HI R84, RZ, 0xc, R33 ;  /* 0x0000000cff547819 */ /* 0x000fe40000011621 */
[----:B------:R-:W-:Y:S02]  /*e5d0*/  SHF.R.U32.HI R85, RZ, 0xc, R34 ;  /* 0x0000000cff557819 */ /* 0x000fe40000011622 */
[----:B------:R-:W-:Y:S02]  /*e5e0*/  SHF.R.U32.HI R35, RZ, 0xc, R35 ;  /* 0x0000000cff237819 */ /* 0x000fe40000011623 */
[----:B------:R-:W-:Y:S02]  /*e5f0*/  LOP3.LUT R43, R43, 0x64006400, RZ, 0xfc, !PT ;  /* 0x640064002b2b7812 */ /* 0x000fe400078efcff */
[----:B------:R-:W-:Y:S02]  /*e600*/  LOP3.LUT R81, R81, 0x64006400, RZ, 0xfc, !PT ;  /* 0x6400640051517812 */ /* 0x000fe400078efcff */
[----:B------:R-:W-:-:S02]  /*e610*/  LOP3.LUT R77, R77, 0x1f001f, RZ, 0xc0, !PT ;  /* 0x001f001f4d4d7812 */ /* 0x000fc400078ec0ff */
[C---:B------:R-:W-:Y:S02]  /*e620*/  LOP3.LUT R82, R34.reuse, 0x1f001f, RZ, 0xc0, !PT ;  /* 0x001f001f22527812 */ /* 0x040fe400078ec0ff */
[----:B------:R-:W-:Y:S02]  /*e630*/  LOP3.LUT R42, R34, 0x3e003e0, RZ, 0xc0, !PT ;  /* 0x03e003e0222a7812 */ /* 0x000fe400078ec0ff */
[----:B------:R-:W-:Y:S02]  /*e640*/  SHF.R.U32.HI R29, RZ, 0xa, R34 ;  /* 0x0000000aff1d7819 */ /* 0x000fe40000011622 */
[C---:B------:R-:W-:Y:S02]  /*e650*/  LOP3.LUT R78, R33.reuse, 0x1f001f, RZ, 0xc0, !PT ;  /* 0x001f001f214e7812 */ /* 0x040fe400078ec0ff */
[----:B------:R-:W-:Y:S02]  /*e660*/  LOP3.LUT R79, R33, 0x3e003e0, RZ, 0xc0, !PT ;  /* 0x03e003e0214f7812 */ /* 0x000fe400078ec0ff */
[----:B------:R-:W-:-:S02]  /*e670*/  SHF.R.U32.HI R30, RZ, 0xa, R33 ;  /* 0x0000000aff1e7819 */ /* 0x000fc40000011621 */
[----:B------:R-:W-:Y:S02]  /*e680*/  LOP3.LUT R34, R67, 0x80008, R32, 0xf8, !PT ;  /* 0x0008000843227812 */ /* 0x000fe400078ef820 */
[----:B------:R-:W-:Y:S02]  /*e690*/  LOP3.LUT R33, R69, 0x80008, R84, 0xf8, !PT ;  /* 0x0008000845217812 */ /* 0x000fe400078ef854 */
[----:B------:R-:W-:Y:S01]  /*e6a0*/  LOP3.LUT R32, R70, 0x80008, R85, 0xf8, !PT ;  /* 0x0008000846207812 */ /* 0x000fe200078ef855 */
[----:B------:R-:W-:Y:S01]  /*e6b0*/  HADD2 R70, R43, -1040, -1040 ;  /* 0xe410e4102b467430 */ /* 0x000fe20000000000 */
[----:B------:R-:W-:Y:S02]  /*e6c0*/  LOP3.LUT R83, R83, 0x1f001f, RZ, 0xc0, !PT ;  /* 0x001f001f53537812 */ /* 0x000fe400078ec0ff */
[----:B------:R-:W-:Y:S01]  /*e6d0*/  LOP3.LUT R35, R68, 0x80008, R35, 0xf8, !PT ;  /* 0x0008000844237812 */ /* 0x000fe200078ef823 */
[----:B------:R-:W-:Y:S01]  /*e6e0*/  HADD2 R68, R81, -1040, -1040 ;  /* 0xe410e41051447430 */ /* 0x000fe20000000000 */
[----:B------:R-:W-:-:S02]  /*e6f0*/  LOP3.LUT R69, R77, 0x64006400, RZ, 0xfc, !PT ;  /* 0x640064004d457812 */ /* 0x000fc400078efcff */
[----:B------:R-:W-:Y:S01]  /*e700*/  LOP3.LUT R67, R83, 0x64006400, RZ, 0xfc, !PT ;  /* 0x6400640053437812 */ /* 0x000fe200078efcff */
[-C--:B0-----:R-:W-:Y:S02]  /*e710*/  HFMA2.MMA R81, R70, R44.reuse, R73 ;  /* 0x0000002c46517235 */ /* 0x081fe40000000049 */
[----:B------:R-:W-:Y:S01]  /*e720*/  HADD2 R69, R69, -1040, -1040 ;  /* 0xe410e41045457430 */ /* 0x000fe20000000000 */
[----:B------:R-:W-:Y:S01]  /*e730*/  HFMA2.MMA R84, R68, R44, R71 ;  /* 0x0000002c44547235 */ /* 0x000fe20000000047 */
[----:B------:R-:W-:Y:S01]  /*e740*/  LOP3.LUT R73, R75, 0x64006400, RZ, 0xfc, !PT ;  /* 0x640064004b497812 */ /* 0x000fe200078efcff */
[----:B------:R-:W-:Y:S01]  /*e750*/  HADD2 R67, R67, -1040, -1040 ;  /* 0xe410e41043437430 */ /* 0x000fe20000000000 */
[----:B------:R-:W-:Y:S01]  /*e760*/  LOP3.LUT R71, R82, 0x64006400, RZ, 0xfc, !PT ;  /* 0x6400640052477812 */ /* 0x000fe200078efcff */
[-C--:B------:R-:W-:Y:S01]  /*e770*/  HFMA2 R83, R69, R44.reuse, R72 ;  /* 0x0000002c45537231 */ /* 0x080fe20000000048 */
[----:B------:R-:W-:Y:S02]  /*e780*/  LOP3.LUT R41, R41, 0x64006400, RZ, 0xfc, !PT ;  /* 0x6400640029297812 */ /* 0x000fe400078efcff */
[----:B------:R-:W-:Y:S01]  /*e790*/  LOP3.LUT R72, R78, 0x64006400, RZ, 0xfc, !PT ;  /* 0x640064004e487812 */ /* 0x000fe200078efcff */
[----:B------:R-:W-:Y:S01]  /*e7a0*/  HFMA2 R74, R67, R44, R74 ;  /* 0x0000002c434a7231 */ /* 0x000fe2000000004a */
        /* <DEDUP_REMOVED lines=9> */
[----:B------:R-:W-:Y:S01]  /*e840*/  HFMA2 R40, R44, R45, R74 ;  /* 0x0000002d2c287231 */ /* 0x000fe2000000004a */
[----:B------:R-:W-:Y:S01]  /*e850*/  HFMA2.MMA R84, R71, R45, R84 ;  /* 0x0000002d47547235 */ /* 0x000fe20000000054 */
[----:B------:R-:W-:-:S02]  /*e860*/  HFMA2 R76, R43, R80.H0_H0, -48, -48 ;  /* 0xd200d2002b4c7431 */ /* 0x000fc40000040050 */
        /* <DEDUP_REMOVED lines=30> */
[--C-:B------:R-:W-:Y:S02]  /*ea50*/  SHF.R.U32.HI R88, RZ, 0xb, R37.reuse ;  /* 0x0000000bff587819 */ /* 0x100fe40000011625 */
[----:B------:R-:W-:Y:S02]  /*ea60*/  LOP3.LUT R36, R37, 0x1f001f, RZ, 0xc0, !PT ;  /* 0x001f001f25247812 */ /* 0x000fe400078ec0ff */
[----:B------:R-:W-:Y:S02]  /*ea70*/  SHF.R.U32.HI R41, RZ, 0xa, R37 ;  /* 0x0000000aff297819 */ /* 0x000fe40000011625 */
[C---:B------:R-:W-:Y:S02]  /*ea80*/  LOP3.LUT R83, R38.reuse, 0x3e003e0, RZ, 0xc0, !PT ;  /* 0x03e003e026537812 */ /* 0x040fe400078ec0ff */
[----:B------:R-:W-:-:S02]  /*ea90*/  LOP3.LUT R37, R38, 0x1f001f, RZ, 0xc0, !PT ;  /* 0x001f001f26257812 */ /* 0x000fc400078ec0ff */
[----:B------:R-:W-:Y:S02]  /*eaa0*/  LOP3.LUT R88, R33, 0x100010, R88, 0xf8, !PT ;  /* 0x0010001021587812 */ /* 0x000fe400078ef858 */
[----:B------:R-:W-:Y:S02]  /*eab0*/  LOP3.LUT R81, R81, 0x64006400, RZ, 0xfc, !PT ;  /* 0x6400640051517812 */ /* 0x000fe400078efcff */
[----:B------:R-:W-:Y:S02]  /*eac0*/  LOP3.LUT R33, R83, 0x64006400, RZ, 0xfc, !PT ;  /* 0x6400640053217812 */ /* 0x000fe400078efcff */
[----:B------:R-:W-:Y:S02]  /*ead0*/  LOP3.LUT R82, R82, 0x64006400, RZ, 0xfc, !PT ;  /* 0x6400640052527812 */ /* 0x000fe400078efcff */
[--C-:B------:R-:W-:Y:S02]  /*eae0*/  SHF.R.U32.HI R42, RZ, 0xa, R38.reuse ;  /* 0x0000000aff2a7819 */ /* 0x100fe40000011626 */
[----:B------:R-:W-:-:S02]  /*eaf0*/  SHF.R.U32.HI R89, RZ, 0xb, R38 ;  /* 0x0000000bff597819 */ /* 0x000fc40000011626 */
[----:B------:R-:W-:Y:S02]  /*eb00*/  LOP3.LUT R84, R39, 0x3e003e0, RZ, 0xc0, !PT ;  /* 0x03e003e027547812 */ /* 0x000fe400078ec0ff */
[--C-:B------:R-:W-:Y:S02]  /*eb10*/  SHF.R.U32.HI R90, RZ, 0xb, R39.reuse ;  /* 0x0000000bff5a7819 */ /* 0x100fe40000011627 */
[----:B------:R-:W-:Y:S02]  /*eb20*/  LOP3.LUT R37, R37, 0x64006400, RZ, 0xfc, !PT ;  /* 0x6400640025257812 */ /* 0x000fe400078efcff */
[----:B------:R-:W-:Y:S01]  /*eb30*/  LOP3.LUT R38, R39, 0x1f001f, RZ, 0xc0, !PT ;  /* 0x001f001f27267812 */ /* 0x000fe200078ec0ff */
[-C--:B------:R-:W-:Y:S01]  /*eb40*/  HFMA2 R83, R81, R80.reuse.H0_H0, -48, -48 ;  /* 0xd200d20051537431 */ /* 0x080fe20000040050 */
[----:B------:R-:W-:Y:S01]  /*eb50*/  SHF.R.U32.HI R43, RZ, 0xa, R39 ;  /* 0x0000000aff2b7819 */ /* 0x000fe20000011627 */
[----:B------:R-:W-:Y:S01]  /*eb60*/  HFMA2 R81, R33, R80.H0_H0, -48, -48 ;  /* 0xd200d20021517431 */ /* 0x000fe20000040050 */
[----:B------:R-:W-:Y:S01]  /*eb70*/  LOP3.LUT R47, R47, 0x64006400, RZ, 0xfc, !PT ;  /* 0x640064002f2f7812 */ /* 0x000fe200078efcff */
[----:B------:R-:W-:Y:S01]  /*eb80*/  HADD2 R86, R82, -1040, -1040 ;  /* 0xe410e41052567430 */ /* 0x000fe20000000000 */
[----:B------:R-:W-:Y:S01]  /*eb90*/  LOP3.LUT R87, R34, 0x100010, R87, 0xf8, !PT ;  /* 0x0010001022577812 */ /* 0x000fe200078ef857 */
[----:B------:R-:W-:Y:S01]  /*eba0*/  HADD2 R82, R37, -1040, -1040 ;  /* 0xe410e41025527430 */ /* 0x000fe20000000000 */
[----:B------:R-:W-:-:S02]  /*ebb0*/  LOP3.LUT R89, R32, 0x100010, R89, 0xf8, !PT ;  /* 0x0010001020597812 */ /* 0x000fc400078ef859 */
[----:B------:R-:W-:Y:S02]  /*ebc0*/  LOP3.LUT R39, R84, 0x64006400, RZ, 0xfc, !PT ;  /* 0x6400640054277812 */ /* 0x000fe400078efcff */
[----:B------:R-:W-:Y:S02]  /*ebd0*/  LOP3.LUT R90, R35, 0x100010, R90, 0xf8, !PT ;  /* 0x00100010235a7812 */ /* 0x000fe400078ef85a */
[----:B------:R-:W-:Y:S01]  /*ebe0*/  LOP3.LUT R36, R36, 0x64006400, RZ, 0xfc, !PT ;  /* 0x6400640024247812 */ /* 0x000fe200078efcff */
[----:B------:R-:W1:Y:S01]  /*ebf0*/  LDS.128 R32, [UR4+0x80] ;  /* 0x00008004ff207984 */ /* 0x000e620008000c00 */
[----:B------:R-:W-:Y:S01]  /*ec00*/  LOP3.LUT R38, R38, 0x64006400, RZ, 0xfc, !PT ;  /* 0x6400640026267812 */ /* 0x000fe200078efcff */
[-C--:B------:R-:W-:Y:S02]  /*ec10*/  HFMA2 R85, R47, R80.reuse.H0_H0, -48, -48 ;  /* 0xd200d2002f557431 */ /* 0x080fe40000040050 */
[----:B------:R-:W-:Y:S02]  /*ec20*/  HFMA2 R47, R39, R80.H0_H0, -48, -48 ;  /* 0xd200d200272f7431 */ /* 0x000fe40000040050 */
        /* <DEDUP_REMOVED lines=16> */
[----:B------:R-:W-:Y:S01]  /*ed30*/  LOP3.LUT R95, R90, 0x64006400, RZ, 0xfc, !PT ;  /* 0x640064005a5f7812 */ /* 0x000fe200078efcff */
[----:B------:R-:W-:Y:S01]  /*ed40*/  HADD2 R90, R40, -1040, -1040 ;  /* 0xe410e410285a7430 */ /* 0x000fe20000000000 */
[----:B------:R-:W-:Y:S01]  /*ed50*/  LOP3.LUT R42, R42, 0x1f001f, RZ, 0xc0, !PT ;  /* 0x001f001f2a2a7812 */ /* 0x000fe200078ec0ff */
[----:B------:R-:W-:-:S03]  /*ed60*/  HADD2 R94, R94, -1040, -1040 ;  /* 0xe410e4105e5e7430 */ /* 0x000fc60000000000 */
[----:B------:R-:W-:Y:S01]  /*ed70*/  LOP3.LUT R42, R42, 0x64006400, RZ, 0xfc, !PT ;  /* 0x640064002a2a7812 */ /* 0x000fe200078efcff */
[----:B------:R-:W-:Y:S01]  /*ed80*/  HFMA2.MMA R40, R90, R30, R92 ;  /* 0x0000001e5a287235 */ /* 0x000fe2000000005c */
[----:B------:R-:W-:Y:S02]  /*ed90*/  LOP3.LUT R41, R41, 0x1f001f, RZ, 0xc0, !PT ;  /* 0x001f001f29297812 */ /* 0x000fe400078ec0ff */
[----:B------:R-:W-:Y:S01]  /*eda0*/  LOP3.LUT R93, R88, 0x64006400, RZ, 0xfc, !PT ;  /* 0x64006400585d7812 */ /* 0x000fe200078efcff */
[----:B------:R-:W-:Y:S01]  /*edb0*/  HADD2 R88, R42, -1040, -1040 ;  /* 0xe410e4102a587430 */ /* 0x000fe20000000000 */
[----:B------:R-:W-:Y:S01]  /*edc0*/  LOP3.LUT R43, R89, 0x64006400, RZ, 0xfc, !PT ;  /* 0x64006400592b7812 */ /* 0x000fe200078efcff */
[----:B------:R-:W-:Y:S01]  /*edd0*/  HFMA2.MMA R40, R94, R31, R40 ;  /* 0x0000001f5e287235 */ /* 0x000fe20000000028 */
[----:B------:R-:W-:-:S03]  /*ede0*/  LOP3.LUT R41, R41, 0x64006400, RZ, 0xfc, !PT ;  /* 0x6400640029297812 */ /* 0x000fc600078efcff */
[----:B------:R-:W-:Y:S01]  /*edf0*/  HFMA2.MMA R28, R88, R30, R28 ;  /* 0x0000001e581c7235 */ /* 0x000fe2000000001c */
[----:B------:R-:W-:Y:S02]  /*ee00*/  HADD2 R92, R43, -1040, -1040 ;  /* 0xe410e4102b5c7430 */ /* 0x000fe40000000000 */
[----:B------:R-:W-:Y:S02]  /*ee10*/  HADD2 R89, R41, -1040, -1040 ;  /* 0xe410e41029597430 */ /* 0x000fe40000000000 */
[----:B------:R-:W-:Y:S02]  /*ee20*/  HADD2 R93, R93, -1040, -1040 ;  /* 0xe410e4105d5d7430 */ /* 0x000fe40000000000 */
[-C--:B------:R-:W-:Y:S01]  /*ee30*/  HFMA2 R41, R89, R30.reuse, R91 ;  /* 0x0000001e59297231 */ /* 0x080fe2000000005b */
[----:B------:R-:W-:Y:S01]  /*ee40*/  HFMA2.MMA R28, R92, R31, R28 ;  /* 0x0000001f5c1c7235 */ /* 0x000fe2000000001c */
[----:B------:R-:W-:Y:S02]  /*ee50*/  HADD2 R87, R87, -1040, -1040 ;  /* 0xe410e41057577430 */ /* 0x000fe40000000000 */
[----:B------:R-:W-:Y:S01]  /*ee60*/  HADD2 R98, R40.H0_H0, R40.H1_H1 ;  /* 0x3000002828627230 */ /* 0x000fe20000000800 */
[-C--:B-1----:R-:W-:Y:S01]  /*ee70*/  HFMA2.MMA R40, R19, R32.reuse, RZ ;  /* 0x0000002013287235 */ /* 0x082fe200000000ff */
[----:B------:R-:W-:Y:S01]  /*ee80*/  HFMA2 R41, R93, R31, R41 ;  /* 0x0000001f5d297231 */ /* 0x000fe20000000029 */
[----:B------:R-:W-:Y:S01]  /*ee90*/  HFMA2.MMA R42, R17, R32, RZ ;  /* 0x00000020112a7235 */ /* 0x000fe200000000ff */
[----:B------:R-:W-:-:S02]  /*eea0*/  HFMA2 R29, R87, R30, R29 ;  /* 0x0000001e571d7231 */ /* 0x000fc4000000001d */
[----:B------:R-:W-:Y:S01]  /*eeb0*/  HADD2 R91, R95, -1040, -1040 ;  /* 0xe410e4105f5b7430 */ /* 0x000fe20000000000 */
[-C--:B------:R-:W-:Y:S01]  /*eec0*/  HFMA2.MMA R40, R15, R33.reuse, R40 ;  /* 0x000000210f287235 */ /* 0x080fe20000000028 */
[----:B------:R-:W-:Y:S01]  /*eed0*/  HADD2 R97, R41.H0_H0, R41.H1_H1 ;  /* 0x3000002929617230 */ /* 0x000fe20000000800 */
[----:B------:R-:W-:Y:S01]  /*eee0*/  HFMA2.MMA R42, R22, R33, R42 ;  /* 0x00000021162a7235 */ /* 0x000fe2000000002a */
[-C--:B------:R-:W-:Y:S02]  /*eef0*/  HFMA2 R41, R16, R32.reuse, RZ.H0_H0 ;  /* 0x0000002010297231 */ /* 0x080fe400000400ff */
[----:B------:R-:W-:Y:S02]  /*ef00*/  HFMA2 R32, R18, R32, RZ.H0_H0 ;  /* 0x0000002012207231 */ /* 0x000fe400000400ff */
[----:B------:R-:W-:Y:S02]  /*ef10*/  HFMA2 R95, R91, R31, R29 ;  /* 0x0000001f5b5f7231 */ /* 0x000fe4000000001d */
[----:B------:R-:W-:-:S02]  /*ef20*/  HADD2 R96, R28.H0_H0, R28.H1_H1 ;  /* 0x3000001c1c607230 */ /* 0x000fc40000000800 */
[----:B------:R-:W1:Y:S01]  /*ef30*/  LDS.128 R28, [UR4+0xa0] ;  /* 0x0000a004ff1c7984 */ /* 0x000e620008000c00 */
[-C--:B------:R-:W-:Y:S01]  /*ef40*/  HFMA2 R43, R21, R33.reuse, R32 ;  /* 0x00000021152b7231 */ /* 0x080fe20000000020 */
[-C--:B------:R-:W-:Y:S02]  /*ef50*/  HFMA2.MMA R32, R62, R34.reuse, R40 ;  /* 0x000000223e207235 */ /* 0x080fe40000000028 */
[----:B------:R-:W-:Y:S01]  /*ef60*/  HFMA2.MMA R99, R23, R34, R42 ;  /* 0x0000002217637235 */ /* 0x000fe2000000002a */
[----:B------:R-:W-:-:S03]  /*ef70*/  HFMA2 R41, R20, R33, R41 ;  /* 0x0000002114297231 */ /* 0x000fc60000000029 */
[-C--:B------:R-:W-:Y:S02]  /*ef80*/  HFMA2.MMA R32, R50, R35.reuse, R32 ;  /* 0x0000002332207235 */ /* 0x080fe40000000020 */
[----:B------:R-:W-:Y:S01]  /*ef90*/  HFMA2.MMA R99, R48, R35, R99 ;  /* 0x0000002330637235 */ /* 0x000fe20000000063 */
[----:B------:R-:W-:-:S03]  /*efa0*/  HFMA2 R33, R24, R34, R41 ;  /* 0x0000002218217231 */ /* 0x000fc60000000029 */
[-C--:B0-----:R-:W-:Y:S01]  /*efb0*/  HFMA2.MMA R32, R53, R36.reuse, R32 ;  /* 0x0000002435207235 */ /* 0x081fe20000000020 */
        /* <DEDUP_REMOVED lines=8> */
[----:B------:R-:W-:Y:S02]  /*f040*/  HFMA2 R36, R27, R36, R34 ;  /* 0x000000241b247231 */ /* 0x000fe40000000022 */
[----:B------:R-:W-:Y:S01]  /*f050*/  HFMA2 R34, R56, R37, R33 ;  /* 0x0000002538227231 */ /* 0x000fe20000000021 */
[----:B------:R-:W-:-:S02]  /*f060*/  HFMA2.MMA R33, R61, R38, R32 ;  /* 0x000000263d217235 */ /* 0x000fc40000000020 */
[----:B------:R-:W-:-:S04]  /*f070*/  HFMA2.MMA R32, R59, R38, R99 ;  /* 0x000000263b207235 */ /* 0x000fc80000000063 */
[-C--:B------:R-:W-:Y:S02]  /*f080*/  HFMA2.MMA R35, R66, R39.reuse, R33 ;  /* 0x0000002742237235 */ /* 0x080fe40000000021 */
[----:B------:R-:W-:Y:S01]  /*f090*/  HFMA2.MMA R32, R64, R39, R32 ;  /* 0x0000002740207235 */ /* 0x000fe20000000020 */
[----:B------:R-:W-:-:S05]  /*f0a0*/  HFMA2 R36, R54, R37, R36 ;  /* 0x0000002536247231 */ /* 0x000fca0000000024 */
[-C--:B-1----:R-:W-:Y:S02]  /*f0b0*/  HFMA2.MMA R32, R68, R28.reuse, R32 ;  /* 0x0000001c44207235 */ /* 0x082fe40000000020 */
[----:B------:R-:W-:Y:S01]  /*f0c0*/  HFMA2.MMA R35, R70, R28, R35 ;  /* 0x0000001c46237235 */ /* 0x000fe20000000023 */
[-C--:B------:R-:W-:Y:S02]  /*f0d0*/  HFMA2 R34, R60, R38.reuse, R34 ;  /* 0x000000263c227231 */ /* 0x080fe40000000022 */
        /* <DEDUP_REMOVED lines=9> */
[----:B------:R-:W1:Y:S03]  /*f170*/  LDS.128 R36, [UR4+0x100] ;  /* 0x00010004ff247984 */ /* 0x000e660008000c00 */
[----:B------:R-:W-:-:S02]  /*f180*/  HFMA2.MMA R99, R77, R31, R99 ;  /* 0x0000001f4d637235 */ /* 0x000fc40000000063 */
[----:B------:R-:W-:Y:S01]  /*f190*/  HFMA2.MMA R28, R79, R31, R28 ;  /* 0x0000001f4f1c7235 */ /* 0x000fe2000000001c */
[-C--:B------:R-:W-:Y:S02]  /*f1a0*/  HFMA2 R34, R72, R29.reuse, R34 ;  /* 0x0000001d48227231 */ /* 0x080fe40000000022 */
[----:B------:R-:W-:Y:S01]  /*f1b0*/  HFMA2 R33, R44, R29, R33 ;  /* 0x0000001d2c217231 */ /* 0x000fe20000000021 */
[-C--:B0-----:R-:W-:Y:S02]  /*f1c0*/  HFMA2.MMA R99, R82, R40.reuse, R99 ;  /* 0x0000002852637235 */ /* 0x081fe40000000063 */
        /* <DEDUP_REMOVED lines=18> */
[----:B-----5:R-:W-:Y:S01]  /*f2f0*/  @!P0 PRMT R112, R100, 0x7610, R112 ;  /* 0x0000761064708816 */ /* 0x020fe20000000070 */
[-C--:B------:R-:W-:Y:S01]  /*f300*/  HFMA2 R41, R93, R43.reuse, R41 ;  /* 0x0000002b5d297231 */ /* 0x080fe20000000029 */
[----:B------:R-:W-:Y:S01]  /*f310*/  @!P0 PRMT R111, R101, 0x7610, R111 ;  /* 0x00007610656f8816 */ /* 0x000fe2000000006f */
[----:B------:R-:W-:Y:S01]  /*f320*/  HFMA2 R42, R91, R43, R42 ;  /* 0x0000002b5b2a7231 */ /* 0x000fe2000000002a */
[----:B------:R-:W-:Y:S01]  /*f330*/  @!P0 PRMT R112, R112, 0x7610, R100 ;  /* 0x0000761070708816 */ /* 0x000fe20000000064 */
[----:B------:R-:W2:Y:S01]  /*f340*/  LDS.128 R28, [UR4+0x120] ;  /* 0x00012004ff1c7984 */ /* 0x000ea20008000c00 */
[----:B------:R-:W-:-:S02]  /*f350*/  HADD2 R100, R99.H0_H0, R99.H1_H1 ;  /* 0x3000006363647230 */ /* 0x000fc40000000800 */
[----:B------:R-:W-:Y:S01]  /*f360*/  HADD2 R102, R40.H0_H0, R40.H1_H1 ;  /* 0x3000002828667230 */ /* 0x000fe20000000800 */
[-C--:B-1----:R-:W-:Y:S01]  /*f370*/  HFMA2.MMA R40, R19, R36.reuse, RZ ;  /* 0x0000002413287235 */ /* 0x082fe200000000ff */
[----:B------:R-:W-:Y:S01]  /*f380*/  HADD2 R99, R42.H0_H0, R42.H1_H1 ;  /* 0x3000002a2a637230 */ /* 0x000fe20000000800 */
[----:B------:R-:W-:Y:S01]  /*f390*/  HFMA2.MMA R42, R17, R36, RZ ;  /* 0x00000024112a7235 */ /* 0x000fe200000000ff */
[----:B------:R-:W-:Y:S01]  /*f3a0*/  @!P0 PRMT R111, R111, 0x7610, R101 ;  /* 0x000076106f6f8816 */ /* 0x000fe20000000065 */
[----:B------:R-:W-:Y:S02]  /*f3b0*/  HADD2 R101, R41.H0_H0, R41.H1_H1 ;  /* 0x3000002929657230 */ /* 0x000fe40000000800 */
[-C--:B------:R-:W-:Y:S02]  /*f3c0*/  HFMA2 R41, R16, R36.reuse, RZ.H0_H0 ;  /* 0x0000002410297231 */ /* 0x080fe400000400ff */
[----:B------:R-:W-:Y:S01]  /*f3d0*/  HFMA2 R43, R18, R36, RZ.H0_H0 ;  /* 0x00000024122b7231 */ /* 0x000fe200000400ff */
[----:B------:R-:W-:-:S02]  /*f3e0*/  HFMA2.MMA R36, R15, R37, R40 ;  /* 0x000000250f247235 */ /* 0x000fc40000000028 */
[----:B------:R-:W-:-:S04]  /*f3f0*/  HFMA2.MMA R104, R22, R37, R42 ;  /* 0x0000002516687235 */ /* 0x000fc8000000002a */
[-C--:B------:R-:W-:Y:S02]  /*f400*/  HFMA2.MMA R36, R62, R38.reuse, R36 ;  /* 0x000000263e247235 */ /* 0x080fe40000000024 */
[----:B------:R-:W-:Y:S01]  /*f410*/  HFMA2.MMA R104, R23, R38, R104 ;  /* 0x0000002617687235 */ /* 0x000fe20000000068 */
[-C--:B------:R-:W-:Y:S02]  /*f420*/  HFMA2 R103, R20, R37.reuse, R41 ;  /* 0x0000002514677231 */ /* 0x080fe40000000029 */
[----:B------:R-:W-:Y:S01]  /*f430*/  HFMA2 R37, R21, R37, R43 ;  /* 0x0000002515257231 */ /* 0x000fe2000000002b */
[-C--:B------:R-:W-:Y:S02]  /*f440*/  HFMA2.MMA R36, R50, R39.reuse, R36 ;  /* 0x0000002732247235 */ /* 0x080fe40000000024 */
[----:B------:R-:W-:Y:S01]  /*f450*/  HFMA2.MMA R104, R48, R39, R104 ;  /* 0x0000002730687235 */ /* 0x000fe20000000068 */
[-C--:B------:R-:W-:Y:S01]  /*f460*/  HFMA2 R103, R24, R38.reuse, R103 ;  /* 0x0000002618677231 */ /* 0x080fe20000000067 */
[----:B------:R-:W1:Y:S01]  /*f470*/  LDS.128 R40, [UR4+0x130] ;  /* 0x00013004ff287984 */ /* 0x000e620008000c00 */
[----:B------:R-:W-:Y:S01]  /*f480*/  HFMA2 R37, R25, R38, R37 ;  /* 0x0000002619257231 */ /* 0x000fe20000000025 */
[----:B0-----:R-:W-:-:S02]  /*f490*/  HFMA2.MMA R36, R53, R32, R36 ;  /* 0x0000002035247235 */ /* 0x001fc40000000024 */
        /* <DEDUP_REMOVED lines=9> */
[----:B------:R-:W-:-:S02]  /*f530*/  HFMA2.MMA R33, R61, R34, R36 ;  /* 0x000000223d217235 */ /* 0x000fc40000000024 */
[----:B------:R-:W-:Y:S01]  /*f540*/  HFMA2.MMA R32, R59, R34, R104 ;  /* 0x000000223b207235 */ /* 0x000fe20000000068 */
[-C--:B------:R-:W-:Y:S02]  /*f550*/  HFMA2 R103, R60, R34.reuse, R103 ;  /* 0x000000223c677231 */ /* 0x080fe40000000067 */
[----:B------:R-:W-:Y:S01]  /*f560*/  HFMA2 R104, R58, R34, R37 ;  /* 0x000000223a687231 */ /* 0x000fe20000000025 */
[-C--:B------:R-:W-:Y:S01]  /*f570*/  HFMA2.MMA R33, R66, R35.reuse, R33 ;  /* 0x0000002342217235 */ /* 0x080fe20000000021 */
[----:B------:R-:W0:Y:S01]  /*f580*/  LDS.128 R36, [UR4+0x180] ;  /* 0x00018004ff247984 */ /* 0x000e220008000c00 */
[----:B------:R-:W-:-:S04]  /*f590*/  HFMA2.MMA R34, R64, R35, R32 ;  /* 0x0000002340227235 */ /* 0x000fc80000000020 */
[-C--:B--2---:R-:W-:Y:S02]  /*f5a0*/  HFMA2.MMA R33, R70, R28.reuse, R33 ;  /* 0x0000001c46217235 */ /* 0x084fe40000000021 */
[----:B------:R-:W-:Y:S01]  /*f5b0*/  HFMA2.MMA R34, R68, R28, R34 ;  /* 0x0000001c44227235 */ /* 0x000fe20000000022 */
[----:B------:R-:W-:-:S03]  /*f5c0*/  HFMA2 R103, R65, R35, R103 ;  /* 0x0000002341677231 */ /* 0x000fc60000000067 */
[-C--:B------:R-:W-:Y:S02]  /*f5d0*/  HFMA2.MMA R33, R73, R29.reuse, R33 ;  /* 0x0000001d49217235 */ /* 0x080fe40000000021 */
[----:B------:R-:W-:Y:S01]  /*f5e0*/  HFMA2.MMA R34, R71, R29, R34 ;  /* 0x0000001d47227235 */ /* 0x000fe20000000022 */
[----:B------:R-:W-:Y:S02]  /*f5f0*/  HFMA2 R104, R63, R35, R104 ;  /* 0x000000233f687231 */ /* 0x000fe40000000068 */
        /* <DEDUP_REMOVED lines=18> */
[----:B------:R-:W1:Y:S01]  /*f720*/  LDS.128 R28, [UR4+0x190] ;  /* 0x00019004ff1c7984 */ /* 0x000e620008000c00 */
        /* <DEDUP_REMOVED lines=10> */
[----:B------:R-:W-:Y:S01]  /*f7d0*/  HADD2 R105, R103.H0_H0, R103.H1_H1 ;  /* 0x3000006767697230 */ /* 0x000fe20000000800 */
[----:B------:R-:W2:Y:S01]  /*f7e0*/  LDS.128 R40, [UR4+0x1a0] ;  /* 0x0001a004ff287984 */ /* 0x000ea20008000c00 */
[----:B------:R-:W-:Y:S01]  /*f7f0*/  HADD2 R103, R32.H0_H0, R32.H1_H1 ;  /* 0x3000002020677230 */ /* 0x000fe20000000800 */
[----:B0-----:R-:W-:-:S04]  /*f800*/  HFMA2.MMA R32, R19, R36, RZ ;  /* 0x0000002413207235 */ /* 0x001fc800000000ff */
[----:B------:R-:W-:Y:S02]  /*f810*/  HADD2 R106, R33.H0_H0, R33.H1_H1 ;  /* 0x30000021216a7230 */ /* 0x000fe40000000800 */
[----:B------:R-:W-:Y:S01]  /*f820*/  HADD2 R104, R34.H0_H0, R34.H1_H1 ;  /* 0x3000002222687230 */ /* 0x000fe20000000800 */
[----:B------:R-:W-:Y:S01]  /*f830*/  HFMA2.MMA R34, R17, R36, RZ ;  /* 0x0000002411227235 */ /* 0x000fe200000000ff */
[-C--:B------:R-:W-:Y:S01]  /*f840*/  HFMA2 R33, R16, R36.reuse, RZ.H0_H0 ;  /* 0x0000002410217231 */ /* 0x080fe200000400ff */
[----:B------:R-:W-:Y:S01]  /*f850*/  HFMA2.MMA R32, R15, R37, R32 ;  /* 0x000000250f207235 */ /* 0x000fe20000000020 */
[----:B------:R-:W-:-:S04]  /*f860*/  HFMA2 R36, R18, R36, RZ.H0_H0 ;  /* 0x0000002412247231 */ /* 0x000fc800000400ff */
[----:B------:R-:W-:Y:S01]  /*f870*/  HFMA2 R35, R21, R37, R36 ;  /* 0x0000002515237231 */ /* 0x000fe20000000024 */
[----:B------:R-:W-:Y:S02]  /*f880*/  HFMA2.MMA R36, R62, R38, R32 ;  /* 0x000000263e247235 */ /* 0x000fe40000000020 */
[----:B------:R-:W-:-:S04]  /*f890*/  HFMA2.MMA R34, R22, R37, R34 ;  /* 0x0000002516227235 */ /* 0x000fc80000000022 */
[----:B------:R-:W-:Y:S01]  /*f8a0*/  HFMA2.MMA R36, R50, R39, R36 ;  /* 0x0000002732247235 */ /* 0x000fe20000000024 */
[----:B------:R-:W-:Y:S01]  /*f8b0*/  HFMA2 R33, R20, R37, R33 ;  /* 0x0000002514217231 */ /* 0x000fe20000000021 */
[----:B------:R-:W-:-:S04]  /*f8c0*/  HFMA2.MMA R107, R23, R38, R34 ;  /* 0x00000026176b7235 */ /* 0x000fc80000000022 */
[----:B-1----:R-:W-:Y:S01]  /*f8d0*/  HFMA2.MMA R36, R53, R28, R36 ;  /* 0x0000001c35247235 */ /* 0x002fe20000000024 */
[-C--:B------:R-:W-:Y:S02]  /*f8e0*/  HFMA2 R37, R24, R38.reuse, R33 ;  /* 0x0000002618257231 */ /* 0x080fe40000000021 */
[----:B------:R-:W-:Y:S01]  /*f8f0*/  HFMA2 R38, R25, R38, R35 ;  /* 0x0000002619267231 */ /* 0x000fe20000000023 */
[----:B------:R-:W-:Y:S01]  /*f900*/  HFMA2.MMA R107, R48, R39, R107 ;  /* 0x00000027306b7235 */ /* 0x000fe2000000006b */
[-C--:B------:R-:W-:Y:S01]  /*f910*/  HFMA2 R37, R49, R39.reuse, R37 ;  /* 0x0000002731257231 */ /* 0x080fe20000000025 */
[----:B------:R-:W-:Y:S01]  /*f920*/  HFMA2.MMA R36, R57, R29, R36 ;  /* 0x0000001d39247235 */ /* 0x000fe20000000024 */
[----:B------:R-:W-:Y:S01]  /*f930*/  HFMA2 R38, R26, R39, R38 ;  /* 0x000000271a267231 */ /* 0x000fe20000000026 */
[----:B------:R-:W0:Y:S01]  /*f940*/  LDS.128 R32, [UR4+0x1b0] ;  /* 0x0001b004ff207984 */ /* 0x000e220008000c00 */
[-C--:B------:R-:W-:Y:S01]  /*f950*/  HFMA2 R37, R52, R28.reuse, R37 ;  /* 0x0000001c34257231 */ /* 0x080fe20000000025 */
[----:B------:R-:W-:Y:S01]  /*f960*/  HFMA2.MMA R107, R51, R28, R107 ;  /* 0x0000001c336b7235 */ /* 0x000fe2000000006b */
[----:B------:R-:W-:Y:S01]  /*f970*/  HFMA2 R38, R27, R28, R38 ;  /* 0x0000001c1b267231 */ /* 0x000fe20000000026 */
[----:B------:R-:W-:-:S04]  /*f980*/  HFMA2.MMA R28, R61, R30, R36 ;  /* 0x0000001e3d1c7235 */ /* 0x000fc80000000024 */
[----:B------:R-:W-:Y:S02]  /*f990*/  HFMA2.MMA R107, R55, R29, R107 ;  /* 0x0000001d376b7235 */ /* 0x000fe4000000006b */
[----:B------:R-:W-:Y:S01]  /*f9a0*/  HFMA2.MMA R28, R66, R31, R28 ;  /* 0x0000001f421c7235 */ /* 0x000fe2000000001c */
[----:B------:R-:W-:-:S03]  /*f9b0*/  HFMA2 R37, R56, R29, R37 ;  /* 0x0000001d38257231 */ /* 0x000fc60000000025 */
[----:B------:R-:W-:Y:S02]  /*f9c0*/  HFMA2.MMA R107, R59, R30, R107 ;  /* 0x0000001e3b6b7235 */ /* 0x000fe4000000006b */
[----:B--2---:R-:W-:Y:S01]  /*f9d0*/  HFMA2.MMA R28, R70, R40, R28 ;  /* 0x00000028461c7235 */ /* 0x004fe2000000001c */
[----:B------:R-:W-:Y:S02]  /*f9e0*/  HFMA2 R38, R54, R29, R38 ;  /* 0x0000001d36267231 */ /* 0x000fe40000000026 */
[-C--:B------:R-:W-:Y:S01]  /*f9f0*/  HFMA2 R29, R60, R30.reuse, R37 ;  /* 0x0000001e3c1d7231 */ /* 0x080fe20000000025 */
[----:B------:R-:W-:Y:S02]  /*fa00*/  HFMA2.MMA R107, R64, R31, R107 ;  /* 0x0000001f406b7235 */ /* 0x000fe4000000006b */
[----:B------:R-:W-:Y:S01]  /*fa10*/  HFMA2.MMA R28, R73, R41, R28 ;  /* 0x00000029491c7235 */ /* 0x000fe2000000001c */
[----:B------:R-:W-:Y:S02]  /*fa20*/  HFMA2 R30, R58, R30, R38 ;  /* 0x0000001e3a1e7231 */ /* 0x000fe40000000026 */
[----:B------:R-:W1:Y:S01]  /*fa30*/  LDS.128 R36, [UR4+0x200] ;  /* 0x00020004ff247984 */ /* 0x000e620008000c00 */
[----:B------:R-:W-:-:S02]  /*fa40*/  HFMA2 R29, R65, R31, R29 ;  /* 0x0000001f411d7231 */ /* 0x000fc4000000001d */
[----:B------:R-:W-:Y:S01]  /*fa50*/  HFMA2.MMA R28, R76, R42, R28 ;  /* 0x0000002a4c1c7235 */ /* 0x000fe2000000001c */
[----:B------:R-:W-:Y:S01]  /*fa60*/  HFMA2 R30, R63, R31, R30 ;  /* 0x0000001f3f1e7231 */ /* 0x000fe2000000001e */
[----:B------:R-:W-:Y:S01]  /*fa70*/  HFMA2.MMA R107, R68, R40, R107 ;  /* 0x00000028446b7235 */ /* 0x000fe2000000006b */
[-C--:B------:R-:W-:Y:S02]  /*fa80*/  HFMA2 R29, R69, R40.reuse, R29 ;  /* 0x00000028451d7231 */ /* 0x080fe4000000001d */
[----:B------:R-:W-:Y:S01]  /*fa90*/  HFMA2 R30, R67, R40, R30 ;  /* 0x00000028431e7231 */ /* 0x000fe2000000001e */
[----:B------:R-:W-:Y:S02]  /*faa0*/  HFMA2.MMA R40, R79, R43, R28 ;  /* 0x0000002b4f287235 */ /* 0x000fe4000000001c */
[----:B------:R-:W-:Y:S01]  /*fab0*/  HFMA2.MMA R107, R71, R41, R107 ;  /* 0x00000029476b7235 */ /* 0x000fe2000000006b */
[-C--:B------:R-:W-:Y:S02]  /*fac0*/  HFMA2 R29, R72, R41.reuse, R29 ;  /* 0x00000029481d7231 */ /* 0x080fe4000000001d */
[----:B------:R-:W-:Y:S01]  /*fad0*/  HFMA2 R30, R44, R41, R30 ;  /* 0x000000292c1e7231 */ /* 0x000fe2000000001e */
[----:B0-----:R-:W-:-:S02]  /*fae0*/  HFMA2.MMA R40, R86, R32, R40 ;  /* 0x0000002056287235 */ /* 0x001fc40000000028 */
[----:B------:R-:W-:Y:S01]  /*faf0*/  HFMA2.MMA R107, R74, R42, R107 ;  /* 0x0000002a4a6b7235 */ /* 0x000fe2000000006b */
[-C--:B------:R-:W-:Y:S02]  /*fb00*/  HFMA2 R29, R75, R42.reuse, R29 ;  /* 0x0000002a4b1d7231 */ /* 0x080fe4000000001d */
[----:B------:R-:W-:Y:S01]  /*fb10*/  HFMA2 R30, R45, R42, R30 ;  /* 0x0000002a2d1e7231 */ /* 0x000fe2000000001e */
[----:B------:R-:W-:Y:S01]  /*fb20*/  HFMA2.MMA R40, R85, R33, R40 ;  /* 0x0000002155287235 */ /* 0x000fe20000000028 */
[-C--:B------:R-:W-:Y:S01]  /*fb30*/  HFMA2 R42, R78, R43.reuse, R29 ;  /* 0x0000002b4e2a7231 */ /* 0x080fe2000000001d */
[----:B------:R-:W-:Y:S01]  /*fb40*/  HFMA2.MMA R41, R77, R43, R107 ;  /* 0x0000002b4d297235 */ /* 0x000fe2000000006b */
[----:B------:R-:W-:Y:S02]  /*fb50*/  HFMA2 R43, R46, R43, R30 ;  /* 0x0000002b2e2b7231 */ /* 0x000fe4000000001e */
[----:B------:R-:W0:Y:S01]  /*fb60*/  LDS.128 R28, [UR4+0x210] ;  /* 0x00021004ff1c7984 */ /* 0x000e220008000c00 */
[----:B------:R-:W-:Y:S01]  /*fb70*/  HFMA2.MMA R40, R90, R34, R40 ;  /* 0x000000225a287235 */ /* 0x000fe20000000028 */
[----:B------:R-:W-:Y:S01]  /*fb80*/  HFMA2 R43, R80, R32, R43 ;  /* 0x00000020502b7231 */ /* 0x000fe2000000002b */
[----:B------:R-:W-:-:S03]  /*fb90*/  HFMA2.MMA R41, R82, R32, R41 ;  /* 0x0000002052297235 */ /* 0x000fc60000000029 */
[----:B------:R-:W-:Y:S01]  /*fba0*/  HFMA2 R43, R47, R33, R43 ;  /* 0x000000212f2b7231 */ /* 0x000fe2000000002b */
[----:B------:R-:W-:-:S03]  /*fbb0*/  HFMA2.MMA R40, R94, R35, R40 ;  /* 0x000000235e287235 */ /* 0x000fc60000000028 */
[----:B------:R-:W-:Y:S01]  /*fbc0*/  HFMA2 R43, R87, R34, R43 ;  /* 0x00000022572b7231 */ /* 0x000fe2000000002b */
[----:B------:R-:W-:Y:S01]  /*fbd0*/  HFMA2.MMA R41, R81, R33, R41 ;  /* 0x0000002151297235 */ /* 0x000fe20000000029 */
[----:B------:R-:W-:Y:S02]  /*fbe0*/  HFMA2 R42, R84, R32, R42 ;  /* 0x00000020542a7231 */ /* 0x000fe4000000002a */
[----:B------:R-:W-:Y:S01]  /*fbf0*/  HFMA2 R107, R91, R35, R43 ;  /* 0x000000235b6b7231 */ /* 0x000fe2000000002b */
[----:B-1----:R-:W-:Y:S01]  /*fc00*/  HFMA2.MMA R109, R19, R36, RZ ;  /* 0x00000024136d7235 */ /* 0x002fe200000000ff */
[----:B------:R-:W-:Y:S02]  /*fc10*/  HFMA2 R42, R83, R33, R42 ;  /* 0x00000021532a7231 */ /* 0x000fe4000000002a */
[----:B------:R-:W-:Y:S01]  /*fc20*/  HADD2 R43, R40.H0_H0, R40.H1_H1 ;  /* 0x30000028282b7230 */ /* 0x000fe20000000800 */
[----:B------:R-:W-:Y:S01]  /*fc30*/  HFMA2.MMA R41, R88, R34, R41 ;  /* 0x0000002258297235 */ /* 0x000fe20000000029 */
[----:B------:R-:W-:Y:S01]  /*fc40*/  HADD2 R40, R107.H0_H0, R107.H1_H1 ;  /* 0x3000006b6b287230 */ /* 0x000fe20000000800 */
[----:B------:R-:W-:Y:S01]  /*fc50*/  HFMA2.MMA R107, R17, R36, RZ ;  /* 0x00000024116b7235 */ /* 0x000fe200000000ff */
[----:B------:R-:W-:Y:S01]  /*fc60*/  HFMA2 R42, R89, R34, R42 ;  /* 0x00000022592a7231 */ /* 0x000fe2000000002a */
[----:B------:R-:W-:-:S02]  /*fc70*/  HFMA2.MMA R109, R15, R37, R109 ;  /* 0x000000250f6d7235 */ /* 0x000fc4000000006d */
[----:B------:R-:W-:Y:S01]  /*fc80*/  HFMA2.MMA R41, R92, R35, R41 ;  /* 0x000000235c297235 */ /* 0x000fe20000000029 */
[----:B------:R-:W-:Y:S01]  /*fc90*/  HFMA2 R42, R93, R35, R42 ;  /* 0x000000235d2a7231 */ /* 0x000fe2000000002a */
[----:B------:R-:W-:Y:S01]  /*fca0*/  HFMA2.MMA R107, R22, R37, R107 ;  /* 0x00000025166b7235 */ /* 0x000fe2000000006b */
[----:B------:R-:W1:Y:S01]  /*fcb0*/  LDS.128 R32, [UR4+0x220] ;  /* 0x00022004ff207984 */ /* 0x000e620008000c00 */
[----:B------:R-:W-:Y:S01]  /*fcc0*/  HFMA2 R108, R16, R36, RZ.H0_H0 ;  /* 0x00000024106c7231 */ /* 0x000fe200000400ff */
[----:B------:R-:W-:-:S03]  /*fcd0*/  HFMA2.MMA R109, R62, R38, R109 ;  /* 0x000000263e6d7235 */ /* 0x000fc6000000006d */
[-C--:B------:R-:W-:Y:S01]  /*fce0*/  HFMA2 R108, R20, R37.reuse, R108 ;  /* 0x00000025146c7231 */ /* 0x080fe2000000006c */
[----:B------:R-:W-:Y:S01]  /*fcf0*/  HFMA2.MMA R107, R23, R38, R107 ;  /* 0x00000026176b7235 */ /* 0x000fe2000000006b */
[----:B------:R-:W-:Y:S02]  /*fd00*/  HFMA2 R36, R18, R36, RZ.H0_H0 ;  /* 0x0000002412247231 */ /* 0x000fe400000400ff */
[----:B------:R-:W-:Y:S01]  /*fd10*/  HFMA2 R110, R24, R38, R108 ;  /* 0x00000026186e7231 */ /* 0x000fe2000000006c */
[-C--:B------:R-:W-:Y:S01]  /*fd20*/  HFMA2.MMA R108, R50, R39.reuse, R109 ;  /* 0x00000027326c7235 */ /* 0x080fe2000000006d */
[----:B------:R-:W-:Y:S01]  /*fd30*/  HFMA2 R36, R21, R37, R36 ;  /* 0x0000002515247231 */ /* 0x000fe20000000024 */
[----:B------:R-:W-:-:S03]  /*fd40*/  HFMA2.MMA R107, R48, R39, R107 ;  /* 0x00000027306b7235 */ /* 0x000fc6000000006b */
        /* <DEDUP_REMOVED lines=8> */
[----:B------:R-:W0:Y:S01]  /*fdd0*/  LDS.128 R36, [UR4+0x230] ;  /* 0x00023004ff247984 */ /* 0x000e220008000c00 */
        /* <DEDUP_REMOVED lines=11> */
[----:B------:R-:W2:Y:S01]  /*fe90*/  LDS.128 R28, [UR4+0x280] ;  /* 0x00028004ff1c7984 */ /* 0x000ea20008000c00 */
        /* <DEDUP_REMOVED lines=16> */
[----:B------:R-:W1:Y:S01]  /*ffa0*/  LDS.128 R32, [UR4+0x290] ;  /* 0x00029004ff207984 */ /* 0x000e620008000c00 */
[-C--:B0-----:R-:W-:Y:S02]  /*ffb0*/  HFMA2.MMA R108, R86, R36.reuse, R108 ;  /* 0x00000024566c7235 */ /* 0x081fe4000000006c */
        /* <DEDUP_REMOVED lines=9> */
[----:B------:R-:W-:Y:S02]  /*10050*/  HFMA2.MMA R107, R88, R38, R107 ;  /* 0x00000026586b7235 */ /* 0x000fe4000000006b */
[----:B--2---:R-:W-:-:S02]  /*10060*/  HFMA2.MMA R118, R19, R28, RZ ;  /* 0x0000001c13767235 */ /* 0x004fc400000000ff */
[----:B------:R-:W-:Y:S01]  /*10070*/  HFMA2.MMA R116, R17, R28, RZ ;  /* 0x0000001c11747235 */ /* 0x000fe200000000ff */
[----:B------:R-:W-:Y:S02]  /*10080*/  HFMA2 R109, R87, R38, R109 ;  /* 0x00000026576d7231 */ /* 0x000fe4000000006d */
[-C--:B------:R-:W-:Y:S01]  /*10090*/  HFMA2 R36, R93, R39.reuse, R36 ;  /* 0x000000275d247231 */ /* 0x080fe20000000024 */
[-C--:B------:R-:W-:Y:S02]  /*100a0*/  HFMA2.MMA R110, R94, R39.reuse, R108 ;  /* 0x000000275e6e7235 */ /* 0x080fe4000000006c */
[----:B------:R-:W-:Y:S01]  /*100b0*/  HFMA2.MMA R108, R92, R39, R107 ;  /* 0x000000275c6c7235 */ /* 0x000fe2000000006b */
[----:B------:R-:W-:Y:S01]  /*100c0*/  HFMA2 R107, R91, R39, R109 ;  /* 0x000000275b6b7231 */ /* 0x000fe2000000006d */
[-C--:B------:R-:W-:Y:S01]  /*100d0*/  HFMA2.MMA R118, R15, R29.reuse, R118 ;  /* 0x0000001d0f767235 */ /* 0x080fe20000000076 */
[----:B------:R-:W-:Y:S01]  /*100e0*/  HADD2 R109, R36.H0_H0, R36.H1_H1 ;  /* 0x30000024246d7230 */ /* 0x000fe20000000800 */
[----:B------:R-:W-:Y:S01]  /*100f0*/  HFMA2.MMA R116, R22, R29, R116 ;  /* 0x0000001d16747235 */ /* 0x000fe20000000074 */
[----:B------:R-:W0:Y:S01]  /*10100*/  LDS.128 R36, [UR4+0x2a0] ;  /* 0x0002a004ff247984 */ /* 0x000e220008000c00 */
[----:B------:R-:W-:-:S02]  /*10110*/  HFMA2 R117, R16, R28, RZ.H0_H0 ;  /* 0x0000001c10757231 */ /* 0x000fc400000400ff */
[-C--:B------:R-:W-:Y:S02]  /*10120*/  HFMA2.MMA R118, R62, R30.reuse, R118 ;  /* 0x0000001e3e767235 */ /* 0x080fe40000000076 */
[----:B------:R-:W-:Y:S01]  /*10130*/  HFMA2.MMA R116, R23, R30, R116 ;  /* 0x0000001e17747235 */ /* 0x000fe20000000074 */
[----:B------:R-:W-:Y:S02]  /*10140*/  HFMA2 R28, R18, R28, RZ.H0_H0 ;  /* 0x0000001c121c7231 */ /* 0x000fe400000400ff */
[-C--:B------:R-:W-:Y:S01]  /*10150*/  HFMA2 R117, R20, R29.reuse, R117 ;  /* 0x0000001d14757231 */ /* 0x080fe20000000075 */
[-C--:B------:R-:W-:Y:S01]  /*10160*/  HFMA2.MMA R119, R50, R31.reuse, R118 ;  /* 0x0000001f32777235 */ /* 0x080fe20000000076 */
[----:B------:R-:W-:Y:S01]  /*10170*/  HFMA2 R28, R21, R29, R28 ;  /* 0x0000001d151c7231 */ /* 0x000fe2000000001c */
        /* <DEDUP_REMOVED lines=12> */
[-C--:B------:R-:W-:Y:S02]  /*10240*/  HFMA2 R117, R56, R33.reuse, R117 ;  /* 0x0000002138757231 */ /* 0x080fe40000000075 */
[----:B------:R-:W-:Y:S01]  /*10250*/  HFMA2 R118, R54, R33, R118 ;  /* 0x0000002136767231 */ /* 0x000fe20000000076 */
[----:B------:R-:W-:-:S02]  /*10260*/  HFMA2.MMA R33, R61, R34, R119 ;  /* 0x000000223d217235 */ /* 0x000fc40000000077 */
[----:B------:R-:W-:Y:S01]  /*10270*/  HFMA2.MMA R32, R59, R34, R116 ;  /* 0x000000223b207235 */ /* 0x000fe20000000074 */
[-C--:B------:R-:W-:Y:S02]  /*10280*/  HFMA2 R117, R60, R34.reuse, R117 ;  /* 0x000000223c757231 */ /* 0x080fe40000000075 */
[----:B------:R-:W-:Y:S01]  /*10290*/  HFMA2 R118, R58, R34, R118 ;  /* 0x000000223a767231 */ /* 0x000fe20000000076 */
[-C--:B------:R-:W-:Y:S02]  /*102a0*/  HFMA2.MMA R33, R66, R35.reuse, R33 ;  /* 0x0000002342217235 */ /* 0x080fe40000000021 */
[----:B------:R-:W-:Y:S01]  /*102b0*/  HFMA2.MMA R34, R64, R35, R32 ;  /* 0x0000002340227235 */ /* 0x000fe20000000020 */
[----:B------:R-:W-:-:S03]  /*102c0*/  HFMA2 R117, R65, R35, R117 ;  /* 0x0000002341757231 */ /* 0x000fc60000000075 */
[-C--:B0-----:R-:W-:Y:S02]  /*102d0*/  HFMA2.MMA R33, R70, R36.reuse, R33 ;  /* 0x0000002446217235 */ /* 0x081fe40000000021 */
[----:B------:R-:W-:Y:S01]  /*102e0*/  HFMA2.MMA R34, R68, R36, R34 ;  /* 0x0000002444227235 */ /* 0x000fe20000000022 */
[----:B------:R-:W-:Y:S02]  /*102f0*/  HFMA2 R118, R63, R35, R118 ;  /* 0x000000233f767231 */ /* 0x000fe40000000076 */
[-C--:B------:R-:W-:Y:S01]  /*10300*/  HFMA2 R116, R69, R36.reuse, R117 ;  /* 0x0000002445747231 */ /* 0x080fe20000000075 */
[-C--:B------:R-:W-:Y:S01]  /*10310*/  HFMA2.MMA R117, R73, R37.reuse, R33 ;  /* 0x0000002549757235 */ /* 0x080fe20000000021 */
[----:B------:R-:W-:Y:S01]  /*10320*/  HFMA2 R118, R67, R36, R118 ;  /* 0x0000002443767231 */ /* 0x000fe20000000076 */
[----:B------:R-:W-:-:S04]  /*10330*/  HFMA2.MMA R36, R71, R37, R34 ;  /* 0x0000002547247235 */ /* 0x000fc80000000022 */
[----:B------:R-:W0:Y:S01]  /*10340*/  LDS.128 R32, [UR4+0x300] ;  /* 0x00030004ff207984 */ /* 0x000e220008000c00 */
        /* <DEDUP_REMOVED lines=8> */
[-C--:B-1----:R-:W-:Y:S01]  /*103d0*/  HFMA2.MMA R38, R86, R28.reuse, R117 ;  /* 0x0000001c56267235 */ /* 0x082fe20000000075 */
[-C--:B------:R-:W-:Y:S02]  /*103e0*/  HFMA2 R116, R78, R39.reuse, R116 ;  /* 0x000000274e747231 */ /* 0x080fe40000000074 */
[----:B------:R-:W-:Y:S02]  /*103f0*/  HFMA2 R37, R46, R39, R37 ;  /* 0x000000272e257231 */ /* 0x000fe40000000025 */
[-C--:B------:R-:W-:Y:S01]  /*10400*/  HFMA2 R117, R84, R28.reuse, R116 ;  /* 0x0000001c54757231 */ /* 0x080fe20000000074 */
[----:B------:R-:W-:Y:S01]  /*10410*/  HFMA2.MMA R116, R82, R28, R36 ;  /* 0x0000001c52747235 */ /* 0x000fe20000000024 */
[----:B------:R-:W-:Y:S01]  /*10420*/  HFMA2 R118, R80, R28, R37 ;  /* 0x0000001c50767231 */ /* 0x000fe20000000025 */
[----:B------:R-:W-:Y:S02]  /*10430*/  HFMA2.MMA R28, R85, R29, R38 ;  /* 0x0000001d551c7235 */ /* 0x000fe40000000026 */
[----:B------:R-:W1:Y:S04]  /*10440*/  LDS.128 R36, [UR4+0x310] ;  /* 0x00031004ff247984 */ /* 0x000e680008000c00 */
[----:B------:R-:W-:-:S02]  /*10450*/  HFMA2.MMA R28, R90, R30, R28 ;  /* 0x0000001e5a1c7235 */ /* 0x000fc4000000001c */
[----:B------:R-:W-:Y:S01]  /*10460*/  HFMA2.MMA R116, R81, R29, R116 ;  /* 0x0000001d51747235 */ /* 0x000fe20000000074 */
[----:B------:R-:W-:-:S03]  /*10470*/  HFMA2 R117, R83, R29, R117 ;  /* 0x0000001d53757231 */ /* 0x000fc60000000075 */
[----:B------:R-:W-:Y:S01]  /*10480*/  HFMA2.MMA R28, R94, R31, R28 ;  /* 0x0000001f5e1c7235 */ /* 0x000fe2000000001c */
[----:B------:R-:W-:Y:S01]  /*10490*/  HFMA2 R118, R47, R29, R118 ;  /* 0x0000001d2f767231 */ /* 0x000fe20000000076 */
[----:B------:R-:W-:Y:S01]  /*104a0*/  HFMA2.MMA R116, R88, R30, R116 ;  /* 0x0000001e58747235 */ /* 0x000fe20000000074 */
[-C--:B------:R-:W-:Y:S01]  /*104b0*/  HFMA2 R117, R89, R30.reuse, R117 ;  /* 0x0000001e59757231 */ /* 0x080fe20000000075 */
[-C--:B0-----:R-:W-:Y:S01]  /*104c0*/  HFMA2.MMA R19, R19, R32.reuse, RZ ;  /* 0x0000002013137235 */ /* 0x081fe200000000ff */
[----:B------:R-:W-:Y:S01]  /*104d0*/  HFMA2 R119, R87, R30, R118 ;  /* 0x0000001e57777231 */ /* 0x000fe20000000076 */
[----:B------:R-:W-:Y:S01]  /*104e0*/  HFMA2.MMA R17, R17, R32, RZ ;  /* 0x0000002011117235 */ /* 0x000fe200000000ff */
[----:B------:R-:W-:Y:S01]  /*104f0*/  HFMA2 R16, R16, R32, RZ.H0_H0 ;  /* 0x0000002010107231 */ /* 0x000fe200000400ff */
[----:B------:R-:W-:Y:S01]  /*10500*/  HFMA2.MMA R118, R92, R31, R116 ;  /* 0x0000001f5c767235 */ /* 0x000fe20000000074 */
[-C--:B------:R-:W-:Y:S01]  /*10510*/  HFMA2 R117, R93, R31.reuse, R117 ;  /* 0x0000001f5d757231 */ /* 0x080fe20000000075 */
[----:B------:R-:W-:Y:S01]  /*10520*/  HFMA2.MMA R19, R15, R33, R19 ;  /* 0x000000210f137235 */ /* 0x000fe20000000013 */
[----:B------:R-:W-:-:S02]  /*10530*/  HFMA2 R119, R91, R31, R119 ;  /* 0x0000001f5b777231 */ /* 0x000fc40000000077 */
[----:B------:R-:W-:Y:S01]  /*10540*/  HADD2 R116, R28.H0_H0, R28.H1_H1 ;  /* 0x3000001c1c747230 */ /* 0x000fe20000000800 */
[----:B------:R-:W-:Y:S01]  /*10550*/  HFMA2.MMA R22, R22, R33, R17 ;  /* 0x0000002116167235 */ /* 0x000fe20000000011 */
[----:B------:R-:W0:Y:S01]  /*10560*/  LDS.128 R28, [UR4+0x320] ;  /* 0x00032004ff1c7984 */ /* 0x000e220008000c00 */
[----:B------:R-:W-:Y:S01]  /*10570*/  HFMA2 R20, R20, R33, R16 ;  /* 0x0000002114147231 */ /* 0x000fe20000000010 */
[----:B------:R-:W-:-:S03]  /*10580*/  HFMA2.MMA R62, R62, R34, R19 ;  /* 0x000000223e3e7235 */ /* 0x000fc60000000013 */
[----:B------:R-:W-:Y:S01]  /*10590*/  HFMA2 R20, R24, R34, R20 ;  /* 0x0000002218147231 */ /* 0x000fe20000000014 */
[----:B------:R-:W-:Y:S02]  /*105a0*/  HFMA2.MMA R24, R23, R34, R22 ;  /* 0x0000002217187235 */ /* 0x000fe40000000016 */
[----:B------:R-:W-:-:S04]  /*105b0*/  HFMA2.MMA R62, R50, R35, R62 ;  /* 0x00000023323e7235 */ /* 0x000fc8000000003e */
[----:B------:R-:W-:Y:S02]  /*105c0*/  HFMA2.MMA R24, R48, R35, R24 ;  /* 0x0000002330187235 */ /* 0x000fe40000000018 */
[----:B-1----:R-:W-:Y:S01]  /*105d0*/  HFMA2.MMA R62, R53, R36, R62 ;  /* 0x00000024353e7235 */ /* 0x002fe2000000003e */
[----:B------:R-:W-:-:S03]  /*105e0*/  HFMA2 R18, R18, R32, RZ.H0_H0 ;  /* 0x0000002012127231 */ /* 0x000fc600000400ff */
[----:B------:R-:W-:Y:S01]  /*105f0*/  HFMA2.MMA R24, R51, R36, R24 ;  /* 0x0000002433187235 */ /* 0x000fe20000000018 */
[----:B------:R-:W-:Y:S01]  /*10600*/  HFMA2 R21, R21, R33, R18 ;  /* 0x0000002115157231 */ /* 0x000fe20000000012 */
[-C--:B------:R-:W-:Y:S01]  /*10610*/  HFMA2.MMA R62, R57, R37.reuse, R62 ;  /* 0x00000025393e7235 */ /* 0x080fe2000000003e */
[----:B------:R-:W1:Y:S03]  /*10620*/  LDS.128 R16, [UR4+0x330] ;  /* 0x00033004ff107984 */ /* 0x000e660008000c00 */
        /* <DEDUP_REMOVED lines=10> */
[-C--:B------:R-:W-:Y:S02]  /*106d0*/  HFMA2 R20, R56, R37.reuse, R20 ;  /* 0x0000002538147231 */ /* 0x080fe40000000014 */
[----:B------:R-:W-:Y:S01]  /*106e0*/  HFMA2 R27, R54, R37, R27 ;  /* 0x00000025361b7231 */ /* 0x000fe2000000001b */
[----:B0-----:R-:W-:-:S02]  /*106f0*/  HFMA2.MMA R35, R70, R28, R35 ;  /* 0x0000001c46237235 */ /* 0x001fc40000000023 */
[----:B------:R-:W-:Y:S01]  /*10700*/  HFMA2.MMA R34, R68, R28, R34 ;  /* 0x0000001c44227235 */ /* 0x000fe20000000022 */
[-C--:B------:R-:W-:Y:S02]  /*10710*/  HFMA2 R20, R60, R38.reuse, R20 ;  /* 0x000000263c147231 */ /* 0x080fe40000000014 */
[----:B------:R-:W-:Y:S01]  /*10720*/  HFMA2 R27, R58, R38, R27 ;  /* 0x000000263a1b7231 */ /* 0x000fe2000000001b */
[-C--:B------:R-:W-:Y:S02]  /*10730*/  HFMA2.MMA R38, R73, R29.reuse, R35 ;  /* 0x0000001d49267235 */ /* 0x080fe40000000023 */
[----:B------:R-:W-:Y:S01]  /*10740*/  HFMA2.MMA R37, R71, R29, R34 ;  /* 0x0000001d47257235 */ /* 0x000fe20000000022 */
[----:B------:R-:W-:-:S03]  /*10750*/  HFMA2 R27, R63, R39, R27 ;  /* 0x000000273f1b7231 */ /* 0x000fc6000000001b */
        /* <DEDUP_REMOVED lines=10> */
[-C--:B-1----:R-:W-:Y:S01]  /*10800*/  HFMA2.MMA R38, R86, R16.reuse, R38 ;  /* 0x0000001056267235 */ /* 0x082fe20000000026 */
[----:B------:R-:W-:Y:S01]  /*10810*/  HFMA2 R23, R46, R31, R23 ;  /* 0x0000001f2e177231 */ /* 0x000fe20000000017 */
        /* <DEDUP_REMOVED lines=32> */
[----:B------:R-:W-:Y:S01]  /*10a20*/  HADD2 R23, R23.H0_H0, R23.H1_H1 ;  /* 0x3000001717177230 */ /* 0x000fe20000000800 */
        /* <DEDUP_REMOVED lines=21> */
[----:B------:R-:W-:Y:S01]  /*10b80*/  HFMA2.MMA R5, R47, R112, R5 ;  /* 0x000000702f057235 */ /* 0x000fe20000000005 */
        /* <DEDUP_REMOVED lines=8> */
.L_x_3094:
[----:B------:R-:W-:-:S04]  /*10c10*/  ISETP.GE.AND P0, PT, R121, R122, PT ;  /* 0x0000007a7900720c */ /* 0x000fc80003f06270 */
[----:B------:R-:W-:-:S13]  /*10c20*/  ISETP.GE.OR P0, PT, R121, c[0x0][0x1b4], P0 ;  /* 0x00006d0079007a0c */ /* 0x000fda0000706670 */
[----:B------:R-:W-:Y:S05]  /*10c30*/  @P0 BRA `(.L_x_3096) ;  /* 0x0000759000000947 */ /* 0x000fea0003800000 */
.L_x_3097:
        /* <DEDUP_REMOVED lines=10> */
[--C-:B0-----:R-:W-:Y:S02]  /*10ce0*/  HADD2.F32 R49, -RZ, R33.reuse.H0_H0 ;  /* 0x20000021ff317230 */ /* 0x101fe40000004100 */
[----:B------:R-:W-:Y:S01]  /*10cf0*/  HADD2.F32 R50, -RZ, R33.H1_H1 ;  /* 0x30000021ff327230 */ /* 0x000fe20000004100 */
[----:B------:R-:W-:Y:S01]  /*10d00*/  HFMA2.MMA R15, -RZ, RZ, 0, 0.0625 ;  /* 0x00002c00ff0f7435 */ /* 0x000fe200000001ff */
[--C-:B------:R-:W-:Y:S02]  /*10d10*/  HADD2.F32 R42, -RZ, R32.reuse.H0_H0 ;  /* 0x20000020ff2a7230 */ /* 0x100fe40000004100 */
[----:B------:R-:W-:Y:S01]  /*10d20*/  HADD2.F32 R31, -RZ, R32.H1_H1 ;  /* 0x30000020ff1f7230 */ /* 0x000fe20000004100 */
[----:B--2---:R-:W-:Y:S02]  /*10d30*/  LOP3.LUT R26, R20, 0xf000f, RZ, 0xc0, !PT ;  /* 0x000f000f141a7812 */ /* 0x004fe400078ec0ff */
[----:B-1----:R-:W-:-:S02]  /*10d40*/  LOP3.LUT R19, R22, 0xf000f, RZ, 0xc0, !PT ;  /* 0x000f000f16137812 */ /* 0x002fc400078ec0ff */
[----:B------:R-:W-:Y:S02]  /*10d50*/  LOP3.LUT R26, R26, 0x64006400, RZ, 0xfc, !PT ;  /* 0x640064001a1a7812 */ /* 0x000fe400078efcff */
[----:B------:R-:W-:Y:S02]  /*10d60*/  LOP3.LUT R27, R20, 0xf000f0, RZ, 0xc0, !PT ;  /* 0x00f000f0141b7812 */ /* 0x000fe400078ec0ff */
[----:B------:R-:W-:Y:S01]  /*10d70*/  SHF.R.U32.HI R25, RZ, 0x8, R20 ;  /* 0x00000008ff197819 */ /* 0x000fe20000011614 */
[----:B------:R-:W-:Y:S01]  /*10d80*/  HADD2 R26, R26, -1032, -1032 ;  /* 0xe408e4081a1a7430 */ /* 0x000fe20000000000 */
[----:B------:R-:W-:Y:S02]  /*10d90*/  LOP3.LUT R20, R23, 0xf000f, RZ, 0xc0, !PT ;  /* 0x000f000f17147812 */ /* 0x000fe400078ec0ff */
[----:B------:R-:W-:Y:S02]  /*10da0*/  LOP3.LUT R19, R19, 0x64006400, RZ, 0xfc, !PT ;  /* 0x6400640013137812 */ /* 0x000fe400078efcff */
[----:B------:R-:W-:Y:S01]  /*10db0*/  LOP3.LUT R29, R20, 0x64006400, RZ, 0xfc, !PT ;  /* 0x64006400141d7812 */ /* 0x000fe200078efcff */
[----:B------:R-:W-:Y:S01]  /*10dc0*/  HADD2.F32 R38, -RZ, R26.H0_H0 ;  /* 0x2000001aff267230 */ /* 0x000fe20000004100 */
[----:B---3--:R-:W-:-:S02]  /*10dd0*/  @!P0 IADD3 R114, R18, R121, RZ ;  /* 0x0000007912728210 */ /* 0x008fc40007ffe0ff */
[----:B------:R-:W-:-:S04]  /*10de0*/  LOP3.LUT R18, R21, 0xf000f, RZ, 0xc0, !PT ;  /* 0x000f000f15127812 */ /* 0x000fc800078ec0ff */
[----:B------:R-:W-:Y:S01]  /*10df0*/  LOP3.LUT R18, R18, 0x64006400, RZ, 0xfc, !PT ;  /* 0x6400640012127812 */ /* 0x000fe200078efcff */
[----:B------:R-:W-:Y:S02]  /*10e00*/  HADD2.F32 R33, -RZ, R26.H1_H1 ;  /* 0x3000001aff217230 */ /* 0x000fe40000004100 */
[----:B------:R-:W-:Y:S02]  /*10e10*/  HADD2 R26, R19, -1032, -1032 ;  /* 0xe408e408131a7430 */ /* 0x000fe40000000000 */
[----:B------:R-:W-:Y:S02]  /*10e20*/  HADD2 R20, R18, -1032, -1032 ;  /* 0xe408e40812147430 */ /* 0x000fe40000000000 */
[----:B------:R-:W0:Y:S01]  /*10e30*/  LDS.64 R18, [UR4+0x8] ;  /* 0x00000804ff127984 */ /* 0x000e220008000a00 */
[----:B------:R-:W-:Y:S01]  /*10e40*/  LOP3.LUT R28, R21, 0xf000f0, RZ, 0xc0, !PT ;  /* 0x00f000f0151c7812 */ /* 0x000fe200078ec0ff */
[----:B------:R-:W-:Y:S01]  /*10e50*/  HADD2 R29, R29, -1032, -1032 ;  /* 0xe408e4081d1d7430 */ /* 0x000fe20000000000 */
[----:B------:R-:W-:-:S02]  /*10e60*/  SHF.R.U32.HI R24, RZ, 0x8, R21 ;  /* 0x00000008ff187819 */ /* 0x000fc40000011615 */
[----:B------:R-:W-:Y:S01]  /*10e70*/  LOP3.LUT R21, R22, 0xf000f0, RZ, 0xc0, !PT ;  /* 0x00f000f016157812 */ /* 0x000fe200078ec0ff */
[--C-:B------:R-:W-:Y:S02]  /*10e80*/  HADD2.F32 R37, -RZ, R20.reuse.H0_H0 ;  /* 0x20000014ff257230 */ /* 0x100fe40000004100 */
[----:B------:R-:W-:Y:S01]  /*10e90*/  HADD2.F32 R34, -RZ, R20.H1_H1 ;  /* 0x30000014ff227230 */ /* 0x000fe20000004100 */
[----:B------:R-:W-:Y:S01]  /*10ea0*/  LOP3.LUT R20, R27, 0x64006400, RZ, 0xfc, !PT ;  /* 0x640064001b147812 */ /* 0x000fe200078efcff */
[--C-:B------:R-:W-:Y:S02]  /*10eb0*/  HADD2.F32 R35, -RZ, R26.reuse.H0_H0 ;  /* 0x2000001aff237230 */ /* 0x100fe40000004100 */
[----:B------:R-:W-:Y:S01]  /*10ec0*/  HADD2.F32 R36, -RZ, R26.H1_H1 ;  /* 0x3000001aff247230 */ /* 0x000fe20000004100 */
[----:B------:R-:W-:Y:S01]  /*10ed0*/  LOP3.LUT R26, R21, 0x64006400, RZ, 0xfc, !PT ;  /* 0x64006400151a7812 */ /* 0x000fe200078efcff */
[--C-:B------:R-:W-:Y:S01]  /*10ee0*/  HADD2.F32 R39, -RZ, R29.reuse.H0_H0 ;  /* 0x2000001dff277230 */ /* 0x100fe20000004100 */
[----:B------:R-:W-:Y:S01]  /*10ef0*/  FFMA.FTZ R32, R38, R42, RZ ;  /* 0x0000002a26207223 */ /* 0x000fe200000100ff */
[----:B------:R-:W-:Y:S01]  /*10f00*/  HADD2.F32 R40, -RZ, R29.H1_H1 ;  /* 0x3000001dff287230 */ /* 0x000fe20000004100 */
[C---:B------:R-:W-:Y:S01]  /*10f10*/  FFMA.FTZ R27, R42.reuse, R37, RZ ;  /* 0x000000252a1b7223 */ /* 0x040fe200000100ff */
[-C--:B------:R-:W-:Y:S01]  /*10f20*/  HFMA2 R20, R20, R15.reuse.H0_H0, -72, -72 ;  /* 0xd480d48014147431 */ /* 0x080fe2000004000f */
[C---:B------:R-:W-:Y:S01]  /*10f30*/  FFMA.FTZ R29, R42.reuse, R35, RZ ;  /* 0x000000232a1d7223 */ /* 0x040fe200000100ff */
[-C--:B------:R-:W-:Y:S01]  /*10f40*/  HFMA2 R26, R26, R15.reuse.H0_H0, -72, -72 ;  /* 0xd480d4801a1a7431 */ /* 0x080fe2000004000f */
[----:B------:R-:W-:Y:S01]  /*10f50*/  FFMA.FTZ R42, R42, R39, RZ ;  /* 0x000000272a2a7223 */ /* 0x000fe200000100ff */
[----:B------:R-:W-:Y:S01]  /*10f60*/  LOP3.LUT R28, R28, 0x64006400, RZ, 0xfc, !PT ;  /* 0x640064001c1c7812 */ /* 0x000fe200078efcff */
[----:B------:R-:W-:Y:S01]  /*10f70*/  FFMA.FTZ R21, R33, R31, R32 ;  /* 0x0000001f21157223 */ /* 0x000fe20000010020 */
[----:B------:R-:W-:Y:S01]  /*10f80*/  HADD2.F32 R48, -RZ, R20.H0_H0 ;  /* 0x20000014ff307230 */ /* 0x000fe20000004100 */
[----:B------:R-:W-:Y:S01]  /*10f90*/  FFMA.FTZ R32, R31, R40, R42 ;  /* 0x000000281f207223 */ /* 0x000fe2000001002a */
[----:B------:R-:W-:Y:S01]  /*10fa0*/  HADD2.F32 R42, -RZ, R26.H0_H0 ;  /* 0x2000001aff2a7230 */ /* 0x000fe20000004100 */
[----:B------:R-:W-:Y:S01]  /*10fb0*/  LOP3.LUT R30, R23, 0xf000f0, RZ, 0xc0, !PT ;  /* 0x00f000f0171e7812 */ /* 0x000fe200078ec0ff */
[----:B------:R-:W-:Y:S01]  /*10fc0*/  FFMA.FTZ R29, R31, R36, R29 ;  /* 0x000000241f1d7223 */ /* 0x000fe2000001001d */
[-C--:B------:R-:W-:Y:S01]  /*10fd0*/  HFMA2 R28, R28, R15.reuse.H0_H0, -72, -72 ;  /* 0xd480d4801c1c7431 */ /* 0x080fe2000004000f */
[----:B------:R-:W-:Y:S01]  /*10fe0*/  FFMA.FTZ R21, R48, R49, R21 ;  /* 0x0000003130157223 */ /* 0x000fe20000010015 */
[----:B------:R-:W-:Y:S01]  /*10ff0*/  HADD2.F32 R44, -RZ, R20.H1_H1 ;  /* 0x30000014ff2c7230 */ /* 0x000fe20000004100 */
[----:B------:R-:W-:Y:S01]  /*11000*/  LOP3.LUT R30, R30, 0x64006400, RZ, 0xfc, !PT ;  /* 0x640064001e1e7812 */ /* 0x000fe200078efcff */
[----:B------:R-:W-:Y:S01]  /*11010*/  HADD2.F32 R43, -RZ, R26.H1_H1 ;  /* 0x3000001aff2b7230 */ /* 0x000fe20000004100 */
[----:B------:R-:W-:Y:S01]  /*11020*/  FFMA.FTZ R20, R49, R42, R29 ;  /* 0x0000002a31147223 */ /* 0x000fe2000001001d */
[----:B------:R-:W-:Y:S01]  /*11030*/  SHF.R.U32.HI R22, RZ, 0x8, R22 ;  /* 0x00000008ff167819 */ /* 0x000fe20000011616 */
[----:B------:R-:W-:Y:S01]  /*11040*/  HADD2.F32 R46, -RZ, R28.H0_H0 ;  /* 0x2000001cff2e7230 */ /* 0x000fe20000004100 */
[----:B------:R-:W-:Y:S01]  /*11050*/  FFMA.FTZ R29, R44, R50, R21 ;  /* 0x000000322c1d7223 */ /* 0x000fe20000010015 */
[----:B------:R-:W-:Y:S01]  /*11060*/  SHF.R.U32.HI R23, RZ, 0x8, R23 ;  /* 0x00000008ff177819 */ /* 0x000fe20000011617 */
[----:B------:R-:W-:Y:S01]  /*11070*/  FFMA.FTZ R55, R50, R43, R20 ;  /* 0x0000002b32377223 */ /* 0x000fe20000010014 */
[----:B------:R-:W-:Y:S01]  /*11080*/  HFMA2 R30, R30, R15.H0_H0, -72, -72 ;  /* 0xd480d4801e1e7431 */ /* 0x000fe2000004000f */
[----:B------:R-:W-:Y:S01]  /*11090*/  FFMA.FTZ R27, R31, R34, R27 ;  /* 0x000000221f1b7223 */ /* 0x000fe2000001001b */
[----:B------:R-:W-:-:S02]  /*110a0*/  LOP3.LUT R20, R24, 0xf000f, RZ, 0xc0, !PT ;  /* 0x000f000f18147812 */ /* 0x000fc400078ec0ff */
[----:B------:R-:W-:Y:S01]  /*110b0*/  LOP3.LUT R21, R22, 0xf000f, RZ, 0xc0, !PT ;  /* 0x000f000f16157812 */ /* 0x000fe200078ec0ff */
[----:B------:R-:W-:Y:S01]  /*110c0*/  HADD2.F32 R47, -RZ, R28.H1_H1 ;  /* 0x3000001cff2f7230 */ /* 0x000fe20000004100 */
[----:B------:R-:W-:Y:S01]  /*110d0*/  FFMA.FTZ R27, R49, R46, R27 ;  /* 0x0000002e311b7223 */ /* 0x000fe2000001001b */
[----:B------:R-:W-:Y:S01]  /*110e0*/  LOP3.LUT R26, R23, 0xf000f, RZ, 0xc0, !PT ;  /* 0x000f000f171a7812 */ /* 0x000fe200078ec0ff */
[--C-:B------:R-:W-:Y:S01]  /*110f0*/  HADD2.F32 R41, -RZ, R30.reuse.H0_H0 ;  /* 0x2000001eff297230 */ /* 0x100fe20000004100 */
[----:B------:R-:W-:Y:S01]  /*11100*/  LOP3.LUT R20, R20, 0x64006400, RZ, 0xfc, !PT ;  /* 0x6400640014147812 */ /* 0x000fe200078efcff */
[----:B------:R-:W-:Y:S01]  /*11110*/  HADD2.F32 R45, -RZ, R30.H1_H1 ;  /* 0x3000001eff2d7230 */ /* 0x000fe20000004100 */
[----:B------:R-:W-:Y:S01]  /*11120*/  LOP3.LUT R21, R21, 0x64006400, RZ, 0xfc, !PT ;  /* 0x6400640015157812 */ /* 0x000fe200078efcff */
[--C-:B0-----:R-:W-:Y:S02]  /*11130*/  HADD2.F32 R30, -RZ, R18.reuse.H0_H0 ;  /* 0x20000012ff1e7230 */ /* 0x101fe40000004100 */
[----:B------:R-:W-:Y:S01]  /*11140*/  HADD2.F32 R31, -RZ, R18.H1_H1 ;  /* 0x30000012ff1f7230 */ /* 0x000fe20000004100 */
[----:B------:R-:W-:Y:S01]  /*11150*/  LOP3.LUT R18, R25, 0xf000f, RZ, 0xc0, !PT ;  /* 0x000f000f19127812 */ /* 0x000fe200078ec0ff */
[----:B------:R-:W-:Y:S01]  /*11160*/  FFMA.FTZ R53, R50, R47, R27 ;  /* 0x0000002f32357223 */ /* 0x000fe2000001001b */
[----:B------:R-:W-:Y:S01]  /*11170*/  LOP3.LUT R28, R26, 0x64006400, RZ, 0xfc, !PT ;  /* 0x640064001a1c7812 */ /* 0x000fe200078efcff */
[----:B------:R-:W-:-:S02]  /*11180*/  HADD2 R26, R20, -1032, -1032 ;  /* 0xe408e408141a7430 */ /* 0x000fc40000000000 */
[----:B------:R-:W-:Y:S01]  /*11190*/  HADD2 R27, R21, -1032, -1032 ;  /* 0xe408e408151b7430 */ /* 0x000fe20000000000 */
[----:B------:R-:W-:Y:S01]  /*111a0*/  LOP3.LUT R18, R18, 0x64006400, RZ, 0xfc, !PT ;  /* 0x6400640012127812 */ /* 0x000fe200078efcff */
[----:B------:R-:W0:Y:S01]  /*111b0*/  LDS.64 R20, [UR4+0x80] ;  /* 0x00008004ff147984 */ /* 0x000e220008000a00 */
[----:B------:R-:W-:Y:S01]  /*111c0*/  FFMA.FTZ R32, R49, R41, R32 ;  /* 0x0000002931207223 */ /* 0x000fe20000010020 */
[----:B------:R-:W-:Y:S02]  /*111d0*/  HADD2 R28, R28, -1032, -1032 ;  /* 0xe408e4081c1c7430 */ /* 0x000fe40000000000 */
[----:B------:R-:W-:Y:S01]  /*111e0*/  HADD2 R18, R18, -1032, -1032 ;  /* 0xe408e40812127430 */ /* 0x000fe20000000000 */
[----:B------:R-:W-:Y:S01]  /*111f0*/  FFMA.FTZ R54, R50, R45, R32 ;  /* 0x0000002d32367223 */ /* 0x000fe20000010020 */
[----:B------:R-:W-:Y:S02]  /*11200*/  HADD2.F32 R51, -RZ, R26.H0_H0 ;  /* 0x2000001aff337230 */ /* 0x000fe40000004100 */
[----:B------:R-:W-:-:S02]  /*11210*/  HADD2.F32 R50, -RZ, R27.H0_H0 ;  /* 0x2000001bff327230 */ /* 0x000fc40000004100 */
[----:B------:R-:W-:Y:S02]  /*11220*/  HADD2.F32 R52, -RZ, R18.H0_H0 ;  /* 0x20000012ff347230 */ /* 0x000fe40000004100 */
[----:B------:R-:W-:Y:S01]  /*11230*/  HADD2.F32 R49, -RZ, R28.H0_H0 ;  /* 0x2000001cff317230 */ /* 0x000fe20000004100 */
[----:B------:R-:W-:Y:S01]  /*11240*/  LOP3.LUT R25, R25, 0xf000f0, RZ, 0xc0, !PT ;  /* 0x00f000f019197812 */ /* 0x000fe200078ec0ff */
[--C-:B------:R-:W-:Y:S01]  /*11250*/  HADD2.F32 R66, -RZ, R19.reuse.H0_H0 ;  /* 0x20000013ff427230 */ /* 0x100fe20000004100 */
[----:B------:R-:W-:Y:S01]  /*11260*/  FFMA.FTZ R32, R52, R30, R29 ;  /* 0x0000001e34207223 */ /* 0x000fe2000001001d */
[----:B------:R-:W-:Y:S01]  /*11270*/  HADD2.F32 R65, -RZ, R19.H1_H1 ;  /* 0x30000013ff417230 */ /* 0x000fe20000004100 */
[----:B------:R-:W-:Y:S01]  /*11280*/  FFMA.FTZ R19, R30, R51, R53 ;  /* 0x000000331e137223 */ /* 0x000fe20000010035 */
[----:B------:R-:W-:Y:S01]  /*11290*/  LOP3.LUT R24, R24, 0xf000f0, RZ, 0xc0, !PT ;  /* 0x00f000f018187812 */ /* 0x000fe200078ec0ff */
[C---:B------:R-:W-:Y:S01]  /*112a0*/  FFMA.FTZ R58, R30.reuse, R50, R55 ;  /* 0x000000321e3a7223 */ /* 0x040fe20000010037 */
[----:B------:R-:W-:Y:S01]  /*112b0*/  HADD2.F32 R55, -RZ, R18.H1_H1 ;  /* 0x30000012ff377230 */ /* 0x000fe20000004100 */
[----:B------:R-:W-:Y:S01]  /*112c0*/  FFMA.FTZ R30, R30, R49, R54 ;  /* 0x000000311e1e7223 */ /* 0x000fe20000010036 */
[----:B------:R-:W-:Y:S01]  /*112d0*/  HADD2.F32 R54, -RZ, R26.H1_H1 ;  /* 0x3000001aff367230 */ /* 0x000fe20000004100 */
[----:B------:R-:W-:-:S02]  /*112e0*/  LOP3.LUT R22, R22, 0xf000f0, RZ, 0xc0, !PT ;  /* 0x00f000f016167812 */ /* 0x000fc400078ec0ff */
[----:B------:R-:W-:Y:S02]  /*112f0*/  LOP3.LUT R18, R25, 0x64006400, RZ, 0xfc, !PT ;  /* 0x6400640019127812 */ /* 0x000fe400078efcff */
[----:B------:R-:W-:Y:S02]  /*11300*/  LOP3.LUT R23, R23, 0xf000f0, RZ, 0xc0, !PT ;  /* 0x00f000f017177812 */ /* 0x000fe400078ec0ff */
[----:B------:R-:W-:Y:S01]  /*11310*/  LOP3.LUT R24, R24, 0x64006400, RZ, 0xfc, !PT ;  /* 0x6400640018187812 */ /* 0x000fe200078efcff */
[----:B------:R-:W-:Y:S01]  /*11320*/  HADD2.F32 R56, -RZ, R28.H1_H1 ;  /* 0x3000001cff387230 */ /* 0x000fe20000004100 */
[----:B------:R-:W-:Y:S01]  /*11330*/  LOP3.LUT R26, R22, 0x64006400, RZ, 0xfc, !PT ;  /* 0x64006400161a7812 */ /* 0x000fe200078efcff */
[----:B------:R-:W-:Y:S01]  /*11340*/  FFMA.FTZ R25, R31, R54, R19 ;  /* 0x000000361f197223 */ /* 0x000fe20000010013 */
[-C--:B------:R-:W-:Y:S01]  /*11350*/  HFMA2 R22, R18, R15.reuse.H0_H0, -72, -72 ;  /* 0xd480d48012167431 */ /* 0x080fe2000004000f */
[----:B------:R-:W-:Y:S01]  /*11360*/  LOP3.LUT R28, R23, 0x64006400, RZ, 0xfc, !PT ;  /* 0x64006400171c7812 */ /* 0x000fe200078efcff */
[----:B------:R-:W1:Y:S01]  /*11370*/  LDS.64 R18, [UR4+0x88] ;  /* 0x00008804ff127984 */ /* 0x000e620008000a00 */
[----:B------:R-:W-:-:S02]  /*11380*/  HFMA2 R24, R24, R15.H0_H0, -72, -72 ;  /* 0xd480d48018187431 */ /* 0x000fc4000004000f */
[-C--:B------:R-:W-:Y:S02]  /*11390*/  HFMA2 R26, R26, R15.reuse.H0_H0, -72, -72 ;  /* 0xd480d4801a1a7431 */ /* 0x080fe4000004000f */
[----:B------:R-:W-:Y:S02]  /*113a0*/  HADD2.F32 R53, -RZ, R27.H1_H1 ;  /* 0x3000001bff357230 */ /* 0x000fe40000004100 */
[----:B------:R-:W-:Y:S02]  /*113b0*/  HFMA2 R28, R28, R15.H0_H0, -72, -72 ;  /* 0xd480d4801c1c7431 */ /* 0x000fe4000004000f */
[----:B------:R-:W-:Y:S01]  /*113c0*/  HADD2.F32 R59, -RZ, R24.H0_H0 ;  /* 0x20000018ff3b7230 */ /* 0x000fe20000004100 */
[C---:B------:R-:W-:Y:S01]  /*113d0*/  FFMA.FTZ R27, R31.reuse, R53, R58 ;  /* 0x000000351f1b7223 */ /* 0x040fe2000001003a */
[----:B------:R-:W-:Y:S01]  /*113e0*/  HADD2.F32 R61, -RZ, R26.H0_H0 ;  /* 0x2000001aff3d7230 */ /* 0x000fe20000004100 */
[----:B------:R-:W-:Y:S01]  /*113f0*/  FFMA.FTZ R30, R31, R56, R30 ;  /* 0x000000381f1e7223 */ /* 0x000fe2000001001e */
[----:B------:R-:W-:Y:S01]  /*11400*/  HADD2.F32 R60, -RZ, R24.H1_H1 ;  /* 0x30000018ff3c7230 */ /* 0x000fe20000004100 */
[C---:B------:R-:W-:Y:S01]  /*11410*/  FFMA.FTZ R25, R66.reuse, R59, R25 ;  /* 0x0000003b42197223 */ /* 0x040fe20000010019 */
[----:B------:R-:W-:Y:S01]  /*11420*/  HADD2.F32 R63, -RZ, R28.H0_H0 ;  /* 0x2000001cff3f7230 */ /* 0x000fe20000004100 */
[C---:B------:R-:W-:Y:S01]  /*11430*/  FFMA.FTZ R23, R66.reuse, R61, R27 ;  /* 0x0000003d42177223 */ /* 0x040fe2000001001b */
[----:B------:R-:W-:Y:S01]  /*11440*/  HADD2.F32 R62, -RZ, R26.H1_H1 ;  /* 0x3000001aff3e7230 */ /* 0x000fe20000004100 */
[----:B------:R-:W-:Y:S01]  /*11450*/  FFMA.FTZ R32, R55, R31, R32 ;  /* 0x0000001f37207223 */ /* 0x000fe20000010020 */
[----:B------:R-:W-:Y:S01]  /*11460*/  HADD2.F32 R57, -RZ, R22.H0_H0 ;  /* 0x20000016ff397230 */ /* 0x000fe20000004100 */
[----:B------:R-:W-:Y:S01]  /*11470*/  FFMA.FTZ R24, R66, R63, R30 ;  /* 0x0000003f42187223 */ /* 0x000fe2000001001e */
[--C-:B0-----:R-:W-:Y:S01]  /*11480*/  HADD2.F32 R26, -RZ, R20.reuse.H0_H0 ;  /* 0x20000014ff1a7230 */ /* 0x101fe20000004100 */
[----:B------:R-:W-:Y:S01]  /*11490*/  FFMA.FTZ R27, R65, R60, R25 ;  /* 0x0000003c411b7223 */ /* 0x000fe20000010019 */
[----:B------:R-:W-:-:S02]  /*114a0*/  HADD2.F32 R25, -RZ, R20.H1_H1 ;  /* 0x30000014ff197230 */ /* 0x000fc40000004100 */
[--C-:B------:R-:W-:Y:S02]  /*114b0*/  HADD2.F32 R31, -RZ, R21.reuse.H0_H0 ;  /* 0x20000015ff1f7230 */ /* 0x100fe40000004100 */
[----:B------:R-:W-:Y:S02]  /*114c0*/  HADD2.F32 R30, -RZ, R21.H1_H1 ;  /* 0x30000015ff1e7230 */ /* 0x000fe40000004100 */
[----:B------:R-:W0:Y:S01]  /*114d0*/  LDS.64 R20, [UR4+0x100] ;  /* 0x00010004ff147984 */ /* 0x000e220008000a00 */
[----:B------:R-:W-:Y:S01]  /*114e0*/  HADD2.F32 R58, -RZ, R22.H1_H1 ;  /* 0x30000016ff3a7230 */ /* 0x000fe20000004100 */
[----:B------:R-:W-:Y:S01]  /*114f0*/  FFMA.FTZ R22, R57, R66, R32 ;  /* 0x0000004239167223 */ /* 0x000fe20000010020 */
[----:B------:R-:W-:Y:S01]  /*11500*/  HADD2.F32 R64, -RZ, R28.H1_H1 ;  /* 0x3000001cff407230 */ /* 0x000fe20000004100 */
[----:B------:R-:W-:Y:S02]  /*11510*/  FFMA.FTZ R23, R65, R62, R23 ;  /* 0x0000003e41177223 */ /* 0x000fe40000010017 */
        /* <DEDUP_REMOVED lines=14> */
[--C-:B-1----:R-:W-:Y:S01]  /*11600*/  HADD2.F32 R25, -RZ, R18.reuse.H1_H1 ;  /* 0x30000012ff197230 */ /* 0x102fe20000004100 */
[-C--:B------:R-:W-:Y:S02]  /*11610*/  FFMA.FTZ R29, R44, R30.reuse, R29 ;  /* 0x0000001e2c1d7223 */ /* 0x080fe4000001001d */
[-C--:B------:R-:W-:Y:S02]  /*11620*/  FFMA.FTZ R32, R47, R30.reuse, R32 ;  /* 0x0000001e2f207223 */ /* 0x080fe40000010020 */
[-C--:B------:R-:W-:Y:S01]  /*11630*/  FFMA.FTZ R31, R43, R30.reuse, R65 ;  /* 0x0000001e2b1f7223 */ /* 0x080fe20000010041 */
[--C-:B------:R-:W-:Y:S01]  /*11640*/  HADD2.F32 R65, -RZ, R19.reuse.H1_H1 ;  /* 0x30000013ff417230 */ /* 0x100fe20000004100 */
[----:B------:R-:W-:Y:S01]  /*11650*/  FFMA.FTZ R67, R45, R30, R26 ;  /* 0x0000001e2d437223 */ /* 0x000fe2000001001a */
[----:B------:R-:W-:Y:S02]  /*11660*/  HADD2.F32 R26, -RZ, R18.H0_H0 ;  /* 0x20000012ff1a7230 */ /* 0x000fe40000004100 */
[----:B------:R-:W-:-:S02]  /*11670*/  HADD2.F32 R30, -RZ, R19.H0_H0 ;  /* 0x20000013ff1e7230 */ /* 0x000fc40000004100 */
[----:B------:R-:W1:Y:S01]  /*11680*/  LDS.64 R18, [UR4+0x108] ;  /* 0x00010804ff127984 */ /* 0x000e620008000a00 */
[-C--:B------:R-:W-:Y:S02]  /*11690*/  FFMA.FTZ R28, R52, R26.reuse, R29 ;  /* 0x0000001a341c7223 */ /* 0x080fe4000001001d */
[-C--:B------:R-:W-:Y:S02]  /*116a0*/  FFMA.FTZ R32, R51, R26.reuse, R32 ;  /* 0x0000001a33207223 */ /* 0x080fe40000010020 */
[-C--:B------:R-:W-:Y:S02]  /*116b0*/  FFMA.FTZ R66, R50, R26.reuse, R31 ;  /* 0x0000001a32427223 */ /* 0x080fe4000001001f */
[----:B------:R-:W-:Y:S01]  /*116c0*/  FFMA.FTZ R67, R49, R26, R67 ;  /* 0x0000001a31437223 */ /* 0x000fe20000010043 */
[----:B----4-:R-:W-:Y:S01]  /*116d0*/  @!P0 PRMT R112, R16, 0x7610, R112 ;  /* 0x0000761010708816 */ /* 0x010fe20000000070 */
[-C--:B------:R-:W-:Y:S02]  /*116e0*/  FFMA.FTZ R28, R55, R25.reuse, R28 ;  /* 0x00000019371c7223 */ /* 0x080fe4000001001c */
[----:B------:R-:W-:-:S02]  /*116f0*/  FFMA.FTZ R32, R54, R25, R32 ;  /* 0x0000001936207223 */ /* 0x000fc40000010020 */
[-C--:B------:R-:W-:Y:S02]  /*11700*/  FFMA.FTZ R66, R53, R25.reuse, R66 ;  /* 0x0000001935427223 */ /* 0x080fe40000010042 */
[----:B------:R-:W-:Y:S01]  /*11710*/  FFMA.FTZ R67, R56, R25, R67 ;  /* 0x0000001938437223 */ /* 0x000fe20000010043 */
[----:B------:R-:W-:Y:S01]  /*11720*/  @!P0 PRMT R112, R112, 0x7610, R16 ;  /* 0x0000761070708816 */ /* 0x000fe20000000010 */
[-C--:B------:R-:W-:Y:S01]  /*11730*/  FFMA.FTZ R26, R57, R30.reuse, R28 ;  /* 0x0000001e391a7223 */ /* 0x080fe2000001001c */
[----:B------:R-:W-:Y:S01]  /*11740*/  @!P0 PRMT R111, R17, 0x7610, R111 ;  /* 0x00007610116f8816 */ /* 0x000fe2000000006f */
[-C--:B------:R-:W-:Y:S01]  /*11750*/  FFMA.FTZ R31, R59, R30.reuse, R32 ;  /* 0x0000001e3b1f7223 */ /* 0x080fe20000010020 */
[--C-:B0-----:R-:W-:Y:S01]  /*11760*/  HADD2.F32 R16, -RZ, R20.reuse.H0_H0 ;  /* 0x20000014ff107230 */ /* 0x101fe20000004100 */
[-C--:B------:R-:W-:Y:S02]  /*11770*/  FFMA.FTZ R29, R61, R30.reuse, R66 ;  /* 0x0000001e3d1d7223 */ /* 0x080fe40000010042 */
[----:B------:R-:W-:Y:S01]  /*11780*/  FFMA.FTZ R28, R63, R30, R67 ;  /* 0x0000001e3f1c7223 */ /* 0x000fe20000010043 */
[----:B------:R-:W-:Y:S01]  /*11790*/  @!P0 PRMT R111, R111, 0x7610, R17 ;  /* 0x000076106f6f8816 */ /* 0x000fe20000000011 */
        /* <DEDUP_REMOVED lines=19> */
[----:B------:R-:W-:Y:S01]  /*118d0*/  MOV R25, 0x4 ;  /* 0x0000000400197802 */ /* 0x000fe20000000f00 */
[----:B------:R-:W-:-:S04]  /*118e0*/  FFMA.FTZ R21, R44, R30, R21 ;  /* 0x0000001e2c157223 */ /* 0x000fc80000010015 */
[----:B------:R-:W-:Y:S01]  /*118f0*/  IMAD.WIDE R126, R25, c[0x0][0x18c], R126 ;  /* 0x00006300197e7a25 */ /* 0x000fe200078e027e */
[----:B-1----:R-:W-:-:S03]  /*11900*/  HADD2.F32 R20, -RZ, R18.H0_H0 ;  /* 0x20000012ff147230 */ /* 0x002fc60000004100 */
[-C--:B------:R-:W-:Y:S01]  /*11910*/  FFMA.FTZ R66, R47, R30.reuse, R32 ;  /* 0x0000001e2f427223 */ /* 0x080fe20000010020 */
[--C-:B------:R-:W-:Y:S01]  /*11920*/  HADD2.F32 R32, -RZ, R19.reuse.H0_H0 ;  /* 0x20000013ff207230 */ /* 0x100fe20000004100 */
[-C--:B------:R-:W-:Y:S01]  /*11930*/  FFMA.FTZ R69, R43, R30.reuse, R65 ;  /* 0x0000001e2b457223 */ /* 0x080fe20000010041 */
[----:B------:R-:W-:Y:S01]  /*11940*/  HADD2.F32 R65, -RZ, R19.H1_H1 ;  /* 0x30000013ff417230 */ /* 0x000fe20000004100 */
[----:B------:R-:W-:Y:S01]  /*11950*/  FFMA.FTZ R68, R45, R30, R16 ;  /* 0x0000001e2d447223 */ /* 0x000fe20000010010 */
[----:B------:R-:W-:Y:S02]  /*11960*/  HADD2.F32 R30, -RZ, R18.H1_H1 ;  /* 0x30000012ff1e7230 */ /* 0x000fe40000004100 */
[----:B------:R-:W2:Y:S01]  /*11970*/  LDG.E.128.CONSTANT R16, [R126.64] ;  /* 0x000000067e107981 */ /* 0x000ea2000c1e9d00 */
        /* <DEDUP_REMOVED lines=12> */
[----:B------:R-:W-:Y:S02]  /*11a40*/  FMUL.FTZ R26, R26, R21 ;  /* 0x000000151a1a7220 */ /* 0x000fe40000410000 */
[----:B------:R-:W-:Y:S02]  /*11a50*/  FMUL.FTZ R27, R27, R20 ;  /* 0x000000141b1b7220 */ /* 0x000fe40000410000 */
[----:B------:R-:W-:Y:S01]  /*11a60*/  FFMA.FTZ R70, R64, R65, R71 ;  /* 0x0000004140467223 */ /* 0x000fe20000010047 */
[----:B------:R-:W-:Y:S01]  /*11a70*/  MOV R71, R14 ;  /* 0x0000000e00477202 */ /* 0x000fe20000000f00 */
[-C--:B------:R-:W-:Y:S01]  /*11a80*/  FFMA.FTZ R67, R59, R32.reuse, R67 ;  /* 0x000000203b437223 */ /* 0x080fe20000010043 */
[----:B------:R-:W-:Y:S01]  /*11a90*/  F2FP.PACK_AB R14, RZ, R27 ;  /* 0x0000001bff0e723e */ /* 0x000fe200000000ff */
[----:B------:R-:W-:Y:S01]  /*11aa0*/  FFMA.FTZ R69, R61, R32, R69 ;  /* 0x000000203d457223 */ /* 0x000fe20000010045 */
[----:B------:R-:W-:Y:S01]  /*11ab0*/  F2FP.PACK_AB R32, RZ, R26 ;  /* 0x0000001aff20723e */ /* 0x000fe200000000ff */
[----:B------:R-:W-:Y:S01]  /*11ac0*/  FFMA.FTZ R68, R58, R65, R30 ;  /* 0x000000413a447223 */ /* 0x000fe2000001001e */
[----:B------:R-:W0:Y:S01]  /*11ad0*/  LDS.64 R26, [UR4+0x180] ;  /* 0x00018004ff1a7984 */ /* 0x000e220008000a00 */
[----:B------:R-:W-:Y:S01]  /*11ae0*/  FMUL.FTZ R30, R22, R21 ;  /* 0x00000015161e7220 */ /* 0x000fe20000410000 */
[----:B------:R-:W-:Y:S01]  /*11af0*/  HADD2.F32 R22, -RZ, R111.H0_H0 ;  /* 0x2000006fff167230 */ /* 0x000fe20000004100 */
[----:B------:R-:W-:-:S02]  /*11b00*/  FFMA.FTZ R67, R60, R65, R67 ;  /* 0x000000413c437223 */ /* 0x000fc40000010043 */
[----:B------:R-:W-:Y:S02]  /*11b10*/  FFMA.FTZ R69, R62, R65, R69 ;  /* 0x000000413e457223 */ /* 0x000fe40000010045 */
[----:B------:R-:W-:Y:S02]  /*11b20*/  FMUL.FTZ R65, R31, R20 ;  /* 0x000000141f417220 */ /* 0x000fe40000410000 */
[----:B------:R-:W-:Y:S01]  /*11b30*/  FMUL.FTZ R31, R23, R22 ;  /* 0x00000016171f7220 */ /* 0x000fe20000410000 */
[----:B------:R-:W-:Y:S01]  /*11b40*/  HADD2.F32 R23, -RZ, R111.H1_H1 ;  /* 0x3000006fff177230 */ /* 0x000fe20000004100 */
[----:B------:R-:W-:Y:S02]  /*11b50*/  F2FP.PACK_AB R30, RZ, R30 ;  /* 0x0000001eff1e723e */ /* 0x000fe400000000ff */
[----:B------:R-:W-:Y:S02]  /*11b60*/  F2FP.PACK_AB R65, RZ, R65 ;  /* 0x00000041ff41723e */ /* 0x000fe400000000ff */
[----:B------:R-:W-:-:S02]  /*11b70*/  FMUL.FTZ R28, R28, R23 ;  /* 0x000000171c1c7220 */ /* 0x000fc40000410000 */
[----:B------:R-:W-:Y:S01]  /*11b80*/  FMUL.FTZ R24, R24, R23 ;  /* 0x0000001718187220 */ /* 0x000fe20000410000 */
[----:B------:R-:W-:Y:S01]  /*11b90*/  PRMT R30, R30, 0x5410, R14 ;  /* 0x000054101e1e7816 */ /* 0x000fe2000000000e */
[----:B------:R-:W-:Y:S01]  /*11ba0*/  FMUL.FTZ R66, R29, R22 ;  /* 0x000000161d427220 */ /* 0x000fe20000410000 */
[----:B------:R-:W-:Y:S02]  /*11bb0*/  F2FP.PACK_AB R14, RZ, R28 ;  /* 0x0000001cff0e723e */ /* 0x000fe400000000ff */
[----:B------:R-:W-:Y:S02]  /*11bc0*/  F2FP.PACK_AB R29, RZ, R31 ;  /* 0x0000001fff1d723e */ /* 0x000fe400000000ff */
[----:B------:R-:W-:Y:S02]  /*11bd0*/  F2FP.PACK_AB R24, RZ, R24 ;  /* 0x00000018ff18723e */ /* 0x000fe400000000ff */
[----:B------:R-:W-:Y:S02]  /*11be0*/  PRMT R28, R32, 0x5410, R65 ;  /* 0x00005410201c7816 */ /* 0x000fe40000000041 */
[----:B------:R-:W-:-:S03]  /*11bf0*/  PRMT R32, R29, 0x5410, R24 ;  /* 0x000054101d207816 */ /* 0x000fc60000000018 */
[----:B------:R-:W-:Y:S02]  /*11c00*/  HADD2 R24, R28, R9 ;  /* 0x000000091c187230 */ /* 0x000fe40000000000 */
[----:B------:R-:W1:Y:S01]  /*11c10*/  LDS.64 R28, [UR4+0x188] ;  /* 0x00018804ff1c7984 */ /* 0x000e620008000a00 */
[----:B------:R-:W-:Y:S02]  /*11c20*/  FMUL.FTZ R68, R68, R21 ;  /* 0x0000001544447220 */ /* 0x000fe40000410000 */
[----:B------:R-:W-:Y:S01]  /*11c30*/  FMUL.FTZ R67, R67, R20 ;  /* 0x0000001443437220 */ /* 0x000fe20000410000 */
[----:B------:R-:W-:Y:S02]  /*11c40*/  F2FP.PACK_AB R66, RZ, R66 ;  /* 0x00000042ff42723e */ /* 0x000fe400000000ff */
[----:B------:R-:W-:Y:S02]  /*11c50*/  F2FP.PACK_AB R68, RZ, R68 ;  /* 0x00000044ff44723e */ /* 0x000fe400000000ff */
[----:B------:R-:W-:-:S02]  /*11c60*/  F2FP.PACK_AB R67, RZ, R67 ;  /* 0x00000043ff43723e */ /* 0x000fc400000000ff */
[----:B------:R-:W-:Y:S01]  /*11c70*/  PRMT R66, R66, 0x5410, R14 ;  /* 0x0000541042427816 */ /* 0x000fe2000000000e */
[----:B------:R-:W-:Y:S01]  /*11c80*/  HFMA2.MMA R31, R30, 1, 1, R71 ;  /* 0x3c003c001e1f7835 */ /* 0x000fe20000000047 */
[----:B------:R-:W-:Y:S01]  /*11c90*/  PRMT R68, R68, 0x5410, R67 ;  /* 0x0000541044447816 */ /* 0x000fe20000000043 */
[----:B------:R-:W-:Y:S02]  /*11ca0*/  HFMA2.MMA R32, R32, 1, 1, R8 ;  /* 0x3c003c0020207835 */ /* 0x000fe40000000008 */
[----:B------:R-:W-:Y:S01]  /*11cb0*/  HADD2 R30, R66, R4 ;  /* 0x00000004421e7230 */ /* 0x000fe20000000000 */
[----:B------:R-:W3:Y:S01]  /*11cc0*/  LDS.64 R8, [UR4+0x200] ;  /* 0x00020004ff087984 */ /* 0x000ee20008000a00 */
[--C-:B0-----:R-:W-:Y:S01]  /*11cd0*/  HADD2.F32 R4, -RZ, R26.reuse.H0_H0 ;  /* 0x2000001aff047230 */ /* 0x101fe20000004100 */
[----:B------:R-:W-:Y:S01]  /*11ce0*/  HFMA2.MMA R14, R68, 1, 1, R11 ;  /* 0x3c003c00440e7835 */ /* 0x000fe2000000000b */
[----:B------:R-:W-:Y:S01]  /*11cf0*/  HADD2.F32 R11, -RZ, R26.H1_H1 ;  /* 0x3000001aff0b7230 */ /* 0x000fe20000004100 */
[----:B------:R-:W-:-:S02]  /*11d00*/  FMUL.FTZ R69, R69, R22 ;  /* 0x0000001645457220 */ /* 0x000fc40000410000 */
[-C--:B------:R-:W-:Y:S02]  /*11d10*/  FFMA.FTZ R26, R38, R4.reuse, RZ ;  /* 0x00000004261a7223 */ /* 0x080fe400000100ff */
[----:B------:R-:W-:Y:S01]  /*11d20*/  FMUL.FTZ R70, R70, R23 ;  /* 0x0000001746467220 */ /* 0x000fe20000410000 */
[--C-:B------:R-:W-:Y:S01]  /*11d30*/  HADD2.F32 R65, -RZ, R27.reuse.H0_H0 ;  /* 0x2000001bff417230 */ /* 0x100fe20000004100 */
[-C--:B------:R-:W-:Y:S01]  /*11d40*/  FFMA.FTZ R67, R37, R4.reuse, RZ ;  /* 0x0000000425437223 */ /* 0x080fe200000100ff */
[----:B------:R-:W-:Y:S01]  /*11d50*/  HADD2.F32 R66, -RZ, R27.H1_H1 ;  /* 0x3000001bff427230 */ /* 0x000fe20000004100 */
[-C--:B------:R-:W-:Y:S02]  /*11d60*/  FFMA.FTZ R68, R35, R4.reuse, RZ ;  /* 0x0000000423447223 */ /* 0x080fe400000100ff */
[----:B------:R-:W-:Y:S02]  /*11d70*/  FFMA.FTZ R4, R39, R4, RZ ;  /* 0x0000000427047223 */ /* 0x000fe400000100ff */
[----:B------:R-:W-:Y:S01]  /*11d80*/  FFMA.FTZ R27, R33, R11, R26 ;  /* 0x0000000b211b7223 */ /* 0x000fe2000001001a */
[----:B------:R-:W-:-:S02]  /*11d90*/  F2FP.PACK_AB R69, RZ, R69 ;  /* 0x00000045ff45723e */ /* 0x000fc400000000ff */
[----:B------:R-:W-:Y:S01]  /*11da0*/  F2FP.PACK_AB R70, RZ, R70 ;  /* 0x00000046ff46723e */ /* 0x000fe200000000ff */
[-C--:B------:R-:W-:Y:S02]  /*11db0*/  FFMA.FTZ R67, R34, R11.reuse, R67 ;  /* 0x0000000b22437223 */ /* 0x080fe40000010043 */
[-C--:B------:R-:W-:Y:S02]  /*11dc0*/  FFMA.FTZ R68, R36, R11.reuse, R68 ;  /* 0x0000000b24447223 */ /* 0x080fe40000010044 */
[----:B------:R-:W-:Y:S01]  /*11dd0*/  FFMA.FTZ R4, R40, R11, R4 ;  /* 0x0000000b28047223 */ /* 0x000fe20000010004 */
[----:B------:R-:W-:Y:S01]  /*11de0*/  PRMT R69, R69, 0x5410, R70 ;  /* 0x0000541045457816 */ /* 0x000fe20000000046 */
[-C--:B------:R-:W-:Y:S02]  /*11df0*/  FFMA.FTZ R11, R48, R65.reuse, R27 ;  /* 0x00000041300b7223 */ /* 0x080fe4000001001b */
[----:B------:R-:W0:Y:S01]  /*11e00*/  LDS.64 R26, [UR4+0x208] ;  /* 0x00020804ff1a7984 */ /* 0x000e220008000a00 */
[----:B------:R-:W-:-:S02]  /*11e10*/  FFMA.FTZ R67, R46, R65, R67 ;  /* 0x000000412e437223 */ /* 0x000fc40000010043 */
[----:B------:R-:W-:Y:S01]  /*11e20*/  HFMA2.MMA R2, R69, 1, 1, R2 ;  /* 0x3c003c0045027835 */ /* 0x000fe20000000002 */
        /* <DEDUP_REMOVED lines=35> */
[----:B------:R-:W-:Y:S02]  /*12060*/  FFMA.FTZ R66, R40, R29, R66 ;  /* 0x0000001d28427223 */ /* 0x000fe40000010042 */
[----:B------:R-:W-:Y:S02]  /*12070*/  FFMA.FTZ R9, R48, R65, R9 ;  /* 0x0000004130097223 */ /* 0x000fe40000010009 */
        /* <DEDUP_REMOVED lines=8> */
[----:B------:R-:W-:Y:S02]  /*12100*/  FFMA.FTZ R66, R45, R68, R66 ;  /* 0x000000442d427223 */ /* 0x000fe40000010042 */
[----:B------:R-:W-:Y:S02]  /*12110*/  FFMA.FTZ R9, R52, R8, R9 ;  /* 0x0000000834097223 */ /* 0x000fe40000010009 */
[----:B------:R-:W-:-:S02]  /*12120*/  FFMA.FTZ R69, R47, R68, R69 ;  /* 0x000000442f457223 */ /* 0x000fc40000010045 */
[----:B------:R-:W-:Y:S02]  /*12130*/  FFMA.FTZ R29, R43, R68, R70 ;  /* 0x000000442b1d7223 */ /* 0x000fe40000010046 */
[-C--:B------:R-:W-:Y:S02]  /*12140*/  FFMA.FTZ R65, R49, R8.reuse, R66 ;  /* 0x0000000831417223 */ /* 0x080fe40000010042 */
[-C--:B------:R-:W-:Y:S02]  /*12150*/  FFMA.FTZ R69, R51, R8.reuse, R69 ;  /* 0x0000000833457223 */ /* 0x080fe40000010045 */
[----:B------:R-:W-:Y:S02]  /*12160*/  FFMA.FTZ R29, R50, R8, R29 ;  /* 0x00000008321d7223 */ /* 0x000fe4000001001d */
[-C--:B------:R-:W-:Y:S02]  /*12170*/  FFMA.FTZ R66, R55, R26.reuse, R9 ;  /* 0x0000001a37427223 */ /* 0x080fe40000010009 */
[----:B------:R-:W0:Y:S01]  /*12180*/  LDS.64 R8, [UR4+0x280] ;  /* 0x00028004ff087984 */ /* 0x000e220008000a00 */
[--C-:B------:R-:W-:Y:S01]  /*12190*/  HADD2.F32 R68, -RZ, R27.reuse.H0_H0 ;  /* 0x2000001bff447230 */ /* 0x100fe20000004100 */
[-C--:B------:R-:W-:Y:S01]  /*121a0*/  FFMA.FTZ R69, R54, R26.reuse, R69 ;  /* 0x0000001a36457223 */ /* 0x080fe20000010045 */
[----:B------:R-:W-:Y:S01]  /*121b0*/  HADD2.F32 R27, -RZ, R27.H1_H1 ;  /* 0x3000001bff1b7230 */ /* 0x000fe20000004100 */
[----:B------:R-:W-:-:S02]  /*121c0*/  FFMA.FTZ R29, R53, R26, R29 ;  /* 0x0000001a351d7223 */ /* 0x000fc4000001001d */
[-C--:B------:R-:W-:Y:S02]  /*121d0*/  FFMA.FTZ R66, R57, R68.reuse, R66 ;  /* 0x0000004439427223 */ /* 0x080fe40000010042 */
[----:B------:R-:W-:Y:S02]  /*121e0*/  FFMA.FTZ R69, R59, R68, R69 ;  /* 0x000000443b457223 */ /* 0x000fe40000010045 */
[----:B------:R-:W-:Y:S02]  /*121f0*/  FFMA.FTZ R65, R56, R26, R65 ;  /* 0x0000001a38417223 */ /* 0x000fe40000010041 */
[-C--:B------:R-:W-:Y:S02]  /*12200*/  FFMA.FTZ R66, R58, R27.reuse, R66 ;  /* 0x0000001b3a427223 */ /* 0x080fe40000010042 */
[----:B------:R-:W-:Y:S02]  /*12210*/  FFMA.FTZ R69, R60, R27, R69 ;  /* 0x0000001b3c457223 */ /* 0x000fe40000010045 */
[----:B------:R-:W-:-:S02]  /*12220*/  FFMA.FTZ R29, R61, R68, R29 ;  /* 0x000000443d1d7223 */ /* 0x000fc4000001001d */
[----:B------:R-:W-:Y:S02]  /*12230*/  FFMA.FTZ R68, R63, R68, R65 ;  /* 0x000000443f447223 */ /* 0x000fe40000010041 */
[-C--:B------:R-:W-:Y:S02]  /*12240*/  FMUL.FTZ R28, R28, R21.reuse ;  /* 0x000000151c1c7220 */ /* 0x080fe40000410000 */
[-C--:B------:R-:W-:Y:S02]  /*12250*/  FMUL.FTZ R67, R67, R20.reuse ;  /* 0x0000001443437220 */ /* 0x080fe40000410000 */
[----:B------:R-:W-:Y:S02]  /*12260*/  FMUL.FTZ R66, R66, R21 ;  /* 0x0000001542427220 */ /* 0x000fe40000410000 */
[----:B------:R-:W-:Y:S02]  /*12270*/  FMUL.FTZ R69, R69, R20 ;  /* 0x0000001445457220 */ /* 0x000fe40000410000 */
[----:B------:R-:W-:-:S02]  /*12280*/  FMUL.FTZ R11, R11, R22 ;  /* 0x000000160b0b7220 */ /* 0x000fc40000410000 */
[----:B------:R-:W-:Y:S02]  /*12290*/  FMUL.FTZ R4, R4, R23 ;  /* 0x0000001704047220 */ /* 0x000fe40000410000 */
[-C--:B------:R-:W-:Y:S02]  /*122a0*/  FFMA.FTZ R65, R62, R27.reuse, R29 ;  /* 0x0000001b3e417223 */ /* 0x080fe4000001001d */
[----:B------:R-:W-:Y:S01]  /*122b0*/  FFMA.FTZ R68, R64, R27, R68 ;  /* 0x0000001b40447223 */ /* 0x000fe20000010044 */
[----:B------:R-:W-:Y:S01]  /*122c0*/  F2FP.PACK_AB R28, RZ, R28 ;  /* 0x0000001cff1c723e */ /* 0x000fe200000000ff */
[----:B------:R-:W1:Y:S01]  /*122d0*/  LDS.64 R26, [UR4+0x288] ;  /* 0x00028804ff1a7984 */ /* 0x000e620008000a00 */
        /* <DEDUP_REMOVED lines=10> */
[----:B------:R-:W-:-:S02]  /*12380*/  F2FP.PACK_AB R65, RZ, R65 ;  /* 0x00000041ff41723e */ /* 0x000fc400000000ff */
[----:B------:R-:W-:Y:S01]  /*12390*/  F2FP.PACK_AB R68, RZ, R68 ;  /* 0x00000044ff44723e */ /* 0x000fe200000000ff */
[----:B------:R-:W-:Y:S01]  /*123a0*/  HFMA2.MMA R29, R28, 1, 1, R13 ;  /* 0x3c003c001c1d7835 */ /* 0x000fe2000000000d */
[----:B------:R-:W-:Y:S01]  /*123b0*/  HADD2 R28, R11, R0 ;  /* 0x000000000b1c7230 */ /* 0x000fe20000000000 */
[----:B------:R-:W-:Y:S01]  /*123c0*/  HFMA2.MMA R13, R66, 1, 1, R10 ;  /* 0x3c003c00420d7835 */ /* 0x000fe2000000000a */
[----:B------:R-:W-:Y:S01]  /*123d0*/  PRMT R65, R65, 0x5410, R68 ;  /* 0x0000541041417816 */ /* 0x000fe20000000044 */
[----:B------:R-:W3:Y:S01]  /*123e0*/  LDS.64 R10, [UR4+0x300] ;  /* 0x00030004ff0a7984 */ /* 0x000ee20008000a00 */
[----:B0-----:R-:W-:-:S04]  /*123f0*/  HADD2.F32 R4, -RZ, R8.H0_H0 ;  /* 0x20000008ff047230 */ /* 0x001fc80000004100 */
[----:B------:R-:W-:Y:S01]  /*12400*/  HFMA2.MMA R0, R65, 1, 1, R12 ;  /* 0x3c003c0041007835 */ /* 0x000fe2000000000c */
        /* <DEDUP_REMOVED lines=33> */
[----:B---3--:R-:W-:Y:S01]  /*12620*/  HADD2.F32 R26, -RZ, R10.H0_H0 ;  /* 0x2000000aff1a7230 */ /* 0x008fe20000004100 */
        /* <DEDUP_REMOVED lines=10> */
[----:B------:R-:W-:-:S02]  /*126d0*/  FFMA.FTZ R35, R35, R26, RZ ;  /* 0x0000001a23237223 */ /* 0x000fc400000100ff */
        /* <DEDUP_REMOVED lines=35> */
[----:B------:R-:W0:Y:S01]  /*12910*/  LDS.64 R8, [UR4+0x10] ;  /* 0x00001004ff087984 */ /* 0x000e220008000a00 */
[----:B------:R-:W-:-:S02]  /*12920*/  FMUL.FTZ R4, R4, R21 ;  /* 0x0000001504047220 */ /* 0x000fc40000410000 */
[----:B------:R-:W-:-:S03]  /*12930*/  FMUL.FTZ R67, R67, R20 ;  /* 0x0000001443437220 */ /* 0x000fc60000410000 */
[----:B------:R-:W-:Y:S02]  /*12940*/  F2FP.PACK_AB R4, RZ, R4 ;  /* 0x00000004ff04723e */ /* 0x000fe400000000ff */
[----:B------:R-:W-:Y:S01]  /*12950*/  F2FP.PACK_AB R67, RZ, R67 ;  /* 0x00000043ff43723e */ /* 0x000fe200000000ff */
[-C--:B------:R-:W-:Y:S02]  /*12960*/  FMUL.FTZ R69, R69, R22.reuse ;  /* 0x0000001645457220 */ /* 0x080fe40000410000 */
[-C--:B------:R-:W-:Y:S02]  /*12970*/  FMUL.FTZ R12, R12, R23.reuse ;  /* 0x000000170c0c7220 */ /* 0x080fe40000410000 */
[----:B------:R-:W-:Y:S02]  /*12980*/  FMUL.FTZ R35, R35, R22 ;  /* 0x0000001623237220 */ /* 0x000fe40000410000 */
[----:B------:R-:W-:Y:S01]  /*12990*/  FMUL.FTZ R64, R64, R23 ;  /* 0x0000001740407220 */ /* 0x000fe20000410000 */
[----:B------:R-:W-:-:S02]  /*129a0*/  PRMT R4, R4, 0x5410, R67 ;  /* 0x0000541004047816 */ /* 0x000fc40000000043 */
[----:B------:R-:W-:Y:S02]  /*129b0*/  F2FP.PACK_AB R69, RZ, R69 ;  /* 0x00000045ff45723e */ /* 0x000fe400000000ff */
[----:B------:R-:W-:Y:S02]  /*129c0*/  F2FP.PACK_AB R12, RZ, R12 ;  /* 0x0000000cff0c723e */ /* 0x000fe400000000ff */
[----:B------:R-:W-:Y:S02]  /*129d0*/  F2FP.PACK_AB R35, RZ, R35 ;  /* 0x00000023ff23723e */ /* 0x000fe400000000ff */
[----:B------:R-:W-:Y:S01]  /*129e0*/  F2FP.PACK_AB R64, RZ, R64 ;  /* 0x00000040ff40723e */ /* 0x000fe200000000ff */
[----:B------:R-:W-:Y:S01]  /*129f0*/  HFMA2.MMA R33, R4, 1, 1, R3 ;  /* 0x3c003c0004217835 */ /* 0x000fe20000000003 */
[----:B------:R-:W-:Y:S02]  /*12a00*/  PRMT R69, R69, 0x5410, R12 ;  /* 0x0000541045457816 */ /* 0x000fe4000000000c */
[----:B------:R-:W-:-:S02]  /*12a10*/  PRMT R35, R35, 0x5410, R64 ;  /* 0x0000541023237816 */ /* 0x000fc40000000040 */
[----:B--2---:R-:W-:Y:S01]  /*12a20*/  LOP3.LUT R4, R16, 0xf000f, RZ, 0xc0, !PT ;  /* 0x000f000f10047812 */ /* 0x004fe200078ec0ff */
[----:B------:R-:W-:Y:S01]  /*12a30*/  FMUL.FTZ R10, R10, R21 ;  /* 0x000000150a0a7220 */ /* 0x000fe20000410000 */
[----:B------:R-:W-:Y:S01]  /*12a40*/  HADD2 R26, R69, R6 ;  /* 0x00000006451a7230 */ /* 0x000fe20000000000 */
[----:B------:R-:W-:Y:S01]  /*12a50*/  FMUL.FTZ R37, R37, R20 ;  /* 0x0000001425257220 */ /* 0x000fe20000410000 */
[----:B------:R-:W-:Y:S01]  /*12a60*/  LOP3.LUT R4, R4, 0x64006400, RZ, 0xfc, !PT ;  /* 0x6400640004047812 */ /* 0x000fe200078efcff */
[----:B------:R-:W-:Y:S01]  /*12a70*/  HADD2 R12, R35, R7 ;  /* 0x00000007230c7230 */ /* 0x000fe20000000000 */
[----:B------:R-:W-:Y:S02]  /*12a80*/  LOP3.LUT R6, R17, 0xf000f, RZ, 0xc0, !PT ;  /* 0x000f000f11067812 */ /* 0x000fe400078ec0ff */
[C---:B------:R-:W-:Y:S02]  /*12a90*/  LOP3.LUT R7, R18.reuse, 0xf000f, RZ, 0xc0, !PT ;  /* 0x000f000f12077812 */ /* 0x040fe400078ec0ff */
[----:B------:R-:W-:-:S02]  /*12aa0*/  LOP3.LUT R40, R18, 0xf000f0, RZ, 0xc0, !PT ;  /* 0x00f000f012287812 */ /* 0x000fc400078ec0ff */
[----:B------:R-:W-:Y:S02]  /*12ab0*/  SHF.R.U32.HI R3, RZ, 0x8, R18 ;  /* 0x00000008ff037819 */ /* 0x000fe40000011612 */
[----:B------:R-:W-:Y:S01]  /*12ac0*/  LOP3.LUT R18, R19, 0xf000f, RZ, 0xc0, !PT ;  /* 0x000f000f13127812 */ /* 0x000fe200078ec0ff */
[----:B------:R-:W-:Y:S01]  /*12ad0*/  HADD2 R4, R4, -1032, -1032 ;  /* 0xe408e40804047430 */ /* 0x000fe20000000000 */
[----:B------:R-:W-:Y:S01]  /*12ae0*/  F2FP.PACK_AB R10, RZ, R10 ;  /* 0x0000000aff0a723e */ /* 0x000fe200000000ff */
[--C-:B0-----:R-:W-:Y:S01]  /*12af0*/  HADD2.F32 R49, -RZ, R9.reuse.H0_H0 ;  /* 0x20000009ff317230 */ /* 0x101fe20000004100 */
[----:B------:R-:W-:Y:S01]  /*12b00*/  F2FP.PACK_AB R37, RZ, R37 ;  /* 0x00000025ff25723e */ /* 0x000fe200000000ff */
[----:B------:R-:W-:Y:S01]  /*12b10*/  HADD2.F32 R48, -RZ, R9.H1_H1 ;  /* 0x30000009ff307230 */ /* 0x000fe20000004100 */
[----:B------:R-:W-:Y:S02]  /*12b20*/  LOP3.LUT R6, R6, 0x64006400, RZ, 0xfc, !PT ;  /* 0x6400640006067812 */ /* 0x000fe400078efcff */
[----:B------:R-:W-:-:S02]  /*12b30*/  LOP3.LUT R7, R7, 0x64006400, RZ, 0xfc, !PT ;  /* 0x6400640007077812 */ /* 0x000fc400078efcff */
[----:B------:R-:W-:Y:S01]  /*12b40*/  LOP3.LUT R9, R18, 0x64006400, RZ, 0xfc, !PT ;  /* 0x6400640012097812 */ /* 0x000fe200078efcff */
[--C-:B------:R-:W-:Y:S01]  /*12b50*/  HADD2.F32 R42, -RZ, R8.reuse.H0_H0 ;  /* 0x20000008ff2a7230 */ /* 0x100fe20000004100 */
[----:B------:R-:W-:Y:S01]  /*12b60*/  PRMT R10, R10, 0x5410, R37 ;  /* 0x000054100a0a7816 */ /* 0x000fe20000000025 */
[----:B------:R-:W-:Y:S02]  /*12b70*/  HADD2.F32 R43, -RZ, R8.H1_H1 ;  /* 0x30000008ff2b7230 */ /* 0x000fe40000004100 */
[--C-:B------:R-:W-:Y:S02]  /*12b80*/  HADD2.F32 R18, -RZ, R4.reuse.H0_H0 ;  /* 0x20000004ff127230 */ /* 0x100fe40000004100 */
[----:B------:R-:W-:Y:S02]  /*12b90*/  HADD2.F32 R34, -RZ, R4.H1_H1 ;  /* 0x30000004ff227230 */ /* 0x000fe40000004100 */
[----:B------:R-:W-:Y:S02]  /*12ba0*/  HADD2 R8, R6, -1032, -1032 ;  /* 0xe408e40806087430 */ /* 0x000fe40000000000 */
[----:B------:R-:W-:-:S02]  /*12bb0*/  HADD2 R4, R7, -1032, -1032 ;  /* 0xe408e40807047430 */ /* 0x000fc40000000000 */
[----:B------:R-:W-:Y:S01]  /*12bc0*/  HADD2 R9, R9, -1032, -1032 ;  /* 0xe408e40809097430 */ /* 0x000fe20000000000 */
[----:B------:R-:W-:Y:S01]  /*12bd0*/  HFMA2.MMA R27, R10, 1, 1, R5 ;  /* 0x3c003c000a1b7835 */ /* 0x000fe20000000005 */
[----:B------:R-:W-:Y:S01]  /*12be0*/  LOP3.LUT R5, R16, 0xf000f0, RZ, 0xc0, !PT ;  /* 0x00f000f010057812 */ /* 0x000fe200078ec0ff */
[----:B------:R-:W-:Y:S01]  /*12bf0*/  HADD2.F32 R36, -RZ, R8.H0_H0 ;  /* 0x20000008ff247230 */ /* 0x000fe20000004100 */
[----:B------:R-:W0:Y:S01]  /*12c00*/  LDS.64 R6, [UR4+0x18] ;  /* 0x00001804ff067984 */ /* 0x000e220008000a00 */
[--C-:B------:R-:W-:Y:S02]  /*12c10*/  HADD2.F32 R35, -RZ, R4.reuse.H0_H0 ;  /* 0x20000004ff237230 */ /* 0x100fe40000004100 */
[--C-:B------:R-:W-:Y:S01]  /*12c20*/  HADD2.F32 R39, -RZ, R9.reuse.H0_H0 ;  /* 0x20000009ff277230 */ /* 0x100fe20000004100 */
[----:B------:R-:W-:Y:S01]  /*12c30*/  LOP3.LUT R11, R17, 0xf000f0, RZ, 0xc0, !PT ;  /* 0x00f000f0110b7812 */ /* 0x000fe200078ec0ff */
[----:B------:R-:W-:Y:S01]  /*12c40*/  HADD2.F32 R37, -RZ, R4.H1_H1 ;  /* 0x30000004ff257230 */ /* 0x000fe20000004100 */
[----:B------:R-:W-:Y:S01]  /*12c50*/  LOP3.LUT R4, R5, 0x64006400, RZ, 0xfc, !PT ;  /* 0x6400640005047812 */ /* 0x000fe200078efcff */
[----:B------:R-:W-:Y:S01]  /*12c60*/  HADD2.F32 R38, -RZ, R9.H1_H1 ;  /* 0x30000009ff267230 */ /* 0x000fe20000004100 */
[----:B------:R-:W-:Y:S01]  /*12c70*/  LOP3.LUT R41, R19, 0xf000f0, RZ, 0xc0, !PT ;  /* 0x00f000f013297812 */ /* 0x000fe200078ec0ff */
[----:B------:R-:W-:Y:S01]  /*12c80*/  FFMA.FTZ R5, R18, R42, RZ ;  /* 0x0000002a12057223 */ /* 0x000fe200000100ff */
[----:B------:R-:W-:Y:S01]  /*12c90*/  SHF.R.U32.HI R10, RZ, 0x8, R19 ;  /* 0x00000008ff0a7819 */ /* 0x000fe20000011613 */
[C---:B------:R-:W-:Y:S01]  /*12ca0*/  FFMA.FTZ R44, R42.reuse, R36, RZ ;  /* 0x000000242a2c7223 */ /* 0x040fe200000100ff */
[----:B------:R-:W-:Y:S01]  /*12cb0*/  HADD2.F32 R19, -RZ, R8.H1_H1 ;  /* 0x30000008ff137230 */ /* 0x000fe20000004100 */
[C---:B------:R-:W-:Y:S01]  /*12cc0*/  FFMA.FTZ R46, R42.reuse, R35, RZ ;  /* 0x000000232a2e7223 */ /* 0x040fe200000100ff */
[----:B------:R-:W-:Y:S01]  /*12cd0*/  LOP3.LUT R8, R11, 0x64006400, RZ, 0xfc, !PT ;  /* 0x640064000b087812 */ /* 0x000fe200078efcff */
[----:B------:R-:W-:Y:S01]  /*12ce0*/  FFMA.FTZ R42, R42, R39, RZ ;  /* 0x000000272a2a7223 */ /* 0x000fe200000100ff */
[----:B------:R-:W-:Y:S01]  /*12cf0*/  LOP3.LUT R40, R40, 0x64006400, RZ, 0xfc, !PT ;  /* 0x6400640028287812 */ /* 0x000fe200078efcff */
[----:B------:R-:W-:-:S02]  /*12d00*/  HFMA2 R4, R4, R15.H0_H0, -72, -72 ;  /* 0xd480d48004047431 */ /* 0x000fc4000004000f */
[----:B------:R-:W-:Y:S01]  /*12d10*/  FFMA.FTZ R52, R43, R38, R42 ;  /* 0x000000262b347223 */ /* 0x000fe2000001002a */
[----:B------:R-:W-:Y:S01]  /*12d20*/  LOP3.LUT R42, R41, 0x64006400, RZ, 0xfc, !PT ;  /* 0x64006400292a7812 */ /* 0x000fe200078efcff */
[-C--:B------:R-:W-:Y:S01]  /*12d30*/  HFMA2 R8, R8, R15.reuse.H0_H0, -72, -72 ;  /* 0xd480d48008087431 */ /* 0x080fe2000004000f */
[----:B------:R-:W-:Y:S01]  /*12d40*/  FFMA.FTZ R9, R34, R43, R5 ;  /* 0x0000002b22097223 */ /* 0x000fe20000010005 */
[-C--:B------:R-:W-:Y:S01]  /*12d50*/  HFMA2 R5, R40, R15.reuse.H0_H0, -72, -72 ;  /* 0xd480d48028057431 */ /* 0x080fe2000004000f */
[C---:B------:R-:W-:Y:S01]  /*12d60*/  FFMA.FTZ R11, R43.reuse, R19, R44 ;  /* 0x000000132b0b7223 */ /* 0x040fe2000001002c */
[--C-:B------:R-:W-:Y:S01]  /*12d70*/  HADD2.F32 R40, -RZ, R4.reuse.H0_H0 ;  /* 0x20000004ff287230 */ /* 0x100fe20000004100 */
[----:B------:R-:W-:Y:S01]  /*12d80*/  FFMA.FTZ R50, R43, R37, R46 ;  /* 0x000000252b327223 */ /* 0x000fe2000001002e */
[----:B------:R-:W-:Y:S02]  /*12d90*/  HADD2.F32 R43, -RZ, R4.H1_H1 ;  /* 0x30000004ff2b7230 */ /* 0x000fe40000004100 */
[----:B------:R-:W-:-:S02]  /*12da0*/  HFMA2 R4, R42, R15.H0_H0, -72, -72 ;  /* 0xd480d4802a047431 */ /* 0x000fc4000004000f */
[--C-:B------:R-:W-:Y:S02]  /*12db0*/  HADD2.F32 R42, -RZ, R8.reuse.H0_H0 ;  /* 0x20000008ff2a7230 */ /* 0x100fe40000004100 */
[----:B------:R-:W-:-:S03]  /*12dc0*/  HADD2.F32 R46, -RZ, R8.H1_H1 ;  /* 0x30000008ff2e7230 */ /* 0x000fc60000004100 */
[----:B------:R-:W-:Y:S01]  /*12dd0*/  FFMA.FTZ R11, R49, R42, R11 ;  /* 0x0000002a310b7223 */ /* 0x000fe2000001000b */
[----:B------:R-:W-:-:S03]  /*12de0*/  SHF.R.U32.HI R16, RZ, 0x8, R16 ;  /* 0x00000008ff107819 */ /* 0x000fc60000011610 */
[----:B------:R-:W-:Y:S01]  /*12df0*/  FFMA.FTZ R54, R48, R46, R11 ;  /* 0x0000002e30367223 */ /* 0x000fe2000001000b */
[----:B------:R-:W-:Y:S01]  /*12e00*/  LOP3.LUT R11, R3, 0xf000f, RZ, 0xc0, !PT ;  /* 0x000f000f030b7812 */ /* 0x000fe200078ec0ff */
[--C-:B------:R-:W-:Y:S02]  /*12e10*/  HADD2.F32 R44, -RZ, R5.reuse.H0_H0 ;  /* 0x20000005ff2c7230 */ /* 0x100fe40000004100 */
[----:B------:R-:W-:Y:S01]  /*12e20*/  HADD2.F32 R47, -RZ, R5.H1_H1 ;  /* 0x30000005ff2f7230 */ /* 0x000fe20000004100 */
[----:B------:R-:W-:Y:S01]  /*12e30*/  LOP3.LUT R11, R11, 0x64006400, RZ, 0xfc, !PT ;  /* 0x640064000b0b7812 */ /* 0x000fe200078efcff */
[--C-:B------:R-:W-:Y:S02]  /*12e40*/  HADD2.F32 R41, -RZ, R4.reuse.H0_H0 ;  /* 0x20000004ff297230 */ /* 0x100fe40000004100 */
[----:B------:R-:W-:Y:S02]  /*12e50*/  HADD2.F32 R45, -RZ, R4.H1_H1 ;  /* 0x30000004ff2d7230 */ /* 0x000fe40000004100 */
[----:B------:R-:W1:Y:S01]  /*12e60*/  LDS.64 R4, [UR4+0x90] ;  /* 0x00009004ff047984 */ /* 0x000e620008000a00 */
[----:B------:R-:W-:Y:S01]  /*12e70*/  LOP3.LUT R8, R16, 0xf000f, RZ, 0xc0, !PT ;  /* 0x000f000f10087812 */ /* 0x000fe200078ec0ff */
[----:B------:R-:W-:-:S02]  /*12e80*/  FFMA.FTZ R9, R40, R49, R9 ;  /* 0x0000003128097223 */ /* 0x000fc40000010009 */
[C---:B------:R-:W-:Y:S01]  /*12e90*/  FFMA.FTZ R50, R49.reuse, R44, R50 ;  /* 0x0000002c31327223 */ /* 0x040fe20000010032 */
[----:B------:R-:W-:Y:S01]  /*12ea0*/  SHF.R.U32.HI R17, RZ, 0x8, R17 ;  /* 0x00000008ff117819 */ /* 0x000fe20000011611 */
[----:B------:R-:W-:Y:S01]  /*12eb0*/  FFMA.FTZ R49, R49, R41, R52 ;  /* 0x0000002931317223 */ /* 0x000fe20000010034 */
[----:B------:R-:W-:Y:S01]  /*12ec0*/  HADD2 R11, R11, -1032, -1032 ;  /* 0xe408e4080b0b7430 */ /* 0x000fe20000000000 */
[----:B------:R-:W-:Y:S01]  /*12ed0*/  LOP3.LUT R8, R8, 0x64006400, RZ, 0xfc, !PT ;  /* 0x6400640008087812 */ /* 0x000fe200078efcff */
[----:B------:R-:W-:Y:S01]  /*12ee0*/  FFMA.FTZ R52, R43, R48, R9 ;  /* 0x000000302b347223 */ /* 0x000fe20000010009 */
[----:B------:R-:W-:Y:S01]  /*12ef0*/  LOP3.LUT R9, R17, 0xf000f, RZ, 0xc0, !PT ;  /* 0x000f000f11097812 */ /* 0x000fe200078ec0ff */
[C---:B------:R-:W-:Y:S02]  /*12f00*/  FFMA.FTZ R56, R48.reuse, R47, R50 ;  /* 0x0000002f30387223 */ /* 0x040fe40000010032 */
[----:B------:R-:W-:Y:S01]  /*12f10*/  FFMA.FTZ R57, R48, R45, R49 ;  /* 0x0000002d30397223 */ /* 0x000fe20000010031 */
[----:B------:R-:W-:Y:S01]  /*12f20*/  LOP3.LUT R48, R10, 0xf000f, RZ, 0xc0, !PT ;  /* 0x000f000f0a307812 */ /* 0x000fe200078ec0ff */
[----:B0-----:R-:W-:-:S02]  /*12f30*/  HADD2.F32 R53, -RZ, R6.H0_H0 ;  /* 0x20000006ff357230 */ /* 0x001fc40000004100 */
[----:B------:R-:W-:Y:S01]  /*12f40*/  HADD2.F32 R60, -RZ, R6.H1_H1 ;  /* 0x30000006ff3c7230 */ /* 0x000fe20000004100 */
[----:B------:R-:W-:Y:S01]  /*12f50*/  LOP3.LUT R6, R10, 0xf000f0, RZ, 0xc0, !PT ;  /* 0x00f000f00a067812 */ /* 0x000fe200078ec0ff */
[----:B------:R-:W-:Y:S02]  /*12f60*/  HADD2.F32 R49, -RZ, R11.H0_H0 ;  /* 0x2000000bff317230 */ /* 0x000fe40000004100 */
[----:B------:R-:W-:Y:S01]  /*12f70*/  HADD2 R8, R8, -1032, -1032 ;  /* 0xe408e40808087430 */ /* 0x000fe20000000000 */
[----:B------:R-:W-:Y:S02]  /*12f80*/  LOP3.LUT R9, R9, 0x64006400, RZ, 0xfc, !PT ;  /* 0x6400640009097812 */ /* 0x000fe400078efcff */
[----:B------:R-:W-:Y:S01]  /*12f90*/  LOP3.LUT R48, R48, 0x64006400, RZ, 0xfc, !PT ;  /* 0x6400640030307812 */ /* 0x000fe200078efcff */
[----:B------:R-:W-:Y:S01]  /*12fa0*/  FFMA.FTZ R65, R53, R49, R56 ;  /* 0x0000003135417223 */ /* 0x000fe20000010038 */
[----:B------:R-:W-:Y:S01]  /*12fb0*/  HADD2.F32 R62, -RZ, R7.H0_H0 ;  /* 0x20000007ff3e7230 */ /* 0x000fe20000004100 */
[----:B------:R-:W-:Y:S01]  /*12fc0*/  LOP3.LUT R56, R6, 0x64006400, RZ, 0xfc, !PT ;  /* 0x6400640006387812 */ /* 0x000fe200078efcff */
[----:B------:R-:W-:-:S02]  /*12fd0*/  HADD2.F32 R51, -RZ, R8.H0_H0 ;  /* 0x20000008ff337230 */ /* 0x000fc40000004100 */
[----:B------:R-:W-:Y:S02]  /*12fe0*/  HADD2.F32 R64, -RZ, R7.H1_H1 ;  /* 0x30000007ff407230 */ /* 0x000fe40000004100 */
[----:B------:R-:W0:Y:S01]  /*12ff0*/  LDS.64 R6, [UR4+0x98] ;  /* 0x00009804ff067984 */ /* 0x000e220008000a00 */
[----:B------:R-:W-:Y:S01]  /*13000*/  HADD2 R9, R9, -1032, -1032 ;  /* 0xe408e40809097430 */ /* 0x000fe20000000000 */
[----:B------:R-:W-:Y:S01]  /*13010*/  LOP3.LUT R17, R17, 0xf000f0, RZ, 0xc0, !PT ;  /* 0x00f000f011117812 */ /* 0x000fe200078ec0ff */
[----:B------:R-:W-:Y:S01]  /*13020*/  HADD2 R55, R48, -1032, -1032 ;  /* 0xe408e40830377430 */ /* 0x000fe20000000000 */
[----:B------:R-:W-:Y:S01]  /*13030*/  FFMA.FTZ R61, R51, R53, R52 ;  /* 0x00000035333d7223 */ /* 0x000fe20000010034 */
[----:B------:R-:W-:Y:S01]  /*13040*/  LOP3.LUT R16, R16, 0xf000f0, RZ, 0xc0, !PT ;  /* 0x00f000f010107812 */ /* 0x000fe200078ec0ff */
[----:B------:R-:W-:Y:S01]  /*13050*/  HADD2.F32 R52, -RZ, R8.H1_H1 ;  /* 0x30000008ff347230 */ /* 0x000fe20000004100 */
[----:B------:R-:W-:Y:S01]  /*13060*/  LOP3.LUT R3, R3, 0xf000f0, RZ, 0xc0, !PT ;  /* 0x00f000f003037812 */ /* 0x000fe200078ec0ff */
[----:B------:R-:W-:Y:S01]  /*13070*/  HADD2.F32 R50, -RZ, R9.H0_H0 ;  /* 0x20000009ff327230 */ /* 0x000fe20000004100 */
[----:B------:R-:W-:Y:S01]  /*13080*/  LOP3.LUT R8, R17, 0x64006400, RZ, 0xfc, !PT ;  /* 0x6400640011087812 */ /* 0x000fe200078efcff */
[----:B------:R-:W-:Y:S01]  /*13090*/  HADD2.F32 R48, -RZ, R55.H0_H0 ;  /* 0x20000037ff307230 */ /* 0x000fe20000004100 */
[----:B------:R-:W-:-:S02]  /*130a0*/  LOP3.LUT R16, R16, 0x64006400, RZ, 0xfc, !PT ;  /* 0x6400640010107812 */ /* 0x000fc400078efcff */
[----:B------:R-:W-:Y:S01]  /*130b0*/  LOP3.LUT R10, R3, 0x64006400, RZ, 0xfc, !PT ;  /* 0x64006400030a7812 */ /* 0x000fe200078efcff */
[C---:B------:R-:W-:Y:S01]  /*130c0*/  FFMA.FTZ R63, R53.reuse, R50, R54 ;  /* 0x00000032353f7223 */ /* 0x040fe20000010036 */
[-C--:B------:R-:W-:Y:S01]  /*130d0*/  HFMA2 R8, R8, R15.reuse.H0_H0, -72, -72 ;  /* 0xd480d48008087431 */ /* 0x080fe2000004000f */
[----:B------:R-:W-:Y:S01]  /*130e0*/  FFMA.FTZ R66, R53, R48, R57 ;  /* 0x0000003035427223 */ /* 0x000fe20000010039 */
[----:B------:R-:W-:Y:S02]  /*130f0*/  HADD2.F32 R53, -RZ, R9.H1_H1 ;  /* 0x30000009ff357230 */ /* 0x000fe40000004100 */
[-C--:B------:R-:W-:Y:S02]  /*13100*/  HFMA2 R16, R16, R15.reuse.H0_H0, -72, -72 ;  /* 0xd480d48010107431 */ /* 0x080fe4000004000f */
[-C--:B------:R-:W-:Y:S02]  /*13110*/  HFMA2 R10, R10, R15.reuse.H0_H0, -72, -72 ;  /* 0xd480d4800a0a7431 */ /* 0x080fe4000004000f */
[----:B------:R-:W-:Y:S01]  /*13120*/  HFMA2 R3, R56, R15.H0_H0, -72, -72 ;  /* 0xd480d48038037431 */ /* 0x000fe2000004000f */
[----:B------:R-:W-:Y:S01]  /*13130*/  FFMA.FTZ R63, R60, R53, R63 ;  /* 0x000000353c3f7223 */ /* 0x000fe2000001003f */
[----:B------:R-:W-:-:S02]  /*13140*/  HADD2.F32 R54, -RZ, R11.H1_H1 ;  /* 0x3000000bff367230 */ /* 0x000fc40000004100 */
[----:B------:R-:W-:Y:S02]  /*13150*/  HADD2.F32 R59, -RZ, R55.H1_H1 ;  /* 0x30000037ff3b7230 */ /* 0x000fe40000004100 */
[----:B------:R-:W-:Y:S01]  /*13160*/  HADD2.F32 R57, -RZ, R8.H0_H0 ;  /* 0x20000008ff397230 */ /* 0x000fe20000004100 */
[----:B------:R-:W-:Y:S01]  /*13170*/  FFMA.FTZ R61, R52, R60, R61 ;  /* 0x0000003c343d7223 */ /* 0x000fe2000001003d */
[----:B------:R-:W-:Y:S01]  /*13180*/  HADD2.F32 R58, -RZ, R16.H0_H0 ;  /* 0x20000010ff3a7230 */ /* 0x000fe20000004100 */
[C---:B------:R-:W-:Y:S01]  /*13190*/  FFMA.FTZ R65, R60.reuse, R54, R65 ;  /* 0x000000363c417223 */ /* 0x040fe20000010041 */
[----:B------:R-:W-:Y:S01]  /*131a0*/  HADD2.F32 R56, -RZ, R10.H0_H0 ;  /* 0x2000000aff387230 */ /* 0x000fe20000004100 */
[----:B------:R-:W-:Y:S01]  /*131b0*/  FFMA.FTZ R66, R60, R59, R66 ;  /* 0x0000003b3c427223 */ /* 0x000fe20000010042 */
[--C-:B------:R-:W-:Y:S01]  /*131c0*/  HADD2.F32 R55, -RZ, R3.reuse.H0_H0 ;  /* 0x20000003ff377230 */ /* 0x100fe20000004100 */
[----:B------:R-:W-:Y:S01]  /*131d0*/  FFMA.FTZ R11, R62, R57, R63 ;  /* 0x000000393e0b7223 */ /* 0x000fe2000001003f */
[----:B------:R-:W-:Y:S01]  /*131e0*/  HADD2.F32 R60, -RZ, R16.H1_H1 ;  /* 0x30000010ff3c7230 */ /* 0x000fe20000004100 */
[----:B------:R-:W-:Y:S01]  /*131f0*/  FFMA.FTZ R9, R58, R62, R61 ;  /* 0x0000003e3a097223 */ /* 0x000fe2000001003d */
[----:B------:R-:W-:-:S02]  /*13200*/  HADD2.F32 R63, -RZ, R3.H1_H1 ;  /* 0x30000003ff3f7230 */ /* 0x000fc40000004100 */
[----:B-1----:R-:W-:Y:S01]  /*13210*/  HADD2.F32 R3, -RZ, R4.H0_H0 ;  /* 0x20000004ff037230 */ /* 0x002fe20000004100 */
[C---:B------:R-:W-:Y:S02]  /*13220*/  FFMA.FTZ R65, R62.reuse, R56, R65 ;  /* 0x000000383e417223 */ /* 0x040fe40000010041 */
[----:B------:R-:W-:Y:S01]  /*13230*/  FFMA.FTZ R66, R62, R55, R66 ;  /* 0x000000373e427223 */ /* 0x000fe20000010042 */
[----:B------:R-:W-:Y:S01]  /*13240*/  HADD2.F32 R62, -RZ, R10.H1_H1 ;  /* 0x3000000aff3e7230 */ /* 0x000fe20000004100 */
[----:B------:R-:W-:Y:S01]  /*13250*/  FFMA.FTZ R10, R60, R64, R9 ;  /* 0x000000403c0a7223 */ /* 0x000fe20000010009 */
[----:B------:R-:W-:Y:S01]  /*13260*/  HADD2.F32 R61, -RZ, R8.H1_H1 ;  /* 0x30000008ff3d7230 */ /* 0x000fe20000004100 */
[-C--:B------:R-:W-:Y:S01]  /*13270*/  FFMA.FTZ R16, R36, R3.reuse, RZ ;  /* 0x0000000324107223 */ /* 0x080fe200000100ff */
[----:B------:R-:W-:Y:S01]  /*13280*/  HADD2.F32 R4, -RZ, R4.H1_H1 ;  /* 0x30000004ff047230 */ /* 0x000fe20000004100 */
[----:B------:R-:W-:Y:S01]  /*13290*/  FFMA.FTZ R17, R35, R3, RZ ;  /* 0x0000000323117223 */ /* 0x000fe200000100ff */
[----:B------:R-:W-:-:S02]  /*132a0*/  HADD2.F32 R9, -RZ, R5.H0_H0 ;  /* 0x20000005ff097230 */ /* 0x000fc40000004100 */
[----:B------:R-:W-:Y:S01]  /*132b0*/  HADD2.F32 R8, -RZ, R5.H1_H1 ;  /* 0x30000005ff087230 */ /* 0x000fe20000004100 */
        /* <DEDUP_REMOVED lines=10> */
[----:B0-----:R-:W-:Y:S01]  /*13360*/  HADD2.F32 R3, -RZ, R6.H0_H0 ;  /* 0x20000006ff037230 */ /* 0x001fe20000004100 */
[C---:B------:R-:W-:Y:S02]  /*13370*/  FFMA.FTZ R11, R64.reuse, R61, R11 ;  /* 0x0000003d400b7223 */ /* 0x040fe4000001000b */
[----:B------:R-:W-:-:S02]  /*13380*/  FFMA.FTZ R65, R64, R62, R65 ;  /* 0x0000003e40417223 */ /* 0x000fc40000010041 */
[----:B------:R-:W-:Y:S02]  /*13390*/  FFMA.FTZ R66, R64, R63, R66 ;  /* 0x0000003f40427223 */ /* 0x000fe40000010042 */
        /* <DEDUP_REMOVED lines=16> */
[----:B------:R-:W0:Y:S01]  /*134a0*/  LDS.64 R8, [UR4+0x110] ;  /* 0x00011004ff087984 */ /* 0x000e220008000a00 */
[-C--:B------:R-:W-:Y:S02]  /*134b0*/  FFMA.FTZ R4, R57, R16.reuse, R17 ;  /* 0x0000001039047223 */ /* 0x080fe40000010011 */
[-C--:B------:R-:W-:Y:S02]  /*134c0*/  FFMA.FTZ R6, R55, R16.reuse, R6 ;  /* 0x0000001037067223 */ /* 0x080fe40000010006 */
[----:B------:R-:W-:Y:S02]  /*134d0*/  FFMA.FTZ R3, R56, R16, R3 ;  /* 0x0000001038037223 */ /* 0x000fe40000010003 */
[----:B------:R-:W-:-:S04]  /*134e0*/  IMAD.WIDE R126, R25, c[0x0][0x18c], R126 ;  /* 0x00006300197e7a25 */ /* 0x000fc800078e027e */
[-C--:B------:R-:W-:Y:S02]  /*134f0*/  FFMA.FTZ R64, R60, R7.reuse, R5 ;  /* 0x000000073c407223 */ /* 0x080fe40000010005 */
[-C--:B------:R-:W-:Y:S02]  /*13500*/  FFMA.FTZ R17, R61, R7.reuse, R4 ;  /* 0x000000073d117223 */ /* 0x080fe40000010004 */
[-C--:B------:R-:W-:Y:S02]  /*13510*/  FFMA.FTZ R67, R62, R7.reuse, R3 ;  /* 0x000000073e437223 */ /* 0x080fe40000010003 */
[----:B------:R-:W-:Y:S02]  /*13520*/  FFMA.FTZ R68, R63, R7, R6 ;  /* 0x000000073f447223 */ /* 0x000fe40000010006 */
[----:B------:R-:W2:Y:S01]  /*13530*/  LDG.E.128.CONSTANT R4, [R126.64] ;  /* 0x000000067e047981 */ /* 0x000ea2000c1e9d00 */
[----:B------:R-:W-:Y:S02]  /*13540*/  FMUL.FTZ R10, R10, R21 ;  /* 0x000000150a0a7220 */ /* 0x000fe40000410000 */
[----:B------:R-:W-:-:S03]  /*13550*/  FMUL.FTZ R11, R11, R20 ;  /* 0x000000140b0b7220 */ /* 0x000fc60000410000 */
[----:B------:R-:W-:Y:S02]  /*13560*/  F2FP.PACK_AB R3, RZ, R10 ;  /* 0x0000000aff03723e */ /* 0x000fe400000000ff */
[----:B------:R-:W-:Y:S02]  /*13570*/  F2FP.PACK_AB R16, RZ, R11 ;  /* 0x0000000bff10723e */ /* 0x000fe400000000ff */
[----:B------:R-:W1:Y:S01]  /*13580*/  LDS.64 R10, [UR4+0x118] ;  /* 0x00011804ff0a7984 */ /* 0x000e620008000a00 */
[----:B------:R-:W-:Y:S02]  /*13590*/  FMUL.FTZ R64, R64, R21 ;  /* 0x0000001540407220 */ /* 0x000fe40000410000 */
[----:B------:R-:W-:Y:S02]  /*135a0*/  FMUL.FTZ R17, R17, R20 ;  /* 0x0000001411117220 */ /* 0x000fe40000410000 */
[----:B------:R-:W-:Y:S02]  /*135b0*/  FMUL.FTZ R65, R65, R22 ;  /* 0x0000001641417220 */ /* 0x000fe40000410000 */
[----:B------:R-:W-:-:S02]  /*135c0*/  FMUL.FTZ R66, R66, R23 ;  /* 0x0000001742427220 */ /* 0x000fc40000410000 */
[----:B------:R-:W-:Y:S02]  /*135d0*/  FMUL.FTZ R67, R67, R22 ;  /* 0x0000001643437220 */ /* 0x000fe40000410000 */
[----:B------:R-:W-:Y:S01]  /*135e0*/  FMUL.FTZ R68, R68, R23 ;  /* 0x0000001744447220 */ /* 0x000fe20000410000 */
[----:B------:R-:W-:Y:S02]  /*135f0*/  PRMT R3, R3, 0x5410, R16 ;  /* 0x0000541003037816 */ /* 0x000fe40000000010 */
[----:B------:R-:W-:Y:S02]  /*13600*/  F2FP.PACK_AB R64, RZ, R64 ;  /* 0x00000040ff40723e */ /* 0x000fe400000000ff */
[----:B------:R-:W-:Y:S02]  /*13610*/  F2FP.PACK_AB R17, RZ, R17 ;  /* 0x00000011ff11723e */ /* 0x000fe400000000ff */
[----:B------:R-:W-:Y:S02]  /*13620*/  F2FP.PACK_AB R65, RZ, R65 ;  /* 0x00000041ff41723e */ /* 0x000fe400000000ff */
[----:B------:R-:W-:-:S02]  /*13630*/  F2FP.PACK_AB R66, RZ, R66 ;  /* 0x00000042ff42723e */ /* 0x000fc400000000ff */
[----:B------:R-:W-:Y:S02]  /*13640*/  F2FP.PACK_AB R67, RZ, R67 ;  /* 0x00000043ff43723e */ /* 0x000fe400000000ff */
[----:B------:R-:W-:Y:S02]  /*13650*/  F2FP.PACK_AB R68, RZ, R68 ;  /* 0x00000044ff44723e */ /* 0x000fe400000000ff */
[----:B------:R-:W-:Y:S01]  /*13660*/  PRMT R64, R64, 0x5410, R17 ;  /* 0x0000541040407816 */ /* 0x000fe20000000011 */
[----:B------:R-:W-:Y:S01]  /*13670*/  HFMA2.MMA R31, R3, 1, 1, R31 ;  /* 0x3c003c00031f7835 */ /* 0x000fe2000000001f */
[----:B------:R-:W-:Y:S01]  /*13680*/  PRMT R65, R65, 0x5410, R66 ;  /* 0x0000541041417816 */ /* 0x000fe20000000042 */
[----:B------:R-:W3:Y:S01]  /*13690*/  LDS.64 R16, [UR4+0x190] ;  /* 0x00019004ff107984 */ /* 0x000ee20008000a00 */
[----:B------:R-:W-:Y:S01]  /*136a0*/  PRMT R67, R67, 0x5410, R68 ;  /* 0x0000541043437816 */ /* 0x000fe20000000044 */
[----:B0-----:R-:W-:Y:S01]  /*136b0*/  HADD2.F32 R3, -RZ, R8.H0_H0 ;  /* 0x20000008ff037230 */ /* 0x001fe20000004100 */
[----:B------:R-:W-:Y:S01]  /*136c0*/  HFMA2.MMA R24, R64, 1, 1, R24 ;  /* 0x3c003c0040187835 */ /* 0x000fe20000000018 */
[----:B------:R-:W-:-:S02]  /*136d0*/  HADD2 R32, R65, R32 ;  /* 0x0000002041207230 */ /* 0x000fc40000000000 */
[----:B------:R-:W-:Y:S01]  /*136e0*/  HADD2.F32 R8, -RZ, R8.H1_H1 ;  /* 0x30000008ff087230 */ /* 0x000fe20000004100 */
[----:B------:R-:W-:Y:S01]  /*136f0*/  HFMA2.MMA R30, R67, 1, 1, R30 ;  /* 0x3c003c00431e7835 */ /* 0x000fe2000000001e */
[--C-:B------:R-:W-:Y:S01]  /*13700*/  HADD2.F32 R65, -RZ, R9.reuse.H0_H0 ;  /* 0x20000009ff417230 */ /* 0x100fe20000004100 */
        /* <DEDUP_REMOVED lines=31> */
[--C-:B---3--:R-:W-:Y:S01]  /*13900*/  HADD2.F32 R65, -RZ, R16.reuse.H0_H0 ;  /* 0x20000010ff417230 */ /* 0x108fe20000004100 */
        /* <DEDUP_REMOVED lines=27> */
[--C-:B------:R-:W-:Y:S02]  /*13ac0*/  HADD2.F32 R68, -RZ, R9.reuse.H0_H0 ;  /* 0x20000009ff447230 */ /* 0x100fe40000004100 */
[----:B------:R-:W-:Y:S01]  /*13ad0*/  HADD2.F32 R65, -RZ, R9.H1_H1 ;  /* 0x30000009ff417230 */ /* 0x000fe20000004100 */
[----:B------:R-:W-:-:S02]  /*13ae0*/  FFMA.FTZ R9, R51, R17, R16 ;  /* 0x0000001133097223 */ /* 0x000fc40000010010 */
[-C--:B------:R-:W-:Y:S02]  /*13af0*/  FFMA.FTZ R16, R50, R17.reuse, R11 ;  /* 0x0000001132107223 */ /* 0x080fe4000001000b */
[-C--:B------:R-:W-:Y:S01]  /*13b00*/  FFMA.FTZ R67, R49, R17.reuse, R70 ;  /* 0x0000001131437223 */ /* 0x080fe20000010046 */
[----:B------:R-:W-:Y:S01]  /*13b10*/  HADD2.F32 R8, -RZ, R8.H1_H1 ;  /* 0x30000008ff087230 */ /* 0x000fe20000004100 */
[----:B------:R-:W-:Y:S02]  /*13b20*/  FFMA.FTZ R17, R48, R17, R10 ;  /* 0x0000001130117223 */ /* 0x000fe4000001000a */
[----:B------:R-:W0:Y:S02]  /*13b30*/  LDS.64 R10, [UR4+0x210] ;  /* 0x00021004ff0a7984 */ /* 0x000e240008000a00 */
[-C--:B------:R-:W-:Y:S02]  /*13b40*/  FFMA.FTZ R9, R52, R8.reuse, R9 ;  /* 0x0000000834097223 */ /* 0x080fe40000010009 */
        /* <DEDUP_REMOVED lines=8> */
[----:B------:R-:W-:Y:S02]  /*13bd0*/  FFMA.FTZ R17, R61, R65, R8 ;  /* 0x000000413d117223 */ /* 0x000fe40000010008 */
[-C--:B------:R-:W-:Y:S01]  /*13be0*/  FMUL.FTZ R66, R66, R21.reuse ;  /* 0x0000001542427220 */ /* 0x080fe20000410000 */
[----:B------:R-:W1:Y:S01]  /*13bf0*/  LDS.64 R8, [UR4+0x218] ;  /* 0x00021804ff087984 */ /* 0x000e620008000a00 */
[-C--:B------:R-:W-:Y:S02]  /*13c00*/  FMUL.FTZ R3, R3, R20.reuse ;  /* 0x0000001403037220 */ /* 0x080fe40000410000 */
        /* <DEDUP_REMOVED lines=10> */
[-C--:B------:R-:W-:Y:S01]  /*13cb0*/  FFMA.FTZ R67, R62, R65.reuse, R67 ;  /* 0x000000413e437223 */ /* 0x080fe20000010043 */
[----:B------:R-:W-:Y:S01]  /*13cc0*/  PRMT R66, R66, 0x5410, R3 ;  /* 0x0000541042427816 */ /* 0x000fe20000000003 */
[----:B------:R-:W-:Y:S01]  /*13cd0*/  FFMA.FTZ R68, R63, R65, R68 ;  /* 0x000000413f447223 */ /* 0x000fe20000010044 */
[----:B------:R-:W-:Y:S02]  /*13ce0*/  PRMT R3, R16, 0x5410, R17 ;  /* 0x0000541010037816 */ /* 0x000fe40000000011 */
[----:B------:R-:W-:Y:S01]  /*13cf0*/  PRMT R69, R69, 0x5410, R64 ;  /* 0x0000541045457816 */ /* 0x000fe20000000040 */
[----:B------:R-:W-:Y:S02]  /*13d00*/  FMUL.FTZ R67, R67, R22 ;  /* 0x0000001643437220 */ /* 0x000fe40000410000 */
[----:B------:R-:W-:Y:S01]  /*13d10*/  FMUL.FTZ R68, R68, R23 ;  /* 0x0000001744447220 */ /* 0x000fe20000410000 */
[----:B------:R-:W-:Y:S01]  /*13d20*/  HFMA2.MMA R29, R3, 1, 1, R29 ;  /* 0x3c003c00031d7835 */ /* 0x000fe2000000001d */
[----:B------:R-:W-:Y:S01]  /*13d30*/  HADD2 R16, R69, R2 ;  /* 0x0000000245107230 */ /* 0x000fe20000000000 */
[----:B------:R-:W-:Y:S01]  /*13d40*/  F2FP.PACK_AB R67, RZ, R67 ;  /* 0x00000043ff43723e */ /* 0x000fe200000000ff */
[----:B------:R-:W3:Y:S01]  /*13d50*/  LDS.64 R2, [UR4+0x290] ;  /* 0x00029004ff027984 */ /* 0x000ee20008000a00 */
[----:B------:R-:W-:Y:S01]  /*13d60*/  F2FP.PACK_AB R68, RZ, R68 ;  /* 0x00000044ff44723e */ /* 0x000fe200000000ff */
[----:B0-----:R-:W-:-:S03]  /*13d70*/  HADD2.F32 R17, -RZ, R10.H0_H0 ;  /* 0x2000000aff117230 */ /* 0x001fc60000004100 */
[----:B------:R-:W-:Y:S01]  /*13d80*/  PRMT R67, R67, 0x5410, R68 ;  /* 0x0000541043437816 */ /* 0x000fe20000000044 */
[----:B------:R-:W-:Y:S01]  /*13d90*/  HFMA2.MMA R14, R66, 1, 1, R14 ;  /* 0x3c003c00420e7835 */ /* 0x000fe2000000000e */
[----:B------:R-:W-:Y:S01]  /*13da0*/  HADD2.F32 R10, -RZ, R10.H1_H1 ;  /* 0x3000000aff0a7230 */ /* 0x000fe20000004100 */
[-C--:B------:R-:W-:Y:S01]  /*13db0*/  FFMA.FTZ R66, R36, R17.reuse, RZ ;  /* 0x0000001124427223 */ /* 0x080fe200000100ff */
[--C-:B------:R-:W-:Y:S02]  /*13dc0*/  HADD2.F32 R65, -RZ, R11.reuse.H0_H0 ;  /* 0x2000000bff417230 */ /* 0x100fe40000004100 */
[----:B------:R-:W-:Y:S01]  /*13dd0*/  HFMA2.MMA R28, R67, 1, 1, R28 ;  /* 0x3c003c00431c7835 */ /* 0x000fe2000000001c */
        /* <DEDUP_REMOVED lines=13> */
[----:B------:R-:W0:Y:S01]  /*13eb0*/  LDS.64 R10, [UR4+0x298] ;  /* 0x00029804ff0a7984 */ /* 0x000e220008000a00 */
[-C--:B------:R-:W-:Y:S02]  /*13ec0*/  FFMA.FTZ R66, R43, R64.reuse, R17 ;  /* 0x000000402b427223 */ /* 0x080fe40000010011 */
        /* <DEDUP_REMOVED lines=16> */
[----:B------:R-:W1:Y:S01]  /*13fd0*/  LDS.64 R8, [UR4+0x310] ;  /* 0x00031004ff087984 */ /* 0x000e620008000a00 */
[-C--:B------:R-:W-:Y:S01]  /*13fe0*/  FFMA.FTZ R17, R56, R64.reuse, R69 ;  /* 0x0000004038117223 */ /* 0x080fe20000010045 */
[--C-:B---3--:R-:W-:Y:S01]  /*13ff0*/  HADD2.F32 R69, -RZ, R2.reuse.H0_H0 ;  /* 0x20000002ff457230 */ /* 0x108fe20000004100 */
[----:B------:R-:W-:Y:S01]  /*14000*/  FFMA.FTZ R64, R55, R64, R70 ;  /* 0x0000004037407223 */ /* 0x000fe20000010046 */
[----:B------:R-:W-:Y:S01]  /*14010*/  HADD2.F32 R2, -RZ, R2.H1_H1 ;  /* 0x30000002ff027230 */ /* 0x000fe20000004100 */
[----:B------:R-:W-:-:S02]  /*14020*/  FFMA.FTZ R66, R60, R67, R66 ;  /* 0x000000433c427223 */ /* 0x000fc40000010042 */
[-C--:B------:R-:W-:Y:S01]  /*14030*/  FFMA.FTZ R65, R61, R67.reuse, R68 ;  /* 0x000000433d417223 */ /* 0x080fe20000010044 */
[--C-:B------:R-:W-:Y:S01]  /*14040*/  HADD2.F32 R68, -RZ, R3.reuse.H1_H1 ;  /* 0x30000003ff447230 */ /* 0x100fe20000004100 */
[-C--:B------:R-:W-:Y:S02]  /*14050*/  FFMA.FTZ R17, R62, R67.reuse, R17 ;  /* 0x000000433e117223 */ /* 0x080fe40000010011 */
[----:B------:R-:W-:Y:S01]  /*14060*/  FFMA.FTZ R64, R63, R67, R64 ;  /* 0x000000433f407223 */ /* 0x000fe20000010040 */
[----:B------:R-:W-:Y:S01]  /*14070*/  HADD2.F32 R67, -RZ, R3.H0_H0 ;  /* 0x20000003ff437230 */ /* 0x000fe20000004100 */
        /* <DEDUP_REMOVED lines=10> */
[----:B------:R-:W3:Y:S01]  /*14120*/  LDS.64 R2, [UR4+0x318] ;  /* 0x00031804ff027984 */ /* 0x000ee20008000a00 */
        /* <DEDUP_REMOVED lines=8> */
[-C--:B------:R-:W-:Y:S01]  /*141b0*/  FFMA.FTZ R71, R50, R67.reuse, R71 ;  /* 0x0000004332477223 */ /* 0x080fe20000010047 */
[--C-:B------:R-:W-:Y:S02]  /*141c0*/  HADD2.F32 R68, -RZ, R11.reuse.H0_H0 ;  /* 0x2000000bff447230 */ /* 0x100fe40000004100 */
        /* <DEDUP_REMOVED lines=10> */
[----:B-1----:R-:W-:Y:S01]  /*14270*/  HADD2.F32 R70, -RZ, R8.H0_H0 ;  /* 0x20000008ff467230 */ /* 0x002fe20000004100 */
[----:B------:R-:W-:-:S02]  /*14280*/  FFMA.FTZ R73, R56, R68, R73 ;  /* 0x0000004438497223 */ /* 0x000fc40000010049 */
[----:B------:R-:W-:Y:S02]  /*14290*/  FFMA.FTZ R74, R55, R68, R74 ;  /* 0x00000044374a7223 */ /* 0x000fe4000001004a */
        /* <DEDUP_REMOVED lines=19> */
[-C--:B------:R-:W-:Y:S01]  /*143d0*/  FFMA.FTZ R8, R43, R72.reuse, R9 ;  /* 0x000000482b087223 */ /* 0x080fe20000010009 */
[----:B---3--:R-:W-:Y:S01]  /*143e0*/  HADD2.F32 R9, -RZ, R2.H0_H0 ;  /* 0x20000002ff097230 */ /* 0x008fe20000004100 */
        /* <DEDUP_REMOVED lines=24> */
[-C--:B------:R-:W-:Y:S02]  /*14570*/  FMUL.FTZ R10, R10, R23.reuse ;  /* 0x000000170a0a7220 */ /* 0x080fe40000410000 */
[----:B------:R-:W-:Y:S02]  /*14580*/  FMUL.FTZ R17, R17, R22 ;  /* 0x0000001611117220 */ /* 0x000fe40000410000 */
[----:B------:R-:W-:Y:S01]  /*14590*/  FMUL.FTZ R64, R64, R23 ;  /* 0x0000001740407220 */ /* 0x000fe20000410000 */
[----:B------:R-:W-:Y:S02]  /*145a0*/  F2FP.PACK_AB R11, RZ, R11 ;  /* 0x0000000bff0b723e */ /* 0x000fe400000000ff */
[----:B------:R-:W-:Y:S02]  /*145b0*/  F2FP.PACK_AB R10, RZ, R10 ;  /* 0x0000000aff0a723e */ /* 0x000fe400000000ff */
[----:B------:R-:W-:Y:S02]  /*145c0*/  F2FP.PACK_AB R17, RZ, R17 ;  /* 0x00000011ff11723e */ /* 0x000fe400000000ff */
[----:B------:R-:W-:Y:S01]  /*145d0*/  F2FP.PACK_AB R64, RZ, R64 ;  /* 0x00000040ff40723e */ /* 0x000fe200000000ff */
[----:B------:R-:W-:Y:S01]  /*145e0*/  FMUL.FTZ R49, R49, R22 ;  /* 0x0000001631317220 */ /* 0x000fe20000410000 */
[----:B------:R-:W-:Y:S01]  /*145f0*/  PRMT R11, R11, 0x5410, R10 ;  /* 0x000054100b0b7816 */ /* 0x000fe2000000000a */
[----:B------:R-:W-:Y:S01]  /*14600*/  FMUL.FTZ R18, R18, R23 ;  /* 0x0000001712127220 */ /* 0x000fe20000410000 */
[----:B------:R-:W-:-:S02]  /*14610*/  PRMT R17, R17, 0x5410, R64 ;  /* 0x0000541011117816 */ /* 0x000fc40000000040 */
[----:B------:R-:W-:Y:S01]  /*14620*/  F2FP.PACK_AB R49, RZ, R49 ;  /* 0x00000031ff31723e */ /* 0x000fe200000000ff */
[----:B------:R-:W-:Y:S01]  /*14630*/  HADD2 R26, R11, R26 ;  /* 0x0000001a0b1a7230 */ /* 0x000fe20000000000 */
[----:B------:R-:W-:Y:S01]  /*14640*/  F2FP.PACK_AB R18, RZ, R18 ;  /* 0x00000012ff12723e */ /* 0x000fe200000000ff */
[----:B------:R-:W-:Y:S01]  /*14650*/  HADD2 R0, R17, R0 ;  /* 0x0000000011007230 */ /* 0x000fe20000000000 */
[C---:B--2---:R-:W-:Y:S02]  /*14660*/  LOP3.LUT R10, R4.reuse, 0xf000f, RZ, 0xc0, !PT ;  /* 0x000f000f040a7812 */ /* 0x044fe400078ec0ff */
[----:B------:R-:W-:Y:S02]  /*14670*/  LOP3.LUT R11, R4, 0xf000f0, RZ, 0xc0, !PT ;  /* 0x00f000f0040b7812 */ /* 0x000fe400078ec0ff */
[----:B------:R-:W-:Y:S02]  /*14680*/  SHF.R.U32.HI R9, RZ, 0x8, R4 ;  /* 0x00000008ff097819 */ /* 0x000fe40000011604 */
[----:B------:R-:W-:-:S02]  /*14690*/  LOP3.LUT R4, R5, 0xf000f, RZ, 0xc0, !PT ;  /* 0x000f000f05047812 */ /* 0x000fc400078ec0ff */
[----:B------:R-:W-:Y:S02]  /*146a0*/  LOP3.LUT R17, R5, 0xf000f0, RZ, 0xc0, !PT ;  /* 0x00f000f005117812 */ /* 0x000fe400078ec0ff */
[----:B------:R-:W-:Y:S02]  /*146b0*/  SHF.R.U32.HI R8, RZ, 0x8, R5 ;  /* 0x00000008ff087819 */ /* 0x000fe40000011605 */
[----:B------:R-:W-:Y:S02]  /*146c0*/  LOP3.LUT R5, R6, 0xf000f, RZ, 0xc0, !PT ;  /* 0x000f000f06057812 */ /* 0x000fe400078ec0ff */
[----:B------:R-:W-:Y:S02]  /*146d0*/  LOP3.LUT R19, R7, 0xf000f, RZ, 0xc0, !PT ;  /* 0x000f000f07137812 */ /* 0x000fe400078ec0ff */
[----:B------:R-:W-:Y:S02]  /*146e0*/  PRMT R49, R49, 0x5410, R18 ;  /* 0x0000541031317816 */ /* 0x000fe40000000012 */
[----:B------:R-:W-:-:S02]  /*146f0*/  LOP3.LUT R10, R10, 0x64006400, RZ, 0xfc, !PT ;  /* 0x640064000a0a7812 */ /* 0x000fc400078efcff */
[----:B------:R-:W-:Y:S02]  /*14700*/  LOP3.LUT R4, R4, 0x64006400, RZ, 0xfc, !PT ;  /* 0x6400640004047812 */ /* 0x000fe400078efcff */
[----:B------:R-:W-:Y:S02]  /*14710*/  LOP3.LUT R5, R5, 0x64006400, RZ, 0xfc, !PT ;  /* 0x6400640005057812 */ /* 0x000fe400078efcff */
[----:B------:R-:W-:Y:S01]  /*14720*/  LOP3.LUT R19, R19, 0x64006400, RZ, 0xfc, !PT ;  /* 0x6400640013137812 */ /* 0x000fe200078efcff */
[----:B------:R-:W-:Y:S02]  /*14730*/  HADD2 R12, R49, R12 ;  /* 0x0000000c310c7230 */ /* 0x000fe40000000000 */
[--C-:B0-----:R-:W-:Y:S02]  /*14740*/  HADD2.F32 R38, -RZ, R2.reuse.H0_H0 ;  /* 0x20000002ff267230 */ /* 0x101fe40000004100 */
[----:B------:R-:W-:Y:S02]  /*14750*/  HADD2.F32 R41, -RZ, R2.H1_H1 ;  /* 0x30000002ff297230 */ /* 0x000fe40000004100 */
[----:B------:R-:W-:-:S02]  /*14760*/  HADD2.F32 R49, -RZ, R3.H0_H0 ;  /* 0x20000003ff317230 */ /* 0x000fc40000004100 */
[----:B------:R-:W-:Y:S02]  /*14770*/  HADD2.F32 R51, -RZ, R3.H1_H1 ;  /* 0x30000003ff337230 */ /* 0x000fe40000004100 */
[----:B------:R-:W-:Y:S02]  /*14780*/  HADD2 R10, R10, -1032, -1032 ;  /* 0xe408e4080a0a7430 */ /* 0x000fe40000000000 */
[----:B------:R-:W-:Y:S02]  /*14790*/  HADD2 R2, R4, -1032, -1032 ;  /* 0xe408e40804027430 */ /* 0x000fe40000000000 */
[----:B------:R-:W-:Y:S02]  /*147a0*/  HADD2 R3, R5, -1032, -1032 ;  /* 0xe408e40805037430 */ /* 0x000fe40000000000 */
[----:B------:R-:W-:Y:S01]  /*147b0*/  HADD2 R19, R19, -1032, -1032 ;  /* 0xe408e40813137430 */ /* 0x000fe20000000000 */
[----:B------:R-:W0:Y:S01]  /*147c0*/  LDS.64 R4, [UR4+0x28] ;  /* 0x00002804ff047984 */ /* 0x000e220008000a00 */
[----:B------:R-:W-:-:S02]  /*147d0*/  HADD2.F32 R42, -RZ, R10.H0_H0 ;  /* 0x2000000aff2a7230 */ /* 0x000fc40000004100 */
[--C-:B------:R-:W-:Y:S02]  /*147e0*/  HADD2.F32 R35, -RZ, R2.reuse.H0_H0 ;  /* 0x20000002ff237230 */ /* 0x100fe40000004100 */
[----:B------:R-:W-:Y:S01]  /*147f0*/  HADD2.F32 R37, -RZ, R2.H1_H1 ;  /* 0x30000002ff257230 */ /* 0x000fe20000004100 */
        /* <DEDUP_REMOVED lines=8> */
[----:B------:R-:W-:Y:S01]  /*14880*/  HFMA2 R2, R2, R15.H0_H0, -72, -72 ;  /* 0xd480d48002027431 */ /* 0x000fe2000004000f */
[C---:B------:R-:W-:Y:S01]  /*14890*/  FFMA.FTZ R11, R38.reuse, R36, RZ ;  /* 0x00000024260b7223 */ /* 0x040fe200000100ff */
[----:B------:R-:W-:Y:S01]  /*148a0*/  HADD2.F32 R39, -RZ, R10.H1_H1 ;  /* 0x3000000aff277230 */ /* 0x000fe20000004100 */
[----:B------:R-:W-:Y:S01]  /*148b0*/  FFMA.FTZ R38, R38, R45, RZ ;  /* 0x0000002d26267223 */ /* 0x000fe200000100ff */
[----:B------:R-:W-:Y:S01]  /*148c0*/  LOP3.LUT R34, R34, 0x64006400, RZ, 0xfc, !PT ;  /* 0x6400640022227812 */ /* 0x000fe200078efcff */
[----:B------:R-:W-:Y:S01]  /*148d0*/  FFMA.FTZ R52, R41, R40, R11 ;  /* 0x0000002829347223 */ /* 0x000fe2000001000b */
[----:B------:R-:W-:Y:S01]  /*148e0*/  LOP3.LUT R10, R17, 0x64006400, RZ, 0xfc, !PT ;  /* 0x64006400110a7812 */ /* 0x000fe200078efcff */
[----:B------:R-:W-:Y:S01]  /*148f0*/  FFMA.FTZ R11, R41, R46, R38 ;  /* 0x0000002e290b7223 */ /* 0x000fe20000010026 */
[----:B------:R-:W-:-:S02]  /*14900*/  HADD2.F32 R47, -RZ, R2.H0_H0 ;  /* 0x20000002ff2f7230 */ /* 0x000fc40000004100 */
[----:B------:R-:W-:Y:S01]  /*14910*/  HADD2.F32 R38, -RZ, R2.H1_H1 ;  /* 0x30000002ff267230 */ /* 0x000fe20000004100 */
[----:B------:R-:W-:Y:S01]  /*14920*/  LOP3.LUT R18, R6, 0xf000f0, RZ, 0xc0, !PT ;  /* 0x00f000f006127812 */ /* 0x000fe200078ec0ff */
[-C--:B------:R-:W-:Y:S02]  /*14930*/  HFMA2 R2, R34, R15.reuse.H0_H0, -72, -72 ;  /* 0xd480d48022027431 */ /* 0x080fe4000004000f */
[-C--:B------:R-:W-:Y:S01]  /*14940*/  HFMA2 R10, R10, R15.reuse.H0_H0, -72, -72 ;  /* 0xd480d4800a0a7431 */ /* 0x080fe2000004000f */
[----:B------:R-:W-:Y:S01]  /*14950*/  LOP3.LUT R18, R18, 0x64006400, RZ, 0xfc, !PT ;  /* 0x6400640012127812 */ /* 0x000fe200078efcff */
[----:B------:R-:W-:Y:S01]  /*14960*/  FFMA.FTZ R3, R41, R37, R48 ;  /* 0x0000002529037223 */ /* 0x000fe20000010030 */
[----:B------:R-:W-:Y:S02]  /*14970*/  HADD2.F32 R34, -RZ, R2.H0_H0 ;  /* 0x20000002ff227230 */ /* 0x000fe40000004100 */
[----:B------:R-:W-:Y:S01]  /*14980*/  HADD2.F32 R48, -RZ, R10.H0_H0 ;  /* 0x2000000aff307230 */ /* 0x000fe20000004100 */
[----:B------:R-:W-:Y:S01]  /*14990*/  FFMA.FTZ R50, R39, R41, R44 ;  /* 0x0000002927327223 */ /* 0x000fe2000001002c */
[----:B------:R-:W-:Y:S01]  /*149a0*/  HADD2.F32 R41, -RZ, R2.H1_H1 ;  /* 0x30000002ff297230 */ /* 0x000fe20000004100 */
[C---:B------:R-:W-:Y:S01]  /*149b0*/  FFMA.FTZ R2, R49.reuse, R34, R11 ;  /* 0x0000002231027223 */ /* 0x040fe2000001000b */
[----:B------:R-:W-:Y:S01]  /*149c0*/  HFMA2 R18, R18, R15.H0_H0, -72, -72 ;  /* 0xd480d48012127431 */ /* 0x000fe2000004000f */
[----:B------:R-:W-:Y:S01]  /*149d0*/  FFMA.FTZ R3, R49, R48, R3 ;  /* 0x0000003031037223 */ /* 0x000fe20000010003 */
[----:B------:R-:W-:Y:S01]  /*149e0*/  HADD2.F32 R44, -RZ, R10.H1_H1 ;  /* 0x3000000aff2c7230 */ /* 0x000fe20000004100 */
[----:B------:R-:W-:Y:S01]  /*149f0*/  LOP3.LUT R11, R8, 0xf000f, RZ, 0xc0, !PT ;  /* 0x000f000f080b7812 */ /* 0x000fe200078ec0ff */
[----:B------:R-:W-:Y:S01]  /*14a00*/  FMUL.FTZ R60, R60, R21 ;  /* 0x000000153c3c7220 */ /* 0x000fe20000410000 */
[----:B------:R-:W-:Y:S01]  /*14a10*/  HADD2.F32 R19, -RZ, R18.H0_H0 ;  /* 0x20000012ff137230 */ /* 0x000fe20000004100 */
[----:B------:R-:W-:Y:S01]  /*14a20*/  FMUL.FTZ R61, R61, R20 ;  /* 0x000000143d3d7220 */ /* 0x000fe20000410000 */
[----:B------:R-:W-:Y:S01]  /*14a30*/  LOP3.LUT R11, R11, 0x64006400, RZ, 0xfc, !PT ;  /* 0x640064000b0b7812 */ /* 0x000fe200078efcff */
[----:B------:R-:W-:Y:S01]  /*14a40*/  FFMA.FTZ R55, R51, R44, R3 ;  /* 0x0000002c33377223 */ /* 0x000fe20000010003 */
[----:B------:R-:W-:Y:S01]  /*14a50*/  LOP3.LUT R10, R9, 0xf000f, RZ, 0xc0, !PT ;  /* 0x000f000f090a7812 */ /* 0x000fe200078ec0ff */
[----:B------:R-:W-:-:S02]  /*14a60*/  FFMA.FTZ R58, R51, R41, R2 ;  /* 0x00000029333a7223 */ /* 0x000fc40000010002 */
[----:B------:R-:W1:Y:S01]  /*14a70*/  LDS.64 R2, [UR4+0xa0] ;  /* 0x0000a004ff027984 */ /* 0x000e620008000a00 */
[----:B------:R-:W-:Y:S01]  /*14a80*/  HADD2.F32 R43, -RZ, R18.H1_H1 ;  /* 0x30000012ff2b7230 */ /* 0x000fe20000004100 */
[----:B------:R-:W-:Y:S01]  /*14a90*/  FFMA.FTZ R50, R47, R49, R50 ;  /* 0x000000312f327223 */ /* 0x000fe20000010032 */
[----:B------:R-:W-:Y:S01]  /*14aa0*/  HADD2 R11, R11, -1032, -1032 ;  /* 0xe408e4080b0b7430 */ /* 0x000fe20000000000 */
[----:B------:R-:W-:Y:S01]  /*14ab0*/  FFMA.FTZ R52, R49, R19, R52 ;  /* 0x0000001331347223 */ /* 0x000fe20000010034 */
[----:B------:R-:W-:Y:S01]  /*14ac0*/  F2FP.PACK_AB R60, RZ, R60 ;  /* 0x0000003cff3c723e */ /* 0x000fe200000000ff */
[----:B------:R-:W-:Y:S01]  /*14ad0*/  FMUL.FTZ R66, R66, R21 ;  /* 0x0000001542427220 */ /* 0x000fe20000410000 */
[----:B------:R-:W-:Y:S01]  /*14ae0*/  F2FP.PACK_AB R61, RZ, R61 ;  /* 0x0000003dff3d723e */ /* 0x000fe200000000ff */
[----:B------:R-:W-:Y:S01]  /*14af0*/  FMUL.FTZ R65, R65, R20 ;  /* 0x0000001441417220 */ /* 0x000fe20000410000 */
[----:B------:R-:W-:Y:S02]  /*14b00*/  LOP3.LUT R10, R10, 0x64006400, RZ, 0xfc, !PT ;  /* 0x640064000a0a7812 */ /* 0x000fe400078efcff */
[----:B------:R-:W-:-:S02]  /*14b10*/  SHF.R.U32.HI R6, RZ, 0x8, R6 ;  /* 0x00000008ff067819 */ /* 0x000fc40000011606 */
[----:B------:R-:W-:Y:S01]  /*14b20*/  SHF.R.U32.HI R7, RZ, 0x8, R7 ;  /* 0x00000008ff077819 */ /* 0x000fe20000011607 */
[----:B------:R-:W-:Y:S01]  /*14b30*/  FFMA.FTZ R53, R38, R51, R50 ;  /* 0x0000003326357223 */ /* 0x000fe20000010032 */
[----:B------:R-:W-:Y:S01]  /*14b40*/  PRMT R60, R60, 0x5410, R61 ;  /* 0x000054103c3c7816 */ /* 0x000fe2000000003d */
[----:B------:R-:W-:Y:S01]  /*14b50*/  FFMA.FTZ R57, R51, R43, R52 ;  /* 0x0000002b33397223 */ /* 0x000fe20000010034 */
[--C-:B0-----:R-:W-:Y:S01]  /*14b60*/  HADD2.F32 R54, -RZ, R4.reuse.H0_H0 ;  /* 0x20000004ff367230 */ /* 0x101fe20000004100 */
[----:B------:R-:W-:Y:S01]  /*14b70*/  LOP3.LUT R17, R6, 0xf000f, RZ, 0xc0, !PT ;  /* 0x000f000f06117812 */ /* 0x000fe200078ec0ff */
[----:B------:R-:W-:Y:S01]  /*14b80*/  HADD2.F32 R51, -RZ, R11.H0_H0 ;  /* 0x2000000bff337230 */ /* 0x000fe20000004100 */
[----:B------:R-:W-:Y:S01]  /*14b90*/  LOP3.LUT R18, R7, 0xf000f, RZ, 0xc0, !PT ;  /* 0x000f000f07127812 */ /* 0x000fe200078ec0ff */
[----:B------:R-:W-:Y:S01]  /*14ba0*/  HADD2.F32 R61, -RZ, R4.H1_H1 ;  /* 0x30000004ff3d7230 */ /* 0x000fe20000004100 */
[----:B------:R-:W-:Y:S01]  /*14bb0*/  F2FP.PACK_AB R66, RZ, R66 ;  /* 0x00000042ff42723e */ /* 0x000fe200000000ff */
[----:B------:R-:W-:Y:S01]  /*14bc0*/  HADD2 R10, R10, -1032, -1032 ;  /* 0xe408e4080a0a7430 */ /* 0x000fe20000000000 */
[----:B------:R-:W-:-:S02]  /*14bd0*/  F2FP.PACK_AB R65, RZ, R65 ;  /* 0x00000041ff41723e */ /* 0x000fc400000000ff */
[----:B------:R-:W-:Y:S01]  /*14be0*/  LOP3.LUT R4, R6, 0xf000f0, RZ, 0xc0, !PT ;  /* 0x00f000f006047812 */ /* 0x000fe200078ec0ff */
[----:B------:R-:W-:Y:S01]  /*14bf0*/  FFMA.FTZ R64, R54, R51, R55 ;  /* 0x0000003336407223 */ /* 0x000fe20000010037 */
[----:B------:R-:W-:Y:S01]  /*14c00*/  LOP3.LUT R17, R17, 0x64006400, RZ, 0xfc, !PT ;  /* 0x6400640011117812 */ /* 0x000fe200078efcff */
[--C-:B------:R-:W-:Y:S01]  /*14c10*/  HADD2.F32 R52, -RZ, R10.reuse.H0_H0 ;  /* 0x2000000aff347230 */ /* 0x100fe20000004100 */
[----:B------:R-:W-:Y:S01]  /*14c20*/  LOP3.LUT R18, R18, 0x64006400, RZ, 0xfc, !PT ;  /* 0x6400640012127812 */ /* 0x000fe200078efcff */
[----:B------:R-:W-:Y:S01]  /*14c30*/  HADD2.F32 R55, -RZ, R10.H1_H1 ;  /* 0x3000000aff377230 */ /* 0x000fe20000004100 */
[----:B------:R-:W-:Y:S01]  /*14c40*/  PRMT R66, R66, 0x5410, R65 ;  /* 0x0000541042427816 */ /* 0x000fe20000000041 */
[--C-:B------:R-:W-:Y:S01]  /*14c50*/  HADD2.F32 R63, -RZ, R5.reuse.H0_H0 ;  /* 0x20000005ff3f7230 */ /* 0x100fe20000004100 */
[----:B------:R-:W-:Y:S01]  /*14c60*/  LOP3.LUT R10, R4, 0x64006400, RZ, 0xfc, !PT ;  /* 0x64006400040a7812 */ /* 0x000fe200078efcff */
[----:B------:R-:W-:Y:S02]  /*14c70*/  HADD2.F32 R65, -RZ, R5.H1_H1 ;  /* 0x30000005ff417230 */ /* 0x000fe40000004100 */
[----:B------:R-:W0:Y:S01]  /*14c80*/  LDS.64 R4, [UR4+0xa8] ;  /* 0x0000a804ff047984 */ /* 0x000e220008000a00 */
[----:B------:R-:W-:Y:S01]  /*14c90*/  FMUL.FTZ R68, R68, R21 ;  /* 0x0000001544447220 */ /* 0x000fe20000410000 */
[----:B------:R-:W-:Y:S01]  /*14ca0*/  HADD2 R17, R17, -1032, -1032 ;  /* 0xe408e40811117430 */ /* 0x000fe20000000000 */
[----:B------:R-:W-:Y:S01]  /*14cb0*/  FMUL.FTZ R67, R67, R20 ;  /* 0x0000001443437220 */ /* 0x000fe20000410000 */
[----:B------:R-:W-:Y:S01]  /*14cc0*/  HADD2 R56, R18, -1032, -1032 ;  /* 0xe408e40812387430 */ /* 0x000fe20000000000 */
[----:B------:R-:W-:-:S02]  /*14cd0*/  LOP3.LUT R8, R8, 0xf000f0, RZ, 0xc0, !PT ;  /* 0x00f000f008087812 */ /* 0x000fc400078ec0ff */
[----:B------:R-:W-:Y:S02]  /*14ce0*/  LOP3.LUT R9, R9, 0xf000f0, RZ, 0xc0, !PT ;  /* 0x00f000f009097812 */ /* 0x000fe400078ec0ff */
[----:B------:R-:W-:Y:S01]  /*14cf0*/  LOP3.LUT R7, R7, 0xf000f0, RZ, 0xc0, !PT ;  /* 0x00f000f007077812 */ /* 0x000fe200078ec0ff */
[----:B------:R-:W-:Y:S01]  /*14d00*/  HADD2.F32 R50, -RZ, R17.H0_H0 ;  /* 0x20000011ff327230 */ /* 0x000fe20000004100 */
[----:B------:R-:W-:Y:S01]  /*14d10*/  F2FP.PACK_AB R68, RZ, R68 ;  /* 0x00000044ff44723e */ /* 0x000fe200000000ff */
[----:B------:R-:W-:Y:S01]  /*14d20*/  HADD2.F32 R49, -RZ, R56.H0_H0 ;  /* 0x20000038ff317230 */ /* 0x000fe20000004100 */
[----:B------:R-:W-:Y:S02]  /*14d30*/  F2FP.PACK_AB R67, RZ, R67 ;  /* 0x00000043ff43723e */ /* 0x000fe400000000ff */
[----:B------:R-:W-:Y:S02]  /*14d40*/  LOP3.LUT R8, R8, 0x64006400, RZ, 0xfc, !PT ;  /* 0x6400640008087812 */ /* 0x000fe400078efcff */
[----:B------:R-:W-:-:S02]  /*14d50*/  LOP3.LUT R6, R9, 0x64006400, RZ, 0xfc, !PT ;  /* 0x6400640009067812 */ /* 0x000fc400078efcff */
[----:B------:R-:W-:Y:S01]  /*14d60*/  LOP3.LUT R18, R7, 0x64006400, RZ, 0xfc, !PT ;  /* 0x6400640007127812 */ /* 0x000fe200078efcff */
[----:B------:R-:W-:Y:S01]  /*14d70*/  HFMA2.MMA R13, R66, 1, 1, R13 ;  /* 0x3c003c00420d7835 */ /* 0x000fe2000000000d */
[----:B------:R-:W-:Y:S01]  /*14d80*/  PRMT R68, R68, 0x5410, R67 ;  /* 0x0000541044447816 */ /* 0x000fe20000000043 */
[----:B------:R-:W-:Y:S01]  /*14d90*/  FFMA.FTZ R62, R52, R54, R53 ;  /* 0x00000036343e7223 */ /* 0x000fe20000010035 */
[-C--:B------:R-:W-:Y:S01]  /*14da0*/  HFMA2 R8, R8, R15.reuse.H0_H0, -72, -72 ;  /* 0xd480d48008087431 */ /* 0x080fe2000004000f */
[C---:B------:R-:W-:Y:S01]  /*14db0*/  FFMA.FTZ R66, R54.reuse, R50, R57 ;  /* 0x0000003236427223 */ /* 0x040fe20000010039 */
[----:B------:R-:W-:Y:S01]  /*14dc0*/  HFMA2 R10, R10, R15.H0_H0, -72, -72 ;  /* 0xd480d4800a0a7431 */ /* 0x000fe2000004000f */
[----:B------:R-:W-:Y:S01]  /*14dd0*/  FFMA.FTZ R67, R54, R49, R58 ;  /* 0x0000003136437223 */ /* 0x000fe2000001003a */
[----:B------:R-:W-:Y:S02]  /*14de0*/  HADD2.F32 R54, -RZ, R11.H1_H1 ;  /* 0x3000000bff367230 */ /* 0x000fe40000004100 */
[----:B------:R-:W-:-:S02]  /*14df0*/  HADD2.F32 R53, -RZ, R17.H1_H1 ;  /* 0x30000011ff357230 */ /* 0x000fc40000004100 */
[-C--:B------:R-:W-:Y:S02]  /*14e00*/  HFMA2 R6, R6, R15.reuse.H0_H0, -72, -72 ;  /* 0xd480d48006067431 */ /* 0x080fe4000004000f */
[----:B------:R-:W-:Y:S02]  /*14e10*/  HFMA2 R18, R18, R15.H0_H0, -72, -72 ;  /* 0xd480d48012127431 */ /* 0x000fe4000004000f */
[----:B------:R-:W-:Y:S01]  /*14e20*/  HADD2.F32 R56, -RZ, R56.H1_H1 ;  /* 0x30000038ff387230 */ /* 0x000fe20000004100 */
[----:B------:R-:W-:Y:S01]  /*14e30*/  HFMA2.MMA R33, R68, 1, 1, R33 ;  /* 0x3c003c0044217835 */ /* 0x000fe20000000021 */
[----:B------:R-:W-:Y:S01]  /*14e40*/  HADD2.F32 R58, -RZ, R8.H0_H0 ;  /* 0x20000008ff3a7230 */ /* 0x000fe20000004100 */
[----:B------:R-:W-:Y:S01]  /*14e50*/  HFMA2.MMA R27, R60, 1, 1, R27 ;  /* 0x3c003c003c1b7835 */ /* 0x000fe2000000001b */
[----:B------:R-:W-:Y:S01]  /*14e60*/  HADD2.F32 R59, -RZ, R10.H0_H0 ;  /* 0x2000000aff3b7230 */ /* 0x000fe20000004100 */
[C---:B------:R-:W-:Y:S01]  /*14e70*/  FFMA.FTZ R64, R61.reuse, R54, R64 ;  /* 0x000000363d407223 */ /* 0x040fe20000010040 */
[----:B------:R-:W-:Y:S01]  /*14e80*/  HADD2.F32 R57, -RZ, R6.H0_H0 ;  /* 0x20000006ff397230 */ /* 0x000fe20000004100 */
[----:B------:R-:W-:Y:S01]  /*14e90*/  FFMA.FTZ R68, R61, R53, R66 ;  /* 0x000000353d447223 */ /* 0x000fe20000010042 */
[----:B------:R-:W-:Y:S01]  /*14ea0*/  HADD2.F32 R60, -RZ, R18.H0_H0 ;  /* 0x20000012ff3c7230 */ /* 0x000fe20000004100 */
[----:B------:R-:W-:-:S02]  /*14eb0*/  FFMA.FTZ R62, R55, R61, R62 ;  /* 0x0000003d373e7223 */ /* 0x000fc4000001003e */
[----:B------:R-:W-:Y:S02]  /*14ec0*/  FFMA.FTZ R67, R61, R56, R67 ;  /* 0x000000383d437223 */ /* 0x000fe40000010043 */
[C---:B------:R-:W-:Y:S01]  /*14ed0*/  FFMA.FTZ R66, R63.reuse, R58, R64 ;  /* 0x0000003a3f427223 */ /* 0x040fe20000010040 */
[----:B------:R-:W-:Y:S01]  /*14ee0*/  HADD2.F32 R64, -RZ, R6.H1_H1 ;  /* 0x30000006ff407230 */ /* 0x000fe20000004100 */
[----:B------:R-:W-:Y:S01]  /*14ef0*/  FFMA.FTZ R9, R63, R59, R68 ;  /* 0x0000003b3f097223 */ /* 0x000fe20000010044 */
[----:B------:R-:W-:Y:S01]  /*14f00*/  HADD2.F32 R61, -RZ, R18.H1_H1 ;  /* 0x30000012ff3d7230 */ /* 0x000fe20000004100 */
[----:B------:R-:W-:Y:S01]  /*14f10*/  FFMA.FTZ R7, R57, R63, R62 ;  /* 0x0000003f39077223 */ /* 0x000fe2000001003e */
[----:B------:R-:W-:Y:S01]  /*14f20*/  HADD2.F32 R62, -RZ, R10.H1_H1 ;  /* 0x3000000aff3e7230 */ /* 0x000fe20000004100 */
[----:B------:R-:W-:Y:S01]  /*14f30*/  FFMA.FTZ R68, R63, R60, R67 ;  /* 0x0000003c3f447223 */ /* 0x000fe20000010043 */
[----:B------:R-:W-:Y:S02]  /*14f40*/  HADD2.F32 R63, -RZ, R8.H1_H1 ;  /* 0x30000008ff3f7230 */ /* 0x000fe40000004100 */
[--C-:B-1----:R-:W-:Y:S01]  /*14f50*/  HADD2.F32 R6, -RZ, R2.reuse.H0_H0 ;  /* 0x20000002ff067230 */ /* 0x102fe20000004100 */
[----:B------:R-:W-:Y:S01]  /*14f60*/  FFMA.FTZ R8, R64, R65, R7 ;  /* 0x0000004140087223 */ /* 0x000fe20000010007 */
[----:B------:R-:W-:Y:S01]  /*14f70*/  HADD2.F32 R2, -RZ, R2.H1_H1 ;  /* 0x30000002ff027230 */ /* 0x000fe20000004100 */
[C---:B------:R-:W-:Y:S01]  /*14f80*/  FFMA.FTZ R11, R65.reuse, R63, R66 ;  /* 0x0000003f410b7223 */ /* 0x040fe20000010042 */
[--C-:B------:R-:W-:Y:S01]  /*14f90*/  HADD2.F32 R7, -RZ, R3.reuse.H0_H0 ;  /* 0x20000003ff077230 */ /* 0x100fe20000004100 */
[C---:B------:R-:W-:Y:S01]  /*14fa0*/  FFMA.FTZ R9, R65.reuse, R62, R9 ;  /* 0x0000003e41097223 */ /* 0x040fe20000010009 */
[----:B------:R-:W-:Y:S01]  /*14fb0*/  HADD2.F32 R17, -RZ, R3.H1_H1 ;  /* 0x30000003ff117230 */ /* 0x000fe20000004100 */
[----:B------:R-:W-:-:S02]  /*14fc0*/  FFMA.FTZ R10, R65, R61, R68 ;  /* 0x0000003d410a7223 */ /* 0x000fc40000010044 */
[-C--:B------:R-:W-:Y:S02]  /*14fd0*/  FFMA.FTZ R18, R35, R6.reuse, RZ ;  /* 0x0000000623127223 */ /* 0x080fe400000100ff */
[-C--:B------:R-:W-:Y:S02]  /*14fe0*/  FFMA.FTZ R3, R42, R6.reuse, RZ ;  /* 0x000000062a037223 */ /* 0x080fe400000100ff */
[-C--:B------:R-:W-:Y:S02]  /*14ff0*/  FFMA.FTZ R65, R36, R6.reuse, RZ ;  /* 0x0000000624417223 */ /* 0x080fe400000100ff */
[----:B------:R-:W-:Y:S02]  /*15000*/  FFMA.FTZ R67, R45, R6, RZ ;  /* 0x000000062d437223 */ /* 0x000fe400000100ff */
        /* <DEDUP_REMOVED lines=14> */
[----:B------:R-:W-:Y:S01]  /*150f0*/  FFMA.FTZ R68, R41, R17, R68 ;  /* 0x0000001129447223 */ /* 0x000fe20000010044 */
[----:B------:R-:W-:Y:S01]  /*15100*/  HADD2.F32 R17, -RZ, R5.H0_H0 ;  /* 0x20000005ff117230 */ /* 0x000fe20000004100 */
[----:B------:R-:W-:-:S04]  /*15110*/  IMAD.WIDE R4, R25, c[0x0][0x18c], R126 ;  /* 0x0000630019047a25 */ /* 0x000fc800078e027e */
[-C--:B------:R-:W-:Y:S02]  /*15120*/  FFMA.FTZ R7, R51, R2.reuse, R18 ;  /* 0x0000000233077223 */ /* 0x080fe40000010012 */
[-C--:B------:R-:W-:Y:S02]  /*15130*/  FFMA.FTZ R3, R52, R2.reuse, R3 ;  /* 0x0000000234037223 */ /* 0x080fe40000010003 */
[-C--:B------:R-:W-:Y:S02]  /*15140*/  FFMA.FTZ R67, R50, R2.reuse, R67 ;  /* 0x0000000232437223 */ /* 0x080fe40000010043 */
[----:B------:R-:W-:Y:S02]  /*15150*/  FFMA.FTZ R69, R49, R2, R68 ;  /* 0x0000000231457223 */ /* 0x000fe40000010044 */
[-C--:B------:R-:W-:Y:S02]  /*15160*/  FFMA.FTZ R18, R55, R6.reuse, R3 ;  /* 0x0000000637127223 */ /* 0x080fe40000010003 */
[-C--:B------:R-:W-:Y:S01]  /*15170*/  FFMA.FTZ R66, R54, R6.reuse, R7 ;  /* 0x0000000636427223 */ /* 0x080fe20000010007 */
[----:B------:R-:W0:Y:S01]  /*15180*/  LDS.64 R2, [UR4+0x120] ;  /* 0x00012004ff027984 */ /* 0x000e220008000a00 */
[----:B------:R-:W-:-:S02]  /*15190*/  FFMA.FTZ R70, R53, R6, R67 ;  /* 0x0000000635467223 */ /* 0x000fc40000010043 */
[----:B------:R-:W-:Y:S02]  /*151a0*/  FFMA.FTZ R69, R56, R6, R69 ;  /* 0x0000000638457223 */ /* 0x000fe40000010045 */
[----:B------:R-:W-:Y:S02]  /*151b0*/  IMAD.WIDE R126, R25, c[0x0][0x18c], R4 ;  /* 0x00006300197e7a25 */ /* 0x000fe400078e0204 */
[----:B------:R-:W2:Y:S02]  /*151c0*/  LDG.E.128.CONSTANT R4, [R4.64] ;  /* 0x0000000604047981 */ /* 0x000ea4000c1e9d00 */
[----:B------:R-:W-:Y:S02]  /*151d0*/  FFMA.FTZ R18, R57, R17, R18 ;  /* 0x0000001139127223 */ /* 0x000fe40000010012 */
[----:B------:R-:W-:Y:S02]  /*151e0*/  FMUL.FTZ R8, R8, R21 ;  /* 0x0000001508087220 */ /* 0x000fe40000410000 */
[----:B------:R-:W-:-:S02]  /*151f0*/  FMUL.FTZ R9, R9, R22 ;  /* 0x0000001609097220 */ /* 0x000fc40000410000 */
[----:B------:R-:W-:Y:S02]  /*15200*/  FFMA.FTZ R68, R58, R17, R66 ;  /* 0x000000113a447223 */ /* 0x000fe40000010042 */
[----:B------:R-:W-:Y:S02]  /*15210*/  FFMA.FTZ R66, R64, R65, R18 ;  /* 0x0000004140427223 */ /* 0x000fe40000010012 */
[-C--:B------:R-:W-:Y:S02]  /*15220*/  FFMA.FTZ R70, R59, R17.reuse, R70 ;  /* 0x000000113b467223 */ /* 0x080fe40000010046 */
[----:B------:R-:W-:Y:S01]  /*15230*/  FFMA.FTZ R72, R60, R17, R69 ;  /* 0x000000113c487223 */ /* 0x000fe20000010045 */
[----:B------:R-:W-:Y:S01]  /*15240*/  F2FP.PACK_AB R17, RZ, R9 ;  /* 0x00000009ff11723e */ /* 0x000fe200000000ff */
[----:B------:R-:W-:Y:S02]  /*15250*/  FMUL.FTZ R11, R11, R20 ;  /* 0x000000140b0b7220 */ /* 0x000fe40000410000 */
[----:B------:R-:W-:Y:S01]  /*15260*/  FMUL.FTZ R18, R10, R23 ;  /* 0x000000170a127220 */ /* 0x000fe20000410000 */
[----:B------:R-:W-:-:S02]  /*15270*/  F2FP.PACK_AB R10, RZ, R8 ;  /* 0x00000008ff0a723e */ /* 0x000fc400000000ff */
[----:B------:R-:W1:Y:S01]  /*15280*/  LDS.64 R8, [UR4+0x128] ;  /* 0x00012804ff087984 */ /* 0x000e620008000a00 */
[----:B------:R-:W-:Y:S01]  /*15290*/  F2FP.PACK_AB R11, RZ, R11 ;  /* 0x0000000bff0b723e */ /* 0x000fe200000000ff */
[-C--:B------:R-:W-:Y:S02]  /*152a0*/  FFMA.FTZ R25, R63, R65.reuse, R68 ;  /* 0x000000413f197223 */ /* 0x080fe40000010044 */
[-C--:B------:R-:W-:Y:S02]  /*152b0*/  FFMA.FTZ R67, R62, R65.reuse, R70 ;  /* 0x000000413e437223 */ /* 0x080fe40000010046 */
[----:B------:R-:W-:Y:S01]  /*152c0*/  FFMA.FTZ R72, R61, R65, R72 ;  /* 0x000000413d487223 */ /* 0x000fe20000010048 */
[----:B------:R-:W-:Y:S01]  /*152d0*/  PRMT R10, R10, 0x5410, R11 ;  /* 0x000054100a0a7816 */ /* 0x000fe2000000000b */
[----:B------:R-:W-:Y:S01]  /*152e0*/  FMUL.FTZ R66, R66, R21 ;  /* 0x0000001542427220 */ /* 0x000fe20000410000 */
[----:B------:R-:W-:Y:S01]  /*152f0*/  F2FP.PACK_AB R18, RZ, R18 ;  /* 0x00000012ff12723e */ /* 0x000fe200000000ff */
[----:B------:R-:W-:-:S02]  /*15300*/  FMUL.FTZ R25, R25, R20 ;  /* 0x0000001419197220 */ /* 0x000fc40000410000 */
[----:B------:R-:W-:Y:S02]  /*15310*/  FMUL.FTZ R67, R67, R22 ;  /* 0x0000001643437220 */ /* 0x000fe40000410000 */
[----:B------:R-:W-:Y:S01]  /*15320*/  FMUL.FTZ R72, R72, R23 ;  /* 0x0000001748487220 */ /* 0x000fe20000410000 */
[----:B------:R-:W-:Y:S01]  /*15330*/  HFMA2.MMA R31, R10, 1, 1, R31 ;  /* 0x3c003c000a1f7835 */ /* 0x000fe2000000001f */
[----:B------:R-:W-:Y:S01]  /*15340*/  F2FP.PACK_AB R66, RZ, R66 ;  /* 0x00000042ff42723e */ /* 0x000fe200000000ff */
[----:B------:R-:W3:Y:S01]  /*15350*/  LDS.64 R10, [UR4+0x1a0] ;  /* 0x0001a004ff0a7984 */ /* 0x000ee20008000a00 */
[----:B------:R-:W-:Y:S02]  /*15360*/  F2FP.PACK_AB R25, RZ, R25 ;  /* 0x00000019ff19723e */ /* 0x000fe400000000ff */
[----:B------:R-:W-:Y:S02]  /*15370*/  F2FP.PACK_AB R67, RZ, R67 ;  /* 0x00000043ff43723e */ /* 0x000fe400000000ff */
[----:B------:R-:W-:-:S02]  /*15380*/  F2FP.PACK_AB R72, RZ, R72 ;  /* 0x00000048ff48723e */ /* 0x000fc400000000ff */
[----:B------:R-:W-:Y:S02]  /*15390*/  PRMT R17, R17, 0x5410, R18 ;  /* 0x0000541011117816 */ /* 0x000fe40000000012 */
[----:B------:R-:W-:Y:S02]  /*153a0*/  PRMT R66, R66, 0x5410, R25 ;  /* 0x0000541042427816 */ /* 0x000fe40000000019 */
[----:B------:R-:W-:Y:S01]  /*153b0*/  PRMT R67, R67, 0x5410, R72 ;  /* 0x0000541043437816 */ /* 0x000fe20000000048 */
[----:B------:R-:W-:Y:S02]  /*153c0*/  HADD2 R32, R17, R32 ;  /* 0x0000002011207230 */ /* 0x000fe40000000000 */
[--C-:B0-----:R-:W-:Y:S01]  /*153d0*/  HADD2.F32 R17, -RZ, R2.reuse.H0_H0 ;  /* 0x20000002ff117230 */ /* 0x101fe20000004100 */
[----:B------:R-:W-:Y:S01]  /*153e0*/  HFMA2.MMA R24, R66, 1, 1, R24 ;  /* 0x3c003c0042187835 */ /* 0x000fe20000000018 */
[--C-:B------:R-:W-:Y:S01]  /*153f0*/  HADD2.F32 R25, -RZ, R3.reuse.H0_H0 ;  /* 0x20000003ff197230 */ /* 0x100fe20000004100 */
[----:B------:R-:W-:Y:S01]  /*15400*/  HFMA2.MMA R30, R67, 1, 1, R30 ;  /* 0x3c003c00431e7835 */ /* 0x000fe2000000001e */
[----:B------:R-:W-:Y:S01]  /*15410*/  HADD2.F32 R65, -RZ, R3.H1_H1 ;  /* 0x30000003ff417230 */ /* 0x000fe20000004100 */
        /* <DEDUP_REMOVED lines=9> */
[----:B------:R-:W0:Y:S01]  /*154b0*/  LDS.64 R2, [UR4+0x1a8] ;  /* 0x0001a804ff027984 */ /* 0x000e220008000a00 */
[-C--:B------:R-:W-:Y:S02]  /*154c0*/  FFMA.FTZ R67, R48, R25.reuse, R66 ;  /* 0x0000001930437223 */ /* 0x080fe40000010042 */
[-C--:B------:R-:W-:Y:S01]  /*154d0*/  FFMA.FTZ R70, R34, R25.reuse, R17 ;  /* 0x0000001922467223 */ /* 0x080fe20000010011 */
[--C-:B-1----:R-:W-:Y:S01]  /*154e0*/  HADD2.F32 R66, -RZ, R8.reuse.H0_H0 ;  /* 0x20000008ff427230 */ /* 0x102fe20000004100 */
        /* <DEDUP_REMOVED lines=18> */
[--C-:B---3--:R-:W-:Y:S01]  /*15610*/  HADD2.F32 R65, -RZ, R10.reuse.H0_H0 ;  /* 0x2000000aff417230 */ /* 0x108fe20000004100 */
[-C--:B------:R-:W-:Y:S02]  /*15620*/  FFMA.FTZ R8, R58, R25.reuse, R67 ;  /* 0x000000193a087223 */ /* 0x080fe40000010043 */
[-C--:B------:R-:W-:Y:S01]  /*15630*/  FFMA.FTZ R66, R59, R25.reuse, R66 ;  /* 0x000000193b427223 */ /* 0x080fe20000010042 */
[----:B------:R-:W-:Y:S01]  /*15640*/  HADD2.F32 R10, -RZ, R10.H1_H1 ;  /* 0x3000000aff0a7230 */ /* 0x000fe20000004100 */
[----:B------:R-:W-:-:S02]  /*15650*/  FFMA.FTZ R18, R57, R25, R18 ;  /* 0x0000001939127223 */ /* 0x000fc40000010012 */
[----:B------:R-:W-:Y:S02]  /*15660*/  FFMA.FTZ R17, R63, R9, R8 ;  /* 0x000000093f117223 */ /* 0x000fe40000010008 */
[----:B------:R-:W-:Y:S02]  /*15670*/  FFMA.FTZ R8, R42, R65, RZ ;  /* 0x000000412a087223 */ /* 0x000fe400000100ff */
[-C--:B------:R-:W-:Y:S02]  /*15680*/  FFMA.FTZ R25, R62, R9.reuse, R66 ;  /* 0x000000093e197223 */ /* 0x080fe40000010042 */
[-C--:B------:R-:W-:Y:S02]  /*15690*/  FFMA.FTZ R18, R64, R9.reuse, R18 ;  /* 0x0000000940127223 */ /* 0x080fe40000010012 */
[----:B------:R-:W-:Y:S01]  /*156a0*/  FFMA.FTZ R68, R61, R9, R68 ;  /* 0x000000093d447223 */ /* 0x000fe20000010044 */
        /* <DEDUP_REMOVED lines=9> */
[-C--:B------:R-:W-:Y:S01]  /*15740*/  FFMA.FTZ R8, R47, R9.reuse, R8 ;  /* 0x000000092f087223 */ /* 0x080fe20000010008 */
[----:B0-----:R-:W-:Y:S01]  /*15750*/  HADD2.F32 R10, -RZ, R2.H0_H0 ;  /* 0x20000002ff0a7230 */ /* 0x001fe20000004100 */
        /* <DEDUP_REMOVED lines=8> */
[----:B------:R-:W-:Y:S01]  /*157e0*/  HADD2.F32 R11, -RZ, R3.H0_H0 ;  /* 0x20000003ff0b7230 */ /* 0x000fe20000004100 */
[-C--:B------:R-:W-:Y:S02]  /*157f0*/  FFMA.FTZ R3, R52, R10.reuse, R9 ;  /* 0x0000000a34037223 */ /* 0x080fe40000010009 */
[----:B------:R-:W0:Y:S01]  /*15800*/  LDS.64 R8, [UR4+0x220] ;  /* 0x00022004ff087984 */ /* 0x000e220008000a00 */
        /* <DEDUP_REMOVED lines=9> */
[----:B------:R-:W-:Y:S02]  /*158a0*/  FFMA.FTZ R2, R58, R11, R67 ;  /* 0x0000000b3a027223 */ /* 0x000fe40000010043 */
[----:B------:R-:W-:Y:S02]  /*158b0*/  FMUL.FTZ R18, R18, R21 ;  /* 0x0000001512127220 */ /* 0x000fe40000410000 */
[----:B------:R-:W-:Y:S02]  /*158c0*/  FMUL.FTZ R17, R17, R20 ;  /* 0x0000001411117220 */ /* 0x000fe40000410000 */
[-C--:B------:R-:W-:Y:S02]  /*158d0*/  FFMA.FTZ R66, R59, R11.reuse, R66 ;  /* 0x0000000b3b427223 */ /* 0x080fe40000010042 */
[----:B------:R-:W-:Y:S02]  /*158e0*/  FFMA.FTZ R70, R60, R11, R71 ;  /* 0x0000000b3c467223 */ /* 0x000fe40000010047 */
[----:B------:R-:W-:-:S02]  /*158f0*/  FFMA.FTZ R10, R64, R65, R10 ;  /* 0x00000041400a7223 */ /* 0x000fc4000001000a */
[----:B------:R-:W-:Y:S01]  /*15900*/  FFMA.FTZ R11, R63, R65, R2 ;  /* 0x000000413f0b7223 */ /* 0x000fe20000010002 */
[----:B------:R-:W-:Y:S01]  /*15910*/  F2FP.PACK_AB R18, RZ, R18 ;  /* 0x00000012ff12723e */ /* 0x000fe200000000ff */
[----:B------:R-:W1:Y:S01]  /*15920*/  LDS.64 R2, [UR4+0x228] ;  /* 0x00022804ff027984 */ /* 0x000e620008000a00 */
[----:B------:R-:W-:Y:S01]  /*15930*/  F2FP.PACK_AB R17, RZ, R17 ;  /* 0x00000011ff11723e */ /* 0x000fe200000000ff */
[----:B------:R-:W-:Y:S02]  /*15940*/  FMUL.FTZ R10, R10, R21 ;  /* 0x000000150a0a7220 */ /* 0x000fe40000410000 */
[----:B------:R-:W-:Y:S01]  /*15950*/  FMUL.FTZ R11, R11, R20 ;  /* 0x000000140b0b7220 */ /* 0x000fe20000410000 */
[----:B------:R-:W-:Y:S01]  /*15960*/  PRMT R18, R18, 0x5410, R17 ;  /* 0x0000541012127816 */ /* 0x000fe20000000011 */
[-C--:B------:R-:W-:Y:S01]  /*15970*/  FFMA.FTZ R67, R62, R65.reuse, R66 ;  /* 0x000000413e437223 */ /* 0x080fe20000010042 */
[----:B------:R-:W-:Y:S01]  /*15980*/  F2FP.PACK_AB R10, RZ, R10 ;  /* 0x0000000aff0a723e */ /* 0x000fe200000000ff */
[----:B------:R-:W-:Y:S01]  /*15990*/  FFMA.FTZ R70, R61, R65, R70 ;  /* 0x000000413d467223 */ /* 0x000fe20000010046 */
[----:B------:R-:W-:Y:S01]  /*159a0*/  F2FP.PACK_AB R11, RZ, R11 ;  /* 0x0000000bff0b723e */ /* 0x000fe200000000ff */
[----:B------:R-:W-:-:S02]  /*159b0*/  FMUL.FTZ R25, R25, R22 ;  /* 0x0000001619197220 */ /* 0x000fc40000410000 */
[-C--:B------:R-:W-:Y:S01]  /*159c0*/  FMUL.FTZ R68, R68, R23.reuse ;  /* 0x0000001744447220 */ /* 0x080fe20000410000 */
[----:B------:R-:W-:Y:S01]  /*159d0*/  HFMA2.MMA R17, R18, 1, 1, R14 ;  /* 0x3c003c0012117835 */ /* 0x000fe2000000000e */
[----:B------:R-:W-:Y:S01]  /*159e0*/  FMUL.FTZ R67, R67, R22 ;  /* 0x0000001643437220 */ /* 0x000fe20000410000 */
[----:B------:R-:W-:Y:S01]  /*159f0*/  PRMT R14, R10, 0x5410, R11 ;  /* 0x000054100a0e7816 */ /* 0x000fe2000000000b */
[----:B------:R-:W-:Y:S01]  /*15a00*/  FMUL.FTZ R70, R70, R23 ;  /* 0x0000001746467220 */ /* 0x000fe20000410000 */
[----:B------:R-:W-:Y:S01]  /*15a10*/  F2FP.PACK_AB R25, RZ, R25 ;  /* 0x00000019ff19723e */ /* 0x000fe200000000ff */
[----:B------:R-:W3:Y:S01]  /*15a20*/  LDS.64 R10, [UR4+0x2a0] ;  /* 0x0002a004ff0a7984 */ /* 0x000ee20008000a00 */
[----:B------:R-:W-:Y:S02]  /*15a30*/  F2FP.PACK_AB R68, RZ, R68 ;  /* 0x00000044ff44723e */ /* 0x000fe400000000ff */
[----:B------:R-:W-:Y:S02]  /*15a40*/  F2FP.PACK_AB R67, RZ, R67 ;  /* 0x00000043ff43723e */ /* 0x000fe400000000ff */
[----:B------:R-:W-:Y:S01]  /*15a50*/  F2FP.PACK_AB R70, RZ, R70 ;  /* 0x00000046ff46723e */ /* 0x000fe200000000ff */
[----:B------:R-:W-:Y:S01]  /*15a60*/  HFMA2.MMA R29, R14, 1, 1, R29 ;  /* 0x3c003c000e1d7835 */ /* 0x000fe2000000001d */
[----:B------:R-:W-:Y:S01]  /*15a70*/  PRMT R25, R25, 0x5410, R68 ;  /* 0x0000541019197816 */ /* 0x000fe20000000044 */
[--C-:B0-----:R-:W-:Y:S01]  /*15a80*/  HADD2.F32 R14, -RZ, R8.reuse.H0_H0 ;  /* 0x20000008ff0e7230 */ /* 0x101fe20000004100 */
[----:B------:R-:W-:Y:S01]  /*15a90*/  PRMT R67, R67, 0x5410, R70 ;  /* 0x0000541043437816 */ /* 0x000fe20000000046 */
[----:B------:R-:W-:-:S02]  /*15aa0*/  HADD2.F32 R8, -RZ, R8.H1_H1 ;  /* 0x30000008ff087230 */ /* 0x000fc40000004100 */
[----:B------:R-:W-:Y:S02]  /*15ab0*/  HADD2 R16, R25, R16 ;  /* 0x0000001019107230 */ /* 0x000fe40000000000 */
[--C-:B------:R-:W-:Y:S02]  /*15ac0*/  HADD2.F32 R25, -RZ, R9.reuse.H0_H0 ;  /* 0x20000009ff197230 */ /* 0x100fe40000004100 */
[----:B------:R-:W-:Y:S01]  /*15ad0*/  HADD2.F32 R18, -RZ, R9.H1_H1 ;  /* 0x30000009ff127230 */ /* 0x000fe20000004100 */
[-C--:B------:R-:W-:Y:S01]  /*15ae0*/  FFMA.FTZ R9, R42, R14.reuse, RZ ;  /* 0x0000000e2a097223 */ /* 0x080fe200000100ff */
[----:B------:R-:W-:Y:S01]  /*15af0*/  HFMA2.MMA R28, R67, 1, 1, R28 ;  /* 0x3c003c00431c7835 */ /* 0x000fe2000000001c */
        /* <DEDUP_REMOVED lines=8> */
[----:B------:R-:W0:Y:S01]  /*15b80*/  LDS.64 R8, [UR4+0x2a8] ;  /* 0x0002a804ff087984 */ /* 0x000e220008000a00 */
        /* <DEDUP_REMOVED lines=20> */
[-C--:B------:R-:W-:Y:S01]  /*15cd0*/  FFMA.FTZ R18, R58, R25.reuse, R67 ;  /* 0x000000193a127223 */ /* 0x080fe20000010043 */
[--C-:B---3--:R-:W-:Y:S01]  /*15ce0*/  HADD2.F32 R67, -RZ, R10.reuse.H0_H0 ;  /* 0x2000000aff437230 */ /* 0x108fe20000004100 */
        /* <DEDUP_REMOVED lines=23> */
[--C-:B------:R-:W-:Y:S01]  /*15e60*/  HADD2.F32 R67, -RZ, R9.reuse.H0_H0 ;  /* 0x20000009ff437230 */ /* 0x100fe20000004100 */
[-C--:B------:R-:W-:Y:S01]  /*15e70*/  FFMA.FTZ R68, R44, R11.reuse, R66 ;  /* 0x0000000b2c447223 */ /* 0x080fe20000010042 */
[----:B------:R-:W-:Y:S01]  /*15e80*/  HADD2.F32 R66, -RZ, R9.H1_H1 ;  /* 0x30000009ff427230 */ /* 0x000fe20000004100 */
[-C--:B------:R-:W-:Y:S02]  /*15e90*/  FFMA.FTZ R69, R43, R11.reuse, R70 ;  /* 0x0000000b2b457223 */ /* 0x080fe40000010046 */
[----:B------:R-:W-:Y:S01]  /*15ea0*/  FFMA.FTZ R72, R41, R11, R72 ;  /* 0x0000000b29487223 */ /* 0x000fe20000010048 */
[----:B------:R-:W-:Y:S02]  /*15eb0*/  HADD2.F32 R11, -RZ, R8.H1_H1 ;  /* 0x30000008ff0b7230 */ /* 0x000fe40000004100 */
[----:B------:R-:W0:Y:S01]  /*15ec0*/  LDS.64 R8, [UR4+0x320] ;  /* 0x00032004ff087984 */ /* 0x000e220008000a00 */
[----:B------:R-:W-:-:S02]  /*15ed0*/  FFMA.FTZ R18, R52, R10, R3 ;  /* 0x0000000a34127223 */ /* 0x000fc40000010003 */
[-C--:B------:R-:W-:Y:S02]  /*15ee0*/  FFMA.FTZ R68, R51, R10.reuse, R68 ;  /* 0x0000000a33447223 */ /* 0x080fe40000010044 */
[-C--:B------:R-:W-:Y:S02]  /*15ef0*/  FFMA.FTZ R18, R55, R11.reuse, R18 ;  /* 0x0000000b37127223 */ /* 0x080fe40000010012 */
[----:B------:R-:W-:Y:S02]  /*15f00*/  FFMA.FTZ R68, R54, R11, R68 ;  /* 0x0000000b36447223 */ /* 0x000fe40000010044 */
[-C--:B------:R-:W-:Y:S02]  /*15f10*/  FFMA.FTZ R70, R50, R10.reuse, R69 ;  /* 0x0000000a32467223 */ /* 0x080fe40000010045 */
[----:B------:R-:W-:Y:S02]  /*15f20*/  FFMA.FTZ R72, R49, R10, R72 ;  /* 0x0000000a31487223 */ /* 0x000fe40000010048 */
[----:B------:R-:W-:-:S02]  /*15f30*/  FFMA.FTZ R3, R57, R67, R18 ;  /* 0x0000004339037223 */ /* 0x000fc40000010012 */
[----:B------:R-:W-:Y:S02]  /*15f40*/  FFMA.FTZ R68, R58, R67, R68 ;  /* 0x000000433a447223 */ /* 0x000fe40000010044 */
[----:B------:R-:W-:Y:S02]  /*15f50*/  FMUL.FTZ R2, R2, R21 ;  /* 0x0000001502027220 */ /* 0x000fe40000410000 */
[-C--:B------:R-:W-:Y:S02]  /*15f60*/  FFMA.FTZ R70, R53, R11.reuse, R70 ;  /* 0x0000000b35467223 */ /* 0x080fe40000010046 */
[----:B------:R-:W-:Y:S02]  /*15f70*/  FFMA.FTZ R72, R56, R11, R72 ;  /* 0x0000000b38487223 */ /* 0x000fe40000010048 */
[-C--:B------:R-:W-:Y:S02]  /*15f80*/  FFMA.FTZ R18, R64, R66.reuse, R3 ;  /* 0x0000004240127223 */ /* 0x080fe40000010003 */
[----:B------:R-:W-:-:S02]  /*15f90*/  FFMA.FTZ R11, R63, R66, R68 ;  /* 0x000000423f0b7223 */ /* 0x000fc40000010044 */
[----:B------:R-:W-:Y:S02]  /*15fa0*/  FMUL.FTZ R65, R65, R22 ;  /* 0x0000001641417220 */ /* 0x000fe40000410000 */
[----:B------:R-:W-:Y:S01]  /*15fb0*/  FMUL.FTZ R14, R14, R23 ;  /* 0x000000170e0e7220 */ /* 0x000fe20000410000 */
[----:B------:R-:W-:Y:S01]  /*15fc0*/  F2FP.PACK_AB R10, RZ, R2 ;  /* 0x00000002ff0a723e */ /* 0x000fe200000000ff */
[-C--:B------:R-:W-:Y:S01]  /*15fd0*/  FMUL.FTZ R25, R25, R20.reuse ;  /* 0x0000001419197220 */ /* 0x080fe20000410000 */
[----:B------:R-:W1:Y:S01]  /*15fe0*/  LDS.64 R2, [UR4+0x328] ;  /* 0x00032804ff027984 */ /* 0x000e620008000a00 */
[----:B------:R-:W-:Y:S01]  /*15ff0*/  FMUL.FTZ R18, R18, R21 ;  /* 0x0000001512127220 */ /* 0x000fe20000410000 */
[----:B------:R-:W-:Y:S01]  /*16000*/  F2FP.PACK_AB R65, RZ, R65 ;  /* 0x00000041ff41723e */ /* 0x000fe200000000ff */
[----:B------:R-:W-:Y:S01]  /*16010*/  FMUL.FTZ R11, R11, R20 ;  /* 0x000000140b0b7220 */ /* 0x000fe20000410000 */
[----:B------:R-:W-:Y:S02]  /*16020*/  F2FP.PACK_AB R14, RZ, R14 ;  /* 0x0000000eff0e723e */ /* 0x000fe400000000ff */
[----:B------:R-:W-:-:S02]  /*16030*/  F2FP.PACK_AB R25, RZ, R25 ;  /* 0x00000019ff19723e */ /* 0x000fc400000000ff */
[----:B------:R-:W-:Y:S02]  /*16040*/  F2FP.PACK_AB R18, RZ, R18 ;  /* 0x00000012ff12723e */ /* 0x000fe400000000ff */
[----:B------:R-:W-:Y:S02]  /*16050*/  F2FP.PACK_AB R11, RZ, R11 ;  /* 0x0000000bff0b723e */ /* 0x000fe400000000ff */
[----:B------:R-:W-:Y:S02]  /*16060*/  PRMT R65, R65, 0x5410, R14 ;  /* 0x0000541041417816 */ /* 0x000fe4000000000e */
[----:B------:R-:W-:Y:S02]  /*16070*/  PRMT R10, R10, 0x5410, R25 ;  /* 0x000054100a0a7816 */ /* 0x000fe40000000019 */
[----:B------:R-:W-:Y:S01]  /*16080*/  PRMT R14, R18, 0x5410, R11 ;  /* 0x00005410120e7816 */ /* 0x000fe2000000000b */
[----:B------:R-:W-:Y:S02]  /*16090*/  HADD2 R18, R65, R0 ;  /* 0x0000000041127230 */ /* 0x000fe40000000000 */
[----:B0-----:R-:W-:Y:S01]  /*160a0*/  HADD2.F32 R0, -RZ, R8.H0_H0 ;  /* 0x20000008ff007230 */ /* 0x001fe20000004100 */
[----:B------:R-:W-:Y:S01]  /*160b0*/  HFMA2.MMA R10, R10, 1, 1, R13 ;  /* 0x3c003c000a0a7835 */ /* 0x000fe2000000000d */
[----:B------:R-:W-:-:S02]  /*160c0*/  HADD2.F32 R11, -RZ, R9.H0_H0 ;  /* 0x20000009ff0b7230 */ /* 0x000fc40000004100 */
[----:B------:R-:W-:Y:S01]  /*160d0*/  HADD2.F32 R13, -RZ, R9.H1_H1 ;  /* 0x30000009ff0d7230 */ /* 0x000fe20000004100 */
[-C--:B------:R-:W-:Y:S01]  /*160e0*/  FFMA.FTZ R9, R36, R0.reuse, RZ ;  /* 0x0000000024097223 */ /* 0x080fe200000100ff */
[----:B------:R-:W-:Y:S01]  /*160f0*/  HADD2.F32 R8, -RZ, R8.H1_H1 ;  /* 0x30000008ff087230 */ /* 0x000fe20000004100 */
[-C--:B------:R-:W-:Y:S02]  /*16100*/  FFMA.FTZ R42, R42, R0.reuse, RZ ;  /* 0x000000002a2a7223 */ /* 0x080fe400000100ff */
[-C--:B------:R-:W-:Y:S02]  /*16110*/  FFMA.FTZ R35, R35, R0.reuse, RZ ;  /* 0x0000000023237223 */ /* 0x080fe400000100ff */
[----:B------:R-:W-:Y:S02]  /*16120*/  FFMA.FTZ R45, R45, R0, RZ ;  /* 0x000000002d2d7223 */ /* 0x000fe400000100ff */
[-C--:B------:R-:W-:Y:S02]  /*16130*/  FFMA.FTZ R42, R39, R8.reuse, R42 ;  /* 0x00000008272a7223 */ /* 0x080fe4000001002a */
        /* <DEDUP_REMOVED lines=19> */
[----:B------:R-:W-:Y:S01]  /*16270*/  HFMA2.MMA R33, R14, 1, 1, R33 ;  /* 0x3c003c000e217835 */ /* 0x000fe20000000021 */
        /* <DEDUP_REMOVED lines=8> */
[-C--:B------:R-:W-:Y:S02]  /*16300*/  FFMA.FTZ R11, R59, R13.reuse, R14 ;  /* 0x0000000d3b0b7223 */ /* 0x080fe4000001000e */
[----:B------:R-:W-:Y:S02]  /*16310*/  FFMA.FTZ R60, R60, R13, R49 ;  /* 0x0000000d3c3c7223 */ /* 0x000fe40000010031 */
[-C--:B------:R-:W-:Y:S01]  /*16320*/  FFMA.FTZ R64, R64, R3.reuse, R0 ;  /* 0x0000000340407223 */ /* 0x080fe20000010000 */
[----:B--2---:R-:W-:Y:S01]  /*16330*/  LOP3.LUT R2, R4, 0xf000f, RZ, 0xc0, !PT ;  /* 0x000f000f04027812 */ /* 0x004fe200078ec0ff */
[-C--:B------:R-:W-:Y:S01]  /*16340*/  FFMA.FTZ R63, R63, R3.reuse, R58 ;  /* 0x000000033f3f7223 */ /* 0x080fe2000001003a */
[----:B------:R-:W-:Y:S01]  /*16350*/  LOP3.LUT R19, R6, 0xf000f, RZ, 0xc0, !PT ;  /* 0x000f000f06137812 */ /* 0x000fe200078ec0ff */
[----:B------:R-:W-:-:S02]  /*16360*/  FFMA.FTZ R11, R62, R3, R11 ;  /* 0x000000033e0b7223 */ /* 0x000fc4000001000b */
[----:B------:R-:W-:Y:S01]  /*16370*/  FFMA.FTZ R0, R61, R3, R60 ;  /* 0x000000033d007223 */ /* 0x000fe2000001003c */
[----:B------:R-:W-:Y:S02]  /*16380*/  LOP3.LUT R3, R5, 0xf000f, RZ, 0xc0, !PT ;  /* 0x000f000f05037812 */ /* 0x000fe400078ec0ff */
[----:B------:R-:W-:Y:S01]  /*16390*/  LOP3.LUT R34, R7, 0xf000f, RZ, 0xc0, !PT ;  /* 0x000f000f07227812 */ /* 0x000fe200078ec0ff */
[--C-:B0-----:R-:W-:Y:S01]  /*163a0*/  HADD2.F32 R49, -RZ, R9.reuse.H0_H0 ;  /* 0x20000009ff317230 */ /* 0x101fe20000004100 */
[----:B------:R-:W-:Y:S01]  /*163b0*/  LOP3.LUT R2, R2, 0x64006400, RZ, 0xfc, !PT ;  /* 0x6400640002027812 */ /* 0x000fe200078efcff */
[----:B------:R-:W-:Y:S01]  /*163c0*/  HADD2.F32 R51, -RZ, R9.H1_H1 ;  /* 0x30000009ff337230 */ /* 0x000fe20000004100 */
[----:B------:R-:W-:Y:S02]  /*163d0*/  LOP3.LUT R3, R3, 0x64006400, RZ, 0xfc, !PT ;  /* 0x6400640003037812 */ /* 0x000fe400078efcff */
[----:B------:R-:W-:Y:S02]  /*163e0*/  LOP3.LUT R9, R19, 0x64006400, RZ, 0xfc, !PT ;  /* 0x6400640013097812 */ /* 0x000fe400078efcff */
[----:B------:R-:W-:Y:S01]  /*163f0*/  LOP3.LUT R34, R34, 0x64006400, RZ, 0xfc, !PT ;  /* 0x6400640022227812 */ /* 0x000fe200078efcff */
[----:B------:R-:W-:-:S02]  /*16400*/  HADD2.F32 R44, -RZ, R8.H0_H0 ;  /* 0x20000008ff2c7230 */ /* 0x000fc40000004100 */
[----:B------:R-:W-:Y:S02]  /*16410*/  HADD2.F32 R43, -RZ, R8.H1_H1 ;  /* 0x30000008ff2b7230 */ /* 0x000fe40000004100 */
[----:B------:R-:W-:Y:S02]  /*16420*/  HADD2 R2, R2, -1032, -1032 ;  /* 0xe408e40802027430 */ /* 0x000fe40000000000 */
[----:B------:R-:W-:Y:S02]  /*16430*/  HADD2 R8, R3, -1032, -1032 ;  /* 0xe408e40803087430 */ /* 0x000fe40000000000 */
[----:B------:R-:W-:Y:S02]  /*16440*/  HADD2 R9, R9, -1032, -1032 ;  /* 0xe408e40809097430 */ /* 0x000fe40000000000 */
[----:B------:R-:W-:Y:S01]  /*16450*/  HADD2 R40, R34, -1032, -1032 ;  /* 0xe408e40822287430 */ /* 0x000fe20000000000 */
[----:B------:R-:W-:Y:S01]  /*16460*/  LOP3.LUT R25, R6, 0xf000f0, RZ, 0xc0, !PT ;  /* 0x00f000f006197812 */ /* 0x000fe200078ec0ff */
[--C-:B------:R-:W-:Y:S01]  /*16470*/  HADD2.F32 R19, -RZ, R2.reuse.H0_H0 ;  /* 0x20000002ff137230 */ /* 0x100fe20000004100 */
[----:B------:R-:W-:Y:S01]  /*16480*/  LOP3.LUT R13, R4, 0xf000f0, RZ, 0xc0, !PT ;  /* 0x00f000f0040d7812 */ /* 0x000fe200078ec0ff */
[----:B------:R-:W-:-:S02]  /*16490*/  HADD2.F32 R38, -RZ, R2.H1_H1 ;  /* 0x30000002ff267230 */ /* 0x000fc40000004100 */
[----:B------:R-:W-:Y:S01]  /*164a0*/  HADD2.F32 R36, -RZ, R8.H0_H0 ;  /* 0x20000008ff247230 */ /* 0x000fe20000004100 */
[----:B------:R-:W0:Y:S01]  /*164b0*/  LDS.64 R2, [UR4+0x38] ;  /* 0x00003804ff027984 */ /* 0x000e220008000a00 */
[--C-:B------:R-:W-:Y:S02]  /*164c0*/  HADD2.F32 R35, -RZ, R9.reuse.H0_H0 ;  /* 0x20000009ff237230 */ /* 0x100fe40000004100 */
[----:B------:R-:W-:Y:S01]  /*164d0*/  HADD2.F32 R39, -RZ, R40.H0_H0 ;  /* 0x20000028ff277230 */ /* 0x000fe20000004100 */
[----:B------:R-:W-:Y:S01]  /*164e0*/  LOP3.LUT R14, R5, 0xf000f0, RZ, 0xc0, !PT ;  /* 0x00f000f0050e7812 */ /* 0x000fe200078ec0ff */
[----:B------:R-:W-:Y:S01]  /*164f0*/  HADD2.F32 R37, -RZ, R8.H1_H1 ;  /* 0x30000008ff257230 */ /* 0x000fe20000004100 */
[----:B------:R-:W-:Y:S01]  /*16500*/  LOP3.LUT R42, R25, 0x64006400, RZ, 0xfc, !PT ;  /* 0x64006400192a7812 */ /* 0x000fe200078efcff */
[----:B------:R-:W-:Y:S01]  /*16510*/  HADD2.F32 R34, -RZ, R9.H1_H1 ;  /* 0x30000009ff227230 */ /* 0x000fe20000004100 */
[----:B------:R-:W-:Y:S01]  /*16520*/  LOP3.LUT R8, R13, 0x64006400, RZ, 0xfc, !PT ;  /* 0x640064000d087812 */ /* 0x000fe200078efcff */
[----:B------:R-:W-:Y:S01]  /*16530*/  HADD2.F32 R40, -RZ, R40.H1_H1 ;  /* 0x30000028ff287230 */ /* 0x000fe20000004100 */
[----:B------:R-:W-:-:S02]  /*16540*/  FFMA.FTZ R9, R19, R44, RZ ;  /* 0x0000002c13097223 */ /* 0x000fc400000100ff */
[C---:B------:R-:W-:Y:S02]  /*16550*/  FFMA.FTZ R46, R44.reuse, R36, RZ ;  /* 0x000000242c2e7223 */ /* 0x040fe400000100ff */
[C---:B------:R-:W-:Y:S01]  /*16560*/  FFMA.FTZ R25, R44.reuse, R35, RZ ;  /* 0x000000232c197223 */ /* 0x040fe200000100ff */
[----:B------:R-:W-:Y:S01]  /*16570*/  LOP3.LUT R41, R7, 0xf000f0, RZ, 0xc0, !PT ;  /* 0x00f000f007297812 */ /* 0x000fe200078ec0ff */
[----:B------:R-:W-:Y:S01]  /*16580*/  FFMA.FTZ R44, R44, R39, RZ ;  /* 0x000000272c2c7223 */ /* 0x000fe200000100ff */
[----:B------:R-:W-:Y:S01]  /*16590*/  LOP3.LUT R14, R14, 0x64006400, RZ, 0xfc, !PT ;  /* 0x640064000e0e7812 */ /* 0x000fe200078efcff */
[-C--:B------:R-:W-:Y:S02]  /*165a0*/  HFMA2 R8, R8, R15.reuse.H0_H0, -72, -72 ;  /* 0xd480d48008087431 */ /* 0x080fe4000004000f */
[----:B------:R-:W-:Y:S01]  /*165b0*/  FFMA.FTZ R52, R43, R40, R44 ;  /* 0x000000282b347223 */ /* 0x000fe2000001002c */
[----:B------:R-:W-:Y:S01]  /*165c0*/  LOP3.LUT R44, R41, 0x64006400, RZ, 0xfc, !PT ;  /* 0x64006400292c7812 */ /* 0x000fe200078efcff */
[----:B------:R-:W-:Y:S01]  /*165d0*/  FFMA.FTZ R50, R38, R43, R9 ;  /* 0x0000002b26327223 */ /* 0x000fe20000010009 */
[-C--:B------:R-:W-:Y:S01]  /*165e0*/  HFMA2 R14, R14, R15.reuse.H0_H0, -72, -72 ;  /* 0xd480d4800e0e7431 */ /* 0x080fe2000004000f */
[----:B------:R-:W-:Y:S01]  /*165f0*/  FFMA.FTZ R13, R43, R37, R46 ;  /* 0x000000252b0d7223 */ /* 0x000fe2000001002e */
[----:B------:R-:W-:-:S02]  /*16600*/  HFMA2 R9, R42, R15.H0_H0, -72, -72 ;  /* 0xd480d4802a097431 */ /* 0x000fc4000004000f */
[--C-:B------:R-:W-:Y:S02]  /*16610*/  HADD2.F32 R41, -RZ, R8.reuse.H0_H0 ;  /* 0x20000008ff297230 */ /* 0x100fe40000004100 */
[----:B------:R-:W-:Y:S02]  /*16620*/  HADD2.F32 R46, -RZ, R8.H1_H1 ;  /* 0x30000008ff2e7230 */ /* 0x000fe40000004100 */
[----:B------:R-:W-:Y:S02]  /*16630*/  HFMA2 R8, R44, R15.H0_H0, -72, -72 ;  /* 0xd480d4802c087431 */ /* 0x000fe4000004000f */
[--C-:B------:R-:W-:Y:S01]  /*16640*/  HADD2.F32 R42, -RZ, R14.reuse.H0_H0 ;  /* 0x2000000eff2a7230 */ /* 0x100fe20000004100 */
[----:B------:R-:W-:Y:S01]  /*16650*/  FFMA.FTZ R25, R43, R34, R25 ;  /* 0x000000222b197223 */ /* 0x000fe20000010019 */
[----:B------:R-:W-:Y:S02]  /*16660*/  HADD2.F32 R48, -RZ, R9.H0_H0 ;  /* 0x20000009ff307230 */ /* 0x000fe40000004100 */
[----:B------:R-:W-:-:S02]  /*16670*/  HADD2.F32 R45, -RZ, R14.H1_H1 ;  /* 0x3000000eff2d7230 */ /* 0x000fc40000004100 */
[--C-:B------:R-:W-:Y:S02]  /*16680*/  HADD2.F32 R47, -RZ, R8.reuse.H0_H0 ;  /* 0x20000008ff2f7230 */ /* 0x100fe40000004100 */
[----:B------:R-:W-:Y:S01]  /*16690*/  HADD2.F32 R43, -RZ, R8.H1_H1 ;  /* 0x30000008ff2b7230 */ /* 0x000fe20000004100 */
[C---:B------:R-:W-:Y:S01]  /*166a0*/  FFMA.FTZ R8, R49.reuse, R42, R13 ;  /* 0x0000002a31087223 */ /* 0x040fe2000001000d */
[----:B------:R-:W-:Y:S01]  /*166b0*/  HADD2.F32 R44, -RZ, R9.H1_H1 ;  /* 0x30000009ff2c7230 */ /* 0x000fe20000004100 */
[----:B------:R-:W-:Y:S01]  /*166c0*/  SHF.R.U32.HI R4, RZ, 0x8, R4 ;  /* 0x00000008ff047819 */ /* 0x000fe20000011604 */
[----:B------:R-:W-:Y:S01]  /*166d0*/  FFMA.FTZ R9, R49, R48, R25 ;  /* 0x0000003031097223 */ /* 0x000fe20000010019 */
[----:B------:R-:W-:Y:S02]  /*166e0*/  SHF.R.U32.HI R5, RZ, 0x8, R5 ;  /* 0x00000008ff057819 */ /* 0x000fe40000011605 */
[----:B------:R-:W-:Y:S02]  /*166f0*/  SHF.R.U32.HI R6, RZ, 0x8, R6 ;  /* 0x00000008ff067819 */ /* 0x000fe40000011606 */
[----:B------:R-:W-:Y:S01]  /*16700*/  SHF.R.U32.HI R7, RZ, 0x8, R7 ;  /* 0x00000008ff077819 */ /* 0x000fe20000011607 */
[C---:B------:R-:W-:Y:S01]  /*16710*/  FFMA.FTZ R53, R51.reuse, R45, R8 ;  /* 0x0000002d33357223 */ /* 0x040fe20000010008 */
[----:B------:R-:W-:Y:S01]  /*16720*/  LOP3.LUT R8, R4, 0xf000f, RZ, 0xc0, !PT ;  /* 0x000f000f04087812 */ /* 0x000fe200078ec0ff */
[----:B------:R-:W-:Y:S01]  /*16730*/  FFMA.FTZ R55, R51, R44, R9 ;  /* 0x0000002c33377223 */ /* 0x000fe20000010009 */
[----:B------:R-:W-:-:S02]  /*16740*/  LOP3.LUT R9, R5, 0xf000f, RZ, 0xc0, !PT ;  /* 0x000f000f05097812 */ /* 0x000fc400078ec0ff */
[----:B------:R-:W-:Y:S02]  /*16750*/  LOP3.LUT R13, R6, 0xf000f, RZ, 0xc0, !PT ;  /* 0x000f000f060d7812 */ /* 0x000fe400078ec0ff */
[----:B------:R-:W-:Y:S02]  /*16760*/  LOP3.LUT R14, R7, 0xf000f, RZ, 0xc0, !PT ;  /* 0x000f000f070e7812 */ /* 0x000fe400078ec0ff */
[----:B------:R-:W-:Y:S02]  /*16770*/  LOP3.LUT R8, R8, 0x64006400, RZ, 0xfc, !PT ;  /* 0x6400640008087812 */ /* 0x000fe400078efcff */
[----:B------:R-:W-:Y:S02]  /*16780*/  LOP3.LUT R9, R9, 0x64006400, RZ, 0xfc, !PT ;  /* 0x6400640009097812 */ /* 0x000fe400078efcff */
[----:B------:R-:W-:Y:S02]  /*16790*/  LOP3.LUT R13, R13, 0x64006400, RZ, 0xfc, !PT ;  /* 0x640064000d0d7812 */ /* 0x000fe400078efcff */
[----:B------:R-:W-:Y:S01]  /*167a0*/  LOP3.LUT R14, R14, 0x64006400, RZ, 0xfc, !PT ;  /* 0x640064000e0e7812 */ /* 0x000fe200078efcff */
[----:B------:R-:W-:Y:S01]  /*167b0*/  FFMA.FTZ R52, R49, R47, R52 ;  /* 0x0000002f31347223 */ /* 0x000fe20000010034 */
[----:B------:R-:W-:Y:S01]  /*167c0*/  HADD2 R8, R8, -1032, -1032 ;  /* 0xe408e40808087430 */ /* 0x000fe20000000000 */
[----:B------:R-:W-:Y:S01]  /*167d0*/  FFMA.FTZ R50, R41, R49, R50 ;  /* 0x0000003129327223 */ /* 0x000fe20000010032 */
[----:B------:R-:W-:-:S02]  /*167e0*/  HADD2 R9, R9, -1032, -1032 ;  /* 0xe408e40809097430 */ /* 0x000fc40000000000 */
[----:B------:R-:W-:Y:S02]  /*167f0*/  HADD2 R13, R13, -1032, -1032 ;  /* 0xe408e4080d0d7430 */ /* 0x000fe40000000000 */
[----:B------:R-:W-:Y:S01]  /*16800*/  HADD2 R14, R14, -1032, -1032 ;  /* 0xe408e4080e0e7430 */ /* 0x000fe20000000000 */
[----:B------:R-:W-:Y:S01]  /*16810*/  FFMA.FTZ R56, R51, R43, R52 ;  /* 0x0000002b33387223 */ /* 0x000fe20000010034 */
[----:B0-----:R-:W-:Y:S01]  /*16820*/  HADD2.F32 R54, -RZ, R2.H0_H0 ;  /* 0x20000002ff367230 */ /* 0x001fe20000004100 */
[----:B------:R-:W-:Y:S01]  /*16830*/  FFMA.FTZ R69, R59, R67, R70 ;  /* 0x000000433b457223 */ /* 0x000fe20000010046 */
[----:B------:R-:W-:Y:S01]  /*16840*/  HADD2.F32 R52, -RZ, R8.H0_H0 ;  /* 0x20000008ff347230 */ /* 0x000fe20000004100 */
[----:B------:R-:W-:Y:S01]  /*16850*/  FFMA.FTZ R25, R46, R51, R50 ;  /* 0x000000332e197223 */ /* 0x000fe20000010032 */
[----:B------:R-:W-:Y:S02]  /*16860*/  HADD2.F32 R51, -RZ, R9.H0_H0 ;  /* 0x20000009ff337230 */ /* 0x000fe40000004100 */
[----:B------:R-:W-:-:S02]  /*16870*/  HADD2.F32 R50, -RZ, R13.H0_H0 ;  /* 0x2000000dff327230 */ /* 0x000fc40000004100 */
[----:B------:R-:W-:Y:S01]  /*16880*/  HADD2.F32 R49, -RZ, R14.H0_H0 ;  /* 0x2000000eff317230 */ /* 0x000fe20000004100 */
[----:B------:R-:W-:Y:S01]  /*16890*/  LOP3.LUT R5, R5, 0xf000f0, RZ, 0xc0, !PT ;  /* 0x00f000f005057812 */ /* 0x000fe200078ec0ff */
[-C--:B------:R-:W-:Y:S01]  /*168a0*/  FFMA.FTZ R69, R62, R66.reuse, R69 ;  /* 0x000000423e457223 */ /* 0x080fe20000010045 */
[--C-:B------:R-:W-:Y:S01]  /*168b0*/  HADD2.F32 R60, -RZ, R3.reuse.H0_H0 ;  /* 0x20000003ff3c7230 */ /* 0x100fe20000004100 */
[----:B------:R-:W-:Y:S01]  /*168c0*/  FFMA.FTZ R72, R61, R66, R72 ;  /* 0x000000423d487223 */ /* 0x000fe20000010048 */
[----:B------:R-:W-:Y:S01]  /*168d0*/  HADD2.F32 R66, -RZ, R3.H1_H1 ;  /* 0x30000003ff427230 */ /* 0x000fe20000004100 */
[----:B------:R-:W-:Y:S01]  /*168e0*/  FFMA.FTZ R58, R52, R54, R25 ;  /* 0x00000036343a7223 */ /* 0x000fe20000010019 */
[----:B------:R-:W-:Y:S01]  /*168f0*/  HADD2.F32 R57, -RZ, R2.H1_H1 ;  /* 0x30000002ff397230 */ /* 0x000fe20000004100 */
[C---:B------:R-:W-:Y:S01]  /*16900*/  FFMA.FTZ R3, R54.reuse, R51, R53 ;  /* 0x0000003336037223 */ /* 0x040fe20000010035 */
[----:B------:R-:W-:Y:S01]  /*16910*/  LOP3.LUT R2, R5, 0x64006400, RZ, 0xfc, !PT ;  /* 0x6400640005027812 */ /* 0x000fe200078efcff */
[----:B------:R-:W-:-:S02]  /*16920*/  FFMA.FTZ R62, R54, R50, R55 ;  /* 0x00000032363e7223 */ /* 0x000fc40000010037 */
[----:B------:R-:W-:Y:S01]  /*16930*/  FFMA.FTZ R25, R54, R49, R56 ;  /* 0x0000003136197223 */ /* 0x000fe20000010038 */
[----:B------:R-:W-:Y:S01]  /*16940*/  HADD2.F32 R54, -RZ, R9.H1_H1 ;  /* 0x30000009ff367230 */ /* 0x000fe20000004100 */
[----:B------:R-:W-:Y:S01]  /*16950*/  LOP3.LUT R4, R4, 0xf000f0, RZ, 0xc0, !PT ;  /* 0x00f000f004047812 */ /* 0x000fe200078ec0ff */
[----:B------:R-:W-:Y:S01]  /*16960*/  HFMA2 R5, R2, R15.H0_H0, -72, -72 ;  /* 0xd480d48002057431 */ /* 0x000fe2000004000f */
[----:B------:R-:W-:Y:S02]  /*16970*/  LOP3.LUT R6, R6, 0xf000f0, RZ, 0xc0, !PT ;  /* 0x00f000f006067812 */ /* 0x000fe400078ec0ff */
[----:B------:R-:W-:Y:S01]  /*16980*/  LOP3.LUT R7, R7, 0xf000f0, RZ, 0xc0, !PT ;  /* 0x00f000f007077812 */ /* 0x000fe200078ec0ff */
[----:B------:R-:W-:Y:S01]  /*16990*/  FFMA.FTZ R9, R57, R54, R3 ;  /* 0x0000003639097223 */ /* 0x000fe20000010003 */
[----:B------:R-:W-:Y:S01]  /*169a0*/  HADD2.F32 R53, -RZ, R8.H1_H1 ;  /* 0x30000008ff357230 */ /* 0x000fe20000004100 */
[----:B------:R-:W0:Y:S01]  /*169b0*/  LDS.64 R2, [UR4+0xb0] ;  /* 0x0000b004ff027984 */ /* 0x000e220008000a00 */
[----:B------:R-:W-:-:S02]  /*169c0*/  LOP3.LUT R4, R4, 0x64006400, RZ, 0xfc, !PT ;  /* 0x6400640004047812 */ /* 0x000fc400078efcff */
[----:B------:R-:W-:Y:S02]  /*169d0*/  LOP3.LUT R6, R6, 0x64006400, RZ, 0xfc, !PT ;  /* 0x6400640006067812 */ /* 0x000fe400078efcff */
[----:B------:R-:W-:Y:S01]  /*169e0*/  LOP3.LUT R8, R7, 0x64006400, RZ, 0xfc, !PT ;  /* 0x6400640007087812 */ /* 0x000fe200078efcff */
[----:B------:R-:W-:Y:S02]  /*169f0*/  HADD2.F32 R55, -RZ, R13.H1_H1 ;  /* 0x3000000dff377230 */ /* 0x000fe40000004100 */
[----:B------:R-:W-:Y:S02]  /*16a00*/  HADD2.F32 R56, -RZ, R14.H1_H1 ;  /* 0x3000000eff387230 */ /* 0x000fe40000004100 */
[-C--:B------:R-:W-:Y:S02]  /*16a10*/  HFMA2 R4, R4, R15.reuse.H0_H0, -72, -72 ;  /* 0xd480d48004047431 */ /* 0x080fe4000004000f */
[-C--:B------:R-:W-:Y:S02]  /*16a20*/  HFMA2 R6, R6, R15.reuse.H0_H0, -72, -72 ;  /* 0xd480d48006067431 */ /* 0x080fe4000004000f */
[----:B------:R-:W-:Y:S01]  /*16a30*/  HFMA2 R8, R8, R15.H0_H0, -72, -72 ;  /* 0xd480d48008087431 */ /* 0x000fe2000004000f */
[----:B------:R-:W-:Y:S01]  /*16a40*/  FFMA.FTZ R14, R53, R57, R58 ;  /* 0x00000039350e7223 */ /* 0x000fe2000001003a */
[----:B------:R-:W-:Y:S01]  /*16a50*/  HADD2.F32 R59, -RZ, R4.H0_H0 ;  /* 0x20000004ff3b7230 */ /* 0x000fe20000004100 */
[C---:B------:R-:W-:Y:S01]  /*16a60*/  FFMA.FTZ R62, R57.reuse, R55, R62 ;  /* 0x00000037393e7223 */ /* 0x040fe2000001003e */
[----:B------:R-:W-:Y:S01]  /*16a70*/  HADD2.F32 R58, -RZ, R5.H0_H0 ;  /* 0x20000005ff3a7230 */ /* 0x000fe20000004100 */
[----:B------:R-:W-:Y:S01]  /*16a80*/  FFMA.FTZ R25, R57, R56, R25 ;  /* 0x0000003839197223 */ /* 0x000fe20000010019 */
[----:B------:R-:W-:-:S02]  /*16a90*/  HADD2.F32 R57, -RZ, R6.H0_H0 ;  /* 0x20000006ff397230 */ /* 0x000fc40000004100 */
[----:B------:R-:W-:Y:S01]  /*16aa0*/  HADD2.F32 R15, -RZ, R8.H0_H0 ;  /* 0x20000008ff0f7230 */ /* 0x000fe20000004100 */
[----:B------:R-:W-:Y:S02]  /*16ab0*/  FFMA.FTZ R7, R59, R60, R14 ;  /* 0x0000003c3b077223 */ /* 0x000fe4000001000e */
[C---:B------:R-:W-:Y:S02]  /*16ac0*/  FFMA.FTZ R9, R60.reuse, R58, R9 ;  /* 0x0000003a3c097223 */ /* 0x040fe40000010009 */
[C---:B------:R-:W-:Y:S02]  /*16ad0*/  FFMA.FTZ R13, R60.reuse, R57, R62 ;  /* 0x000000393c0d7223 */ /* 0x040fe4000001003e */
[----:B------:R-:W-:Y:S01]  /*16ae0*/  FFMA.FTZ R25, R60, R15, R25 ;  /* 0x0000000f3c197223 */ /* 0x000fe20000010019 */
[----:B------:R-:W-:Y:S02]  /*16af0*/  HADD2.F32 R60, -RZ, R4.H1_H1 ;  /* 0x30000004ff3c7230 */ /* 0x000fe40000004100 */
[----:B------:R-:W-:-:S02]  /*16b00*/  HADD2.F32 R61, -RZ, R5.H1_H1 ;  /* 0x30000005ff3d7230 */ /* 0x000fc40000004100 */
[----:B------:R-:W-:Y:S01]  /*16b10*/  HADD2.F32 R62, -RZ, R6.H1_H1 ;  /* 0x30000006ff3e7230 */ /* 0x000fe20000004100 */
[----:B------:R-:W-:Y:S01]  /*16b20*/  FFMA.FTZ R6, R60, R66, R7 ;  /* 0x000000423c067223 */ /* 0x000fe20000010007 */
[----:B------:R-:W-:Y:S01]  /*16b30*/  HADD2.F32 R65, -RZ, R8.H1_H1 ;  /* 0x30000008ff417230 */ /* 0x000fe20000004100 */
[----:B------:R-:W1:Y:S01]  /*16b40*/  LDS.64 R4, [UR4+0xb8] ;  /* 0x0000b804ff047984 */ /* 0x000e620008000a00 */
[C---:B------:R-:W-:Y:S02]  /*16b50*/  FFMA.FTZ R9, R66.reuse, R61, R9 ;  /* 0x0000003d42097223 */ /* 0x040fe40000010009 */
[----:B------:R-:W-:Y:S02]  /*16b60*/  FFMA.FTZ R13, R66, R62, R13 ;  /* 0x0000003e420d7223 */ /* 0x000fe4000001000d */
[----:B------:R-:W-:Y:S02]  /*16b70*/  FMUL.FTZ R6, R6, R21 ;  /* 0x0000001506067220 */ /* 0x000fe40000410000 */
[----:B------:R-:W-:-:S02]  /*16b80*/  FFMA.FTZ R66, R66, R65, R25 ;  /* 0x0000004142427223 */ /* 0x000fc40000010019 */
        /* <DEDUP_REMOVED lines=13> */
[----:B------:R-:W-:Y:S02]  /*16c60*/  PRMT R14, R6, 0x5410, R9 ;  /* 0x00005410060e7816 */ /* 0x000fe40000000009 */
[----:B------:R-:W-:Y:S01]  /*16c70*/  F2FP.PACK_AB R64, RZ, R64 ;  /* 0x00000040ff40723e */ /* 0x000fe200000000ff */
[----:B------:R-:W2:Y:S01]  /*16c80*/  LDS.64 R6, [UR4+0x130] ;  /* 0x00013004ff067984 */ /* 0x000ea20008000a00 */
[----:B------:R-:W-:Y:S02]  /*16c90*/  F2FP.PACK_AB R63, RZ, R63 ;  /* 0x0000003fff3f723e */ /* 0x000fe400000000ff */
[----:B------:R-:W-:Y:S01]  /*16ca0*/  PRMT R11, R11, 0x5410, R0 ;  /* 0x000054100b0b7816 */ /* 0x000fe20000000000 */
[----:B0-----:R-:W-:Y:S01]  /*16cb0*/  HADD2.F32 R0, -RZ, R2.H0_H0 ;  /* 0x20000002ff007230 */ /* 0x001fe20000004100 */
[----:B------:R-:W-:-:S02]  /*16cc0*/  PRMT R13, R13, 0x5410, R66 ;  /* 0x000054100d0d7816 */ /* 0x000fc40000000042 */
[----:B------:R-:W-:Y:S01]  /*16cd0*/  PRMT R64, R64, 0x5410, R63 ;  /* 0x0000541040407816 */ /* 0x000fe2000000003f */
[----:B------:R-:W-:Y:S02]  /*16ce0*/  HADD2 R63, R11, R12 ;  /* 0x0000000c0b3f7230 */ /* 0x000fe40000000000 */
        /* <DEDUP_REMOVED lines=36> */
[----:B--2---:R-:W-:Y:S01]  /*16f30*/  HADD2.F32 R32, -RZ, R6.H0_H0 ;  /* 0x20000006ff207230 */ /* 0x004fe20000004100 */
[----:B------:R-:W-:-:S02]  /*16f40*/  FFMA.FTZ R12, R15, R12, R25 ;  /* 0x0000000c0f0c7223 */ /* 0x000fc40000010019 */
[-C--:B------:R-:W-:Y:S02]  /*16f50*/  FFMA.FTZ R9, R61, R5.reuse, R4 ;  /* 0x000000053d097223 */ /* 0x080fe40000010004 */
[-C--:B------:R-:W-:Y:S02]  /*16f60*/  FFMA.FTZ R0, R60, R5.reuse, R0 ;  /* 0x000000053c007223 */ /* 0x080fe40000010000 */
[-C--:B------:R-:W-:Y:S02]  /*16f70*/  FFMA.FTZ R11, R62, R5.reuse, R13 ;  /* 0x000000053e0b7223 */ /* 0x080fe4000001000d */
[----:B------:R-:W-:Y:S01]  /*16f80*/  FFMA.FTZ R4, R65, R5, R12 ;  /* 0x0000000541047223 */ /* 0x000fe2000001000c */
[----:B------:R-:W-:Y:S01]  /*16f90*/  HADD2.F32 R5, -RZ, R6.H1_H1 ;  /* 0x30000006ff057230 */ /* 0x000fe20000004100 */
[-C--:B------:R-:W-:Y:S02]  /*16fa0*/  FFMA.FTZ R6, R19, R32.reuse, RZ ;  /* 0x0000002013067223 */ /* 0x080fe400000100ff */
[----:B------:R-:W-:-:S02]  /*16fb0*/  FFMA.FTZ R12, R36, R32, RZ ;  /* 0x00000020240c7223 */ /* 0x000fc400000100ff */
[-C--:B------:R-:W-:Y:S02]  /*16fc0*/  FFMA.FTZ R25, R35, R32.reuse, RZ ;  /* 0x0000002023197223 */ /* 0x080fe400000100ff */
[----:B------:R-:W-:Y:S01]  /*16fd0*/  FFMA.FTZ R32, R39, R32, RZ ;  /* 0x0000002027207223 */ /* 0x000fe200000100ff */
        /* <DEDUP_REMOVED lines=16> */
[----:B------:R-:W-:Y:S01]  /*170e0*/  HFMA2.MMA R14, R14, 1, 1, R31 ;  /* 0x3c003c000e0e7835 */ /* 0x000fe2000000001f */
[-C--:B------:R-:W-:Y:S02]  /*170f0*/  FFMA.FTZ R5, R52, R12.reuse, R5 ;  /* 0x0000000c34057223 */ /* 0x080fe40000010005 */
[-C--:B------:R-:W-:Y:S02]  /*17100*/  FFMA.FTZ R7, R51, R12.reuse, R6 ;  /* 0x0000000c33077223 */ /* 0x080fe40000010006 */
[-C--:B------:R-:W-:Y:S02]  /*17110*/  FFMA.FTZ R25, R50, R12.reuse, R25 ;  /* 0x0000000c32197223 */ /* 0x080fe40000010019 */
[----:B------:R-:W-:Y:S02]  /*17120*/  FFMA.FTZ R31, R49, R12, R64 ;  /* 0x0000000c311f7223 */ /* 0x000fe40000010040 */
[----:B------:R-:W0:Y:S01]  /*17130*/  LDS.64 R12, [UR4+0x1b0] ;  /* 0x0001b004ff0c7984 */ /* 0x000e220008000a00 */
[----:B------:R-:W-:-:S02]  /*17140*/  HADD2.F32 R2, -RZ, R2.H1_H1 ;  /* 0x30000002ff027230 */ /* 0x000fc40000004100 */
[----:B------:R-:W-:-:S03]  /*17150*/  HADD2.F32 R32, -RZ, R3.H0_H0 ;  /* 0x20000003ff207230 */ /* 0x000fc60000004100 */
        /* <DEDUP_REMOVED lines=11> */
[-C--:B------:R-:W-:Y:S02]  /*17210*/  FFMA.FTZ R2, R60, R3.reuse, R6 ;  /* 0x000000033c027223 */ /* 0x080fe40000010006 */
[-C--:B------:R-:W-:Y:S01]  /*17220*/  FFMA.FTZ R5, R61, R3.reuse, R64 ;  /* 0x000000033d057223 */ /* 0x080fe20000010040 */
[----:B------:R-:W1:Y:S01]  /*17230*/  LDS.64 R6, [UR4+0x1b8] ;  /* 0x0001b804ff067984 */ /* 0x000e620008000a00 */
[----:B------:R-:W-:-:S02]  /*17240*/  FFMA.FTZ R25, R62, R3, R25 ;  /* 0x000000033e197223 */ /* 0x000fc40000010019 */
[----:B------:R-:W-:Y:S01]  /*17250*/  FFMA.FTZ R32, R65, R3, R32 ;  /* 0x0000000341207223 */ /* 0x000fe20000010020 */
[----:B------:R-:W-:Y:S01]  /*17260*/  F2FP.PACK_AB R0, RZ, R0 ;  /* 0x00000000ff00723e */ /* 0x000fe200000000ff */
[----:B------:R-:W-:Y:S01]  /*17270*/  FMUL.FTZ R11, R11, R22 ;  /* 0x000000160b0b7220 */ /* 0x000fe20000410000 */
[----:B------:R-:W-:Y:S01]  /*17280*/  F2FP.PACK_AB R9, RZ, R9 ;  /* 0x00000009ff09723e */ /* 0x000fe200000000ff */
[----:B------:R-:W-:Y:S02]  /*17290*/  FMUL.FTZ R4, R4, R23 ;  /* 0x0000001704047220 */ /* 0x000fe40000410000 */
[----:B------:R-:W-:Y:S02]  /*172a0*/  FMUL.FTZ R2, R2, R21 ;  /* 0x0000001502027220 */ /* 0x000fe40000410000 */
[----:B------:R-:W-:Y:S02]  /*172b0*/  FMUL.FTZ R5, R5, R20 ;  /* 0x0000001405057220 */ /* 0x000fe40000410000 */
[----:B------:R-:W-:-:S02]  /*172c0*/  FMUL.FTZ R25, R25, R22 ;  /* 0x0000001619197220 */ /* 0x000fc40000410000 */
[----:B------:R-:W-:Y:S01]  /*172d0*/  FMUL.FTZ R32, R32, R23 ;  /* 0x0000001720207220 */ /* 0x000fe20000410000 */
[----:B------:R-:W-:Y:S02]  /*172e0*/  PRMT R0, R0, 0x5410, R9 ;  /* 0x0000541000007816 */ /* 0x000fe40000000009 */
        /* <DEDUP_REMOVED lines=11> */
[----:B0-----:R-:W-:Y:S02]  /*173a0*/  HADD2.F32 R0, -RZ, R12.H0_H0 ;  /* 0x2000000cff007230 */ /* 0x001fe40000004100 */
[----:B------:R-:W-:Y:S01]  /*173b0*/  HADD2 R4, R11, R30 ;  /* 0x0000001e0b047230 */ /* 0x000fe20000000000 */
        /* <DEDUP_REMOVED lines=8> */
[-C--:B------:R-:W-:Y:S02]  /*17440*/  FFMA.FTZ R12, R37, R3.reuse, R12 ;  /* 0x00000003250c7223 */ /* 0x080fe4000001000c */
[-C--:B------:R-:W-:Y:S02]  /*17450*/  FFMA.FTZ R13, R34, R3.reuse, R13 ;  /* 0x00000003220d7223 */ /* 0x080fe4000001000d */
[----:B------:R-:W-:Y:S02]  /*17460*/  FFMA.FTZ R30, R39, R0, RZ ;  /* 0x00000000271e7223 */ /* 0x000fe400000100ff */
[----:B------:R-:W-:Y:S02]  /*17470*/  FFMA.FTZ R0, R38, R3, R5 ;  /* 0x0000000326007223 */ /* 0x000fe40000010005 */
[----:B------:R-:W-:-:S02]  /*17480*/  FFMA.FTZ R5, R42, R17, R12 ;  /* 0x000000112a057223 */ /* 0x000fc4000001000c */
[----:B------:R-:W-:Y:S02]  /*17490*/  FFMA.FTZ R31, R48, R17, R13 ;  /* 0x00000011301f7223 */ /* 0x000fe4000001000d */
[----:B------:R-:W0:Y:S01]  /*174a0*/  LDS.64 R12, [UR4+0x238] ;  /* 0x00023804ff0c7984 */ /* 0x000e220008000a00 */
[----:B------:R-:W-:Y:S02]  /*174b0*/  FFMA.FTZ R30, R40, R3, R30 ;  /* 0x00000003281e7223 */ /* 0x000fe4000001001e */
        /* <DEDUP_REMOVED lines=19> */
[----:B--2---:R-:W-:Y:S01]  /*175f0*/  HADD2.F32 R30, -RZ, R24.H0_H0 ;  /* 0x20000018ff1e7230 */ /* 0x004fe20000004100 */
[-C--:B------:R-:W-:Y:S02]  /*17600*/  FFMA.FTZ R6, R58, R16.reuse, R5 ;  /* 0x000000103a067223 */ /* 0x080fe40000010005 */
[----:B------:R-:W-:-:S02]  /*17610*/  FFMA.FTZ R31, R57, R16, R31 ;  /* 0x00000010391f7223 */ /* 0x000fc4000001001f */
[----:B------:R-:W-:Y:S01]  /*17620*/  FFMA.FTZ R16, R15, R16, R17 ;  /* 0x000000100f107223 */ /* 0x000fe20000010011 */
[----:B------:R-:W-:Y:S01]  /*17630*/  HADD2.F32 R5, -RZ, R24.H1_H1 ;  /* 0x30000018ff057230 */ /* 0x000fe20000004100 */
[-C--:B------:R-:W-:Y:S02]  /*17640*/  FFMA.FTZ R3, R61, R7.reuse, R6 ;  /* 0x000000073d037223 */ /* 0x080fe40000010006 */
[-C--:B------:R-:W-:Y:S02]  /*17650*/  FFMA.FTZ R32, R35, R30.reuse, RZ ;  /* 0x0000001e23207223 */ /* 0x080fe400000100ff */
        /* <DEDUP_REMOVED lines=14> */
[-C--:B------:R-:W-:Y:S01]  /*17740*/  FFMA.FTZ R30, R42, R17.reuse, R24 ;  /* 0x000000112a1e7223 */ /* 0x080fe20000010018 */
[----:B0-----:R-:W-:Y:S01]  /*17750*/  HADD2.F32 R24, -RZ, R12.H0_H0 ;  /* 0x2000000cff187230 */ /* 0x001fe20000004100 */
[----:B------:R-:W-:Y:S02]  /*17760*/  FFMA.FTZ R64, R47, R17, R64 ;  /* 0x000000112f407223 */ /* 0x000fe40000010040 */
[-C--:B------:R-:W-:Y:S02]  /*17770*/  FFMA.FTZ R17, R44, R25.reuse, R32 ;  /* 0x000000192c117223 */ /* 0x080fe40000010020 */
[----:B------:R-:W-:-:S02]  /*17780*/  FFMA.FTZ R5, R46, R25, R16 ;  /* 0x000000192e057223 */ /* 0x000fc40000010010 */
[-C--:B------:R-:W-:Y:S02]  /*17790*/  FFMA.FTZ R7, R45, R25.reuse, R30 ;  /* 0x000000192d077223 */ /* 0x080fe4000001001e */
[----:B------:R-:W-:Y:S02]  /*177a0*/  FFMA.FTZ R64, R43, R25, R64 ;  /* 0x000000192b407223 */ /* 0x000fe40000010040 */
[-C--:B------:R-:W-:Y:S02]  /*177b0*/  FFMA.FTZ R25, R50, R24.reuse, R17 ;  /* 0x0000001832197223 */ /* 0x080fe40000010011 */
[----:B------:R-:W0:Y:S01]  /*177c0*/  LDS.64 R16, [UR4+0x2b0] ;  /* 0x0002b004ff107984 */ /* 0x000e220008000a00 */
[----:B------:R-:W-:Y:S01]  /*177d0*/  HADD2.F32 R12, -RZ, R12.H1_H1 ;  /* 0x3000000cff0c7230 */ /* 0x000fe20000004100 */
        /* <DEDUP_REMOVED lines=15> */
[----:B------:R-:W-:-:S02]  /*178d0*/  FFMA.FTZ R24, R60, R13, R24 ;  /* 0x0000000d3c187223 */ /* 0x000fc40000010018 */
[-C--:B------:R-:W-:Y:S02]  /*178e0*/  FFMA.FTZ R25, R61, R13.reuse, R12 ;  /* 0x0000000d3d197223 */ /* 0x080fe4000001000c */
[-C--:B------:R-:W-:Y:S02]  /*178f0*/  FFMA.FTZ R67, R62, R13.reuse, R5 ;  /* 0x0000000d3e437223 */ /* 0x080fe40000010005 */
[----:B------:R-:W-:Y:S02]  /*17900*/  FFMA.FTZ R30, R65, R13, R30 ;  /* 0x0000000d411e7223 */ /* 0x000fe4000001001e */
[----:B------:R-:W-:Y:S02]  /*17910*/  FMUL.FTZ R31, R31, R22 ;  /* 0x000000161f1f7220 */ /* 0x000fe40000410000 */
[----:B------:R-:W-:Y:S01]  /*17920*/  FMUL.FTZ R5, R6, R23 ;  /* 0x0000001706057220 */ /* 0x000fe20000410000 */
[----:B------:R-:W-:Y:S01]  /*17930*/  F2FP.PACK_AB R0, RZ, R0 ;  /* 0x00000000ff00723e */ /* 0x000fe200000000ff */
[----:B------:R-:W1:Y:S01]  /*17940*/  LDS.64 R6, [UR4+0x2b8] ;  /* 0x0002b804ff067984 */ /* 0x000e620008000a00 */
[----:B------:R-:W-:Y:S01]  /*17950*/  F2FP.PACK_AB R3, RZ, R3 ;  /* 0x00000003ff03723e */ /* 0x000fe200000000ff */
[----:B------:R-:W-:-:S02]  /*17960*/  FMUL.FTZ R24, R24, R21 ;  /* 0x0000001518187220 */ /* 0x000fc40000410000 */
[----:B------:R-:W-:Y:S02]  /*17970*/  FMUL.FTZ R25, R25, R20 ;  /* 0x0000001419197220 */ /* 0x000fe40000410000 */
[----:B------:R-:W-:Y:S02]  /*17980*/  FMUL.FTZ R67, R67, R22 ;  /* 0x0000001643437220 */ /* 0x000fe40000410000 */
[----:B------:R-:W-:Y:S01]  /*17990*/  FMUL.FTZ R30, R30, R23 ;  /* 0x000000171e1e7220 */ /* 0x000fe20000410000 */
[----:B------:R-:W-:Y:S02]  /*179a0*/  F2FP.PACK_AB R31, RZ, R31 ;  /* 0x0000001fff1f723e */ /* 0x000fe400000000ff */
[----:B------:R-:W-:Y:S02]  /*179b0*/  F2FP.PACK_AB R5, RZ, R5 ;  /* 0x00000005ff05723e */ /* 0x000fe400000000ff */
[----:B------:R-:W-:Y:S02]  /*179c0*/  PRMT R0, R0, 0x5410, R3 ;  /* 0x0000541000007816 */ /* 0x000fe40000000003 */
[----:B------:R-:W-:-:S02]  /*179d0*/  F2FP.PACK_AB R24, RZ, R24 ;  /* 0x00000018ff18723e */ /* 0x000fc400000000ff */
[----:B------:R-:W-:Y:S02]  /*179e0*/  F2FP.PACK_AB R25, RZ, R25 ;  /* 0x00000019ff19723e */ /* 0x000fe400000000ff */
[----:B------:R-:W-:Y:S02]  /*179f0*/  F2FP.PACK_AB R67, RZ, R67 ;  /* 0x00000043ff43723e */ /* 0x000fe400000000ff */
[----:B------:R-:W-:Y:S02]  /*17a00*/  F2FP.PACK_AB R30, RZ, R30 ;  /* 0x0000001eff1e723e */ /* 0x000fe400000000ff */
[----:B------:R-:W-:Y:S01]  /*17a10*/  PRMT R31, R31, 0x5410, R5 ;  /* 0x000054101f1f7816 */ /* 0x000fe20000000005 */
[----:B------:R-:W-:Y:S01]  /*17a20*/  HFMA2.MMA R13, R0, 1, 1, R29 ;  /* 0x3c003c00000d7835 */ /* 0x000fe2000000001d */
[----:B------:R-:W-:Y:S02]  /*17a30*/  PRMT R67, R67, 0x5410, R30 ;  /* 0x0000541043437816 */ /* 0x000fe4000000001e */
[----:B------:R-:W-:Y:S01]  /*17a40*/  PRMT R5, R24, 0x5410, R25 ;  /* 0x0000541018057816 */ /* 0x000fe20000000019 */
[----:B------:R-:W-:Y:S01]  /*17a50*/  HADD2 R0, R31, R28 ;  /* 0x0000001c1f007230 */ /* 0x000fe20000000000 */
[----:B------:R-:W2:Y:S01]  /*17a60*/  LDS.64 R24, [UR4+0x330] ;  /* 0x00033004ff187984 */ /* 0x000ea20008000a00 */
        /* <DEDUP_REMOVED lines=32> */
[-C--:B------:R-:W-:Y:S01]  /*17c70*/  FFMA.FTZ R31, R55, R6.reuse, R31 ;  /* 0x00000006371f7223 */ /* 0x080fe2000001001f */
[--C-:B--2---:R-:W-:Y:S01]  /*17c80*/  HADD2.F32 R28, -RZ, R24.reuse.H0_H0 ;  /* 0x20000018ff1c7230 */ /* 0x104fe20000004100 */
[----:B------:R-:W-:Y:S01]  /*17c90*/  FFMA.FTZ R29, R56, R6, R29 ;  /* 0x00000006381d7223 */ /* 0x000fe2000001001d */
[----:B------:R-:W-:Y:S01]  /*17ca0*/  HADD2.F32 R7, -RZ, R7.H1_H1 ;  /* 0x30000007ff077230 */ /* 0x000fe20000004100 */
[-C--:B------:R-:W-:Y:S02]  /*17cb0*/  FFMA.FTZ R18, R59, R30.reuse, R18 ;  /* 0x0000001e3b127223 */ /* 0x080fe40000010012 */
[-C--:B------:R-:W-:Y:S02]  /*17cc0*/  FFMA.FTZ R6, R58, R30.reuse, R5 ;  /* 0x0000001e3a067223 */ /* 0x080fe40000010005 */
[-C--:B------:R-:W-:Y:S01]  /*17cd0*/  FFMA.FTZ R31, R57, R30.reuse, R31 ;  /* 0x0000001e391f7223 */ /* 0x080fe2000001001f */
[----:B------:R-:W-:Y:S01]  /*17ce0*/  HADD2.F32 R5, -RZ, R24.H1_H1 ;  /* 0x30000018ff057230 */ /* 0x000fe20000004100 */
[----:B------:R-:W-:-:S02]  /*17cf0*/  FFMA.FTZ R30, R15, R30, R29 ;  /* 0x0000001e0f1e7223 */ /* 0x000fc4000001001d */
[-C--:B------:R-:W-:Y:S02]  /*17d00*/  FFMA.FTZ R19, R19, R28.reuse, RZ ;  /* 0x0000001c13137223 */ /* 0x080fe400000100ff */
[-C--:B------:R-:W-:Y:S02]  /*17d10*/  FFMA.FTZ R36, R36, R28.reuse, RZ ;  /* 0x0000001c24247223 */ /* 0x080fe400000100ff */
[-C--:B------:R-:W-:Y:S02]  /*17d20*/  FFMA.FTZ R18, R60, R7.reuse, R18 ;  /* 0x000000073c127223 */ /* 0x080fe40000010012 */
[-C--:B------:R-:W-:Y:S02]  /*17d30*/  FFMA.FTZ R3, R61, R7.reuse, R6 ;  /* 0x000000073d037223 */ /* 0x080fe40000010006 */
[-C--:B------:R-:W-:Y:S02]  /*17d40*/  FFMA.FTZ R31, R62, R7.reuse, R31 ;  /* 0x000000073e1f7223 */ /* 0x080fe4000001001f */
[----:B------:R-:W-:Y:S01]  /*17d50*/  FFMA.FTZ R30, R65, R7, R30 ;  /* 0x00000007411e7223 */ /* 0x000fe2000001001e */
[----:B------:R-:W-:Y:S01]  /*17d60*/  HADD2.F32 R7, -RZ, R25.H0_H0 ;  /* 0x20000019ff077230 */ /* 0x000fe20000004100 */
[----:B------:R-:W-:-:S02]  /*17d70*/  FFMA.FTZ R35, R35, R28, RZ ;  /* 0x0000001c23237223 */ /* 0x000fc400000100ff */
[----:B------:R-:W-:Y:S02]  /*17d80*/  FFMA.FTZ R28, R39, R28, RZ ;  /* 0x0000001c271c7223 */ /* 0x000fe400000100ff */
[-C--:B------:R-:W-:Y:S02]  /*17d90*/  FFMA.FTZ R38, R38, R5.reuse, R19 ;  /* 0x0000000526267223 */ /* 0x080fe40000010013 */
[-C--:B------:R-:W-:Y:S01]  /*17da0*/  FFMA.FTZ R36, R37, R5.reuse, R36 ;  /* 0x0000000525247223 */ /* 0x080fe20000010024 */
[----:B------:R-:W-:Y:S01]  /*17db0*/  HADD2.F32 R25, -RZ, R25.H1_H1 ;  /* 0x30000019ff197230 */ /* 0x000fe20000004100 */
[-C--:B------:R-:W-:Y:S02]  /*17dc0*/  FFMA.FTZ R35, R34, R5.reuse, R35 ;  /* 0x0000000522237223 */ /* 0x080fe40000010023 */
[----:B------:R-:W-:Y:S02]  /*17dd0*/  FFMA.FTZ R28, R40, R5, R28 ;  /* 0x00000005281c7223 */ /* 0x000fe4000001001c */
[----:B------:R-:W-:-:S02]  /*17de0*/  FFMA.FTZ R38, R41, R7, R38 ;  /* 0x0000000729267223 */ /* 0x000fc40000010026 */
[-C--:B------:R-:W-:Y:S01]  /*17df0*/  FFMA.FTZ R36, R42, R7.reuse, R36 ;  /* 0x000000072a247223 */ /* 0x080fe20000010024 */
[--C-:B0-----:R-:W-:Y:S01]  /*17e00*/  HADD2.F32 R6, -RZ, R16.reuse.H0_H0 ;  /* 0x20000010ff067230 */ /* 0x101fe20000004100 */
        /* <DEDUP_REMOVED lines=17> */
[----:B------:R-:W-:Y:S02]  /*17f20*/  FMUL.FTZ R69, R69, R22 ;  /* 0x0000001645457220 */ /* 0x000fe40000410000 */
[----:B------:R-:W-:Y:S02]  /*17f30*/  FMUL.FTZ R72, R72, R23 ;  /* 0x0000001748487220 */ /* 0x000fe40000410000 */
[----:B------:R-:W-:-:S02]  /*17f40*/  FFMA.FTZ R6, R59, R24, R6 ;  /* 0x000000183b067223 */ /* 0x000fc40000010006 */
[-C--:B------:R-:W-:Y:S02]  /*17f50*/  FFMA.FTZ R58, R58, R24.reuse, R51 ;  /* 0x000000183a3a7223 */ /* 0x080fe40000010033 */
[-C--:B------:R-:W-:Y:S02]  /*17f60*/  FFMA.FTZ R35, R57, R24.reuse, R35 ;  /* 0x0000001839237223 */ /* 0x080fe40000010023 */
[----:B------:R-:W-:Y:S01]  /*17f70*/  FFMA.FTZ R24, R15, R24, R49 ;  /* 0x000000180f187223 */ /* 0x000fe20000010031 */
[----:B------:R-:W-:Y:S01]  /*17f80*/  F2FP.PACK_AB R69, RZ, R69 ;  /* 0x00000045ff45723e */ /* 0x000fe200000000ff */
[-C--:B------:R-:W-:Y:S01]  /*17f90*/  FFMA.FTZ R6, R60, R17.reuse, R6 ;  /* 0x000000113c067223 */ /* 0x080fe20000010006 */
[----:B------:R-:W-:Y:S01]  /*17fa0*/  F2FP.PACK_AB R72, RZ, R72 ;  /* 0x00000048ff48723e */ /* 0x000fe200000000ff */
[-C--:B------:R-:W-:Y:S01]  /*17fb0*/  FFMA.FTZ R61, R61, R17.reuse, R58 ;  /* 0x000000113d3d7223 */ /* 0x080fe2000001003a */
[----:B------:R-:W-:Y:S01]  /*17fc0*/  IADD3 R121, R121, 0x20, RZ ;  /* 0x0000002079797810 */ /* 0x000fe20007ffe0ff */
[----:B------:R-:W-:-:S02]  /*17fd0*/  FFMA.FTZ R35, R62, R17, R35 ;  /* 0x000000113e237223 */ /* 0x000fc40000010023 */
[----:B------:R-:W-:Y:S01]  /*17fe0*/  FFMA.FTZ R24, R65, R17, R24 ;  /* 0x0000001141187223 */ /* 0x000fe20000010018 */
[----:B------:R-:W-:Y:S01]  /*17ff0*/  PRMT R69, R69, 0x5410, R72 ;  /* 0x0000541045457816 */ /* 0x000fe20000000048 */
[-C--:B------:R-:W-:Y:S02]  /*18000*/  FMUL.FTZ R18, R18, R21.reuse ;  /* 0x0000001512127220 */ /* 0x080fe40000410000 */
[----:B------:R-:W-:Y:S02]  /*18010*/  FMUL.FTZ R6, R6, R21 ;  /* 0x0000001506067220 */ /* 0x000fe40000410000 */
[-C--:B------:R-:W-:Y:S02]  /*18020*/  FMUL.FTZ R3, R3, R20.reuse ;  /* 0x0000001403037220 */ /* 0x080fe40000410000 */
[----:B------:R-:W-:Y:S01]  /*18030*/  FMUL.FTZ R61, R61, R20 ;  /* 0x000000143d3d7220 */ /* 0x000fe20000410000 */
[----:B------:R-:W-:Y:S01]  /*18040*/  ISETP.GE.AND P0, PT, R121, c[0x0][0x1b4], PT ;  /* 0x00006d0079007a0c */ /* 0x000fe20003f06270 */
[----:B------:R-:W-:Y:S01]  /*18050*/  FMUL.FTZ R31, R31, R22 ;  /* 0x000000161f1f7220 */ /* 0x000fe20000410000 */
[----:B------:R-:W-:Y:S01]  /*18060*/  ISETP.LT.AND P1, PT, R121, R122, PT ;  /* 0x0000007a7900720c */ /* 0x000fe20003f21270 */
[----:B------:R-:W-:-:S02]  /*18070*/  FMUL.FTZ R35, R35, R22 ;  /* 0x0000001623237220 */ /* 0x000fc40000410000 */
[-C--:B------:R-:W-:Y:S02]  /*18080*/  FMUL.FTZ R30, R30, R23.reuse ;  /* 0x000000171e1e7220 */ /* 0x080fe40000410000 */
[----:B------:R-:W-:Y:S01]  /*18090*/  FMUL.FTZ R24, R24, R23 ;  /* 0x0000001718187220 */ /* 0x000fe20000410000 */
[----:B------:R-:W-:Y:S02]  /*180a0*/  F2FP.PACK_AB R18, RZ, R18 ;  /* 0x00000012ff12723e */ /* 0x000fe400000000ff */
[----:B------:R-:W-:Y:S02]  /*180b0*/  F2FP.PACK_AB R3, RZ, R3 ;  /* 0x00000003ff03723e */ /* 0x000fe400000000ff */
[----:B------:R-:W-:Y:S02]  /*180c0*/  F2FP.PACK_AB R6, RZ, R6 ;  /* 0x00000006ff06723e */ /* 0x000fe400000000ff */
[----:B------:R-:W-:Y:S01]  /*180d0*/  F2FP.PACK_AB R61, RZ, R61 ;  /* 0x0000003dff3d723e */ /* 0x000fe200000000ff */
[----:B------:R-:W-:Y:S01]  /*180e0*/  HFMA2.MMA R26, R69, 1, 1, R26 ;  /* 0x3c003c00451a7835 */ /* 0x000fe2000000001a */
        /* <DEDUP_REMOVED lines=9> */
[----:B------:R-:W-:Y:S02]  /*18180*/  HFMA2.MMA R3, R18, 1, 1, R33 ;  /* 0x3c003c0012037835 */ /* 0x000fe40000000021 */
[----:B------:R-:W-:Y:S01]  /*18190*/  HFMA2.MMA R5, R5, 1, 1, R27 ;  /* 0x3c003c0005057835 */ /* 0x000fe2000000001b */
[----:B------:R-:W-:Y:S02]  /*181a0*/  HADD2 R6, R31, R26 ;  /* 0x0000001a1f067230 */ /* 0x000fe40000000000 */
[----:B------:R-:W-:Y:S01]  /*181b0*/  HADD2 R7, R35, R63 ;  /* 0x0000003f23077230 */ /* 0x000fe20000000000 */
[----:B------:R-:W-:Y:S05]  /*181c0*/  @!P0 BRA P1, `(.L_x_3097) ;  /* 0xffff8a7000008947 */ /* 0x000fea000083ffff */
.L_x_3096:
[----:B------:R-:W-:-:S04]  /*181d0*/  ISETP.GE.AND P0, PT, R121, R122, PT ;  /* 0x0000007a7900720c */ /* 0x000fc80003f06270 */
[----:B------:R-:W-:-:S13]  /*181e0*/  ISETP.GE.OR P0, PT, R121, c[0x0][0x1b8], P0 ;  /* 0x00006e0079007a0c */ /* 0x000fda0000706670 */
[----:B------:R-:W-:Y:S05]  /*181f0*/  @P0 BRA `(.L_x_3098) ;  /* 0x000030f000000947 */ /* 0x000fea0003800000 */
.L_x_3099:
[C---:B------:R-:W-:Y:S01]  /*18200*/  ISETP.NE.AND P0, PT, R121.reuse, R114, PT ;  /* 0x000000727900720c */ /* 0x040fe20003f05270 */
[----:B------:R-:W-:Y:S01]  /*18210*/  HFMA2.MMA R31, -RZ, RZ, 0, 2.384185791015625e-07 ;  /* 0x00000004ff1f7435 */ /* 0x000fe200000001ff */
[----:B------:R0:W2:Y:S04]  /*18220*/  LDG.E.128.CONSTANT R20, [R126.64] ;  /* 0x000000067e147981 */ /* 0x0000a8000c1e9d00 */
[----:B------:R-:W1:Y:S07]  /*18230*/  LDS.128 R36, [UR4] ;  /* 0x00000004ff247984 */ /* 0x000e6e0008000c00 */
[----:B------:R-:W-:-:S02]  /*18240*/  @!P0 LEA R24, R121, 0x1, 0x1 ;  /* 0x0000000179188811 */ /* 0x000fc400078e08ff */
[----:B------:R-:W-:-:S05]  /*18250*/  @!P0 MOV R25, 0x2 ;  /* 0x0000000200198802 */ /* 0x000fca0000000f00 */
[----:B------:R-:W-:-:S04]  /*18260*/  @!P0 IMAD.WIDE R24, R24, R25, c[0x0][0x198] ;  /* 0x0000660018188625 */ /* 0x000fc800078e0219 */
[C---:B------:R-:W-:Y:S02]  /*18270*/  IMAD.WIDE R26, R31.reuse, c[0x0][0x18c], R126 ;  /* 0x000063001f1a7a25 */ /* 0x040fe400078e027e */
[----:B------:R3:W4:Y:S04]  /*18280*/  @!P0 LDG.E.U16.CONSTANT R24, [R24.64] ;  /* 0x0000000618188981 */ /* 0x000728000c1e9500 */
[----:B------:R5:W4:Y:S01]  /*18290*/  LDG.E.128.CONSTANT R16, [R26.64] ;  /* 0x000000061a107981 */ /* 0x000b22000c1e9d00 */
[----:B------:R-:W-:-:S05]  /*182a0*/  IMAD.WIDE R28, R31, c[0x0][0x18c], R26 ;  /* 0x000063001f1c7a25 */ /* 0x000fca00078e021a */
[----:B------:R0:W4:Y:S01]  /*182b0*/  LDG.E.128.CONSTANT R32, [R28.64] ;  /* 0x000000061c207981 */ /* 0x000122000c1e9d00 */
[----:B------:R-:W-:-:S04]  /*182c0*/  @!P0 IADD3 R115, R115, 0x1, RZ ;  /* 0x0000000173738810 */ /* 0x000fc80007ffe0ff */
[----:B------:R-:W-:-:S06]  /*182d0*/  @!P0 LEA R100, R115, R124, 0x3 ;  /* 0x0000007c73648211 */ /* 0x000fcc00078e18ff */
[----:B------:R-:W4:Y:S01]  /*182e0*/  @!P0 LDL.64 R100, [R100] ;  /* 0x0000000064648983 */ /* 0x000f220000100a00 */
[----:B------:R-:W-:Y:S01]  /*182f0*/  MOV R72, 0x3000 ;  /* 0x0000300000487802 */ /* 0x000fe20000000f00 */
[----:B0-----:R-:W-:Y:S01]  /*18300*/  IMAD.WIDE R126, R31, c[0x0][0x18c], R28 ;  /* 0x000063001f7e7a25 */ /* 0x001fe200078e021c */
[----:B------:R-:W-:Y:S01]  /*18310*/  HFMA2.MMA R71, -RZ, RZ, 0, 0.015625 ;  /* 0x00002400ff477435 */ /* 0x000fe200000001ff */
[----:B--2---:R-:W-:Y:S02]  /*18320*/  LOP3.LUT R15, R20, 0x70007, RZ, 0xc0, !PT ;  /* 0x00070007140f7812 */ /* 0x004fe400078ec0ff */
[--C-:B------:R-:W-:Y:S02]  /*18330*/  SHF.R.U32.HI R53, RZ, 0x6, R20.reuse ;  /* 0x00000006ff357819 */ /* 0x100fe40000011614 */
[----:B------:R-:W-:Y:S02]  /*18340*/  SHF.R.U32.HI R30, RZ, 0xf, R20 ;  /* 0x0000000fff1e7819 */ /* 0x000fe40000011614 */
[----:B---3--:R-:W-:-:S02]  /*18350*/  LOP3.LUT R25, R21, 0x380038, RZ, 0xc0, !PT ;  /* 0x0038003815197812 */ /* 0x008fc400078ec0ff */
[--C-:B------:R-:W-:Y:S02]  /*18360*/  SHF.R.U32.HI R51, RZ, 0x6, R21.reuse ;  /* 0x00000006ff337819 */ /* 0x100fe40000011615 */
[----:B------:R-:W-:Y:S02]  /*18370*/  SHF.R.U32.HI R40, RZ, 0xf, R21 ;  /* 0x0000000fff287819 */ /* 0x000fe40000011615 */
[----:B-----5:R-:W-:Y:S02]  /*18380*/  LOP3.LUT R26, R22, 0x380038, RZ, 0xc0, !PT ;  /* 0x00380038161a7812 */ /* 0x020fe400078ec0ff */
[--C-:B------:R-:W-:Y:S02]  /*18390*/  SHF.R.U32.HI R52, RZ, 0x6, R22.reuse ;  /* 0x00000006ff347819 */ /* 0x100fe40000011616 */
[----:B------:R-:W-:Y:S02]  /*183a0*/  SHF.R.U32.HI R41, RZ, 0xf, R22 ;  /* 0x0000000fff297819 */ /* 0x000fe40000011616 */
[----:B------:R-:W-:-:S02]  /*183b0*/  LOP3.LUT R27, R23, 0x380038, RZ, 0xc0, !PT ;  /* 0x00380038171b7812 */ /* 0x000fc400078ec0ff */
[----:B------:R-:W-:Y:S02]  /*183c0*/  SHF.R.U32.HI R50, RZ, 0x6, R23 ;  /* 0x00000006ff327819 */ /* 0x000fe40000011617 */
[----:B----4-:R-:W-:Y:S02]  /*183d0*/  @!P0 IADD3 R114, R24, R121, RZ ;  /* 0x0000007918728210 */ /* 0x010fe40007ffe0ff */
[----:B------:R-:W-:Y:S02]  /*183e0*/  LOP3.LUT R24, R20, 0x380038, RZ, 0xc0, !PT ;  /* 0x0038003814187812 */ /* 0x000fe400078ec0ff */
[----:B------:R-:W-:Y:S02]  /*183f0*/  LOP3.LUT R20, R21, 0x70007, RZ, 0xc0, !PT ;  /* 0x0007000715147812 */ /* 0x000fe400078ec0ff */
[----:B------:R-:W-:Y:S02]  /*18400*/  LOP3.LUT R21, R22, 0x70007, RZ, 0xc0, !PT ;  /* 0x0007000716157812 */ /* 0x000fe400078ec0ff */
[----:B------:R-:W-:-:S02]  /*18410*/  LOP3.LUT R22, R23, 0x70007, RZ, 0xc0, !PT ;  /* 0x0007000717167812 */ /* 0x000fc400078ec0ff */
[----:B------:R-:W-:Y:S02]  /*18420*/  LOP3.LUT R15, R15, 0x64006400, RZ, 0xfc, !PT ;  /* 0x640064000f0f7812 */ /* 0x000fe400078efcff */
[----:B------:R-:W-:Y:S02]  /*18430*/  SHF.R.U32.HI R23, RZ, 0xf, R23 ;  /* 0x0000000fff177819 */ /* 0x000fe40000011617 */
[C---:B------:R-:W-:Y:S02]  /*18440*/  LOP3.LUT R46, R17.reuse, 0x70007, RZ, 0xc0, !PT ;  /* 0x00070007112e7812 */ /* 0x040fe400078ec0ff */
[----:B------:R-:W-:Y:S02]  /*18450*/  LOP3.LUT R56, R17, 0x380038, RZ, 0xc0, !PT ;  /* 0x0038003811387812 */ /* 0x000fe400078ec0ff */
[----:B------:R-:W-:Y:S02]  /*18460*/  SHF.R.U32.HI R64, RZ, 0x6, R17 ;  /* 0x00000006ff407819 */ /* 0x000fe40000011611 */
[----:B------:R-:W-:-:S02]  /*18470*/  LOP3.LUT R30, R30, 0x10001, RZ, 0xc0, !PT ;  /* 0x000100011e1e7812 */ /* 0x000fc400078ec0ff */
[--C-:B------:R-:W-:Y:S02]  /*18480*/  SHF.R.U32.HI R43, RZ, 0xe, R16.reuse ;  /* 0x0000000eff2b7819 */ /* 0x100fe40000011610 */
[----:B------:R-:W-:Y:S02]  /*18490*/  SHF.R.U32.HI R17, RZ, 0xe, R17 ;  /* 0x0000000eff117819 */ /* 0x000fe40000011611 */
[----:B------:R-:W-:Y:S01]  /*184a0*/  LOP3.LUT R40, R40, 0x10001, RZ, 0xc0, !PT ;  /* 0x0001000128287812 */ /* 0x000fe200078ec0ff */
[----:B------:R-:W-:Y:S01]  /*184b0*/  HADD2 R15, R15, -1028, -1028 ;  /* 0xe404e4040f0f7430 */ /* 0x000fe20000000000 */
        /* <DEDUP_REMOVED lines=14> */
[----:B------:R-:W-:-:S02]  /*185a0*/  LOP3.LUT R43, R30, 0x20002, R43, 0xf8, !PT ;  /* 0x000200021e2b7812 */ /* 0x000fc400078ef82b */
[----:B------:R-:W-:Y:S01]  /*185b0*/  LOP3.LUT R42, R40, 0x20002, R17, 0xf8, !PT ;  /* 0x00020002282a7812 */ /* 0x000fe200078ef811 */
[----:B------:R-:W0:Y:S01]  /*185c0*/  LDS.128 R28, [UR4+0x10] ;  /* 0x00001004ff1c7984 */ /* 0x000e220008000c00 */
[----:B------:R-:W-:Y:S02]  /*185d0*/  LOP3.LUT R17, R21, 0x64006400, RZ, 0xfc, !PT ;  /* 0x6400640015117812 */ /* 0x000fe400078efcff */
[----:B------:R-:W-:Y:S01]  /*185e0*/  LOP3.LUT R40, R23, 0x20002, R16, 0xf8, !PT ;  /* 0x0002000217287812 */ /* 0x000fe200078ef810 */
[----:B-1----:R-:W-:Y:S01]  /*185f0*/  HFMA2.MMA R23, R15, R36, RZ ;  /* 0x000000240f177235 */ /* 0x002fe200000000ff */
[----:B------:R-:W-:Y:S01]  /*18600*/  LOP3.LUT R41, R41, 0x20002, R18, 0xf8, !PT ;  /* 0x0002000229297812 */ /* 0x000fe200078ef812 */
[----:B------:R-:W-:Y:S01]  /*18610*/  HFMA2 R18, R19, R72.H0_H0, -132, -132 ;  /* 0xd820d82013127431 */ /* 0x000fe20000040048 */
[----:B------:R-:W-:Y:S02]  /*18620*/  LOP3.LUT R16, R20, 0x64006400, RZ, 0xfc, !PT ;  /* 0x6400640014107812 */ /* 0x000fe400078efcff */
[----:B------:R-:W-:-:S02]  /*18630*/  LOP3.LUT R21, R26, 0x64006400, RZ, 0xfc, !PT ;  /* 0x640064001a157812 */ /* 0x000fc400078efcff */
[----:B------:R-:W-:Y:S01]  /*18640*/  LOP3.LUT R22, R22, 0x64006400, RZ, 0xfc, !PT ;  /* 0x6400640016167812 */ /* 0x000fe200078efcff */
[----:B------:R-:W-:Y:S01]  /*18650*/  HADD2 R17, R17, -1028, -1028 ;  /* 0xe404e40411117430 */ /* 0x000fe20000000000 */
[----:B------:R-:W-:Y:S01]  /*18660*/  LOP3.LUT R25, R25, 0x64006400, RZ, 0xfc, !PT ;  /* 0x6400640019197812 */ /* 0x000fe200078efcff */
[----:B------:R-:W-:Y:S01]  /*18670*/  HADD2 R16, R16, -1028, -1028 ;  /* 0xe404e40410107430 */ /* 0x000fe20000000000 */
[----:B------:R-:W-:Y:S01]  /*18680*/  LOP3.LUT R27, R27, 0x64006400, RZ, 0xfc, !PT ;  /* 0x640064001b1b7812 */ /* 0x000fe200078efcff */
[-C--:B------:R-:W-:Y:S01]  /*18690*/  HFMA2 R20, R21, R72.reuse.H0_H0, -132, -132 ;  /* 0xd820d82015147431 */ /* 0x080fe20000040048 */
[----:B------:R-:W-:Y:S01]  /*186a0*/  HFMA2.MMA R60, R18, R37, R23 ;  /* 0x00000025123c7235 */ /* 0x000fe20000000017 */
[----:B------:R-:W-:Y:S01]  /*186b0*/  HADD2 R21, R22, -1028, -1028 ;  /* 0xe404e40416157430 */ /* 0x000fe20000000000 */
[----:B------:R-:W-:Y:S01]  /*186c0*/  LOP3.LUT R23, R53, 0x70007, RZ, 0xc0, !PT ;  /* 0x0007000735177812 */ /* 0x000fe200078ec0ff */
[----:B------:R-:W-:Y:S01]  /*186d0*/  HFMA2 R19, R25, R72.H0_H0, -132, -132 ;  /* 0xd820d82019137431 */ /* 0x000fe20000040048 */
[----:B------:R-:W-:Y:S01]  /*186e0*/  HFMA2.MMA R25, R17, R36, RZ ;  /* 0x0000002411197235 */ /* 0x000fe200000000ff */
[----:B------:R-:W-:-:S02]  /*186f0*/  HFMA2 R24, R16, R36, RZ.H0_H0 ;  /* 0x0000002410187231 */ /* 0x000fc400000400ff */
[----:B------:R-:W-:Y:S01]  /*18700*/  HFMA2 R22, R27, R72.H0_H0, -132, -132 ;  /* 0xd820d8201b167431 */ /* 0x000fe20000040048 */
[----:B------:R-:W-:Y:S01]  /*18710*/  LOP3.LUT R27, R52, 0x70007, RZ, 0xc0, !PT ;  /* 0x00070007341b7812 */ /* 0x000fe200078ec0ff */
[----:B------:R-:W-:Y:S01]  /*18720*/  HFMA2 R36, R21, R36, RZ.H0_H0 ;  /* 0x0000002415247231 */ /* 0x000fe200000400ff */
[----:B------:R-:W-:Y:S01]  /*18730*/  LOP3.LUT R58, R50, 0x380038, RZ, 0xc0, !PT ;  /* 0x00380038323a7812 */ /* 0x000fe200078ec0ff */
[-C--:B------:R-:W-:Y:S01]  /*18740*/  HFMA2 R61, R19, R37.reuse, R24 ;  /* 0x00000025133d7231 */ /* 0x080fe20000000018 */
[----:B------:R-:W-:Y:S01]  /*18750*/  LOP3.LUT R23, R23, 0x64006400, RZ, 0xfc, !PT ;  /* 0x6400640017177812 */ /* 0x000fe200078efcff */
[----:B------:R-:W-:Y:S01]  /*18760*/  HFMA2 R67, R22, R37, R36 ;  /* 0x0000002516437231 */ /* 0x000fe20000000024 */
[----:B------:R-:W-:Y:S01]  /*18770*/  LOP3.LUT R24, R53, 0x380038, RZ, 0xc0, !PT ;  /* 0x0038003835187812 */ /* 0x000fe200078ec0ff */
[----:B------:R-:W-:Y:S01]  /*18780*/  HFMA2.MMA R62, R20, R37, R25 ;  /* 0x00000025143e7235 */ /* 0x000fe20000000019 */
        /* <DEDUP_REMOVED lines=8> */
[----:B------:R-:W-:Y:S01]  /*18810*/  HADD2 R24, R36, -1028, -1028 ;  /* 0xe404e40424187430 */ /* 0x000fe20000000000 */
[----:B------:R-:W-:-:S02]  /*18820*/  LOP3.LUT R25, R25, 0x64006400, RZ, 0xfc, !PT ;  /* 0x6400640019197812 */ /* 0x000fc400078efcff */
[----:B------:R-:W-:Y:S02]  /*18830*/  LOP3.LUT R37, R37, 0x64006400, RZ, 0xfc, !PT ;  /* 0x6400640025257812 */ /* 0x000fe400078efcff */
[----:B------:R-:W-:Y:S01]  /*18840*/  LOP3.LUT R44, R44, 0x64006400, RZ, 0xfc, !PT ;  /* 0x640064002c2c7812 */ /* 0x000fe200078efcff */
[-C--:B------:R-:W-:Y:S01]  /*18850*/  HFMA2.MMA R60, R58, R38.reuse, R60 ;  /* 0x000000263a3c7235 */ /* 0x080fe2000000003c */
[----:B------:R-:W-:Y:S01]  /*18860*/  LOP3.LUT R27, R26, 0x64006400, RZ, 0xfc, !PT ;  /* 0x640064001a1b7812 */ /* 0x000fe200078efcff */
[-C--:B------:R-:W-:Y:S01]  /*18870*/  HFMA2 R45, R45, R72.reuse.H0_H0, -132, -132 ;  /* 0xd820d8202d2d7431 */ /* 0x080fe20000040048 */
[----:B------:R-:W-:Y:S01]  /*18880*/  LOP3.LUT R52, R52, 0x1c001c0, RZ, 0xc0, !PT ;  /* 0x01c001c034347812 */ /* 0x000fe200078ec0ff */
[----:B------:R-:W-:Y:S01]  /*18890*/  HADD2 R23, R25, -1028, -1028 ;  /* 0xe404e40419177430 */ /* 0x000fe20000000000 */
[----:B------:R-:W-:Y:S01]  /*188a0*/  HFMA2.MMA R62, R24, R38, R62 ;  /* 0x00000026183e7235 */ /* 0x000fe2000000003e */
[-C--:B------:R-:W-:Y:S01]  /*188b0*/  HFMA2 R26, R37, R72.reuse.H0_H0, -132, -132 ;  /* 0xd820d820251a7431 */ /* 0x080fe20000040048 */
[----:B------:R-:W-:Y:S01]  /*188c0*/  LOP3.LUT R37, R50, 0x1c001c0, RZ, 0xc0, !PT ;  /* 0x01c001c032257812 */ /* 0x000fe200078ec0ff */
[----:B------:R-:W-:Y:S01]  /*188d0*/  HADD2 R25, R44, -1028, -1028 ;  /* 0xe404e4042c197430 */ /* 0x000fe20000000000 */
[----:B------:R-:W-:Y:S01]  /*188e0*/  LOP3.LUT R50, R52, 0x64006400, RZ, 0xfc, !PT ;  /* 0x6400640034327812 */ /* 0x000fe200078efcff */
[-C--:B------:R-:W-:Y:S01]  /*188f0*/  HFMA2 R44, R27, R72.reuse.H0_H0, -132, -132 ;  /* 0xd820d8201b2c7431 */ /* 0x080fe20000040048 */
[----:B------:R-:W-:Y:S01]  /*18900*/  LOP3.LUT R53, R53, 0x1c001c0, RZ, 0xc0, !PT ;  /* 0x01c001c035357812 */ /* 0x000fe200078ec0ff */
[----:B------:R-:W-:Y:S01]  /*18910*/  HFMA2 R27, R59, R72.H0_H0, -132, -132 ;  /* 0xd820d8203b1b7431 */ /* 0x000fe20000040048 */
[-C--:B------:R-:W-:Y:S01]  /*18920*/  HFMA2.MMA R59, R45, R39.reuse, R60 ;  /* 0x000000272d3b7235 */ /* 0x080fe2000000003c */
[----:B------:R-:W-:Y:S01]  /*18930*/  LOP3.LUT R60, R37, 0x64006400, RZ, 0xfc, !PT ;  /* 0x64006400253c7812 */ /* 0x000fe200078efcff */
[----:B------:R-:W-:Y:S01]  /*18940*/  HFMA2.MMA R62, R26, R39, R62 ;  /* 0x000000271a3e7235 */ /* 0x000fe2000000003e */
[----:B------:R-:W-:-:S02]  /*18950*/  LOP3.LUT R51, R51, 0x1c001c0, RZ, 0xc0, !PT ;  /* 0x01c001c033337812 */ /* 0x000fc400078ec0ff */
[----:B------:R-:W-:Y:S01]  /*18960*/  LOP3.LUT R37, R47, 0x64006400, RZ, 0xfc, !PT ;  /* 0x640064002f257812 */ /* 0x000fe200078efcff */
[-C--:B------:R-:W-:Y:S01]  /*18970*/  HFMA2 R47, R50, R71.reuse.H0_H0, -20, -20 ;  /* 0xcd00cd00322f7431 */ /* 0x080fe20000040047 */
[----:B------:R-:W-:Y:S01]  /*18980*/  LOP3.LUT R36, R53, 0x64006400, RZ, 0xfc, !PT ;  /* 0x6400640035247812 */ /* 0x000fe200078efcff */
[-C--:B------:R-:W-:Y:S02]  /*18990*/  HFMA2 R61, R23, R38.reuse, R61 ;  /* 0x00000026173d7231 */ /* 0x080fe4000000003d */
[----:B------:R-:W-:Y:S01]  /*189a0*/  HFMA2 R67, R25, R38, R67 ;  /* 0x0000002619437231 */ /* 0x000fe20000000043 */
[----:B------:R-:W-:Y:S02]  /*189b0*/  LOP3.LUT R38, R51, 0x64006400, RZ, 0xfc, !PT ;  /* 0x6400640033267812 */ /* 0x000fe400078efcff */
[----:B------:R-:W-:Y:S01]  /*189c0*/  LOP3.LUT R53, R49, 0x64006400, RZ, 0xfc, !PT ;  /* 0x6400640031357812 */ /* 0x000fe200078efcff */
[----:B------:R-:W-:Y:S01]  /*189d0*/  HFMA2 R49, R36, R71.H0_H0, -20, -20 ;  /* 0xcd00cd0024317431 */ /* 0x000fe20000040047 */
[----:B------:R-:W-:Y:S01]  /*189e0*/  LOP3.LUT R51, R48, 0x64006400, RZ, 0xfc, !PT ;  /* 0x6400640030337812 */ /* 0x000fe200078efcff */
[----:B0-----:R-:W-:Y:S01]  /*189f0*/  HFMA2.MMA R36, R47, R28, R62 ;  /* 0x0000001c2f247235 */ /* 0x001fe2000000003e */
[----:B------:R-:W-:-:S03]  /*18a00*/  LOP3.LUT R52, R46, 0x64006400, RZ, 0xfc, !PT ;  /* 0x640064002e347812 */ /* 0x000fc600078efcff */
[----:B------:R-:W-:Y:S02]  /*18a10*/  HADD2 R51, R51, -1028, -1028 ;  /* 0xe404e40433337430 */ /* 0x000fe40000000000 */
[----:B------:R-:W-:Y:S02]  /*18a20*/  HFMA2 R67, R27, R39, R67 ;  /* 0x000000271b437231 */ /* 0x000fe40000000043 */
[----:B------:R-:W-:Y:S01]  /*18a30*/  HFMA2 R46, R60, R71.H0_H0, -20, -20 ;  /* 0xcd00cd003c2e7431 */ /* 0x000fe20000040047 */
[----:B------:R-:W-:Y:S01]  /*18a40*/  HFMA2.MMA R59, R49, R28, R59 ;  /* 0x0000001c313b7235 */ /* 0x000fe2000000003b */
[----:B------:R-:W-:Y:S01]  /*18a50*/  HFMA2 R61, R44, R39, R61 ;  /* 0x000000272c3d7231 */ /* 0x000fe2000000003d */
[----:B------:R-:W-:Y:S01]  /*18a60*/  HFMA2.MMA R70, R51, R29, R36 ;  /* 0x0000001d33467235 */ /* 0x000fe20000000024 */
[----:B------:R-:W-:Y:S02]  /*18a70*/  HFMA2 R48, R38, R71.H0_H0, -20, -20 ;  /* 0xcd00cd0026307431 */ /* 0x000fe40000040047 */
[----:B------:R-:W-:-:S02]  /*18a80*/  HADD2 R50, R37, -1028, -1028 ;  /* 0xe404e40425327430 */ /* 0x000fc40000000000 */
[-C--:B------:R-:W-:Y:S01]  /*18a90*/  HFMA2 R67, R46, R28.reuse, R67 ;  /* 0x0000001c2e437231 */ /* 0x080fe20000000043 */
[----:B------:R-:W0:Y:S01]  /*18aa0*/  LDS.128 R36, [UR4+0x20] ;  /* 0x00002004ff247984 */ /* 0x000e220008000c00 */
[----:B------:R-:W-:Y:S02]  /*18ab0*/  HADD2 R53, R53, -1028, -1028 ;  /* 0xe404e40435357430 */ /* 0x000fe40000000000 */
[----:B------:R-:W-:Y:S02]  /*18ac0*/  HFMA2 R61, R48, R28, R61 ;  /* 0x0000001c303d7231 */ /* 0x000fe4000000003d */
[----:B------:R-:W-:Y:S02]  /*18ad0*/  HADD2 R52, R52, -1028, -1028 ;  /* 0xe404e40434347430 */ /* 0x000fe40000000000 */
[-C--:B------:R-:W-:Y:S01]  /*18ae0*/  HFMA2 R73, R50, R29.reuse, R67 ;  /* 0x0000001d32497231 */ /* 0x080fe20000000043 */
[----:B------:R-:W-:Y:S01]  /*18af0*/  LOP3.LUT R67, R57, 0x64006400, RZ, 0xfc, !PT ;  /* 0x6400640039437812 */ /* 0x000fe200078efcff */
[----:B------:R-:W-:Y:S01]  /*18b00*/  HFMA2.MMA R62, R53, R29, R59 ;  /* 0x0000001d353e7235 */ /* 0x000fe2000000003b */
[----:B------:R-:W-:Y:S01]  /*18b10*/  LOP3.LUT R55, R55, 0x64006400, RZ, 0xfc, !PT ;  /* 0x6400640037377812 */ /* 0x000fe200078efcff */
[----:B------:R-:W-:Y:S01]  /*18b20*/  HFMA2 R69, R52, R29, R61 ;  /* 0x0000001d34457231 */ /* 0x000fe2000000003d */
        /* <DEDUP_REMOVED lines=12> */
[----:B------:R-:W-:Y:S01]  /*18bf0*/  LOP3.LUT R61, R54, 0x64006400, RZ, 0xfc, !PT ;  /* 0x64006400363d7812 */ /* 0x000fe200078efcff */
[----:B------:R-:W-:Y:S01]  /*18c00*/  HFMA2 R54, R67, R72.H0_H0, -132, -132 ;  /* 0xd820d82043367431 */ /* 0x000fe20000040048 */
[-C--:B------:R-:W-:Y:S01]  /*18c10*/  HFMA2.MMA R29, R57, R30.reuse, R62 ;  /* 0x0000001e391d7235 */ /* 0x080fe2000000003e */
[----:B------:R-:W-:Y:S01]  /*18c20*/  HADD2 R62, R28, -1028, -1028 ;  /* 0xe404e4041c3e7430 */ /* 0x000fe20000000000 */
[----:B------:R-:W-:Y:S01]  /*18c30*/  HFMA2.MMA R70, R55, R30, R70 ;  /* 0x0000001e37467235 */ /* 0x000fe20000000046 */
        /* <DEDUP_REMOVED lines=32> */
[-C--:B------:R-:W-:Y:S02]  /*18e40*/  HFMA2 R68, R68, R71.reuse.H0_H0, -20, -20 ;  /* 0xcd00cd0044447431 */ /* 0x080fe40000040047 */
[-C--:B------:R-:W-:Y:S02]  /*18e50*/  HFMA2 R74, R65, R36.reuse, R74 ;  /* 0x00000024414a7231 */ /* 0x080fe4000000004a */
[----:B------:R-:W-:Y:S02]  /*18e60*/  HFMA2 R76, R63, R36, R76 ;  /* 0x000000243f4c7231 */ /* 0x000fe4000000004c */
[----:B------:R-:W-:-:S02]  /*18e70*/  HFMA2 R69, R28, R71.H0_H0, -20, -20 ;  /* 0xcd00cd001c457431 */ /* 0x000fc40000040047 */
[----:B------:R-:W-:Y:S01]  /*18e80*/  HFMA2 R67, R30, R71.H0_H0, -20, -20 ;  /* 0xcd00cd001e437431 */ /* 0x000fe20000040047 */
[-C--:B------:R-:W-:Y:S01]  /*18e90*/  HFMA2.MMA R90, R70, R37.reuse, R73 ;  /* 0x00000025465a7235 */ /* 0x080fe20000000049 */
[-C--:B------:R-:W-:Y:S01]  /*18ea0*/  HFMA2 R91, R69, R37.reuse, R74 ;  /* 0x00000025455b7231 */ /* 0x080fe2000000004a */
[----:B------:R-:W-:Y:S01]  /*18eb0*/  HFMA2.MMA R89, R68, R37, R75 ;  /* 0x0000002544597235 */ /* 0x000fe2000000004b */
[----:B------:R-:W-:Y:S01]  /*18ec0*/  HFMA2 R92, R67, R37, R76 ;  /* 0x00000025435c7231 */ /* 0x000fe2000000004c */
[--C-:B------:R-:W-:Y:S02]  /*18ed0*/  SHF.R.U32.HI R28, RZ, 0xd, R32.reuse ;  /* 0x0000000dff1c7819 */ /* 0x100fe40000011620 */
[--C-:B------:R-:W-:Y:S02]  /*18ee0*/  SHF.R.U32.HI R29, RZ, 0xd, R33.reuse ;  /* 0x0000000dff1d7819 */ /* 0x100fe40000011621 */
[----:B------:R-:W-:Y:S02]  /*18ef0*/  SHF.R.U32.HI R37, RZ, 0x6, R32 ;  /* 0x00000006ff257819 */ /* 0x000fe40000011620 */
[----:B------:R-:W-:-:S02]  /*18f00*/  SHF.R.U32.HI R36, RZ, 0x6, R33 ;  /* 0x00000006ff247819 */ /* 0x000fc40000011621 */
[----:B------:R-:W-:Y:S02]  /*18f10*/  SHF.R.U32.HI R30, RZ, 0xd, R34 ;  /* 0x0000000dff1e7819 */ /* 0x000fe40000011622 */
[----:B------:R-:W-:Y:S02]  /*18f20*/  LOP3.LUT R43, R43, 0x40004, R28, 0xf8, !PT ;  /* 0x000400042b2b7812 */ /* 0x000fe400078ef81c */
[----:B------:R-:W-:Y:S02]  /*18f30*/  LOP3.LUT R42, R42, 0x40004, R29, 0xf8, !PT ;  /* 0x000400042a2a7812 */ /* 0x000fe400078ef81d */
[----:B------:R-:W-:Y:S02]  /*18f40*/  SHF.R.U32.HI R87, RZ, 0x6, R34 ;  /* 0x00000006ff577819 */ /* 0x000fe40000011622 */
[----:B------:R-:W-:Y:S02]  /*18f50*/  LOP3.LUT R28, R37, 0x1c001c0, RZ, 0xc0, !PT ;  /* 0x01c001c0251c7812 */ /* 0x000fe400078ec0ff */
[----:B------:R-:W-:-:S02]  /*18f60*/  LOP3.LUT R29, R36, 0x1c001c0, RZ, 0xc0, !PT ;  /* 0x01c001c0241d7812 */ /* 0x000fc400078ec0ff */
[----:B------:R-:W-:Y:S02]  /*18f70*/  LOP3.LUT R41, R41, 0x40004, R30, 0xf8, !PT ;  /* 0x0004000429297812 */ /* 0x000fe400078ef81e */
[----:B------:R-:W-:Y:S02]  /*18f80*/  LOP3.LUT R31, R87, 0x1c001c0, RZ, 0xc0, !PT ;  /* 0x01c001c0571f7812 */ /* 0x000fe400078ec0ff */
[----:B------:R-:W-:Y:S02]  /*18f90*/  LOP3.LUT R28, R28, 0x64006400, RZ, 0xfc, !PT ;  /* 0x640064001c1c7812 */ /* 0x000fe400078efcff */
[----:B------:R-:W-:Y:S02]  /*18fa0*/  LOP3.LUT R30, R29, 0x64006400, RZ, 0xfc, !PT ;  /* 0x640064001d1e7812 */ /* 0x000fe400078efcff */
[----:B------:R-:W-:Y:S01]  /*18fb0*/  LOP3.LUT R78, R31, 0x64006400, RZ, 0xfc, !PT ;  /* 0x640064001f4e7812 */ /* 0x000fe200078efcff */
[-C--:B------:R-:W-:Y:S02]  /*18fc0*/  HFMA2 R83, R28, R71.reuse.H0_H0, -20, -20 ;  /* 0xcd00cd001c537431 */ /* 0x080fe40000040047 */
[----:B------:R-:W-:-:S02]  /*18fd0*/  HFMA2 R79, R30, R71.H0_H0, -20, -20 ;  /* 0xcd00cd001e4f7431 */ /* 0x000fc40000040047 */
[----:B------:R-:W0:Y:S01]  /*18fe0*/  LDS.128 R28, [UR4+0x30] ;  /* 0x00003004ff1c7984 */ /* 0x000e220008000c00 */
[----:B------:R-:W-:Y:S02]  /*18ff0*/  SHF.R.U32.HI R88, RZ, 0x6, R35 ;  /* 0x00000006ff587819 */ /* 0x000fe40000011623 */
[----:B------:R-:W-:Y:S02]  /*19000*/  LOP3.LUT R76, R34, 0x380038, RZ, 0xc0, !PT ;  /* 0x00380038224c7812 */ /* 0x000fe400078ec0ff */
[----:B------:R-:W-:Y:S02]  /*19010*/  LOP3.LUT R75, R88, 0x1c001c0, RZ, 0xc0, !PT ;  /* 0x01c001c0584b7812 */ /* 0x000fe400078ec0ff */
[----:B------:R-:W-:Y:S02]  /*19020*/  LOP3.LUT R34, R34, 0x70007, RZ, 0xc0, !PT ;  /* 0x0007000722227812 */ /* 0x000fe400078ec0ff */
[C---:B------:R-:W-:Y:S02]  /*19030*/  LOP3.LUT R73, R32.reuse, 0x70007, RZ, 0xc0, !PT ;  /* 0x0007000720497812 */ /* 0x040fe400078ec0ff */
[----:B------:R-:W-:-:S02]  /*19040*/  LOP3.LUT R74, R32, 0x380038, RZ, 0xc0, !PT ;  /* 0x00380038204a7812 */ /* 0x000fc400078ec0ff */
[----:B------:R-:W-:Y:S01]  /*19050*/  LOP3.LUT R82, R75, 0x64006400, RZ, 0xfc, !PT ;  /* 0x640064004b527812 */ /* 0x000fe200078efcff */
[----:B------:R-:W-:Y:S01]  /*19060*/  HFMA2 R75, R78, R71.H0_H0, -20, -20 ;  /* 0xcd00cd004e4b7431 */ /* 0x000fe20000040047 */
[----:B------:R-:W-:Y:S02]  /*19070*/  LOP3.LUT R32, R33, 0x380038, RZ, 0xc0, !PT ;  /* 0x0038003821207812 */ /* 0x000fe400078ec0ff */
[----:B------:R-:W-:Y:S02]  /*19080*/  LOP3.LUT R78, R34, 0x64006400, RZ, 0xfc, !PT ;  /* 0x64006400224e7812 */ /* 0x000fe400078efcff */
[----:B------:R-:W-:Y:S02]  /*19090*/  LOP3.LUT R80, R35, 0x380038, RZ, 0xc0, !PT ;  /* 0x0038003823507812 */ /* 0x000fe400078ec0ff */
[----:B------:R-:W-:Y:S02]  /*190a0*/  SHF.R.U32.HI R77, RZ, 0xd, R35 ;  /* 0x0000000dff4d7819 */ /* 0x000fe40000011623 */
[----:B------:R-:W-:-:S02]  /*190b0*/  LOP3.LUT R33, R33, 0x70007, RZ, 0xc0, !PT ;  /* 0x0007000721217812 */ /* 0x000fc400078ec0ff */
[----:B------:R-:W-:Y:S02]  /*190c0*/  LOP3.LUT R35, R35, 0x70007, RZ, 0xc0, !PT ;  /* 0x0007000723237812 */ /* 0x000fe400078ec0ff */
[----:B------:R-:W-:Y:S01]  /*190d0*/  LOP3.LUT R81, R32, 0x64006400, RZ, 0xfc, !PT ;  /* 0x6400640020517812 */ /* 0x000fe200078efcff */
[----:B------:R-:W-:Y:S01]  /*190e0*/  HFMA2 R71, R82, R71.H0_H0, -20, -20 ;  /* 0xcd00cd0052477431 */ /* 0x000fe20000040047 */
[----:B------:R-:W-:Y:S01]  /*190f0*/  LOP3.LUT R86, R73, 0x64006400, RZ, 0xfc, !PT ;  /* 0x6400640049567812 */ /* 0x000fe200078efcff */
[----:B------:R-:W-:Y:S01]  /*19100*/  HADD2 R78, R78, -1028, -1028 ;  /* 0xe404e4044e4e7430 */ /* 0x000fe20000000000 */
[----:B------:R-:W-:Y:S02]  /*19110*/  LOP3.LUT R32, R37, 0x380038, RZ, 0xc0, !PT ;  /* 0x0038003825207812 */ /* 0x000fe400078ec0ff */
[----:B------:R-:W-:Y:S02]  /*19120*/  LOP3.LUT R34, R36, 0x380038, RZ, 0xc0, !PT ;  /* 0x0038003824227812 */ /* 0x000fe400078ec0ff */
[----:B------:R-:W-:-:S02]  /*19130*/  LOP3.LUT R40, R40, 0x40004, R77, 0xf8, !PT ;  /* 0x0004000428287812 */ /* 0x000fc400078ef84d */
        /* <DEDUP_REMOVED lines=11> */
[-C--:B------:R-:W-:Y:S01]  /*191f0*/  HFMA2 R77, R77, R72.reuse.H0_H0, -132, -132 ;  /* 0xd820d8204d4d7431 */ /* 0x080fe20000040048 */
[-C--:B------:R-:W-:Y:S01]  /*19200*/  HFMA2.MMA R89, R78, R38.reuse, R89 ;  /* 0x000000264e597235 */ /* 0x080fe20000000059 */
[----:B------:R-:W-:Y:S01]  /*19210*/  HADD2 R82, R82, -1028, -1028 ;  /* 0xe404e40452527430 */ /* 0x000fe20000000000 */
[----:B------:R-:W-:Y:S01]  /*19220*/  LOP3.LUT R95, R80, 0x64006400, RZ, 0xfc, !PT ;  /* 0x64006400505f7812 */ /* 0x000fe200078efcff */
[----:B------:R-:W-:Y:S01]  /*19230*/  HADD2 R74, R74, -1028, -1028 ;  /* 0xe404e4044a4a7430 */ /* 0x000fe20000000000 */
[----:B------:R-:W-:Y:S01]  /*19240*/  LOP3.LUT R88, R88, 0x70007, RZ, 0xc0, !PT ;  /* 0x0007000758587812 */ /* 0x000fe200078ec0ff */
[-C--:B------:R-:W-:Y:S01]  /*19250*/  HFMA2 R84, R33, R72.reuse.H0_H0, -132, -132 ;  /* 0xd820d82021547431 */ /* 0x080fe20000040048 */
[----:B------:R-:W-:Y:S01]  /*19260*/  LOP3.LUT R87, R87, 0x64006400, RZ, 0xfc, !PT ;  /* 0x6400640057577812 */ /* 0x000fe200078efcff */
[-C--:B------:R-:W-:Y:S01]  /*19270*/  HFMA2 R80, R35, R72.reuse.H0_H0, -132, -132 ;  /* 0xd820d82023507431 */ /* 0x080fe20000040048 */
[----:B------:R-:W-:Y:S01]  /*19280*/  LOP3.LUT R97, R76, 0x64006400, RZ, 0xfc, !PT ;  /* 0x640064004c617812 */ /* 0x000fe200078efcff */
[----:B------:R-:W-:Y:S01]  /*19290*/  HFMA2 R76, R93, R72.H0_H0, -132, -132 ;  /* 0xd820d8205d4c7431 */ /* 0x000fe20000040048 */
[----:B------:R-:W1:Y:S01]  /*192a0*/  LDS.128 R32, [UR4+0x80] ;  /* 0x00008004ff207984 */ /* 0x000e620008000c00 */
[----:B------:R-:W-:Y:S01]  /*192b0*/  HFMA2.MMA R90, R86, R38, R90 ;  /* 0x00000026565a7235 */ /* 0x000fe2000000005a */
[-C--:B------:R-:W-:Y:S01]  /*192c0*/  HFMA2 R93, R82, R38.reuse, R91 ;  /* 0x00000026525d7231 */ /* 0x080fe2000000005b */
[----:B------:R-:W-:Y:S01]  /*192d0*/  LOP3.LUT R37, R37, 0x70007, RZ, 0xc0, !PT ;  /* 0x0007000725257812 */ /* 0x000fe200078ec0ff */
[----:B------:R-:W-:Y:S01]  /*192e0*/  HFMA2 R94, R74, R38, R92 ;  /* 0x000000264a5e7231 */ /* 0x000fe2000000005c */
[----:B------:R-:W-:Y:S01]  /*192f0*/  LOP3.LUT R38, R88, 0x64006400, RZ, 0xfc, !PT ;  /* 0x6400640058267812 */ /* 0x000fe200078efcff */
[----:B------:R-:W-:Y:S01]  /*19300*/  HFMA2.MMA R92, R77, R39, R89 ;  /* 0x000000274d5c7235 */ /* 0x000fe20000000059 */
[----:B------:R-:W-:-:S02]  /*19310*/  HADD2 R88, R87, -1028, -1028 ;  /* 0xe404e40457587430 */ /* 0x000fc40000000000 */
[-C--:B------:R-:W-:Y:S01]  /*19320*/  HFMA2 R85, R85, R72.reuse.H0_H0, -132, -132 ;  /* 0xd820d82055557431 */ /* 0x080fe20000040048 */
[----:B------:R-:W-:Y:S02]  /*19330*/  LOP3.LUT R37, R37, 0x64006400, RZ, 0xfc, !PT ;  /* 0x6400640025257812 */ /* 0x000fe400078efcff */
[----:B------:R-:W-:Y:S01]  /*19340*/  LOP3.LUT R36, R36, 0x70007, RZ, 0xc0, !PT ;  /* 0x0007000724247812 */ /* 0x000fe200078ec0ff */
[----:B0-----:R-:W-:Y:S02]  /*19350*/  HFMA2.MMA R92, R88, R28, R92 ;  /* 0x0000001c585c7235 */ /* 0x001fe4000000005c */
[----:B------:R-:W-:Y:S01]  /*19360*/  HFMA2.MMA R91, R85, R39, R90 ;  /* 0x00000027555b7235 */ /* 0x000fe2000000005a */
[----:B------:R-:W-:Y:S01]  /*19370*/  HADD2 R90, R37, -1028, -1028 ;  /* 0xe404e404255a7430 */ /* 0x000fe20000000000 */
[----:B------:R-:W-:Y:S01]  /*19380*/  LOP3.LUT R36, R36, 0x64006400, RZ, 0xfc, !PT ;  /* 0x6400640024247812 */ /* 0x000fe200078efcff */
[-C--:B------:R-:W-:Y:S01]  /*19390*/  HFMA2 R81, R81, R72.reuse.H0_H0, -132, -132 ;  /* 0xd820d82051517431 */ /* 0x080fe20000040048 */
[----:B------:R-:W-:Y:S01]  /*193a0*/  HFMA2.MMA R92, R76, R29, R92 ;  /* 0x0000001d4c5c7235 */ /* 0x000fe2000000005c */
[----:B------:R-:W-:Y:S01]  /*193b0*/  HFMA2 R73, R95, R72.H0_H0, -132, -132 ;  /* 0xd820d8205f497431 */ /* 0x000fe20000040048 */
[----:B------:R-:W-:Y:S01]  /*193c0*/  LOP3.LUT R41, R41, 0x64006400, RZ, 0xfc, !PT ;  /* 0x6400640029297812 */ /* 0x000fe200078efcff */
[----:B------:R-:W-:Y:S01]  /*193d0*/  HFMA2 R93, R81, R39, R93 ;  /* 0x00000027515d7231 */ /* 0x000fe2000000005d */
[----:B------:R-:W-:Y:S01]  /*193e0*/  HFMA2.MMA R91, R90, R28, R91 ;  /* 0x0000001c5a5b7235 */ /* 0x000fe2000000005b */
[----:B------:R-:W-:-:S02]  /*193f0*/  HADD2 R89, R36, -1028, -1028 ;  /* 0xe404e40424597430 */ /* 0x000fc40000000000 */
[----:B------:R-:W-:Y:S02]  /*19400*/  HFMA2 R94, R73, R39, R94 ;  /* 0x00000027495e7231 */ /* 0x000fe4000000005e */
[----:B------:R-:W-:Y:S01]  /*19410*/  HADD2 R87, R38, -1028, -1028 ;  /* 0xe404e40426577430 */ /* 0x000fe20000000000 */
[----:B------:R-:W-:Y:S01]  /*19420*/  HFMA2.MMA R95, R75, R30, R92 ;  /* 0x0000001e4b5f7235 */ /* 0x000fe2000000005c */
[----:B------:R-:W-:Y:S01]  /*19430*/  HFMA2 R93, R89, R28, R93 ;  /* 0x0000001c595d7231 */ /* 0x000fe2000000005d */
[----:B------:R-:W-:Y:S01]  /*19440*/  HFMA2.MMA R91, R84, R29, R91 ;  /* 0x0000001d545b7235 */ /* 0x000fe2000000005b */
[----:B------:R-:W-:Y:S01]  /*19450*/  HFMA2 R72, R97, R72.H0_H0, -132, -132 ;  /* 0xd820d82061487431 */ /* 0x000fe20000040048 */
[----:B------:R-:W0:Y:S01]  /*19460*/  LDS.128 R36, [UR4+0x90] ;  /* 0x00009004ff247984 */ /* 0x000e220008000c00 */
[----:B------:R-:W-:Y:S02]  /*19470*/  HFMA2 R94, R87, R28, R94 ;  /* 0x0000001c575e7231 */ /* 0x000fe4000000005e */
[----:B------:R-:W-:Y:S01]  /*19480*/  HADD2 R92, R41, -1028, -1028 ;  /* 0xe404e404295c7430 */ /* 0x000fe20000000000 */
[----:B------:R-:W-:Y:S01]  /*19490*/  LOP3.LUT R43, R43, 0x64006400, RZ, 0xfc, !PT ;  /* 0x640064002b2b7812 */ /* 0x000fe200078efcff */
[-C--:B------:R-:W-:Y:S01]  /*194a0*/  HFMA2 R93, R80, R29.reuse, R93 ;  /* 0x0000001d505d7231 */ /* 0x080fe2000000005d */
[----:B------:R-:W-:Y:S01]  /*194b0*/  LOP3.LUT R40, R40, 0x64006400, RZ, 0xfc, !PT ;  /* 0x6400640028287812 */ /* 0x000fe200078efcff */
[----:B------:R-:W-:Y:S01]  /*194c0*/  HFMA2 R94, R72, R29, R94 ;  /* 0x0000001d485e7231 */ /* 0x000fe2000000005e */
[----:B------:R-:W-:Y:S01]  /*194d0*/  HFMA2.MMA R28, R83, R30, R91 ;  /* 0x0000001e531c7235 */ /* 0x000fe2000000005b */
[-C--:B------:R-:W-:Y:S01]  /*194e0*/  HFMA2 R29, R79, R30.reuse, R93 ;  /* 0x0000001e4f1d7231 */ /* 0x080fe2000000005d */
[----:B------:R-:W-:Y:S01]  /*194f0*/  HFMA2.MMA R95, R92, R31, R95 ;  /* 0x0000001f5c5f7235 */ /* 0x000fe2000000005f */
[----:B------:R-:W-:-:S02]  /*19500*/  HFMA2 R30, R71, R30, R94 ;  /* 0x0000001e471e7231 */ /* 0x000fc4000000005e */
[----:B------:R-:W-:Y:S02]  /*19510*/  HADD2 R94, R43, -1028, -1028 ;  /* 0xe404e4042b5e7430 */ /* 0x000fe40000000000 */
[----:B------:R-:W-:Y:S01]  /*19520*/  HADD2 R91, R40, -1028, -1028 ;  /* 0xe404e404285b7430 */ /* 0x000fe20000000000 */
[----:B------:R-:W-:-:S03]  /*19530*/  LOP3.LUT R42, R42, 0x64006400, RZ, 0xfc, !PT ;  /* 0x640064002a2a7812 */ /* 0x000fc600078efcff */
[-C--:B------:R-:W-:Y:S01]  /*19540*/  HFMA2 R40, R91, R31.reuse, R30 ;  /* 0x0000001f5b287231 */ /* 0x080fe2000000001e */
[----:B------:R-:W-:Y:S01]  /*19550*/  HFMA2.MMA R28, R94, R31, R28 ;  /* 0x0000001f5e1c7235 */ /* 0x000fe2000000001c */
[----:B------:R-:W-:Y:S02]  /*19560*/  HADD2 R93, R42, -1028, -1028 ;  /* 0xe404e4042a5d7430 */ /* 0x000fe40000000000 */
[----:B------:R-:W-:Y:S02]  /*19570*/  HADD2 R96, R95.H0_H0, R95.H1_H1 ;  /* 0x3000005f5f607230 */ /* 0x000fe40000000800 */
[----:B------:R-:W-:Y:S01]  /*19580*/  HADD2 R95, R40.H0_H0, R40.H1_H1 ;  /* 0x30000028285f7230 */ /* 0x000fe20000000800 */
[-C--:B-1----:R-:W-:Y:S01]  /*19590*/  HFMA2.MMA R40, R15, R32.reuse, RZ ;  /* 0x000000200f287235 */ /* 0x082fe200000000ff */
[----:B------:R-:W-:Y:S01]  /*195a0*/  HFMA2 R29, R93, R31, R29 ;  /* 0x0000001f5d1d7231 */ /* 0x000fe2000000001d */
[----:B------:R-:W-:Y:S01]  /*195b0*/  HFMA2.MMA R42, R17, R32, RZ ;  /* 0x00000020112a7235 */ /* 0x000fe200000000ff */
[----:B------:R-:W-:-:S02]  /*195c0*/  HFMA2 R41, R16, R32, RZ.H0_H0 ;  /* 0x0000002010297231 */ /* 0x000fc400000400ff */
[----:B------:R-:W-:Y:S01]  /*195d0*/  HADD2 R98, R28.H0_H0, R28.H1_H1 ;  /* 0x3000001c1c627230 */ /* 0x000fe20000000800 */
[-C--:B------:R-:W-:Y:S01]  /*195e0*/  HFMA2.MMA R40, R18, R33.reuse, R40 ;  /* 0x0000002112287235 */ /* 0x080fe20000000028 */
[----:B------:R-:W-:Y:S02]  /*195f0*/  HADD2 R97, R29.H0_H0, R29.H1_H1 ;  /* 0x3000001d1d617230 */ /* 0x000fe40000000800 */
[----:B------:R-:W-:Y:S01]  /*19600*/  HFMA2 R32, R21, R32, RZ.H0_H0 ;  /* 0x0000002015207231 */ /* 0x000fe200000400ff */
[----:B------:R-:W1:Y:S01]  /*19610*/  LDS.128 R28, [UR4+0xa0] ;  /* 0x0000a004ff1c7984 */ /* 0x000e620008000c00 */
[----:B------:R-:W-:Y:S02]  /*19620*/  HFMA2.MMA R42, R20, R33, R42 ;  /* 0x00000021142a7235 */ /* 0x000fe4000000002a */
[----:B------:R-:W-:Y:S01]  /*19630*/  HFMA2 R43, R22, R33, R32 ;  /* 0x00000021162b7231 */ /* 0x000fe20000000020 */
[----:B------:R-:W-:-:S03]  /*19640*/  HFMA2.MMA R32, R58, R34, R40 ;  /* 0x000000223a207235 */ /* 0x000fc60000000028 */
[----:B------:R-:W-:-:S03]  /*19650*/  HFMA2.MMA R99, R24, R34, R42 ;  /* 0x0000002218637235 */ /* 0x000fc6000000002a */
[----:B------:R-:W-:-:S03]  /*19660*/  HFMA2.MMA R32, R45, R35, R32 ;  /* 0x000000232d207235 */ /* 0x000fc60000000020 */
[----:B------:R-:W-:Y:S01]  /*19670*/  HFMA2.MMA R99, R26, R35, R99 ;  /* 0x000000231a637235 */ /* 0x000fe20000000063 */
[----:B------:R-:W-:Y:S02]  /*19680*/  HFMA2 R41, R19, R33, R41 ;  /* 0x0000002113297231 */ /* 0x000fe40000000029 */
[----:B0-----:R-:W-:-:S03]  /*19690*/  HFMA2.MMA R32, R49, R36, R32 ;  /* 0x0000002431207235 */ /* 0x001fc60000000020 */
[----:B------:R-:W-:Y:S01]  /*196a0*/  HFMA2.MMA R99, R47, R36, R99 ;  /* 0x000000242f637235 */ /* 0x000fe20000000063 */
[-C--:B------:R-:W-:Y:S02]  /*196b0*/  HFMA2 R33, R23, R34.reuse, R41 ;  /* 0x0000002217217231 */ /* 0x080fe40000000029 */
[-C--:B------:R-:W-:Y:S01]  /*196c0*/  HFMA2.MMA R32, R53, R37.reuse, R32 ;  /* 0x0000002535207235 */ /* 0x080fe20000000020 */
[----:B------:R-:W-:Y:S02]  /*196d0*/  HFMA2 R34, R25, R34, R43 ;  /* 0x0000002219227231 */ /* 0x000fe4000000002b */
[----:B------:R-:W0:Y:S01]  /*196e0*/  LDS.128 R40, [UR4+0xb0] ;  /* 0x0000b004ff287984 */ /* 0x000e220008000c00 */
        /* <DEDUP_REMOVED lines=14> */
[----:B------:R-:W-:-:S02]  /*197d0*/  HFMA2 R37, R61, R39, R33 ;  /* 0x000000273d257231 */ /* 0x000fc40000000021 */
[----:B------:R-:W-:Y:S01]  /*197e0*/  HFMA2 R39, R59, R39, R34 ;  /* 0x000000273b277231 */ /* 0x000fe20000000022 */
[----:B------:R-:W-:Y:S01]  /*197f0*/  HFMA2.MMA R99, R64, R28, R99 ;  /* 0x0000001c40637235 */ /* 0x000fe20000000063 */
[-C--:B------:R-:W-:Y:S01]  /*19800*/  HFMA2 R37, R65, R28.reuse, R37 ;  /* 0x0000001c41257231 */ /* 0x080fe20000000025 */
[-C--:B------:R-:W-:Y:S01]  /*19810*/  HFMA2.MMA R36, R70, R29.reuse, R36 ;  /* 0x0000001d46247235 */ /* 0x080fe20000000024 */
[----:B------:R-:W-:Y:S01]  /*19820*/  HFMA2 R28, R63, R28, R39 ;  /* 0x0000001c3f1c7231 */ /* 0x000fe20000000027 */
[----:B------:R-:W1:Y:S02]  /*19830*/  LDS.128 R32, [UR4+0x100] ;  /* 0x00010004ff207984 */ /* 0x000e640008000c00 */
[----:B------:R-:W-:Y:S01]  /*19840*/  HFMA2.MMA R39, R68, R29, R99 ;  /* 0x0000001d44277235 */ /* 0x000fe20000000063 */
[----:B------:R-:W-:Y:S01]  /*19850*/  HFMA2 R38, R67, R29, R28 ;  /* 0x0000001d43267231 */ /* 0x000fe2000000001c */
[----:B------:R-:W-:-:S04]  /*19860*/  HFMA2.MMA R28, R86, R30, R36 ;  /* 0x0000001e561c7235 */ /* 0x000fc80000000024 */
[----:B------:R-:W-:Y:S02]  /*19870*/  HFMA2.MMA R99, R78, R30, R39 ;  /* 0x0000001e4e637235 */ /* 0x000fe40000000027 */
[----:B------:R-:W-:Y:S01]  /*19880*/  HFMA2.MMA R28, R85, R31, R28 ;  /* 0x0000001f551c7235 */ /* 0x000fe2000000001c */
[----:B------:R-:W-:-:S03]  /*19890*/  HFMA2 R37, R69, R29, R37 ;  /* 0x0000001d45257231 */ /* 0x000fc60000000025 */
[----:B------:R-:W-:Y:S02]  /*198a0*/  HFMA2.MMA R99, R77, R31, R99 ;  /* 0x0000001f4d637235 */ /* 0x000fe40000000063 */
[-C--:B0-----:R-:W-:Y:S01]  /*198b0*/  HFMA2.MMA R28, R90, R40.reuse, R28 ;  /* 0x000000285a1c7235 */ /* 0x081fe2000000001c */
[-C--:B------:R-:W-:Y:S02]  /*198c0*/  HFMA2 R29, R82, R30.reuse, R37 ;  /* 0x0000001e521d7231 */ /* 0x080fe40000000025 */
[----:B------:R-:W-:Y:S01]  /*198d0*/  HFMA2 R30, R74, R30, R38 ;  /* 0x0000001e4a1e7231 */ /* 0x000fe20000000026 */
[----:B------:R-:W-:Y:S01]  /*198e0*/  HFMA2.MMA R99, R88, R40, R99 ;  /* 0x0000002858637235 */ /* 0x000fe20000000063 */
[-C--:B------:R-:W-:Y:S01]  /*198f0*/  HFMA2 R29, R81, R31.reuse, R29 ;  /* 0x0000001f511d7231 */ /* 0x080fe2000000001d */
[-C--:B------:R-:W-:Y:S01]  /*19900*/  HFMA2.MMA R28, R84, R41.reuse, R28 ;  /* 0x00000029541c7235 */ /* 0x080fe2000000001c */
[----:B------:R-:W-:Y:S01]  /*19910*/  HFMA2 R30, R73, R31, R30 ;  /* 0x0000001f491e7231 */ /* 0x000fe2000000001e */
[----:B------:R-:W0:Y:S01]  /*19920*/  LDS.128 R36, [UR4+0x110] ;  /* 0x00011004ff247984 */ /* 0x000e220008000c00 */
[-C--:B------:R-:W-:Y:S01]  /*19930*/  HFMA2 R29, R89, R40.reuse, R29 ;  /* 0x00000028591d7231 */ /* 0x080fe2000000001d */
[----:B------:R-:W-:Y:S01]  /*19940*/  HFMA2.MMA R99, R76, R41, R99 ;  /* 0x000000294c637235 */ /* 0x000fe20000000063 */
[----:B------:R-:W-:Y:S01]  /*19950*/  HFMA2 R30, R87, R40, R30 ;  /* 0x00000028571e7231 */ /* 0x000fe2000000001e */
[----:B------:R-:W-:-:S04]  /*19960*/  HFMA2.MMA R40, R83, R42, R28 ;  /* 0x0000002a53287235 */ /* 0x000fc8000000001c */
[----:B------:R-:W-:Y:S02]  /*19970*/  HFMA2.MMA R99, R75, R42, R99 ;  /* 0x0000002a4b637235 */ /* 0x000fe40000000063 */
[-C--:B------:R-:W-:Y:S01]  /*19980*/  HFMA2.MMA R40, R94, R43.reuse, R40 ;  /* 0x0000002b5e287235 */ /* 0x080fe20000000028 */
[-C--:B------:R-:W-:Y:S02]  /*19990*/  HFMA2 R29, R80, R41.reuse, R29 ;  /* 0x00000029501d7231 */ /* 0x080fe4000000001d */
[----:B------:R-:W-:Y:S01]  /*199a0*/  HFMA2 R30, R72, R41, R30 ;  /* 0x00000029481e7231 */ /* 0x000fe2000000001e */
[----:B------:R-:W-:Y:S01]  /*199b0*/  HFMA2.MMA R99, R92, R43, R99 ;  /* 0x0000002b5c637235 */ /* 0x000fe20000000063 */
[-C--:B------:R-:W-:Y:S02]  /*199c0*/  HFMA2 R41, R79, R42.reuse, R29 ;  /* 0x0000002a4f297231 */ /* 0x080fe4000000001d */
[----:B------:R-:W-:Y:S01]  /*199d0*/  HFMA2 R42, R71, R42, R30 ;  /* 0x0000002a472a7231 */ /* 0x000fe2000000001e */
[----:B------:R-:W-:Y:S01]  /*199e0*/  @!P0 PRMT R112, R100, 0x7610, R112 ;  /* 0x0000761064708816 */ /* 0x000fe20000000070 */
[-C--:B------:R-:W-:Y:S01]  /*199f0*/  HFMA2 R41, R93, R43.reuse, R41 ;  /* 0x0000002b5d297231 */ /* 0x080fe20000000029 */
[----:B------:R-:W-:Y:S01]  /*19a00*/  @!P0 PRMT R111, R101, 0x7610, R111 ;  /* 0x00007610656f8816 */ /* 0x000fe2000000006f */
[----:B------:R-:W-:Y:S01]  /*19a10*/  HADD2 R102, R40.H0_H0, R40.H1_H1 ;  /* 0x3000002828667230 */ /* 0x000fe20000000800 */
[-C--:B-1----:R-:W-:Y:S01]  /*19a20*/  HFMA2.MMA R40, R15, R32.reuse, RZ ;  /* 0x000000200f287235 */ /* 0x082fe200000000ff */
[----:B------:R-:W-:Y:S01]  /*19a30*/  HFMA2 R42, R91, R43, R42 ;  /* 0x0000002b5b2a7231 */ /* 0x000fe2000000002a */
[----:B------:R-:W-:Y:S01]  /*19a40*/  @!P0 PRMT R112, R112, 0x7610, R100 ;  /* 0x0000761070708816 */ /* 0x000fe20000000064 */
[----:B------:R-:W-:Y:S01]  /*19a50*/  HADD2 R100, R99.H0_H0, R99.H1_H1 ;  /* 0x3000006363647230 */ /* 0x000fe20000000800 */
[----:B------:R-:W-:Y:S01]  /*19a60*/  @!P0 PRMT R111, R111, 0x7610, R101 ;  /* 0x000076106f6f8816 */ /* 0x000fe20000000065 */
[----:B------:R-:W-:Y:S01]  /*19a70*/  HADD2 R101, R41.H0_H0, R41.H1_H1 ;  /* 0x3000002929657230 */ /* 0x000fe20000000800 */
[----:B------:R-:W1:Y:S01]  /*19a80*/  LDS.128 R28, [UR4+0x120] ;  /* 0x00012004ff1c7984 */ /* 0x000e620008000c00 */
[----:B------:R-:W-:Y:S01]  /*19a90*/  HADD2 R99, R42.H0_H0, R42.H1_H1 ;  /* 0x3000002a2a637230 */ /* 0x000fe20000000800 */
[----:B------:R-:W-:Y:S01]  /*19aa0*/  HFMA2.MMA R42, R17, R32, RZ ;  /* 0x00000020112a7235 */ /* 0x000fe200000000ff */
[----:B------:R-:W-:-:S02]  /*19ab0*/  HFMA2 R41, R16, R32, RZ.H0_H0 ;  /* 0x0000002010297231 */ /* 0x000fc400000400ff */
[----:B------:R-:W-:Y:S01]  /*19ac0*/  HFMA2 R43, R21, R32, RZ.H0_H0 ;  /* 0x00000020152b7231 */ /* 0x000fe200000400ff */
[-C--:B------:R-:W-:Y:S02]  /*19ad0*/  HFMA2.MMA R32, R18, R33.reuse, R40 ;  /* 0x0000002112207235 */ /* 0x080fe40000000028 */
[----:B------:R-:W-:-:S04]  /*19ae0*/  HFMA2.MMA R104, R20, R33, R42 ;  /* 0x0000002114687235 */ /* 0x000fc8000000002a */
[-C--:B------:R-:W-:Y:S02]  /*19af0*/  HFMA2.MMA R32, R58, R34.reuse, R32 ;  /* 0x000000223a207235 */ /* 0x080fe40000000020 */
[----:B------:R-:W-:-:S04]  /*19b00*/  HFMA2.MMA R104, R24, R34, R104 ;  /* 0x0000002218687235 */ /* 0x000fc80000000068 */
[-C--:B------:R-:W-:Y:S01]  /*19b10*/  HFMA2.MMA R32, R45, R35.reuse, R32 ;  /* 0x000000232d207235 */ /* 0x080fe20000000020 */
[-C--:B------:R-:W-:Y:S01]  /*19b20*/  HFMA2 R103, R19, R33.reuse, R41 ;  /* 0x0000002113677231 */ /* 0x080fe20000000029 */
[----:B------:R-:W-:Y:S01]  /*19b30*/  HFMA2.MMA R104, R26, R35, R104 ;  /* 0x000000231a687235 */ /* 0x000fe20000000068 */
[----:B------:R-:W-:-:S03]  /*19b40*/  HFMA2 R33, R22, R33, R43 ;  /* 0x0000002116217231 */ /* 0x000fc6000000002b */
[-C--:B0-----:R-:W-:Y:S01]  /*19b50*/  HFMA2.MMA R32, R49, R36.reuse, R32 ;  /* 0x0000002431207235 */ /* 0x081fe20000000020 */
        /* <DEDUP_REMOVED lines=8> */
[-C--:B------:R-:W-:Y:S02]  /*19be0*/  HFMA2 R103, R48, R36.reuse, R103 ;  /* 0x0000002430677231 */ /* 0x080fe40000000067 */
[----:B------:R-:W-:Y:S01]  /*19bf0*/  HFMA2 R33, R46, R36, R33 ;  /* 0x000000242e217231 */ /* 0x000fe20000000021 */
[----:B------:R-:W-:-:S02]  /*19c00*/  HFMA2.MMA R36, R57, R38, R32 ;  /* 0x0000002639247235 */ /* 0x000fc40000000020 */
[----:B------:R-:W-:-:S04]  /*19c10*/  HFMA2.MMA R104, R55, R38, R104 ;  /* 0x0000002637687235 */ /* 0x000fc80000000068 */
[-C--:B------:R-:W-:Y:S02]  /*19c20*/  HFMA2.MMA R36, R62, R39.reuse, R36 ;  /* 0x000000273e247235 */ /* 0x080fe40000000024 */
[----:B------:R-:W-:Y:S01]  /*19c30*/  HFMA2.MMA R104, R60, R39, R104 ;  /* 0x000000273c687235 */ /* 0x000fe20000000068 */
[----:B------:R-:W-:-:S03]  /*19c40*/  HFMA2 R103, R52, R37, R103 ;  /* 0x0000002534677231 */ /* 0x000fc60000000067 */
[-C--:B-1----:R-:W-:Y:S01]  /*19c50*/  HFMA2.MMA R36, R66, R28.reuse, R36 ;  /* 0x0000001c42247235 */ /* 0x082fe20000000024 */
[----:B------:R-:W-:Y:S01]  /*19c60*/  HFMA2 R33, R50, R37, R33 ;  /* 0x0000002532217231 */ /* 0x000fe20000000021 */
[----:B------:R-:W-:Y:S01]  /*19c70*/  HFMA2.MMA R104, R64, R28, R104 ;  /* 0x0000001c40687235 */ /* 0x000fe20000000068 */
[-C--:B------:R-:W-:Y:S02]  /*19c80*/  HFMA2 R103, R56, R38.reuse, R103 ;  /* 0x0000002638677231 */ /* 0x080fe40000000067 */
[----:B------:R-:W-:Y:S01]  /*19c90*/  HFMA2 R38, R54, R38, R33 ;  /* 0x0000002636267231 */ /* 0x000fe20000000021 */
[-C--:B------:R-:W-:Y:S01]  /*19ca0*/  HFMA2.MMA R36, R70, R29.reuse, R36 ;  /* 0x0000001d46247235 */ /* 0x080fe20000000024 */
[-C--:B------:R-:W-:Y:S01]  /*19cb0*/  HFMA2 R103, R61, R39.reuse, R103 ;  /* 0x000000273d677231 */ /* 0x080fe20000000067 */
[----:B------:R-:W1:Y:S01]  /*19cc0*/  LDS.128 R32, [UR4+0x180] ;  /* 0x00018004ff207984 */ /* 0x000e620008000c00 */
[----:B------:R-:W-:Y:S01]  /*19cd0*/  HFMA2 R38, R59, R39, R38 ;  /* 0x000000273b267231 */ /* 0x000fe20000000026 */
[----:B------:R-:W-:-:S02]  /*19ce0*/  HFMA2.MMA R39, R68, R29, R104 ;  /* 0x0000001d44277235 */ /* 0x000fc40000000068 */
[----:B------:R-:W-:-:S04]  /*19cf0*/  HFMA2.MMA R36, R86, R30, R36 ;  /* 0x0000001e56247235 */ /* 0x000fc80000000024 */
[----:B------:R-:W-:Y:S02]  /*19d00*/  HFMA2.MMA R39, R78, R30, R39 ;  /* 0x0000001e4e277235 */ /* 0x000fe40000000027 */
[-C--:B------:R-:W-:Y:S01]  /*19d10*/  HFMA2.MMA R36, R85, R31.reuse, R36 ;  /* 0x0000001f55247235 */ /* 0x080fe20000000024 */
[-C--:B------:R-:W-:Y:S02]  /*19d20*/  HFMA2 R103, R65, R28.reuse, R103 ;  /* 0x0000001c41677231 */ /* 0x080fe40000000067 */
[----:B------:R-:W-:Y:S01]  /*19d30*/  HFMA2 R38, R63, R28, R38 ;  /* 0x0000001c3f267231 */ /* 0x000fe20000000026 */
[----:B------:R-:W-:Y:S02]  /*19d40*/  HFMA2.MMA R39, R77, R31, R39 ;  /* 0x0000001f4d277235 */ /* 0x000fe40000000027 */
[-C--:B0-----:R-:W-:Y:S01]  /*19d50*/  HFMA2.MMA R36, R90, R40.reuse, R36 ;  /* 0x000000285a247235 */ /* 0x081fe20000000024 */
[-C--:B------:R-:W-:Y:S02]  /*19d60*/  HFMA2 R103, R69, R29.reuse, R103 ;  /* 0x0000001d45677231 */ /* 0x080fe40000000067 */
[----:B------:R-:W-:Y:S01]  /*19d70*/  HFMA2 R37, R67, R29, R38 ;  /* 0x0000001d43257231 */ /* 0x000fe20000000026 */
[----:B------:R-:W-:-:S02]  /*19d80*/  HFMA2.MMA R38, R88, R40, R39 ;  /* 0x0000002858267235 */ /* 0x000fc40000000027 */
[-C--:B------:R-:W-:Y:S01]  /*19d90*/  HFMA2.MMA R36, R84, R41.reuse, R36 ;  /* 0x0000002954247235 */ /* 0x080fe20000000024 */
[-C--:B------:R-:W-:Y:S02]  /*19da0*/  HFMA2 R103, R82, R30.reuse, R103 ;  /* 0x0000001e52677231 */ /* 0x080fe40000000067 */
[----:B------:R-:W-:Y:S01]  /*19db0*/  HFMA2 R37, R74, R30, R37 ;  /* 0x0000001e4a257231 */ /* 0x000fe20000000025 */
[----:B------:R-:W-:Y:S01]  /*19dc0*/  HFMA2.MMA R38, R76, R41, R38 ;  /* 0x000000294c267235 */ /* 0x000fe20000000026 */
[-C--:B------:R-:W-:Y:S01]  /*19dd0*/  HFMA2 R103, R81, R31.reuse, R103 ;  /* 0x0000001f51677231 */ /* 0x080fe20000000067 */
        /* <DEDUP_REMOVED lines=10> */
[-C--:B------:R-:W-:Y:S02]  /*19e80*/  HFMA2 R103, R79, R42.reuse, R103 ;  /* 0x0000002a4f677231 */ /* 0x080fe40000000067 */
[----:B------:R-:W-:Y:S02]  /*19e90*/  HFMA2 R37, R71, R42, R37 ;  /* 0x0000002a47257231 */ /* 0x000fe40000000025 */
[-C--:B------:R-:W-:Y:S02]  /*19ea0*/  HFMA2 R103, R93, R43.reuse, R103 ;  /* 0x0000002b5d677231 */ /* 0x080fe40000000067 */
[----:B------:R-:W-:Y:S01]  /*19eb0*/  HADD2 R106, R36.H0_H0, R36.H1_H1 ;  /* 0x30000024246a7230 */ /* 0x000fe20000000800 */
[----:B-1----:R-:W-:Y:S01]  /*19ec0*/  HFMA2.MMA R36, R15, R32, RZ ;  /* 0x000000200f247235 */ /* 0x002fe200000000ff */
[----:B------:R-:W-:-:S02]  /*19ed0*/  HFMA2 R37, R91, R43, R37 ;  /* 0x0000002b5b257231 */ /* 0x000fc40000000025 */
[----:B------:R-:W-:Y:S01]  /*19ee0*/  HADD2 R105, R103.H0_H0, R103.H1_H1 ;  /* 0x3000006767697230 */ /* 0x000fe20000000800 */
[----:B------:R-:W1:Y:S01]  /*19ef0*/  LDS.128 R40, [UR4+0x1a0] ;  /* 0x0001a004ff287984 */ /* 0x000e620008000c00 */
[----:B------:R-:W-:Y:S01]  /*19f00*/  HADD2 R104, R38.H0_H0, R38.H1_H1 ;  /* 0x3000002626687230 */ /* 0x000fe20000000800 */
[----:B------:R-:W-:Y:S01]  /*19f10*/  HFMA2.MMA R38, R17, R32, RZ ;  /* 0x0000002011267235 */ /* 0x000fe200000000ff */
[----:B------:R-:W-:Y:S01]  /*19f20*/  HADD2 R103, R37.H0_H0, R37.H1_H1 ;  /* 0x3000002525677230 */ /* 0x000fe20000000800 */
[-C--:B------:R-:W-:Y:S01]  /*19f30*/  HFMA2.MMA R36, R18, R33.reuse, R36 ;  /* 0x0000002112247235 */ /* 0x080fe20000000024 */
[-C--:B------:R-:W-:Y:S02]  /*19f40*/  HFMA2 R37, R16, R32.reuse, RZ.H0_H0 ;  /* 0x0000002010257231 */ /* 0x080fe400000400ff */
[----:B------:R-:W-:Y:S01]  /*19f50*/  HFMA2 R32, R21, R32, RZ.H0_H0 ;  /* 0x0000002015207231 */ /* 0x000fe200000400ff */
[----:B------:R-:W-:-:S03]  /*19f60*/  HFMA2.MMA R38, R20, R33, R38 ;  /* 0x0000002114267235 */ /* 0x000fc60000000026 */
[----:B------:R-:W-:Y:S01]  /*19f70*/  HFMA2 R39, R22, R33, R32 ;  /* 0x0000002116277231 */ /* 0x000fe20000000020 */
[-C--:B------:R-:W-:Y:S02]  /*19f80*/  HFMA2.MMA R32, R58, R34.reuse, R36 ;  /* 0x000000223a207235 */ /* 0x080fe40000000024 */
[----:B------:R-:W-:-:S04]  /*19f90*/  HFMA2.MMA R107, R24, R34, R38 ;  /* 0x00000022186b7235 */ /* 0x000fc80000000026 */
[-C--:B------:R-:W-:Y:S01]  /*19fa0*/  HFMA2.MMA R32, R45, R35.reuse, R32 ;  /* 0x000000232d207235 */ /* 0x080fe20000000020 */
[----:B------:R-:W-:Y:S01]  /*19fb0*/  HFMA2 R37, R19, R33, R37 ;  /* 0x0000002113257231 */ /* 0x000fe20000000025 */
[----:B------:R-:W-:-:S04]  /*19fc0*/  HFMA2.MMA R107, R26, R35, R107 ;  /* 0x000000231a6b7235 */ /* 0x000fc8000000006b */
[-C--:B0-----:R-:W-:Y:S01]  /*19fd0*/  HFMA2.MMA R32, R49, R28.reuse, R32 ;  /* 0x0000001c31207235 */ /* 0x081fe20000000020 */
[-C--:B------:R-:W-:Y:S02]  /*19fe0*/  HFMA2 R33, R23, R34.reuse, R37 ;  /* 0x0000002217217231 */ /* 0x080fe40000000025 */
[----:B------:R-:W-:Y:S01]  /*19ff0*/  HFMA2 R34, R25, R34, R39 ;  /* 0x0000002219227231 */ /* 0x000fe20000000027 */
[----:B------:R-:W-:Y:S01]  /*1a000*/  HFMA2.MMA R107, R47, R28, R107 ;  /* 0x0000001c2f6b7235 */ /* 0x000fe2000000006b */
[-C--:B------:R-:W-:Y:S01]  /*1a010*/  HFMA2 R33, R44, R35.reuse, R33 ;  /* 0x000000232c217231 */ /* 0x080fe20000000021 */
[----:B------:R-:W-:Y:S01]  /*1a020*/  HFMA2.MMA R32, R53, R29, R32 ;  /* 0x0000001d35207235 */ /* 0x000fe20000000020 */
[----:B------:R-:W-:Y:S01]  /*1a030*/  HFMA2 R34, R27, R35, R34 ;  /* 0x000000231b227231 */ /* 0x000fe20000000022 */
[----:B------:R-:W0:Y:S01]  /*1a040*/  LDS.128 R36, [UR4+0x1b0] ;  /* 0x0001b004ff247984 */ /* 0x000e220008000c00 */
[-C--:B------:R-:W-:Y:S02]  /*1a050*/  HFMA2 R33, R48, R28.reuse, R33 ;  /* 0x0000001c30217231 */ /* 0x080fe40000000021 */
[----:B------:R-:W-:Y:S01]  /*1a060*/  HFMA2 R34, R46, R28, R34 ;  /* 0x0000001c2e227231 */ /* 0x000fe20000000022 */
[----:B------:R-:W-:-:S02]  /*1a070*/  HFMA2.MMA R28, R57, R30, R32 ;  /* 0x0000001e391c7235 */ /* 0x000fc40000000020 */
[----:B------:R-:W-:-:S04]  /*1a080*/  HFMA2.MMA R107, R51, R29, R107 ;  /* 0x0000001d336b7235 */ /* 0x000fc8000000006b */
[----:B------:R-:W-:Y:S02]  /*1a090*/  HFMA2.MMA R28, R62, R31, R28 ;  /* 0x0000001f3e1c7235 */ /* 0x000fe4000000001c */
[----:B------:R-:W-:Y:S01]  /*1a0a0*/  HFMA2.MMA R107, R55, R30, R107 ;  /* 0x0000001e376b7235 */ /* 0x000fe2000000006b */
[----:B------:R-:W-:-:S03]  /*1a0b0*/  HFMA2 R33, R52, R29, R33 ;  /* 0x0000001d34217231 */ /* 0x000fc60000000021 */
[----:B-1----:R-:W-:Y:S02]  /*1a0c0*/  HFMA2.MMA R28, R66, R40, R28 ;  /* 0x00000028421c7235 */ /* 0x002fe4000000001c */
[----:B------:R-:W-:Y:S01]  /*1a0d0*/  HFMA2.MMA R107, R60, R31, R107 ;  /* 0x0000001f3c6b7235 */ /* 0x000fe2000000006b */
[----:B------:R-:W-:Y:S02]  /*1a0e0*/  HFMA2 R34, R50, R29, R34 ;  /* 0x0000001d32227231 */ /* 0x000fe40000000022 */
[-C--:B------:R-:W-:Y:S01]  /*1a0f0*/  HFMA2 R29, R56, R30.reuse, R33 ;  /* 0x0000001e381d7231 */ /* 0x080fe20000000021 */
[----:B------:R-:W-:Y:S01]  /*1a100*/  HFMA2.MMA R28, R70, R41, R28 ;  /* 0x00000029461c7235 */ /* 0x000fe2000000001c */
[----:B------:R-:W-:Y:S01]  /*1a110*/  HFMA2 R30, R54, R30, R34 ;  /* 0x0000001e361e7231 */ /* 0x000fe20000000022 */
[----:B------:R-:W-:Y:S01]  /*1a120*/  HFMA2.MMA R107, R64, R40, R107 ;  /* 0x00000028406b7235 */ /* 0x000fe2000000006b */
[-C--:B------:R-:W-:Y:S01]  /*1a130*/  HFMA2 R29, R61, R31.reuse, R29 ;  /* 0x0000001f3d1d7231 */ /* 0x080fe2000000001d */
[----:B------:R-:W1:Y:S01]  /*1a140*/  LDS.128 R32, [UR4+0x200] ;  /* 0x00020004ff207984 */ /* 0x000e620008000c00 */
[----:B------:R-:W-:Y:S01]  /*1a150*/  HFMA2 R30, R59, R31, R30 ;  /* 0x0000001f3b1e7231 */ /* 0x000fe2000000001e */
[----:B------:R-:W-:-:S02]  /*1a160*/  HFMA2.MMA R28, R86, R42, R28 ;  /* 0x0000002a561c7235 */ /* 0x000fc4000000001c */
[----:B------:R-:W-:Y:S01]  /*1a170*/  HFMA2.MMA R107, R68, R41, R107 ;  /* 0x00000029446b7235 */ /* 0x000fe2000000006b */
[-C--:B------:R-:W-:Y:S02]  /*1a180*/  HFMA2 R29, R65, R40.reuse, R29 ;  /* 0x00000028411d7231 */ /* 0x080fe4000000001d */
[----:B------:R-:W-:Y:S01]  /*1a190*/  HFMA2 R30, R63, R40, R30 ;  /* 0x000000283f1e7231 */ /* 0x000fe2000000001e */
[----:B------:R-:W-:Y:S01]  /*1a1a0*/  HFMA2.MMA R40, R85, R43, R28 ;  /* 0x0000002b55287235 */ /* 0x000fe2000000001c */
[-C--:B------:R-:W-:Y:S01]  /*1a1b0*/  HFMA2 R29, R69, R41.reuse, R29 ;  /* 0x00000029451d7231 */ /* 0x080fe2000000001d */
[----:B------:R-:W-:Y:S01]  /*1a1c0*/  HFMA2.MMA R107, R78, R42, R107 ;  /* 0x0000002a4e6b7235 */ /* 0x000fe2000000006b */
[----:B------:R-:W-:Y:S02]  /*1a1d0*/  HFMA2 R30, R67, R41, R30 ;  /* 0x00000029431e7231 */ /* 0x000fe4000000001e */
[-C--:B------:R-:W-:Y:S02]  /*1a1e0*/  HFMA2 R29, R82, R42.reuse, R29 ;  /* 0x0000002a521d7231 */ /* 0x080fe4000000001d */
[----:B------:R-:W-:Y:S01]  /*1a1f0*/  HFMA2 R30, R74, R42, R30 ;  /* 0x0000002a4a1e7231 */ /* 0x000fe2000000001e */
[----:B0-----:R-:W-:-:S02]  /*1a200*/  HFMA2.MMA R42, R90, R36, R40 ;  /* 0x000000245a2a7235 */ /* 0x001fc40000000028 */
[----:B------:R-:W-:Y:S01]  /*1a210*/  HFMA2.MMA R107, R77, R43, R107 ;  /* 0x0000002b4d6b7235 */ /* 0x000fe2000000006b */
[----:B------:R-:W-:-:S03]  /*1a220*/  HFMA2 R41, R81, R43, R29 ;  /* 0x0000002b51297231 */ /* 0x000fc6000000001d */
[----:B------:R-:W-:Y:S02]  /*1a230*/  HFMA2.MMA R42, R84, R37, R42 ;  /* 0x00000025542a7235 */ /* 0x000fe4000000002a */
[----:B------:R-:W-:Y:S01]  /*1a240*/  HFMA2.MMA R107, R88, R36, R107 ;  /* 0x00000024586b7235 */ /* 0x000fe2000000006b */
[----:B------:R-:W-:Y:S02]  /*1a250*/  HFMA2 R43, R73, R43, R30 ;  /* 0x0000002b492b7231 */ /* 0x000fe4000000001e */
[-C--:B------:R-:W-:Y:S01]  /*1a260*/  HFMA2 R40, R89, R36.reuse, R41 ;  /* 0x0000002459287231 */ /* 0x080fe20000000029 */
[----:B------:R-:W-:Y:S01]  /*1a270*/  HFMA2.MMA R42, R83, R38, R42 ;  /* 0x00000026532a7235 */ /* 0x000fe2000000002a */
[----:B------:R-:W0:Y:S01]  /*1a280*/  LDS.128 R28, [UR4+0x210] ;  /* 0x00021004ff1c7984 */ /* 0x000e220008000c00 */
[----:B------:R-:W-:Y:S01]  /*1a290*/  HFMA2.MMA R107, R76, R37, R107 ;  /* 0x000000254c6b7235 */ /* 0x000fe2000000006b */
[----:B------:R-:W-:Y:S02]  /*1a2a0*/  HFMA2 R36, R87, R36, R43 ;  /* 0x0000002457247231 */ /* 0x000fe4000000002b */
[-C--:B------:R-:W-:Y:S01]  /*1a2b0*/  HFMA2 R40, R80, R37.reuse, R40 ;  /* 0x0000002550287231 */ /* 0x080fe20000000028 */
[----:B------:R-:W-:Y:S01]  /*1a2c0*/  HFMA2.MMA R42, R94, R39, R42 ;  /* 0x000000275e2a7235 */ /* 0x000fe2000000002a */
[----:B------:R-:W-:Y:S01]  /*1a2d0*/  HFMA2 R36, R72, R37, R36 ;  /* 0x0000002548247231 */ /* 0x000fe20000000024 */
[----:B------:R-:W-:Y:S01]  /*1a2e0*/  HFMA2.MMA R107, R75, R38, R107 ;  /* 0x000000264b6b7235 */ /* 0x000fe2000000006b */
[----:B------:R-:W-:-:S02]  /*1a2f0*/  HFMA2 R40, R79, R38, R40 ;  /* 0x000000264f287231 */ /* 0x000fc40000000028 */
[----:B------:R-:W-:Y:S02]  /*1a300*/  HFMA2 R36, R71, R38, R36 ;  /* 0x0000002647247231 */ /* 0x000fe40000000024 */
[-C--:B------:R-:W-:Y:S01]  /*1a310*/  HFMA2 R40, R93, R39.reuse, R40 ;  /* 0x000000275d287231 */ /* 0x080fe20000000028 */
[----:B------:R-:W-:Y:S01]  /*1a320*/  HFMA2.MMA R41, R92, R39, R107 ;  /* 0x000000275c297235 */ /* 0x000fe2000000006b */
[----:B------:R-:W-:Y:S02]  /*1a330*/  HFMA2 R107, R91, R39, R36 ;  /* 0x000000275b6b7231 */ /* 0x000fe40000000024 */
[----:B------:R-:W-:Y:S01]  /*1a340*/  HADD2 R43, R42.H0_H0, R42.H1_H1 ;  /* 0x3000002a2a2b7230 */ /* 0x000fe20000000800 */
[-C--:B-1----:R-:W-:Y:S01]  /*1a350*/  HFMA2.MMA R109, R15, R32.reuse, RZ ;  /* 0x000000200f6d7235 */ /* 0x082fe200000000ff */
[----:B------:R-:W-:Y:S01]  /*1a360*/  HADD2 R42, R40.H0_H0, R40.H1_H1 ;  /* 0x30000028282a7230 */ /* 0x000fe20000000800 */
[----:B------:R-:W1:Y:S01]  /*1a370*/  LDS.128 R36, [UR4+0x220] ;  /* 0x00022004ff247984 */ /* 0x000e620008000c00 */
[----:B------:R-:W-:Y:S01]  /*1a380*/  HADD2 R40, R107.H0_H0, R107.H1_H1 ;  /* 0x3000006b6b287230 */ /* 0x000fe20000000800 */
[----:B------:R-:W-:-:S02]  /*1a390*/  HFMA2.MMA R107, R17, R32, RZ ;  /* 0x00000020116b7235 */ /* 0x000fc400000000ff */
[----:B------:R-:W-:Y:S01]  /*1a3a0*/  HFMA2.MMA R109, R18, R33, R109 ;  /* 0x00000021126d7235 */ /* 0x000fe2000000006d */
[----:B------:R-:W-:-:S03]  /*1a3b0*/  HFMA2 R108, R16, R32, RZ.H0_H0 ;  /* 0x00000020106c7231 */ /* 0x000fc600000400ff */
[----:B------:R-:W-:Y:S01]  /*1a3c0*/  HFMA2.MMA R107, R20, R33, R107 ;  /* 0x00000021146b7235 */ /* 0x000fe2000000006b */
[----:B------:R-:W-:Y:S01]  /*1a3d0*/  HFMA2 R108, R19, R33, R108 ;  /* 0x00000021136c7231 */ /* 0x000fe2000000006c */
[----:B------:R-:W-:Y:S01]  /*1a3e0*/  HFMA2.MMA R109, R58, R34, R109 ;  /* 0x000000223a6d7235 */ /* 0x000fe2000000006d */
[----:B------:R-:W-:-:S03]  /*1a3f0*/  HFMA2 R32, R21, R32, RZ.H0_H0 ;  /* 0x0000002015207231 */ /* 0x000fc600000400ff */
[----:B------:R-:W-:Y:S01]  /*1a400*/  HFMA2.MMA R107, R24, R34, R107 ;  /* 0x00000022186b7235 */ /* 0x000fe2000000006b */
[----:B------:R-:W-:Y:S01]  /*1a410*/  HFMA2 R110, R23, R34, R108 ;  /* 0x00000022176e7231 */ /* 0x000fe2000000006c */
[----:B------:R-:W-:Y:S01]  /*1a420*/  HFMA2.MMA R108, R45, R35, R109 ;  /* 0x000000232d6c7235 */ /* 0x000fe2000000006d */
[----:B------:R-:W-:-:S03]  /*1a430*/  HFMA2 R32, R22, R33, R32 ;  /* 0x0000002116207231 */ /* 0x000fc60000000020 */
[----:B------:R-:W-:Y:S01]  /*1a440*/  HFMA2.MMA R107, R26, R35, R107 ;  /* 0x000000231a6b7235 */ /* 0x000fe2000000006b */
[----:B------:R-:W-:Y:S01]  /*1a450*/  HFMA2 R32, R25, R34, R32 ;  /* 0x0000002219207231 */ /* 0x000fe20000000020 */
        /* <DEDUP_REMOVED lines=8> */
[----:B------:R-:W-:Y:S01]  /*1a4e0*/  HFMA2.MMA R107, R51, R29, R107 ;  /* 0x0000001d336b7235 */ /* 0x000fe2000000006b */
[-C--:B------:R-:W-:Y:S01]  /*1a4f0*/  HFMA2 R28, R52, R29.reuse, R110 ;  /* 0x0000001d341c7231 */ /* 0x080fe2000000006e */
[----:B------:R-:W-:Y:S01]  /*1a500*/  HFMA2.MMA R108, R57, R30, R108 ;  /* 0x0000001e396c7235 */ /* 0x000fe2000000006c */
[----:B------:R-:W-:-:S03]  /*1a510*/  HFMA2 R29, R50, R29, R109 ;  /* 0x0000001d321d7231 */ /* 0x000fc6000000006d */
[----:B------:R-:W-:Y:S01]  /*1a520*/  HFMA2.MMA R109, R55, R30, R107 ;  /* 0x0000001e376d7235 */ /* 0x000fe2000000006b */
[-C--:B------:R-:W-:Y:S02]  /*1a530*/  HFMA2 R28, R56, R30.reuse, R28 ;  /* 0x0000001e381c7231 */ /* 0x080fe4000000001c */
[----:B------:R-:W-:Y:S01]  /*1a540*/  HFMA2 R29, R54, R30, R29 ;  /* 0x0000001e361d7231 */ /* 0x000fe2000000001d */
[-C--:B------:R-:W-:Y:S02]  /*1a550*/  HFMA2.MMA R108, R62, R31.reuse, R108 ;  /* 0x0000001f3e6c7235 */ /* 0x080fe4000000006c */
[----:B------:R-:W-:Y:S01]  /*1a560*/  HFMA2.MMA R109, R60, R31, R109 ;  /* 0x0000001f3c6d7235 */ /* 0x000fe2000000006d */
[-C--:B------:R-:W-:Y:S02]  /*1a570*/  HFMA2 R107, R61, R31.reuse, R28 ;  /* 0x0000001f3d6b7231 */ /* 0x080fe4000000001c */
[----:B------:R-:W-:Y:S02]  /*1a580*/  HFMA2 R110, R59, R31, R29 ;  /* 0x0000001f3b6e7231 */ /* 0x000fe4000000001d */
[----:B------:R-:W2:Y:S01]  /*1a590*/  LDS.128 R28, [UR4+0x280] ;  /* 0x00028004ff1c7984 */ /* 0x000ea20008000c00 */
[----:B-1----:R-:W-:-:S02]  /*1a5a0*/  HFMA2.MMA R108, R66, R36, R108 ;  /* 0x00000024426c7235 */ /* 0x002fc4000000006c */
        /* <DEDUP_REMOVED lines=37> */
[----:B------:R-:W0:Y:S03]  /*1a800*/  LDS.128 R32, [UR4+0x2a0] ;  /* 0x0002a004ff207984 */ /* 0x000e260008000c00 */
[----:B------:R-:W-:-:S02]  /*1a810*/  HFMA2.MMA R118, R58, R30, R118 ;  /* 0x0000001e3a767235 */ /* 0x000fc40000000076 */
[----:B------:R-:W-:Y:S01]  /*1a820*/  HFMA2.MMA R116, R24, R30, R116 ;  /* 0x0000001e18747235 */ /* 0x000fe20000000074 */
[-C--:B------:R-:W-:Y:S02]  /*1a830*/  HFMA2 R117, R16, R28.reuse, RZ.H0_H0 ;  /* 0x0000001c10757231 */ /* 0x080fe400000400ff */
[----:B------:R-:W-:Y:S01]  /*1a840*/  HFMA2 R28, R21, R28, RZ.H0_H0 ;  /* 0x0000001c151c7231 */ /* 0x000fe200000400ff */
        /* <DEDUP_REMOVED lines=12> */
[----:B------:R-:W1:Y:S01]  /*1a910*/  LDS.128 R28, [UR4+0x2b0] ;  /* 0x0002b004ff1c7984 */ /* 0x000e620008000c00 */
        /* <DEDUP_REMOVED lines=8> */
[-C--:B------:R-:W-:Y:S02]  /*1a9a0*/  HFMA2 R117, R56, R38.reuse, R117 ;  /* 0x0000002638757231 */ /* 0x080fe40000000075 */
[----:B------:R-:W-:Y:S01]  /*1a9b0*/  HFMA2 R118, R54, R38, R118 ;  /* 0x0000002636767231 */ /* 0x000fe20000000076 */
        /* <DEDUP_REMOVED lines=9> */
[----:B------:R-:W0:Y:S01]  /*1aa50*/  LDS.128 R36, [UR4+0x300] ;  /* 0x00030004ff247984 */ /* 0x000e220008000c00 */
[-C--:B------:R-:W-:Y:S01]  /*1aa60*/  HFMA2.MMA R117, R86, R34.reuse, R117 ;  /* 0x0000002256757235 */ /* 0x080fe20000000075 */
[----:B------:R-:W-:Y:S01]  /*1aa70*/  HFMA2 R33, R67, R33, R118 ;  /* 0x0000002143217231 */ /* 0x000fe20000000076 */
[----:B------:R-:W-:-:S04]  /*1aa80*/  HFMA2.MMA R32, R78, R34, R32 ;  /* 0x000000224e207235 */ /* 0x000fc80000000020 */
        /* <DEDUP_REMOVED lines=22> */
[-C--:B------:R-:W-:Y:S01]  /*1abf0*/  HFMA2 R117, R93, R31.reuse, R117 ;  /* 0x0000001f5d757231 */ /* 0x080fe20000000075 */
        /* <DEDUP_REMOVED lines=14> */
[-C--:B-1----:R-:W-:Y:S01]  /*1ace0*/  HFMA2.MMA R58, R49, R32.reuse, R58 ;  /* 0x00000020313a7235 */ /* 0x082fe2000000003a */
        /* <DEDUP_REMOVED lines=20> */
[-C--:B0-----:R-:W-:Y:S02]  /*1ae30*/  HFMA2.MMA R35, R66, R28.reuse, R33 ;  /* 0x0000001c42237235 */ /* 0x081fe40000000021 */
[----:B------:R-:W-:-:S04]  /*1ae40*/  HFMA2.MMA R34, R64, R28, R32 ;  /* 0x0000001c40227235 */ /* 0x000fc80000000020 */
[-C--:B------:R-:W-:Y:S02]  /*1ae50*/  HFMA2.MMA R15, R70, R29.reuse, R35 ;  /* 0x0000001d460f7235 */ /* 0x080fe40000000023 */
[----:B------:R-:W-:-:S04]  /*1ae60*/  HFMA2.MMA R39, R68, R29, R34 ;  /* 0x0000001d44277235 */ /* 0x000fc80000000022 */
[-C--:B------:R-:W-:Y:S02]  /*1ae70*/  HFMA2.MMA R15, R86, R30.reuse, R15 ;  /* 0x0000001e560f7235 */ /* 0x080fe4000000000f */
        /* <DEDUP_REMOVED lines=24> */
[----:B------:R-:W-:Y:S01]  /*1b000*/  IADD3 R121, R121, 0x20, RZ ;  /* 0x0000002079797810 */ /* 0x000fe20007ffe0ff */
[----:B------:R-:W-:-:S02]  /*1b010*/  HFMA2 R36, R71, R18, R36 ;  /* 0x0000001247247231 */ /* 0x000fc40000000024 */
[-C--:B------:R-:W-:Y:S01]  /*1b020*/  HFMA2 R26, R93, R19.reuse, R26 ;  /* 0x000000135d1a7231 */ /* 0x080fe2000000001a */
[C---:B------:R-:W-:Y:S01]  /*1b030*/  ISETP.GE.AND P0, PT, R121.reuse, c[0x0][0x1b8], PT ;  /* 0x00006e0079007a0c */ /* 0x040fe20003f06270 */
[----:B------:R-:W-:Y:S01]  /*1b040*/  HFMA2 R36, R91, R19, R36 ;  /* 0x000000135b247231 */ /* 0x000fe20000000024 */
[----:B------:R-:W-:Y:S01]  /*1b050*/  ISETP.LT.AND P1, PT, R121, R122, PT ;  /* 0x0000007a7900720c */ /* 0x000fe20003f21270 */
        /* <DEDUP_REMOVED lines=25> */
[----:B------:R-:W-:Y:S01]  /*1b1f0*/  UIADD3 UR4, UR4, 0x40, URZ ;  /* 0x0000004004047890 */ /* 0x000fe2000fffe03f */
        /* <DEDUP_REMOVED lines=13> */
[----:B------:R-:W-:Y:S01]  /*1b2d0*/  HFMA2 R7, R46, R111, R7 ;  /* 0x0000006f2e077231 */ /* 0x000fe20000000007 */
[----:B------:R-:W-:Y:S05]  /*1b2e0*/  @!P0 BRA P1, `(.L_x_3099) ;  /* 0xffffcf1000008947 */ /* 0x000fea000083ffff */
.L_x_3098:
        /* <DEDUP_REMOVED lines=8> */
.L_x_3101:
[----:B------:R-:W-:Y:S02]  /*1b370*/  ISETP.NE.AND P1, PT, R121, R114, PT ;  /* 0x000000727900720c */ /* 0x000fe40003f25270 */
[----:B------:R-:W-:Y:S02]  /*1b380*/  MOV R16, R126 ;  /* 0x0000007e00107202 */ /* 0x000fe40000000f00 */
[----:B------:R-:W-:-:S06]  /*1b390*/  MOV R17, R127 ;  /* 0x0000007f00117202 */ /* 0x000fcc0000000f00 */
[----:B------:R-:W2:Y:S03]  /*1b3a0*/  LDG.E.128.CONSTANT R16, [R16.64] ;  /* 0x0000000610107981 */ /* 0x000ea6000c1e9d00 */
[----:B------:R-:W-:Y:S02]  /*1b3b0*/  @!P1 LEA R20, R121, 0x1, 0x1 ;  /* 0x0000000179149811 */ /* 0x000fe400078e08ff */
[----:B------:R-:W-:-:S05]  /*1b3c0*/  @!P1 MOV R21, 0x2 ;  /* 0x0000000200159802 */ /* 0x000fca0000000f00 */
[----:B------:R-:W-:-:S06]  /*1b3d0*/  @!P1 IMAD.WIDE R20, R20, R21, c[0x0][0x198] ;  /* 0x0000660014149625 */ /* 0x000fcc00078e0215 */
[----:B------:R0:W3:Y:S01]  /*1b3e0*/  @!P1 LDG.E.U16.CONSTANT R20, [R20.64] ;  /* 0x0000000614149981 */ /* 0x0000e2000c1e9500 */
[----:B------:R-:W-:-:S04]  /*1b3f0*/  @!P1 IADD3 R115, R115, 0x1, RZ ;  /* 0x0000000173739810 */ /* 0x000fc80007ffe0ff */
[----:B------:R-:W-:-:S06]  /*1b400*/  @!P1 LEA R34, R115, R124, 0x3 ;  /* 0x0000007c73229211 */ /* 0x000fcc00078e18ff */
[----:B------:R-:W4:Y:S01]  /*1b410*/  @!P1 LDL.64 R34, [R34] ;  /* 0x0000000022229983 */ /* 0x000f220000100a00 */
[----:B------:R-:W-:-:S10]  /*1b420*/  HFMA2.MMA R24, -RZ, RZ, 0, 0.25 ;  /* 0x00003400ff187435 */ /* 0x000fd400000001ff */
[----:B------:R-:W-:Y:S02]  /*1b430*/  PRMT R24, R24, 0x5410, R24 ;  /* 0x0000541018187816 */ /* 0x000fe40000000018 */
[----:B------:R-:W-:Y:S01]  /*1b440*/  MOV R41, 0x2c00 ;  /* 0x00002c0000297802 */ /* 0x000fe20000000f00 */
[----:B------:R-:W-:Y:S01]  /*1b450*/  HFMA2.MMA R36, -RZ, RZ, 0, 0.015625 ;  /* 0x00002400ff247435 */ /* 0x000fe200000001ff */
[C---:B--2---:R-:W-:Y:S02]  /*1b460*/  LOP3.LUT R38, R16.reuse, 0x30003, RZ, 0xc0, !PT ;  /* 0x0003000310267812 */ /* 0x044fe400078ec0ff */
[C---:B0-----:R-:W-:Y:S02]  /*1b470*/  LOP3.LUT R21, R16.reuse, 0x300030, RZ, 0xc0, !PT ;  /* 0x0030003010157812 */ /* 0x041fe400078ec0ff */
[----:B------:R-:W-:Y:S02]  /*1b480*/  LOP3.LUT R39, R16, 0xc000c0, RZ, 0xc0, !PT ;  /* 0x00c000c010277812 */ /* 0x000fe400078ec0ff */
[----:B------:R-:W-:-:S02]  /*1b490*/  SHF.R.U32.HI R29, RZ, 0x8, R16 ;  /* 0x00000008ff1d7819 */ /* 0x000fc40000011610 */
[C---:B------:R-:W-:Y:S02]  /*1b4a0*/  LOP3.LUT R40, R17.reuse, 0x30003, RZ, 0xc0, !PT ;  /* 0x0003000311287812 */ /* 0x040fe400078ec0ff */
[C---:B------:R-:W-:Y:S02]  /*1b4b0*/  LOP3.LUT R22, R17.reuse, 0x300030, RZ, 0xc0, !PT ;  /* 0x0030003011167812 */ /* 0x040fe400078ec0ff */
[----:B------:R-:W-:Y:S02]  /*1b4c0*/  LOP3.LUT R50, R17, 0xc000c0, RZ, 0xc0, !PT ;  /* 0x00c000c011327812 */ /* 0x000fe400078ec0ff */
[----:B------:R-:W-:Y:S02]  /*1b4d0*/  SHF.R.U32.HI R28, RZ, 0x8, R17 ;  /* 0x00000008ff1c7819 */ /* 0x000fe40000011611 */
[----:B---3--:R-:W-:Y:S02]  /*1b4e0*/  @!P1 IADD3 R114, R20, R121, RZ ;  /* 0x0000007914729210 */ /* 0x008fe40007ffe0ff */
[----:B------:R-:W-:-:S02]  /*1b4f0*/  LOP3.LUT R20, R16, 0xc000c, RZ, 0xc0, !PT ;  /* 0x000c000c10147812 */ /* 0x000fc400078ec0ff */
[----:B------:R-:W-:Y:S02]  /*1b500*/  LOP3.LUT R16, R17, 0xc000c, RZ, 0xc0, !PT ;  /* 0x000c000c11107812 */ /* 0x000fe400078ec0ff */
[C---:B------:R-:W-:Y:S02]  /*1b510*/  LOP3.LUT R56, R18.reuse, 0x30003, RZ, 0xc0, !PT ;  /* 0x0003000312387812 */ /* 0x040fe400078ec0ff */
[C---:B------:R-:W-:Y:S02]  /*1b520*/  LOP3.LUT R17, R18.reuse, 0xc000c, RZ, 0xc0, !PT ;  /* 0x000c000c12117812 */ /* 0x040fe400078ec0ff */
[C---:B------:R-:W-:Y:S02]  /*1b530*/  LOP3.LUT R23, R18.reuse, 0x300030, RZ, 0xc0, !PT ;  /* 0x0030003012177812 */ /* 0x040fe400078ec0ff */
[----:B------:R-:W-:Y:S02]  /*1b540*/  LOP3.LUT R58, R18, 0xc000c0, RZ, 0xc0, !PT ;  /* 0x00c000c0123a7812 */ /* 0x000fe400078ec0ff */
[----:B------:R-:W-:-:S02]  /*1b550*/  SHF.R.U32.HI R30, RZ, 0x8, R18 ;  /* 0x00000008ff1e7819 */ /* 0x000fc40000011612 */
[C---:B------:R-:W-:Y:S02]  /*1b560*/  LOP3.LUT R18, R19.reuse, 0xc000c, RZ, 0xc0, !PT ;  /* 0x000c000c13127812 */ /* 0x040fe400078ec0ff */
[----:B------:R-:W-:Y:S02]  /*1b570*/  SHF.R.U32.HI R31, RZ, 0x8, R19 ;  /* 0x00000008ff1f7819 */ /* 0x000fe40000011613 */
[C---:B------:R-:W-:Y:S02]  /*1b580*/  LOP3.LUT R59, R19.reuse, 0x30003, RZ, 0xc0, !PT ;  /* 0x00030003133b7812 */ /* 0x040fe400078ec0ff */
        /* <DEDUP_REMOVED lines=14> */
[-C--:B------:R-:W-:Y:S02]  /*1b670*/  HFMA2 R61, R20, R24.reuse.H1_H1, -258, -258 ;  /* 0xdc08dc08143d7431 */ /* 0x080fe40000060018 */
[----:B------:R-:W-:-:S02]  /*1b680*/  HFMA2 R52, R52, R24.H1_H1, -258, -258 ;  /* 0xdc08dc0834347431 */ /* 0x000fc40000060018 */
[-C--:B------:R-:W-:Y:S02]  /*1b690*/  HFMA2 R49, R49, R24.reuse.H1_H1, -258, -258 ;  /* 0xdc08dc0831317431 */ /* 0x080fe40000060018 */
[-C--:B------:R-:W-:Y:S02]  /*1b6a0*/  HFMA2 R57, R57, R24.reuse.H1_H1, -258, -258 ;  /* 0xdc08dc0839397431 */ /* 0x080fe40000060018 */
[-C--:B------:R-:W-:Y:S02]  /*1b6b0*/  HFMA2 R48, R16, R24.reuse.H1_H1, -258, -258 ;  /* 0xdc08dc0810307431 */ /* 0x080fe40000060018 */
[-C--:B------:R-:W-:Y:S02]  /*1b6c0*/  HFMA2 R47, R17, R24.reuse.H1_H1, -258, -258 ;  /* 0xdc08dc08112f7431 */ /* 0x080fe40000060018 */
[-C--:B------:R-:W-:Y:S02]  /*1b6d0*/  HFMA2 R46, R18, R24.reuse.H1_H1, -258, -258 ;  /* 0xdc08dc08122e7431 */ /* 0x080fe40000060018 */
[----:B------:R-:W-:-:S02]  /*1b6e0*/  HFMA2 R45, R19, R24.H1_H1, -258, -258 ;  /* 0xdc08dc08132d7431 */ /* 0x000fc40000060018 */
[----:B------:R-:W0:Y:S01]  /*1b6f0*/  LDS.128 R24, [UR4] ;  /* 0x00000004ff187984 */ /* 0x000e220008000c00 */
        /* <DEDUP_REMOVED lines=20> */
[-C--:B------:R-:W-:Y:S02]  /*1b840*/  HFMA2 R43, R18, R41.reuse.H0_H0, -66, -66 ;  /* 0xd420d420122b7431 */ /* 0x080fe40000040029 */
[-C--:B------:R-:W-:Y:S02]  /*1b850*/  HFMA2 R42, R42, R41.reuse.H0_H0, -66, -66 ;  /* 0xd420d4202a2a7431 */ /* 0x080fe40000040029 */
[----:B------:R-:W-:Y:S02]  /*1b860*/  HFMA2 R41, R20, R41.H0_H0, -66, -66 ;  /* 0xd420d42014297431 */ /* 0x000fe40000040029 */
[----:B------:R-:W1:Y:S01]  /*1b870*/  LDS.128 R20, [UR4+0x10] ;  /* 0x00001004ff147984 */ /* 0x000e620008000c00 */
        /* <DEDUP_REMOVED lines=8> */
[-C--:B0-----:R-:W-:Y:S01]  /*1b900*/  HFMA2.MMA R16, R51, R24.reuse, RZ ;  /* 0x0000001833107235 */ /* 0x081fe200000000ff */
[----:B------:R-:W-:Y:S01]  /*1b910*/  LOP3.LUT R19, R18, 0x64006400, RZ, 0xfc, !PT ;  /* 0x6400640012137812 */ /* 0x000fe200078efcff */
[----:B------:R-:W-:Y:S01]  /*1b920*/  HFMA2.MMA R18, R50, R24, RZ ;  /* 0x0000001832127235 */ /* 0x000fe200000000ff */
[----:B------:R-:W-:Y:S01]  /*1b930*/  HADD2 R62, R62, -1026, -1026 ;  /* 0xe402e4023e3e7430 */ /* 0x000fe20000000000 */
[----:B------:R-:W-:Y:S01]  /*1b940*/  LOP3.LUT R39, R39, 0x64006400, RZ, 0xfc, !PT ;  /* 0x6400640027277812 */ /* 0x000fe200078efcff */
[----:B------:R-:W-:Y:S01]  /*1b950*/  HADD2 R63, R63, -1026, -1026 ;  /* 0xe402e4023f3f7430 */ /* 0x000fe20000000000 */
[----:B------:R-:W-:Y:S01]  /*1b960*/  LOP3.LUT R71, R40, 0x64006400, RZ, 0xfc, !PT ;  /* 0x6400640028477812 */ /* 0x000fe200078efcff */
[----:B------:R-:W-:Y:S01]  /*1b970*/  HFMA2 R40, R17, R36.H0_H0, -18, -18 ;  /* 0xcc80cc8011287431 */ /* 0x000fe20000040024 */
[-C--:B------:R-:W-:Y:S01]  /*1b980*/  HFMA2.MMA R16, R61, R25.reuse, R16 ;  /* 0x000000193d107235 */ /* 0x080fe20000000010 */
[-C--:B------:R-:W-:Y:S01]  /*1b990*/  HFMA2 R17, R62, R24.reuse, RZ.H0_H0 ;  /* 0x000000183e117231 */ /* 0x080fe200000400ff */
[----:B------:R-:W-:Y:S01]  /*1b9a0*/  HFMA2.MMA R18, R49, R25, R18 ;  /* 0x0000001931127235 */ /* 0x000fe20000000012 */
[----:B------:R-:W-:Y:S01]  /*1b9b0*/  HFMA2 R24, R63, R24, RZ.H0_H0 ;  /* 0x000000183f187231 */ /* 0x000fe200000400ff */
[----:B------:R-:W-:Y:S01]  /*1b9c0*/  LOP3.LUT R65, R58, 0x64006400, RZ, 0xfc, !PT ;  /* 0x640064003a417812 */ /* 0x000fe200078efcff */
[----:B------:R-:W-:-:S02]  /*1b9d0*/  HFMA2 R66, R39, R36.H0_H0, -18, -18 ;  /* 0xcc80cc8027427431 */ /* 0x000fc40000040024 */
[-C--:B------:R-:W-:Y:S02]  /*1b9e0*/  HFMA2 R39, R19, R36.reuse.H0_H0, -18, -18 ;  /* 0xcc80cc8013277431 */ /* 0x080fe40000040024 */
[-C--:B------:R-:W-:Y:S02]  /*1b9f0*/  HFMA2 R17, R52, R25.reuse, R17 ;  /* 0x0000001934117231 */ /* 0x080fe40000000011 */
[----:B------:R-:W-:Y:S01]  /*1ba00*/  HFMA2 R19, R57, R25, R24 ;  /* 0x0000001939137231 */ /* 0x000fe20000000018 */
[----:B------:R-:W-:Y:S01]  /*1ba10*/  LOP3.LUT R69, R60, 0x64006400, RZ, 0xfc, !PT ;  /* 0x640064003c457812 */ /* 0x000fe200078efcff */
[----:B------:R-:W-:Y:S01]  /*1ba20*/  HFMA2 R65, R65, R36.H0_H0, -18, -18 ;  /* 0xcc80cc8041417431 */ /* 0x000fe20000040024 */
[-C--:B------:R-:W-:Y:S01]  /*1ba30*/  HFMA2.MMA R24, R53, R26.reuse, R16 ;  /* 0x0000001a35187235 */ /* 0x080fe20000000010 */
[-C--:B------:R-:W-:Y:S01]  /*1ba40*/  HFMA2 R25, R55, R26.reuse, R17 ;  /* 0x0000001a37197231 */ /* 0x080fe20000000011 */
[----:B------:R-:W-:Y:S01]  /*1ba50*/  HFMA2.MMA R56, R54, R26, R18 ;  /* 0x0000001a36387235 */ /* 0x000fe20000000012 */
[----:B------:R-:W-:Y:S01]  /*1ba60*/  HFMA2 R58, R68, R26, R19 ;  /* 0x0000001a443a7231 */ /* 0x000fe20000000013 */
[C---:B------:R-:W-:Y:S01]  /*1ba70*/  LOP3.LUT R38, R30.reuse, 0xc000c0, RZ, 0xc0, !PT ;  /* 0x00c000c01e267812 */ /* 0x040fe200078ec0ff */
[-C--:B------:R-:W-:Y:S01]  /*1ba80*/  HFMA2 R67, R67, R36.reuse.H0_H0, -18, -18 ;  /* 0xcc80cc8043437431 */ /* 0x080fe20000040024 */
[----:B------:R-:W0:Y:S01]  /*1ba90*/  LDS.128 R16, [UR4+0x80] ;  /* 0x00008004ff107984 */ /* 0x000e220008000c00 */
        /* <DEDUP_REMOVED lines=10> */
[----:B------:R-:W-:Y:S02]  /*1bb40*/  LOP3.LUT R60, R29, 0x64006400, RZ, 0xfc, !PT ;  /* 0x640064001d3c7812 */ /* 0x000fe400078efcff */
[----:B------:R-:W-:Y:S01]  /*1bb50*/  LOP3.LUT R28, R28, 0x30003, RZ, 0xc0, !PT ;  /* 0x000300031c1c7812 */ /* 0x000fe200078ec0ff */
[----:B------:R-:W-:Y:S01]  /*1bb60*/  HFMA2 R38, R59, R36.H0_H0, -18, -18 ;  /* 0xcc80cc803b267431 */ /* 0x000fe20000040024 */
[----:B------:R-:W-:Y:S01]  /*1bb70*/  LOP3.LUT R31, R31, 0x30003, RZ, 0xc0, !PT ;  /* 0x000300031f1f7812 */ /* 0x000fe200078ec0ff */
[----:B-1----:R-:W-:Y:S01]  /*1bb80*/  HFMA2.MMA R26, R58, R20, R26 ;  /* 0x000000143a1a7235 */ /* 0x002fe2000000001a */
[----:B------:R-:W-:Y:S01]  /*1bb90*/  LOP3.LUT R59, R28, 0x64006400, RZ, 0xfc, !PT ;  /* 0x640064001c3b7812 */ /* 0x000fe200078efcff */
[----:B------:R-:W-:Y:S01]  /*1bba0*/  HADD2 R60, R60, -1026, -1026 ;  /* 0xe402e4023c3c7430 */ /* 0x000fe20000000000 */
[----:B------:R-:W-:-:S02]  /*1bbb0*/  LOP3.LUT R56, R31, 0x64006400, RZ, 0xfc, !PT ;  /* 0x640064001f387812 */ /* 0x000fc400078efcff */
[----:B------:R-:W1:Y:S01]  /*1bbc0*/  LDS.128 R28, [UR4+0x90] ;  /* 0x00009004ff1c7984 */ /* 0x000e620008000c00 */
[----:B------:R-:W-:Y:S01]  /*1bbd0*/  HADD2 R59, R59, -1026, -1026 ;  /* 0xe402e4023b3b7430 */ /* 0x000fe20000000000 */
[----:B------:R-:W-:Y:S02]  /*1bbe0*/  HFMA2.MMA R26, R46, R21, R26 ;  /* 0x000000152e1a7235 */ /* 0x000fe4000000001a */
[----:B------:R-:W-:Y:S01]  /*1bbf0*/  HFMA2.MMA R24, R60, R20, R24 ;  /* 0x000000143c187235 */ /* 0x000fe20000000018 */
[-C--:B------:R-:W-:Y:S02]  /*1bc00*/  HFMA2 R25, R59, R20.reuse, R25 ;  /* 0x000000143b197231 */ /* 0x080fe40000000019 */
[----:B------:R-:W-:Y:S01]  /*1bc10*/  HADD2 R56, R56, -1026, -1026 ;  /* 0xe402e40238387430 */ /* 0x000fe20000000000 */
        /* <DEDUP_REMOVED lines=8> */
[-C--:B------:R-:W-:Y:S01]  /*1bca0*/  HFMA2 R25, R39, R23.reuse, R25 ;  /* 0x0000001727197231 */ /* 0x080fe20000000019 */
[----:B0-----:R-:W-:Y:S01]  /*1bcb0*/  HFMA2.MMA R24, R51, R16, RZ ;  /* 0x0000001033187235 */ /* 0x001fe200000000ff */
[----:B------:R-:W-:Y:S02]  /*1bcc0*/  HFMA2 R36, R71, R36.H0_H0, -18, -18 ;  /* 0xcc80cc8047247431 */ /* 0x000fe40000040024 */
[----:B------:R-:W-:Y:S01]  /*1bcd0*/  HFMA2 R27, R41, R22, R27 ;  /* 0x00000016291b7231 */ /* 0x000fe2000000001b */
[----:B------:R-:W-:Y:S01]  /*1bce0*/  HFMA2.MMA R20, R40, R23, R20 ;  /* 0x0000001728147235 */ /* 0x000fe20000000014 */
[----:B------:R-:W-:Y:S01]  /*1bcf0*/  HADD2 R69, R25.H0_H0, R25.H1_H1 ;  /* 0x3000001919457230 */ /* 0x000fe20000000800 */
[----:B------:R-:W-:Y:S01]  /*1bd00*/  HFMA2.MMA R25, R50, R16, RZ ;  /* 0x0000001032197235 */ /* 0x000fe200000000ff */
[----:B------:R-:W-:Y:S01]  /*1bd10*/  HFMA2 R27, R36, R23, R27 ;  /* 0x00000017241b7231 */ /* 0x000fe2000000001b */
[----:B------:R-:W-:Y:S01]  /*1bd20*/  HFMA2.MMA R24, R61, R17, R24 ;  /* 0x000000113d187235 */ /* 0x000fe20000000018 */
[----:B------:R-:W-:-:S02]  /*1bd30*/  HADD2 R71, R26.H0_H0, R26.H1_H1 ;  /* 0x3000001a1a477230 */ /* 0x000fc40000000800 */
[-C--:B------:R-:W-:Y:S02]  /*1bd40*/  HFMA2 R26, R62, R16.reuse, RZ.H0_H0 ;  /* 0x000000103e1a7231 */ /* 0x080fe400000400ff */
[----:B------:R-:W-:Y:S02]  /*1bd50*/  HFMA2 R16, R63, R16, RZ.H0_H0 ;  /* 0x000000103f107231 */ /* 0x000fe400000400ff */
[----:B------:R-:W-:Y:S01]  /*1bd60*/  HADD2 R70, R27.H0_H0, R27.H1_H1 ;  /* 0x3000001b1b467230 */ /* 0x000fe20000000800 */
[----:B------:R-:W-:Y:S01]  /*1bd70*/  HFMA2.MMA R27, R49, R17, R25 ;  /* 0x00000011311b7235 */ /* 0x000fe20000000019 */
[----:B------:R-:W-:Y:S01]  /*1bd80*/  HFMA2 R25, R57, R17, R16 ;  /* 0x0000001139197231 */ /* 0x000fe20000000010 */
[----:B------:R-:W-:Y:S01]  /*1bd90*/  HFMA2.MMA R16, R53, R18, R24 ;  /* 0x0000001235107235 */ /* 0x000fe20000000018 */
[----:B------:R-:W-:Y:S02]  /*1bda0*/  HADD2 R72, R20.H0_H0, R20.H1_H1 ;  /* 0x3000001414487230 */ /* 0x000fe40000000800 */
[----:B------:R-:W0:Y:S01]  /*1bdb0*/  LDS.128 R20, [UR4+0x100] ;  /* 0x00010004ff147984 */ /* 0x000e220008000c00 */
[----:B----4-:R-:W-:-:S02]  /*1bdc0*/  @!P1 PRMT R112, R34, 0x7610, R112 ;  /* 0x0000761022709816 */ /* 0x010fc40000000070 */
[----:B------:R-:W-:Y:S02]  /*1bdd0*/  HFMA2.MMA R16, R66, R19, R16 ;  /* 0x0000001342107235 */ /* 0x000fe40000000010 */
[----:B------:R-:W-:Y:S01]  /*1bde0*/  @!P1 PRMT R112, R112, 0x7610, R34 ;  /* 0x0000761070709816 */ /* 0x000fe20000000022 */
[----:B------:R-:W-:-:S03]  /*1bdf0*/  HFMA2.MMA R34, R54, R18, R27 ;  /* 0x0000001236227235 */ /* 0x000fc6000000001b */
[----:B-1----:R-:W-:Y:S01]  /*1be00*/  HFMA2.MMA R16, R60, R28, R16 ;  /* 0x0000001c3c107235 */ /* 0x002fe20000000010 */
[----:B------:R-:W-:Y:S02]  /*1be10*/  HFMA2 R26, R52, R17, R26 ;  /* 0x00000011341a7231 */ /* 0x000fe4000000001a */
[----:B------:R-:W-:Y:S02]  /*1be20*/  HFMA2.MMA R34, R65, R19, R34 ;  /* 0x0000001341227235 */ /* 0x000fe40000000022 */
[-C--:B------:R-:W-:Y:S01]  /*1be30*/  HFMA2 R17, R55, R18.reuse, R26 ;  /* 0x0000001237117231 */ /* 0x080fe2000000001a */
[----:B------:R-:W-:Y:S01]  /*1be40*/  HFMA2.MMA R16, R48, R29, R16 ;  /* 0x0000001d30107235 */ /* 0x000fe20000000010 */
[----:B------:R-:W-:Y:S02]  /*1be50*/  HFMA2 R18, R68, R18, R25 ;  /* 0x0000001244127231 */ /* 0x000fe40000000019 */
[----:B------:R-:W-:Y:S01]  /*1be60*/  HFMA2.MMA R34, R58, R28, R34 ;  /* 0x0000001c3a227235 */ /* 0x000fe20000000022 */
[----:B------:R-:W1:Y:S01]  /*1be70*/  LDS.128 R24, [UR4+0x110] ;  /* 0x00011004ff187984 */ /* 0x000e620008000c00 */
[-C--:B------:R-:W-:Y:S01]  /*1be80*/  HFMA2 R18, R64, R19.reuse, R18 ;  /* 0x0000001340127231 */ /* 0x080fe20000000012 */
[----:B------:R-:W-:Y:S01]  /*1be90*/  HFMA2.MMA R16, R44, R30, R16 ;  /* 0x0000001e2c107235 */ /* 0x000fe20000000010 */
[----:B------:R-:W-:-:S02]  /*1bea0*/  HFMA2 R17, R67, R19, R17 ;  /* 0x0000001343117231 */ /* 0x000fc40000000011 */
[-C--:B------:R-:W-:Y:S01]  /*1beb0*/  HFMA2 R18, R56, R28.reuse, R18 ;  /* 0x0000001c38127231 */ /* 0x080fe20000000012 */
[----:B------:R-:W-:Y:S01]  /*1bec0*/  HFMA2.MMA R34, R46, R29, R34 ;  /* 0x0000001d2e227235 */ /* 0x000fe20000000022 */
[----:B------:R-:W-:Y:S01]  /*1bed0*/  HFMA2 R17, R59, R28, R17 ;  /* 0x0000001c3b117231 */ /* 0x000fe20000000011 */
[----:B------:R-:W-:Y:S01]  /*1bee0*/  HFMA2.MMA R16, R40, R31, R16 ;  /* 0x0000001f28107235 */ /* 0x000fe20000000010 */
[-C--:B------:R-:W-:Y:S02]  /*1bef0*/  HFMA2 R18, R45, R29.reuse, R18 ;  /* 0x0000001d2d127231 */ /* 0x080fe40000000012 */
[----:B------:R-:W-:Y:S01]  /*1bf00*/  HFMA2 R17, R47, R29, R17 ;  /* 0x0000001d2f117231 */ /* 0x000fe20000000011 */
[----:B------:R-:W-:Y:S01]  /*1bf10*/  HFMA2.MMA R19, R42, R30, R34 ;  /* 0x0000001e2a137235 */ /* 0x000fe20000000022 */
[-C--:B------:R-:W-:Y:S01]  /*1bf20*/  HFMA2 R18, R41, R30.reuse, R18 ;  /* 0x0000001e29127231 */ /* 0x080fe20000000012 */
[----:B------:R-:W-:Y:S01]  /*1bf30*/  @!P1 PRMT R111, R35, 0x7610, R111 ;  /* 0x00007610236f9816 */ /* 0x000fe2000000006f */
[----:B------:R-:W-:-:S02]  /*1bf40*/  HFMA2 R17, R43, R30, R17 ;  /* 0x0000001e2b117231 */ /* 0x000fc40000000011 */
[-C--:B------:R-:W-:Y:S01]  /*1bf50*/  HFMA2 R18, R36, R31.reuse, R18 ;  /* 0x0000001f24127231 */ /* 0x080fe20000000012 */
[----:B------:R-:W-:Y:S01]  /*1bf60*/  HFMA2.MMA R19, R38, R31, R19 ;  /* 0x0000001f26137235 */ /* 0x000fe20000000013 */
[----:B------:R-:W-:Y:S01]  /*1bf70*/  HADD2 R74, R16.H0_H0, R16.H1_H1 ;  /* 0x30000010104a7230 */ /* 0x000fe20000000800 */
[-C--:B0-----:R-:W-:Y:S01]  /*1bf80*/  HFMA2.MMA R16, R51, R20.reuse, RZ ;  /* 0x0000001433107235 */ /* 0x081fe200000000ff */
[----:B------:R-:W-:Y:S01]  /*1bf90*/  HFMA2 R17, R39, R31, R17 ;  /* 0x0000001f27117231 */ /* 0x000fe20000000011 */
[----:B------:R-:W-:Y:S01]  /*1bfa0*/  @!P1 PRMT R111, R111, 0x7610, R35 ;  /* 0x000076106f6f9816 */ /* 0x000fe20000000023 */
[----:B------:R-:W-:Y:S01]  /*1bfb0*/  HADD2 R35, R18.H0_H0, R18.H1_H1 ;  /* 0x3000001212237230 */ /* 0x000fe20000000800 */
[----:B------:R-:W-:Y:S01]  /*1bfc0*/  HFMA2.MMA R18, R50, R20, RZ ;  /* 0x0000001432127235 */ /* 0x000fe200000000ff */
[----:B------:R-:W-:Y:S01]  /*1bfd0*/  HADD2 R34, R17.H0_H0, R17.H1_H1 ;  /* 0x3000001111227230 */ /* 0x000fe20000000800 */
[-C--:B------:R-:W-:Y:S01]  /*1bfe0*/  HFMA2.MMA R16, R61, R21.reuse, R16 ;  /* 0x000000153d107235 */ /* 0x080fe20000000010 */
[-C--:B------:R-:W-:Y:S01]  /*1bff0*/  HFMA2 R17, R62, R20.reuse, RZ.H0_H0 ;  /* 0x000000143e117231 */ /* 0x080fe200000400ff */
[----:B------:R-:W0:Y:S01]  /*1c000*/  LDS.128 R28, [UR4+0x180] ;  /* 0x00018004ff1c7984 */ /* 0x000e220008000c00 */
[----:B------:R-:W-:Y:S01]  /*1c010*/  HFMA2 R20, R63, R20, RZ.H0_H0 ;  /* 0x000000143f147231 */ /* 0x000fe200000400ff */
[----:B------:R-:W-:Y:S01]  /*1c020*/  HFMA2.MMA R18, R49, R21, R18 ;  /* 0x0000001531127235 */ /* 0x000fe20000000012 */
[----:B------:R-:W-:-:S02]  /*1c030*/  HADD2 R73, R19.H0_H0, R19.H1_H1 ;  /* 0x3000001313497230 */ /* 0x000fc40000000800 */
[-C--:B------:R-:W-:Y:S01]  /*1c040*/  HFMA2 R19, R57, R21.reuse, R20 ;  /* 0x0000001539137231 */ /* 0x080fe20000000014 */
[-C--:B------:R-:W-:Y:S01]  /*1c050*/  HFMA2.MMA R20, R53, R22.reuse, R16 ;  /* 0x0000001635147235 */ /* 0x080fe20000000010 */
[----:B------:R-:W-:Y:S01]  /*1c060*/  HFMA2 R17, R52, R21, R17 ;  /* 0x0000001534117231 */ /* 0x000fe20000000011 */
[----:B------:R-:W-:-:S04]  /*1c070*/  HFMA2.MMA R75, R54, R22, R18 ;  /* 0x00000016364b7235 */ /* 0x000fc80000000012 */
[-C--:B------:R-:W-:Y:S01]  /*1c080*/  HFMA2.MMA R20, R66, R23.reuse, R20 ;  /* 0x0000001742147235 */ /* 0x080fe20000000014 */
[-C--:B------:R-:W-:Y:S01]  /*1c090*/  HFMA2 R21, R55, R22.reuse, R17 ;  /* 0x0000001637157231 */ /* 0x080fe20000000011 */
[----:B------:R-:W-:Y:S01]  /*1c0a0*/  HFMA2.MMA R75, R65, R23, R75 ;  /* 0x00000017414b7235 */ /* 0x000fe2000000004b */
[----:B------:R-:W-:Y:S02]  /*1c0b0*/  HFMA2 R22, R68, R22, R19 ;  /* 0x0000001644167231 */ /* 0x000fe40000000013 */
[-C--:B------:R-:W-:Y:S01]  /*1c0c0*/  HFMA2 R21, R67, R23.reuse, R21 ;  /* 0x0000001743157231 */ /* 0x080fe20000000015 */
[-C--:B-1----:R-:W-:Y:S01]  /*1c0d0*/  HFMA2.MMA R20, R60, R24.reuse, R20 ;  /* 0x000000183c147235 */ /* 0x082fe20000000014 */
[----:B------:R-:W-:Y:S01]  /*1c0e0*/  HFMA2 R22, R64, R23, R22 ;  /* 0x0000001740167231 */ /* 0x000fe20000000016 */
[----:B------:R-:W-:Y:S01]  /*1c0f0*/  HFMA2.MMA R23, R58, R24, R75 ;  /* 0x000000183a177235 */ /* 0x000fe2000000004b */
[-C--:B------:R-:W-:Y:S01]  /*1c100*/  HFMA2 R21, R59, R24.reuse, R21 ;  /* 0x000000183b157231 */ /* 0x080fe20000000015 */
[----:B------:R-:W1:Y:S01]  /*1c110*/  LDS.128 R16, [UR4+0x190] ;  /* 0x00019004ff107984 */ /* 0x000e620008000c00 */
[----:B------:R-:W-:Y:S01]  /*1c120*/  HFMA2 R24, R56, R24, R22 ;  /* 0x0000001838187231 */ /* 0x000fe20000000016 */
[----:B------:R-:W-:-:S06]  /*1c130*/  HFMA2.MMA R22, R48, R25, R20 ;  /* 0x0000001930167235 */ /* 0x000fcc0000000014 */
[----:B------:R-:W-:Y:S02]  /*1c140*/  HFMA2.MMA R20, R44, R26, R22 ;  /* 0x0000001a2c147235 */ /* 0x000fe40000000016 */
[----:B------:R-:W-:-:S04]  /*1c150*/  HFMA2.MMA R23, R46, R25, R23 ;  /* 0x000000192e177235 */ /* 0x000fc80000000017 */
[----:B------:R-:W-:Y:S01]  /*1c160*/  HFMA2.MMA R20, R40, R27, R20 ;  /* 0x0000001b28147235 */ /* 0x000fe20000000014 */
[----:B------:R-:W-:Y:S01]  /*1c170*/  HFMA2 R21, R47, R25, R21 ;  /* 0x000000192f157231 */ /* 0x000fe20000000015 */
[----:B------:R-:W-:-:S03]  /*1c180*/  HFMA2.MMA R23, R42, R26, R23 ;  /* 0x0000001a2a177235 */ /* 0x000fc60000000017 */
[-C--:B------:R-:W-:Y:S02]  /*1c190*/  HFMA2 R21, R43, R26.reuse, R21 ;  /* 0x0000001a2b157231 */ /* 0x080fe40000000015 */
[----:B------:R-:W-:Y:S01]  /*1c1a0*/  HFMA2 R24, R45, R25, R24 ;  /* 0x000000192d187231 */ /* 0x000fe20000000018 */
[----:B------:R-:W-:Y:S02]  /*1c1b0*/  HFMA2.MMA R23, R38, R27, R23 ;  /* 0x0000001b26177235 */ /* 0x000fe40000000017 */
[----:B------:R-:W-:Y:S01]  /*1c1c0*/  HADD2 R78, R20.H0_H0, R20.H1_H1 ;  /* 0x30000014144e7230 */ /* 0x000fe20000000800 */
[-C--:B0-----:R-:W-:Y:S01]  /*1c1d0*/  HFMA2.MMA R20, R51, R28.reuse, RZ ;  /* 0x0000001c33147235 */ /* 0x081fe200000000ff */
[----:B------:R-:W-:Y:S01]  /*1c1e0*/  HFMA2 R21, R39, R27, R21 ;  /* 0x0000001b27157231 */ /* 0x000fe20000000015 */
[----:B------:R-:W-:Y:S01]  /*1c1f0*/  HFMA2.MMA R22, R50, R28, RZ ;  /* 0x0000001c32167235 */ /* 0x000fe200000000ff */
[----:B------:R-:W-:Y:S02]  /*1c200*/  HFMA2 R24, R41, R26, R24 ;  /* 0x0000001a29187231 */ /* 0x000fe40000000018 */
[----:B------:R-:W-:Y:S01]  /*1c210*/  HADD2 R75, R21.H0_H0, R21.H1_H1 ;  /* 0x30000015154b7230 */ /* 0x000fe20000000800 */
[----:B------:R-:W-:Y:S01]  /*1c220*/  HFMA2.MMA R20, R61, R29, R20 ;  /* 0x0000001d3d147235 */ /* 0x000fe20000000014 */
[----:B------:R-:W-:-:S02]  /*1c230*/  HFMA2 R21, R62, R28, RZ.H0_H0 ;  /* 0x0000001c3e157231 */ /* 0x000fc400000400ff */
[----:B------:R-:W-:Y:S01]  /*1c240*/  HFMA2 R28, R63, R28, RZ.H0_H0 ;  /* 0x0000001c3f1c7231 */ /* 0x000fe200000400ff */
[----:B------:R-:W-:Y:S01]  /*1c250*/  HFMA2.MMA R22, R49, R29, R22 ;  /* 0x0000001d31167235 */ /* 0x000fe20000000016 */
[----:B------:R-:W-:Y:S02]  /*1c260*/  HFMA2 R76, R36, R27, R24 ;  /* 0x0000001b244c7231 */ /* 0x000fe40000000018 */
[----:B------:R-:W-:Y:S01]  /*1c270*/  HADD2 R77, R23.H0_H0, R23.H1_H1 ;  /* 0x30000017174d7230 */ /* 0x000fe20000000800 */
        /* <DEDUP_REMOVED lines=8> */
[----:B------:R-:W2:Y:S01]  /*1c300*/  LDS.128 R20, [UR4+0x280] ;  /* 0x00028004ff147984 */ /* 0x000ea20008000c00 */
[----:B------:R-:W-:-:S04]  /*1c310*/  HFMA2.MMA R79, R65, R31, R79 ;  /* 0x0000001f414f7235 */ /* 0x000fc8000000004f */
[-C--:B-1----:R-:W-:Y:S01]  /*1c320*/  HFMA2.MMA R30, R60, R16.reuse, R30 ;  /* 0x000000103c1e7235 */ /* 0x082fe2000000001e */
[-C--:B------:R-:W-:Y:S01]  /*1c330*/  HFMA2 R29, R67, R31.reuse, R29 ;  /* 0x0000001f431d7231 */ /* 0x080fe2000000001d */
        /* <DEDUP_REMOVED lines=17> */
[----:B------:R-:W-:-:S02]  /*1c450*/  HADD2 R80, R17.H0_H0, R17.H1_H1 ;  /* 0x3000001111507230 */ /* 0x000fc40000000800 */
[----:B------:R-:W-:Y:S01]  /*1c460*/  HADD2 R82, R18.H0_H0, R18.H1_H1 ;  /* 0x3000001212527230 */ /* 0x000fe20000000800 */
[-C--:B0-----:R-:W-:Y:S02]  /*1c470*/  HFMA2.MMA R17, R62, R24.reuse, RZ ;  /* 0x000000183e117235 */ /* 0x081fe400000000ff */
[----:B------:R-:W-:Y:S01]  /*1c480*/  HFMA2.MMA R18, R50, R24, RZ ;  /* 0x0000001832127235 */ /* 0x000fe200000000ff */
[----:B------:R-:W-:Y:S02]  /*1c490*/  HADD2 R79, R16.H0_H0, R16.H1_H1 ;  /* 0x30000010104f7230 */ /* 0x000fe40000000800 */
[-C--:B------:R-:W-:Y:S02]  /*1c4a0*/  HFMA2 R16, R51, R24.reuse, RZ.H0_H0 ;  /* 0x0000001833107231 */ /* 0x080fe400000400ff */
[----:B------:R-:W-:Y:S01]  /*1c4b0*/  HFMA2 R19, R63, R24, RZ.H0_H0 ;  /* 0x000000183f137231 */ /* 0x000fe200000400ff */
        /* <DEDUP_REMOVED lines=8> */
[----:B------:R-:W0:Y:S01]  /*1c540*/  LDS.128 R16, [UR4+0x210] ;  /* 0x00021004ff107984 */ /* 0x000e220008000c00 */
        /* <DEDUP_REMOVED lines=17> */
[----:B------:R-:W2:Y:S01]  /*1c660*/  LDS.128 R24, [UR4+0x290] ;  /* 0x00029004ff187984 */ /* 0x000ea20008000c00 */
[-C--:B------:R-:W-:Y:S01]  /*1c670*/  HFMA2.MMA R84, R67, R23.reuse, R84 ;  /* 0x0000001743547235 */ /* 0x080fe20000000054 */
[----:B------:R-:W-:Y:S01]  /*1c680*/  HFMA2 R85, R66, R23, R85 ;  /* 0x0000001742557231 */ /* 0x000fe20000000055 */
[----:B------:R-:W-:-:S02]  /*1c690*/  HFMA2.MMA R83, R65, R23, R83 ;  /* 0x0000001741537235 */ /* 0x000fc40000000053 */
[----:B------:R-:W3:Y:S01]  /*1c6a0*/  LDS.128 R20, [UR4+0x310] ;  /* 0x00031004ff147984 */ /* 0x000ee20008000c00 */
[-C--:B-1----:R-:W-:Y:S01]  /*1c6b0*/  HFMA2.MMA R50, R50, R28.reuse, RZ ;  /* 0x0000001c32327235 */ /* 0x082fe200000000ff */
        /* <DEDUP_REMOVED lines=12> */
[----:B------:R-:W-:Y:S02]  /*1c780*/  HFMA2.MMA R29, R65, R31, R29 ;  /* 0x0000001f411d7235 */ /* 0x000fe4000000001d */
[----:B0-----:R-:W-:Y:S02]  /*1c790*/  HFMA2.MMA R90, R60, R16, R90 ;  /* 0x000000103c5a7235 */ /* 0x001fe4000000005a */
[----:B------:R-:W-:Y:S02]  /*1c7a0*/  HFMA2.MMA R67, R67, R31, R62 ;  /* 0x0000001f43437235 */ /* 0x000fe4000000003e */
[----:B------:R-:W-:Y:S01]  /*1c7b0*/  HFMA2.MMA R88, R58, R16, R88 ;  /* 0x000000103a587235 */ /* 0x000fe20000000058 */
[----:B------:R-:W-:Y:S01]  /*1c7c0*/  HFMA2 R28, R64, R31, R28 ;  /* 0x0000001f401c7231 */ /* 0x000fe2000000001c */
[----:B------:R-:W-:Y:S02]  /*1c7d0*/  HFMA2.MMA R90, R48, R17, R90 ;  /* 0x00000011305a7235 */ /* 0x000fe4000000005a */
[-C--:B--2---:R-:W-:Y:S01]  /*1c7e0*/  HFMA2.MMA R85, R60, R24.reuse, R85 ;  /* 0x000000183c557235 */ /* 0x084fe20000000055 */
[-C--:B------:R-:W-:Y:S01]  /*1c7f0*/  HFMA2 R84, R59, R24.reuse, R84 ;  /* 0x000000183b547231 */ /* 0x080fe20000000054 */
[----:B------:R-:W-:Y:S01]  /*1c800*/  HFMA2.MMA R83, R58, R24, R83 ;  /* 0x000000183a537235 */ /* 0x000fe20000000053 */
[----:B------:R-:W-:Y:S01]  /*1c810*/  HFMA2 R86, R56, R24, R86 ;  /* 0x0000001838567231 */ /* 0x000fe20000000056 */
[----:B---3--:R-:W-:-:S02]  /*1c820*/  HFMA2.MMA R24, R60, R20, R30 ;  /* 0x000000143c187235 */ /* 0x008fc4000000001e */
[----:B------:R-:W-:Y:S02]  /*1c830*/  HFMA2.MMA R29, R58, R20, R29 ;  /* 0x000000143a1d7235 */ /* 0x000fe4000000001d */
[C---:B------:R-:W-:Y:S02]  /*1c840*/  HFMA2.MMA R85, R48.reuse, R25, R85 ;  /* 0x0000001930557235 */ /* 0x040fe40000000055 */
[----:B------:R-:W-:Y:S02]  /*1c850*/  HFMA2.MMA R24, R48, R21, R24 ;  /* 0x0000001530187235 */ /* 0x000fe40000000018 */
[C---:B------:R-:W-:Y:S02]  /*1c860*/  HFMA2.MMA R88, R46.reuse, R17, R88 ;  /* 0x000000112e587235 */ /* 0x040fe40000000058 */
[C---:B------:R-:W-:Y:S02]  /*1c870*/  HFMA2.MMA R83, R46.reuse, R25, R83 ;  /* 0x000000192e537235 */ /* 0x040fe40000000053 */
[----:B------:R-:W-:Y:S01]  /*1c880*/  HFMA2.MMA R29, R46, R21, R29 ;  /* 0x000000152e1d7235 */ /* 0x000fe2000000001d */
[CC--:B------:R-:W-:Y:S01]  /*1c890*/  HFMA2 R67, R59.reuse, R20.reuse, R67 ;  /* 0x000000143b437231 */ /* 0x0c0fe20000000043 */
[C---:B------:R-:W-:Y:S01]  /*1c8a0*/  HFMA2.MMA R90, R44.reuse, R18, R90 ;  /* 0x000000122c5a7235 */ /* 0x040fe2000000005a */
[C---:B------:R-:W-:Y:S01]  /*1c8b0*/  HFMA2 R28, R56.reuse, R20, R28 ;  /* 0x00000014381c7231 */ /* 0x040fe2000000001c */
        /* <DEDUP_REMOVED lines=10> */
[----:B------:R-:W-:Y:S01]  /*1c960*/  HFMA2 R67, R47, R21, R67 ;  /* 0x000000152f437231 */ /* 0x000fe20000000043 */
[C---:B------:R-:W-:Y:S01]  /*1c970*/  HFMA2.MMA R16, R40.reuse, R19, R90 ;  /* 0x0000001328107235 */ /* 0x040fe2000000005a */
[C---:B------:R-:W-:Y:S01]  /*1c980*/  HFMA2 R86, R45.reuse, R25, R86 ;  /* 0x000000192d567231 */ /* 0x040fe20000000056 */
[C---:B------:R-:W-:Y:S01]  /*1c990*/  HFMA2.MMA R85, R40.reuse, R27, R85 ;  /* 0x0000001b28557235 */ /* 0x040fe20000000055 */
[----:B------:R-:W-:Y:S01]  /*1c9a0*/  HFMA2 R28, R45, R21, R28 ;  /* 0x000000152d1c7231 */ /* 0x000fe2000000001c */
[----:B------:R-:W-:Y:S01]  /*1c9b0*/  HFMA2.MMA R20, R40, R23, R20 ;  /* 0x0000001728147235 */ /* 0x000fe20000000014 */
[-C--:B------:R-:W-:Y:S01]  /*1c9c0*/  HFMA2 R87, R43, R18.reuse, R87 ;  /* 0x000000122b577231 */ /* 0x080fe20000000057 */
[----:B------:R-:W-:Y:S01]  /*1c9d0*/  LEA R126, P0, R37, R126, 0x2 ;  /* 0x0000007e257e7211 */ /* 0x000fe200078010ff */
[----:B------:R-:W-:Y:S01]  /*1c9e0*/  HFMA2 R89, R41, R18, R89 ;  /* 0x0000001229597231 */ /* 0x000fe20000000059 */
[C---:B------:R-:W-:Y:S01]  /*1c9f0*/  HFMA2.MMA R18, R38.reuse, R19, R88 ;  /* 0x0000001326127235 */ /* 0x040fe20000000058 */
[C---:B------:R-:W-:Y:S01]  /*1ca00*/  HFMA2 R84, R43.reuse, R26, R84 ;  /* 0x0000001a2b547231 */ /* 0x040fe20000000054 */
[C---:B------:R-:W-:Y:S01]  /*1ca10*/  HFMA2.MMA R83, R38.reuse, R27, R83 ;  /* 0x0000001b26537235 */ /* 0x040fe20000000053 */
[----:B------:R-:W-:Y:S01]  /*1ca20*/  HFMA2 R67, R43, R22, R67 ;  /* 0x000000162b437231 */ /* 0x000fe20000000043 */
[----:B------:R-:W-:Y:S01]  /*1ca30*/  HFMA2.MMA R29, R38, R23, R29 ;  /* 0x00000017261d7235 */ /* 0x000fe2000000001d */
[----:B------:R-:W-:Y:S01]  /*1ca40*/  IADD3 R121, R121, 0x10, RZ ;  /* 0x0000001079797810 */ /* 0x000fe20007ffe0ff */
[----:B------:R-:W-:-:S02]  /*1ca50*/  HFMA2 R86, R41, R26, R86 ;  /* 0x0000001a29567231 */ /* 0x000fc40000000056 */
[----:B------:R-:W-:Y:S01]  /*1ca60*/  HFMA2 R28, R41, R22, R28 ;  /* 0x00000016291c7231 */ /* 0x000fe2000000001c */
[----:B------:R-:W-:Y:S01]  /*1ca70*/  IADD3.X R127, R127, R15, RZ, P0, !PT ;  /* 0x0000000f7f7f7210 */ /* 0x000fe200007fe4ff */
        /* <DEDUP_REMOVED lines=36> */
[----:B------:R-:W-:Y:S01]  /*1ccc0*/  UIADD3 UR4, UR4, 0x20, URZ ;  /* 0x0000002004047890 */ /* 0x000fe2000fffe03f */
[-C--:B------:R-:W-:Y:S02]  /*1ccd0*/  HFMA2.MMA R14, R72, R112.reuse, R14 ;  /* 0x00000070480e7235 */ /* 0x080fe4000000000e */
[----:B------:R-:W-:-:S02]  /*1cce0*/  HFMA2.MMA R9, R74, R112, R9 ;  /* 0x000000704a097235 */ /* 0x000fc40000000009 */
[-C--:B------:R-:W-:Y:S02]  /*1ccf0*/  HFMA2.MMA R11, R78, R112.reuse, R11 ;  /* 0x000000704e0b7235 */ /* 0x080fe4000000000b */
[-C--:B------:R-:W-:Y:S02]  /*1cd00*/  HFMA2.MMA R13, R79, R112.reuse, R13 ;  /* 0x000000704f0d7235 */ /* 0x080fe4000000000d */
[-C--:B------:R-:W-:Y:S02]  /*1cd10*/  HFMA2.MMA R10, R16, R112.reuse, R10 ;  /* 0x00000070100a7235 */ /* 0x080fe4000000000a */
[-C--:B------:R-:W-:Y:S02]  /*1cd20*/  HFMA2.MMA R3, R85, R112.reuse, R3 ;  /* 0x0000007055037235 */ /* 0x080fe40000000003 */
[----:B------:R-:W-:Y:S01]  /*1cd30*/  HFMA2.MMA R5, R20, R112, R5 ;  /* 0x0000007014057235 */ /* 0x000fe20000000005 */
[-C--:B------:R-:W-:Y:S02]  /*1cd40*/  HFMA2 R8, R71, R111.reuse, R8 ;  /* 0x0000006f47087231 */ /* 0x080fe40000000008 */
[----:B------:R-:W-:-:S02]  /*1cd50*/  HFMA2 R4, R73, R111, R4 ;  /* 0x0000006f49047231 */ /* 0x000fc40000000004 */
[-C--:B------:R-:W-:Y:S02]  /*1cd60*/  HFMA2 R2, R77, R111.reuse, R2 ;  /* 0x0000006f4d027231 */ /* 0x080fe40000000002 */
[-C--:B------:R-:W-:Y:S02]  /*1cd70*/  HFMA2 R0, R81, R111.reuse, R0 ;  /* 0x0000006f51007231 */ /* 0x080fe40000000000 */
[-C--:B------:R-:W-:Y:S02]  /*1cd80*/  HFMA2 R12, R18, R111.reuse, R12 ;  /* 0x0000006f120c7231 */ /* 0x080fe4000000000c */
[-C--:B------:R-:W-:Y:S02]  /*1cd90*/  HFMA2 R6, R83, R111.reuse, R6 ;  /* 0x0000006f53067231 */ /* 0x080fe40000000006 */
[----:B------:R-:W-:Y:S01]  /*1cda0*/  HFMA2 R7, R29, R111, R7 ;  /* 0x0000006f1d077231 */ /* 0x000fe20000000007 */
[----:B------:R-:W-:Y:S05]  /*1cdb0*/  @!P0 BRA P1, `(.L_x_3101) ;  /* 0xffffe5b000008947 */ /* 0x000fea000083ffff */
.L_x_3100:
        /* <DEDUP_REMOVED lines=8> */
.L_x_3105:
[----:B------:R-:W0:Y:S02]  /*1ce40*/  LDS R14, [R8] ;  /* 0x00000000080e7984 */ /* 0x000e240000000800 */
[----:B0-----:R-:W-:-:S06]  /*1ce50*/  HADD2 R15, R14, R17 ;  /* 0x000000110e0f7230 */ /* 0x001fcc0000000000 */
[----:B------:R-:W0:Y:S02]  /*1ce60*/  ATOMS.CAST.SPIN R15, [R8], R14, R15 ;  /* 0x0000000e080f738d */ /* 0x000e24000180000f */
[----:B0-----:R-:W-:-:S13]  /*1ce70*/  ISETP.EQ.U32.AND P0, PT, R15, 0x1, PT ;  /* 0x000000010f00780c */ /* 0x001fda0003f02070 */
[----:B------:R-:W-:Y:S05]  /*1ce80*/  @!P0 BRA `(.L_x_3105) ;  /* 0xffffffb000008947 */ /* 0x000fea000383ffff */
[----:B------:R-:W-:Y:S05]  /*1ce90*/  BRA `(.L_x_3103) ;  /* 0x0000003000007947 */ /* 0x000fea0003800000 */
.L_x_3104:
[----:B------:R-:W2:Y:S02]  /*1cea0*/  LD.E R8, [R32.64] ;  /* 0x0000000620087980 */ /* 0x000ea4000c101900 */
[----:B--2---:R-:W-:-:S05]  /*1ceb0*/  IADD3 R15, R17, R8, RZ ;  /* 0x00000008110f7210 */ /* 0x004fca0007ffe0ff */
[----:B------:R0:W-:Y:S02]  /*1cec0*/  ST.E [R32.64], R15 ;  /* 0x0000000f20007985 */ /* 0x0001e4000c101906 */
.L_x_3103:
[----:B------:R-:W-:Y:S05]  /*1ced0*/  BSYNC B0 ;  /* 0x0000000000007941 */ /* 0x000fea0003800000 */
.L_x_3102:
        /* <DEDUP_REMOVED lines=9> */
.L_x_3109:
[----:B------:R-:W0:Y:S02]  /*1cf70*/  LDS R16, [R8] ;  /* 0x0000000008107984 */ /* 0x000e240000000800 */
[----:B0-----:R-:W-:-:S10]  /*1cf80*/  HFMA2.MMA R17, R16, 1, 1, R19 ;  /* 0x3c003c0010117835 */ /* 0x001fd40000000013 */
[----:B------:R-:W0:Y:S02]  /*1cf90*/  ATOMS.CAST.SPIN R17, [R8], R16, R17 ;  /* 0x000000100811738d */ /* 0x000e240001800011 */
[----:B0-----:R-:W-:-:S13]  /*1cfa0*/  ISETP.EQ.U32.AND P0, PT, R17, 0x1, PT ;  /* 0x000000011100780c */ /* 0x001fda0003f02070 */
[----:B------:R-:W-:Y:S05]  /*1cfb0*/  @!P0 BRA `(.L_x_3109) ;  /* 0xffffffb000008947 */ /* 0x000fea000383ffff */
[----:B------:R-:W-:Y:S05]  /*1cfc0*/  BRA `(.L_x_3107) ;  /* 0x0000003000007947 */ /* 0x000fea0003800000 */
.L_x_3108:
[----:B------:R-:W2:Y:S02]  /*1cfd0*/  LD.E R8, [R32.64+0x4] ;  /* 0x0000040620087980 */ /* 0x000ea4000c101900 */
[----:B--2---:R-:W-:-:S05]  /*1cfe0*/  IADD3 R17, R19, R8, RZ ;  /* 0x0000000813117210 */ /* 0x004fca0007ffe0ff */
[----:B------:R0:W-:Y:S02]  /*1cff0*/  ST.E [R32.64+0x4], R17 ;  /* 0x0000041120007985 */ /* 0x0001e4000c101906 */
.L_x_3107:
[----:B------:R-:W-:Y:S05]  /*1d000*/  BSYNC B0 ;  /* 0x0000000000007941 */ /* 0x000fea0003800000 */
.L_x_3106:
        /* <DEDUP_REMOVED lines=9> */
.L_x_3113:
[----:B------:R-:W0:Y:S02]  /*1d0a0*/  LDS R8, [R4] ;  /* 0x0000000004087984 */ /* 0x000e240000000800 */
[----:B0-----:R-:W-:-:S06]  /*1d0b0*/  HADD2 R9, R8, R17 ;  /* 0x0000001108097230 */ /* 0x001fcc0000000000 */
[----:B------:R-:W0:Y:S02]  /*1d0c0*/  ATOMS.CAST.SPIN R9, [R4], R8, R9 ;  /* 0x000000080409738d */ /* 0x000e240001800009 */
[----:B0-----:R-:W-:-:S13]  /*1d0d0*/  ISETP.EQ.U32.AND P0, PT, R9, 0x1, PT ;  /* 0x000000010900780c */ /* 0x001fda0003f02070 */
[----:B------:R-:W-:Y:S05]  /*1d0e0*/  @!P0 BRA `(.L_x_3113) ;  /* 0xffffffb000008947 */ /* 0x000fea000383ffff */
[----:B------:R-:W-:Y:S05]  /*1d0f0*/  BRA `(.L_x_3111) ;  /* 0x0000003000007947 */ /* 0x000fea0003800000 */
.L_x_3112:
[----:B------:R-:W2:Y:S02]  /*1d100*/  LD.E R4, [R32.64] ;  /* 0x0000000620047980 */ /* 0x000ea4000c101900 */
[----:B--2---:R-:W-:-:S05]  /*1d110*/  IADD3 R9, R17, R4, RZ ;  /* 0x0000000411097210 */ /* 0x004fca0007ffe0ff */
[----:B------:R0:W-:Y:S02]  /*1d120*/  ST.E [R32.64], R9 ;  /* 0x0000000920007985 */ /* 0x0001e4000c101906 */
.L_x_3111:
[----:B------:R-:W-:Y:S05]  /*1d130*/  BSYNC B0 ;  /* 0x0000000000007941 */ /* 0x000fea0003800000 */
.L_x_3110:
[----:B0-----:R-:W-:-:S05]  /*1d140*/  IMAD.WIDE R8, R113, c[0x0][0x18c], R14 ;  /* 0x0000630071087a25 */ /* 0x001fca00078e020e */
[----:B------:R-:W2:Y:S01]  /*1d150*/  ATOM.E.ADD.F16x2.RN.STRONG.GPU P0, RZ, [R8.64], R19 ;  /* 0x0000001308ff798a */ /* 0x000ea2000810e9c6 */
[----:B------:R-:W-:Y:S01]  /*1d160*/  BSSY B0, `(.L_x_3114) ;  /* 0x000000e000007945 */ /* 0x000fe20003800000 */
[----:B--2---:R-:W-:Y:S05]  /*1d170*/  @P0 BRA `(.L_x_3115) ;  /* 0x000000c000000947 */ /* 0x004fea0003800000 */
[----:B------:R-:W0:Y:S02]  /*1d180*/  QSPC.E.S P0, RZ, [R8] ;  /* 0x0000000008ff73aa */ /* 0x000e240000000500 */
[----:B0-----:R-:W-:Y:S05]  /*1d190*/  @!P0 BRA `(.L_x_3116) ;  /* 0x0000007000008947 */ /* 0x001fea0003800000 */
[----:B------:R-:W-:-:S05]  /*1d1a0*/  LOP3.LUT R8, R8, 0xffffff, RZ, 0xc0, !PT ;  /* 0x00ffffff08087812 */ /* 0x000fca00078ec0ff */
.L_x_3117:
[----:B------:R-:W0:Y:S02]  /*1d1b0*/  LDS R14, [R8] ;  /* 0x00000000080e7984 */ /* 0x000e240000000800 */
[----:B0-----:R-:W-:-:S10]  /*1d1c0*/  HFMA2.MMA R15, R14, 1, 1, R19 ;  /* 0x3c003c000e0f7835 */ /* 0x001fd40000000013 */
[----:B------:R-:W0:Y:S02]  /*1d1d0*/  ATOMS.CAST.SPIN R15, [R8], R14, R15 ;  /* 0x0000000e080f738d */ /* 0x000e24000180000f */
[----:B0-----:R-:W-:-:S13]  /*1d1e0*/  ISETP.EQ.U32.AND P0, PT, R15, 0x1, PT ;  /* 0x000000010f00780c */ /* 0x001fda0003f02070 */
[----:B------:R-:W-:Y:S05]  /*1d1f0*/  @!P0 BRA `(.L_x_3117) ;  /* 0xffffffb000008947 */ /* 0x000fea000383ffff */
[----:B------:R-:W-:Y:S05]  /*1d200*/  BRA `(.L_x_3115) ;  /* 0x0000003000007947 */ /* 0x000fea0003800000 */
.L_x_3116:
[----:B------:R-:W2:Y:S02]  /*1d210*/  LD.E R4, [R8.64] ;  /* 0x0000000608047980 */ /* 0x000ea4000c101900 */
[----:B--2---:R-:W-:-:S05]  /*1d220*/  IADD3 R15, R19, R4, RZ ;  /* 0x00000004130f7210 */ /* 0x004fca0007ffe0ff */
[----:B------:R0:W-:Y:S02]  /*1d230*/  ST.E [R8.64], R15 ;  /* 0x0000000f08007985 */ /* 0x0001e4000c101906 */
.L_x_3115:
[----:B------:R-:W-:Y:S05]  /*1d240*/  BSYNC B0 ;  /* 0x0000000000007941 */ /* 0x000fea0003800000 */
.L_x_3114:
[----:B------:R-:W-:Y:S01]  /*1d250*/  IMAD.WIDE R16, R113, c[0x0][0x18c], R32 ;  /* 0x0000630071107a25 */ /* 0x000fe200078e0220 */
[----:B------:R-:W-:-:S05]  /*1d260*/  HMUL2 R11, R11, RZ.H0_H0 ;  /* 0x200000ff0b0b7232 */ /* 0x000fca0000000000 */
[----:B------:R-:W2:Y:S01]  /*1d270*/  ATOM.E.ADD.F16x2.RN.STRONG.GPU P0, RZ, [R16.64], R11 ;  /* 0x0000000b10ff798a */ /* 0x000ea2000810e9c6 */
[----:B------:R-:W-:Y:S01]  /*1d280*/  BSSY B0, `(.L_x_3118) ;  /* 0x000000f000007945 */ /* 0x000fe20003800000 */
[----:B------:R-:W-:Y:S01]  /*1d290*/  HFMA2.MMA R21, R2, RZ, -RZ ;  /* 0x000000ff02157235 */ /* 0x000fe200001000ff */
[----:B--2---:R-:W-:Y:S05]  /*1d2a0*/  @P0 BRA `(.L_x_3119) ;  /* 0x000000c000000947 */ /* 0x004fea0003800000 */
[----:B------:R-:W1:Y:S02]  /*1d2b0*/  QSPC.E.S P0, RZ, [R16] ;  /* 0x0000000010ff73aa */ /* 0x000e640000000500 */
[----:B-1----:R-:W-:Y:S05]  /*1d2c0*/  @!P0 BRA `(.L_x_3120) ;  /* 0x0000007000008947 */ /* 0x002fea0003800000 */
[----:B------:R-:W-:-:S05]  /*1d2d0*/  LOP3.LUT R2, R16, 0xffffff, RZ, 0xc0, !PT ;  /* 0x00ffffff10027812 */ /* 0x000fca00078ec0ff */
.L_x_3121:
[----:B0-----:R-:W0:Y:S02]  /*1d2e0*/  LDS R8, [R2] ;  /* 0x0000000002087984 */ /* 0x001e240000000800 */
[----:B0-----:R-:W-:-:S06]  /*1d2f0*/  HADD2 R9, R8, R11 ;  /* 0x0000000b08097230 */ /* 0x001fcc0000000000 */
[----:B------:R-:W0:Y:S02]  /*1d300*/  ATOMS.CAST.SPIN R9, [R2], R8, R9 ;  /* 0x000000080209738d */ /* 0x000e240001800009 */
[----:B0-----:R-:W-:-:S13]  /*1d310*/  ISETP.EQ.U32.AND P0, PT, R9, 0x1, PT ;  /* 0x000000010900780c */ /* 0x001fda0003f02070 */
[----:B------:R-:W-:Y:S05]  /*1d320*/  @!P0 BRA `(.L_x_3121) ;  /* 0xffffffb000008947 */ /* 0x000fea000383ffff */
[----:B------:R-:W-:Y:S05]  /*1d330*/  BRA `(.L_x_3119) ;  /* 0x0000003000007947 */ /* 0x000fea0003800000 */
.L_x_3120:
[----:B------:R-:W2:Y:S02]  /*1d340*/  LD.E R2, [R16.64] ;  /* 0x0000000610027980 */ /* 0x000ea4000c101900 */
[----:B0-2---:R-:W-:-:S05]  /*1d350*/  IADD3 R9, R11, R2, RZ ;  /* 0x000000020b097210 */ /* 0x005fca0007ffe0ff */
[----:B------:R0:W-:Y:S02]  /*1d360*/  ST.E [R16.64], R9 ;  /* 0x0000000910007985 */ /* 0x0001e4000c101906 */
.L_x_3119:
[----:B------:R-:W-:Y:S05]  /*1d370*/  BSYNC B0 ;  /* 0x0000000000007941 */ /* 0x000fea0003800000 */
.L_x_3118:
        /* <DEDUP_REMOVED lines=10> */
.L_x_3125:
[----:B------:R-:W0:Y:S02]  /*1d420*/  LDS R18, [R14] ;  /* 0x000000000e127984 */ /* 0x000e240000000800 */
[----:B0-----:R-:W-:-:S10]  /*1d430*/  HFMA2.MMA R19, R18, 1, 1, R21 ;  /* 0x3c003c0012137835 */ /* 0x001fd40000000015 */
[----:B------:R-:W0:Y:S02]  /*1d440*/  ATOMS.CAST.SPIN R19, [R14], R18, R19 ;  /* 0x000000120e13738d */ /* 0x000e240001800013 */
[----:B0-----:R-:W-:-:S13]  /*1d450*/  ISETP.EQ.U32.AND P0, PT, R19, 0x1, PT ;  /* 0x000000011300780c */ /* 0x001fda0003f02070 */
[----:B------:R-:W-:Y:S05]  /*1d460*/  @!P0 BRA `(.L_x_3125) ;  /* 0xffffffb000008947 */ /* 0x000fea000383ffff */
[----:B------:R-:W-:Y:S05]  /*1d470*/  BRA `(.L_x_3123) ;  /* 0x0000003000007947 */ /* 0x000fea0003800000 */
.L_x_3124:
[----:B------:R-:W2:Y:S02]  /*1d480*/  LD.E R2, [R14.64] ;  /* 0x000000060e027980 */ /* 0x000ea4000c101900 */
[----:B--2---:R-:W-:-:S05]  /*1d490*/  IADD3 R11, R21, R2, RZ ;  /* 0x00000002150b7210 */ /* 0x004fca0007ffe0ff */
[----:B------:R0:W-:Y:S02]  /*1d4a0*/  ST.E [R14.64], R11 ;  /* 0x0000000b0e007985 */ /* 0x0001e4000c101906 */
.L_x_3123:
[----:B------:R-:W-:Y:S05]  /*1d4b0*/  BSYNC B0 ;  /* 0x0000000000007941 */ /* 0x000fea0003800000 */
.L_x_3122:
[----:B0-----:R-:W-:Y:S01]  /*1d4c0*/  IMAD.WIDE R14, R23, 0x2, R16 ;  /* 0x00000002170e7825 */ /* 0x001fe200078e0210 */
        /* <DEDUP_REMOVED lines=8> */
.L_x_3129:
[----:B------:R-:W0:Y:S02]  /*1d550*/  LDS R18, [R0] ;  /* 0x0000000000127984 */ /* 0x000e240000000800 */
[----:B0-----:R-:W-:-:S06]  /*1d560*/  HADD2 R19, R18, R13 ;  /* 0x0000000d12137230 */ /* 0x001fcc0000000000 */
[----:B------:R-:W0:Y:S02]  /*1d570*/  ATOMS.CAST.SPIN R19, [R0], R18, R19 ;  /* 0x000000120013738d */ /* 0x000e240001800013 */
[----:B0-----:R-:W-:-:S13]  /*1d580*/  ISETP.EQ.U32.AND P0, PT, R19, 0x1, PT ;  /* 0x000000011300780c */ /* 0x001fda0003f02070 */
[----:B------:R-:W-:Y:S05]  /*1d590*/  @!P0 BRA `(.L_x_3129) ;  /* 0xffffffb000008947 */ /* 0x000fea000383ffff */
[----:B------:R-:W-:Y:S05]  /*1d5a0*/  BRA `(.L_x_3127) ;  /* 0x0000003000007947 */ /* 0x000fea0003800000 */
.L_x_3128:
[----:B------:R-:W2:Y:S02]  /*1d5b0*/  LD.E R0, [R14.64] ;  /* 0x000000060e007980 */ /* 0x000ea4000c101900 */
[----:B--2---:R-:W-:-:S05]  /*1d5c0*/  IADD3 R11, R13, R0, RZ ;  /* 0x000000000d0b7210 */ /* 0x004fca0007ffe0ff */
[----:B------:R0:W-:Y:S02]  /*1d5d0*/  ST.E [R14.64], R11 ;  /* 0x0000000b0e007985 */ /* 0x0001e4000c101906 */
.L_x_3127:
[----:B------:R-:W-:Y:S05]  /*1d5e0*/  BSYNC B0 ;  /* 0x0000000000007941 */ /* 0x000fea0003800000 */
.L_x_3126:
        /* <DEDUP_REMOVED lines=8> */
.L_x_3133:
[----:B------:R-:W1:Y:S02]  /*1d670*/  LDS R18, [R16] ;  /* 0x0000000010127984 */ /* 0x000e640000000800 */
[----:B-1----:R-:W-:-:S10]  /*1d680*/  HFMA2.MMA R19, R18, 1, 1, R21 ;  /* 0x3c003c0012137835 */ /* 0x002fd40000000015 */
[----:B------:R-:W1:Y:S02]  /*1d690*/  ATOMS.CAST.SPIN R19, [R16], R18, R19 ;  /* 0x000000121013738d */ /* 0x000e640001800013 */
[----:B-1----:R-:W-:-:S13]  /*1d6a0*/  ISETP.EQ.U32.AND P0, PT, R19, 0x1, PT ;  /* 0x000000011300780c */ /* 0x002fda0003f02070 */
[----:B------:R-:W-:Y:S05]  /*1d6b0*/  @!P0 BRA `(.L_x_3133) ;  /* 0xffffffb000008947 */ /* 0x000fea000383ffff */
[----:B------:R-:W-:Y:S05]  /*1d6c0*/  BRA `(.L_x_3131) ;  /* 0x0000003000007947 */ /* 0x000fea0003800000 */
.L_x_3132:
[----:B------:R-:W2:Y:S02]  /*1d6d0*/  LD.E R0, [R16.64] ;  /* 0x0000000610007980 */ /* 0x000ea4000c101900 */
[----:B0-2---:R-:W-:-:S05]  /*1d6e0*/  IADD3 R11, R21, R0, RZ ;  /* 0x00000000150b7210 */ /* 0x005fca0007ffe0ff */
[----:B------:R0:W-:Y:S02]  /*1d6f0*/  ST.E [R16.64], R11 ;  /* 0x0000000b10007985 */ /* 0x0001e4000c101906 */
.L_x_3131:
[----:B------:R-:W-:Y:S05]  /*1d700*/  BSYNC B0 ;  /* 0x0000000000007941 */ /* 0x000fea0003800000 */
.L_x_3130:
        /* <DEDUP_REMOVED lines=10> */
.L_x_3137:
[----:B------:R-:W0:Y:S02]  /*1d7b0*/  LDS R12, [R0] ;  /* 0x00000000000c7984 */ /* 0x000e240000000800 */
[----:B0-----:R-:W-:-:S06]  /*1d7c0*/  HADD2 R13, R12, R17 ;  /* 0x000000110c0d7230 */ /* 0x001fcc0000000000 */
[----:B------:R-:W0:Y:S02]  /*1d7d0*/  ATOMS.CAST.SPIN R13, [R0], R12, R13 ;  /* 0x0000000c000d738d */ /* 0x000e24000180000d */
[----:B0-----:R-:W-:-:S13]  /*1d7e0*/  ISETP.EQ.U32.AND P0, PT, R13, 0x1, PT ;  /* 0x000000010d00780c */ /* 0x001fda0003f02070 */
[----:B------:R-:W-:Y:S05]  /*1d7f0*/  @!P0 BRA `(.L_x_3137) ;  /* 0xffffffb000008947 */ /* 0x000fea000383ffff */
[----:B------:R-:W-:Y:S05]  /*1d800*/  BRA `(.L_x_3135) ;  /* 0x0000003000007947 */ /* 0x000fea0003800000 */
.L_x_3136:
[----:B------:R-:W2:Y:S02]  /*1d810*/  LD.E R0, [R10.64] ;  /* 0x000000060a007980 */ /* 0x000ea4000c101900 */
[----:B--2---:R-:W-:-:S05]  /*1d820*/  IADD3 R13, R17, R0, RZ ;  /* 0x00000000110d7210 */ /* 0x004fca0007ffe0ff */
[----:B------:R0:W-:Y:S02]  /*1d830*/  ST.E [R10.64], R13 ;  /* 0x0000000d0a007985 */ /* 0x0001e4000c101906 */
.L_x_3135:
[----:B------:R-:W-:Y:S05]  /*1d840*/  BSYNC B0 ;  /* 0x0000000000007941 */ /* 0x000fea0003800000 */
.L_x_3134:
        /* <DEDUP_REMOVED lines=8> */
.L_x_3141:
[----:B------:R-:W0:Y:S02]  /*1d8d0*/  LDS R14, [R12] ;  /* 0x000000000c0e7984 */ /* 0x000e240000000800 */
[----:B0-----:R-:W-:-:S10]  /*1d8e0*/  HFMA2.MMA R15, R14, 1, 1, R19 ;  /* 0x3c003c000e0f7835 */ /* 0x001fd40000000013 */
[----:B------:R-:W0:Y:S02]  /*1d8f0*/  ATOMS.CAST.SPIN R15, [R12], R14, R15 ;  /* 0x0000000e0c0f738d */ /* 0x000e24000180000f */
[----:B0-----:R-:W-:-:S13]  /*1d900*/  ISETP.EQ.U32.AND P0, PT, R15, 0x1, PT ;  /* 0x000000010f00780c */ /* 0x001fda0003f02070 */
[----:B------:R-:W-:Y:S05]  /*1d910*/  @!P0 BRA `(.L_x_3141) ;  /* 0xffffffb000008947 */ /* 0x000fea000383ffff */
[----:B------:R-:W-:Y:S05]  /*1d920*/  BRA `(.L_x_3139) ;  /* 0x0000003000007947 */ /* 0x000fea0003800000 */
.L_x_3140:
[----:B------:R-:W2:Y:S02]  /*1d930*/  LD.E R0, [R12.64] ;  /* 0x000000060c007980 */ /* 0x000ea4000c101900 */
[----:B--2---:R-:W-:-:S05]  /*1d940*/  IADD3 R15, R19, R0, RZ ;  /* 0x00000000130f7210 */ /* 0x004fca0007ffe0ff */
[----:B------:R0:W-:Y:S02]  /*1d950*/  ST.E [R12.64], R15 ;  /* 0x0000000f0c007985 */ /* 0x0001e4000c101906 */
.L_x_3139:
[----:B------:R-:W-:Y:S05]  /*1d960*/  BSYNC B0 ;  /* 0x0000000000007941 */ /* 0x000fea0003800000 */
.L_x_3138:
[----:B------:R-:W-:Y:S01]  /*1d970*/  MOV R4, R3 ;  /* 0x0000000300047202 */ /* 0x000fe20000000f00 */
[----:B------:R-:W-:-:S04]  /*1d980*/  IMAD.WIDE R2, R23, 0x2, R10 ;  /* 0x0000000217027825 */ /* 0x000fc800078e020a */
[----:B0-----:R-:W-:-:S05]  /*1d990*/  HMUL2 R15, R4, R0 ;  /* 0x00000000040f7232 */ /* 0x001fca0000000000 */
[----:B------:R-:W2:Y:S01]  /*1d9a0*/  ATOM.E.ADD.F16x2.RN.STRONG.GPU P0, RZ, [R2.64], R15 ;  /* 0x0000000f02ff798a */ /* 0x000ea2000810e9c6 */
[----:B------:R-:W-:Y:S01]  /*1d9b0*/  BSSY B0, `(.L_x_3142) ;  /* 0x000000f000007945 */ /* 0x000fe20003800000 */
[----:B------:R-:W-:Y:S01]  /*1d9c0*/  HFMA2.MMA R17, R6, R0, -RZ ;  /* 0x0000000006117235 */ /* 0x000fe200001000ff */
[----:B--2---:R-:W-:Y:S05]  /*1d9d0*/  @P0 BRA `(.L_x_3143) ;  /* 0x000000c000000947 */ /* 0x004fea0003800000 */
[----:B------:R-:W0:Y:S02]  /*1d9e0*/  QSPC.E.S P0, RZ, [R2] ;  /* 0x0000000002ff73aa */ /* 0x000e240000000500 */
[----:B0-----:R-:W-:Y:S05]  /*1d9f0*/  @!P0 BRA `(.L_x_3144) ;  /* 0x0000007000008947 */ /* 0x001fea0003800000 */
[----:B------:R-:W-:-:S05]  /*1da00*/  LOP3.LUT R0, R2, 0xffffff, RZ, 0xc0, !PT ;  /* 0x00ffffff02007812 */ /* 0x000fca00078ec0ff */
.L_x_3145:
[----:B------:R-:W0:Y:S02]  /*1da10*/  LDS R12, [R0] ;  /* 0x00000000000c7984 */ /* 0x000e240000000800 */
[----:B0-----:R-:W-:-:S06]  /*1da20*/  HADD2 R13, R12, R15 ;  /* 0x0000000f0c0d7230 */ /* 0x001fcc0000000000 */
[----:B------:R-:W0:Y:S02]  /*1da30*/  ATOMS.CAST.SPIN R13, [R0], R12, R13 ;  /* 0x0000000c000d738d */ /* 0x000e24000180000d */
[----:B0-----:R-:W-:-:S13]  /*1da40*/  ISETP.EQ.U32.AND P0, PT, R13, 0x1, PT ;  /* 0x000000010d00780c */ /* 0x001fda0003f02070 */
[----:B------:R-:W-:Y:S05]  /*1da50*/  @!P0 BRA `(.L_x_3145) ;  /* 0xffffffb000008947 */ /* 0x000fea000383ffff */
[----:B------:R-:W-:Y:S05]  /*1da60*/  BRA `(.L_x_3143) ;  /* 0x0000003000007947 */ /* 0x000fea0003800000 */
.L_x_3144:
[----:B------:R-:W2:Y:S02]  /*1da70*/  LD.E R0, [R2.64] ;  /* 0x0000000602007980 */ /* 0x000ea4000c101900 */
[----:B--2---:R-:W-:-:S05]  /*1da80*/  IADD3 R13, R15, R0, RZ ;  /* 0x000000000f0d7210 */ /* 0x004fca0007ffe0ff */
[----:B------:R0:W-:Y:S02]  /*1da90*/  ST.E [R2.64], R13 ;  /* 0x0000000d02007985 */ /* 0x0001e4000c101906 */
.L_x_3143:
[----:B------:R-:W-:Y:S05]  /*1daa0*/  BSYNC B0 ;  /* 0x0000000000007941 */ /* 0x000fea0003800000 */
.L_x_3142:
        /* <DEDUP_REMOVED lines=8> */
.L_x_3149:
[----:B------:R-:W1:Y:S02]  /*1db30*/  LDS R12, [R10] ;  /* 0x000000000a0c7984 */ /* 0x000e640000000800 */
[----:B01----:R-:W-:-:S10]  /*1db40*/  HFMA2.MMA R13, R12, 1, 1, R17 ;  /* 0x3c003c000c0d7835 */ /* 0x003fd40000000011 */
[----:B------:R-:W0:Y:S02]  /*1db50*/  ATOMS.CAST.SPIN R13, [R10], R12, R13 ;  /* 0x0000000c0a0d738d */ /* 0x000e24000180000d */
[----:B0-----:R-:W-:-:S13]  /*1db60*/  ISETP.EQ.U32.AND P0, PT, R13, 0x1, PT ;  /* 0x000000010d00780c */ /* 0x001fda0003f02070 */
[----:B------:R-:W-:Y:S05]  /*1db70*/  @!P0 BRA `(.L_x_3149) ;  /* 0xffffffb000008947 */ /* 0x000fea000383ffff */
[----:B------:R-:W-:Y:S05]  /*1db80*/  BRA `(.L_x_3147) ;  /* 0x0000003000007947 */ /* 0x000fea0003800000 */
.L_x_3148:
[----:B------:R-:W2:Y:S02]  /*1db90*/  LD.E R0, [R10.64] ;  /* 0x000000060a007980 */ /* 0x000ea4000c101900 */
[----:B0-2---:R-:W-:-:S05]  /*1dba0*/  IADD3 R13, R17, R0, RZ ;  /* 0x00000000110d7210 */ /* 0x005fca0007ffe0ff */
[----:B------:R0:W-:Y:S02]  /*1dbb0*/  ST.E [R10.64], R13 ;  /* 0x0000000d0a007985 */ /* 0x0001e4000c101906 */
.L_x_3147:
[----:B------:R-:W-:Y:S05]  /*1dbc0*/  BSYNC B0 ;  /* 0x0000000000007941 */ /* 0x000fea0003800000 */
.L_x_3146:
        /* <DEDUP_REMOVED lines=10> */
.L_x_3153:
[----:B------:R-:W0:Y:S02]  /*1dc70*/  LDS R6, [R4] ;  /* 0x0000000004067984 */ /* 0x000e240000000800 */
[----:B0-----:R-:W-:-:S06]  /*1dc80*/  HADD2 R7, R6, R11 ;  /* 0x0000000b06077230 */ /* 0x001fcc0000000000 */
[----:B------:R-:W0:Y:S02]  /*1dc90*/  ATOMS.CAST.SPIN R7, [R4], R6, R7 ;  /* 0x000000060407738d */ /* 0x000e240001800007 */
[----:B0-----:R-:W-:-:S13]  /*1dca0*/  ISETP.EQ.U32.AND P0, PT, R7, 0x1, PT ;  /* 0x000000010700780c */ /* 0x001fda0003f02070 */
[----:B------:R-:W-:Y:S05]  /*1dcb0*/  @!P0 BRA `(.L_x_3153) ;  /* 0xffffffb000008947 */ /* 0x000fea000383ffff */
[----:B------:R-:W-:Y:S05]  /*1dcc0*/  BRA `(.L_x_3151) ;  /* 0x0000003000007947 */ /* 0x000fea0003800000 */
.L_x_3152:
[----:B------:R-:W2:Y:S02]  /*1dcd0*/  LD.E R0, [R4.64] ;  /* 0x0000000604007980 */ /* 0x000ea4000c101900 */
[----:B--2---:R-:W-:-:S05]  /*1dce0*/  IADD3 R7, R11, R0, RZ ;  /* 0x000000000b077210 */ /* 0x004fca0007ffe0ff */
[----:B------:R0:W-:Y:S02]  /*1dcf0*/  ST.E [R4.64], R7 ;  /* 0x0000000704007985 */ /* 0x0001e4000c101906 */
.L_x_3151:
[----:B------:R-:W-:Y:S05]  /*1dd00*/  BSYNC B0 ;  /* 0x0000000000007941 */ /* 0x000fea0003800000 */
.L_x_3150:
[----:B------:R-:W-:-:S04]  /*1dd10*/  IADD3 R2, P0, R8, R2, RZ ;  /* 0x0000000208027210 */ /* 0x000fc80007f1e0ff */
[----:B------:R-:W-:-:S08]  /*1dd20*/  IADD3.X R3, R9, R3, RZ, P0, !PT ;  /* 0x0000000309037210 */ /* 0x000fd000007fe4ff */
[----:B------:R-:W2:Y:S02]  /*1dd30*/  ATOM.E.ADD.F16x2.RN.STRONG.GPU P0, RZ, [R2.64], R13 ;  /* 0x0000000d02ff798a */ /* 0x000ea4000810e9c6 */
[----:B--2---:R-:W-:Y:S05]  /*1dd40*/  @P0 EXIT ;  /* 0x000000000000094d */ /* 0x004fea0003800000 */
[----:B------:R-:W1:Y:S02]  /*1dd50*/  QSPC.E.S P0, RZ, [R2] ;  /* 0x0000000002ff73aa */ /* 0x000e640000000500 */
[----:B-1----:R-:W-:Y:S05]  /*1dd60*/  @!P0 BRA `(.L_x_3154) ;  /* 0x0000007000008947 */ /* 0x002fea0003800000 */
[----:B------:R-:W-:-:S05]  /*1dd70*/  LOP3.LUT R2, R2, 0xffffff, RZ, 0xc0, !PT ;  /* 0x00ffffff02027812 */ /* 0x000fca00078ec0ff */
.L_x_3155:
[----:B0-----:R-:W0:Y:S02]  /*1dd80*/  LDS R4, [R2] ;  /* 0x0000000002047984 */ /* 0x001e240000000800 */
[----:B0-----:R-:W-:-:S10]  /*1dd90*/  HFMA2.MMA R5, R4, 1, 1, R13 ;  /* 0x3c003c0004057835 */ /* 0x001fd4000000000d */
[----:B------:R-:W0:Y:S02]  /*1dda0*/  ATOMS.CAST.SPIN R5, [R2], R4, R5 ;  /* 0x000000040205738d */ /* 0x000e240001800005 */
[----:B0-----:R-:W-:-:S13]  /*1ddb0*/  ISETP.EQ.U32.AND P0, PT, R5, 0x1, PT ;  /* 0x000000010500780c */ /* 0x001fda0003f02070 */
[----:B------:R-:W-:Y:S05]  /*1ddc0*/  @!P0 BRA `(.L_x_3155) ;  /* 0xffffffb000008947 */ /* 0x000fea000383ffff */
[----:B------:R-:W-:Y:S05]  /*1ddd0*/  EXIT ;  /* 0x000000000000794d */ /* 0x000fea0003800000 */
.L_x_3154:
[----:B------:R-:W2:Y:S02]  /*1dde0*/  LD.E R0, [R2.64] ;  /* 0x0000000602007980 */ /* 0x000ea4000c101900 */
[----:B0-2---:R-:W-:-:S05]  /*1ddf0*/  IADD3 R5, R13, R0, RZ ;  /* 0x000000000d057210 */ /* 0x005fca0007ffe0ff */
[----:B------:R-:W-:Y:S01]  /*1de00*/  ST.E [R2.64], R5 ;  /* 0x0000000502007985 */ /* 0x000fe2000c101906 */
[----:B------:R-:W-:Y:S05]  /*1de10*/  EXIT ;  /* 0x000000000000794d */ /* 0x000fea0003800000 */
.L_x_3156:
        /* <DEDUP_REMOVED lines=14> */
.L_x_3873:


//--------------------- .text._Z23gemm_half_q_half_kernelILi6ELb0ELb1EEvPK6__halfPKjS4_S2_PS0_iiiiPKtS7_iiiiiibS2_i --------------------------
	.section	.text._Z23gemm_half_q_half_kernelILi6ELb0ELb1EEvPK6__halfPKjS4_S2_PS0_iiiiPKtS7_iiiiiibS2_i,"ax",@progbits
	.sectioninfo	@"SHI_REGISTERS=136"
	.align	128
        .global         _Z23gemm_half_q_half_kernelILi6ELb0ELb1EEvPK6__halfPKjS4_S2_PS0_iiiiPKtS7_iiiiiibS2_i
        .type           _Z23gemm_half_q_half_kernelILi6ELb0ELb1EEvPK6__halfPKjS4_S2_PS0_iiiiPKtS7_iiiiiibS2_i,@function
        .size           _Z23gemm_half_q_half_kernelILi6ELb0ELb1EEvPK6__halfPKjS4_S2_PS0_iiiiPKtS7_iiiiiibS2_i,(.L_x_3874 - _Z23gemm_half_q_half_kernelILi6ELb0ELb1EEvPK6__halfPKjS4_S2_PS0_iiiiPKtS7_iiiiiibS2_i)
        .other          _Z23gemm_half_q_half_kernelILi6ELb0ELb1EEvPK6__halfPKjS4_S2_PS0_iiiiPKtS7_iiiiiibS2_i,@"STO_CUDA_ENTRY STV_DEFAULT"
_Z23gemm_half_q_half_kernelILi6ELb0ELb1EEvPK6__halfPKjS4_S2_PS0_iiiiPKtS7_iiiiiibS2_i:
.text._Z23gemm_half_q_half_kernelILi6ELb0ELb1EEvPK6__halfPKjS4_S2_PS0_iiiiPKtS7_iiiiiibS2_i:
[----:B------:R-:W-:Y:S02]  /*0000*/  IMAD.MOV.U32 R1, RZ, RZ, c[0x0][0x28] ;  /* 0x00000a00ff017624 */ /* 0x000fe400078e00ff */
[----:B------:R-:W0:Y:S01]  /*0010*/  S2R R14, SR_CTAID.Z ;  /* 0x00000000000e7919 */ /* 0x000e220000002700 */
[----:B------:R-:W-:Y:S01]  /*0020*/  ULDC.64 UR6, c[0x0][0x118] ;  /* 0x0000460000067ab9 */ /* 0x000fe20000000a00 */
[----:B------:R-:W-:Y:S01]  /*0030*/  BSSY B0, `(.L_x_3157) ;  /* 0x0000029000007945 */ /* 0x000fe20003800000 */
[----:B------:R-:W-:Y:S01]  /*0040*/  IADD3 R1, R1, -0x10, RZ ;  /* 0xfffffff001017810 */ /* 0x000fe20007ffe0ff */
[----:B------:R-:W1:Y:S04]  /*0050*/  S2R R0, SR_TID.X ;  /* 0x0000000000007919 */ /* 0x000e680000002100 */
[----:B------:R-:W1:Y:S04]  /*0060*/  S2R R3, SR_CTAID.X ;  /* 0x0000000000037919 */ /* 0x000e680000002500 */
[----:B------:R-:W2:Y:S01]  /*0070*/  S2R R117, SR_CTAID.Y ;  /* 0x0000000000757919 */ /* 0x000ea20000002600 */
[----:B0-----:R-:W-:-:S05]  /*0080*/  IMAD.SHL.U32 R115, R14, 0x40, RZ ;  /* 0x000000400e737824 */ /* 0x001fca00078e00ff */
[----:B------:R-:W-:Y:S02]  /*0090*/  IADD3 R116, R115, 0x40, RZ ;  /* 0x0000004073747810 */ /* 0x000fe40007ffe0ff */
[----:B-1----:R-:W-:Y:S01]  /*00a0*/  LEA R114, R3, R0, 0x6 ;  /* 0x0000000003727211 */ /* 0x002fe200078e30ff */
[----:B------:R-:W-:Y:S01]  /*00b0*/  IMAD.IADD R3, R115, 0x1, R0 ;  /* 0x0000000173037824 */ /* 0x000fe200078e0200 */
[----:B------:R-:W-:Y:S01]  /*00c0*/  IMNMX R116, R116, c[0x0][0x190], PT ;  /* 0x0000640074747a17 */ /* 0x000fe20003800200 */
[----:B--2---:R-:W-:-:S03]  /*00d0*/  IMAD R117, R117, 0x6, RZ ;  /* 0x0000000675757824 */ /* 0x004fc600078e02ff */
[----:B------:R-:W-:Y:S01]  /*00e0*/  ISETP.GE.AND P0, PT, R3, R116, PT ;  /* 0x000000740300720c */ /* 0x000fe20003f06270 */
[----:B------:R-:W-:-:S05]  /*00f0*/  IMAD.SHL.U32 R114, R114, 0x4, RZ ;  /* 0x0000000472727824 */ /* 0x000fca00078e00ff */
        /* <DEDUP_REMOVED lines=28> */
.L_x_3158:
[----:B------:R-:W-:Y:S05]  /*02c0*/  BSYNC B0 ;  /* 0x0000000000007941 */ /* 0x000fea0003800000 */
.L_x_3157:
[----:B------:R-:W-:Y:S05]  /*02d0*/  @P1 EXIT ;  /* 0x000000000000194d */ /* 0x000fea0003800000 */
[----:B------:R-:W-:Y:S01]  /*02e0*/  ULDC.S8 UR4, c[0x0][0x1c0] ;  /* 0x0000700000047ab9 */ /* 0x000fe20000000200 */
[----:B------:R-:W-:Y:S01]  /*02f0*/  HFMA2.MMA R111, -RZ, RZ, 0, 1.1920928955078125e-07 ;  /* 0x00000002ff6f7435 */ /* 0x000fe200000001ff */
[----:B------:R-:W-:Y:S01]  /*0300*/  ISETP.NE.AND P0, PT, RZ, UR4, PT ;  /* 0x00000004ff007c0c */ /* 0x000fe2000bf05270 */
[C---:B------:R-:W-:Y:S01]  /*0310*/  IMAD.SHL.U32 R112, R14.reuse, 0x80, RZ ;  /* 0x000000800e707824 */ /* 0x040fe200078e00ff */
[----:B------:R-:W-:Y:S01]  /*0320*/  ISETP.GE.AND P1, PT, R115, R116, PT ;  /* 0x000000747300720c */ /* 0x000fe20003f26270 */
[----:B------:R-:W-:Y:S01]  /*0330*/  IMAD.MOV.U32 R118, RZ, RZ, R1 ;  /* 0x000000ffff767224 */ /* 0x000fe200078e0001 */
[----:B------:R-:W-:-:S05]  /*0340*/  ISETP.NE.OR P0, PT, R14, RZ, !P0 ;  /* 0x000000ff0e00720c */ /* 0x000fca0004705670 */
[----:B------:R-:W-:-:S08]  /*0350*/  IMAD.WIDE R112, R112, R111, c[0x0][0x198] ;  /* 0x0000660070707625 */ /* 0x000fd000078e026f */
[----:B------:R-:W-:Y:S05]  /*0360*/  @P0 BRA `(.L_x_3159) ;  /* 0x000000e000000947 */ /* 0x000fea0003800000 */
[----:B------:R-:W-:Y:S02]  /*0370*/  IMAD.MOV.U32 R13, RZ, RZ, 0x2 ;  /* 0x00000002ff0d7424 */ /* 0x000fe400078e00ff */
        /* <DEDUP_REMOVED lines=13> */
.L_x_3159:
[----:B------:R-:W-:Y:S06]  /*0450*/  BAR.SYNC.DEFER_BLOCKING 0x0 ;  /* 0x0000000000007b1d */ /* 0x000fec0000010000 */
[----:B------:R-:W-:Y:S05]  /*0460*/  @P1 BRA `(.L_x_3160) ;  /* 0x0000033000001947 */ /* 0x000fea0003800000 */
[----:B------:R1:W5:Y:S01]  /*0470*/  LDG.E.U16.CONSTANT R0, [R112.64] ;  /* 0x0000000670007981 */ /* 0x000362000c1e9500 */
[----:B0-----:R-:W-:Y:S01]  /*0480*/  SHF.R.S32.HI R3, RZ, 0x1f, R114 ;  /* 0x0000001fff037819 */ /* 0x001fe20000011472 */
[----:B------:R-:W-:Y:S01]  /*0490*/  IMAD.MOV.U32 R11, RZ, RZ, RZ ;  /* 0x000000ffff0b7224 */ /* 0x000fe200078e00ff */
[----:B------:R-:W-:Y:S01]  /*04a0*/  SHF.L.U32 R2, R114, 0x2, RZ ;  /* 0x0000000272027819 */ /* 0x000fe200000006ff */
[----:B------:R-:W-:Y:S01]  /*04b0*/  IMAD.MOV.U32 R13, RZ, RZ, R115 ;  /* 0x000000ffff0d7224 */ /* 0x000fe200078e0073 */
[----:B------:R-:W-:-:S02]  /*04c0*/  LEA.HI R3, R3, R114, RZ, 0x3 ;  /* 0x0000007203037211 */ /* 0x000fc400078f18ff */
[----:B------:R-:W-:Y:S02]  /*04d0*/  LOP3.LUT R8, R2, 0x10, RZ, 0xc0, !PT ;  /* 0x0000001002087812 */ /* 0x000fe400078ec0ff */
[----:B------:R-:W-:Y:S02]  /*04e0*/  SHF.R.S32.HI R9, RZ, 0x3, R3 ;  /* 0x00000003ff097819 */ /* 0x000fe40000011403 */
.L_x_3161:
[----:B0----5:R-:W-:-:S05]  /*04f0*/  IADD3 R4, R0, R11, RZ ;  /* 0x0000000b00047210 */ /* 0x021fca0007ffe0ff */
        /* <DEDUP_REMOVED lines=33> */
[----:B------:R-:W2:Y:S01]  /*0710*/  I2F.F16 R10, R10 ;  /* 0x0000000a000a7306 */ /* 0x000ea20000200c00 */
[----:B0-----:R-:W-:-:S05]  /*0720*/  PRMT R3, R12, 0x5410, R3 ;  /* 0x000054100c037816 */ /* 0x001fca0000000003 */
[----:B---3--:R-:W-:Y:S01]  /*0730*/  HMUL2 R2, R3, R4.H0_H0 ;  /* 0x2000000403027232 */ /* 0x008fe20000000000 */
[----:B--2---:R-:W-:-:S05]  /*0740*/  PRMT R5, R10, 0x5410, R5 ;  /* 0x000054100a057816 */ /* 0x004fca0000000005 */
[----:B------:R-:W-:Y:S01]  /*0750*/  HMUL2 R3, R5, R4.H0_H0 ;  /* 0x2000000405037232 */ /* 0x000fe20000000000 */
[C---:B------:R-:W-:Y:S01]  /*0760*/  IMAD R4, R11.reuse, 0x8, R118 ;  /* 0x000000080b047824 */ /* 0x040fe200078e0276 */
[----:B------:R-:W-:-:S04]  /*0770*/  IADD3 R11, R11, 0x1, RZ ;  /* 0x000000010b0b7810 */ /* 0x000fc80007ffe0ff */
[----:B------:R0:W-:Y:S01]  /*0780*/  STL.64 [R4], R2 ;  /* 0x0000000204007387 */ /* 0x0001e20000100a00 */
[----:B------:R-:W-:Y:S05]  /*0790*/  @!P0 BRA `(.L_x_3161) ;  /* 0xfffffd5000008947 */ /* 0x000fea000383ffff */
.L_x_3160:
[----:B------:R-:W2:Y:S04]  /*07a0*/  LDL.64 R104, [R1] ;  /* 0x0000000001687983 */ /* 0x000ea80000100a00 */
[----:B-1----:R1:W3:Y:S01]  /*07b0*/  LDG.E.U16.CONSTANT R112, [R112.64+0x2] ;  /* 0x0000020670707981 */ /* 0x0022e2000c1e9500 */
        /* <DEDUP_REMOVED lines=12> */
[----:B------:R-:W-:Y:S02]  /*0880*/  @P0 SHF.R.S32.HI R3, RZ, 0x1f, R0 ;  /* 0x0000001fff030819 */ /* 0x000fe40000011400 */
[C---:B------:R-:W-:Y:S02]  /*0890*/  @P2 IMNMX R4, R115.reuse, c[0x0][0x1b4], PT ;  /* 0x00006d0073042a17 */ /* 0x040fe40003800200 */
[----:B------:R-:W-:Y:S02]  /*08a0*/  @P3 IMNMX R5, R115, c[0x0][0x1b8], PT ;  /* 0x00006e0073053a17 */ /* 0x000fe40003800200 */
[----:B------:R-:W-:-:S02]  /*08b0*/  @P1 IADD3 R2, R2, -c[0x0][0x1ac], RZ ;  /* 0x80006b0002021a10 */ /* 0x000fc40007ffe0ff */
[----:B------:R-:W-:Y:S02]  /*08c0*/  @P0 LEA.HI R3, R3, R0, RZ, 0x5 ;  /* 0x0000000003030211 */ /* 0x000fe400078f28ff */
[----:B------:R-:W-:Y:S02]  /*08d0*/  @P2 IADD3 R4, R4, -c[0x0][0x1b0], RZ ;  /* 0x80006c0004042a10 */ /* 0x000fe40007ffe0ff */
[----:B------:R-:W-:Y:S02]  /*08e0*/  @P3 IADD3 R0, R5, -c[0x0][0x1b4], RZ ;  /* 0x80006d0005003a10 */ /* 0x000fe40007ffe0ff */
[----:B------:R-:W-:Y:S02]  /*08f0*/  @P1 SHF.R.S32.HI R5, RZ, 0x1f, R2 ;  /* 0x0000001fff051819 */ /* 0x000fe40000011402 */
[----:B------:R-:W-:Y:S02]  /*0900*/  @P4 IMNMX R6, R115, c[0x0][0x1bc], PT ;  /* 0x00006f0073064a17 */ /* 0x000fe40003800200 */
[----:B------:R-:W-:-:S02]  /*0910*/  @P2 SHF.R.S32.HI R7, RZ, 0x1f, R4 ;  /* 0x0000001fff072819 */ /* 0x000fc40000011404 */
[----:B------:R-:W-:Y:S01]  /*0920*/  @P1 LEA.HI R5, R5, R2, RZ, 0x5 ;  /* 0x0000000205051211 */ /* 0x000fe200078f28ff */
[----:B------:R-:W-:Y:S01]  /*0930*/  IMAD.MOV.U32 R2, RZ, RZ, RZ ;  /* 0x000000ffff027224 */ /* 0x000fe200078e00ff */
[----:B------:R-:W-:Y:S02]  /*0940*/  @P4 IADD3 R6, R6, -c[0x0][0x1b8], RZ ;  /* 0x80006e0006064a10 */ /* 0x000fe40007ffe0ff */
[----:B------:R-:W-:Y:S02]  /*0950*/  @P3 SHF.R.S32.HI R9, RZ, 0x1f, R0 ;  /* 0x0000001fff093819 */ /* 0x000fe40000011400 */
[----:B------:R-:W-:Y:S02]  /*0960*/  @P2 LEA.HI R4, R7, R4, RZ, 0x5 ;  /* 0x0000000407042211 */ /* 0x000fe400078f28ff */
[----:B------:R-:W-:Y:S02]  /*0970*/  @P1 SHF.R.S32.HI R5, RZ, 0x5, R5 ;  /* 0x00000005ff051819 */ /* 0x000fe40000011405 */
[----:B------:R-:W-:-:S02]  /*0980*/  @P4 SHF.R.S32.HI R11, RZ, 0x1f, R6 ;  /* 0x0000001fff0b4819 */ /* 0x000fc40000011406 */
[----:B------:R-:W-:Y:S02]  /*0990*/  @P0 SHF.R.S32.HI R3, RZ, 0x5, R3 ;  /* 0x00000005ff030819 */ /* 0x000fe40000011403 */
[----:B------:R-:W-:Y:S01]  /*09a0*/  @P3 LEA.HI R9, R9, R0, RZ, 0x5 ;  /* 0x0000000009093211 */ /* 0x000fe200078f28ff */
[----:B------:R-:W-:Y:S01]  /*09b0*/  IMAD.MOV.U32 R0, RZ, RZ, RZ ;  /* 0x000000ffff007224 */ /* 0x000fe200078e00ff */
[----:B------:R-:W-:Y:S01]  /*09c0*/  @P2 SHF.R.S32.HI R4, RZ, 0x5, R4 ;  /* 0x00000005ff042819 */ /* 0x000fe20000011404 */
[----:B------:R-:W-:Y:S01]  /*09d0*/  @P1 IMAD R0, R5, 0x5, RZ ;  /* 0x0000000505001824 */ /* 0x000fe200078e02ff */
[----:B------:R-:W-:Y:S01]  /*09e0*/  @P4 LEA.HI R11, R11, R6, RZ, 0x5 ;  /* 0x000000060b0b4211 */ /* 0x000fe200078f28ff */
[----:B------:R-:W-:Y:S01]  /*09f0*/  @P0 IMAD R2, R3, 0x6, RZ ;  /* 0x0000000603020824 */ /* 0x000fe200078e02ff */
[----:B------:R-:W-:Y:S01]  /*0a00*/  SHF.R.S32.HI R5, RZ, 0x5, R8 ;  /* 0x00000005ff057819 */ /* 0x000fe20000011408 */
[----:B------:R-:W-:Y:S01]  /*0a10*/  IMAD.MOV.U32 R3, RZ, RZ, RZ ;  /* 0x000000ffff037224 */ /* 0x000fe200078e00ff */
[----:B------:R-:W-:Y:S01]  /*0a20*/  MOV R7, RZ ;  /* 0x000000ff00077202 */ /* 0x000fe20000000f00 */
[----:B------:R-:W-:Y:S01]  /*0a30*/  @P2 IMAD.SHL.U32 R7, R4, 0x4, RZ ;  /* 0x0000000404072824 */ /* 0x000fe200078e00ff */
[----:B------:R-:W-:Y:S01]  /*0a40*/  HFMA2.MMA R4, -RZ, RZ, 0, 0 ;  /* 0x00000000ff047435 */ /* 0x000fe200000001ff */
[----:B------:R-:W-:Y:S01]  /*0a50*/  @P3 SHF.R.S32.HI R9, RZ, 0x5, R9 ;  /* 0x00000005ff093819 */ /* 0x000fe20000011409 */
[----:B------:R-:W-:Y:S01]  /*0a60*/  IMAD R2, R5, 0x8, R2 ;  /* 0x0000000805027824 */ /* 0x000fe200078e0202 */
[----:B------:R-:W-:-:S02]  /*0a70*/  @P4 SHF.R.S32.HI R11, RZ, 0x5, R11 ;  /* 0x00000005ff0b4819 */ /* 0x000fc4000001140b */
[----:B-1----:R-:W-:Y:S01]  /*0a80*/  MOV R113, RZ ;  /* 0x000000ff00717202 */ /* 0x002fe20000000f00 */
[----:B------:R-:W-:Y:S01]  /*0a90*/  @P3 IMAD R3, R9, 0x3, RZ ;  /* 0x0000000309033824 */ /* 0x000fe200078e02ff */
[----:B------:R-:W-:Y:S01]  /*0aa0*/  IADD3 R0, R7, R2, R0 ;  /* 0x0000000207007210 */ /* 0x000fe20007ffe000 */
[----:B------:R-:W-:Y:S01]  /*0ab0*/  @P4 IMAD.SHL.U32 R4, R11, 0x2, RZ ;  /* 0x000000020b044824 */ /* 0x000fe200078e00ff */
[----:B------:R-:W-:Y:S02]  /*0ac0*/  PRMT R14, RZ, 0x5410, RZ ;  /* 0x00005410ff0e7816 */ /* 0x000fe400000000ff */
[----:B------:R-:W-:Y:S02]  /*0ad0*/  PRMT R13, RZ, 0x5410, RZ ;  /* 0x00005410ff0d7816 */ /* 0x000fe400000000ff */
[----:B------:R-:W-:Y:S02]  /*0ae0*/  IADD3 R0, R4, R0, R3 ;  /* 0x0000000004007210 */ /* 0x000fe40007ffe003 */
[----:B------:R-:W-:-:S02]  /*0af0*/  PRMT R12, RZ, 0x5410, RZ ;  /* 0x00005410ff0c7816 */ /* 0x000fc400000000ff */
[----:B------:R-:W-:Y:S01]  /*0b00*/  PRMT R11, RZ, 0x5410, RZ ;  /* 0x00005410ff0b7816 */ /* 0x000fe200000000ff */
[----:B------:R-:W-:Y:S01]  /*0b10*/  IMAD R3, R0, c[0x0][0x18c], RZ ;  /* 0x0000630000037a24 */ /* 0x000fe200078e02ff */
[----:B------:R-:W-:Y:S02]  /*0b20*/  SHF.R.S32.HI R0, RZ, 0x1f, R114 ;  /* 0x0000001fff007819 */ /* 0x000fe40000011472 */
[----:B------:R-:W-:Y:S02]  /*0b30*/  PRMT R10, RZ, 0x5410, RZ ;  /* 0x00005410ff0a7816 */ /* 0x000fe400000000ff */
[----:B------:R-:W-:Y:S02]  /*0b40*/  IADD3 R2, P0, R114, R3, RZ ;  /* 0x0000000372027210 */ /* 0x000fe40007f1e0ff */
[----:B------:R-:W-:Y:S02]  /*0b50*/  PRMT R9, RZ, 0x5410, RZ ;  /* 0x00005410ff097816 */ /* 0x000fe400000000ff */
[----:B------:R-:W-:-:S02]  /*0b60*/  LEA.HI.X.SX32 R3, R3, R0, 0x1, P0 ;  /* 0x0000000003037211 */ /* 0x000fc400000f0eff */
[C---:B------:R-:W-:Y:S02]  /*0b70*/  LEA R124, P0, R2.reuse, c[0x0][0x168], 0x2 ;  /* 0x00005a00027c7a11 */ /* 0x040fe400078010ff */
[----:B------:R-:W-:Y:S02]  /*0b80*/  PRMT R8, RZ, 0x5410, RZ ;  /* 0x00005410ff087816 */ /* 0x000fe400000000ff */
[----:B------:R-:W-:Y:S02]  /*0b90*/  LEA.HI.X R125, R2, c[0x0][0x16c], R3, 0x2, P0 ;  /* 0x00005b00027d7a11 */ /* 0x000fe400000f1403 */
[C---:B------:R-:W-:Y:S02]  /*0ba0*/  ISETP.GE.AND P0, PT, R115.reuse, R116, PT ;  /* 0x000000747300720c */ /* 0x040fe40003f06270 */
[----:B------:R-:W-:Y:S02]  /*0bb0*/  PRMT R7, RZ, 0x5410, RZ ;  /* 0x00005410ff077816 */ /* 0x000fe400000000ff */
[----:B------:R-:W-:-:S02]  /*0bc0*/  ISETP.GE.OR P0, PT, R115, c[0x0][0x1a8], P0 ;  /* 0x00006a0073007a0c */ /* 0x000fc40000706670 */
[----:B------:R-:W-:Y:S02]  /*0bd0*/  PRMT R6, RZ, 0x5410, RZ ;  /* 0x00005410ff067816 */ /* 0x000fe400000000ff */
[----:B------:R-:W-:Y:S02]  /*0be0*/  PRMT R5, RZ, 0x5410, RZ ;  /* 0x00005410ff057816 */ /* 0x000fe400000000ff */
[----:B------:R-:W-:Y:S02]  /*0bf0*/  PRMT R4, RZ, 0x5410, RZ ;  /* 0x00005410ff047816 */ /* 0x000fe400000000ff */
[----:B------:R-:W-:Y:S02]  /*0c00*/  PRMT R3, RZ, 0x5410, RZ ;  /* 0x00005410ff037816 */ /* 0x000fe400000000ff */
[----:B--2---:R-:W-:Y:S01]  /*0c10*/  PRMT R110, R104, 0x7610, R104 ;  /* 0x00007610686e7816 */ /* 0x004fe20000000068 */
[----:B---3--:R-:W-:Y:S02]  /*0c20*/  IMAD.IADD R112, R115, 0x1, R112 ;  /* 0x0000000173707824 */ /* 0x008fe400078e0270 */
[----:B------:R-:W-:Y:S05]  /*0c30*/  @P0 BRA `(.L_x_3162) ;  /* 0x000075c000000947 */ /* 0x000fea0003800000 */
[----:B------:R-:W-:Y:S01]  /*0c40*/  IMAD.MOV.U32 R113, RZ, RZ, RZ ;  /* 0x000000ffff717224 */ /* 0x000fe200078e00ff */
[----:B------:R-:W-:Y:S01]  /*0c50*/  PRMT R14, RZ, 0x7610, R14 ;  /* 0x00007610ff0e7816 */ /* 0x000fe2000000000e */
[----:B------:R-:W-:-:S02]  /*0c60*/  UMOV UR4, URZ ;  /* 0x0000003f00047c82 */ /* 0x000fc40008000000 */
.L_x_3163:
[----:B------:R-:W2:Y:S01]  /*0c70*/  LDG.E.128.CONSTANT R20, [R124.64] ;  /* 0x000000067c147981 */ /* 0x000ea2000c1e9d00 */
[----:B------:R-:W-:Y:S01]  /*0c80*/  HFMA2.MMA R15, -RZ, RZ, 0, 2.384185791015625e-07 ;  /* 0x00000004ff0f7435 */ /* 0x000fe200000001ff */
[----:B------:R-:W-:-:S09]  /*0c90*/  ISETP.NE.AND P0, PT, R115, R112, PT ;  /* 0x000000707300720c */ /* 0x000fd20003f05270 */
[----:B------:R-:W-:-:S05]  /*0ca0*/  IMAD.WIDE R24, R15, c[0x0][0x18c], R124 ;  /* 0x000063000f187a25 */ /* 0x000fca00078e027c */
[----:B------:R0:W3:Y:S01]  /*0cb0*/  LDG.E.128.CONSTANT R16, [R24.64] ;  /* 0x0000000618107981 */ /* 0x0000e2000c1e9d00 */
[----:B------:R-:W-:Y:S02]  /*0cc0*/  @!P0 IMAD.SHL.U32 R26, R115, 0x2, RZ ;  /* 0x00000002731a8824 */ /* 0x000fe400078e00ff */
[----:B------:R-:W-:-:S04]  /*0cd0*/  @!P0 IMAD.MOV.U32 R27, RZ, RZ, 0x2 ;  /* 0x00000002ff1b8424 */ /* 0x000fc800078e00ff */
[----:B------:R-:W-:-:S06]  /*0ce0*/  @!P0 IMAD.WIDE R26, R26, R27, c[0x0][0x198] ;  /* 0x000066001a1a8625 */ /* 0x000fcc00078e021b */
[----:B------:R1:W4:Y:S01]  /*0cf0*/  @!P0 LDG.E.U16.CONSTANT R26, [R26.64+0x2] ;  /* 0x000002061a1a8981 */ /* 0x000322000c1e9500 */
[----:B------:R-:W-:-:S04]  /*0d00*/  @!P0 IADD3 R113, R113, 0x1, RZ ;  /* 0x0000000171718810 */ /* 0x000fc80007ffe0ff */
[----:B------:R-:W-:-:S06]  /*0d10*/  @!P0 LEA R28, R113, R118, 0x3 ;  /* 0x00000076711c8211 */ /* 0x000fcc00078e18ff */
[----:B------:R-:W5:Y:S01]  /*0d20*/  @!P0 LDL.64 R28, [R28] ;  /* 0x000000001c1c8983 */ /* 0x000f620000100a00 */
[----:B0-----:R-:W-:Y:S01]  /*0d30*/  IMAD.WIDE R24, R15, c[0x0][0x18c], R24 ;  /* 0x000063000f187a25 */ /* 0x001fe200078e0218 */
[----:B--2---:R-:W-:Y:S02]  /*0d40*/  LOP3.LUT R0, R21, 0xff, RZ, 0xc0, !PT ;  /* 0x000000ff15007812 */ /* 0x004fe400078ec0ff */
[----:B------:R-:W-:Y:S02]  /*0d50*/  LOP3.LUT R30, R22, 0xff, RZ, 0xc0, !PT ;  /* 0x000000ff161e7812 */ /* 0x000fe400078ec0ff */
[----:B-1----:R-:W-:Y:S02]  /*0d60*/  IADD3 R27, R0, -0x80, RZ ;  /* 0xffffff80001b7810 */ /* 0x002fe40007ffe0ff */
[----:B------:R-:W-:Y:S02]  /*0d70*/  LOP3.LUT R0, R23, 0xff, RZ, 0xc0, !PT ;  /* 0x000000ff17007812 */ /* 0x000fe400078ec0ff */
[----:B------:R-:W-:-:S02]  /*0d80*/  LEA.HI R47, R20, 0xffffff80, RZ, 0x8 ;  /* 0xffffff80142f7811 */ /* 0x000fc400078f40ff */
[----:B------:R-:W-:Y:S01]  /*0d90*/  IADD3 R32, R0, -0x80, RZ ;  /* 0xffffff8000207810 */ /* 0x000fe20007ffe0ff */
[----:B------:R-:W0:Y:S01]  /*0da0*/  I2F.F16 R27, R27 ;  /* 0x0000001b001b7306 */ /* 0x000e220000200c00 */
[----:B------:R-:W-:Y:S02]  /*0db0*/  LOP3.LUT R0, R20, 0xff, RZ, 0xc0, !PT ;  /* 0x000000ff14007812 */ /* 0x000fe400078ec0ff */
[--C-:B------:R-:W-:Y:S02]  /*0dc0*/  SHF.R.U32.HI R2, RZ, 0x8, R20.reuse ;  /* 0x00000008ff027819 */ /* 0x100fe40000011614 */
[----:B------:R-:W-:Y:S02]  /*0dd0*/  SHF.R.U32.HI R20, RZ, 0x10, R20 ;  /* 0x00000010ff147819 */ /* 0x000fe40000011614 */
[----:B------:R-:W-:Y:S01]  /*0de0*/  IADD3 R31, R30, -0x80, RZ ;  /* 0xffffff801e1f7810 */ /* 0x000fe20007ffe0ff */
[----:B------:R-:W-:Y:S01]  /*0df0*/  I2F.F16 R37, R32 ;  /* 0x0000002000257306 */ /* 0x000fe20000200c00 */
[----:B------:R-:W-:-:S02]  /*0e00*/  LEA.HI R48, R21, 0xffffff80, RZ, 0x8 ;  /* 0xffffff8015307811 */ /* 0x000fc400078f40ff */
[--C-:B------:R-:W-:Y:S02]  /*0e10*/  SHF.R.U32.HI R30, RZ, 0x8, R21.reuse ;  /* 0x00000008ff1e7819 */ /* 0x100fe40000011615 */
[----:B------:R-:W-:Y:S02]  /*0e20*/  LOP3.LUT R20, R20, 0xff, RZ, 0xc0, !PT ;  /* 0x000000ff14147812 */ /* 0x000fe400078ec0ff */
[----:B------:R-:W-:Y:S01]  /*0e30*/  SHF.R.U32.HI R21, RZ, 0x10, R21 ;  /* 0x00000010ff157819 */ /* 0x000fe20000011615 */
[----:B------:R1:W-:Y:S01]  /*0e40*/  I2F.F16 R38, R31 ;  /* 0x0000001f00267306 */ /* 0x0003e20000200c00 */
[----:B------:R-:W-:Y:S01]  /*0e50*/  IADD3 R20, R20, -0x80, RZ ;  /* 0xffffff8014147810 */ /* 0x000fe20007ffe0ff */
[----:B----4-:R-:W-:Y:S01]  /*0e60*/  @!P0 IMAD.IADD R112, R26, 0x1, R115 ;  /* 0x000000011a708824 */ /* 0x010fe200078e0273 */
[----:B------:R-:W-:Y:S02]  /*0e70*/  LOP3.LUT R21, R21, 0xff, RZ, 0xc0, !PT ;  /* 0x000000ff15157812 */ /* 0x000fe400078ec0ff */
[----:B------:R-:W-:-:S02]  /*0e80*/  IADD3 R0, R0, -0x80, RZ ;  /* 0xffffff8000007810 */ /* 0x000fc40007ffe0ff */
[----:B------:R-:W-:Y:S01]  /*0e90*/  IADD3 R45, R21, -0x80, RZ ;  /* 0xffffff80152d7810 */ /* 0x000fe20007ffe0ff */
[----:B------:R2:W-:Y:S01]  /*0ea0*/  I2F.F16 R44, R20 ;  /* 0x00000014002c7306 */ /* 0x0005e20000200c00 */
[----:B------:R-:W-:Y:S02]  /*0eb0*/  LEA.HI R49, R22, 0xffffff80, RZ, 0x8 ;  /* 0xffffff8016317811 */ /* 0x000fe400078f40ff */
[----:B------:R-:W-:Y:S02]  /*0ec0*/  LEA.HI R50, R23, 0xffffff80, RZ, 0x8 ;  /* 0xffffff8017327811 */ /* 0x000fe400078f40ff */
[--C-:B-1----:R-:W-:Y:S02]  /*0ed0*/  SHF.R.U32.HI R31, RZ, 0x8, R23.reuse ;  /* 0x00000008ff1f7819 */ /* 0x102fe40000011617 */
[----:B------:R-:W-:Y:S01]  /*0ee0*/  SHF.R.U32.HI R23, RZ, 0x10, R23 ;  /* 0x00000010ff177819 */ /* 0x000fe20000011617 */
[----:B------:R1:W4:Y:S01]  /*0ef0*/  I2F.F16 R43, R0 ;  /* 0x00000000002b7306 */ /* 0x0003220000200c00 */
[----:B--2---:R-:W2:Y:S01]  /*0f00*/  LDS.64 R20, [UR4] ;  /* 0x00000004ff147984 */ /* 0x004ea20008000a00 */
[----:B------:R-:W-:-:S02]  /*0f10*/  LOP3.LUT R2, R2, 0xff, RZ, 0xc0, !PT ;  /* 0x000000ff02027812 */ /* 0x000fc400078ec0ff */
[----:B------:R-:W-:Y:S02]  /*0f20*/  LOP3.LUT R23, R23, 0xff, RZ, 0xc0, !PT ;  /* 0x000000ff17177812 */ /* 0x000fe400078ec0ff */
[----:B------:R-:W-:Y:S02]  /*0f30*/  IADD3 R2, R2, -0x80, RZ ;  /* 0xffffff8002027810 */ /* 0x000fe40007ffe0ff */
[----:B------:R-:W-:Y:S01]  /*0f40*/  IADD3 R23, R23, -0x80, RZ ;  /* 0xffffff8017177810 */ /* 0x000fe20007ffe0ff */
[----:B------:R-:W-:Y:S01]  /*0f50*/  I2F.F16 R47, R47 ;  /* 0x0000002f002f7306 */ /* 0x000fe20000200c00 */
[--C-:B-1----:R-:W-:Y:S02]  /*0f60*/  SHF.R.U32.HI R0, RZ, 0x8, R22.reuse ;  /* 0x00000008ff007819 */ /* 0x102fe40000011616 */
[----:B------:R-:W-:Y:S02]  /*0f70*/  SHF.R.U32.HI R22, RZ, 0x10, R22 ;  /* 0x00000010ff167819 */ /* 0x000fe40000011616 */
[----:B------:R-:W-:-:S02]  /*0f80*/  LOP3.LUT R0, R0, 0xff, RZ, 0xc0, !PT ;  /* 0x000000ff00007812 */ /* 0x000fc400078ec0ff */
[----:B------:R-:W-:Y:S01]  /*0f90*/  LOP3.LUT R22, R22, 0xff, RZ, 0xc0, !PT ;  /* 0x000000ff16167812 */ /* 0x000fe200078ec0ff */
[----:B------:R-:W-:Y:S01]  /*0fa0*/  I2F.F16 R42, R23 ;  /* 0x00000017002a7306 */ /* 0x000fe20000200c00 */
[----:B------:R-:W-:Y:S02]  /*0fb0*/  IADD3 R0, R0, -0x80, RZ ;  /* 0xffffff8000007810 */ /* 0x000fe40007ffe0ff */
[----:B------:R-:W-:Y:S02]  /*0fc0*/  IADD3 R22, R22, -0x80, RZ ;  /* 0xffffff8016167810 */ /* 0x000fe40007ffe0ff */
[----:B------:R-:W-:Y:S02]  /*0fd0*/  LOP3.LUT R30, R30, 0xff, RZ, 0xc0, !PT ;  /* 0x000000ff1e1e7812 */ /* 0x000fe400078ec0ff */
[----:B------:R-:W-:Y:S01]  /*0fe0*/  LOP3.LUT R31, R31, 0xff, RZ, 0xc0, !PT ;  /* 0x000000ff1f1f7812 */ /* 0x000fe200078ec0ff */
[----:B------:R1:W-:Y:S01]  /*0ff0*/  I2F.F16 R41, R0 ;  /* 0x0000000000297306 */ /* 0x0003e20000200c00 */
[----:B------:R-:W-:-:S02]  /*1000*/  IADD3 R30, R30, -0x80, RZ ;  /* 0xffffff801e1e7810 */ /* 0x000fc40007ffe0ff */
[----:B------:R-:W-:Y:S01]  /*1010*/  IADD3 R31, R31, -0x80, RZ ;  /* 0xffffff801f1f7810 */ /* 0x000fe20007ffe0ff */
[----:B0-----:R-:W-:Y:S01]  /*1020*/  HADD2.F32 R36, -RZ, R27.H0_H0 ;  /* 0x2000001bff247230 */ /* 0x001fe20000004100 */
[----:B---3--:R-:W-:Y:S02]  /*1030*/  SHF.R.U32.HI R26, RZ, 0x8, R16 ;  /* 0x00000008ff1a7819 */ /* 0x008fe40000011610 */
[----:B------:R-:W-:Y:S01]  /*1040*/  SHF.R.U32.HI R32, RZ, 0x8, R17 ;  /* 0x00000008ff207819 */ /* 0x000fe20000011611 */
[----:B------:R0:W-:Y:S01]  /*1050*/  I2F.F16 R46, R22 ;  /* 0x00000016002e7306 */ /* 0x0001e20000200c00 */
[----:B-1----:R-:W-:Y:S02]  /*1060*/  LOP3.LUT R0, R16, 0xff, RZ, 0xc0, !PT ;  /* 0x000000ff10007812 */ /* 0x002fe400078ec0ff */
[----:B------:R-:W-:Y:S02]  /*1070*/  SHF.R.U32.HI R33, RZ, 0x8, R18 ;  /* 0x00000008ff217819 */ /* 0x000fe40000011612 */
[----:B------:R-:W-:-:S02]  /*1080*/  IADD3 R51, R0, -0x80, RZ ;  /* 0xffffff8000337810 */ /* 0x000fc40007ffe0ff */
[----:B------:R-:W-:Y:S01]  /*1090*/  LOP3.LUT R0, R17, 0xff, RZ, 0xc0, !PT ;  /* 0x000000ff11007812 */ /* 0x000fe200078ec0ff */
[--C-:B--2---:R-:W-:Y:S01]  /*10a0*/  HADD2.F32 R55, -RZ, R20.reuse.H0_H0 ;  /* 0x20000014ff377230 */ /* 0x104fe20000004100 */
[----:B------:R-:W1:Y:S01]  /*10b0*/  I2F.F16 R2, R2 ;  /* 0x0000000200027306 */ /* 0x000e620000200c00 */
[----:B------:R-:W-:Y:S01]  /*10c0*/  HADD2.F32 R56, -RZ, R20.H1_H1 ;  /* 0x30000014ff387230 */ /* 0x000fe20000004100 */
[----:B------:R-:W-:Y:S01]  /*10d0*/  LOP3.LUT R20, R18, 0xff, RZ, 0xc0, !PT ;  /* 0x000000ff12147812 */ /* 0x000fe200078ec0ff */
[--C-:B------:R-:W-:Y:S01]  /*10e0*/  HADD2.F32 R63, -RZ, R21.reuse.H0_H0 ;  /* 0x20000015ff3f7230 */ /* 0x100fe20000004100 */
[----:B------:R-:W-:Y:S01]  /*10f0*/  IADD3 R52, R0, -0x80, RZ ;  /* 0xffffff8000347810 */ /* 0x000fe20007ffe0ff */
[----:B------:R-:W-:Y:S01]  /*1100*/  HADD2.F32 R0, -RZ, R21.H1_H1 ;  /* 0x30000015ff007230 */ /* 0x000fe20000004100 */
[----:B------:R-:W-:Y:S02]  /*1110*/  IADD3 R53, R20, -0x80, RZ ;  /* 0xffffff8014357810 */ /* 0x000fe40007ffe0ff */
[----:B------:R-:W-:Y:S01]  /*1120*/  LOP3.LUT R20, R19, 0xff, RZ, 0xc0, !PT ;  /* 0x000000ff13147812 */ /* 0x000fe200078ec0ff */
[----:B------:R-:W2:Y:S01]  /*1130*/  I2F.F16 R40, R30 ;  /* 0x0000001e00287306 */ /* 0x000ea20000200c00 */
[----:B------:R-:W-:-:S02]  /*1140*/  LEA.HI R58, R16, 0xffffff80, RZ, 0x8 ;  /* 0xffffff80103a7811 */ /* 0x000fc400078f40ff */
[----:B------:R-:W-:Y:S02]  /*1150*/  IADD3 R54, R20, -0x80, RZ ;  /* 0xffffff8014367810 */ /* 0x000fe40007ffe0ff */
[----:B0-----:R0:W3:Y:S01]  /*1160*/  LDG.E.128.CONSTANT R20, [R24.64] ;  /* 0x0000000618147981 */ /* 0x0010e2000c1e9d00 */
[----:B------:R-:W-:Y:S02]  /*1170*/  SHF.R.U32.HI R34, RZ, 0x8, R19 ;  /* 0x00000008ff227819 */ /* 0x000fe40000011613 */
[----:B------:R0:W2:Y:S01]  /*1180*/  I2F.F16 R35, R31 ;  /* 0x0000001f00237306 */ /* 0x0000a20000200c00 */
[----:B----4-:R-:W-:Y:S01]  /*1190*/  HADD2.F32 R43, -RZ, R43.H0_H0 ;  /* 0x2000002bff2b7230 */ /* 0x010fe20000004100 */
[----:B------:R-:W-:Y:S02]  /*11a0*/  LEA.HI R59, R17, 0xffffff80, RZ, 0x8 ;  /* 0xffffff80113b7811 */ /* 0x000fe400078f40ff */
[----:B------:R-:W-:-:S04]  /*11b0*/  LEA.HI R61, R18, 0xffffff80, RZ, 0x8 ;  /* 0xffffff80123d7811 */ /* 0x000fc800078f40ff */
[----:B------:R-:W4:Y:S01]  /*11c0*/  I2F.F16 R45, R45 ;  /* 0x0000002d002d7306 */ /* 0x000f220000200c00 */
[----:B0-----:R-:W0:Y:S01]  /*11d0*/  LDS.64 R30, [UR4+0x8] ;  /* 0x00000804ff1e7984 */ /* 0x001e220008000a00 */
[----:B-1----:R-:W-:Y:S01]  /*11e0*/  HADD2.F32 R39, -RZ, R2.H0_H0 ;  /* 0x20000002ff277230 */ /* 0x002fe20000004100 */
[----:B------:R-:W-:Y:S01]  /*11f0*/  FFMA.FTZ R2, R43, R55, RZ ;  /* 0x000000372b027223 */ /* 0x000fe200000100ff */
[----:B------:R-:W-:-:S04]  /*1200*/  HADD2.F32 R38, -RZ, R38.H0_H0 ;  /* 0x20000026ff267230 */ /* 0x000fc80000004100 */
[----:B------:R-:W1:Y:S01]  /*1210*/  I2F.F16 R48, R48 ;  /* 0x0000003000307306 */ /* 0x000e620000200c00 */
[----:B------:R-:W-:Y:S01]  /*1220*/  HADD2.F32 R37, -RZ, R37.H0_H0 ;  /* 0x20000025ff257230 */ /* 0x000fe20000004100 */
[----:B------:R-:W-:Y:S01]  /*1230*/  LOP3.LUT R26, R26, 0xff, RZ, 0xc0, !PT ;  /* 0x000000ff1a1a7812 */ /* 0x000fe200078ec0ff */
[----:B------:R-:W-:-:S05]  /*1240*/  HADD2.F32 R44, -RZ, R44.H0_H0 ;  /* 0x2000002cff2c7230 */ /* 0x000fca0000004100 */
[----:B------:R-:W0:Y:S01]  /*1250*/  I2F.F16 R49, R49 ;  /* 0x0000003100317306 */ /* 0x000e220000200c00 */
[----:B------:R-:W-:Y:S01]  /*1260*/  LOP3.LUT R32, R32, 0xff, RZ, 0xc0, !PT ;  /* 0x000000ff20207812 */ /* 0x000fe200078ec0ff */
[----:B------:R-:W-:-:S06]  /*1270*/  FFMA.FTZ R27, R39, R56, R2 ;  /* 0x00000038271b7223 */ /* 0x000fcc0000010002 */
[----:B------:R-:W0:Y:S01]  /*1280*/  I2F.F16 R50, R50 ;  /* 0x0000003200327306 */ /* 0x000e220000200c00 */
[----:B------:R-:W-:Y:S01]  /*1290*/  LOP3.LUT R33, R33, 0xff, RZ, 0xc0, !PT ;  /* 0x000000ff21217812 */ /* 0x000fe200078ec0ff */
[----:B--2---:R-:W-:Y:S01]  /*12a0*/  HADD2.F32 R40, -RZ, R40.H0_H0 ;  /* 0x20000028ff287230 */ /* 0x004fe20000004100 */
[----:B------:R-:W-:Y:S01]  /*12b0*/  SHF.R.U32.HI R16, RZ, 0x10, R16 ;  /* 0x00000010ff107819 */ /* 0x000fe20000011610 */
[----:B------:R-:W-:Y:S01]  /*12c0*/  HADD2.F32 R41, -RZ, R41.H0_H0 ;  /* 0x20000029ff297230 */ /* 0x000fe20000004100 */
[C---:B------:R-:W-:Y:S01]  /*12d0*/  FFMA.FTZ R65, R55.reuse, R36, RZ ;  /* 0x0000002437417223 */ /* 0x040fe200000100ff */
[----:B------:R-:W-:Y:S01]  /*12e0*/  HADD2.F32 R35, -RZ, R35.H0_H0 ;  /* 0x20000023ff237230 */ /* 0x000fe20000004100 */
[C---:B------:R-:W-:Y:S01]  /*12f0*/  FFMA.FTZ R60, R55.reuse, R38, RZ ;  /* 0x00000026373c7223 */ /* 0x040fe200000100ff */
[----:B------:R-:W-:Y:S01]  /*1300*/  IADD3 R26, R26, -0x80, RZ ;  /* 0xffffff801a1a7810 */ /* 0x000fe20007ffe0ff */
[----:B------:R-:W-:Y:S01]  /*1310*/  FFMA.FTZ R55, R55, R37, RZ ;  /* 0x0000002537377223 */ /* 0x000fe200000100ff */
[----:B------:R-:W-:Y:S01]  /*1320*/  IADD3 R32, R32, -0x80, RZ ;  /* 0xffffff8020207810 */ /* 0x000fe20007ffe0ff */
[----:B------:R-:W-:Y:S01]  /*1330*/  FFMA.FTZ R27, R44, R63, R27 ;  /* 0x0000003f2c1b7223 */ /* 0x000fe2000001001b */
[----:B------:R-:W-:Y:S01]  /*1340*/  HADD2.F32 R47, -RZ, R47.H0_H0 ;  /* 0x2000002fff2f7230 */ /* 0x000fe20000004100 */
[----:B------:R-:W-:Y:S01]  /*1350*/  IADD3 R33, R33, -0x80, RZ ;  /* 0xffffff8021217810 */ /* 0x000fe20007ffe0ff */
[----:B----4-:R-:W-:Y:S01]  /*1360*/  HADD2.F32 R45, -RZ, R45.H0_H0 ;  /* 0x2000002dff2d7230 */ /* 0x010fe20000004100 */
[C---:B------:R-:W-:Y:S01]  /*1370*/  FFMA.FTZ R2, R56.reuse, R40, R65 ;  /* 0x0000002838027223 */ /* 0x040fe20000010041 */
[----:B------:R-:W-:Y:S01]  /*1380*/  HADD2.F32 R46, -RZ, R46.H0_H0 ;  /* 0x2000002eff2e7230 */ /* 0x000fe20000004100 */
[----:B------:R-:W-:Y:S01]  /*1390*/  FFMA.FTZ R60, R56, R41, R60 ;  /* 0x00000029383c7223 */ /* 0x000fe2000001003c */
[----:B------:R-:W-:Y:S01]  /*13a0*/  LOP3.LUT R16, R16, 0xff, RZ, 0xc0, !PT ;  /* 0x000000ff10107812 */ /* 0x000fe200078ec0ff */
[----:B------:R-:W-:Y:S01]  /*13b0*/  HADD2.F32 R42, -RZ, R42.H0_H0 ;  /* 0x2000002aff2a7230 */ /* 0x000fe20000004100 */
[----:B------:R-:W-:Y:S01]  /*13c0*/  FFMA.FTZ R55, R56, R35, R55 ;  /* 0x0000002338377223 */ /* 0x000fe20000010037 */
[----:B------:R2:W-:Y:S01]  /*13d0*/  I2F.F16 R66, R32 ;  /* 0x0000002000427306 */ /* 0x0005e20000200c00 */
[----:B------:R-:W-:Y:S01]  /*13e0*/  IADD3 R16, R16, -0x80, RZ ;  /* 0xffffff8010107810 */ /* 0x000fe20007ffe0ff */
[----:B------:R-:W-:Y:S01]  /*13f0*/  FFMA.FTZ R60, R63, R46, R60 ;  /* 0x0000002e3f3c7223 */ /* 0x000fe2000001003c */
[----:B-1----:R-:W-:-:S02]  /*1400*/  HADD2.F32 R48, -RZ, R48.H0_H0 ;  /* 0x20000030ff307230 */ /* 0x002fc40000004100 */
[----:B0-----:R-:W-:Y:S02]  /*1410*/  HADD2.F32 R49, -RZ, R49.H0_H0 ;  /* 0x20000031ff317230 */ /* 0x001fe40000004100 */
[----:B------:R-:W-:Y:S01]  /*1420*/  HADD2.F32 R50, -RZ, R50.H0_H0 ;  /* 0x20000032ff327230 */ /* 0x000fe20000004100 */
[----:B------:R0:W-:Y:S01]  /*1430*/  I2F.F16 R57, R26 ;  /* 0x0000001a00397306 */ /* 0x0001e20000200c00 */
[----:B--2---:R-:W-:Y:S01]  /*1440*/  FFMA.FTZ R32, R47, R0, R27 ;  /* 0x000000002f207223 */ /* 0x004fe2000001001b */
[----:B------:R-:W-:-:S06]  /*1450*/  SHF.R.U32.HI R17, RZ, 0x10, R17 ;  /* 0x00000010ff117819 */ /* 0x000fcc0000011611 */
[----:B------:R1:W-:Y:S01]  /*1460*/  I2F.F16 R68, R33 ;  /* 0x0000002100447306 */ /* 0x0003e20000200c00 */
[----:B0-----:R-:W0:Y:S01]  /*1470*/  LDS.64 R26, [UR4+0x80] ;  /* 0x00008004ff1a7984 */ /* 0x001e220008000a00 */
[----:B------:R-:W-:Y:S02]  /*1480*/  LOP3.LUT R34, R34, 0xff, RZ, 0xc0, !PT ;  /* 0x000000ff22227812 */ /* 0x000fe400078ec0ff */
[----:B------:R-:W-:-:S04]  /*1490*/  SHF.R.U32.HI R18, RZ, 0x10, R18 ;  /* 0x00000010ff127819 */ /* 0x000fc80000011612 */
[----:B------:R-:W2:Y:S01]  /*14a0*/  I2F.F16 R52, R52 ;  /* 0x0000003400347306 */ /* 0x000ea20000200c00 */
[C---:B-1----:R-:W-:Y:S02]  /*14b0*/  FFMA.FTZ R33, R63.reuse, R45, R2 ;  /* 0x0000002d3f217223 */ /* 0x042fe40000010002 */
[----:B------:R-:W-:Y:S02]  /*14c0*/  FFMA.FTZ R63, R63, R42, R55 ;  /* 0x0000002a3f3f7223 */ /* 0x000fe40000010037 */
[C---:B------:R-:W-:Y:S02]  /*14d0*/  FFMA.FTZ R55, R0.reuse, R48, R33 ;  /* 0x0000003000377223 */ /* 0x040fe40000010021 */
[----:B------:R-:W-:Y:S01]  /*14e0*/  FFMA.FTZ R65, R0, R50, R63 ;  /* 0x0000003200417223 */ /* 0x000fe2000001003f */
[----:B------:R1:W-:Y:S01]  /*14f0*/  I2F.F16 R69, R16 ;  /* 0x0000001000457306 */ /* 0x0003e20000200c00 */
[----:B------:R-:W-:Y:S02]  /*1500*/  LOP3.LUT R17, R17, 0xff, RZ, 0xc0, !PT ;  /* 0x000000ff11117812 */ /* 0x000fe400078ec0ff */
[----:B------:R-:W-:-:S05]  /*1510*/  IADD3 R34, R34, -0x80, RZ ;  /* 0xffffff8022227810 */ /* 0x000fca0007ffe0ff */
[----:B------:R-:W4:Y:S01]  /*1520*/  I2F.F16 R51, R51 ;  /* 0x0000003300337306 */ /* 0x000f220000200c00 */
[----:B-1----:R-:W-:Y:S01]  /*1530*/  FFMA.FTZ R16, R0, R49, R60 ;  /* 0x0000003100107223 */ /* 0x002fe2000001003c */
[----:B------:R-:W-:Y:S02]  /*1540*/  SHF.R.U32.HI R0, RZ, 0x10, R19 ;  /* 0x00000010ff007819 */ /* 0x000fe40000011613 */
[----:B------:R-:W-:Y:S02]  /*1550*/  LOP3.LUT R18, R18, 0xff, RZ, 0xc0, !PT ;  /* 0x000000ff12127812 */ /* 0x000fe400078ec0ff */
[----:B------:R-:W-:Y:S02]  /*1560*/  LOP3.LUT R0, R0, 0xff, RZ, 0xc0, !PT ;  /* 0x000000ff00007812 */ /* 0x000fe400078ec0ff */
[----:B------:R-:W1:Y:S01]  /*1570*/  I2F.F16 R53, R53 ;  /* 0x0000003500357306 */ /* 0x000e620000200c00 */
[----:B------:R-:W-:Y:S02]  /*1580*/  IADD3 R17, R17, -0x80, RZ ;  /* 0xffffff8011117810 */ /* 0x000fe40007ffe0ff */
[----:B------:R-:W-:-:S05]  /*1590*/  IADD3 R0, R0, -0x80, RZ ;  /* 0xffffff8000007810 */ /* 0x000fca0007ffe0ff */
[----:B------:R-:W0:Y:S01]  /*15a0*/  I2F.F16 R54, R54 ;  /* 0x0000003600367306 */ /* 0x000e220000200c00 */
[----:B------:R-:W-:Y:S01]  /*15b0*/  LEA.HI R2, R19, 0xffffff80, RZ, 0x8 ;  /* 0xffffff8013027811 */ /* 0x000fe200078f40ff */
[--C-:B------:R-:W-:Y:S01]  /*15c0*/  HADD2.F32 R19, -RZ, R30.reuse.H0_H0 ;  /* 0x2000001eff137230 */ /* 0x100fe20000004100 */
[----:B------:R-:W-:Y:S01]  /*15d0*/  IADD3 R18, R18, -0x80, RZ ;  /* 0xffffff8012127810 */ /* 0x000fe20007ffe0ff */
[----:B------:R-:W-:Y:S02]  /*15e0*/  HADD2.F32 R33, -RZ, R30.H1_H1 ;  /* 0x3000001eff217230 */ /* 0x000fe40000004100 */
[--C-:B------:R-:W-:Y:S02]  /*15f0*/  HADD2.F32 R63, -RZ, R31.reuse.H0_H0 ;  /* 0x2000001fff3f7230 */ /* 0x100fe40000004100 */
[----:B------:R-:W0:Y:S01]  /*1600*/  I2F.F16 R34, R34 ;  /* 0x0000002200227306 */ /* 0x000e220000200c00 */
[----:B------:R-:W-:Y:S02]  /*1610*/  HADD2.F32 R62, -RZ, R31.H1_H1 ;  /* 0x3000001fff3e7230 */ /* 0x000fe40000004100 */
[----:B------:R-:W5:Y:S05]  /*1620*/  LDS.64 R30, [UR4+0x88] ;  /* 0x00008804ff1e7984 */ /* 0x000f6a0008000a00 */
[----:B------:R-:W0:Y:S01]  /*1630*/  I2F.F16 R70, R17 ;  /* 0x0000001100467306 */ /* 0x000e220000200c00 */
[----:B--2---:R-:W-:-:S07]  /*1640*/  HADD2.F32 R52, -RZ, R52.H0_H0 ;  /* 0x20000034ff347230 */ /* 0x004fce0000004100 */
[----:B------:R-:W2:Y:S01]  /*1650*/  I2F.F16 R56, R18 ;  /* 0x0000001200387306 */ /* 0x000ea20000200c00 */
[----:B----4-:R-:W-:-:S07]  /*1660*/  HADD2.F32 R51, -RZ, R51.H0_H0 ;  /* 0x20000033ff337230 */ /* 0x010fce0000004100 */
[----:B------:R-:W4:Y:S01]  /*1670*/  I2F.F16 R0, R0 ;  /* 0x0000000000007306 */ /* 0x000f220000200c00 */
[----:B-1----:R-:W-:Y:S02]  /*1680*/  HADD2.F32 R53, -RZ, R53.H0_H0 ;  /* 0x20000035ff357230 */ /* 0x002fe40000004100 */
[----:B0-----:R-:W-:-:S05]  /*1690*/  HADD2.F32 R54, -RZ, R54.H0_H0 ;  /* 0x20000036ff367230 */ /* 0x001fca0000004100 */
[----:B------:R-:W0:Y:S01]  /*16a0*/  I2F.F16 R58, R58 ;  /* 0x0000003a003a7306 */ /* 0x000e220000200c00 */
[----:B------:R-:W-:-:S07]  /*16b0*/  HADD2.F32 R66, -RZ, R66.H0_H0 ;  /* 0x20000042ff427230 */ /* 0x000fce0000004100 */
[----:B------:R-:W1:Y:S01]  /*16c0*/  I2F.F16 R59, R59 ;  /* 0x0000003b003b7306 */ /* 0x000e620000200c00 */
[----:B------:R-:W-:-:S07]  /*16d0*/  FFMA.FTZ R60, R19, R52, R55 ;  /* 0x00000034133c7223 */ /* 0x000fce0000010037 */
[----:B------:R-:W0:Y:S01]  /*16e0*/  I2F.F16 R2, R2 ;  /* 0x0000000200027306 */ /* 0x000e220000200c00 */
[----:B------:R-:W-:-:S07]  /*16f0*/  HADD2.F32 R57, -RZ, R57.H0_H0 ;  /* 0x20000039ff397230 */ /* 0x000fce0000004100 */
[----:B------:R-:W1:Y:S01]  /*1700*/  I2F.F16 R61, R61 ;  /* 0x0000003d003d7306 */ /* 0x000e620000200c00 */
        /* <DEDUP_REMOVED lines=9> */
[----:B--2---:R-:W-:Y:S01]  /*17a0*/  HADD2.F32 R56, -RZ, R56.H0_H0 ;  /* 0x20000038ff387230 */ /* 0x004fe20000004100 */
[C---:B------:R-:W-:Y:S01]  /*17b0*/  FFMA.FTZ R64, R33.reuse, R68, R64 ;  /* 0x0000004421407223 */ /* 0x040fe20000010040 */
[----:B----4-:R-:W-:Y:S01]  /*17c0*/  HADD2.F32 R55, -RZ, R0.H0_H0 ;  /* 0x20000000ff377230 */ /* 0x010fe20000004100 */
[----:B------:R-:W-:Y:S01]  /*17d0*/  FFMA.FTZ R72, R33, R67, R72 ;  /* 0x0000004321487223 */ /* 0x000fe20000010048 */
[----:B0-----:R-:W-:Y:S01]  /*17e0*/  HADD2.F32 R58, -RZ, R58.H0_H0 ;  /* 0x2000003aff3a7230 */ /* 0x001fe20000004100 */
[----:B------:R-:W-:Y:S01]  /*17f0*/  FFMA.FTZ R0, R63, R70, R60 ;  /* 0x000000463f007223 */ /* 0x000fe2000001003c */
[----:B-1----:R-:W-:Y:S01]  /*1800*/  HADD2.F32 R59, -RZ, R59.H0_H0 ;  /* 0x2000003bff3b7230 */ /* 0x002fe20000004100 */
        /* <DEDUP_REMOVED lines=13> */
[-C--:B------:R-:W-:Y:S01]  /*18e0*/  FFMA.FTZ R62, R38, R2.reuse, RZ ;  /* 0x00000002263e7223 */ /* 0x080fe200000100ff */
[--C-:B------:R-:W-:Y:S01]  /*18f0*/  HADD2.F32 R71, -RZ, R27.reuse.H0_H0 ;  /* 0x2000001bff477230 */ /* 0x100fe20000004100 */
[----:B------:R-:W-:Y:S01]  /*1900*/  FFMA.FTZ R2, R37, R2, RZ ;  /* 0x0000000225027223 */ /* 0x000fe200000100ff */
        /* <DEDUP_REMOVED lines=9> */
[--C-:B-----5:R-:W-:Y:S01]  /*19a0*/  HADD2.F32 R71, -RZ, R30.reuse.H0_H0 ;  /* 0x2000001eff477230 */ /* 0x120fe20000004100 */
        /* <DEDUP_REMOVED lines=14> */
[----:B------:R-:W-:-:S04]  /*1a90*/  IMAD.WIDE R24, R15, c[0x0][0x18c], R24 ;  /* 0x000063000f187a25 */ /* 0x000fc800078e0218 */
[-C--:B------:R-:W-:Y:S01]  /*1aa0*/  FFMA.FTZ R0, R69, R27.reuse, R0 ;  /* 0x0000001b45007223 */ /* 0x080fe20000010000 */
[----:B------:R0:W2:Y:S01]  /*1ab0*/  LDG.E.128.CONSTANT R16, [R24.64] ;  /* 0x0000000618107981 */ /* 0x0000a2000c1e9d00 */
[-C--:B------:R-:W-:Y:S02]  /*1ac0*/  FFMA.FTZ R30, R70, R27.reuse, R73 ;  /* 0x0000001b461e7223 */ /* 0x080fe40000010049 */
[-C--:B------:R-:W-:Y:S02]  /*1ad0*/  FFMA.FTZ R34, R56, R27.reuse, R75 ;  /* 0x0000001b38227223 */ /* 0x080fe4000001004b */
[----:B------:R-:W-:Y:S02]  /*1ae0*/  FFMA.FTZ R62, R55, R27, R2 ;  /* 0x0000001b373e7223 */ /* 0x000fe40000010002 */
[----:B------:R-:W1:Y:S01]  /*1af0*/  LDS.64 R26, [UR4+0x100] ;  /* 0x00010004ff1a7984 */ /* 0x000e620008000a00 */
[----:B------:R-:W-:Y:S02]  /*1b00*/  @!P0 PRMT R105, R29, 0x7610, R105 ;  /* 0x000076101d698816 */ /* 0x000fe40000000069 */
[----:B------:R-:W-:Y:S01]  /*1b10*/  @!P0 PRMT R110, R28, 0x7610, R110 ;  /* 0x000076101c6e8816 */ /* 0x000fe2000000006e */
[----:B------:R-:W-:Y:S01]  /*1b20*/  HADD2.F32 R31, -RZ, R31.H1_H1 ;  /* 0x3000001fff1f7230 */ /* 0x000fe20000004100 */
[----:B------:R-:W-:-:S02]  /*1b30*/  @!P0 PRMT R105, R105, 0x7610, R29 ;  /* 0x0000761069698816 */ /* 0x000fc4000000001d */
[----:B------:R-:W-:Y:S02]  /*1b40*/  @!P0 PRMT R110, R110, 0x7610, R28 ;  /* 0x000076106e6e8816 */ /* 0x000fe4000000001c */
[-C--:B------:R-:W-:Y:S01]  /*1b50*/  FFMA.FTZ R71, R58, R31.reuse, R0 ;  /* 0x0000001f3a477223 */ /* 0x080fe20000010000 */
[----:B------:R-:W4:Y:S01]  /*1b60*/  LDS.64 R28, [UR4+0x108] ;  /* 0x00010804ff1c7984 */ /* 0x000f220008000a00 */
[-C--:B------:R-:W-:Y:S01]  /*1b70*/  FFMA.FTZ R73, R59, R31.reuse, R30 ;  /* 0x0000001f3b497223 */ /* 0x080fe2000001001e */
[--C-:B------:R-:W-:Y:S01]  /*1b80*/  HADD2.F32 R30, -RZ, R105.reuse.H1_H1 ;  /* 0x30000069ff1e7230 */ /* 0x100fe20000004100 */
[-C--:B------:R-:W-:Y:S02]  /*1b90*/  FFMA.FTZ R34, R61, R31.reuse, R34 ;  /* 0x0000001f3d227223 */ /* 0x080fe40000010022 */
[----:B------:R-:W-:Y:S01]  /*1ba0*/  FFMA.FTZ R75, R60, R31, R62 ;  /* 0x0000001f3c4b7223 */ /* 0x000fe2000001003e */
[----:B------:R-:W-:Y:S02]  /*1bb0*/  HADD2.F32 R31, -RZ, R105.H0_H0 ;  /* 0x20000069ff1f7230 */ /* 0x000fe40000004100 */
[----:B------:R-:W-:-:S02]  /*1bc0*/  HADD2.F32 R2, -RZ, R110.H0_H0 ;  /* 0x2000006eff027230 */ /* 0x000fc40000004100 */
[----:B------:R-:W-:Y:S01]  /*1bd0*/  HADD2.F32 R0, -RZ, R110.H1_H1 ;  /* 0x3000006eff007230 */ /* 0x000fe20000004100 */
[----:B------:R-:W-:Y:S02]  /*1be0*/  FMUL.FTZ R32, R32, R31 ;  /* 0x0000001f20207220 */ /* 0x000fe40000410000 */
[----:B------:R-:W-:Y:S02]  /*1bf0*/  FMUL.FTZ R33, R33, R30 ;  /* 0x0000001e21217220 */ /* 0x000fe40000410000 */
        /* <DEDUP_REMOVED lines=16> */
[----:B------:R-:W-:Y:S01]  /*1d00*/  PRMT R62, R34, 0x5410, R75 ;  /* 0x00005410223e7816 */ /* 0x000fe2000000004b */
[----:B------:R-:W-:Y:S01]  /*1d10*/  IMAD.MOV.U32 R34, RZ, RZ, R11 ;  /* 0x000000ffff227224 */ /* 0x000fe200078e000b */
[----:B------:R-:W-:Y:S01]  /*1d20*/  PRMT R65, R65, 0x5410, R63 ;  /* 0x0000541041417816 */ /* 0x000fe2000000003f */
[----:B------:R-:W-:Y:S01]  /*1d30*/  HADD2 R33, R71, R12 ;  /* 0x0000000c47217230 */ /* 0x000fe20000000000 */
[----:B------:R-:W-:Y:S01]  /*1d40*/  HFMA2.MMA R32, R32, 1, 1, R13 ;  /* 0x3c003c0020207835 */ /* 0x000fe2000000000d */
[--C-:B-1----:R-:W-:Y:S01]  /*1d50*/  HADD2.F32 R11, -RZ, R26.reuse.H0_H0 ;  /* 0x2000001aff0b7230 */ /* 0x102fe20000004100 */
[----:B------:R-:W1:Y:S01]  /*1d60*/  LDS.64 R12, [UR4+0x180] ;  /* 0x00018004ff0c7984 */ /* 0x000e620008000a00 */
        /* <DEDUP_REMOVED lines=15> */
[----:B------:R-:W5:Y:S01]  /*1e60*/  LDS.64 R26, [UR4+0x188] ;  /* 0x00018804ff1a7984 */ /* 0x000f620008000a00 */
[-C--:B------:R-:W-:Y:S02]  /*1e70*/  FFMA.FTZ R65, R45, R63.reuse, R64 ;  /* 0x0000003f2d417223 */ /* 0x080fe40000010040 */
[----:B------:R-:W-:Y:S01]  /*1e80*/  FFMA.FTZ R71, R46, R63, R71 ;  /* 0x0000003f2e477223 */ /* 0x000fe20000010047 */
[----:B----4-:R-:W-:Y:S01]  /*1e90*/  HADD2.F32 R63, -RZ, R28.H0_H0 ;  /* 0x2000001cff3f7230 */ /* 0x010fe20000004100 */
[-C--:B------:R-:W-:Y:S02]  /*1ea0*/  FFMA.FTZ R65, R48, R62.reuse, R65 ;  /* 0x0000003e30417223 */ /* 0x080fe40000010041 */
[----:B------:R-:W-:-:S02]  /*1eb0*/  FFMA.FTZ R64, R47, R62, R11 ;  /* 0x0000003e2f407223 */ /* 0x000fc4000001000b */
[-C--:B------:R-:W-:Y:S01]  /*1ec0*/  FFMA.FTZ R72, R49, R62.reuse, R71 ;  /* 0x0000003e31487223 */ /* 0x080fe20000010047 */
[----:B------:R-:W-:Y:S01]  /*1ed0*/  HADD2.F32 R28, -RZ, R28.H1_H1 ;  /* 0x3000001cff1c7230 */ /* 0x000fe20000004100 */
[----:B------:R-:W-:Y:S02]  /*1ee0*/  FFMA.FTZ R73, R50, R62, R73 ;  /* 0x0000003e32497223 */ /* 0x000fe40000010049 */
[-C--:B------:R-:W-:Y:S02]  /*1ef0*/  FFMA.FTZ R65, R52, R63.reuse, R65 ;  /* 0x0000003f34417223 */ /* 0x080fe40000010041 */
[-C--:B------:R-:W-:Y:S02]  /*1f00*/  FFMA.FTZ R64, R51, R63.reuse, R64 ;  /* 0x0000003f33407223 */ /* 0x080fe40000010040 */
[-C--:B------:R-:W-:Y:S01]  /*1f10*/  FFMA.FTZ R71, R53, R63.reuse, R72 ;  /* 0x0000003f35477223 */ /* 0x080fe20000010048 */
[----:B------:R-:W-:Y:S01]  /*1f20*/  HADD2.F32 R11, -RZ, R29.H0_H0 ;  /* 0x2000001dff0b7230 */ /* 0x000fe20000004100 */
[----:B------:R-:W-:-:S02]  /*1f30*/  FFMA.FTZ R73, R54, R63, R73 ;  /* 0x0000003f36497223 */ /* 0x000fc40000010049 */
[-C--:B------:R-:W-:Y:S02]  /*1f40*/  FFMA.FTZ R65, R66, R28.reuse, R65 ;  /* 0x0000001c42417223 */ /* 0x080fe40000010041 */
[-C--:B------:R-:W-:Y:S02]  /*1f50*/  FFMA.FTZ R64, R57, R28.reuse, R64 ;  /* 0x0000001c39407223 */ /* 0x080fe40000010040 */
[-C--:B------:R-:W-:Y:S01]  /*1f60*/  FFMA.FTZ R71, R68, R28.reuse, R71 ;  /* 0x0000001c44477223 */ /* 0x080fe20000010047 */
[----:B------:R-:W-:Y:S01]  /*1f70*/  HADD2.F32 R29, -RZ, R29.H1_H1 ;  /* 0x3000001dff1d7230 */ /* 0x000fe20000004100 */
[----:B------:R-:W-:Y:S02]  /*1f80*/  FFMA.FTZ R72, R67, R28, R73 ;  /* 0x0000001c43487223 */ /* 0x000fe40000010049 */
[-C--:B------:R-:W-:Y:S01]  /*1f90*/  FFMA.FTZ R28, R70, R11.reuse, R65 ;  /* 0x0000000b461c7223 */ /* 0x080fe20000010041 */
[----:B-1----:R-:W-:Y:S01]  /*1fa0*/  HADD2.F32 R65, -RZ, R12.H0_H0 ;  /* 0x2000000cff417230 */ /* 0x002fe20000004100 */
[----:B------:R-:W-:-:S02]  /*1fb0*/  FFMA.FTZ R64, R69, R11, R64 ;  /* 0x0000000b45407223 */ /* 0x000fc40000010040 */
[-C--:B------:R-:W-:Y:S02]  /*1fc0*/  FFMA.FTZ R62, R56, R11.reuse, R71 ;  /* 0x0000000b383e7223 */ /* 0x080fe40000010047 */
[----:B------:R-:W-:Y:S02]  /*1fd0*/  FFMA.FTZ R72, R55, R11, R72 ;  /* 0x0000000b37487223 */ /* 0x000fe40000010048 */
[-C--:B------:R-:W-:Y:S01]  /*1fe0*/  FFMA.FTZ R63, R59, R29.reuse, R28 ;  /* 0x0000001d3b3f7223 */ /* 0x080fe2000001001c */
[----:B------:R-:W-:Y:S01]  /*1ff0*/  HADD2.F32 R12, -RZ, R12.H1_H1 ;  /* 0x3000000cff0c7230 */ /* 0x000fe20000004100 */
[-C--:B------:R-:W-:Y:S01]  /*2000*/  FFMA.FTZ R11, R58, R29.reuse, R64 ;  /* 0x0000001d3a0b7223 */ /* 0x080fe20000010040 */
[--C-:B------:R-:W-:Y:S01]  /*2010*/  HADD2.F32 R71, -RZ, R13.reuse.H0_H0 ;  /* 0x2000000dff477230 */ /* 0x100fe20000004100 */
[-C--:B------:R-:W-:Y:S01]  /*2020*/  FFMA.FTZ R28, R61, R29.reuse, R62 ;  /* 0x0000001d3d1c7223 */ /* 0x080fe2000001003e */
        /* <DEDUP_REMOVED lines=14> */
[----:B-----5:R-:W-:Y:S01]  /*2110*/  HADD2.F32 R65, -RZ, R26.H0_H0 ;  /* 0x2000001aff417230 */ /* 0x020fe20000004100 */
[----:B------:R-:W-:-:S02]  /*2120*/  FFMA.FTZ R12, R47, R62, R13 ;  /* 0x0000003e2f0c7223 */ /* 0x000fc4000001000d */
[-C--:B------:R-:W-:Y:S01]  /*2130*/  FFMA.FTZ R72, R49, R62.reuse, R72 ;  /* 0x0000003e31487223 */ /* 0x080fe20000010048 */
[----:B------:R-:W-:Y:S01]  /*2140*/  HADD2.F32 R26, -RZ, R26.H1_H1 ;  /* 0x3000001aff1a7230 */ /* 0x000fe20000004100 */
        /* <DEDUP_REMOVED lines=8> */
[----:B------:R-:W1:Y:S01]  /*21d0*/  LDS.64 R12, [UR4+0x200] ;  /* 0x00020004ff0c7984 */ /* 0x000e620008000a00 */
[----:B------:R-:W-:Y:S02]  /*21e0*/  FMUL.FTZ R11, R2, R11 ;  /* 0x0000000b020b7220 */ /* 0x000fe40000410000 */
[----:B------:R-:W-:Y:S01]  /*21f0*/  FMUL.FTZ R63, R0, R63 ;  /* 0x0000003f003f7220 */ /* 0x000fe20000410000 */
[----:B------:R-:W-:Y:S01]  /*2200*/  HADD2.F32 R71, -RZ, R27.H0_H0 ;  /* 0x2000001bff477230 */ /* 0x000fe20000004100 */
[----:B------:R-:W-:Y:S01]  /*2210*/  FFMA.FTZ R73, R66, R26, R73 ;  /* 0x0000001a42497223 */ /* 0x000fe20000010049 */
[----:B------:R-:W-:-:S02]  /*2220*/  F2FP.PACK_AB R11, RZ, R11 ;  /* 0x0000000bff0b723e */ /* 0x000fc400000000ff */
[----:B------:R-:W-:Y:S01]  /*2230*/  F2FP.PACK_AB R63, RZ, R63 ;  /* 0x0000003fff3f723e */ /* 0x000fe200000000ff */
[----:B------:R-:W-:Y:S01]  /*2240*/  HADD2.F32 R27, -RZ, R27.H1_H1 ;  /* 0x3000001bff1b7230 */ /* 0x000fe20000004100 */
[----:B------:R-:W-:Y:S02]  /*2250*/  FFMA.FTZ R72, R67, R26, R65 ;  /* 0x0000001a43487223 */ /* 0x000fe40000010041 */
[-C--:B------:R-:W-:Y:S01]  /*2260*/  FFMA.FTZ R26, R70, R71.reuse, R73 ;  /* 0x00000047461a7223 */ /* 0x080fe20000010049 */
[----:B------:R-:W-:Y:S01]  /*2270*/  PRMT R11, R11, 0x5410, R63 ;  /* 0x000054100b0b7816 */ /* 0x000fe2000000003f */
[----:B------:R-:W-:Y:S02]  /*2280*/  FMUL.FTZ R28, R31, R28 ;  /* 0x0000001c1f1c7220 */ /* 0x000fe40000410000 */
[-C--:B------:R-:W-:Y:S02]  /*2290*/  FFMA.FTZ R62, R69, R71.reuse, R62 ;  /* 0x00000047453e7223 */ /* 0x080fe4000001003e */
[----:B------:R-:W-:-:S02]  /*22a0*/  FFMA.FTZ R64, R56, R71, R64 ;  /* 0x0000004738407223 */ /* 0x000fc40000010040 */
[----:B------:R-:W-:Y:S02]  /*22b0*/  FFMA.FTZ R72, R55, R71, R72 ;  /* 0x0000004737487223 */ /* 0x000fe40000010048 */
[-C--:B------:R-:W-:Y:S01]  /*22c0*/  FFMA.FTZ R71, R59, R27.reuse, R26 ;  /* 0x0000001b3b477223 */ /* 0x080fe2000001001a */
[----:B------:R-:W-:Y:S01]  /*22d0*/  F2FP.PACK_AB R26, RZ, R28 ;  /* 0x0000001cff1a723e */ /* 0x000fe200000000ff */
[----:B------:R-:W-:Y:S01]  /*22e0*/  HFMA2.MMA R28, R11, 1, 1, R10 ;  /* 0x3c003c000b1c7835 */ /* 0x000fe2000000000a */
[-C--:B------:R-:W-:Y:S01]  /*22f0*/  FFMA.FTZ R65, R58, R27.reuse, R62 ;  /* 0x0000001b3a417223 */ /* 0x080fe2000001003e */
[----:B------:R-:W4:Y:S01]  /*2300*/  LDS.64 R10, [UR4+0x208] ;  /* 0x00020804ff0a7984 */ /* 0x000f220008000a00 */
[-C--:B------:R-:W-:Y:S02]  /*2310*/  FFMA.FTZ R64, R61, R27.reuse, R64 ;  /* 0x0000001b3d407223 */ /* 0x080fe40000010040 */
[----:B------:R-:W-:Y:S02]  /*2320*/  FFMA.FTZ R27, R60, R27, R72 ;  /* 0x0000001b3c1b7223 */ /* 0x000fe40000010048 */
[----:B------:R-:W-:-:S02]  /*2330*/  FMUL.FTZ R64, R31, R64 ;  /* 0x000000401f407220 */ /* 0x000fc40000410000 */
[C---:B------:R-:W-:Y:S02]  /*2340*/  FMUL.FTZ R27, R30.reuse, R27 ;  /* 0x0000001b1e1b7220 */ /* 0x040fe40000410000 */
[----:B------:R-:W-:Y:S01]  /*2350*/  FMUL.FTZ R29, R30, R29 ;  /* 0x0000001d1e1d7220 */ /* 0x000fe20000410000 */
        /* <DEDUP_REMOVED lines=9> */
[----:B------:R-:W-:Y:S01]  /*23f0*/  PRMT R65, R65, 0x5410, R71 ;  /* 0x0000541041417816 */ /* 0x000fe20000000047 */
[----:B------:R-:W-:Y:S02]  /*2400*/  HADD2 R27, R64, R7 ;  /* 0x00000007401b7230 */ /* 0x000fe40000000000 */
[--C-:B-1----:R-:W-:Y:S02]  /*2410*/  HADD2.F32 R7, -RZ, R12.reuse.H0_H0 ;  /* 0x2000000cff077230 */ /* 0x102fe40000004100 */
[----:B------:R-:W-:Y:S01]  /*2420*/  HADD2 R29, R26, R9 ;  /* 0x000000091a1d7230 */ /* 0x000fe20000000000 */
[----:B------:R-:W-:Y:S01]  /*2430*/  HFMA2.MMA R26, R65, 1, 1, R8 ;  /* 0x3c003c00411a7835 */ /* 0x000fe20000000008 */
[----:B------:R-:W-:Y:S01]  /*2440*/  HADD2.F32 R12, -RZ, R12.H1_H1 ;  /* 0x3000000cff0c7230 */ /* 0x000fe20000004100 */
[----:B------:R-:W-:-:S02]  /*2450*/  FFMA.FTZ R8, R43, R7, RZ ;  /* 0x000000072b087223 */ /* 0x000fc400000100ff */
        /* <DEDUP_REMOVED lines=14> */
[--C-:B----4-:R-:W-:Y:S01]  /*2540*/  HADD2.F32 R7, -RZ, R10.reuse.H0_H0 ;  /* 0x2000000aff077230 */ /* 0x110fe20000004100 */
[-C--:B------:R-:W-:Y:S01]  /*2550*/  FFMA.FTZ R8, R47, R13.reuse, R8 ;  /* 0x0000000d2f087223 */ /* 0x080fe20000010008 */
[----:B---3--:R-:W-:Y:S01]  /*2560*/  LEA.HI R73, R21, 0xffffff80, RZ, 0x8 ;  /* 0xffffff8015497811 */ /* 0x008fe200078f40ff */
[-C--:B------:R-:W-:Y:S01]  /*2570*/  FFMA.FTZ R12, R49, R13.reuse, R12 ;  /* 0x0000000d310c7223 */ /* 0x080fe2000001000c */
[--C-:B------:R-:W-:Y:S01]  /*2580*/  HADD2.F32 R72, -RZ, R11.reuse.H1_H1 ;  /* 0x3000000bff487230 */ /* 0x100fe20000004100 */
[----:B------:R-:W-:Y:S01]  /*2590*/  FFMA.FTZ R63, R50, R13, R71 ;  /* 0x0000000d323f7223 */ /* 0x000fe20000010047 */
[----:B------:R-:W-:Y:S01]  /*25a0*/  HADD2.F32 R13, -RZ, R11.H0_H0 ;  /* 0x2000000bff0d7230 */ /* 0x000fe20000004100 */
[-C--:B------:R-:W-:Y:S01]  /*25b0*/  FFMA.FTZ R11, R51, R7.reuse, R8 ;  /* 0x00000007330b7223 */ /* 0x080fe20000010008 */
[----:B------:R-:W-:Y:S01]  /*25c0*/  HADD2.F32 R10, -RZ, R10.H1_H1 ;  /* 0x3000000aff0a7230 */ /* 0x000fe20000004100 */
[----:B------:R-:W-:Y:S01]  /*25d0*/  FFMA.FTZ R71, R52, R7, R9 ;  /* 0x0000000734477223 */ /* 0x000fe20000010009 */
[----:B------:R1:W-:Y:S01]  /*25e0*/  I2F.F16 R62, R73 ;  /* 0x00000049003e7306 */ /* 0x0003e20000200c00 */
[----:B------:R-:W3:Y:S02]  /*25f0*/  LDS.64 R8, [UR4+0x280] ;  /* 0x00028004ff087984 */ /* 0x000ee40008000a00 */
[----:B------:R-:W-:-:S02]  /*2600*/  FFMA.FTZ R71, R66, R10, R71 ;  /* 0x0000000a42477223 */ /* 0x000fc40000010047 */
[-C--:B-1----:R-:W-:Y:S02]  /*2610*/  FFMA.FTZ R73, R53, R7.reuse, R12 ;  /* 0x0000000735497223 */ /* 0x082fe4000001000c */
[----:B------:R-:W-:Y:S02]  /*2620*/  FFMA.FTZ R7, R54, R7, R63 ;  /* 0x0000000736077223 */ /* 0x000fe4000001003f */
[-C--:B------:R-:W-:Y:S02]  /*2630*/  FFMA.FTZ R73, R68, R10.reuse, R73 ;  /* 0x0000000a44497223 */ /* 0x080fe40000010049 */
[-C--:B------:R-:W-:Y:S02]  /*2640*/  FFMA.FTZ R12, R57, R10.reuse, R11 ;  /* 0x0000000a390c7223 */ /* 0x080fe4000001000b */
[----:B------:R-:W-:Y:S02]  /*2650*/  FFMA.FTZ R74, R67, R10, R7 ;  /* 0x0000000a434a7223 */ /* 0x000fe40000010007 */
[----:B------:R-:W-:-:S02]  /*2660*/  FFMA.FTZ R10, R70, R13, R71 ;  /* 0x0000000d460a7223 */ /* 0x000fc40000010047 */
[-C--:B------:R-:W-:Y:S02]  /*2670*/  FFMA.FTZ R73, R56, R13.reuse, R73 ;  /* 0x0000000d38497223 */ /* 0x080fe40000010049 */
[-C--:B------:R-:W-:Y:S02]  /*2680*/  FFMA.FTZ R7, R69, R13.reuse, R12 ;  /* 0x0000000d45077223 */ /* 0x080fe4000001000c */
[-C--:B------:R-:W-:Y:S02]  /*2690*/  FFMA.FTZ R11, R59, R72.reuse, R10 ;  /* 0x000000483b0b7223 */ /* 0x080fe4000001000a */
[----:B------:R-:W-:Y:S02]  /*26a0*/  FFMA.FTZ R13, R55, R13, R74 ;  /* 0x0000000d370d7223 */ /* 0x000fe4000001004a */
[-C--:B------:R-:W-:Y:S01]  /*26b0*/  FFMA.FTZ R10, R61, R72.reuse, R73 ;  /* 0x000000483d0a7223 */ /* 0x080fe20000010049 */
[----:B------:R-:W-:Y:S01]  /*26c0*/  LOP3.LUT R12, R23, 0xff, RZ, 0xc0, !PT ;  /* 0x000000ff170c7812 */ /* 0x000fe200078ec0ff */
[----:B------:R-:W-:-:S02]  /*26d0*/  FFMA.FTZ R13, R60, R72, R13 ;  /* 0x000000483c0d7223 */ /* 0x000fc4000001000d */
[----:B------:R-:W-:Y:S02]  /*26e0*/  FMUL.FTZ R11, R0, R11 ;  /* 0x0000000b000b7220 */ /* 0x000fe40000410000 */
[----:B------:R-:W-:Y:S02]  /*26f0*/  FMUL.FTZ R10, R31, R10 ;  /* 0x0000000a1f0a7220 */ /* 0x000fe40000410000 */
[----:B------:R-:W-:Y:S01]  /*2700*/  FFMA.FTZ R7, R58, R72, R7 ;  /* 0x000000483a077223 */ /* 0x000fe20000010007 */
[----:B------:R-:W-:Y:S01]  /*2710*/  IADD3 R72, R12, -0x80, RZ ;  /* 0xffffff800c487810 */ /* 0x000fe20007ffe0ff */
[----:B------:R-:W-:Y:S01]  /*2720*/  FMUL.FTZ R73, R30, R13 ;  /* 0x0000000d1e497220 */ /* 0x000fe20000410000 */
[----:B------:R-:W-:Y:S02]  /*2730*/  F2FP.PACK_AB R12, RZ, R11 ;  /* 0x0000000bff0c723e */ /* 0x000fe400000000ff */
[----:B------:R-:W-:Y:S01]  /*2740*/  F2FP.PACK_AB R13, RZ, R10 ;  /* 0x0000000aff0d723e */ /* 0x000fe200000000ff */
[----:B------:R-:W-:Y:S01]  /*2750*/  FMUL.FTZ R7, R2, R7 ;  /* 0x0000000702077220 */ /* 0x000fe20000410000 */
[----:B------:R-:W1:Y:S01]  /*2760*/  LDS.64 R10, [UR4+0x288] ;  /* 0x00028804ff0a7984 */ /* 0x000e620008000a00 */
[----:B------:R-:W-:-:S02]  /*2770*/  LOP3.LUT R75, R21, 0xff, RZ, 0xc0, !PT ;  /* 0x000000ff154b7812 */ /* 0x000fc400078ec0ff */
[----:B------:R-:W-:Y:S02]  /*2780*/  LOP3.LUT R74, R20, 0xff, RZ, 0xc0, !PT ;  /* 0x000000ff144a7812 */ /* 0x000fe400078ec0ff */
[----:B------:R-:W-:Y:S02]  /*2790*/  IADD3 R75, R75, -0x80, RZ ;  /* 0xffffff804b4b7810 */ /* 0x000fe40007ffe0ff */
[----:B------:R-:W-:Y:S02]  /*27a0*/  F2FP.PACK_AB R7, RZ, R7 ;  /* 0x00000007ff07723e */ /* 0x000fe400000000ff */
[----:B------:R4:W5:Y:S02]  /*27b0*/  I2F.F16 R71, R75 ;  /* 0x0000004b00477306 */ /* 0x0009640000200c00 */
[----:B------:R-:W-:Y:S02]  /*27c0*/  PRMT R7, R7, 0x5410, R12 ;  /* 0x0000541007077816 */ /* 0x000fe4000000000c */
[----:B----4-:R-:W-:-:S02]  /*27d0*/  IADD3 R75, R74, -0x80, RZ ;  /* 0xffffff804a4b7810 */ /* 0x010fc40007ffe0ff */
[----:B------:R-:W-:-:S04]  /*27e0*/  F2FP.PACK_AB R74, RZ, R73 ;  /* 0x00000049ff4a723e */ /* 0x000fc800000000ff */
[----:B------:R-:W-:Y:S01]  /*27f0*/  PRMT R77, R13, 0x5410, R74 ;  /* 0x000054100d4d7816 */ /* 0x000fe2000000004a */
[----:B------:R-:W-:Y:S01]  /*2800*/  HFMA2.MMA R13, R7, 1, 1, R6 ;  /* 0x3c003c00070d7835 */ /* 0x000fe20000000006 */
[--C-:B---3--:R-:W-:Y:S02]  /*2810*/  HADD2.F32 R6, -RZ, R8.reuse.H0_H0 ;  /* 0x20000008ff067230 */ /* 0x108fe40000004100 */
[----:B------:R-:W-:Y:S01]  /*2820*/  HADD2.F32 R8, -RZ, R8.H1_H1 ;  /* 0x30000008ff087230 */ /* 0x000fe20000004100 */
[----:B------:R3:W4:Y:S02]  /*2830*/  I2F.F16 R73, R75 ;  /* 0x0000004b00497306 */ /* 0x0007240000200c00 */
[----:B------:R-:W-:Y:S01]  /*2840*/  FFMA.FTZ R7, R43, R6, RZ ;  /* 0x000000062b077223 */ /* 0x000fe200000100ff */
[----:B------:R-:W-:-:S03]  /*2850*/  MOV R12, R5 ;  /* 0x00000005000c7202 */ /* 0x000fc60000000f00 */
[----:B------:R-:W-:Y:S01]  /*2860*/  FFMA.FTZ R7, R39, R8, R7 ;  /* 0x0000000827077223 */ /* 0x000fe20000010007 */
[--C-:B---3--:R-:W-:Y:S01]  /*2870*/  HADD2.F32 R75, -RZ, R9.reuse.H0_H0 ;  /* 0x20000009ff4b7230 */ /* 0x108fe20000004100 */
[-C--:B------:R-:W-:Y:S01]  /*2880*/  FFMA.FTZ R38, R38, R6.reuse, RZ ;  /* 0x0000000626267223 */ /* 0x080fe200000100ff */
[----:B------:R-:W-:Y:S01]  /*2890*/  HADD2 R12, R77, R12 ;  /* 0x0000000c4d0c7230 */ /* 0x000fe20000000000 */
[-C--:B------:R-:W-:Y:S02]  /*28a0*/  FFMA.FTZ R77, R36, R6.reuse, RZ ;  /* 0x00000006244d7223 */ /* 0x080fe400000100ff */
[----:B------:R-:W-:Y:S01]  /*28b0*/  FFMA.FTZ R44, R44, R75, R7 ;  /* 0x0000004b2c2c7223 */ /* 0x000fe20000010007 */
[----:B------:R-:W-:Y:S01]  /*28c0*/  SHF.R.U32.HI R7, RZ, 0x8, R20 ;  /* 0x00000008ff077819 */ /* 0x000fe20000011614 */
[----:B------:R-:W-:Y:S01]  /*28d0*/  FFMA.FTZ R6, R37, R6, RZ ;  /* 0x0000000625067223 */ /* 0x000fe200000100ff */
[----:B------:R-:W-:Y:S01]  /*28e0*/  HADD2.F32 R9, -RZ, R9.H1_H1 ;  /* 0x30000009ff097230 */ /* 0x000fe20000004100 */
[-C--:B------:R-:W-:Y:S01]  /*28f0*/  FFMA.FTZ R40, R40, R8.reuse, R77 ;  /* 0x0000000828287223 */ /* 0x080fe2000001004d */
[----:B------:R-:W-:Y:S01]  /*2900*/  LOP3.LUT R7, R7, 0xff, RZ, 0xc0, !PT ;  /* 0x000000ff07077812 */ /* 0x000fe200078ec0ff */
[----:B------:R-:W-:-:S02]  /*2910*/  FFMA.FTZ R38, R41, R8, R38 ;  /* 0x0000000829267223 */ /* 0x000fc40000010026 */
[----:B------:R-:W-:Y:S01]  /*2920*/  FFMA.FTZ R6, R35, R8, R6 ;  /* 0x0000000823067223 */ /* 0x000fe20000010006 */
[----:B------:R-:W-:Y:S01]  /*2930*/  SHF.R.U32.HI R37, RZ, 0x8, R22 ;  /* 0x00000008ff257819 */ /* 0x000fe20000011616 */
[-C--:B------:R-:W-:Y:S01]  /*2940*/  FFMA.FTZ R40, R45, R75.reuse, R40 ;  /* 0x0000004b2d287223 */ /* 0x080fe20000010028 */
[----:B------:R-:W-:Y:S01]  /*2950*/  IADD3 R41, R7, -0x80, RZ ;  /* 0xffffff8007297810 */ /* 0x000fe20007ffe0ff */
[-C--:B------:R-:W-:Y:S01]  /*2960*/  FFMA.FTZ R38, R46, R75.reuse, R38 ;  /* 0x0000004b2e267223 */ /* 0x080fe20000010026 */
[----:B-1----:R-:W-:Y:S01]  /*2970*/  HADD2.F32 R7, -RZ, R10.H0_H0 ;  /* 0x2000000aff077230 */ /* 0x002fe20000004100 */
[----:B------:R-:W-:Y:S01]  /*2980*/  FFMA.FTZ R6, R42, R75, R6 ;  /* 0x0000004b2a067223 */ /* 0x000fe20000010006 */
[----:B------:R-:W-:Y:S01]  /*2990*/  LOP3.LUT R37, R37, 0xff, RZ, 0xc0, !PT ;  /* 0x000000ff25257812 */ /* 0x000fe200078ec0ff */
[-C--:B------:R-:W-:Y:S02]  /*29a0*/  FFMA.FTZ R44, R47, R9.reuse, R44 ;  /* 0x000000092f2c7223 */ /* 0x080fe4000001002c */
[----:B------:R-:W-:-:S02]  /*29b0*/  FFMA.FTZ R40, R48, R9, R40 ;  /* 0x0000000930287223 */ /* 0x000fc40000010028 */
[-C--:B------:R-:W-:Y:S02]  /*29c0*/  FFMA.FTZ R38, R49, R9.reuse, R38 ;  /* 0x0000000931267223 */ /* 0x080fe40000010026 */
[----:B------:R-:W-:Y:S01]  /*29d0*/  FFMA.FTZ R6, R50, R9, R6 ;  /* 0x0000000932067223 */ /* 0x000fe20000010006 */
[----:B------:R-:W-:Y:S01]  /*29e0*/  HADD2.F32 R10, -RZ, R10.H1_H1 ;  /* 0x3000000aff0a7230 */ /* 0x000fe20000004100 */
[-C--:B------:R-:W-:Y:S01]  /*29f0*/  FFMA.FTZ R51, R51, R7.reuse, R44 ;  /* 0x0000000733337223 */ /* 0x080fe2000001002c */
[----:B------:R-:W-:Y:S01]  /*2a00*/  IADD3 R44, R37, -0x80, RZ ;  /* 0xffffff80252c7810 */ /* 0x000fe20007ffe0ff */
        /* <DEDUP_REMOVED lines=9> */
[----:B------:R-:W-:Y:S01]  /*2aa0*/  LEA.HI R64, R20, 0xffffff80, RZ, 0x8 ;  /* 0xffffff8014407811 */ /* 0x000fe200078f40ff */
[-C--:B------:R-:W-:Y:S01]  /*2ab0*/  FFMA.FTZ R69, R69, R9.reuse, R6 ;  /* 0x0000000945457223 */ /* 0x080fe20000010006 */
[----:B------:R-:W-:Y:S01]  /*2ac0*/  SHF.R.U32.HI R8, RZ, 0x8, R21 ;  /* 0x00000008ff087819 */ /* 0x000fe20000011615 */
[-C--:B------:R-:W-:Y:S01]  /*2ad0*/  FFMA.FTZ R70, R70, R9.reuse, R37 ;  /* 0x0000000946467223 */ /* 0x080fe20000010025 */
[----:B------:R-:W-:Y:S01]  /*2ae0*/  SHF.R.U32.HI R20, RZ, 0x10, R20 ;  /* 0x00000010ff147819 */ /* 0x000fe20000011614 */
[----:B------:R-:W-:-:S02]  /*2af0*/  FFMA.FTZ R56, R56, R9, R53 ;  /* 0x0000000938387223 */ /* 0x000fc40000010035 */
[----:B------:R-:W-:Y:S01]  /*2b00*/  FFMA.FTZ R10, R55, R9, R10 ;  /* 0x00000009370a7223 */ /* 0x000fe2000001000a */
[----:B------:R-:W-:Y:S01]  /*2b10*/  LOP3.LUT R8, R8, 0xff, RZ, 0xc0, !PT ;  /* 0x000000ff08087812 */ /* 0x000fe200078ec0ff */
[-C--:B------:R-:W-:Y:S01]  /*2b20*/  FFMA.FTZ R69, R58, R11.reuse, R69 ;  /* 0x0000000b3a457223 */ /* 0x080fe20000010045 */
[----:B------:R-:W-:Y:S01]  /*2b30*/  LOP3.LUT R20, R20, 0xff, RZ, 0xc0, !PT ;  /* 0x000000ff14147812 */ /* 0x000fe200078ec0ff */
[-C--:B------:R-:W-:Y:S01]  /*2b40*/  FFMA.FTZ R59, R59, R11.reuse, R70 ;  /* 0x0000000b3b3b7223 */ /* 0x080fe20000010046 */
[----:B------:R-:W1:Y:S01]  /*2b50*/  LDS.64 R6, [UR4+0x90] ;  /* 0x00009004ff067984 */ /* 0x000e620008000a00 */
[-C--:B------:R-:W-:Y:S02]  /*2b60*/  FFMA.FTZ R56, R61, R11.reuse, R56 ;  /* 0x0000000b3d387223 */ /* 0x080fe40000010038 */
[----:B------:R-:W-:Y:S01]  /*2b70*/  FFMA.FTZ R11, R60, R11, R10 ;  /* 0x0000000b3c0b7223 */ /* 0x000fe2000001000a */
[----:B------:R-:W-:Y:S01]  /*2b80*/  IADD3 R8, R8, -0x80, RZ ;  /* 0xffffff8008087810 */ /* 0x000fe20007ffe0ff */
[----:B0-----:R-:W-:Y:S01]  /*2b90*/  IMAD.WIDE R24, R15, c[0x0][0x18c], R24 ;  /* 0x000063000f187a25 */ /* 0x001fe200078e0218 */
[----:B------:R-:W-:-:S03]  /*2ba0*/  IADD3 R20, R20, -0x80, RZ ;  /* 0xffffff8014147810 */ /* 0x000fc60007ffe0ff */
[----:B------:R-:W-:Y:S01]  /*2bb0*/  FMUL.FTZ R11, R30, R11 ;  /* 0x0000000b1e0b7220 */ /* 0x000fe20000410000 */
[----:B------:R0:W-:Y:S08]  /*2bc0*/  I2F.F16 R46, R20 ;  /* 0x00000014002e7306 */ /* 0x0001f00000200c00 */
[----:B------:R3:W-:Y:S01]  /*2bd0*/  I2F.F16 R42, R8 ;  /* 0x00000008002a7306 */ /* 0x0007e20000200c00 */
[----:B0-----:R-:W-:-:S02]  /*2be0*/  F2FP.PACK_AB R20, RZ, R11 ;  /* 0x0000000bff14723e */ /* 0x001fc400000000ff */
[----:B---3--:R0:W3:Y:S01]  /*2bf0*/  LDG.E.128.CONSTANT R8, [R24.64] ;  /* 0x0000000618087981 */ /* 0x0080e2000c1e9d00 */
[----:B------:R-:W-:Y:S01]  /*2c00*/  LEA.HI R76, R23, 0xffffff80, RZ, 0x8 ;  /* 0xffffff80174c7811 */ /* 0x000fe200078f40ff */
[----:B------:R-:W-:Y:S01]  /*2c10*/  FMUL.FTZ R56, R31, R56 ;  /* 0x000000381f387220 */ /* 0x000fe20000410000 */
[--C-:B------:R-:W-:Y:S02]  /*2c20*/  SHF.R.U32.HI R39, RZ, 0x8, R23.reuse ;  /* 0x00000008ff277819 */ /* 0x100fe40000011617 */
[----:B------:R-:W-:Y:S01]  /*2c30*/  SHF.R.U32.HI R23, RZ, 0x10, R23 ;  /* 0x00000010ff177819 */ /* 0x000fe20000011617 */
[----:B------:R0:W-:Y:S01]  /*2c40*/  I2F.F16 R63, R76 ;  /* 0x0000004c003f7306 */ /* 0x0001e20000200c00 */
[----:B------:R-:W-:Y:S02]  /*2c50*/  SHF.R.U32.HI R21, RZ, 0x10, R21 ;  /* 0x00000010ff157819 */ /* 0x000fe40000011615 */
[----:B------:R-:W-:Y:S02]  /*2c60*/  LOP3.LUT R23, R23, 0xff, RZ, 0xc0, !PT ;  /* 0x000000ff17177812 */ /* 0x000fe400078ec0ff */
[----:B------:R-:W-:-:S02]  /*2c70*/  F2FP.PACK_AB R56, RZ, R56 ;  /* 0x00000038ff38723e */ /* 0x000fc400000000ff */
[C---:B0-----:R-:W-:Y:S02]  /*2c80*/  LOP3.LUT R76, R22.reuse, 0xff, RZ, 0xc0, !PT ;  /* 0x000000ff164c7812 */ /* 0x041fe400078ec0ff */
[----:B------:R-:W-:Y:S02]  /*2c90*/  LEA.HI R65, R22, 0xffffff80, RZ, 0x8 ;  /* 0xffffff8016417811 */ /* 0x000fe400078f40ff */
[----:B------:R-:W-:Y:S02]  /*2ca0*/  IADD3 R48, R23, -0x80, RZ ;  /* 0xffffff8017307810 */ /* 0x000fe40007ffe0ff */
[----:B------:R-:W-:Y:S02]  /*2cb0*/  IADD3 R76, R76, -0x80, RZ ;  /* 0xffffff804c4c7810 */ /* 0x000fe40007ffe0ff */
[----:B------:R-:W-:Y:S02]  /*2cc0*/  LOP3.LUT R39, R39, 0xff, RZ, 0xc0, !PT ;  /* 0x000000ff27277812 */ /* 0x000fe400078ec0ff */
[----:B------:R-:W-:-:S02]  /*2cd0*/  LOP3.LUT R21, R21, 0xff, RZ, 0xc0, !PT ;  /* 0x000000ff15157812 */ /* 0x000fc400078ec0ff */
[----:B------:R-:W-:Y:S02]  /*2ce0*/  SHF.R.U32.HI R22, RZ, 0x10, R22 ;  /* 0x00000010ff167819 */ /* 0x000fe40000011616 */
[----:B--2---:R-:W-:Y:S02]  /*2cf0*/  LOP3.LUT R23, R17, 0xff, RZ, 0xc0, !PT ;  /* 0x000000ff11177812 */ /* 0x004fe400078ec0ff */
[----:B------:R-:W-:Y:S01]  /*2d00*/  PRMT R56, R56, 0x5410, R20 ;  /* 0x0000541038387816 */ /* 0x000fe20000000014 */
[----:B------:R-:W-:Y:S01]  /*2d10*/  FMUL.FTZ R69, R2, R69 ;  /* 0x0000004502457220 */ /* 0x000fe20000410000 */
[----:B------:R-:W0:Y:S01]  /*2d20*/  I2F.F16 R72, R72 ;  /* 0x0000004800487306 */ /* 0x000e220000200c00 */
[----:B------:R-:W-:Y:S01]  /*2d30*/  FMUL.FTZ R59, R0, R59 ;  /* 0x0000003b003b7220 */ /* 0x000fe20000410000 */
[----:B------:R-:W-:Y:S02]  /*2d40*/  IADD3 R39, R39, -0x80, RZ ;  /* 0xffffff8027277810 */ /* 0x000fe40007ffe0ff */
[----:B------:R-:W-:-:S02]  /*2d50*/  IADD3 R21, R21, -0x80, RZ ;  /* 0xffffff8015157810 */ /* 0x000fc40007ffe0ff */
[----:B------:R-:W-:Y:S02]  /*2d60*/  LOP3.LUT R22, R22, 0xff, RZ, 0xc0, !PT ;  /* 0x000000ff16167812 */ /* 0x000fe400078ec0ff */
[----:B------:R-:W2:Y:S01]  /*2d70*/  I2F.F16 R5, R76 ;  /* 0x0000004c00057306 */ /* 0x000ea20000200c00 */
[----:B------:R-:W-:Y:S01]  /*2d80*/  IADD3 R51, R23, -0x80, RZ ;  /* 0xffffff8017337810 */ /* 0x000fe20007ffe0ff */
[----:B------:R-:W-:Y:S01]  /*2d90*/  HADD2 R23, R56, R3 ;  /* 0x0000000338177230 */ /* 0x000fe20000000000 */
[----:B------:R-:W-:Y:S02]  /*2da0*/  LOP3.LUT R3, R18, 0xff, RZ, 0xc0, !PT ;  /* 0x000000ff12037812 */ /* 0x000fe400078ec0ff */
[----:B------:R-:W-:Y:S02]  /*2db0*/  IADD3 R22, R22, -0x80, RZ ;  /* 0xffffff8016167810 */ /* 0x000fe40007ffe0ff */
[----:B------:R-:W-:Y:S01]  /*2dc0*/  F2FP.PACK_AB R69, RZ, R69 ;  /* 0x00000045ff45723e */ /* 0x000fe200000000ff */
[----:B------:R-:W0:Y:S01]  /*2dd0*/  I2F.F16 R41, R41 ;  /* 0x0000002900297306 */ /* 0x000e220000200c00 */
[----:B------:R-:W-:-:S02]  /*2de0*/  F2FP.PACK_AB R59, RZ, R59 ;  /* 0x0000003bff3b723e */ /* 0x000fc400000000ff */
[----:B------:R-:W-:Y:S02]  /*2df0*/  IADD3 R52, R3, -0x80, RZ ;  /* 0xffffff8003347810 */ /* 0x000fe40007ffe0ff */
[----:B------:R-:W-:-:S03]  /*2e00*/  SHF.R.U32.HI R3, RZ, 0x8, R16 ;  /* 0x00000008ff037819 */ /* 0x000fc60000011610 */
[----:B------:R-:W0:Y:S01]  /*2e10*/  I2F.F16 R44, R44 ;  /* 0x0000002c002c7306 */ /* 0x000e220000200c00 */
[----:B------:R-:W-:Y:S01]  /*2e20*/  PRMT R69, R69, 0x5410, R59 ;  /* 0x0000541045457816 */ /* 0x000fe2000000003b */
[----:B-1----:R-:W-:-:S06]  /*2e30*/  HADD2.F32 R56, -RZ, R6.H0_H0 ;  /* 0x20000006ff387230 */ /* 0x002fcc0000004100 */
[----:B------:R-:W1:Y:S01]  /*2e40*/  I2F.F16 R45, R39 ;  /* 0x00000027002d7306 */ /* 0x000e620000200c00 */
[----:B------:R-:W-:-:S07]  /*2e50*/  HADD2.F32 R57, -RZ, R6.H1_H1 ;  /* 0x30000006ff397230 */ /* 0x000fce0000004100 */
[----:B------:R0:W1:Y:S01]  /*2e60*/  I2F.F16 R47, R21 ;  /* 0x00000015002f7306 */ /* 0x0000620000200c00 */
[----:B------:R-:W-:Y:S02]  /*2e70*/  LOP3.LUT R6, R19, 0xff, RZ, 0xc0, !PT ;  /* 0x000000ff13067812 */ /* 0x000fe400078ec0ff */
[----:B------:R-:W-:Y:S02]  /*2e80*/  LOP3.LUT R3, R3, 0xff, RZ, 0xc0, !PT ;  /* 0x000000ff03037812 */ /* 0x000fe400078ec0ff */
[----:B0-----:R-:W-:-:S03]  /*2e90*/  LOP3.LUT R21, R16, 0xff, RZ, 0xc0, !PT ;  /* 0x000000ff10157812 */ /* 0x001fc600078ec0ff */
[----:B------:R0:W1:Y:S01]  /*2ea0*/  I2F.F16 R49, R22 ;  /* 0x0000001600317306 */ /* 0x0000620000200c00 */
[----:B------:R-:W-:-:S07]  /*2eb0*/  IADD3 R21, R21, -0x80, RZ ;  /* 0xffffff8015157810 */ /* 0x000fce0007ffe0ff */
[----:B------:R-:W1:Y:S01]  /*2ec0*/  I2F.F16 R48, R48 ;  /* 0x0000003000307306 */ /* 0x000e620000200c00 */
[----:B0-----:R-:W-:Y:S01]  /*2ed0*/  HFMA2.MMA R22, R69, 1, 1, R4 ;  /* 0x3c003c0045167835 */ /* 0x001fe20000000004 */
[----:B-----5:R-:W-:Y:S01]  /*2ee0*/  HADD2.F32 R37, -RZ, R71.H0_H0 ;  /* 0x20000047ff257230 */ /* 0x020fe20000004100 */
[----:B------:R-:W-:Y:S01]  /*2ef0*/  LEA.HI R74, R16, 0xffffff80, RZ, 0x8 ;  /* 0xffffff80104a7811 */ /* 0x000fe200078f40ff */
[----:B----4-:R-:W-:Y:S01]  /*2f00*/  HADD2.F32 R39, -RZ, R73.H0_H0 ;  /* 0x20000049ff277230 */ /* 0x010fe20000004100 */
[----:B------:R-:W-:-:S03]  /*2f10*/  SHF.R.U32.HI R4, RZ, 0x8, R17 ;  /* 0x00000008ff047819 */ /* 0x000fc60000011611 */
[----:B------:R-:W0:Y:S01]  /*2f20*/  I2F.F16 R64, R64 ;  /* 0x0000004000407306 */ /* 0x000e220000200c00 */
[----:B------:R-:W-:Y:S01]  /*2f30*/  IADD3 R6, R6, -0x80, RZ ;  /* 0xffffff8006067810 */ /* 0x000fe20007ffe0ff */
[----:B------:R-:W-:Y:S01]  /*2f40*/  HADD2.F32 R38, -RZ, R72.H0_H0 ;  /* 0x20000048ff267230 */ /* 0x000fe20000004100 */
[----:B------:R-:W-:Y:S01]  /*2f50*/  IADD3 R3, R3, -0x80, RZ ;  /* 0xffffff8003037810 */ /* 0x000fe20007ffe0ff */
[----:B--2---:R-:W-:-:S04]  /*2f60*/  HADD2.F32 R40, -RZ, R5.H0_H0 ;  /* 0x20000005ff287230 */ /* 0x004fc80000004100 */
[----:B------:R-:W2:Y:S01]  /*2f70*/  I2F.F16 R65, R65 ;  /* 0x0000004100417306 */ /* 0x000ea20000200c00 */
[----:B------:R-:W-:Y:S01]  /*2f80*/  SHF.R.U32.HI R16, RZ, 0x10, R16 ;  /* 0x00000010ff107819 */ /* 0x000fe20000011610 */
[----:B------:R-:W-:Y:S01]  /*2f90*/  HADD2.F32 R42, -RZ, R42.H0_H0 ;  /* 0x2000002aff2a7230 */ /* 0x000fe20000004100 */
[----:B------:R-:W-:-:S05]  /*2fa0*/  LEA.HI R36, R17, 0xffffff80, RZ, 0x8 ;  /* 0xffffff8011247811 */ /* 0x000fca00078f40ff */
[----:B------:R4:W5:Y:S01]  /*2fb0*/  I2F.F16 R50, R21 ;  /* 0x0000001500327306 */ /* 0x0009620000200c00 */
[----:B------:R-:W-:Y:S01]  /*2fc0*/  LOP3.LUT R4, R4, 0xff, RZ, 0xc0, !PT ;  /* 0x000000ff04047812 */ /* 0x000fe200078ec0ff */
[----:B------:R-:W-:Y:S01]  /*2fd0*/  HADD2.F32 R41, -RZ, R41.H0_H0 ;  /* 0x20000029ff297230 */ /* 0x000fe20000004100 */
[-C--:B------:R-:W-:Y:S01]  /*2fe0*/  FFMA.FTZ R5, R37, R56.reuse, RZ ;  /* 0x0000003825057223 */ /* 0x080fe200000100ff */
[----:B------:R-:W-:Y:S01]  /*2ff0*/  SHF.R.U32.HI R17, RZ, 0x10, R17 ;  /* 0x00000010ff117819 */ /* 0x000fe20000011611 */
[----:B----4-:R-:W4:Y:S03]  /*3000*/  LDS.64 R20, [UR4+0x98] ;  /* 0x00009804ff147984 */ /* 0x010f260008000a00 */
[----:B------:R0:W-:Y:S01]  /*3010*/  I2F.F16 R53, R6 ;  /* 0x0000000600357306 */ /* 0x0001e20000200c00 */
[----:B------:R-:W-:Y:S01]  /*3020*/  LOP3.LUT R16, R16, 0xff, RZ, 0xc0, !PT ;  /* 0x000000ff10107812 */ /* 0x000fe200078ec0ff */
[----:B------:R-:W-:Y:S01]  /*3030*/  HADD2.F32 R44, -RZ, R44.H0_H0 ;  /* 0x2000002cff2c7230 */ /* 0x000fe20000004100 */
[-C--:B------:R-:W-:Y:S01]  /*3040*/  FFMA.FTZ R60, R40, R56.reuse, RZ ;  /* 0x00000038283c7223 */ /* 0x080fe200000100ff */
[----:B-1----:R-:W-:Y:S01]  /*3050*/  HADD2.F32 R45, -RZ, R45.H0_H0 ;  /* 0x2000002dff2d7230 */ /* 0x002fe20000004100 */
[----:B------:R-:W-:-:S03]  /*3060*/  FFMA.FTZ R66, R38, R56, RZ ;  /* 0x0000003826427223 */ /* 0x000fc600000100ff */
[----:B------:R1:W-:Y:S01]  /*3070*/  I2F.F16 R54, R3 ;  /* 0x0000000300367306 */ /* 0x0003e20000200c00 */
[----:B0-----:R-:W-:Y:S01]  /*3080*/  FFMA.FTZ R6, R39, R56, RZ ;  /* 0x0000003827067223 */ /* 0x001fe200000100ff */
[----:B------:R-:W-:Y:S01]  /*3090*/  HADD2.F32 R58, -RZ, R7.H0_H0 ;  /* 0x20000007ff3a7230 */ /* 0x000fe20000004100 */
[----:B------:R-:W-:Y:S01]  /*30a0*/  IADD3 R4, R4, -0x80, RZ ;  /* 0xffffff8004047810 */ /* 0x000fe20007ffe0ff */
[-C--:B------:R-:W-:Y:S01]  /*30b0*/  FFMA.FTZ R56, R42, R57.reuse, R5 ;  /* 0x000000392a387223 */ /* 0x080fe20000010005 */
[----:B------:R-:W-:Y:S01]  /*30c0*/  HADD2.F32 R46, -RZ, R46.H0_H0 ;  /* 0x2000002eff2e7230 */ /* 0x000fe20000004100 */
[----:B-1----:R-:W-:Y:S01]  /*30d0*/  SHF.R.U32.HI R3, RZ, 0x8, R18 ;  /* 0x00000008ff037819 */ /* 0x002fe20000011612 */
[-C--:B------:R-:W-:Y:S01]  /*30e0*/  FFMA.FTZ R59, R41, R57.reuse, R6 ;  /* 0x00000039293b7223 */ /* 0x080fe20000010006 */
[----:B------:R-:W-:Y:S01]  /*30f0*/  IADD3 R16, R16, -0x80, RZ ;  /* 0xffffff8010107810 */ /* 0x000fe20007ffe0ff */
[----:B------:R-:W-:Y:S01]  /*3100*/  HADD2.F32 R47, -RZ, R47.H0_H0 ;  /* 0x2000002fff2f7230 */ /* 0x000fe20000004100 */
[----:B------:R-:W-:Y:S01]  /*3110*/  LOP3.LUT R17, R17, 0xff, RZ, 0xc0, !PT ;  /* 0x000000ff11117812 */ /* 0x000fe200078ec0ff */
[----:B------:R-:W-:Y:S01]  /*3120*/  HADD2.F32 R49, -RZ, R49.H0_H0 ;  /* 0x20000031ff317230 */ /* 0x000fe20000004100 */
[----:B------:R-:W-:Y:S01]  /*3130*/  LOP3.LUT R5, R3, 0xff, RZ, 0xc0, !PT ;  /* 0x000000ff03057812 */ /* 0x000fe200078ec0ff */
[----:B------:R-:W-:Y:S01]  /*3140*/  HADD2.F32 R48, -RZ, R48.H0_H0 ;  /* 0x20000030ff307230 */ /* 0x000fe20000004100 */
[----:B------:R-:W-:-:S02]  /*3150*/  FFMA.FTZ R60, R44, R57, R60 ;  /* 0x000000392c3c7223 */ /* 0x000fc4000001003c */
[----:B------:R-:W-:Y:S01]  /*3160*/  FFMA.FTZ R61, R45, R57, R66 ;  /* 0x000000392d3d7223 */ /* 0x000fe20000010042 */
[----:B------:R-:W-:Y:S01]  /*3170*/  HADD2.F32 R7, -RZ, R7.H1_H1 ;  /* 0x30000007ff077230 */ /* 0x000fe20000004100 */
[----:B------:R0:W-:Y:S01]  /*3180*/  I2F.F16 R57, R4 ;  /* 0x0000000400397306 */ /* 0x0001e20000200c00 */
[----:B------:R-:W-:Y:S01]  /*3190*/  IADD3 R3, R17, -0x80, RZ ;  /* 0xffffff8011037810 */ /* 0x000fe20007ffe0ff */
[-C--:B------:R-:W-:Y:S01]  /*31a0*/  FFMA.FTZ R6, R46, R58.reuse, R59 ;  /* 0x0000003a2e067223 */ /* 0x080fe2000001003b */
[----:B------:R-:W-:Y:S01]  /*31b0*/  IADD3 R5, R5, -0x80, RZ ;  /* 0xffffff8005057810 */ /* 0x000fe20007ffe0ff */
[----:B------:R-:W-:Y:S01]  /*31c0*/  HADD2.F32 R64, -RZ, R64.H0_H0 ;  /* 0x20000040ff407230 */ /* 0x000fe20000004100 */
[-C--:B------:R-:W-:Y:S01]  /*31d0*/  FFMA.FTZ R56, R47, R58.reuse, R56 ;  /* 0x0000003a2f387223 */ /* 0x080fe20000010038 */
[----:B------:R-:W-:Y:S01]  /*31e0*/  HADD2.F32 R62, -RZ, R62.H0_H0 ;  /* 0x2000003eff3e7230 */ /* 0x000fe20000004100 */
[-C--:B------:R-:W-:Y:S01]  /*31f0*/  FFMA.FTZ R60, R49, R58.reuse, R60 ;  /* 0x0000003a313c7223 */ /* 0x080fe2000001003c */
[----:B------:R1:W-:Y:S01]  /*3200*/  I2F.F16 R55, R16 ;  /* 0x0000001000377306 */ /* 0x0003e20000200c00 */
[----:B0-----:R-:W-:Y:S01]  /*3210*/  SHF.R.U32.HI R4, RZ, 0x8, R19 ;  /* 0x00000008ff047819 */ /* 0x001fe20000011613 */
[----:B--2---:R-:W-:Y:S01]  /*3220*/  HADD2.F32 R65, -RZ, R65.H0_H0 ;  /* 0x20000041ff417230 */ /* 0x004fe20000004100 */
[----:B------:R-:W-:Y:S01]  /*3230*/  FFMA.FTZ R66, R48, R58, R61 ;  /* 0x0000003a30427223 */ /* 0x000fe2000001003d */
[----:B------:R-:W-:Y:S01]  /*3240*/  HADD2.F32 R63, -RZ, R63.H0_H0 ;  /* 0x2000003fff3f7230 */ /* 0x000fe20000004100 */
[----:B------:R-:W-:-:S02]  /*3250*/  FFMA.FTZ R67, R64, R7, R6 ;  /* 0x0000000740437223 */ /* 0x000fc40000010006 */
[----:B-1----:R-:W-:Y:S01]  /*3260*/  IMAD.WIDE R16, R15, c[0x0][0x18c], R24 ;  /* 0x000063000f107a25 */ /* 0x002fe200078e0218 */
[----:B------:R0:W-:Y:S01]  /*3270*/  I2F.F16 R59, R5 ;  /* 0x00000005003b7306 */ /* 0x0001e20000200c00 */
[----:B------:R-:W-:Y:S02]  /*3280*/  LOP3.LUT R24, R4, 0xff, RZ, 0xc0, !PT ;  /* 0x000000ff04187812 */ /* 0x000fe400078ec0ff */
[-C--:B------:R-:W-:Y:S02]  /*3290*/  FFMA.FTZ R68, R62, R7.reuse, R56 ;  /* 0x000000073e447223 */ /* 0x080fe40000010038 */
[-C--:B------:R-:W-:Y:S02]  /*32a0*/  FFMA.FTZ R73, R65, R7.reuse, R60 ;  /* 0x0000000741497223 */ /* 0x080fe4000001003c */
[----:B------:R-:W-:Y:S02]  /*32b0*/  FFMA.FTZ R72, R63, R7, R66 ;  /* 0x000000073f487223 */ /* 0x000fe40000010042 */
[----:B0-----:R-:W2:Y:S01]  /*32c0*/  LDG.E.128.CONSTANT R4, [R16.64] ;  /* 0x0000000610047981 */ /* 0x001ea2000c1e9d00 */
[----:B------:R-:W0:Y:S01]  /*32d0*/  I2F.F16 R51, R51 ;  /* 0x0000003300337306 */ /* 0x000e220000200c00 */
[----:B------:R-:W-:-:S02]  /*32e0*/  LEA.HI R35, R18, 0xffffff80, RZ, 0x8 ;  /* 0xffffff8012237811 */ /* 0x000fc400078f40ff */
[----:B------:R-:W-:-:S05]  /*32f0*/  SHF.R.U32.HI R18, RZ, 0x10, R18 ;  /* 0x00000010ff127819 */ /* 0x000fca0000011612 */
[----:B------:R-:W1:Y:S01]  /*3300*/  I2F.F16 R52, R52 ;  /* 0x0000003400347306 */ /* 0x000e620000200c00 */
[----:B------:R-:W-:Y:S02]  /*3310*/  IADD3 R56, R24, -0x80, RZ ;  /* 0xffffff8018387810 */ /* 0x000fe40007ffe0ff */
[----:B------:R-:W3:Y:S01]  /*3320*/  LDS.64 R24, [UR4+0x110] ;  /* 0x00011004ff187984 */ /* 0x000ee20008000a00 */
[----:B------:R-:W-:Y:S02]  /*3330*/  LOP3.LUT R18, R18, 0xff, RZ, 0xc0, !PT ;  /* 0x000000ff12127812 */ /* 0x000fe400078ec0ff */
[----:B------:R-:W-:Y:S02]  /*3340*/  SHF.R.U32.HI R60, RZ, 0x10, R19 ;  /* 0x00000010ff3c7819 */ /* 0x000fe40000011613 */
[----:B------:R-:W-:Y:S01]  /*3350*/  IADD3 R18, R18, -0x80, RZ ;  /* 0xffffff8012127810 */ /* 0x000fe20007ffe0ff */
[----:B-----5:R-:W-:Y:S01]  /*3360*/  HADD2.F32 R50, -RZ, R50.H0_H0 ;  /* 0x20000032ff327230 */ /* 0x020fe20000004100 */
[----:B------:R-:W-:Y:S01]  /*3370*/  LOP3.LUT R60, R60, 0xff, RZ, 0xc0, !PT ;  /* 0x000000ff3c3c7812 */ /* 0x000fe200078ec0ff */
[----:B0-----:R-:W-:Y:S01]  /*3380*/  HADD2.F32 R51, -RZ, R51.H0_H0 ;  /* 0x20000033ff337230 */ /* 0x001fe20000004100 */
[----:B------:R4:W-:Y:S01]  /*3390*/  I2F.F16 R58, R18 ;  /* 0x00000012003a7306 */ /* 0x0009e20000200c00 */
[----:B------:R-:W-:-:S02]  /*33a0*/  HADD2.F32 R53, -RZ, R53.H0_H0 ;  /* 0x20000035ff357230 */ /* 0x000fc40000004100 */
[----:B-1----:R-:W-:Y:S02]  /*33b0*/  HADD2.F32 R52, -RZ, R52.H0_H0 ;  /* 0x20000034ff347230 */ /* 0x002fe40000004100 */
[----:B----4-:R-:W-:Y:S01]  /*33c0*/  HADD2.F32 R18, -RZ, R20.H0_H0 ;  /* 0x20000014ff127230 */ /* 0x010fe20000004100 */
[----:B------:R-:W-:Y:S01]  /*33d0*/  LEA.HI R66, R19, 0xffffff80, RZ, 0x8 ;  /* 0xffffff8013427811 */ /* 0x000fe200078f40ff */
[--C-:B------:R-:W-:Y:S01]  /*33e0*/  HADD2.F32 R69, -RZ, R21.reuse.H0_H0 ;  /* 0x20000015ff457230 */ /* 0x100fe20000004100 */
[----:B------:R-:W-:Y:S01]  /*33f0*/  IADD3 R60, R60, -0x80, RZ ;  /* 0xffffff803c3c7810 */ /* 0x000fe20007ffe0ff */
[----:B------:R-:W-:Y:S01]  /*3400*/  HADD2.F32 R70, -RZ, R21.H1_H1 ;  /* 0x30000015ff467230 */ /* 0x000fe20000004100 */
[-C--:B------:R-:W-:Y:S02]  /*3410*/  FFMA.FTZ R21, R50, R18.reuse, R67 ;  /* 0x0000001232157223 */ /* 0x080fe40000010043 */
[-C--:B------:R-:W-:Y:S02]  /*3420*/  FFMA.FTZ R71, R51, R18.reuse, R68 ;  /* 0x0000001233477223 */ /* 0x080fe40000010044 */
[----:B------:R-:W-:-:S02]  /*3430*/  FFMA.FTZ R73, R52, R18, R73 ;  /* 0x0000001234497223 */ /* 0x000fc40000010049 */
[----:B------:R-:W-:Y:S01]  /*3440*/  FFMA.FTZ R72, R53, R18, R72 ;  /* 0x0000001235487223 */ /* 0x000fe20000010048 */
[----:B------:R-:W0:Y:S01]  /*3450*/  I2F.F16 R61, R56 ;  /* 0x00000038003d7306 */ /* 0x000e220000200c00 */
[----:B------:R-:W1:Y:S07]  /*3460*/  LDS.64 R18, [UR4+0x118] ;  /* 0x00011804ff127984 */ /* 0x000e6e0008000a00 */
[----:B------:R-:W4:Y:S01]  /*3470*/  I2F.F16 R3, R3 ;  /* 0x0000000300037306 */ /* 0x000f220000200c00 */
[----:B------:R-:W-:-:S07]  /*3480*/  HADD2.F32 R20, -RZ, R20.H1_H1 ;  /* 0x30000014ff147230 */ /* 0x000fce0000004100 */
[----:B------:R-:W5:Y:S01]  /*3490*/  I2F.F16 R60, R60 ;  /* 0x0000003c003c7306 */ /* 0x000f620000200c00 */
[----:B------:R-:W-:-:S07]  /*34a0*/  HADD2.F32 R54, -RZ, R54.H0_H0 ;  /* 0x20000036ff367230 */ /* 0x000fce0000004100 */
[----:B------:R-:W0:Y:S01]  /*34b0*/  I2F.F16 R35, R35 ;  /* 0x0000002300237306 */ /* 0x000e220000200c00 */
[----:B------:R-:W-:-:S07]  /*34c0*/  HADD2.F32 R59, -RZ, R59.H0_H0 ;  /* 0x2000003bff3b7230 */ /* 0x000fce0000004100 */
[----:B------:R-:W0:Y:S01]  /*34d0*/  I2F.F16 R43, R74 ;  /* 0x0000004a002b7306 */ /* 0x000e220000200c00 */
[----:B------:R-:W-:-:S07]  /*34e0*/  HADD2.F32 R55, -RZ, R55.H0_H0 ;  /* 0x20000037ff377230 */ /* 0x000fce0000004100 */
[----:B------:R-:W1:Y:S08]  /*34f0*/  I2F.F16 R36, R36 ;  /* 0x0000002400247306 */ /* 0x000e700000200c00 */
[----:B------:R1:W1:Y:S01]  /*3500*/  I2F.F16 R67, R66 ;  /* 0x0000004200437306 */ /* 0x0002620000200c00 */
[----:B------:R-:W-:Y:S01]  /*3510*/  HADD2.F32 R57, -RZ, R57.H0_H0 ;  /* 0x20000039ff397230 */ /* 0x000fe20000004100 */
[-C--:B------:R-:W-:Y:S01]  /*3520*/  FFMA.FTZ R68, R54, R20.reuse, R21 ;  /* 0x0000001436447223 */ /* 0x080fe20000010015 */
[----:B0-----:R-:W-:Y:S01]  /*3530*/  HADD2.F32 R61, -RZ, R61.H0_H0 ;  /* 0x2000003dff3d7230 */ /* 0x001fe20000004100 */
[----:B------:R-:W-:Y:S01]  /*3540*/  FFMA.FTZ R73, R59, R20, R73 ;  /* 0x000000143b497223 */ /* 0x000fe20000010049 */
[----:B------:R-:W-:-:S02]  /*3550*/  HADD2.F32 R58, -RZ, R58.H0_H0 ;  /* 0x2000003aff3a7230 */ /* 0x000fc40000004100 */
[----:B----4-:R-:W-:Y:S01]  /*3560*/  HADD2.F32 R56, -RZ, R3.H0_H0 ;  /* 0x20000003ff387230 */ /* 0x010fe20000004100 */
[-C--:B------:R-:W-:Y:S01]  /*3570*/  FFMA.FTZ R3, R55, R69.reuse, R68 ;  /* 0x0000004537037223 */ /* 0x080fe20000010044 */
[----:B-----5:R-:W-:Y:S01]  /*3580*/  HADD2.F32 R60, -RZ, R60.H0_H0 ;  /* 0x2000003cff3c7230 */ /* 0x020fe20000004100 */
[-C--:B------:R-:W-:Y:S01]  /*3590*/  FFMA.FTZ R71, R57, R20.reuse, R71 ;  /* 0x0000001439477223 */ /* 0x080fe20000010047 */
[----:B------:R-:W-:Y:S01]  /*35a0*/  HADD2.F32 R68, -RZ, R35.H0_H0 ;  /* 0x20000023ff447230 */ /* 0x000fe20000004100 */
[----:B------:R-:W-:Y:S01]  /*35b0*/  FFMA.FTZ R72, R61, R20, R72 ;  /* 0x000000143d487223 */ /* 0x000fe20000010048 */
[----:B---3--:R-:W-:Y:S01]  /*35c0*/  HADD2.F32 R20, -RZ, R24.H0_H0 ;  /* 0x20000018ff147230 */ /* 0x008fe20000004100 */
[-C--:B------:R-:W-:Y:S01]  /*35d0*/  FFMA.FTZ R73, R58, R69.reuse, R73 ;  /* 0x000000453a497223 */ /* 0x080fe20000010049 */
[----:B------:R-:W-:Y:S01]  /*35e0*/  HADD2.F32 R43, -RZ, R43.H0_H0 ;  /* 0x2000002bff2b7230 */ /* 0x000fe20000004100 */
[-C--:B------:R-:W-:Y:S01]  /*35f0*/  FFMA.FTZ R71, R56, R69.reuse, R71 ;  /* 0x0000004538477223 */ /* 0x080fe20000010047 */
[----:B-1----:R-:W-:Y:S01]  /*3600*/  HADD2.F32 R66, -RZ, R36.H0_H0 ;  /* 0x20000024ff427230 */ /* 0x002fe20000004100 */
[----:B------:R-:W-:Y:S01]  /*3610*/  FFMA.FTZ R72, R60, R69, R72 ;  /* 0x000000453c487223 */ /* 0x000fe20000010048 */
[----:B------:R-:W-:Y:S01]  /*3620*/  HADD2.F32 R67, -RZ, R67.H0_H0 ;  /* 0x20000043ff437230 */ /* 0x000fe20000004100 */
        /* <DEDUP_REMOVED lines=19> */
[----:B------:R-:W-:Y:S01]  /*3760*/  HADD2.F32 R20, -RZ, R18.H0_H0 ;  /* 0x20000012ff147230 */ /* 0x000fe20000004100 */
        /* <DEDUP_REMOVED lines=20> */
[-C--:B------:R-:W-:Y:S02]  /*38b0*/  FFMA.FTZ R18, R58, R25.reuse, R73 ;  /* 0x000000193a127223 */ /* 0x080fe40000010049 */
[----:B------:R-:W-:Y:S02]  /*38c0*/  FFMA.FTZ R72, R60, R25, R72 ;  /* 0x000000193c487223 */ /* 0x000fe40000010048 */
[-C--:B------:R-:W-:Y:S02]  /*38d0*/  FFMA.FTZ R25, R43, R69.reuse, R24 ;  /* 0x000000452b197223 */ /* 0x080fe40000010018 */
[----:B------:R-:W-:Y:S01]  /*38e0*/  FFMA.FTZ R73, R66, R69, R70 ;  /* 0x0000004542497223 */ /* 0x000fe20000010046 */
[----:B------:R-:W-:Y:S01]  /*38f0*/  F2FP.PACK_AB R3, RZ, R3 ;  /* 0x00000003ff03723e */ /* 0x000fe200000000ff */
[----:B------:R-:W-:Y:S01]  /*3900*/  FFMA.FTZ R24, R68, R69, R18 ;  /* 0x0000004544187223 */ /* 0x000fe20000010012 */
[----:B------:R-:W-:Y:S01]  /*3910*/  F2FP.PACK_AB R71, RZ, R71 ;  /* 0x00000047ff47723e */ /* 0x000fe200000000ff */
[----:B------:R-:W-:Y:S01]  /*3920*/  FFMA.FTZ R69, R67, R69, R72 ;  /* 0x0000004543457223 */ /* 0x000fe20000010048 */
[----:B------:R-:W1:Y:S01]  /*3930*/  LDS.64 R18, [UR4+0x198] ;  /* 0x00019804ff127984 */ /* 0x000e620008000a00 */
[----:B------:R-:W-:-:S02]  /*3940*/  FMUL.FTZ R25, R2, R25 ;  /* 0x0000001902197220 */ /* 0x000fc40000410000 */
[----:B------:R-:W-:Y:S01]  /*3950*/  FMUL.FTZ R73, R0, R73 ;  /* 0x0000004900497220 */ /* 0x000fe20000410000 */
[----:B------:R-:W-:Y:S01]  /*3960*/  PRMT R3, R3, 0x5410, R71 ;  /* 0x0000541003037816 */ /* 0x000fe20000000047 */
[C---:B------:R-:W-:Y:S02]  /*3970*/  FMUL.FTZ R36, R31.reuse, R36 ;  /* 0x000000241f247220 */ /* 0x040fe40000410000 */
[C---:B------:R-:W-:Y:S02]  /*3980*/  FMUL.FTZ R35, R30.reuse, R35 ;  /* 0x000000231e237220 */ /* 0x040fe40000410000 */
[----:B------:R-:W-:Y:S01]  /*3990*/  FMUL.FTZ R24, R31, R24 ;  /* 0x000000181f187220 */ /* 0x000fe20000410000 */
[----:B------:R-:W-:Y:S01]  /*39a0*/  F2FP.PACK_AB R25, RZ, R25 ;  /* 0x00000019ff19723e */ /* 0x000fe200000000ff */
[----:B------:R-:W-:Y:S01]  /*39b0*/  FMUL.FTZ R69, R30, R69 ;  /* 0x000000451e457220 */ /* 0x000fe20000410000 */
        /* <DEDUP_REMOVED lines=9> */
[----:B------:R-:W3:Y:S01]  /*3a50*/  LDS.64 R24, [UR4+0x10] ;  /* 0x00001004ff187984 */ /* 0x000ee20008000a00 */
[----:B------:R-:W-:Y:S01]  /*3a60*/  HFMA2.MMA R28, R3, 1, 1, R28 ;  /* 0x3c003c00031c7835 */ /* 0x000fe2000000001c */
[----:B0-----:R-:W-:Y:S02]  /*3a70*/  HADD2.F32 R3, -RZ, R20.H0_H0 ;  /* 0x20000014ff037230 */ /* 0x001fe40000004100 */
[----:B------:R-:W-:Y:S01]  /*3a80*/  HADD2 R34, R36, R34 ;  /* 0x0000002224227230 */ /* 0x000fe20000000000 */
[----:B------:R-:W-:Y:S01]  /*3a90*/  HFMA2.MMA R29, R35, 1, 1, R29 ;  /* 0x3c003c00231d7835 */ /* 0x000fe2000000001d */
[----:B------:R-:W-:Y:S02]  /*3aa0*/  HADD2.F32 R20, -RZ, R20.H1_H1 ;  /* 0x30000014ff147230 */ /* 0x000fe40000004100 */
[--C-:B------:R-:W-:Y:S02]  /*3ab0*/  HADD2.F32 R36, -RZ, R21.reuse.H0_H0 ;  /* 0x20000015ff247230 */ /* 0x100fe40000004100 */
        /* <DEDUP_REMOVED lines=40> */
[----:B------:R-:W-:Y:S02]  /*3d40*/  FFMA.FTZ R19, R39, R18, RZ ;  /* 0x0000001227137223 */ /* 0x000fe400000100ff */
[C---:B------:R-:W-:Y:S02]  /*3d50*/  FFMA.FTZ R35, R18.reuse, R37, RZ ;  /* 0x0000002512237223 */ /* 0x040fe400000100ff */
[C---:B------:R-:W-:Y:S02]  /*3d60*/  FFMA.FTZ R69, R18.reuse, R40, RZ ;  /* 0x0000002812457223 */ /* 0x040fe400000100ff */
[----:B------:R-:W-:Y:S01]  /*3d70*/  FFMA.FTZ R18, R18, R38, RZ ;  /* 0x0000002612127223 */ /* 0x000fe200000100ff */
[----:B------:R-:W-:Y:S01]  /*3d80*/  HADD2.F32 R36, -RZ, R25.H0_H0 ;  /* 0x20000019ff247230 */ /* 0x000fe20000004100 */
[----:B------:R-:W-:Y:S02]  /*3d90*/  FFMA.FTZ R19, R41, R24, R19 ;  /* 0x0000001829137223 */ /* 0x000fe40000010013 */
[----:B------:R-:W-:-:S02]  /*3da0*/  FFMA.FTZ R35, R24, R42, R35 ;  /* 0x0000002a18237223 */ /* 0x000fc40000010023 */
[C---:B------:R-:W-:Y:S02]  /*3db0*/  FFMA.FTZ R69, R24.reuse, R44, R69 ;  /* 0x0000002c18457223 */ /* 0x040fe40000010045 */
[----:B------:R-:W-:Y:S01]  /*3dc0*/  FFMA.FTZ R71, R24, R45, R18 ;  /* 0x0000002d18477223 */ /* 0x000fe20000010012 */
[----:B------:R-:W-:Y:S01]  /*3dd0*/  HADD2.F32 R25, -RZ, R25.H1_H1 ;  /* 0x30000019ff197230 */ /* 0x000fe20000004100 */
[----:B------:R-:W-:Y:S02]  /*3de0*/  FFMA.FTZ R19, R46, R36, R19 ;  /* 0x000000242e137223 */ /* 0x000fe40000010013 */
[C---:B------:R-:W-:Y:S02]  /*3df0*/  FFMA.FTZ R35, R36.reuse, R47, R35 ;  /* 0x0000002f24237223 */ /* 0x040fe40000010023 */
[C---:B------:R-:W-:Y:S02]  /*3e00*/  FFMA.FTZ R24, R36.reuse, R49, R69 ;  /* 0x0000003124187223 */ /* 0x040fe40000010045 */
[----:B------:R-:W-:Y:S01]  /*3e10*/  FFMA.FTZ R36, R36, R48, R71 ;  /* 0x0000003024247223 */ /* 0x000fe20000010047 */
[----:B0-----:R-:W-:Y:S01]  /*3e20*/  HADD2.F32 R18, -RZ, R20.H0_H0 ;  /* 0x20000014ff127230 */ /* 0x001fe20000004100 */
[----:B------:R-:W-:-:S02]  /*3e30*/  FFMA.FTZ R19, R64, R25, R19 ;  /* 0x0000001940137223 */ /* 0x000fc40000010013 */
[C---:B------:R-:W-:Y:S02]  /*3e40*/  FFMA.FTZ R35, R25.reuse, R62, R35 ;  /* 0x0000003e19237223 */ /* 0x040fe40000010023 */
[C---:B------:R-:W-:Y:S02]  /*3e50*/  FFMA.FTZ R69, R25.reuse, R65, R24 ;  /* 0x0000004119457223 */ /* 0x040fe40000010018 */
[----:B------:R-:W-:Y:S01]  /*3e60*/  FFMA.FTZ R36, R25, R63, R36 ;  /* 0x0000003f19247223 */ /* 0x000fe20000010024 */
[----:B------:R-:W-:Y:S01]  /*3e70*/  HADD2.F32 R20, -RZ, R20.H1_H1 ;  /* 0x30000014ff147230 */ /* 0x000fe20000004100 */
[----:B------:R-:W-:Y:S02]  /*3e80*/  FFMA.FTZ R19, R50, R18, R19 ;  /* 0x0000001232137223 */ /* 0x000fe40000010013 */
[C---:B------:R-:W-:Y:S02]  /*3e90*/  FFMA.FTZ R35, R18.reuse, R51, R35 ;  /* 0x0000003312237223 */ /* 0x040fe40000010023 */
[----:B------:R-:W-:-:S02]  /*3ea0*/  FFMA.FTZ R69, R18, R52, R69 ;  /* 0x0000003412457223 */ /* 0x000fc40000010045 */
[----:B------:R-:W-:Y:S01]  /*3eb0*/  FFMA.FTZ R36, R18, R53, R36 ;  /* 0x0000003512247223 */ /* 0x000fe20000010024 */
[--C-:B------:R-:W-:Y:S01]  /*3ec0*/  HADD2.F32 R25, -RZ, R21.reuse.H0_H0 ;  /* 0x20000015ff197230 */ /* 0x100fe20000004100 */
[----:B------:R-:W-:Y:S01]  /*3ed0*/  FFMA.FTZ R18, R54, R20, R19 ;  /* 0x0000001436127223 */ /* 0x000fe20000010013 */
[----:B------:R-:W-:Y:S01]  /*3ee0*/  HADD2.F32 R24, -RZ, R21.H1_H1 ;  /* 0x30000015ff187230 */ /* 0x000fe20000004100 */
[C---:B------:R-:W-:Y:S02]  /*3ef0*/  FFMA.FTZ R35, R20.reuse, R57, R35 ;  /* 0x0000003914237223 */ /* 0x040fe40000010023 */
[C---:B------:R-:W-:Y:S02]  /*3f00*/  FFMA.FTZ R69, R20.reuse, R59, R69 ;  /* 0x0000003b14457223 */ /* 0x040fe40000010045 */
[----:B------:R-:W-:Y:S02]  /*3f10*/  FFMA.FTZ R36, R20, R61, R36 ;  /* 0x0000003d14247223 */ /* 0x000fe40000010024 */
[----:B------:R-:W0:Y:S01]  /*3f20*/  LDS.64 R20, [UR4+0x210] ;  /* 0x00021004ff147984 */ /* 0x000e220008000a00 */
[----:B------:R-:W-:-:S02]  /*3f30*/  FFMA.FTZ R18, R55, R25, R18 ;  /* 0x0000001937127223 */ /* 0x000fc40000010012 */
[----:B------:R-:W-:Y:S02]  /*3f40*/  FFMA.FTZ R69, R25, R58, R69 ;  /* 0x0000003a19457223 */ /* 0x000fe40000010045 */
[----:B------:R-:W-:Y:S02]  /*3f50*/  FFMA.FTZ R19, R43, R24, R18 ;  /* 0x000000182b137223 */ /* 0x000fe40000010012 */
[----:B------:R-:W-:Y:S02]  /*3f60*/  FFMA.FTZ R18, R24, R68, R69 ;  /* 0x0000004418127223 */ /* 0x000fe40000010045 */
[C---:B------:R-:W-:Y:S02]  /*3f70*/  FFMA.FTZ R36, R25.reuse, R60, R36 ;  /* 0x0000003c19247223 */ /* 0x040fe40000010024 */
[----:B------:R-:W-:Y:S02]  /*3f80*/  FMUL.FTZ R3, R30, R3 ;  /* 0x000000031e037220 */ /* 0x000fe40000410000 */
[----:B------:R-:W-:-:S02]  /*3f90*/  FFMA.FTZ R35, R25, R56, R35 ;  /* 0x0000003819237223 */ /* 0x000fc40000010023 */
[----:B------:R-:W-:Y:S02]  /*3fa0*/  FMUL.FTZ R19, R2, R19 ;  /* 0x0000001302137220 */ /* 0x000fe40000410000 */
[----:B------:R-:W-:Y:S02]  /*3fb0*/  FMUL.FTZ R18, R31, R18 ;  /* 0x000000121f127220 */ /* 0x000fe40000410000 */
[C---:B------:R-:W-:Y:S01]  /*3fc0*/  FFMA.FTZ R25, R24.reuse, R67, R36 ;  /* 0x0000004318197223 */ /* 0x040fe20000010024 */
[----:B------:R-:W-:Y:S01]  /*3fd0*/  F2FP.PACK_AB R36, RZ, R3 ;  /* 0x00000003ff24723e */ /* 0x000fe200000000ff */
[----:B------:R-:W-:Y:S01]  /*3fe0*/  FFMA.FTZ R35, R24, R66, R35 ;  /* 0x0000004218237223 */ /* 0x000fe20000010023 */
[----:B------:R-:W-:Y:S02]  /*3ff0*/  F2FP.PACK_AB R3, RZ, R19 ;  /* 0x00000013ff03723e */ /* 0x000fe400000000ff */
[----:B------:R-:W-:Y:S02]  /*4000*/  F2FP.PACK_AB R24, RZ, R18 ;  /* 0x00000012ff18723e */ /* 0x000fe400000000ff */
[----:B------:R-:W1:Y:S01]  /*4010*/  LDS.64 R18, [UR4+0x218] ;  /* 0x00021804ff127984 */ /* 0x000e620008000a00 */
[----:B------:R-:W-:-:S02]  /*4020*/  FMUL.FTZ R35, R0, R35 ;  /* 0x0000002300237220 */ /* 0x000fc40000410000 */
[----:B------:R-:W-:Y:S02]  /*4030*/  FMUL.FTZ R73, R2, R73 ;  /* 0x0000004902497220 */ /* 0x000fe40000410000 */
[----:B------:R-:W-:Y:S01]  /*4040*/  FMUL.FTZ R75, R0, R75 ;  /* 0x0000004b004b7220 */ /* 0x000fe20000410000 */
[----:B------:R-:W-:Y:S01]  /*4050*/  F2FP.PACK_AB R35, RZ, R35 ;  /* 0x00000023ff23723e */ /* 0x000fe200000000ff */
[----:B------:R-:W-:Y:S01]  /*4060*/  FMUL.FTZ R70, R31, R70 ;  /* 0x000000461f467220 */ /* 0x000fe20000410000 */
[----:B------:R-:W-:Y:S01]  /*4070*/  F2FP.PACK_AB R73, RZ, R73 ;  /* 0x00000049ff49723e */ /* 0x000fe200000000ff */
[----:B------:R-:W-:Y:S01]  /*4080*/  FMUL.FTZ R25, R30, R25 ;  /* 0x000000191e197220 */ /* 0x000fe20000410000 */
[----:B------:R-:W-:Y:S02]  /*4090*/  PRMT R3, R3, 0x5410, R35 ;  /* 0x0000541003037816 */ /* 0x000fe40000000023 */
[----:B------:R-:W-:Y:S02]  /*40a0*/  F2FP.PACK_AB R75, RZ, R75 ;  /* 0x0000004bff4b723e */ /* 0x000fe400000000ff */
[----:B------:R-:W-:-:S02]  /*40b0*/  F2FP.PACK_AB R70, RZ, R70 ;  /* 0x00000046ff46723e */ /* 0x000fc400000000ff */
[----:B------:R-:W-:Y:S01]  /*40c0*/  PRMT R73, R73, 0x5410, R75 ;  /* 0x0000541049497816 */ /* 0x000fe2000000004b */
[----:B------:R-:W-:Y:S01]  /*40d0*/  HFMA2.MMA R3, R3, 1, 1, R14 ;  /* 0x3c003c0003037835 */ /* 0x000fe2000000000e */
[----:B------:R-:W-:Y:S01]  /*40e0*/  F2FP.PACK_AB R25, RZ, R25 ;  /* 0x00000019ff19723e */ /* 0x000fe200000000ff */
[--C-:B0-----:R-:W-:Y:S01]  /*40f0*/  HADD2.F32 R14, -RZ, R20.reuse.H0_H0 ;  /* 0x20000014ff0e7230 */ /* 0x101fe20000004100 */
[----:B------:R-:W-:Y:S01]  /*4100*/  PRMT R70, R70, 0x5410, R36 ;  /* 0x0000541046467816 */ /* 0x000fe20000000024 */
[----:B------:R-:W-:Y:S01]  /*4110*/  HADD2.F32 R20, -RZ, R20.H1_H1 ;  /* 0x30000014ff147230 */ /* 0x000fe20000004100 */
[----:B------:R-:W-:Y:S01]  /*4120*/  PRMT R35, R24, 0x5410, R25 ;  /* 0x0000541018237816 */ /* 0x000fe20000000019 */
[----:B------:R-:W-:Y:S01]  /*4130*/  HFMA2.MMA R26, R73, 1, 1, R26 ;  /* 0x3c003c00491a7835 */ /* 0x000fe2000000001a */
[--C-:B------:R-:W-:Y:S01]  /*4140*/  HADD2.F32 R36, -RZ, R21.reuse.H0_H0 ;  /* 0x20000015ff247230 */ /* 0x100fe20000004100 */
[-C--:B------:R-:W-:Y:S01]  /*4150*/  FFMA.FTZ R71, R37, R14.reuse, RZ ;  /* 0x0000000e25477223 */ /* 0x080fe200000100ff */
[----:B------:R-:W-:Y:S01]  /*4160*/  HADD2.F32 R69, -RZ, R21.H1_H1 ;  /* 0x30000015ff457230 */ /* 0x000fe20000004100 */
[----:B------:R-:W-:-:S02]  /*4170*/  FFMA.FTZ R21, R39, R14, RZ ;  /* 0x0000000e27157223 */ /* 0x000fc400000100ff */
[-C--:B------:R-:W-:Y:S02]  /*4180*/  FFMA.FTZ R73, R40, R14.reuse, RZ ;  /* 0x0000000e28497223 */ /* 0x080fe400000100ff */
[----:B------:R-:W-:Y:S01]  /*4190*/  FFMA.FTZ R14, R38, R14, RZ ;  /* 0x0000000e260e7223 */ /* 0x000fe200000100ff */
[----:B------:R-:W-:Y:S01]  /*41a0*/  LEA.HI R72, R8, 0xffffff80, RZ, 0x8 ;  /* 0xffffff8008487811 */ /* 0x000fe200078f40ff */
[----:B------:R-:W-:Y:S01]  /*41b0*/  HADD2 R32, R35, R32 ;  /* 0x0000002023207230 */ /* 0x000fe20000000000 */
[-C--:B------:R-:W-:Y:S02]  /*41c0*/  FFMA.FTZ R35, R41, R20.reuse, R21 ;  /* 0x0000001429237223 */ /* 0x080fe40000010015 */
[-C--:B------:R-:W-:Y:S02]  /*41d0*/  FFMA.FTZ R71, R42, R20.reuse, R71 ;  /* 0x000000142a477223 */ /* 0x080fe40000010047 */
[-C--:B------:R-:W-:Y:S02]  /*41e0*/  FFMA.FTZ R73, R44, R20.reuse, R73 ;  /* 0x000000142c497223 */ /* 0x080fe40000010049 */
[----:B------:R-:W-:Y:S01]  /*41f0*/  FFMA.FTZ R75, R45, R20, R14 ;  /* 0x000000142d4b7223 */ /* 0x000fe2000001000e */
[----:B------:R-:W-:Y:S01]  /*4200*/  HADD2 R27, R70, R27 ;  /* 0x0000001b461b7230 */ /* 0x000fe20000000000 */
[----:B------:R0:W-:Y:S01]  /*4210*/  I2F.F16 R24, R72 ;  /* 0x0000004800187306 */ /* 0x0001e20000200c00 */
[----:B------:R-:W3:Y:S01]  /*4220*/  LDS.64 R20, [UR4+0x290] ;  /* 0x00029004ff147984 */ /* 0x000ee20008000a00 */
[----:B------:R-:W-:-:S02]  /*4230*/  FFMA.FTZ R35, R46, R36, R35 ;  /* 0x000000242e237223 */ /* 0x000fc40000010023 */
[-C--:B------:R-:W-:Y:S02]  /*4240*/  FFMA.FTZ R70, R47, R36.reuse, R71 ;  /* 0x000000242f467223 */ /* 0x080fe40000010047 */
[-C--:B0-----:R-:W-:Y:S02]  /*4250*/  FFMA.FTZ R72, R49, R36.reuse, R73 ;  /* 0x0000002431487223 */ /* 0x081fe40000010049 */
[----:B------:R-:W-:Y:S02]  /*4260*/  FFMA.FTZ R36, R48, R36, R75 ;  /* 0x0000002430247223 */ /* 0x000fe4000001004b */
[-C--:B------:R-:W-:Y:S02]  /*4270*/  FFMA.FTZ R71, R64, R69.reuse, R35 ;  /* 0x0000004540477223 */ /* 0x080fe40000010023 */
[-C--:B------:R-:W-:Y:S02]  /*4280*/  FFMA.FTZ R70, R62, R69.reuse, R70 ;  /* 0x000000453e467223 */ /* 0x080fe40000010046 */
[----:B------:R-:W-:-:S02]  /*4290*/  FFMA.FTZ R75, R65, R69, R72 ;  /* 0x00000045414b7223 */ /* 0x000fc40000010048 */
[----:B------:R-:W-:Y:S01]  /*42a0*/  FFMA.FTZ R69, R63, R69, R36 ;  /* 0x000000453f457223 */ /* 0x000fe20000010024 */
[--C-:B-1----:R-:W-:Y:S02]  /*42b0*/  HADD2.F32 R36, -RZ, R18.reuse.H0_H0 ;  /* 0x20000012ff247230 */ /* 0x102fe40000004100 */
[----:B------:R-:W-:Y:S02]  /*42c0*/  HADD2.F32 R18, -RZ, R18.H1_H1 ;  /* 0x30000012ff127230 */ /* 0x000fe40000004100 */
[--C-:B------:R-:W-:Y:S01]  /*42d0*/  HADD2.F32 R73, -RZ, R19.reuse.H0_H0 ;  /* 0x20000013ff497230 */ /* 0x100fe20000004100 */
[-C--:B------:R-:W-:Y:S01]  /*42e0*/  FFMA.FTZ R71, R50, R36.reuse, R71 ;  /* 0x0000002432477223 */ /* 0x080fe20000010047 */
[----:B------:R-:W-:Y:S01]  /*42f0*/  HADD2.F32 R74, -RZ, R19.H1_H1 ;  /* 0x30000013ff4a7230 */ /* 0x000fe20000004100 */
[----:B------:R-:W-:Y:S01]  /*4300*/  LOP3.LUT R19, R9, 0xff, RZ, 0xc0, !PT ;  /* 0x000000ff09137812 */ /* 0x000fe200078ec0ff */
[-C--:B------:R-:W-:Y:S02]  /*4310*/  FFMA.FTZ R70, R51, R36.reuse, R70 ;  /* 0x0000002433467223 */ /* 0x080fe40000010046 */
[----:B------:R-:W-:-:S02]  /*4320*/  FFMA.FTZ R75, R52, R36, R75 ;  /* 0x00000024344b7223 */ /* 0x000fc4000001004b */
[----:B------:R-:W-:Y:S01]  /*4330*/  FFMA.FTZ R69, R53, R36, R69 ;  /* 0x0000002435457223 */ /* 0x000fe20000010045 */
[----:B------:R-:W-:Y:S01]  /*4340*/  IADD3 R79, R19, -0x80, RZ ;  /* 0xffffff80134f7810 */ /* 0x000fe20007ffe0ff */
[-C--:B------:R-:W-:Y:S02]  /*4350*/  FFMA.FTZ R36, R54, R18.reuse, R71 ;  /* 0x0000001236247223 */ /* 0x080fe40000010047 */
[-C--:B------:R-:W-:Y:S02]  /*4360*/  FFMA.FTZ R70, R57, R18.reuse, R70 ;  /* 0x0000001239467223 */ /* 0x080fe40000010046 */
[-C--:B------:R-:W-:Y:S02]  /*4370*/  FFMA.FTZ R71, R59, R18.reuse, R75 ;  /* 0x000000123b477223 */ /* 0x080fe4000001004b */
[----:B------:R-:W-:Y:S02]  /*4380*/  FFMA.FTZ R72, R61, R18, R69 ;  /* 0x000000123d487223 */ /* 0x000fe40000010045 */
[----:B------:R-:W0:Y:S01]  /*4390*/  LDS.64 R18, [UR4+0x298] ;  /* 0x00029804ff127984 */ /* 0x000e220008000a00 */
[----:B------:R-:W-:Y:S01]  /*43a0*/  LOP3.LUT R75, R11, 0xff, RZ, 0xc0, !PT ;  /* 0x000000ff0b4b7812 */ /* 0x000fe200078ec0ff */
[-C--:B------:R-:W-:Y:S01]  /*43b0*/  FFMA.FTZ R36, R55, R73.reuse, R36 ;  /* 0x0000004937247223 */ /* 0x080fe20000010024 */
[----:B------:R-:W-:Y:S01]  /*43c0*/  LOP3.LUT R76, R8, 0xff, RZ, 0xc0, !PT ;  /* 0x000000ff084c7812 */ /* 0x000fe200078ec0ff */
[-C--:B------:R-:W-:Y:S01]  /*43d0*/  FFMA.FTZ R71, R58, R73.reuse, R71 ;  /* 0x000000493a477223 */ /* 0x080fe20000010047 */
[----:B------:R-:W-:Y:S01]  /*43e0*/  IADD3 R80, R75, -0x80, RZ ;  /* 0xffffff804b507810 */ /* 0x000fe20007ffe0ff */
[----:B------:R-:W-:-:S02]  /*43f0*/  FFMA.FTZ R75, R56, R73, R70 ;  /* 0x00000049384b7223 */ /* 0x000fc40000010046 */
[----:B------:R-:W-:Y:S02]  /*4400*/  FFMA.FTZ R73, R60, R73, R72 ;  /* 0x000000493c497223 */ /* 0x000fe40000010048 */
[-C--:B------:R-:W-:Y:S01]  /*4410*/  FFMA.FTZ R77, R43, R74.reuse, R36 ;  /* 0x0000004a2b4d7223 */ /* 0x080fe20000010024 */
[--C-:B---3--:R-:W-:Y:S01]  /*4420*/  HADD2.F32 R36, -RZ, R20.reuse.H0_H0 ;  /* 0x20000014ff247230 */ /* 0x108fe20000004100 */
[----:B------:R-:W-:Y:S01]  /*4430*/  IADD3 R78, R76, -0x80, RZ ;  /* 0xffffff804c4e7810 */ /* 0x000fe20007ffe0ff */
[-C--:B------:R-:W-:Y:S01]  /*4440*/  FFMA.FTZ R75, R66, R74.reuse, R75 ;  /* 0x0000004a424b7223 */ /* 0x080fe2000001004b */
[--C-:B------:R-:W-:Y:S01]  /*4450*/  HADD2.F32 R76, -RZ, R21.reuse.H1_H1 ;  /* 0x30000015ff4c7230 */ /* 0x100fe20000004100 */
[-C--:B------:R-:W-:Y:S02]  /*4460*/  FFMA.FTZ R72, R68, R74.reuse, R71 ;  /* 0x0000004a44487223 */ /* 0x080fe40000010047 */
[----:B------:R-:W-:Y:S01]  /*4470*/  FFMA.FTZ R73, R67, R74, R73 ;  /* 0x0000004a43497223 */ /* 0x000fe20000010049 */
[----:B------:R-:W-:Y:S01]  /*4480*/  HADD2.F32 R74, -RZ, R21.H0_H0 ;  /* 0x20000015ff4a7230 */ /* 0x000fe20000004100 */
        /* <DEDUP_REMOVED lines=22> */
[----:B------:R-:W-:-:S02]  /*45f0*/  SHF.R.U32.HI R38, RZ, 0x8, R10 ;  /* 0x00000008ff267819 */ /* 0x000fc4000001160a */
[----:B--2---:R-:W-:Y:S02]  /*4600*/  LEA.HI R41, R4, 0xffffff80, RZ, 0x8 ;  /* 0xffffff8004297811 */ /* 0x004fe400078f40ff */
[----:B------:R-:W-:Y:S02]  /*4610*/  LOP3.LUT R38, R38, 0xff, RZ, 0xc0, !PT ;  /* 0x000000ff26267812 */ /* 0x000fe400078ec0ff */
[----:B------:R-:W-:Y:S01]  /*4620*/  SHF.R.U32.HI R36, RZ, 0x8, R8 ;  /* 0x00000008ff247819 */ /* 0x000fe20000011608 */
[----:B------:R-:W-:Y:S01]  /*4630*/  HADD2.F32 R18, -RZ, R18.H1_H1 ;  /* 0x30000012ff127230 */ /* 0x000fe20000004100 */
[----:B------:R-:W-:Y:S02]  /*4640*/  LEA.HI R44, R6, 0xffffff80, RZ, 0x8 ;  /* 0xffffff80062c7811 */ /* 0x000fe400078f40ff */
[----:B------:R-:W-:Y:S01]  /*4650*/  IADD3 R38, R38, -0x80, RZ ;  /* 0xffffff8026267810 */ /* 0x000fe20007ffe0ff */
[----:B------:R0:W-:Y:S01]  /*4660*/  I2F.F16 R20, R41 ;  /* 0x0000002900147306 */ /* 0x0001e20000200c00 */
[----:B------:R-:W-:Y:S01]  /*4670*/  FFMA.FTZ R54, R54, R18, R39 ;  /* 0x0000001236367223 */ /* 0x000fe20000010027 */
[----:B0-----:R-:W-:-:S06]  /*4680*/  LOP3.LUT R41, R36, 0xff, RZ, 0xc0, !PT ;  /* 0x000000ff24297812 */ /* 0x001fcc00078ec0ff */
[----:B------:R-:W-:Y:S01]  /*4690*/  I2F.F16 R36, R44 ;  /* 0x0000002c00247306 */ /* 0x000fe20000200c00 */
[----:B------:R-:W-:-:S07]  /*46a0*/  LEA.HI R42, R5, 0xffffff80, RZ, 0x8 ;  /* 0xffffff80052a7811 */ /* 0x000fce00078f40ff */
[----:B------:R0:W-:Y:S01]  /*46b0*/  I2F.F16 R44, R38 ;  /* 0x00000026002c7306 */ /* 0x0001e20000200c00 */
[--C-:B------:R-:W-:Y:S01]  /*46c0*/  HADD2.F32 R37, -RZ, R19.reuse.H0_H0 ;  /* 0x20000013ff257230 */ /* 0x100fe20000004100 */
[----:B------:R-:W-:Y:S01]  /*46d0*/  SHF.R.U32.HI R8, RZ, 0x10, R8 ;  /* 0x00000010ff087819 */ /* 0x000fe20000011608 */
[----:B0-----:R-:W0:Y:S01]  /*46e0*/  LDS.64 R38, [UR4+0xa0] ;  /* 0x0000a004ff267984 */ /* 0x001e220008000a00 */
[-C--:B------:R-:W-:Y:S02]  /*46f0*/  FFMA.FTZ R62, R57, R18.reuse, R62 ;  /* 0x00000012393e7223 */ /* 0x080fe4000001003e */
[-C--:B------:R-:W-:Y:S02]  /*4700*/  FFMA.FTZ R65, R59, R18.reuse, R65 ;  /* 0x000000123b417223 */ /* 0x080fe40000010041 */
[----:B------:R1:W-:Y:S01]  /*4710*/  I2F.F16 R69, R79 ;  /* 0x0000004f00457306 */ /* 0x0003e20000200c00 */
[----:B------:R-:W-:Y:S01]  /*4720*/  FFMA.FTZ R45, R61, R18, R45 ;  /* 0x000000123d2d7223 */ /* 0x000fe2000001002d */
[----:B------:R-:W-:Y:S01]  /*4730*/  LEA.HI R25, R9, 0xffffff80, RZ, 0x8 ;  /* 0xffffff8009197811 */ /* 0x000fe200078f40ff */
[----:B------:R-:W-:Y:S01]  /*4740*/  HADD2.F32 R19, -RZ, R19.H1_H1 ;  /* 0x30000013ff137230 */ /* 0x000fe20000004100 */
[----:B------:R-:W-:Y:S01]  /*4750*/  LEA.HI R14, R10, 0xffffff80, RZ, 0x8 ;  /* 0xffffff800a0e7811 */ /* 0x000fe200078f40ff */
[----:B------:R-:W-:Y:S01]  /*4760*/  FFMA.FTZ R54, R55, R37, R54 ;  /* 0x0000002537367223 */ /* 0x000fe20000010036 */
[----:B------:R-:W-:-:S02]  /*4770*/  LOP3.LUT R8, R8, 0xff, RZ, 0xc0, !PT ;  /* 0x000000ff08087812 */ /* 0x000fc400078ec0ff */
[----:B------:R2:W-:Y:S01]  /*4780*/  I2F.F16 R21, R42 ;  /* 0x0000002a00157306 */ /* 0x0005e20000200c00 */
[----:B-1----:R-:W-:Y:S01]  /*4790*/  LOP3.LUT R79, R10, 0xff, RZ, 0xc0, !PT ;  /* 0x000000ff0a4f7812 */ /* 0x002fe200078ec0ff */
[-C--:B------:R-:W-:Y:S01]  /*47a0*/  FFMA.FTZ R62, R56, R37.reuse, R62 ;  /* 0x00000025383e7223 */ /* 0x080fe2000001003e */
[----:B------:R-:W-:Y:S01]  /*47b0*/  SHF.R.U32.HI R10, RZ, 0x10, R10 ;  /* 0x00000010ff0a7819 */ /* 0x000fe2000001160a */
[-C--:B------:R-:W-:Y:S02]  /*47c0*/  FFMA.FTZ R65, R58, R37.reuse, R65 ;  /* 0x000000253a417223 */ /* 0x080fe40000010041 */
[----:B------:R-:W-:Y:S01]  /*47d0*/  FFMA.FTZ R60, R60, R37, R45 ;  /* 0x000000253c3c7223 */ /* 0x000fe2000001002d */
[--C-:B--2---:R-:W-:Y:S02]  /*47e0*/  SHF.R.U32.HI R42, RZ, 0x8, R9.reuse ;  /* 0x00000008ff2a7819 */ /* 0x104fe40000011609 */
[----:B------:R-:W-:Y:S01]  /*47f0*/  SHF.R.U32.HI R9, RZ, 0x10, R9 ;  /* 0x00000010ff097819 */ /* 0x000fe20000011609 */
[-C--:B------:R-:W-:Y:S01]  /*4800*/  FFMA.FTZ R43, R43, R19.reuse, R54 ;  /* 0x000000132b2b7223 */ /* 0x080fe20000010036 */
[----:B------:R-:W-:Y:S01]  /*4810*/  LEA.HI R35, R11, 0xffffff80, RZ, 0x8 ;  /* 0xffffff800b237811 */ /* 0x000fe200078f40ff */
[-C--:B------:R-:W-:Y:S01]  /*4820*/  FFMA.FTZ R37, R66, R19.reuse, R62 ;  /* 0x0000001342257223 */ /* 0x080fe2000001003e */
[----:B------:R-:W-:Y:S01]  /*4830*/  SHF.R.U32.HI R18, RZ, 0x8, R11 ;  /* 0x00000008ff127819 */ /* 0x000fe2000001160b */
[-C--:B------:R-:W-:Y:S01]  /*4840*/  FFMA.FTZ R68, R68, R19.reuse, R65 ;  /* 0x0000001344447223 */ /* 0x080fe20000010041 */
[----:B------:R-:W-:Y:S01]  /*4850*/  IADD3 R8, R8, -0x80, RZ ;  /* 0xffffff8008087810 */ /* 0x000fe20007ffe0ff */
[----:B------:R-:W-:Y:S01]  /*4860*/  FFMA.FTZ R19, R67, R19, R60 ;  /* 0x0000001343137223 */ /* 0x000fe2000001003c */
[----:B------:R-:W-:Y:S01]  /*4870*/  SHF.R.U32.HI R11, RZ, 0x10, R11 ;  /* 0x00000010ff0b7819 */ /* 0x000fe2000001160b */
[----:B------:R-:W-:Y:S01]  /*4880*/  FMUL.FTZ R72, R31, R72 ;  /* 0x000000481f487220 */ /* 0x000fe20000410000 */
[----:B------:R-:W-:Y:S01]  /*4890*/  LOP3.LUT R9, R9, 0xff, RZ, 0xc0, !PT ;  /* 0x000000ff09097812 */ /* 0x000fe200078ec0ff */
[----:B------:R-:W-:Y:S01]  /*48a0*/  FMUL.FTZ R73, R30, R73 ;  /* 0x000000491e497220 */ /* 0x000fe20000410000 */
[----:B------:R-:W-:Y:S01]  /*48b0*/  LOP3.LUT R10, R10, 0xff, RZ, 0xc0, !PT ;  /* 0x000000ff0a0a7812 */ /* 0x000fe200078ec0ff */
[----:B------:R1:W-:Y:S01]  /*48c0*/  I2F.F16 R46, R8 ;  /* 0x00000008002e7306 */ /* 0x0003e20000200c00 */
[----:B------:R-:W-:Y:S01]  /*48d0*/  IADD3 R9, R9, -0x80, RZ ;  /* 0xffffff8009097810 */ /* 0x000fe20007ffe0ff */
[----:B------:R-:W-:Y:S01]  /*48e0*/  FMUL.FTZ R68, R31, R68 ;  /* 0x000000441f447220 */ /* 0x000fe20000410000 */
[----:B------:R-:W-:Y:S01]  /*48f0*/  IADD3 R10, R10, -0x80, RZ ;  /* 0xffffff800a0a7810 */ /* 0x000fe20007ffe0ff */
[----:B------:R-:W-:Y:S01]  /*4900*/  FMUL.FTZ R19, R30, R19 ;  /* 0x000000131e137220 */ /* 0x000fe20000410000 */
[----:B------:R-:W-:Y:S01]  /*4910*/  LOP3.LUT R11, R11, 0xff, RZ, 0xc0, !PT ;  /* 0x000000ff0b0b7812 */ /* 0x000fe200078ec0ff */
[----:B------:R-:W-:Y:S01]  /*4920*/  IMAD.WIDE R16, R15, c[0x0][0x18c], R16 ;  /* 0x000063000f107a25 */ /* 0x000fe200078e0210 */
[----:B------:R-:W-:-:S02]  /*4930*/  LOP3.LUT R42, R42, 0xff, RZ, 0xc0, !PT ;  /* 0x000000ff2a2a7812 */ /* 0x000fc400078ec0ff */
[----:B-1----:R-:W-:Y:S02]  /*4940*/  LOP3.LUT R8, R4, 0xff, RZ, 0xc0, !PT ;  /* 0x000000ff04087812 */ /* 0x002fe400078ec0ff */
[----:B------:R-:W-:Y:S02]  /*4950*/  F2FP.PACK_AB R72, RZ, R72 ;  /* 0x00000048ff48723e */ /* 0x000fe400000000ff */
[----:B------:R-:W-:Y:S01]  /*4960*/  F2FP.PACK_AB R73, RZ, R73 ;  /* 0x00000049ff49723e */ /* 0x000fe200000000ff */
[----:B------:R-:W-:Y:S01]  /*4970*/  FMUL.FTZ R77, R2, R77 ;  /* 0x0000004d024d7220 */ /* 0x000fe20000410000 */
[----:B------:R-:W-:Y:S01]  /*4980*/  IADD3 R79, R79, -0x80, RZ ;  /* 0xffffff804f4f7810 */ /* 0x000fe20007ffe0ff */
[----:B------:R-:W-:Y:S01]  /*4990*/  FMUL.FTZ R75, R0, R75 ;  /* 0x0000004b004b7220 */ /* 0x000fe20000410000 */
[----:B------:R-:W-:Y:S01]  /*49a0*/  IADD3 R41, R41, -0x80, RZ ;  /* 0xffffff8029297810 */ /* 0x000fe20007ffe0ff */
[----:B------:R-:W-:Y:S01]  /*49b0*/  I2F.F16 R47, R9 ;  /* 0x00000009002f7306 */ /* 0x000fe20000200c00 */
[----:B------:R-:W-:-:S02]  /*49c0*/  IADD3 R42, R42, -0x80, RZ ;  /* 0xffffff802a2a7810 */ /* 0x000fc40007ffe0ff */
[----:B------:R-:W-:Y:S02]  /*49d0*/  LOP3.LUT R18, R18, 0xff, RZ, 0xc0, !PT ;  /* 0x000000ff12127812 */ /* 0x000fe400078ec0ff */
[----:B------:R-:W-:Y:S02]  /*49e0*/  IADD3 R49, R11, -0x80, RZ ;  /* 0xffffff800b317810 */ /* 0x000fe40007ffe0ff */
[----:B------:R-:W-:Y:S01]  /*49f0*/  IADD3 R50, R8, -0x80, RZ ;  /* 0xffffff8008327810 */ /* 0x000fe20007ffe0ff */
[----:B------:R1:W-:Y:S01]  /*4a00*/  I2F.F16 R48, R10 ;  /* 0x0000000a00307306 */ /* 0x0003e20000200c00 */
[----:B------:R-:W-:Y:S02]  /*4a10*/  F2FP.PACK_AB R68, RZ, R68 ;  /* 0x00000044ff44723e */ /* 0x000fe400000000ff */
[----:B------:R-:W-:Y:S02]  /*4a20*/  F2FP.PACK_AB R19, RZ, R19 ;  /* 0x00000013ff13723e */ /* 0x000fe400000000ff */
[----:B------:R-:W-:-:S03]  /*4a30*/  PRMT R72, R72, 0x5410, R73 ;  /* 0x0000541048487816 */ /* 0x000fc60000000049 */
[----:B------:R-:W2:Y:S01]  /*4a40*/  I2F.F16 R71, R78 ;  /* 0x0000004e00477306 */ /* 0x000ea20000200c00 */
[----:B-1----:R1:W3:Y:S01]  /*4a50*/  LDG.E.128.CONSTANT R8, [R16.64] ;  /* 0x0000000610087981 */ /* 0x0022e2000c1e9d00 */
[----:B------:R-:W-:Y:S01]  /*4a60*/  IADD3 R18, R18, -0x80, RZ ;  /* 0xffffff8012127810 */ /* 0x000fe20007ffe0ff */
[----:B------:R-:W-:Y:S01]  /*4a70*/  FMUL.FTZ R43, R2, R43 ;  /* 0x0000002b022b7220 */ /* 0x000fe20000410000 */
[----:B------:R-:W-:Y:S01]  /*4a80*/  F2FP.PACK_AB R77, RZ, R77 ;  /* 0x0000004dff4d723e */ /* 0x000fe200000000ff */
[----:B------:R-:W-:Y:S01]  /*4a90*/  FMUL.FTZ R37, R0, R37 ;  /* 0x0000002500257220 */ /* 0x000fe20000410000 */
[----:B------:R-:W-:Y:S02]  /*4aa0*/  F2FP.PACK_AB R75, RZ, R75 ;  /* 0x0000004bff4b723e */ /* 0x000fe400000000ff */
[----:B------:R-:W4:Y:S01]  /*4ab0*/  I2F.F16 R40, R79 ;  /* 0x0000004f00287306 */ /* 0x000f220000200c00 */
[----:B------:R-:W-:Y:S01]  /*4ac0*/  PRMT R68, R68, 0x5410, R19 ;  /* 0x0000541044447816 */ /* 0x000fe20000000013 */
[----:B------:R-:W-:Y:S01]  /*4ad0*/  HADD2 R19, R72, R12 ;  /* 0x0000000c48137230 */ /* 0x000fe20000000000 */
[----:B------:R-:W-:-:S05]  /*4ae0*/  LOP3.LUT R12, R6, 0xff, RZ, 0xc0, !PT ;  /* 0x000000ff060c7812 */ /* 0x000fca00078ec0ff */
[----:B------:R-:W5:Y:S01]  /*4af0*/  I2F.F16 R70, R80 ;  /* 0x0000005000467306 */ /* 0x000f620000200c00 */
[----:B------:R-:W-:Y:S02]  /*4b00*/  PRMT R77, R77, 0x5410, R75 ;  /* 0x000054104d4d7816 */ /* 0x000fe4000000004b */
[----:B------:R-:W-:-:S05]  /*4b10*/  F2FP.PACK_AB R43, RZ, R43 ;  /* 0x0000002bff2b723e */ /* 0x000fca00000000ff */
[----:B------:R-:W0:Y:S01]  /*4b20*/  I2F.F16 R41, R41 ;  /* 0x0000002900297306 */ /* 0x000e220000200c00 */
[----:B------:R-:W-:Y:S02]  /*4b30*/  F2FP.PACK_AB R37, RZ, R37 ;  /* 0x00000025ff25723e */ /* 0x000fe400000000ff */
[----:B------:R-:W-:-:S05]  /*4b40*/  IADD3 R53, R12, -0x80, RZ ;  /* 0xffffff800c357810 */ /* 0x000fca0007ffe0ff */
[----:B------:R-:W1:Y:S01]  /*4b50*/  I2F.F16 R42, R42 ;  /* 0x0000002a002a7306 */ /* 0x000e620000200c00 */
[--C-:B------:R-:W-:Y:S02]  /*4b60*/  SHF.R.U32.HI R12, RZ, 0x8, R4.reuse ;  /* 0x00000008ff0c7819 */ /* 0x100fe40000011604 */
[----:B------:R-:W-:-:S05]  /*4b70*/  SHF.R.U32.HI R4, RZ, 0x10, R4 ;  /* 0x00000010ff047819 */ /* 0x000fca0000011604 */
[----:B------:R1:W4:Y:S01]  /*4b80*/  I2F.F16 R45, R18 ;  /* 0x00000012002d7306 */ /* 0x0003220000200c00 */
[----:B------:R-:W-:Y:S01]  /*4b90*/  PRMT R43, R43, 0x5410, R37 ;  /* 0x000054102b2b7816 */ /* 0x000fe20000000025 */
[--C-:B0-----:R-:W-:Y:S01]  /*4ba0*/  HADD2.F32 R59, -RZ, R39.reuse.H0_H0 ;  /* 0x20000027ff3b7230 */ /* 0x101fe20000004100 */
[----:B------:R-:W-:Y:S01]  /*4bb0*/  LOP3.LUT R37, R7, 0xff, RZ, 0xc0, !PT ;  /* 0x000000ff07257812 */ /* 0x000fe200078ec0ff */
[----:B------:R-:W-:Y:S01]  /*4bc0*/  HADD2.F32 R58, -RZ, R39.H1_H1 ;  /* 0x30000027ff3a7230 */ /* 0x000fe20000004100 */
[----:B------:R-:W-:Y:S01]  /*4bd0*/  LOP3.LUT R4, R4, 0xff, RZ, 0xc0, !PT ;  /* 0x000000ff04047812 */ /* 0x000fe200078ec0ff */
[--C-:B------:R-:W-:Y:S01]  /*4be0*/  HADD2.F32 R51, -RZ, R38.reuse.H0_H0 ;  /* 0x20000026ff337230 */ /* 0x100fe20000004100 */
[----:B-1----:R-:W-:Y:S01]  /*4bf0*/  HFMA2.MMA R18, R77, 1, 1, R13 ;  /* 0x3c003c004d127835 */ /* 0x002fe2000000000d */
[----:B------:R-:W-:Y:S01]  /*4c00*/  LOP3.LUT R13, R5, 0xff, RZ, 0xc0, !PT ;  /* 0x000000ff050d7812 */ /* 0x000fe200078ec0ff */
[----:B--2---:R-:W-:Y:S01]  /*4c10*/  HADD2.F32 R39, -RZ, R71.H0_H0 ;  /* 0x20000047ff277230 */ /* 0x004fe20000004100 */
[----:B------:R-:W-:Y:S01]  /*4c20*/  LOP3.LUT R12, R12, 0xff, RZ, 0xc0, !PT ;  /* 0x000000ff0c0c7812 */ /* 0x000fe200078ec0ff */
[----:B------:R-:W-:Y:S01]  /*4c30*/  HADD2.F32 R57, -RZ, R38.H1_H1 ;  /* 0x30000026ff397230 */ /* 0x000fe20000004100 */
[----:B------:R-:W-:Y:S01]  /*4c40*/  IADD3 R54, R37, -0x80, RZ ;  /* 0xffffff8025367810 */ /* 0x000fe20007ffe0ff */
[----:B------:R-:W-:Y:S01]  /*4c50*/  HADD2.F32 R37, -RZ, R69.H0_H0 ;  /* 0x20000045ff257230 */ /* 0x000fe20000004100 */
[----:B------:R-:W-:Y:S01]  /*4c60*/  IADD3 R13, R13, -0x80, RZ ;  /* 0xffffff800d0d7810 */ /* 0x000fe20007ffe0ff */
[----:B----4-:R-:W-:Y:S01]  /*4c70*/  HADD2.F32 R40, -RZ, R40.H0_H0 ;  /* 0x20000028ff287230 */ /* 0x010fe20000004100 */
[----:B------:R-:W-:Y:S01]  /*4c80*/  HFMA2.MMA R22, R43, 1, 1, R22 ;  /* 0x3c003c002b167835 */ /* 0x000fe20000000016 */
[----:B-----5:R-:W-:Y:S01]  /*4c90*/  HADD2.F32 R38, -RZ, R70.H0_H0 ;  /* 0x20000046ff267230 */ /* 0x020fe20000004100 */
[----:B------:R-:W-:Y:S01]  /*4ca0*/  IADD3 R56, R4, -0x80, RZ ;  /* 0xffffff8004387810 */ /* 0x000fe20007ffe0ff */
[----:B------:R-:W-:Y:S01]  /*4cb0*/  HADD2.F32 R41, -RZ, R41.H0_H0 ;  /* 0x20000029ff297230 */ /* 0x000fe20000004100 */
[----:B------:R-:W-:Y:S01]  /*4cc0*/  IADD3 R12, R12, -0x80, RZ ;  /* 0xffffff800c0c7810 */ /* 0x000fe20007ffe0ff */
[----:B------:R-:W-:Y:S01]  /*4cd0*/  HADD2.F32 R43, -RZ, R42.H0_H0 ;  /* 0x2000002aff2b7230 */ /* 0x000fe20000004100 */
[-C--:B------:R-:W-:Y:S01]  /*4ce0*/  FFMA.FTZ R4, R39, R51.reuse, RZ ;  /* 0x0000003327047223 */ /* 0x080fe200000100ff */
[----:B------:R-:W-:Y:S01]  /*4cf0*/  HADD2.F32 R42, -RZ, R44.H0_H0 ;  /* 0x2000002cff2a7230 */ /* 0x000fe20000004100 */
[----:B------:R-:W0:Y:S01]  /*4d00*/  I2F.F16 R49, R49 ;  /* 0x0000003100317306 */ /* 0x000e220000200c00 */
[----:B------:R-:W-:Y:S01]  /*4d10*/  HADD2.F32 R44, -RZ, R45.H0_H0 ;  /* 0x2000002dff2c7230 */ /* 0x000fe20000004100 */
[----:B------:R-:W-:-:S02]  /*4d20*/  FFMA.FTZ R62, R37, R51, RZ ;  /* 0x00000033253e7223 */ /* 0x000fc400000100ff */
[-C--:B------:R-:W-:Y:S02]  /*4d30*/  FFMA.FTZ R45, R40, R51.reuse, RZ ;  /* 0x00000033282d7223 */ /* 0x080fe400000100ff */
[----:B------:R-:W-:Y:S02]  /*4d40*/  FFMA.FTZ R51, R38, R51, RZ ;  /* 0x0000003326337223 */ /* 0x000fe400000100ff */
[----:B------:R1:W-:Y:S01]  /*4d50*/  I2F.F16 R52, R13 ;  /* 0x0000000d00347306 */ /* 0x0003e20000200c00 */
[-C--:B------:R-:W-:Y:S02]  /*4d60*/  FFMA.FTZ R60, R41, R57.reuse, R4 ;  /* 0x00000039293c7223 */ /* 0x080fe40000010004 */
[----:B------:R-:W-:-:S05]  /*4d70*/  FFMA.FTZ R62, R43, R57, R62 ;  /* 0x000000392b3e7223 */ /* 0x000fca000001003e */
[----:B------:R2:W-:Y:S01]  /*4d80*/  I2F.F16 R55, R12 ;  /* 0x0000000c00377306 */ /* 0x0005e20000200c00 */
[----:B-1----:R-:W-:Y:S01]  /*4d90*/  SHF.R.U32.HI R13, RZ, 0x8, R5 ;  /* 0x00000008ff0d7819 */ /* 0x002fe20000011605 */
[-C--:B------:R-:W-:Y:S02]  /*4da0*/  FFMA.FTZ R64, R42, R57.reuse, R45 ;  /* 0x000000392a407223 */ /* 0x080fe4000001002d */
[----:B------:R-:W-:Y:S01]  /*4db0*/  FFMA.FTZ R63, R44, R57, R51 ;  /* 0x000000392c3f7223 */ /* 0x000fe20000010033 */
[----:B------:R-:W-:-:S03]  /*4dc0*/  LOP3.LUT R13, R13, 0xff, RZ, 0xc0, !PT ;  /* 0x000000ff0d0d7812 */ /* 0x000fc600078ec0ff */
[----:B------:R-:W1:Y:S01]  /*4dd0*/  I2F.F16 R25, R25 ;  /* 0x0000001900197306 */ /* 0x000e620000200c00 */
[----:B--2---:R-:W-:Y:S02]  /*4de0*/  SHF.R.U32.HI R12, RZ, 0x10, R5 ;  /* 0x00000010ff0c7819 */ /* 0x004fe40000011605 */
[----:B------:R-:W2:Y:S01]  /*4df0*/  LDS.64 R4, [UR4+0xa8] ;  /* 0x0000a804ff047984 */ /* 0x000ea20008000a00 */
[----:B------:R-:W-:-:S04]  /*4e00*/  SHF.R.U32.HI R57, RZ, 0x8, R6 ;  /* 0x00000008ff397819 */ /* 0x000fc80000011606 */
[----:B------:R-:W4:Y:S01]  /*4e10*/  I2F.F16 R14, R14 ;  /* 0x0000000e000e7306 */ /* 0x000f220000200c00 */
[----:B------:R-:W-:Y:S02]  /*4e20*/  LOP3.LUT R45, R12, 0xff, RZ, 0xc0, !PT ;  /* 0x000000ff0c2d7812 */ /* 0x000fe400078ec0ff */
[----:B------:R-:W-:-:S05]  /*4e30*/  IADD3 R51, R13, -0x80, RZ ;  /* 0xffffff800d337810 */ /* 0x000fca0007ffe0ff */
[----:B------:R-:W5:Y:S01]  /*4e40*/  I2F.F16 R35, R35 ;  /* 0x0000002300237306 */ /* 0x000f620000200c00 */
[----:B------:R-:W-:Y:S01]  /*4e50*/  IMAD.WIDE R12, R15, c[0x0][0x18c], R16 ;  /* 0x000063000f0c7a25 */ /* 0x000fe200078e0210 */
[----:B------:R-:W-:Y:S02]  /*4e60*/  LOP3.LUT R16, R57, 0xff, RZ, 0xc0, !PT ;  /* 0x000000ff39107812 */ /* 0x000fe400078ec0ff */
[----:B------:R-:W-:Y:S01]  /*4e70*/  IADD3 R57, R45, -0x80, RZ ;  /* 0xffffff802d397810 */ /* 0x000fe20007ffe0ff */
[----:B------:R-:W-:Y:S02]  /*4e80*/  HADD2.F32 R45, -RZ, R46.H0_H0 ;  /* 0x2000002eff2d7230 */ /* 0x000fe40000004100 */
[----:B------:R-:W-:Y:S02]  /*4e90*/  HADD2.F32 R46, -RZ, R47.H0_H0 ;  /* 0x2000002fff2e7230 */ /* 0x000fe40000004100 */
[----:B------:R-:W-:Y:S01]  /*4ea0*/  HADD2.F32 R47, -RZ, R48.H0_H0 ;  /* 0x20000030ff2f7230 */ /* 0x000fe20000004100 */
[----:B------:R-:W-:Y:S01]  /*4eb0*/  SHF.R.U32.HI R17, RZ, 0x8, R7 ;  /* 0x00000008ff117819 */ /* 0x000fe20000011607 */
[----:B0-----:R-:W-:Y:S01]  /*4ec0*/  HADD2.F32 R48, -RZ, R49.H0_H0 ;  /* 0x20000031ff307230 */ /* 0x001fe20000004100 */
[-C--:B------:R-:W-:Y:S01]  /*4ed0*/  FFMA.FTZ R61, R45, R59.reuse, R60 ;  /* 0x0000003b2d3d7223 */ /* 0x080fe2000001003c */
[----:B------:R-:W-:Y:S01]  /*4ee0*/  HADD2.F32 R24, -RZ, R24.H0_H0 ;  /* 0x20000018ff187230 */ /* 0x000fe20000004100 */
[-C--:B------:R-:W-:Y:S01]  /*4ef0*/  FFMA.FTZ R62, R46, R59.reuse, R62 ;  /* 0x0000003b2e3e7223 */ /* 0x080fe2000001003e */
[----:B-1----:R-:W-:Y:S01]  /*4f00*/  HADD2.F32 R25, -RZ, R25.H0_H0 ;  /* 0x20000019ff197230 */ /* 0x002fe20000004100 */
[-C--:B------:R-:W-:Y:S01]  /*4f10*/  FFMA.FTZ R64, R47, R59.reuse, R64 ;  /* 0x0000003b2f407223 */ /* 0x080fe20000010040 */
[----:B----4-:R-:W-:Y:S01]  /*4f20*/  HADD2.F32 R49, -RZ, R14.H0_H0 ;  /* 0x2000000eff317230 */ /* 0x010fe20000004100 */
[----:B------:R-:W-:Y:S01]  /*4f30*/  FFMA.FTZ R63, R48, R59, R63 ;  /* 0x0000003b303f7223 */ /* 0x000fe2000001003f */
[----:B-----5:R-:W-:Y:S01]  /*4f40*/  HADD2.F32 R35, -RZ, R35.H0_H0 ;  /* 0x20000023ff237230 */ /* 0x020fe20000004100 */
[----:B------:R-:W-:-:S02]  /*4f50*/  IADD3 R16, R16, -0x80, RZ ;  /* 0xffffff8010107810 */ /* 0x000fc40007ffe0ff */
[----:B------:R-:W-:Y:S01]  /*4f60*/  LOP3.LUT R17, R17, 0xff, RZ, 0xc0, !PT ;  /* 0x000000ff11117812 */ /* 0x000fe200078ec0ff */
[-C--:B------:R-:W-:Y:S01]  /*4f70*/  FFMA.FTZ R61, R24, R58.reuse, R61 ;  /* 0x0000003a183d7223 */ /* 0x080fe2000001003d */
[----:B------:R0:W-:Y:S01]  /*4f80*/  I2F.F16 R59, R16 ;  /* 0x00000010003b7306 */ /* 0x0001e20000200c00 */
[-C--:B------:R-:W-:Y:S02]  /*4f90*/  FFMA.FTZ R66, R25, R58.reuse, R62 ;  /* 0x0000003a19427223 */ /* 0x080fe4000001003e */
[-C--:B------:R-:W-:Y:S02]  /*4fa0*/  FFMA.FTZ R70, R49, R58.reuse, R64 ;  /* 0x0000003a31467223 */ /* 0x080fe40000010040 */
[----:B------:R-:W-:Y:S01]  /*4fb0*/  FFMA.FTZ R71, R35, R58, R63 ;  /* 0x0000003a23477223 */ /* 0x000fe2000001003f */
[----:B------:R-:W-:Y:S02]  /*4fc0*/  IADD3 R58, R17, -0x80, RZ ;  /* 0xffffff80113a7810 */ /* 0x000fe40007ffe0ff */
[----:B0-----:R-:W0:Y:S01]  /*4fd0*/  LDS.64 R16, [UR4+0x120] ;  /* 0x00012004ff107984 */ /* 0x001e220008000a00 */
[----:B------:R-:W-:Y:S01]  /*4fe0*/  SHF.R.U32.HI R6, RZ, 0x10, R6 ;  /* 0x00000010ff067819 */ /* 0x000fe20000011606 */
[----:B------:R-:W1:Y:S01]  /*4ff0*/  I2F.F16 R50, R50 ;  /* 0x0000003200327306 */ /* 0x000e620000200c00 */
[----:B------:R-:W-:-:S02]  /*5000*/  SHF.R.U32.HI R60, RZ, 0x10, R7 ;  /* 0x00000010ff3c7819 */ /* 0x000fc40000011607 */
[----:B------:R-:W-:Y:S01]  /*5010*/  LOP3.LUT R6, R6, 0xff, RZ, 0xc0, !PT ;  /* 0x000000ff06067812 */ /* 0x000fe200078ec0ff */
[----:B------:R-:W-:Y:S01]  /*5020*/  IMAD.WIDE R124, R15, c[0x0][0x18c], R12 ;  /* 0x000063000f7c7a25 */ /* 0x000fe200078e020c */
[----:B------:R-:W-:Y:S01]  /*5030*/  LOP3.LUT R60, R60, 0xff, RZ, 0xc0, !PT ;  /* 0x000000ff3c3c7812 */ /* 0x000fe200078ec0ff */
[----:B------:R-:W4:Y:S02]  /*5040*/  LDG.E.128.CONSTANT R12, [R12.64] ;  /* 0x000000060c0c7981 */ /* 0x000f24000c1e9d00 */
[----:B------:R-:W5:Y:S01]  /*5050*/  I2F.F16 R51, R51 ;  /* 0x0000003300337306 */ /* 0x000f620000200c00 */
[----:B------:R-:W-:Y:S01]  /*5060*/  IADD3 R6, R6, -0x80, RZ ;  /* 0xffffff8006067810 */ /* 0x000fe20007ffe0ff */
[----:B------:R-:W-:Y:S01]  /*5070*/  HADD2 R23, R68, R23 ;  /* 0x0000001744177230 */ /* 0x000fe20000000000 */
[----:B------:R-:W-:Y:S01]  /*5080*/  LEA.HI R7, R7, 0xffffff80, RZ, 0x8 ;  /* 0xffffff8007077811 */ /* 0x000fe200078f40ff */
[--C-:B--2---:R-:W-:Y:S02]  /*5090*/  HADD2.F32 R65, -RZ, R4.reuse.H0_H0 ;  /* 0x20000004ff417230 */ /* 0x104fe40000004100 */
[----:B------:R-:W-:-:S02]  /*50a0*/  HADD2.F32 R64, -RZ, R4.H1_H1 ;  /* 0x30000004ff407230 */ /* 0x000fc40000004100 */
[----:B------:R-:W2:Y:S01]  /*50b0*/  I2F.F16 R53, R53 ;  /* 0x0000003500357306 */ /* 0x000ea20000200c00 */
[--C-:B------:R-:W-:Y:S02]  /*50c0*/  HADD2.F32 R67, -RZ, R5.reuse.H0_H0 ;  /* 0x20000005ff437230 */ /* 0x100fe40000004100 */
[----:B------:R-:W-:Y:S01]  /*50d0*/  HADD2.F32 R68, -RZ, R5.H1_H1 ;  /* 0x30000005ff447230 */ /* 0x000fe20000004100 */
[----:B------:R-:W-:Y:S01]  /*50e0*/  IADD3 R60, R60, -0x80, RZ ;  /* 0xffffff803c3c7810 */ /* 0x000fe20007ffe0ff */
[----:B------:R-:W0:Y:S03]  /*50f0*/  LDS.64 R4, [UR4+0x128] ;  /* 0x00012804ff047984 */ /* 0x000e260008000a00 */
[----:B------:R-:W0:Y:S08]  /*5100*/  I2F.F16 R54, R54 ;  /* 0x0000003600367306 */ /* 0x000e300000200c00 */
[----:B------:R-:W0:Y:S08]  /*5110*/  I2F.F16 R56, R56 ;  /* 0x0000003800387306 */ /* 0x000e300000200c00 */
[----:B------:R-:W0:Y:S01]  /*5120*/  I2F.F16 R57, R57 ;  /* 0x0000003900397306 */ /* 0x000e220000200c00 */
[----:B-1----:R-:W-:-:S07]  /*5130*/  HADD2.F32 R50, -RZ, R50.H0_H0 ;  /* 0x20000032ff327230 */ /* 0x002fce0000004100 */
[----:B------:R5:W1:Y:S01]  /*5140*/  I2F.F16 R63, R58 ;  /* 0x0000003a003f7306 */ /* 0x000a620000200c00 */
[----:B------:R-:W-:-:S07]  /*5150*/  HADD2.F32 R52, -RZ, R52.H0_H0 ;  /* 0x20000034ff347230 */ /* 0x000fce0000004100 */
[----:B------:R-:W0:Y:S01]  /*5160*/  I2F.F16 R6, R6 ;  /* 0x0000000600067306 */ /* 0x000e220000200c00 */
[----:B------:R-:W-:-:S07]  /*5170*/  HADD2.F32 R55, -RZ, R55.H0_H0 ;  /* 0x20000037ff377230 */ /* 0x000fce0000004100 */
[----:B------:R0:W1:Y:S01]  /*5180*/  I2F.F16 R62, R60 ;  /* 0x0000003c003e7306 */ /* 0x0000620000200c00 */
[----:B-----5:R-:W-:-:S07]  /*5190*/  HADD2.F32 R58, -RZ, R51.H0_H0 ;  /* 0x20000033ff3a7230 */ /* 0x020fce0000004100 */
[----:B------:R-:W5:Y:S01]  /*51a0*/  I2F.F16 R7, R7 ;  /* 0x0000000700077306 */ /* 0x000f620000200c00 */
[-C--:B------:R-:W-:Y:S01]  /*51b0*/  FFMA.FTZ R61, R50, R65.reuse, R61 ;  /* 0x00000041323d7223 */ /* 0x080fe2000001003d */
[----:B--2---:R-:W-:Y:S01]  /*51c0*/  HADD2.F32 R53, -RZ, R53.H0_H0 ;  /* 0x20000035ff357230 */ /* 0x004fe20000004100 */
[-C--:B------:R-:W-:Y:S01]  /*51d0*/  FFMA.FTZ R69, R52, R65.reuse, R66 ;  /* 0x0000004134457223 */ /* 0x080fe20000010042 */
[----:B0-----:R-:W-:Y:S01]  /*51e0*/  HADD2.F32 R54, -RZ, R54.H0_H0 ;  /* 0x20000036ff367230 */ /* 0x001fe20000004100 */
        /* <DEDUP_REMOVED lines=12> */
[-C--:B------:R-:W-:Y:S01]  /*52b0*/  FFMA.FTZ R70, R59, R64.reuse, R70 ;  /* 0x000000403b467223 */ /* 0x080fe20000010046 */
[----:B------:R-:W-:Y:S01]  /*52c0*/  HADD2.F32 R61, -RZ, R20.H0_H0 ;  /* 0x20000014ff3d7230 */ /* 0x000fe20000004100 */
[----:B------:R-:W-:Y:S01]  /*52d0*/  FFMA.FTZ R71, R63, R64, R71 ;  /* 0x000000403f477223 */ /* 0x000fe20000010047 */
[----:B-----5:R-:W-:-:S02]  /*52e0*/  HADD2.F32 R66, -RZ, R7.H0_H0 ;  /* 0x20000007ff427230 */ /* 0x020fc40000004100 */
[--C-:B------:R-:W-:Y:S01]  /*52f0*/  HADD2.F32 R7, -RZ, R16.reuse.H0_H0 ;  /* 0x20000010ff077230 */ /* 0x100fe20000004100 */
[-C--:B------:R-:W-:Y:S01]  /*5300*/  FFMA.FTZ R70, R60, R67.reuse, R70 ;  /* 0x000000433c467223 */ /* 0x080fe20000010046 */
[----:B------:R-:W-:Y:S01]  /*5310*/  HADD2.F32 R64, -RZ, R21.H0_H0 ;  /* 0x20000015ff407230 */ /* 0x000fe20000004100 */
[----:B------:R-:W-:Y:S01]  /*5320*/  FFMA.FTZ R71, R62, R67, R71 ;  /* 0x000000433e477223 */ /* 0x000fe20000010047 */
[----:B------:R-:W-:Y:S01]  /*5330*/  HADD2.F32 R16, -RZ, R16.H1_H1 ;  /* 0x30000010ff107230 */ /* 0x000fe20000004100 */
[----:B------:R-:W-:Y:S01]  /*5340*/  FFMA.FTZ R21, R61, R68, R6 ;  /* 0x000000443d157223 */ /* 0x000fe20000010006 */
[--C-:B------:R-:W-:Y:S01]  /*5350*/  HADD2.F32 R67, -RZ, R17.reuse.H0_H0 ;  /* 0x20000011ff437230 */ /* 0x100fe20000004100 */
[-C--:B------:R-:W-:Y:S01]  /*5360*/  FFMA.FTZ R6, R39, R7.reuse, RZ ;  /* 0x0000000727067223 */ /* 0x080fe200000100ff */
[----:B------:R-:W-:Y:S01]  /*5370*/  HADD2.F32 R20, -RZ, R17.H1_H1 ;  /* 0x30000011ff147230 */ /* 0x000fe20000004100 */
[-C--:B------:R-:W-:Y:S02]  /*5380*/  FFMA.FTZ R17, R37, R7.reuse, RZ ;  /* 0x0000000725117223 */ /* 0x080fe400000100ff */
[----:B------:R-:W-:-:S02]  /*5390*/  FFMA.FTZ R69, R40, R7, RZ ;  /* 0x0000000728457223 */ /* 0x000fc400000100ff */
[----:B------:R-:W-:Y:S01]  /*53a0*/  FFMA.FTZ R7, R38, R7, RZ ;  /* 0x0000000726077223 */ /* 0x000fe200000100ff */
[----:B------:R-:W-:Y:S01]  /*53b0*/  HADD2.F32 R65, -RZ, R36.H0_H0 ;  /* 0x20000024ff417230 */ /* 0x000fe20000004100 */
[-C--:B------:R-:W-:Y:S02]  /*53c0*/  FFMA.FTZ R6, R41, R16.reuse, R6 ;  /* 0x0000001029067223 */ /* 0x080fe40000010006 */
[-C--:B------:R-:W-:Y:S02]  /*53d0*/  FFMA.FTZ R17, R43, R16.reuse, R17 ;  /* 0x000000102b117223 */ /* 0x080fe40000010011 */
[-C--:B------:R-:W-:Y:S02]  /*53e0*/  FFMA.FTZ R36, R42, R16.reuse, R69 ;  /* 0x000000102a247223 */ /* 0x080fe40000010045 */
[----:B------:R-:W-:Y:S02]  /*53f0*/  FFMA.FTZ R16, R44, R16, R7 ;  /* 0x000000102c107223 */ /* 0x000fe40000010007 */
[----:B------:R-:W-:-:S02]  /*5400*/  FFMA.FTZ R7, R45, R67, R6 ;  /* 0x000000432d077223 */ /* 0x000fc40000010006 */
[-C--:B------:R-:W-:Y:S02]  /*5410*/  FFMA.FTZ R6, R46, R67.reuse, R17 ;  /* 0x000000432e067223 */ /* 0x080fe40000010011 */
[-C--:B------:R-:W-:Y:S01]  /*5420*/  FFMA.FTZ R36, R47, R67.reuse, R36 ;  /* 0x000000432f247223 */ /* 0x080fe20000010024 */
[----:B------:R-:W-:Y:S01]  /*5430*/  HADD2.F32 R17, -RZ, R4.H0_H0 ;  /* 0x20000004ff117230 */ /* 0x000fe20000004100 */
[----:B------:R-:W-:Y:S02]  /*5440*/  FFMA.FTZ R16, R48, R67, R16 ;  /* 0x0000004330107223 */ /* 0x000fe40000010010 */
        /* <DEDUP_REMOVED lines=8> */
[----:B------:R-:W0:Y:S01]  /*54d0*/  LDS.64 R6, [UR4+0x1a0] ;  /* 0x0001a004ff067984 */ /* 0x000e220008000a00 */
[----:B------:R-:W-:Y:S01]  /*54e0*/  HADD2.F32 R4, -RZ, R4.H1_H1 ;  /* 0x30000004ff047230 */ /* 0x000fe20000004100 */
        /* <DEDUP_REMOVED lines=11> */
[C---:B------:R-:W-:Y:S01]  /*55a0*/  FFMA.FTZ R69, R64.reuse, R16, R69 ;  /* 0x0000001040457223 */ /* 0x040fe20000010045 */
[----:B------:R-:W1:Y:S01]  /*55b0*/  LDS.64 R4, [UR4+0x1a8] ;  /* 0x0001a804ff047984 */ /* 0x000e620008000a00 */
[----:B------:R-:W-:Y:S02]  /*55c0*/  FFMA.FTZ R51, R64, R68, R51 ;  /* 0x0000004440337223 */ /* 0x000fe40000010033 */
[-C--:B------:R-:W-:Y:S02]  /*55d0*/  FFMA.FTZ R36, R65, R16.reuse, R36 ;  /* 0x0000001041247223 */ /* 0x080fe40000010024 */
[----:B------:R-:W-:Y:S02]  /*55e0*/  FFMA.FTZ R67, R66, R16, R67 ;  /* 0x0000001042437223 */ /* 0x000fe40000010043 */
[----:B------:R-:W-:-:S02]  /*55f0*/  FMUL.FTZ R17, R2, R17 ;  /* 0x0000001102117220 */ /* 0x000fc40000410000 */
[----:B------:R-:W-:Y:S02]  /*5600*/  FMUL.FTZ R69, R0, R69 ;  /* 0x0000004500457220 */ /* 0x000fe40000410000 */
[----:B------:R-:W-:Y:S01]  /*5610*/  FMUL.FTZ R21, R2, R21 ;  /* 0x0000001502157220 */ /* 0x000fe20000410000 */
[----:B------:R-:W-:Y:S01]  /*5620*/  F2FP.PACK_AB R17, RZ, R17 ;  /* 0x00000011ff11723e */ /* 0x000fe200000000ff */
[----:B------:R-:W-:Y:S01]  /*5630*/  FMUL.FTZ R51, R0, R51 ;  /* 0x0000003300337220 */ /* 0x000fe20000410000 */
[----:B------:R-:W-:Y:S01]  /*5640*/  F2FP.PACK_AB R69, RZ, R69 ;  /* 0x00000045ff45723e */ /* 0x000fe200000000ff */
[----:B------:R-:W-:Y:S02]  /*5650*/  FMUL.FTZ R36, R31, R36 ;  /* 0x000000241f247220 */ /* 0x000fe40000410000 */
[----:B------:R-:W-:Y:S01]  /*5660*/  FMUL.FTZ R67, R30, R67 ;  /* 0x000000431e437220 */ /* 0x000fe20000410000 */
[----:B------:R-:W-:Y:S02]  /*5670*/  F2FP.PACK_AB R21, RZ, R21 ;  /* 0x00000015ff15723e */ /* 0x000fe400000000ff */
[----:B------:R-:W-:-:S02]  /*5680*/  F2FP.PACK_AB R51, RZ, R51 ;  /* 0x00000033ff33723e */ /* 0x000fc400000000ff */
[----:B------:R-:W-:Y:S02]  /*5690*/  F2FP.PACK_AB R36, RZ, R36 ;  /* 0x00000024ff24723e */ /* 0x000fe400000000ff */
[----:B------:R-:W-:Y:S02]  /*56a0*/  F2FP.PACK_AB R67, RZ, R67 ;  /* 0x00000043ff43723e */ /* 0x000fe400000000ff */
[----:B------:R-:W-:Y:S02]  /*56b0*/  PRMT R20, R17, 0x5410, R69 ;  /* 0x0000541011147816 */ /* 0x000fe40000000045 */
[----:B------:R-:W-:Y:S01]  /*56c0*/  PRMT R21, R21, 0x5410, R51 ;  /* 0x0000541015157816 */ /* 0x000fe20000000033 */
[----:B------:R-:W2:Y:S01]  /*56d0*/  LDS.64 R16, [UR4+0x20] ;  /* 0x00002004ff107984 */ /* 0x000ea20008000a00 */
[----:B------:R-:W-:Y:S02]  /*56e0*/  PRMT R36, R36, 0x5410, R67 ;  /* 0x0000541024247816 */ /* 0x000fe40000000043 */
[----:B------:R-:W-:Y:S01]  /*56f0*/  HFMA2.MMA R28, R20, 1, 1, R28 ;  /* 0x3c003c00141c7835 */ /* 0x000fe2000000001c */
[--C-:B0-----:R-:W-:Y:S01]  /*5700*/  HADD2.F32 R20, -RZ, R6.reuse.H0_H0 ;  /* 0x20000006ff147230 */ /* 0x101fe20000004100 */
        /* <DEDUP_REMOVED lines=15> */
[----:B------:R-:W-:Y:S02]  /*5800*/  FFMA.FTZ R69, R44, R6, R69 ;  /* 0x000000062c457223 */ /* 0x000fe40000010045 */
[----:B------:R-:W-:-:S02]  /*5810*/  FFMA.FTZ R20, R46, R21, R7 ;  /* 0x000000152e147223 */ /* 0x000fc40000010007 */
[----:B------:R-:W0:Y:S01]  /*5820*/  LDS.64 R6, [UR4+0x28] ;  /* 0x00002804ff067984 */ /* 0x000e220008000a00 */
[-C--:B------:R-:W-:Y:S02]  /*5830*/  FFMA.FTZ R68, R47, R21.reuse, R68 ;  /* 0x000000152f447223 */ /* 0x080fe40000010044 */
[----:B------:R-:W-:Y:S01]  /*5840*/  FFMA.FTZ R69, R48, R21, R69 ;  /* 0x0000001530457223 */ /* 0x000fe20000010045 */
[----:B-1----:R-:W-:Y:S01]  /*5850*/  HADD2.F32 R21, -RZ, R4.H0_H0 ;  /* 0x20000004ff157230 */ /* 0x002fe20000004100 */
[-C--:B------:R-:W-:Y:S02]  /*5860*/  FFMA.FTZ R51, R24, R36.reuse, R51 ;  /* 0x0000002418337223 */ /* 0x080fe40000010033 */
[-C--:B------:R-:W-:Y:S02]  /*5870*/  FFMA.FTZ R20, R25, R36.reuse, R20 ;  /* 0x0000002419147223 */ /* 0x080fe40000010014 */
[----:B------:R-:W-:Y:S02]  /*5880*/  FFMA.FTZ R68, R49, R36, R68 ;  /* 0x0000002431447223 */ /* 0x000fe40000010044 */
[----:B------:R-:W-:-:S02]  /*5890*/  FMUL.FTZ R70, R31, R70 ;  /* 0x000000461f467220 */ /* 0x000fc40000410000 */
[----:B------:R-:W-:Y:S02]  /*58a0*/  FMUL.FTZ R71, R30, R71 ;  /* 0x000000471e477220 */ /* 0x000fe40000410000 */
[----:B------:R-:W-:Y:S01]  /*58b0*/  FFMA.FTZ R36, R35, R36, R69 ;  /* 0x0000002423247223 */ /* 0x000fe20000010045 */
[----:B------:R-:W-:Y:S01]  /*58c0*/  HADD2.F32 R4, -RZ, R4.H1_H1 ;  /* 0x30000004ff047230 */ /* 0x000fe20000004100 */
[-C--:B------:R-:W-:Y:S02]  /*58d0*/  FFMA.FTZ R51, R50, R21.reuse, R51 ;  /* 0x0000001532337223 */ /* 0x080fe40000010033 */
[-C--:B------:R-:W-:Y:S02]  /*58e0*/  FFMA.FTZ R69, R52, R21.reuse, R20 ;  /* 0x0000001534457223 */ /* 0x080fe40000010014 */
[-C--:B------:R-:W-:Y:S01]  /*58f0*/  FFMA.FTZ R68, R53, R21.reuse, R68 ;  /* 0x0000001535447223 */ /* 0x080fe20000010044 */
[----:B------:R-:W-:Y:S01]  /*5900*/  F2FP.PACK_AB R70, RZ, R70 ;  /* 0x00000046ff46723e */ /* 0x000fe200000000ff */
[----:B------:R-:W-:Y:S01]  /*5910*/  FFMA.FTZ R21, R54, R21, R36 ;  /* 0x0000001536157223 */ /* 0x000fe20000010024 */
[----:B------:R-:W-:Y:S01]  /*5920*/  F2FP.PACK_AB R71, RZ, R71 ;  /* 0x00000047ff47723e */ /* 0x000fe200000000ff */
[----:B------:R-:W-:Y:S01]  /*5930*/  HADD2.F32 R67, -RZ, R5.H0_H0 ;  /* 0x20000005ff437230 */ /* 0x000fe20000004100 */
[----:B------:R-:W-:-:S02]  /*5940*/  FFMA.FTZ R51, R55, R4, R51 ;  /* 0x0000000437337223 */ /* 0x000fc40000010033 */
[-C--:B------:R-:W-:Y:S02]  /*5950*/  FFMA.FTZ R36, R58, R4.reuse, R69 ;  /* 0x000000043a247223 */ /* 0x080fe40000010045 */
[-C--:B------:R-:W-:Y:S01]  /*5960*/  FFMA.FTZ R68, R59, R4.reuse, R68 ;  /* 0x000000043b447223 */ /* 0x080fe20000010044 */
[----:B------:R-:W-:Y:S01]  /*5970*/  PRMT R70, R70, 0x5410, R71 ;  /* 0x0000541046467816 */ /* 0x000fe20000000047 */
[----:B------:R-:W-:Y:S01]  /*5980*/  FFMA.FTZ R21, R63, R4, R21 ;  /* 0x000000043f157223 */ /* 0x000fe20000010015 */
[----:B------:R-:W-:Y:S01]  /*5990*/  HADD2.F32 R5, -RZ, R5.H1_H1 ;  /* 0x30000005ff057230 */ /* 0x000fe20000004100 */
[-C--:B------:R-:W-:Y:S01]  /*59a0*/  FFMA.FTZ R20, R56, R67.reuse, R51 ;  /* 0x0000004338147223 */ /* 0x080fe20000010033 */
[----:B--2---:R-:W-:Y:S01]  /*59b0*/  HADD2.F32 R4, -RZ, R16.H0_H0 ;  /* 0x20000010ff047230 */ /* 0x004fe20000004100 */
[-C--:B------:R-:W-:Y:S02]  /*59c0*/  FFMA.FTZ R36, R57, R67.reuse, R36 ;  /* 0x0000004339247223 */ /* 0x080fe40000010024 */
[----:B------:R-:W-:-:S02]  /*59d0*/  FFMA.FTZ R68, R60, R67, R68 ;  /* 0x000000433c447223 */ /* 0x000fc40000010044 */
[----:B------:R-:W-:Y:S01]  /*59e0*/  FFMA.FTZ R21, R62, R67, R21 ;  /* 0x000000433e157223 */ /* 0x000fe20000010015 */
[----:B------:R-:W-:Y:S01]  /*59f0*/  HADD2 R34, R70, R34 ;  /* 0x0000002246227230 */ /* 0x000fe20000000000 */
[-C--:B------:R-:W-:Y:S01]  /*5a00*/  FFMA.FTZ R69, R61, R5.reuse, R20 ;  /* 0x000000053d457223 */ /* 0x080fe20000010014 */
[----:B------:R-:W-:Y:S01]  /*5a10*/  HADD2.F32 R16, -RZ, R16.H1_H1 ;  /* 0x30000010ff107230 */ /* 0x000fe20000004100 */
[-C--:B------:R-:W-:Y:S02]  /*5a20*/  FFMA.FTZ R71, R64, R5.reuse, R36 ;  /* 0x0000000540477223 */ /* 0x080fe40000010024 */
[-C--:B------:R-:W-:Y:S01]  /*5a30*/  FFMA.FTZ R70, R65, R5.reuse, R68 ;  /* 0x0000000541467223 */ /* 0x080fe20000010044 */
[--C-:B------:R-:W-:Y:S01]  /*5a40*/  HADD2.F32 R20, -RZ, R17.reuse.H1_H1 ;  /* 0x30000011ff147230 */ /* 0x100fe20000004100 */
[----:B------:R-:W-:Y:S01]  /*5a50*/  FFMA.FTZ R5, R66, R5, R21 ;  /* 0x0000000542057223 */ /* 0x000fe20000010015 */
[----:B------:R-:W-:Y:S01]  /*5a60*/  HADD2.F32 R21, -RZ, R17.H0_H0 ;  /* 0x20000011ff157230 */ /* 0x000fe20000004100 */
[----:B------:R-:W-:-:S02]  /*5a70*/  FFMA.FTZ R36, R4, R37, RZ ;  /* 0x0000002504247223 */ /* 0x000fc400000100ff */
[----:B------:R-:W-:Y:S02]  /*5a80*/  FFMA.FTZ R17, R39, R4, RZ ;  /* 0x0000000427117223 */ /* 0x000fe400000100ff */
[C---:B------:R-:W-:Y:S02]  /*5a90*/  FFMA.FTZ R51, R4.reuse, R40, RZ ;  /* 0x0000002804337223 */ /* 0x040fe400000100ff */
[----:B------:R-:W-:Y:S02]  /*5aa0*/  FFMA.FTZ R67, R4, R38, RZ ;  /* 0x0000002604437223 */ /* 0x000fe400000100ff */
[C---:B------:R-:W-:Y:S02]  /*5ab0*/  FFMA.FTZ R36, R16.reuse, R43, R36 ;  /* 0x0000002b10247223 */ /* 0x040fe40000010024 */
[----:B------:R-:W-:Y:S02]  /*5ac0*/  FFMA.FTZ R4, R41, R16, R17 ;  /* 0x0000001029047223 */ /* 0x000fe40000010011 */
[----:B------:R-:W-:-:S02]  /*5ad0*/  FFMA.FTZ R68, R16, R42, R51 ;  /* 0x0000002a10447223 */ /* 0x000fc40000010033 */
[----:B------:R-:W-:Y:S02]  /*5ae0*/  FFMA.FTZ R67, R16, R44, R67 ;  /* 0x0000002c10437223 */ /* 0x000fe40000010043 */
[----:B------:R-:W-:Y:S02]  /*5af0*/  FFMA.FTZ R36, R21, R46, R36 ;  /* 0x0000002e15247223 */ /* 0x000fe40000010024 */
[----:B------:R-:W-:Y:S02]  /*5b00*/  FFMA.FTZ R17, R45, R21, R4 ;  /* 0x000000152d117223 */ /* 0x000fe40000010004 */
[C---:B------:R-:W-:Y:S02]  /*5b10*/  FFMA.FTZ R68, R21.reuse, R47, R68 ;  /* 0x0000002f15447223 */ /* 0x040fe40000010044 */
[----:B------:R-:W-:Y:S01]  /*5b20*/  FFMA.FTZ R67, R21, R48, R67 ;  /* 0x0000003015437223 */ /* 0x000fe20000010043 */
[----:B0-----:R-:W-:Y:S01]  /*5b30*/  HADD2.F32 R21, -RZ, R6.H0_H0 ;  /* 0x20000006ff157230 */ /* 0x001fe20000004100 */
[----:B------:R-:W-:-:S02]  /*5b40*/  FFMA.FTZ R36, R20, R25, R36 ;  /* 0x0000001914247223 */ /* 0x000fc40000010024 */
[----:B------:R-:W-:Y:S02]  /*5b50*/  FFMA.FTZ R17, R24, R20, R17 ;  /* 0x0000001418117223 */ /* 0x000fe40000010011 */
[C---:B------:R-:W-:Y:S02]  /*5b60*/  FFMA.FTZ R68, R20.reuse, R49, R68 ;  /* 0x0000003114447223 */ /* 0x040fe40000010044 */
[----:B------:R-:W-:Y:S01]  /*5b70*/  FFMA.FTZ R67, R20, R35, R67 ;  /* 0x0000002314437223 */ /* 0x000fe20000010043 */
[--C-:B------:R-:W-:Y:S02]  /*5b80*/  HADD2.F32 R51, -RZ, R7.reuse.H0_H0 ;  /* 0x20000007ff337230 */ /* 0x100fe40000004100 */
[----:B------:R-:W-:Y:S01]  /*5b90*/  HADD2.F32 R4, -RZ, R7.H1_H1 ;  /* 0x30000007ff047230 */ /* 0x000fe20000004100 */
[----:B------:R-:W-:Y:S01]  /*5ba0*/  FFMA.FTZ R7, R21, R52, R36 ;  /* 0x0000003415077223 */ /* 0x000fe20000010024 */
[----:B------:R-:W-:Y:S01]  /*5bb0*/  HADD2.F32 R6, -RZ, R6.H1_H1 ;  /* 0x30000006ff067230 */ /* 0x000fe20000004100 */
[----:B------:R-:W-:-:S02]  /*5bc0*/  FFMA.FTZ R17, R50, R21, R17 ;  /* 0x0000001532117223 */ /* 0x000fc40000010011 */
[C---:B------:R-:W-:Y:S02]  /*5bd0*/  FFMA.FTZ R68, R21.reuse, R53, R68 ;  /* 0x0000003515447223 */ /* 0x040fe40000010044 */
[----:B------:R-:W-:Y:S02]  /*5be0*/  FFMA.FTZ R67, R21, R54, R67 ;  /* 0x0000003615437223 */ /* 0x000fe40000010043 */
[----:B------:R-:W-:Y:S02]  /*5bf0*/  FFMA.FTZ R17, R55, R6, R17 ;  /* 0x0000000637117223 */ /* 0x000fe40000010011 */
[C---:B------:R-:W-:Y:S02]  /*5c00*/  FFMA.FTZ R16, R6.reuse, R58, R7 ;  /* 0x0000003a06107223 */ /* 0x040fe40000010007 */
[C---:B------:R-:W-:Y:S02]  /*5c10*/  FFMA.FTZ R68, R6.reuse, R59, R68 ;  /* 0x0000003b06447223 */ /* 0x040fe40000010044 */
[----:B------:R-:W-:-:S02]  /*5c20*/  FFMA.FTZ R67, R6, R63, R67 ;  /* 0x0000003f06437223 */ /* 0x000fc40000010043 */
[----:B------:R-:W0:Y:S01]  /*5c30*/  LDS.64 R6, [UR4+0x220] ;  /* 0x00022004ff067984 */ /* 0x000e220008000a00 */
[----:B------:R-:W-:Y:S02]  /*5c40*/  FMUL.FTZ R5, R30, R5 ;  /* 0x000000051e057220 */ /* 0x000fe40000410000 */
[----:B------:R-:W-:Y:S02]  /*5c50*/  FFMA.FTZ R17, R56, R51, R17 ;  /* 0x0000003338117223 */ /* 0x000fe40000010011 */
[C---:B------:R-:W-:Y:S02]  /*5c60*/  FFMA.FTZ R21, R51.reuse, R57, R16 ;  /* 0x0000003933157223 */ /* 0x040fe40000010010 */
[C---:B------:R-:W-:Y:S02]  /*5c70*/  FFMA.FTZ R68, R51.reuse, R60, R68 ;  /* 0x0000003c33447223 */ /* 0x040fe40000010044 */
[----:B------:R-:W-:Y:S01]  /*5c80*/  FFMA.FTZ R67, R51, R62, R67 ;  /* 0x0000003e33437223 */ /* 0x000fe20000010043 */
[----:B------:R-:W-:Y:S01]  /*5c90*/  F2FP.PACK_AB R16, RZ, R5 ;  /* 0x00000005ff10723e */ /* 0x000fe200000000ff */
[----:B------:R-:W-:-:S02]  /*5ca0*/  FFMA.FTZ R17, R61, R4, R17 ;  /* 0x000000043d117223 */ /* 0x000fc40000010011 */
[C---:B------:R-:W-:Y:S02]  /*5cb0*/  FFMA.FTZ R21, R4.reuse, R64, R21 ;  /* 0x0000004004157223 */ /* 0x040fe40000010015 */
[C---:B------:R-:W-:Y:S02]  /*5cc0*/  FFMA.FTZ R68, R4.reuse, R65, R68 ;  /* 0x0000004104447223 */ /* 0x040fe40000010044 */
[----:B------:R-:W-:Y:S02]  /*5cd0*/  FFMA.FTZ R67, R4, R66, R67 ;  /* 0x0000004204437223 */ /* 0x000fe40000010043 */
[----:B------:R-:W1:Y:S01]  /*5ce0*/  LDS.64 R4, [UR4+0x228] ;  /* 0x00022804ff047984 */ /* 0x000e620008000a00 */
[----:B------:R-:W-:Y:S02]  /*5cf0*/  FMUL.FTZ R17, R2, R17 ;  /* 0x0000001102117220 */ /* 0x000fe40000410000 */
[----:B------:R-:W-:Y:S02]  /*5d00*/  FMUL.FTZ R21, R0, R21 ;  /* 0x0000001500157220 */ /* 0x000fe40000410000 */
[----:B------:R-:W-:-:S02]  /*5d10*/  FMUL.FTZ R68, R31, R68 ;  /* 0x000000441f447220 */ /* 0x000fc40000410000 */
[----:B------:R-:W-:Y:S02]  /*5d20*/  FMUL.FTZ R67, R30, R67 ;  /* 0x000000431e437220 */ /* 0x000fe40000410000 */
[----:B------:R-:W-:Y:S02]  /*5d30*/  FMUL.FTZ R69, R2, R69 ;  /* 0x0000004502457220 */ /* 0x000fe40000410000 */
[----:B------:R-:W-:Y:S02]  /*5d40*/  FMUL.FTZ R71, R0, R71 ;  /* 0x0000004700477220 */ /* 0x000fe40000410000 */
[----:B------:R-:W-:Y:S01]  /*5d50*/  FMUL.FTZ R70, R31, R70 ;  /* 0x000000461f467220 */ /* 0x000fe20000410000 */
[----:B------:R-:W-:Y:S02]  /*5d60*/  F2FP.PACK_AB R17, RZ, R17 ;  /* 0x00000011ff11723e */ /* 0x000fe400000000ff */
[----:B------:R-:W-:Y:S02]  /*5d70*/  F2FP.PACK_AB R21, RZ, R21 ;  /* 0x00000015ff15723e */ /* 0x000fe400000000ff */
[----:B------:R-:W-:-:S02]  /*5d80*/  F2FP.PACK_AB R68, RZ, R68 ;  /* 0x00000044ff44723e */ /* 0x000fc400000000ff */
[----:B------:R-:W-:Y:S02]  /*5d90*/  F2FP.PACK_AB R67, RZ, R67 ;  /* 0x00000043ff43723e */ /* 0x000fe400000000ff */
[----:B------:R-:W-:Y:S02]  /*5da0*/  F2FP.PACK_AB R69, RZ, R69 ;  /* 0x00000045ff45723e */ /* 0x000fe400000000ff */
[----:B------:R-:W-:Y:S02]  /*5db0*/  F2FP.PACK_AB R71, RZ, R71 ;  /* 0x00000047ff47723e */ /* 0x000fe400000000ff */
[----:B------:R-:W-:Y:S02]  /*5dc0*/  F2FP.PACK_AB R70, RZ, R70 ;  /* 0x00000046ff46723e */ /* 0x000fe400000000ff */
[----:B------:R-:W-:Y:S02]  /*5dd0*/  PRMT R17, R17, 0x5410, R21 ;  /* 0x0000541011117816 */ /* 0x000fe40000000015 */
[----:B------:R-:W-:-:S02]  /*5de0*/  PRMT R68, R68, 0x5410, R67 ;  /* 0x0000541044447816 */ /* 0x000fc40000000043 */
[----:B------:R-:W-:Y:S02]  /*5df0*/  PRMT R69, R69, 0x5410, R71 ;  /* 0x0000541045457816 */ /* 0x000fe40000000047 */
[----:B------:R-:W-:Y:S01]  /*5e00*/  PRMT R70, R70, 0x5410, R16 ;  /* 0x0000541046467816 */ /* 0x000fe20000000010 */
[----:B0-----:R-:W-:Y:S01]  /*5e10*/  HADD2.F32 R16, -RZ, R6.H0_H0 ;  /* 0x20000006ff107230 */ /* 0x001fe20000004100 */
[----:B------:R-:W-:Y:S01]  /*5e20*/  HFMA2.MMA R3, R17, 1, 1, R3 ;  /* 0x3c003c0011037835 */ /* 0x000fe20000000003 */
[----:B------:R-:W-:Y:S01]  /*5e30*/  HADD2 R32, R68, R32 ;  /* 0x0000002044207230 */ /* 0x000fe20000000000 */
[----:B------:R-:W-:Y:S01]  /*5e40*/  HFMA2.MMA R26, R69, 1, 1, R26 ;  /* 0x3c003c00451a7835 */ /* 0x000fe2000000001a */
[----:B------:R-:W-:Y:S01]  /*5e50*/  HADD2.F32 R6, -RZ, R6.H1_H1 ;  /* 0x30000006ff067230 */ /* 0x000fe20000004100 */
[-C--:B------:R-:W-:Y:S01]  /*5e60*/  FFMA.FTZ R67, R40, R16.reuse, RZ ;  /* 0x0000001028437223 */ /* 0x080fe200000100ff */
[--C-:B------:R-:W-:Y:S02]  /*5e70*/  HADD2.F32 R17, -RZ, R7.reuse.H0_H0 ;  /* 0x20000007ff117230 */ /* 0x100fe40000004100 */
[----:B------:R-:W-:Y:S01]  /*5e80*/  HADD2.F32 R68, -RZ, R7.H1_H1 ;  /* 0x30000007ff447230 */ /* 0x000fe20000004100 */
[----:B------:R-:W-:-:S02]  /*5e90*/  FFMA.FTZ R7, R39, R16, RZ ;  /* 0x0000001027077223 */ /* 0x000fc400000100ff */
[-C--:B------:R-:W-:Y:S02]  /*5ea0*/  FFMA.FTZ R21, R37, R16.reuse, RZ ;  /* 0x0000001025157223 */ /* 0x080fe400000100ff */
[----:B------:R-:W-:Y:S01]  /*5eb0*/  FFMA.FTZ R69, R38, R16, RZ ;  /* 0x0000001026457223 */ /* 0x000fe200000100ff */
[----:B------:R-:W-:Y:S01]  /*5ec0*/  HADD2 R27, R70, R27 ;  /* 0x0000001b461b7230 */ /* 0x000fe20000000000 */
[-C--:B------:R-:W-:Y:S02]  /*5ed0*/  FFMA.FTZ R70, R42, R6.reuse, R67 ;  /* 0x000000062a467223 */ /* 0x080fe40000010043 */
[-C--:B------:R-:W-:Y:S02]  /*5ee0*/  FFMA.FTZ R16, R41, R6.reuse, R7 ;  /* 0x0000000629107223 */ /* 0x080fe40000010007 */
[-C--:B------:R-:W-:Y:S02]  /*5ef0*/  FFMA.FTZ R21, R43, R6.reuse, R21 ;  /* 0x000000062b157223 */ /* 0x080fe40000010015 */
[----:B------:R-:W-:-:S02]  /*5f00*/  FFMA.FTZ R71, R44, R6, R69 ;  /* 0x000000062c477223 */ /* 0x000fc40000010045 */
[----:B------:R-:W0:Y:S01]  /*5f10*/  LDS.64 R6, [UR4+0x2a0] ;  /* 0x0002a004ff067984 */ /* 0x000e220008000a00 */
[-C--:B------:R-:W-:Y:S02]  /*5f20*/  FFMA.FTZ R69, R47, R17.reuse, R70 ;  /* 0x000000112f457223 */ /* 0x080fe40000010046 */
[-C--:B------:R-:W-:Y:S02]  /*5f30*/  FFMA.FTZ R67, R45, R17.reuse, R16 ;  /* 0x000000112d437223 */ /* 0x080fe40000010010 */
[-C--:B------:R-:W-:Y:S02]  /*5f40*/  FFMA.FTZ R16, R46, R17.reuse, R21 ;  /* 0x000000112e107223 */ /* 0x080fe40000010015 */
[----:B------:R-:W-:Y:S02]  /*5f50*/  FFMA.FTZ R71, R48, R17, R71 ;  /* 0x0000001130477223 */ /* 0x000fe40000010047 */
[-C--:B------:R-:W-:Y:S01]  /*5f60*/  FFMA.FTZ R72, R49, R68.reuse, R69 ;  /* 0x0000004431487223 */ /* 0x080fe20000010045 */
[----:B-1----:R-:W-:Y:S01]  /*5f70*/  HADD2.F32 R69, -RZ, R4.H0_H0 ;  /* 0x20000004ff457230 */ /* 0x002fe20000004100 */
[----:B------:R-:W-:-:S02]  /*5f80*/  FFMA.FTZ R17, R24, R68, R67 ;  /* 0x0000004418117223 */ /* 0x000fc40000010043 */
[-C--:B------:R-:W-:Y:S02]  /*5f90*/  FFMA.FTZ R70, R25, R68.reuse, R16 ;  /* 0x0000004419467223 */ /* 0x080fe40000010010 */
[----:B------:R-:W-:Y:S01]  /*5fa0*/  FFMA.FTZ R68, R35, R68, R71 ;  /* 0x0000004423447223 */ /* 0x000fe20000010047 */
[--C-:B------:R-:W-:Y:S02]  /*5fb0*/  HADD2.F32 R71, -RZ, R5.reuse.H0_H0 ;  /* 0x20000005ff477230 */ /* 0x100fe40000004100 */
[----:B------:R-:W-:Y:S01]  /*5fc0*/  HADD2.F32 R16, -RZ, R5.H1_H1 ;  /* 0x30000005ff107230 */ /* 0x000fe20000004100 */
        /* <DEDUP_REMOVED lines=9> */
[----:B------:R-:W1:Y:S01]  /*6060*/  LDS.64 R4, [UR4+0x2a8] ;  /* 0x0002a804ff047984 */ /* 0x000e620008000a00 */
[----:B---3--:R-:W-:-:S02]  /*6070*/  LEA.HI R75, R11, 0xffffff80, RZ, 0x8 ;  /* 0xffffff800b4b7811 */ /* 0x008fc400078f40ff */
[----:B------:R-:W-:Y:S02]  /*6080*/  LOP3.LUT R73, R9, 0xff, RZ, 0xc0, !PT ;  /* 0x000000ff09497812 */ /* 0x000fe400078ec0ff */
[----:B------:R2:W-:Y:S01]  /*6090*/  I2F.F16 R21, R75 ;  /* 0x0000004b00157306 */ /* 0x0005e20000200c00 */
[-C--:B------:R-:W-:Y:S01]  /*60a0*/  FFMA.FTZ R17, R56, R71.reuse, R17 ;  /* 0x0000004738117223 */ /* 0x080fe20000010011 */
[----:B------:R-:W-:Y:S02]  /*60b0*/  IADD3 R67, R73, -0x80, RZ ;  /* 0xffffff8049437810 */ /* 0x000fe40007ffe0ff */
[----:B------:R-:W-:Y:S01]  /*60c0*/  LOP3.LUT R73, R8, 0xff, RZ, 0xc0, !PT ;  /* 0x000000ff08497812 */ /* 0x000fe200078ec0ff */
[-C--:B--2---:R-:W-:Y:S02]  /*60d0*/  FFMA.FTZ R75, R57, R71.reuse, R70 ;  /* 0x00000047394b7223 */ /* 0x084fe40000010046 */
[-C--:B------:R-:W-:Y:S02]  /*60e0*/  FFMA.FTZ R70, R60, R71.reuse, R72 ;  /* 0x000000473c467223 */ /* 0x080fe40000010048 */
[----:B------:R-:W-:Y:S01]  /*60f0*/  FFMA.FTZ R71, R62, R71, R69 ;  /* 0x000000473e477223 */ /* 0x000fe20000010045 */
[----:B------:R-:W-:Y:S01]  /*6100*/  IADD3 R76, R73, -0x80, RZ ;  /* 0xffffff80494c7810 */ /* 0x000fe20007ffe0ff */
[----:B------:R-:W-:-:S02]  /*6110*/  FFMA.FTZ R73, R61, R16, R17 ;  /* 0x000000103d497223 */ /* 0x000fc40000010011 */
[-C--:B------:R-:W-:Y:S02]  /*6120*/  FFMA.FTZ R75, R64, R16.reuse, R75 ;  /* 0x00000010404b7223 */ /* 0x080fe4000001004b */
[-C--:B------:R-:W-:Y:S02]  /*6130*/  FFMA.FTZ R70, R65, R16.reuse, R70 ;  /* 0x0000001041467223 */ /* 0x080fe40000010046 */
[----:B------:R-:W-:Y:S01]  /*6140*/  FFMA.FTZ R71, R66, R16, R71 ;  /* 0x0000001042477223 */ /* 0x000fe20000010047 */
[--C-:B0-----:R-:W-:Y:S01]  /*6150*/  HADD2.F32 R16, -RZ, R6.reuse.H0_H0 ;  /* 0x20000006ff107230 */ /* 0x101fe20000004100 */
[----:B------:R-:W-:Y:S01]  /*6160*/  LOP3.LUT R72, R10, 0xff, RZ, 0xc0, !PT ;  /* 0x000000ff0a487812 */ /* 0x000fe200078ec0ff */
[----:B------:R0:W-:Y:S01]  /*6170*/  I2F.F16 R69, R76 ;  /* 0x0000004c00457306 */ /* 0x0001e20000200c00 */
[----:B------:R-:W-:Y:S01]  /*6180*/  LOP3.LUT R74, R11, 0xff, RZ, 0xc0, !PT ;  /* 0x000000ff0b4a7812 */ /* 0x000fe200078ec0ff */
[----:B------:R-:W-:Y:S01]  /*6190*/  HADD2.F32 R17, -RZ, R6.H1_H1 ;  /* 0x30000006ff117230 */ /* 0x000fe20000004100 */
[----:B------:R-:W-:Y:S01]  /*61a0*/  IADD3 R78, R72, -0x80, RZ ;  /* 0xffffff80484e7810 */ /* 0x000fe20007ffe0ff */
[-C--:B------:R-:W-:Y:S01]  /*61b0*/  FFMA.FTZ R72, R39, R16.reuse, RZ ;  /* 0x0000001027487223 */ /* 0x080fe200000100ff */
[----:B------:R-:W-:Y:S01]  /*61c0*/  IADD3 R74, R74, -0x80, RZ ;  /* 0xffffff804a4a7810 */ /* 0x000fe20007ffe0ff */
[----:B------:R-:W-:-:S02]  /*61d0*/  FFMA.FTZ R40, R40, R16, RZ ;  /* 0x0000001028287223 */ /* 0x000fc400000100ff */
[-C--:B0-----:R-:W-:Y:S01]  /*61e0*/  FFMA.FTZ R76, R37, R16.reuse, RZ ;  /* 0x00000010254c7223 */ /* 0x081fe200000100ff */
[----:B------:R-:W-:Y:S01]  /*61f0*/  HADD2.F32 R77, -RZ, R7.H0_H0 ;  /* 0x20000007ff4d7230 */ /* 0x000fe20000004100 */
[----:B------:R-:W-:Y:S02]  /*6200*/  FFMA.FTZ R38, R38, R16, RZ ;  /* 0x0000001026267223 */ /* 0x000fe400000100ff */
[-C--:B------:R-:W-:Y:S01]  /*6210*/  FFMA.FTZ R76, R43, R17.reuse, R76 ;  /* 0x000000112b4c7223 */ /* 0x080fe2000001004c */
[----:B------:R0:W-:Y:S01]  /*6220*/  I2F.F16 R68, R74 ;  /* 0x0000004a00447306 */ /* 0x0001e20000200c00 */
[-C--:B------:R-:W-:Y:S02]  /*6230*/  FFMA.FTZ R72, R41, R17.reuse, R72 ;  /* 0x0000001129487223 */ /* 0x080fe40000010048 */
[-C--:B------:R-:W-:Y:S02]  /*6240*/  FFMA.FTZ R40, R42, R17.reuse, R40 ;  /* 0x000000112a287223 */ /* 0x080fe40000010028 */
[----:B------:R-:W-:-:S02]  /*6250*/  FFMA.FTZ R38, R44, R17, R38 ;  /* 0x000000112c267223 */ /* 0x000fc40000010026 */
[-C--:B------:R-:W-:Y:S01]  /*6260*/  FFMA.FTZ R76, R46, R77.reuse, R76 ;  /* 0x0000004d2e4c7223 */ /* 0x080fe2000001004c */
[----:B0-----:R-:W-:Y:S01]  /*6270*/  HADD2.F32 R74, -RZ, R7.H1_H1 ;  /* 0x30000007ff4a7230 */ /* 0x001fe20000004100 */
        /* <DEDUP_REMOVED lines=14> */
[-C--:B------:R-:W-:Y:S01]  /*6360*/  FFMA.FTZ R45, R55, R4.reuse, R45 ;  /* 0x00000004372d7223 */ /* 0x080fe2000001002d */
[----:B------:R-:W-:Y:S01]  /*6370*/  SHF.R.U32.HI R25, RZ, 0x8, R11 ;  /* 0x00000008ff197819 */ /* 0x000fe2000001160b */
[----:B------:R-:W-:-:S02]  /*6380*/  FFMA.FTZ R58, R58, R4, R39 ;  /* 0x000000043a3a7223 */ /* 0x000fc40000010027 */
[-C--:B------:R-:W-:Y:S02]  /*6390*/  FFMA.FTZ R40, R59, R4.reuse, R40 ;  /* 0x000000043b287223 */ /* 0x080fe40000010028 */
[----:B------:R-:W-:Y:S01]  /*63a0*/  FFMA.FTZ R4, R63, R4, R38 ;  /* 0x000000043f047223 */ /* 0x000fe20000010026 */
[----:B------:R-:W-:Y:S01]  /*63b0*/  HADD2.F32 R5, -RZ, R5.H1_H1 ;  /* 0x30000005ff057230 */ /* 0x000fe20000004100 */
[----:B------:R-:W-:Y:S01]  /*63c0*/  LOP3.LUT R25, R25, 0xff, RZ, 0xc0, !PT ;  /* 0x000000ff19197812 */ /* 0x000fe200078ec0ff */
[-C--:B------:R-:W-:Y:S02]  /*63d0*/  FFMA.FTZ R56, R56, R35.reuse, R45 ;  /* 0x0000002338387223 */ /* 0x080fe4000001002d */
[-C--:B------:R-:W-:Y:S02]  /*63e0*/  FFMA.FTZ R4, R62, R35.reuse, R4 ;  /* 0x000000233e047223 */ /* 0x080fe40000010004 */
[-C--:B------:R-:W-:Y:S02]  /*63f0*/  FFMA.FTZ R58, R57, R35.reuse, R58 ;  /* 0x00000023393a7223 */ /* 0x080fe4000001003a */
[----:B------:R-:W-:Y:S01]  /*6400*/  FFMA.FTZ R40, R60, R35, R40 ;  /* 0x000000233c287223 */ /* 0x000fe20000010028 */
[----:B------:R-:W-:Y:S01]  /*6410*/  IADD3 R42, R25, -0x80, RZ ;  /* 0xffffff80192a7810 */ /* 0x000fe20007ffe0ff */
[----:B------:R-:W-:-:S02]  /*6420*/  FFMA.FTZ R61, R61, R5, R56 ;  /* 0x000000053d3d7223 */ /* 0x000fc40000010038 */
[-C--:B------:R-:W-:Y:S02]  /*6430*/  FFMA.FTZ R25, R64, R5.reuse, R58 ;  /* 0x0000000540197223 */ /* 0x080fe4000001003a */
[-C--:B------:R-:W-:Y:S02]  /*6440*/  FFMA.FTZ R40, R65, R5.reuse, R40 ;  /* 0x0000000541287223 */ /* 0x080fe40000010028 */
[----:B------:R-:W-:Y:S02]  /*6450*/  FFMA.FTZ R39, R66, R5, R4 ;  /* 0x0000000542277223 */ /* 0x000fe40000010004 */
[----:B------:R-:W0:Y:S01]  /*6460*/  LDS.64 R4, [UR4+0xb0] ;  /* 0x0000b004ff047984 */ /* 0x000e220008000a00 */
[----:B----4-:R-:W-:Y:S02]  /*6470*/  LEA.HI R7, R12, 0xffffff80, RZ, 0x8 ;  /* 0xffffff800c077811 */ /* 0x010fe400078f40ff */
[----:B------:R-:W-:Y:S02]  /*6480*/  SHF.R.U32.HI R41, RZ, 0x8, R10 ;  /* 0x00000008ff297819 */ /* 0x000fe4000001160a */
[----:B------:R1:W-:Y:S01]  /*6490*/  I2F.F16 R16, R7 ;  /* 0x0000000700107306 */ /* 0x0003e20000200c00 */
[----:B------:R-:W-:-:S02]  /*64a0*/  SHF.R.U32.HI R11, RZ, 0x10, R11 ;  /* 0x00000010ff0b7819 */ /* 0x000fc4000001160b */
[----:B------:R-:W-:Y:S02]  /*64b0*/  LOP3.LUT R41, R41, 0xff, RZ, 0xc0, !PT ;  /* 0x000000ff29297812 */ /* 0x000fe400078ec0ff */
[----:B------:R-:W-:Y:S02]  /*64c0*/  LEA.HI R20, R8, 0xffffff80, RZ, 0x8 ;  /* 0xffffff8008147811 */ /* 0x000fe400078f40ff */
[----:B-1----:R-:W-:Y:S02]  /*64d0*/  SHF.R.U32.HI R7, RZ, 0x8, R8 ;  /* 0x00000008ff077819 */ /* 0x002fe40000011608 */
[----:B------:R-:W-:Y:S02]  /*64e0*/  SHF.R.U32.HI R37, RZ, 0x8, R9 ;  /* 0x00000008ff257819 */ /* 0x000fe40000011609 */
[----:B------:R-:W-:Y:S02]  /*64f0*/  LOP3.LUT R7, R7, 0xff, RZ, 0xc0, !PT ;  /* 0x000000ff07077812 */ /* 0x000fe400078ec0ff */
[----:B------:R-:W-:-:S02]  /*6500*/  IADD3 R41, R41, -0x80, RZ ;  /* 0xffffff8029297810 */ /* 0x000fc40007ffe0ff */
[----:B------:R-:W-:Y:S02]  /*6510*/  SHF.R.U32.HI R8, RZ, 0x10, R8 ;  /* 0x00000010ff087819 */ /* 0x000fe40000011608 */
[----:B------:R-:W-:Y:S01]  /*6520*/  LOP3.LUT R11, R11, 0xff, RZ, 0xc0, !PT ;  /* 0x000000ff0b0b7812 */ /* 0x000fe200078ec0ff */
[----:B------:R-:W-:Y:S01]  /*6530*/  FMUL.FTZ R40, R31, R40 ;  /* 0x000000281f287220 */ /* 0x000fe20000410000 */
[----:B------:R-:W-:Y:S01]  /*6540*/  LOP3.LUT R37, R37, 0xff, RZ, 0xc0, !PT ;  /* 0x000000ff25257812 */ /* 0x000fe200078ec0ff */
[----:B------:R-:W-:Y:S01]  /*6550*/  FMUL.FTZ R39, R30, R39 ;  /* 0x000000271e277220 */ /* 0x000fe20000410000 */
[----:B------:R-:W-:Y:S01]  /*6560*/  IADD3 R7, R7, -0x80, RZ ;  /* 0xffffff8007077810 */ /* 0x000fe20007ffe0ff */
[----:B------:R1:W-:Y:S01]  /*6570*/  I2F.F16 R38, R41 ;  /* 0x0000002900267306 */ /* 0x0003e20000200c00 */
[----:B------:R-:W-:Y:S02]  /*6580*/  LOP3.LUT R35, R8, 0xff, RZ, 0xc0, !PT ;  /* 0x000000ff08237812 */ /* 0x000fe400078ec0ff */
[----:B------:R-:W-:-:S02]  /*6590*/  IADD3 R45, R11, -0x80, RZ ;  /* 0xffffff800b2d7810 */ /* 0x000fc40007ffe0ff */
[----:B------:R-:W-:Y:S02]  /*65a0*/  LOP3.LUT R11, R12, 0xff, RZ, 0xc0, !PT ;  /* 0x000000ff0c0b7812 */ /* 0x000fe400078ec0ff */
[----:B------:R-:W-:Y:S01]  /*65b0*/  LEA.HI R51, R9, 0xffffff80, RZ, 0x8 ;  /* 0xffffff8009337811 */ /* 0x000fe200078f40ff */
[----:B------:R-:W2:Y:S01]  /*65c0*/  I2F.F16 R67, R67 ;  /* 0x0000004300437306 */ /* 0x000ea20000200c00 */
[----:B-1----:R-:W-:Y:S02]  /*65d0*/  SHF.R.U32.HI R41, RZ, 0x10, R9 ;  /* 0x00000010ff297819 */ /* 0x002fe40000011609 */
[----:B------:R-:W-:Y:S02]  /*65e0*/  IADD3 R37, R37, -0x80, RZ ;  /* 0xffffff8025257810 */ /* 0x000fe40007ffe0ff */
[----:B------:R-:W-:-:S03]  /*65f0*/  IADD3 R9, R35, -0x80, RZ ;  /* 0xffffff8023097810 */ /* 0x000fc60007ffe0ff */
[----:B------:R-:W-:Y:S01]  /*6600*/  I2F.F16 R6, R78 ;  /* 0x0000004e00067306 */ /* 0x000fe20000200c00 */
[----:B------:R-:W-:Y:S02]  /*6610*/  F2FP.PACK_AB R40, RZ, R40 ;  /* 0x00000028ff28723e */ /* 0x000fe400000000ff */
[----:B------:R-:W-:Y:S02]  /*6620*/  F2FP.PACK_AB R39, RZ, R39 ;  /* 0x00000027ff27723e */ /* 0x000fe400000000ff */
[----:B------:R-:W-:Y:S02]  /*6630*/  LOP3.LUT R41, R41, 0xff, RZ, 0xc0, !PT ;  /* 0x000000ff29297812 */ /* 0x000fe400078ec0ff */
[----:B------:R-:W-:Y:S01]  /*6640*/  SHF.R.U32.HI R35, RZ, 0x10, R10 ;  /* 0x00000010ff237819 */ /* 0x000fe2000001160a */
[----:B------:R-:W1:Y:S01]  /*6650*/  I2F.F16 R7, R7 ;  /* 0x0000000700077306 */ /* 0x000e620000200c00 */
[----:B------:R-:W-:Y:S02]  /*6660*/  IADD3 R11, R11, -0x80, RZ ;  /* 0xffffff800b0b7810 */ /* 0x000fe40007ffe0ff */
[----:B------:R-:W-:-:S02]  /*6670*/  LEA.HI R36, R10, 0xffffff80, RZ, 0x8 ;  /* 0xffffff800a247811 */ /* 0x000fc400078f40ff */
[----:B------:R-:W-:-:S03]  /*6680*/  PRMT R40, R40, 0x5410, R39 ;  /* 0x0000541028287816 */ /* 0x000fc60000000027 */
[----:B------:R0:W3:Y:S01]  /*6690*/  I2F.F16 R8, R42 ;  /* 0x0000002a00087306 */ /* 0x0000e20000200c00 */
[----:B------:R-:W-:Y:S02]  /*66a0*/  IADD3 R10, R41, -0x80, RZ ;  /* 0xffffff80290a7810 */ /* 0x000fe40007ffe0ff */
[----:B------:R-:W-:Y:S02]  /*66b0*/  LOP3.LUT R35, R35, 0xff, RZ, 0xc0, !PT ;  /* 0x000000ff23237812 */ /* 0x000fe400078ec0ff */
[----:B------:R-:W-:-:S03]  /*66c0*/  LOP3.LUT R39, R14, 0xff, RZ, 0xc0, !PT ;  /* 0x000000ff0e277812 */ /* 0x000fc600078ec0ff */
[----:B------:R-:W4:Y:S01]  /*66d0*/  I2F.F16 R37, R37 ;  /* 0x0000002500257306 */ /* 0x000f220000200c00 */
[--C-:B0-----:R-:W-:Y:S01]  /*66e0*/  HADD2.F32 R42, -RZ, R4.reuse.H0_H0 ;  /* 0x20000004ff2a7230 */ /* 0x101fe20000004100 */
[----:B------:R-:W-:Y:S01]  /*66f0*/  IADD3 R44, R35, -0x80, RZ ;  /* 0xffffff80232c7810 */ /* 0x000fe20007ffe0ff */
[----:B------:R-:W-:Y:S01]  /*6700*/  HADD2.F32 R43, -RZ, R4.H1_H1 ;  /* 0x30000004ff2b7230 */ /* 0x000fe20000004100 */
[----:B------:R-:W-:-:S04]  /*6710*/  IADD3 R39, R39, -0x80, RZ ;  /* 0xffffff8027277810 */ /* 0x000fc80007ffe0ff */
[----:B------:R0:W-:Y:S01]  /*6720*/  I2F.F16 R46, R11 ;  /* 0x0000000b002e7306 */ /* 0x0001e20000200c00 */
[----:B------:R-:W-:-:S07]  /*6730*/  LOP3.LUT R4, R15, 0xff, RZ, 0xc0, !PT ;  /* 0x000000ff0f047812 */ /* 0x000fce00078ec0ff */
[----:B------:R-:W5:Y:S01]  /*6740*/  I2F.F16 R45, R45 ;  /* 0x0000002d002d7306 */ /* 0x000f620000200c00 */
[----:B0-----:R-:W-:-:S04]  /*6750*/  SHF.R.U32.HI R11, RZ, 0x8, R12 ;  /* 0x00000008ff0b7819 */ /* 0x001fc8000001160c */
[----:B------:R-:W-:-:S03]  /*6760*/  LOP3.LUT R11, R11, 0xff, RZ, 0xc0, !PT ;  /* 0x000000ff0b0b7812 */ /* 0x000fc600078ec0ff */
[----:B------:R-:W0:Y:S01]  /*6770*/  I2F.F16 R10, R10 ;  /* 0x0000000a000a7306 */ /* 0x000e220000200c00 */
[--C-:B------:R-:W-:Y:S01]  /*6780*/  HADD2.F32 R54, -RZ, R5.reuse.H0_H0 ;  /* 0x20000005ff367230 */ /* 0x100fe20000004100 */
[----:B------:R-:W-:Y:S01]  /*6790*/  IADD3 R49, R4, -0x80, RZ ;  /* 0xffffff8004317810 */ /* 0x000fe20007ffe0ff */
[----:B------:R-:W-:Y:S01]  /*67a0*/  HADD2.F32 R55, -RZ, R5.H1_H1 ;  /* 0x30000005ff377230 */ /* 0x000fe20000004100 */
[----:B------:R-:W-:Y:S01]  /*67b0*/  IADD3 R11, R11, -0x80, RZ ;  /* 0xffffff800b0b7810 */ /* 0x000fe20007ffe0ff */
[----:B--2---:R-:W-:Y:S01]  /*67c0*/  HADD2.F32 R67, -RZ, R67.H0_H0 ;  /* 0x20000043ff437230 */ /* 0x004fe20000004100 */
[----:B------:R-:W2:Y:S02]  /*67d0*/  LDS.64 R4, [UR4+0xb8] ;  /* 0x0000b804ff047984 */ /* 0x000ea40008000a00 */
[----:B------:R-:W0:Y:S01]  /*67e0*/  I2F.F16 R9, R9 ;  /* 0x0000000900097306 */ /* 0x000e220000200c00 */
[----:B------:R-:W-:Y:S02]  /*67f0*/  HADD2.F32 R69, -RZ, R69.H0_H0 ;  /* 0x20000045ff457230 */ /* 0x000fe40000004100 */
[----:B------:R-:W-:Y:S01]  /*6800*/  HADD2.F32 R68, -RZ, R68.H0_H0 ;  /* 0x20000044ff447230 */ /* 0x000fe20000004100 */
[----:B------:R-:W-:-:S04]  /*6810*/  FMUL.FTZ R73, R2, R73 ;  /* 0x0000004902497220 */ /* 0x000fc80000410000 */
[----:B------:R0:W-:Y:S01]  /*6820*/  I2F.F16 R48, R39 ;  /* 0x0000002700307306 */ /* 0x0001e20000200c00 */
[----:B------:R-:W-:Y:S01]  /*6830*/  FMUL.FTZ R75, R0, R75 ;  /* 0x0000004b004b7220 */ /* 0x000fe20000410000 */
[----:B------:R-:W-:Y:S02]  /*6840*/  HADD2 R23, R40, R23 ;  /* 0x0000001728177230 */ /* 0x000fe40000000000 */
[----:B-1----:R-:W-:-:S04]  /*6850*/  HADD2.F32 R40, -RZ, R7.H0_H0 ;  /* 0x20000007ff287230 */ /* 0x002fc80000004100 */
[----:B------:R-:W1:Y:S01]  /*6860*/  I2F.F16 R44, R44 ;  /* 0x0000002c002c7306 */ /* 0x000e620000200c00 */
[----:B0-----:R-:W-:Y:S01]  /*6870*/  HADD2.F32 R39, -RZ, R6.H0_H0 ;  /* 0x20000006ff277230 */ /* 0x001fe20000004100 */
[-C--:B------:R-:W-:Y:S01]  /*6880*/  FFMA.FTZ R6, R69, R42.reuse, RZ ;  /* 0x0000002a45067223 */ /* 0x080fe200000100ff */
[----:B---3--:R-:W-:Y:S01]  /*6890*/  HADD2.F32 R41, -RZ, R8.H0_H0 ;  /* 0x20000008ff297230 */ /* 0x008fe20000004100 */
[----:B------:R-:W-:-:S04]  /*68a0*/  FFMA.FTZ R8, R67, R42, RZ ;  /* 0x0000002a43087223 */ /* 0x000fc800000100ff */
[----:B------:R-:W0:Y:S01]  /*68b0*/  I2F.F16 R51, R51 ;  /* 0x0000003300337306 */ /* 0x000e220000200c00 */
[----:B----4-:R-:W-:Y:S01]  /*68c0*/  HADD2.F32 R37, -RZ, R37.H0_H0 ;  /* 0x20000025ff257230 */ /* 0x010fe20000004100 */
[----:B------:R-:W-:Y:S01]  /*68d0*/  F2FP.PACK_AB R73, RZ, R73 ;  /* 0x00000049ff49723e */ /* 0x000fe200000000ff */
[----:B------:R-:W-:-:S05]  /*68e0*/  HADD2.F32 R38, -RZ, R38.H0_H0 ;  /* 0x20000026ff267230 */ /* 0x000fca0000004100 */
[----:B------:R-:W3:Y:S01]  /*68f0*/  I2F.F16 R20, R20 ;  /* 0x0000001400147306 */ /* 0x000ee20000200c00 */
[----:B------:R-:W-:Y:S01]  /*6900*/  F2FP.PACK_AB R75, RZ, R75 ;  /* 0x0000004bff4b723e */ /* 0x000fe200000000ff */
[----:B------:R-:W-:Y:S01]  /*6910*/  FMUL.FTZ R70, R31, R70 ;  /* 0x000000461f467220 */ /* 0x000fe20000410000 */
[----:B-----5:R-:W-:Y:S01]  /*6920*/  HADD2.F32 R45, -RZ, R45.H0_H0 ;  /* 0x2000002dff2d7230 */ /* 0x020fe20000004100 */
[----:B------:R-:W-:-:S04]  /*6930*/  FMUL.FTZ R71, R30, R71 ;  /* 0x000000471e477220 */ /* 0x000fc80000410000 */
[----:B------:R4:W-:Y:S01]  /*6940*/  I2F.F16 R50, R11 ;  /* 0x0000000b00327306 */ /* 0x0009e20000200c00 */
[----:B------:R-:W-:Y:S01]  /*6950*/  FFMA.FTZ R7, R40, R43, R6 ;  /* 0x0000002b28077223 */ /* 0x000fe20000010006 */
[----:B------:R-:W-:Y:S01]  /*6960*/  PRMT R73, R73, 0x5410, R75 ;  /* 0x0000541049497816 */ /* 0x000fe2000000004b */
[----:B----4-:R-:W-:-:S05]  /*6970*/  FFMA.FTZ R11, R39, R42, RZ ;  /* 0x0000002a270b7223 */ /* 0x010fca00000100ff */
[----:B------:R-:W4:Y:S01]  /*6980*/  I2F.F16 R36, R36 ;  /* 0x0000002400247306 */ /* 0x000f220000200c00 */
[----:B------:R-:W-:Y:S01]  /*6990*/  FFMA.FTZ R42, R68, R42, RZ ;  /* 0x0000002a442a7223 */ /* 0x000fe200000100ff */
[----:B------:R-:W-:Y:S01]  /*69a0*/  F2FP.PACK_AB R70, RZ, R70 ;  /* 0x00000046ff46723e */ /* 0x000fe200000000ff */
[----:B------:R-:W-:Y:S02]  /*69b0*/  FMUL.FTZ R61, R2, R61 ;  /* 0x0000003d023d7220 */ /* 0x000fe40000410000 */
[----:B------:R-:W-:Y:S01]  /*69c0*/  FFMA.FTZ R6, R41, R43, R42 ;  /* 0x0000002b29067223 */ /* 0x000fe2000001002a */
[----:B------:R-:W-:Y:S01]  /*69d0*/  F2FP.PACK_AB R71, RZ, R71 ;  /* 0x00000047ff47723e */ /* 0x000fe200000000ff */
[----:B------:R-:W-:Y:S02]  /*69e0*/  FMUL.FTZ R25, R0, R25 ;  /* 0x0000001900197220 */ /* 0x000fe40000410000 */
[-C--:B------:R-:W-:Y:S02]  /*69f0*/  FFMA.FTZ R8, R37, R43.reuse, R8 ;  /* 0x0000002b25087223 */ /* 0x080fe40000010008 */
[----:B------:R-:W-:Y:S01]  /*6a00*/  FFMA.FTZ R11, R38, R43, R11 ;  /* 0x0000002b260b7223 */ /* 0x000fe2000001000b */
[----:B------:R-:W-:Y:S01]  /*6a10*/  HADD2.F32 R43, -RZ, R10.H0_H0 ;  /* 0x2000000aff2b7230 */ /* 0x000fe20000004100 */
[-C--:B------:R-:W-:Y:S01]  /*6a20*/  FFMA.FTZ R10, R45, R54.reuse, R6 ;  /* 0x000000362d0a7223 */ /* 0x080fe20000010006 */
[----:B------:R-:W-:Y:S01]  /*6a30*/  HADD2.F32 R42, -RZ, R9.H0_H0 ;  /* 0x20000009ff2a7230 */ /* 0x000fe20000004100 */
[----:B------:R-:W-:Y:S01]  /*6a40*/  SHF.R.U32.HI R6, RZ, 0x8, R15 ;  /* 0x00000008ff067819 */ /* 0x000fe2000001160f */
[----:B-1----:R-:W-:Y:S01]  /*6a50*/  HADD2.F32 R44, -RZ, R44.H0_H0 ;  /* 0x2000002cff2c7230 */ /* 0x002fe20000004100 */
[----:B------:R-:W-:Y:S01]  /*6a60*/  F2FP.PACK_AB R61, RZ, R61 ;  /* 0x0000003dff3d723e */ /* 0x000fe200000000ff */
[----:B------:R-:W-:Y:S01]  /*6a70*/  HFMA2.MMA R35, R73, 1, 1, R18 ;  /* 0x3c003c0049237835 */ /* 0x000fe20000000012 */
[----:B------:R-:W-:Y:S01]  /*6a80*/  F2FP.PACK_AB R25, RZ, R25 ;  /* 0x00000019ff19723e */ /* 0x000fe200000000ff */
[----:B0-----:R-:W-:Y:S01]  /*6a90*/  HADD2.F32 R51, -RZ, R51.H0_H0 ;  /* 0x20000033ff337230 */ /* 0x001fe20000004100 */
[----:B------:R-:W-:Y:S01]  /*6aa0*/  PRMT R70, R70, 0x5410, R71 ;  /* 0x0000541046467816 */ /* 0x000fe20000000047 */
[-C--:B------:R-:W-:Y:S01]  /*6ab0*/  FFMA.FTZ R7, R42, R54.reuse, R7 ;  /* 0x000000362a077223 */ /* 0x080fe20000010007 */
[----:B------:R-:W-:Y:S01]  /*6ac0*/  LOP3.LUT R18, R13, 0xff, RZ, 0xc0, !PT ;  /* 0x000000ff0d127812 */ /* 0x000fe200078ec0ff */
[-C--:B------:R-:W-:Y:S01]  /*6ad0*/  FFMA.FTZ R8, R43, R54.reuse, R8 ;  /* 0x000000362b087223 */ /* 0x080fe20000010008 */
[----:B---3--:R-:W-:Y:S01]  /*6ae0*/  HADD2.F32 R20, -RZ, R20.H0_H0 ;  /* 0x20000014ff147230 */ /* 0x008fe20000004100 */
[----:B------:R-:W-:Y:S01]  /*6af0*/  LOP3.LUT R6, R6, 0xff, RZ, 0xc0, !PT ;  /* 0x000000ff06067812 */ /* 0x000fe200078ec0ff */
[----:B------:R-:W-:Y:S01]  /*6b00*/  FFMA.FTZ R9, R44, R54, R11 ;  /* 0x000000362c097223 */ /* 0x000fe2000001000b */
[----:B------:R-:W-:Y:S01]  /*6b10*/  PRMT R61, R61, 0x5410, R25 ;  /* 0x000054103d3d7816 */ /* 0x000fe20000000019 */
[----:B------:R-:W-:Y:S01]  /*6b20*/  HADD2 R25, R70, R19 ;  /* 0x0000001346197230 */ /* 0x000fe20000000000 */
[----:B------:R-:W-:Y:S01]  /*6b30*/  IADD3 R18, R18, -0x80, RZ ;  /* 0xffffff8012127810 */ /* 0x000fe20007ffe0ff */
[----:B----4-:R-:W-:Y:S01]  /*6b40*/  HADD2.F32 R36, -RZ, R36.H0_H0 ;  /* 0x20000024ff247230 */ /* 0x010fe20000004100 */
[----:B------:R-:W-:Y:S01]  /*6b50*/  SHF.R.U32.HI R19, RZ, 0x8, R14 ;  /* 0x00000008ff137819 */ /* 0x000fe2000001160e */
[-C--:B------:R-:W-:Y:S01]  /*6b60*/  FFMA.FTZ R54, R51, R55.reuse, R8 ;  /* 0x0000003733367223 */ /* 0x080fe20000010008 */
[----:B------:R-:W-:Y:S01]  /*6b70*/  IADD3 R8, R6, -0x80, RZ ;  /* 0xffffff8006087810 */ /* 0x000fe20007ffe0ff */
[-C--:B------:R-:W-:Y:S01]  /*6b80*/  FFMA.FTZ R11, R20, R55.reuse, R7 ;  /* 0x00000037140b7223 */ /* 0x080fe20000010007 */
[----:B------:R-:W-:Y:S01]  /*6b90*/  LEA.HI R24, R14, 0xffffff80, RZ, 0x8 ;  /* 0xffffff800e187811 */ /* 0x000fe200078f40ff */
[----:B------:R-:W0:Y:S01]  /*6ba0*/  LDS.64 R6, [UR4+0x130] ;  /* 0x00013004ff067984 */ /* 0x000e220008000a00 */
[----:B------:R1:W3:Y:S01]  /*6bb0*/  I2F.F16 R47, R18 ;  /* 0x00000012002f7306 */ /* 0x0002e20000200c00 */
[----:B------:R-:W-:Y:S01]  /*6bc0*/  SHF.R.U32.HI R14, RZ, 0x10, R14 ;  /* 0x00000010ff0e7819 */ /* 0x000fe2000001160e */
[----:B------:R-:W-:Y:S01]  /*6bd0*/  FFMA.FTZ R57, R36, R55, R9 ;  /* 0x0000003724397223 */ /* 0x000fe20000010009 */
[----:B------:R-:W-:-:S02]  /*6be0*/  LOP3.LUT R19, R19, 0xff, RZ, 0xc0, !PT ;  /* 0x000000ff13137812 */ /* 0x000fc400078ec0ff */
[----:B------:R-:W-:Y:S02]  /*6bf0*/  SHF.R.U32.HI R12, RZ, 0x10, R12 ;  /* 0x00000010ff0c7819 */ /* 0x000fe4000001160c */
[----:B------:R-:W-:Y:S02]  /*6c00*/  SHF.R.U32.HI R9, RZ, 0x10, R15 ;  /* 0x00000010ff097819 */ /* 0x000fe4000001160f */
[--C-:B-1----:R-:W-:Y:S01]  /*6c10*/  SHF.R.U32.HI R18, RZ, 0x8, R13.reuse ;  /* 0x00000008ff127819 */ /* 0x102fe2000001160d */
[----:B------:R-:W1:Y:S01]  /*6c20*/  I2F.F16 R49, R49 ;  /* 0x0000003100317306 */ /* 0x000e620000200c00 */
[----:B------:R-:W-:Y:S02]  /*6c30*/  LEA.HI R17, R13, 0xffffff80, RZ, 0x8 ;  /* 0xffffff800d117811 */ /* 0x000fe400078f40ff */
[----:B------:R-:W-:Y:S02]  /*6c40*/  SHF.R.U32.HI R13, RZ, 0x10, R13 ;  /* 0x00000010ff0d7819 */ /* 0x000fe4000001160d */
[----:B------:R-:W-:-:S02]  /*6c50*/  IADD3 R19, R19, -0x80, RZ ;  /* 0xffffff8013137810 */ /* 0x000fc40007ffe0ff */
[----:B------:R-:W-:Y:S02]  /*6c60*/  LOP3.LUT R14, R14, 0xff, RZ, 0xc0, !PT ;  /* 0x000000ff0e0e7812 */ /* 0x000fe400078ec0ff */
[----:B------:R-:W-:Y:S02]  /*6c70*/  LOP3.LUT R12, R12, 0xff, RZ, 0xc0, !PT ;  /* 0x000000ff0c0c7812 */ /* 0x000fe400078ec0ff */
[----:B------:R-:W-:Y:S02]  /*6c80*/  LOP3.LUT R18, R18, 0xff, RZ, 0xc0, !PT ;  /* 0x000000ff12127812 */ /* 0x000fe400078ec0ff */
[----:B------:R-:W-:Y:S01]  /*6c90*/  LOP3.LUT R9, R9, 0xff, RZ, 0xc0, !PT ;  /* 0x000000ff09097812 */ /* 0x000fe200078ec0ff */
[----:B------:R-:W-:Y:S01]  /*6ca0*/  HADD2.F32 R21, -RZ, R21.H0_H0 ;  /* 0x20000015ff157230 */ /* 0x000fe20000004100 */
[----:B------:R-:W-:Y:S02]  /*6cb0*/  LOP3.LUT R13, R13, 0xff, RZ, 0xc0, !PT ;  /* 0x000000ff0d0d7812 */ /* 0x000fe400078ec0ff */
[----:B------:R-:W-:Y:S01]  /*6cc0*/  IADD3 R14, R14, -0x80, RZ ;  /* 0xffffff800e0e7810 */ /* 0x000fe20007ffe0ff */
[----:B------:R-:W4:Y:S01]  /*6cd0*/  I2F.F16 R19, R19 ;  /* 0x0000001300137306 */ /* 0x000f220000200c00 */
[----:B------:R-:W-:-:S02]  /*6ce0*/  IADD3 R12, R12, -0x80, RZ ;  /* 0xffffff800c0c7810 */ /* 0x000fc40007ffe0ff */
[----:B------:R-:W-:Y:S02]  /*6cf0*/  IADD3 R18, R18, -0x80, RZ ;  /* 0xffffff8012127810 */ /* 0x000fe40007ffe0ff */
[----:B------:R-:W-:Y:S01]  /*6d00*/  IADD3 R9, R9, -0x80, RZ ;  /* 0xffffff8009097810 */ /* 0x000fe20007ffe0ff */
[----:B------:R-:W-:Y:S01]  /*6d10*/  FFMA.FTZ R55, R21, R55, R10 ;  /* 0x0000003715377223 */ /* 0x000fe2000001000a */
[----:B------:R-:W-:Y:S01]  /*6d20*/  IADD3 R13, R13, -0x80, RZ ;  /* 0xffffff800d0d7810 */ /* 0x000fe20007ffe0ff */
[----:B------:R-:W5:Y:S01]  /*6d30*/  I2F.F16 R8, R8 ;  /* 0x0000000800087306 */ /* 0x000f620000200c00 */
[----:B------:R-:W-:Y:S01]  /*6d40*/  LEA.HI R15, R15, 0xffffff80, RZ, 0x8 ;  /* 0xffffff800f0f7811 */ /* 0x000fe200078f40ff */
[----:B--2---:R-:W-:Y:S02]  /*6d50*/  HADD2.F32 R10, -RZ, R4.H0_H0 ;  /* 0x20000004ff0a7230 */ /* 0x004fe40000004100 */
[----:B------:R-:W-:-:S04]  /*6d60*/  HADD2.F32 R59, -RZ, R5.H0_H0 ;  /* 0x20000005ff3b7230 */ /* 0x000fc80000004100 */
[----:B------:R2:W-:Y:S01]  /*6d70*/  I2F.F16 R52, R12 ;  /* 0x0000000c00347306 */ /* 0x0005e20000200c00 */
[----:B------:R-:W-:-:S07]  /*6d80*/  HADD2.F32 R46, -RZ, R46.H0_H0 ;  /* 0x2000002eff2e7230 */ /* 0x000fce0000004100 */
[----:B------:R0:W-:Y:S01]  /*6d90*/  I2F.F16 R53, R18 ;  /* 0x0000001200357306 */ /* 0x0001e20000200c00 */
[----:B--2---:R-:W-:Y:S02]  /*6da0*/  HADD2.F32 R12, -RZ, R4.H1_H1 ;  /* 0x30000004ff0c7230 */ /* 0x004fe40000004100 */
[----:B---3--:R-:W-:-:S05]  /*6db0*/  HADD2.F32 R47, -RZ, R47.H0_H0 ;  /* 0x2000002fff2f7230 */ /* 0x008fca0000004100 */
[----:B------:R-:W2:Y:S01]  /*6dc0*/  I2F.F16 R14, R14 ;  /* 0x0000000e000e7306 */ /* 0x000ea20000200c00 */
[----:B0-----:R-:W-:Y:S02]  /*6dd0*/  HADD2.F32 R18, -RZ, R5.H1_H1 ;  /* 0x30000005ff127230 */ /* 0x001fe40000004100 */
[----:B------:R-:W0:Y:S01]  /*6de0*/  LDS.64 R4, [UR4+0x138] ;  /* 0x00013804ff047984 */ /* 0x000e220008000a00 */
[----:B------:R-:W-:-:S04]  /*6df0*/  HADD2.F32 R48, -RZ, R48.H0_H0 ;  /* 0x20000030ff307230 */ /* 0x000fc80000004100 */
[----:B------:R-:W3:Y:S01]  /*6e00*/  I2F.F16 R9, R9 ;  /* 0x0000000900097306 */ /* 0x000ee20000200c00 */
[----:B-1----:R-:W-:Y:S01]  /*6e10*/  HADD2.F32 R49, -RZ, R49.H0_H0 ;  /* 0x20000031ff317230 */ /* 0x002fe20000004100 */
[----:B------:R-:W-:-:S06]  /*6e20*/  HFMA2.MMA R22, R61, 1, 1, R22 ;  /* 0x3c003c003d167835 */ /* 0x000fcc0000000016 */
[----:B------:R-:W1:Y:S01]  /*6e30*/  I2F.F16 R13, R13 ;  /* 0x0000000d000d7306 */ /* 0x000e620000200c00 */
[-C--:B------:R-:W-:Y:S02]  /*6e40*/  FFMA.FTZ R11, R46, R10.reuse, R11 ;  /* 0x0000000a2e0b7223 */ /* 0x080fe4000001000b */
[----:B------:R-:W-:-:S05]  /*6e50*/  FFMA.FTZ R60, R47, R10, R54 ;  /* 0x0000000a2f3c7223 */ /* 0x000fca0000010036 */
[----:B------:R-:W0:Y:S01]  /*6e60*/  I2F.F16 R24, R24 ;  /* 0x0000001800187306 */ /* 0x000e220000200c00 */
[-C--:B------:R-:W-:Y:S02]  /*6e70*/  FFMA.FTZ R61, R48, R10.reuse, R57 ;  /* 0x0000000a303d7223 */ /* 0x080fe40000010039 */
[----:B------:R-:W-:-:S05]  /*6e80*/  FFMA.FTZ R10, R49, R10, R55 ;  /* 0x0000000a310a7223 */ /* 0x000fca0000010037 */
[----:B------:R-:W0:Y:S01]  /*6e90*/  I2F.F16 R15, R15 ;  /* 0x0000000f000f7306 */ /* 0x000e220000200c00 */
[----:B----4-:R-:W-:Y:S02]  /*6ea0*/  HADD2.F32 R55, -RZ, R19.H0_H0 ;  /* 0x20000013ff377230 */ /* 0x010fe40000004100 */
[----:B-----5:R-:W-:-:S05]  /*6eb0*/  HADD2.F32 R57, -RZ, R8.H0_H0 ;  /* 0x20000008ff397230 */ /* 0x020fca0000004100 */
[----:B------:R-:W4:Y:S01]  /*6ec0*/  I2F.F16 R17, R17 ;  /* 0x0000001100117306 */ /* 0x000f220000200c00 */
[----:B--2---:R-:W-:Y:S01]  /*6ed0*/  HADD2.F32 R56, -RZ, R14.H0_H0 ;  /* 0x2000000eff387230 */ /* 0x004fe20000004100 */
[-C--:B------:R-:W-:Y:S01]  /*6ee0*/  FFMA.FTZ R61, R55, R12.reuse, R61 ;  /* 0x0000000c373d7223 */ /* 0x080fe2000001003d */
[----:B------:R-:W-:Y:S01]  /*6ef0*/  HADD2.F32 R50, -RZ, R50.H0_H0 ;  /* 0x20000032ff327230 */ /* 0x000fe20000004100 */
[-C--:B------:R-:W-:Y:S01]  /*6f00*/  FFMA.FTZ R10, R57, R12.reuse, R10 ;  /* 0x0000000c390a7223 */ /* 0x080fe2000001000a */
[----:B------:R-:W-:Y:S02]  /*6f10*/  HADD2.F32 R53, -RZ, R53.H0_H0 ;  /* 0x20000035ff357230 */ /* 0x000fe40000004100 */
[----:B---3--:R-:W-:Y:S02]  /*6f20*/  HADD2.F32 R58, -RZ, R9.H0_H0 ;  /* 0x20000009ff3a7230 */ /* 0x008fe40000004100 */
[----:B-1----:R-:W-:Y:S01]  /*6f30*/  HADD2.F32 R54, -RZ, R13.H0_H0 ;  /* 0x2000000dff367230 */ /* 0x002fe20000004100 */
[-C--:B------:R-:W-:Y:S01]  /*6f40*/  FFMA.FTZ R13, R56, R59.reuse, R61 ;  /* 0x0000003b380d7223 */ /* 0x080fe2000001003d */
[----:B0-----:R-:W-:Y:S01]  /*6f50*/  HADD2.F32 R24, -RZ, R24.H0_H0 ;  /* 0x20000018ff187230 */ /* 0x001fe20000004100 */
[-C--:B------:R-:W-:Y:S01]  /*6f60*/  FFMA.FTZ R11, R50, R12.reuse, R11 ;  /* 0x0000000c320b7223 */ /* 0x080fe2000001000b */
[----:B------:R-:W-:Y:S01]  /*6f70*/  HADD2.F32 R61, -RZ, R15.H0_H0 ;  /* 0x2000000fff3d7230 */ /* 0x000fe20000004100 */
[----:B------:R-:W-:Y:S01]  /*6f80*/  FFMA.FTZ R60, R53, R12, R60 ;  /* 0x0000000c353c7223 */ /* 0x000fe2000001003c */
[----:B------:R-:W-:Y:S01]  /*6f90*/  HADD2.F32 R12, -RZ, R6.H0_H0 ;  /* 0x20000006ff0c7230 */ /* 0x000fe20000004100 */
[----:B------:R-:W-:-:S02]  /*6fa0*/  FFMA.FTZ R10, R58, R59, R10 ;  /* 0x0000003b3a0a7223 */ /* 0x000fc4000001000a */
[-C--:B------:R-:W-:Y:S01]  /*6fb0*/  FFMA.FTZ R8, R24, R18.reuse, R13 ;  /* 0x0000001218087223 */ /* 0x080fe2000001000d */
[----:B------:R-:W-:Y:S01]  /*6fc0*/  HADD2.F32 R6, -RZ, R6.H1_H1 ;  /* 0x30000006ff067230 */ /* 0x000fe20000004100 */
[----:B------:R-:W-:Y:S01]  /*6fd0*/  FFMA.FTZ R9, R54, R59, R60 ;  /* 0x0000003b36097223 */ /* 0x000fe2000001003c */
[----:B----4-:R-:W-:Y:S01]  /*6fe0*/  HADD2.F32 R60, -RZ, R17.H0_H0 ;  /* 0x20000011ff3c7230 */ /* 0x010fe20000004100 */
[----:B------:R-:W-:Y:S01]  /*6ff0*/  FFMA.FTZ R13, R61, R18, R10 ;  /* 0x000000123d0d7223 */ /* 0x000fe2000001000a */
        /* <DEDUP_REMOVED lines=14> */
[----:B------:R-:W-:Y:S01]  /*70e0*/  FFMA.FTZ R10, R45, R10, R12 ;  /* 0x0000000a2d0a7223 */ /* 0x000fe2000001000c */
[----:B------:R-:W-:Y:S01]  /*70f0*/  HADD2.F32 R6, -RZ, R4.H0_H0 ;  /* 0x20000004ff067230 */ /* 0x000fe20000004100 */
[-C--:B------:R-:W-:Y:S02]  /*7100*/  FFMA.FTZ R7, R20, R14.reuse, R7 ;  /* 0x0000000e14077223 */ /* 0x080fe40000010007 */
[-C--:B------:R-:W-:Y:S02]  /*7110*/  FFMA.FTZ R12, R51, R14.reuse, R15 ;  /* 0x0000000e330c7223 */ /* 0x080fe4000001000f */
[----:B------:R-:W-:-:S02]  /*7120*/  FFMA.FTZ R17, R36, R14, R17 ;  /* 0x0000000e24117223 */ /* 0x000fc40000010011 */
[----:B------:R-:W-:Y:S01]  /*7130*/  FFMA.FTZ R14, R21, R14, R10 ;  /* 0x0000000e150e7223 */ /* 0x000fe2000001000a */
[--C-:B------:R-:W-:Y:S01]  /*7140*/  HADD2.F32 R15, -RZ, R5.reuse.H0_H0 ;  /* 0x20000005ff0f7230 */ /* 0x100fe20000004100 */
[----:B------:R-:W-:Y:S01]  /*7150*/  FFMA.FTZ R11, R52, R59, R11 ;  /* 0x0000003b340b7223 */ /* 0x000fe2000001000b */
[----:B------:R-:W-:Y:S01]  /*7160*/  HADD2.F32 R59, -RZ, R16.H0_H0 ;  /* 0x20000010ff3b7230 */ /* 0x000fe20000004100 */
[-C--:B------:R-:W-:Y:S01]  /*7170*/  FFMA.FTZ R12, R47, R6.reuse, R12 ;  /* 0x000000062f0c7223 */ /* 0x080fe2000001000c */
[----:B------:R-:W-:Y:S01]  /*7180*/  HADD2.F32 R10, -RZ, R5.H1_H1 ;  /* 0x30000005ff0a7230 */ /* 0x000fe20000004100 */
[-C--:B------:R-:W-:Y:S02]  /*7190*/  FFMA.FTZ R5, R46, R6.reuse, R7 ;  /* 0x000000062e057223 */ /* 0x080fe40000010007 */
[-C--:B------:R-:W-:Y:S02]  /*71a0*/  FFMA.FTZ R17, R48, R6.reuse, R17 ;  /* 0x0000000630117223 */ /* 0x080fe40000010011 */
[----:B------:R-:W-:-:S02]  /*71b0*/  FFMA.FTZ R16, R49, R6, R14 ;  /* 0x0000000631107223 */ /* 0x000fc4000001000e */
[----:B------:R-:W0:Y:S01]  /*71c0*/  LDS.64 R6, [UR4+0x30] ;  /* 0x00003004ff067984 */ /* 0x000e220008000a00 */
[----:B------:R-:W-:Y:S01]  /*71d0*/  HADD2.F32 R4, -RZ, R4.H1_H1 ;  /* 0x30000004ff047230 */ /* 0x000fe20000004100 */
[----:B------:R-:W-:-:S04]  /*71e0*/  FFMA.FTZ R11, R59, R18, R11 ;  /* 0x000000123b0b7223 */ /* 0x000fc8000001000b */
[-C--:B------:R-:W-:Y:S02]  /*71f0*/  FFMA.FTZ R5, R50, R4.reuse, R5 ;  /* 0x0000000432057223 */ /* 0x080fe40000010005 */
[----:B------:R-:W-:Y:S02]  /*7200*/  FFMA.FTZ R12, R53, R4, R12 ;  /* 0x00000004350c7223 */ /* 0x000fe4000001000c */
[----:B------:R-:W-:Y:S02]  /*7210*/  FFMA.FTZ R9, R60, R18, R9 ;  /* 0x000000123c097223 */ /* 0x000fe40000010009 */
        /* <DEDUP_REMOVED lines=8> */
[----:B------:R-:W-:-:S02]  /*72a0*/  FFMA.FTZ R15, R59, R10, R5 ;  /* 0x0000000a3b0f7223 */ /* 0x000fc40000010005 */
[----:B------:R-:W-:Y:S01]  /*72b0*/  FFMA.FTZ R17, R60, R10, R17 ;  /* 0x0000000a3c117223 */ /* 0x000fe20000010011 */
        /* <DEDUP_REMOVED lines=8> */
[-C--:B------:R-:W-:Y:S01]  /*7340*/  FFMA.FTZ R12, R24, R10.reuse, R19 ;  /* 0x0000000a180c7223 */ /* 0x080fe20000010013 */
[----:B------:R-:W-:Y:S01]  /*7350*/  F2FP.PACK_AB R13, RZ, R13 ;  /* 0x0000000dff0d723e */ /* 0x000fe200000000ff */
[----:B------:R-:W-:Y:S01]  /*7360*/  FFMA.FTZ R19, R61, R10, R16 ;  /* 0x0000000a3d137223 */ /* 0x000fe20000010010 */
[----:B------:R-:W-:-:S02]  /*7370*/  PRMT R11, R11, 0x5410, R9 ;  /* 0x000054100b0b7816 */ /* 0x000fc40000000009 */
[----:B------:R-:W-:Y:S01]  /*7380*/  F2FP.PACK_AB R15, RZ, R15 ;  /* 0x0000000fff0f723e */ /* 0x000fe200000000ff */
[----:B------:R-:W-:Y:S01]  /*7390*/  FMUL.FTZ R9, R31, R12 ;  /* 0x0000000c1f097220 */ /* 0x000fe20000410000 */
[----:B------:R-:W-:Y:S01]  /*73a0*/  F2FP.PACK_AB R17, RZ, R17 ;  /* 0x00000011ff11723e */ /* 0x000fe200000000ff */
[----:B------:R-:W-:Y:S01]  /*73b0*/  FMUL.FTZ R19, R30, R19 ;  /* 0x000000131e137220 */ /* 0x000fe20000410000 */
[----:B------:R-:W-:Y:S01]  /*73c0*/  PRMT R8, R8, 0x5410, R13 ;  /* 0x0000541008087816 */ /* 0x000fe2000000000d */
[----:B------:R-:W-:Y:S01]  /*73d0*/  HFMA2.MMA R12, R11, 1, 1, R33 ;  /* 0x3c003c000b0c7835 */ /* 0x000fe20000000021 */
[----:B------:R-:W-:Y:S02]  /*73e0*/  PRMT R10, R15, 0x5410, R17 ;  /* 0x000054100f0a7816 */ /* 0x000fe40000000011 */
[----:B------:R-:W2:Y:S01]  /*73f0*/  LDS.64 R14, [UR4+0x1b0] ;  /* 0x0001b004ff0e7984 */ /* 0x000ea20008000a00 */
[----:B------:R-:W-:Y:S01]  /*7400*/  HADD2 R11, R8, R34 ;  /* 0x00000022080b7230 */ /* 0x000fe20000000000 */
[----:B------:R-:W-:Y:S01]  /*7410*/  F2FP.PACK_AB R9, RZ, R9 ;  /* 0x00000009ff09723e */ /* 0x000fe200000000ff */
[--C-:B0-----:R-:W-:Y:S01]  /*7420*/  HADD2.F32 R8, -RZ, R6.reuse.H0_H0 ;  /* 0x20000006ff087230 */ /* 0x101fe20000004100 */
[----:B------:R-:W-:Y:S01]  /*7430*/  F2FP.PACK_AB R19, RZ, R19 ;  /* 0x00000013ff13723e */ /* 0x000fe200000000ff */
[----:B------:R-:W-:-:S02]  /*7440*/  HADD2.F32 R6, -RZ, R6.H1_H1 ;  /* 0x30000006ff067230 */ /* 0x000fc40000004100 */
[--C-:B------:R-:W-:Y:S01]  /*7450*/  HADD2.F32 R16, -RZ, R7.reuse.H0_H0 ;  /* 0x20000007ff107230 */ /* 0x100fe20000004100 */
[----:B------:R-:W-:Y:S01]  /*7460*/  PRMT R9, R9, 0x5410, R19 ;  /* 0x0000541009097816 */ /* 0x000fe20000000013 */
[----:B------:R-:W-:Y:S01]  /*7470*/  HADD2.F32 R13, -RZ, R7.H1_H1 ;  /* 0x30000007ff0d7230 */ /* 0x000fe20000004100 */
[----:B------:R-:W-:Y:S02]  /*7480*/  FFMA.FTZ R7, R69, R8, RZ ;  /* 0x0000000845077223 */ /* 0x000fe400000100ff */
[C---:B------:R-:W-:Y:S02]  /*7490*/  FFMA.FTZ R17, R8.reuse, R67, RZ ;  /* 0x0000004308117223 */ /* 0x040fe400000100ff */
[C---:B------:R-:W-:Y:S02]  /*74a0*/  FFMA.FTZ R19, R8.reuse, R39, RZ ;  /* 0x0000002708137223 */ /* 0x040fe400000100ff */
[----:B------:R-:W-:Y:S02]  /*74b0*/  FFMA.FTZ R8, R8, R68, RZ ;  /* 0x0000004408087223 */ /* 0x000fe400000100ff */
[----:B------:R-:W-:-:S02]  /*74c0*/  FFMA.FTZ R7, R40, R6, R7 ;  /* 0x0000000628077223 */ /* 0x000fc40000010007 */
[C---:B------:R-:W-:Y:S02]  /*74d0*/  FFMA.FTZ R17, R6.reuse, R37, R17 ;  /* 0x0000002506117223 */ /* 0x040fe40000010011 */
[C---:B------:R-:W-:Y:S02]  /*74e0*/  FFMA.FTZ R19, R6.reuse, R38, R19 ;  /* 0x0000002606137223 */ /* 0x040fe40000010013 */
[----:B------:R-:W-:Y:S01]  /*74f0*/  FFMA.FTZ R6, R6, R41, R8 ;  /* 0x0000002906067223 */ /* 0x000fe20000010008 */
[----:B------:R-:W-:Y:S01]  /*7500*/  HFMA2.MMA R10, R10, 1, 1, R28 ;  /* 0x3c003c000a0a7835 */ /* 0x000fe2000000001c */
[----:B------:R-:W-:Y:S02]  /*7510*/  FFMA.FTZ R8, R42, R16, R7 ;  /* 0x000000102a087223 */ /* 0x000fe40000010007 */
[C---:B------:R-:W-:Y:S02]  /*7520*/  FFMA.FTZ R28, R16.reuse, R45, R6 ;  /* 0x0000002d101c7223 */ /* 0x040fe40000010006 */
[----:B------:R-:W0:Y:S01]  /*7530*/  LDS.64 R6, [UR4+0x1b8] ;  /* 0x0001b804ff067984 */ /* 0x000e220008000a00 */
[----:B------:R-:W-:-:S02]  /*7540*/  FFMA.FTZ R18, R16, R43, R17 ;  /* 0x0000002b10127223 */ /* 0x000fc40000010011 */
[----:B------:R-:W-:Y:S01]  /*7550*/  FFMA.FTZ R19, R16, R44, R19 ;  /* 0x0000002c10137223 */ /* 0x000fe20000010013 */
[--C-:B-1----:R-:W-:Y:S01]  /*7560*/  HADD2.F32 R16, -RZ, R4.reuse.H0_H0 ;  /* 0x20000004ff107230 */ /* 0x102fe20000004100 */
[----:B------:R-:W-:Y:S02]  /*7570*/  FFMA.FTZ R17, R20, R13, R8 ;  /* 0x0000000d14117223 */ /* 0x000fe40000010008 */
[C---:B------:R-:W-:Y:S01]  /*7580*/  FFMA.FTZ R18, R13.reuse, R51, R18 ;  /* 0x000000330d127223 */ /* 0x040fe20000010012 */
[----:B------:R-:W-:Y:S01]  /*7590*/  HADD2.F32 R4, -RZ, R4.H1_H1 ;  /* 0x30000004ff047230 */ /* 0x000fe20000004100 */
[C---:B------:R-:W-:Y:S02]  /*75a0*/  FFMA.FTZ R19, R13.reuse, R36, R19 ;  /* 0x000000240d137223 */ /* 0x040fe40000010013 */
[----:B------:R-:W-:Y:S02]  /*75b0*/  FFMA.FTZ R28, R13, R21, R28 ;  /* 0x000000150d1c7223 */ /* 0x000fe4000001001c */
[----:B------:R-:W-:-:S02]  /*75c0*/  FFMA.FTZ R17, R46, R16, R17 ;  /* 0x000000102e117223 */ /* 0x000fc40000010011 */
[C---:B------:R-:W-:Y:S01]  /*75d0*/  FFMA.FTZ R18, R16.reuse, R47, R18 ;  /* 0x0000002f10127223 */ /* 0x040fe20000010012 */
[--C-:B------:R-:W-:Y:S01]  /*75e0*/  HADD2.F32 R13, -RZ, R5.reuse.H0_H0 ;  /* 0x20000005ff0d7230 */ /* 0x100fe20000004100 */
[C---:B------:R-:W-:Y:S02]  /*75f0*/  FFMA.FTZ R19, R16.reuse, R48, R19 ;  /* 0x0000003010137223 */ /* 0x040fe40000010013 */
[----:B------:R-:W-:Y:S02]  /*7600*/  FFMA.FTZ R28, R16, R49, R28 ;  /* 0x00000031101c7223 */ /* 0x000fe4000001001c */
[----:B------:R-:W-:Y:S02]  /*7610*/  FFMA.FTZ R17, R50, R4, R17 ;  /* 0x0000000432117223 */ /* 0x000fe40000010011 */
[C---:B------:R-:W-:Y:S01]  /*7620*/  FFMA.FTZ R18, R4.reuse, R53, R18 ;  /* 0x0000003504127223 */ /* 0x040fe20000010012 */
[----:B------:R-:W-:Y:S01]  /*7630*/  HADD2.F32 R5, -RZ, R5.H1_H1 ;  /* 0x30000005ff057230 */ /* 0x000fe20000004100 */
[----:B------:R-:W-:-:S02]  /*7640*/  FFMA.FTZ R19, R4, R55, R19 ;  /* 0x0000003704137223 */ /* 0x000fc40000010013 */
[----:B------:R-:W-:Y:S01]  /*7650*/  FFMA.FTZ R28, R4, R57, R28 ;  /* 0x00000039041c7223 */ /* 0x000fe2000001001c */
[--C-:B--2---:R-:W-:Y:S01]  /*7660*/  HADD2.F32 R16, -RZ, R14.reuse.H0_H0 ;  /* 0x2000000eff107230 */ /* 0x104fe20000004100 */
[----:B------:R-:W-:Y:S02]  /*7670*/  FFMA.FTZ R4, R52, R13, R17 ;  /* 0x0000000d34047223 */ /* 0x000fe40000010011 */
[C---:B------:R-:W-:Y:S02]  /*7680*/  FFMA.FTZ R18, R13.reuse, R54, R18 ;  /* 0x000000360d127223 */ /* 0x040fe40000010012 */
[C---:B------:R-:W-:Y:S02]  /*7690*/  FFMA.FTZ R8, R13.reuse, R56, R19 ;  /* 0x000000380d087223 */ /* 0x040fe40000010013 */
[----:B------:R-:W-:Y:S01]  /*76a0*/  FFMA.FTZ R28, R13, R58, R28 ;  /* 0x0000003a0d1c7223 */ /* 0x000fe2000001001c */
[----:B------:R-:W-:Y:S01]  /*76b0*/  HFMA2.MMA R9, R9, 1, 1, R29 ;  /* 0x3c003c0009097835 */ /* 0x000fe2000000001d */
[----:B------:R-:W-:Y:S01]  /*76c0*/  FFMA.FTZ R13, R59, R5, R4 ;  /* 0x000000053b0d7223 */ /* 0x000fe20000010004 */
[--C-:B------:R-:W-:Y:S01]  /*76d0*/  HADD2.F32 R4, -RZ, R15.reuse.H0_H0 ;  /* 0x2000000fff047230 */ /* 0x100fe20000004100 */
[----:B------:R-:W-:Y:S01]  /*76e0*/  FFMA.FTZ R19, R5, R60, R18 ;  /* 0x0000003c05137223 */ /* 0x000fe20000010012 */
        /* <DEDUP_REMOVED lines=31> */
[----:B------:R-:W-:Y:S02]  /*78e0*/  FFMA.FTZ R8, R5, R24, R8 ;  /* 0x0000001805087223 */ /* 0x000fe40000010008 */
        /* <DEDUP_REMOVED lines=10> */
[----:B------:R-:W1:Y:S01]  /*7990*/  LDS.64 R4, [UR4+0x238] ;  /* 0x00023804ff047984 */ /* 0x000e620008000a00 */
[----:B------:R-:W-:Y:S02]  /*79a0*/  FMUL.FTZ R13, R2, R13 ;  /* 0x0000000d020d7220 */ /* 0x000fe40000410000 */
[----:B------:R-:W-:Y:S02]  /*79b0*/  FMUL.FTZ R19, R0, R19 ;  /* 0x0000001300137220 */ /* 0x000fe40000410000 */
[----:B------:R-:W-:-:S02]  /*79c0*/  FMUL.FTZ R8, R31, R8 ;  /* 0x000000081f087220 */ /* 0x000fc40000410000 */
[----:B------:R-:W-:Y:S02]  /*79d0*/  FMUL.FTZ R15, R2, R15 ;  /* 0x0000000f020f7220 */ /* 0x000fe40000410000 */
[----:B------:R-:W-:Y:S01]  /*79e0*/  FMUL.FTZ R29, R0, R29 ;  /* 0x0000001d001d7220 */ /* 0x000fe20000410000 */
[----:B------:R-:W-:Y:S02]  /*79f0*/  F2FP.PACK_AB R13, RZ, R13 ;  /* 0x0000000dff0d723e */ /* 0x000fe400000000ff */
[----:B------:R-:W-:Y:S01]  /*7a00*/  F2FP.PACK_AB R19, RZ, R19 ;  /* 0x00000013ff13723e */ /* 0x000fe200000000ff */
[----:B------:R-:W-:Y:S01]  /*7a10*/  FMUL.FTZ R7, R31, R14 ;  /* 0x0000000e1f077220 */ /* 0x000fe20000410000 */
[----:B------:R-:W-:Y:S01]  /*7a20*/  F2FP.PACK_AB R8, RZ, R8 ;  /* 0x00000008ff08723e */ /* 0x000fe200000000ff */
[----:B------:R-:W-:Y:S01]  /*7a30*/  FMUL.FTZ R33, R30, R33 ;  /* 0x000000211e217220 */ /* 0x000fe20000410000 */
[----:B------:R-:W-:Y:S02]  /*7a40*/  F2FP.PACK_AB R6, RZ, R6 ;  /* 0x00000006ff06723e */ /* 0x000fe400000000ff */
[----:B------:R-:W-:-:S02]  /*7a50*/  F2FP.PACK_AB R15, RZ, R15 ;  /* 0x0000000fff0f723e */ /* 0x000fc400000000ff */
[----:B------:R-:W-:Y:S02]  /*7a60*/  F2FP.PACK_AB R29, RZ, R29 ;  /* 0x0000001dff1d723e */ /* 0x000fe400000000ff */
[----:B------:R-:W-:Y:S02]  /*7a70*/  PRMT R13, R13, 0x5410, R19 ;  /* 0x000054100d0d7816 */ /* 0x000fe40000000013 */
[----:B------:R-:W-:Y:S01]  /*7a80*/  PRMT R8, R8, 0x5410, R6 ;  /* 0x0000541008087816 */ /* 0x000fe20000000006 */
[----:B------:R-:W2:Y:S01]  /*7a90*/  LDS.64 R18, [UR4+0x2b0] ;  /* 0x0002b004ff127984 */ /* 0x000ea20008000a00 */
[----:B------:R-:W-:Y:S02]  /*7aa0*/  PRMT R15, R15, 0x5410, R29 ;  /* 0x000054100f0f7816 */ /* 0x000fe4000000001d */
[----:B------:R-:W-:Y:S02]  /*7ab0*/  F2FP.PACK_AB R7, RZ, R7 ;  /* 0x00000007ff07723e */ /* 0x000fe400000000ff */
[----:B------:R-:W-:Y:S01]  /*7ac0*/  F2FP.PACK_AB R33, RZ, R33 ;  /* 0x00000021ff21723e */ /* 0x000fe200000000ff */
[----:B0-----:R-:W-:Y:S01]  /*7ad0*/  HADD2.F32 R6, -RZ, R16.H0_H0 ;  /* 0x20000010ff067230 */ /* 0x001fe20000004100 */
[----:B------:R-:W-:Y:S01]  /*7ae0*/  HFMA2.MMA R14, R13, 1, 1, R3 ;  /* 0x3c003c000d0e7835 */ /* 0x000fe20000000003 */
[----:B------:R-:W-:Y:S01]  /*7af0*/  HADD2 R13, R8, R32 ;  /* 0x00000020080d7230 */ /* 0x000fe20000000000 */
[----:B------:R-:W-:Y:S01]  /*7b00*/  PRMT R7, R7, 0x5410, R33 ;  /* 0x0000541007077816 */ /* 0x000fe20000000021 */
[----:B------:R-:W-:Y:S01]  /*7b10*/  HFMA2.MMA R8, R15, 1, 1, R26 ;  /* 0x3c003c000f087835 */ /* 0x000fe2000000001a */
[----:B------:R-:W-:-:S02]  /*7b20*/  HADD2.F32 R16, -RZ, R16.H1_H1 ;  /* 0x30000010ff107230 */ /* 0x000fc40000004100 */
[--C-:B------:R-:W-:Y:S02]  /*7b30*/  HADD2.F32 R26, -RZ, R17.reuse.H0_H0 ;  /* 0x20000011ff1a7230 */ /* 0x100fe40000004100 */
[----:B------:R-:W-:Y:S01]  /*7b40*/  HADD2.F32 R15, -RZ, R17.H1_H1 ;  /* 0x30000011ff0f7230 */ /* 0x000fe20000004100 */
[-C--:B------:R-:W-:Y:S01]  /*7b50*/  FFMA.FTZ R17, R67, R6.reuse, RZ ;  /* 0x0000000643117223 */ /* 0x080fe200000100ff */
[----:B------:R-:W-:Y:S01]  /*7b60*/  HFMA2.MMA R7, R7, 1, 1, R27 ;  /* 0x3c003c0007077835 */ /* 0x000fe2000000001b */
[-C--:B------:R-:W-:Y:S02]  /*7b70*/  FFMA.FTZ R3, R69, R6.reuse, RZ ;  /* 0x0000000645037223 */ /* 0x080fe400000100ff */
[----:B------:R-:W-:Y:S02]  /*7b80*/  FFMA.FTZ R27, R39, R6, RZ ;  /* 0x00000006271b7223 */ /* 0x000fe400000100ff */
        /* <DEDUP_REMOVED lines=13> */
[-C--:B------:R-:W-:Y:S01]  /*7c60*/  FFMA.FTZ R27, R36, R15.reuse, R27 ;  /* 0x0000000f241b7223 */ /* 0x080fe2000001001b */
[----:B------:R-:W-:Y:S01]  /*7c70*/  HADD2.F32 R4, -RZ, R4.H1_H1 ;  /* 0x30000004ff047230 */ /* 0x000fe20000004100 */
[----:B------:R-:W-:Y:S02]  /*7c80*/  FFMA.FTZ R26, R21, R15, R26 ;  /* 0x0000000f151a7223 */ /* 0x000fe4000001001a */
[----:B------:R-:W-:-:S02]  /*7c90*/  FFMA.FTZ R3, R46, R6, R3 ;  /* 0x000000062e037223 */ /* 0x000fc40000010003 */
[-C--:B------:R-:W-:Y:S02]  /*7ca0*/  FFMA.FTZ R28, R47, R6.reuse, R28 ;  /* 0x000000062f1c7223 */ /* 0x080fe4000001001c */
[-C--:B------:R-:W-:Y:S01]  /*7cb0*/  FFMA.FTZ R27, R48, R6.reuse, R27 ;  /* 0x00000006301b7223 */ /* 0x080fe2000001001b */
[--C-:B------:R-:W-:Y:S01]  /*7cc0*/  HADD2.F32 R15, -RZ, R5.reuse.H0_H0 ;  /* 0x20000005ff0f7230 */ /* 0x100fe20000004100 */
[----:B------:R-:W-:Y:S02]  /*7cd0*/  FFMA.FTZ R26, R49, R6, R26 ;  /* 0x00000006311a7223 */ /* 0x000fe4000001001a */
[-C--:B------:R-:W-:Y:S02]  /*7ce0*/  FFMA.FTZ R3, R50, R4.reuse, R3 ;  /* 0x0000000432037223 */ /* 0x080fe40000010003 */
[-C--:B------:R-:W-:Y:S02]  /*7cf0*/  FFMA.FTZ R28, R53, R4.reuse, R28 ;  /* 0x00000004351c7223 */ /* 0x080fe4000001001c */
[-C--:B------:R-:W-:Y:S01]  /*7d00*/  FFMA.FTZ R27, R55, R4.reuse, R27 ;  /* 0x00000004371b7223 */ /* 0x080fe2000001001b */
[----:B------:R-:W-:Y:S01]  /*7d10*/  HADD2.F32 R5, -RZ, R5.H1_H1 ;  /* 0x30000005ff057230 */ /* 0x000fe20000004100 */
[----:B------:R-:W-:Y:S01]  /*7d20*/  FFMA.FTZ R26, R57, R4, R26 ;  /* 0x00000004391a7223 */ /* 0x000fe2000001001a */
[----:B--2---:R-:W-:Y:S01]  /*7d30*/  HADD2.F32 R6, -RZ, R18.H0_H0 ;  /* 0x20000012ff067230 */ /* 0x004fe20000004100 */
[----:B------:R-:W-:-:S02]  /*7d40*/  FFMA.FTZ R4, R52, R15, R3 ;  /* 0x0000000f34047223 */ /* 0x000fc40000010003 */
[-C--:B------:R-:W-:Y:S02]  /*7d50*/  FFMA.FTZ R28, R54, R15.reuse, R28 ;  /* 0x0000000f361c7223 */ /* 0x080fe4000001001c */
[-C--:B------:R-:W-:Y:S01]  /*7d60*/  FFMA.FTZ R27, R56, R15.reuse, R27 ;  /* 0x0000000f381b7223 */ /* 0x080fe2000001001b */
[----:B------:R-:W-:Y:S01]  /*7d70*/  HADD2.F32 R18, -RZ, R18.H1_H1 ;  /* 0x30000012ff127230 */ /* 0x000fe20000004100 */
[----:B------:R-:W-:Y:S02]  /*7d80*/  FFMA.FTZ R26, R58, R15, R26 ;  /* 0x0000000f3a1a7223 */ /* 0x000fe4000001001a */
[-C--:B------:R-:W-:Y:S02]  /*7d90*/  FFMA.FTZ R3, R59, R5.reuse, R4 ;  /* 0x000000053b037223 */ /* 0x080fe40000010004 */
[----:B------:R-:W-:Y:S02]  /*7da0*/  FFMA.FTZ R67, R67, R6, RZ ;  /* 0x0000000643437223 */ /* 0x000fe400000100ff */
[----:B------:R-:W-:-:S02]  /*7db0*/  FFMA.FTZ R15, R60, R5, R28 ;  /* 0x000000053c0f7223 */ /* 0x000fc4000001001c */
[-C--:B------:R-:W-:Y:S02]  /*7dc0*/  FFMA.FTZ R4, R24, R5.reuse, R27 ;  /* 0x0000000518047223 */ /* 0x080fe4000001001b */
[----:B------:R-:W-:Y:S01]  /*7dd0*/  FFMA.FTZ R5, R61, R5, R26 ;  /* 0x000000053d057223 */ /* 0x000fe2000001001a */
[--C-:B------:R-:W-:Y:S01]  /*7de0*/  HADD2.F32 R26, -RZ, R19.reuse.H0_H0 ;  /* 0x20000013ff1a7230 */ /* 0x100fe20000004100 */
[-C--:B------:R-:W-:Y:S02]  /*7df0*/  FFMA.FTZ R69, R69, R6.reuse, RZ ;  /* 0x0000000645457223 */ /* 0x080fe400000100ff */
        /* <DEDUP_REMOVED lines=33> */
[----:B------:R-:W-:Y:S01]  /*8010*/  IADD3 R115, R115, 0x20, RZ ;  /* 0x0000002073737810 */ /* 0x000fe20007ffe0ff */
[----:B------:R-:W-:-:S02]  /*8020*/  FFMA.FTZ R24, R24, R17, R39 ;  /* 0x0000001118187223 */ /* 0x000fc40000010027 */
[----:B------:R-:W-:Y:S02]  /*8030*/  FFMA.FTZ R17, R61, R17, R18 ;  /* 0x000000113d117223 */ /* 0x000fe40000010012 */
[----:B------:R-:W-:Y:S02]  /*8040*/  FMUL.FTZ R59, R2, R59 ;  /* 0x0000003b023b7220 */ /* 0x000fe40000410000 */
[----:B------:R-:W-:Y:S02]  /*8050*/  FMUL.FTZ R51, R0, R51 ;  /* 0x0000003300337220 */ /* 0x000fe40000410000 */
[----:B------:R-:W-:Y:S02]  /*8060*/  FMUL.FTZ R4, R31, R4 ;  /* 0x000000041f047220 */ /* 0x000fe40000410000 */
[----:B------:R-:W-:Y:S01]  /*8070*/  FMUL.FTZ R5, R30, R5 ;  /* 0x000000051e057220 */ /* 0x000fe20000410000 */
[C---:B------:R-:W-:Y:S01]  /*8080*/  ISETP.GE.AND P0, PT, R115.reuse, c[0x0][0x1a8], PT ;  /* 0x00006a0073007a0c */ /* 0x040fe20003f06270 */
        /* <DEDUP_REMOVED lines=18> */
[----:B------:R-:W-:Y:S01]  /*81b0*/  HADD2 R5, R4, R25 ;  /* 0x0000001904057230 */ /* 0x000fe20000000000 */
[----:B------:R-:W-:Y:S02]  /*81c0*/  HFMA2.MMA R4, R59, 1, 1, R22 ;  /* 0x3c003c003b047835 */ /* 0x000fe40000000016 */
[----:B------:R-:W-:Y:S01]  /*81d0*/  HFMA2.MMA R6, R3, 1, 1, R35 ;  /* 0x3c003c0003067835 */ /* 0x000fe20000000023 */
[----:B------:R-:W-:Y:S01]  /*81e0*/  HADD2 R3, R24, R23 ;  /* 0x0000001718037230 */ /* 0x000fe20000000000 */
[----:B------:R-:W-:Y:S05]  /*81f0*/  @!P0 BRA P1, `(.L_x_3163) ;  /* 0xffff8a7000008947 */ /* 0x000fea000083ffff */
.L_x_3162:
[----:B------:R-:W-:-:S04]  /*8200*/  ISETP.GE.AND P0, PT, R115, R116, PT ;  /* 0x000000747300720c */ /* 0x000fc80003f06270 */
[----:B------:R-:W-:-:S13]  /*8210*/  ISETP.GE.OR P0, PT, R115, c[0x0][0x1ac], P0 ;  /* 0x00006b0073007a0c */ /* 0x000fda0000706670 */
[----:B------:R-:W-:Y:S05]  /*8220*/  @P0 BRA `(.L_x_3164) ;  /* 0x0000440000000947 */ /* 0x000fea0003800000 */
.L_x_3165:
[----:B------:R-:W2:Y:S01]  /*8230*/  LDG.E.128.CONSTANT R16, [R124.64] ;  /* 0x000000067c107981 */ /* 0x000ea2000c1e9d00 */
[----:B------:R-:W-:-:S04]  /*8240*/  IMAD.MOV.U32 R83, RZ, RZ, 0x4 ;  /* 0x00000004ff537424 */ /* 0x000fc800078e00ff */
[----:B------:R-:W-:-:S06]  /*8250*/  IMAD.WIDE R24, R83, c[0x0][0x18c], R124 ;  /* 0x0000630053187a25 */ /* 0x000fcc00078e027c */
[----:B------:R-:W-:Y:S02]  /*8260*/  IMAD.WIDE R46, R83, c[0x0][0x18c], R24 ;  /* 0x00006300532e7a25 */ /* 0x000fe400078e0218 */
[----:B------:R-:W3:Y:S01]  /*8270*/  LDG.E.128.CONSTANT R24, [R24.64] ;  /* 0x0000000618187981 */ /* 0x000ee2000c1e9d00 */
[----:B------:R-:W-:-:S03]  /*8280*/  ISETP.NE.AND P0, PT, R115, R112, PT ;  /* 0x000000707300720c */ /* 0x000fc60003f05270 */
[----:B------:R0:W4:Y:S10]  /*8290*/  LDG.E.128.CONSTANT R20, [R46.64] ;  /* 0x000000062e147981 */ /* 0x000134000c1e9d00 */
[----:B------:R-:W-:-:S02]  /*82a0*/  @!P0 LEA R30, R115, 0x1, 0x1 ;  /* 0x00000001731e8811 */ /* 0x000fc400078e08ff */
[----:B------:R-:W-:-:S05]  /*82b0*/  @!P0 MOV R31, 0x2 ;  /* 0x00000002001f8802 */ /* 0x000fca0000000f00 */
[----:B------:R-:W-:Y:S01]  /*82c0*/  @!P0 IMAD.WIDE R30, R30, R31, c[0x0][0x198] ;  /* 0x000066001e1e8625 */ /* 0x000fe200078e021f */
[----:B------:R-:W-:-:S05]  /*82d0*/  @!P0 IADD3 R113, R113, 0x1, RZ ;  /* 0x0000000171718810 */ /* 0x000fca0007ffe0ff */
[----:B------:R-:W-:-:S06]  /*82e0*/  @!P0 IMAD R44, R113, 0x8, R118 ;  /* 0x00000008712c8824 */ /* 0x000fcc00078e0276 */
[----:B------:R-:W5:Y:S01]  /*82f0*/  @!P0 LDL.64 R44, [R44] ;  /* 0x000000002c2c8983 */ /* 0x000f620000100a00 */
[----:B0-----:R-:W-:Y:S01]  /*8300*/  IMAD.WIDE R46, R83, c[0x0][0x18c], R46 ;  /* 0x00006300532e7a25 */ /* 0x001fe200078e022e */
[----:B--2---:R-:W-:-:S04]  /*8310*/  LOP3.LUT R2, R18, 0x3f, RZ, 0xc0, !PT ;  /* 0x0000003f12027812 */ /* 0x004fc800078ec0ff */
[----:B------:R-:W-:Y:S02]  /*8320*/  IADD3 R39, R2, -0x20, RZ ;  /* 0xffffffe002277810 */ /* 0x000fe40007ffe0ff */
[----:B------:R0:W2:Y:S01]  /*8330*/  @!P0 LDG.E.U16.CONSTANT R2, [R30.64] ;  /* 0x000000061e028981 */ /* 0x0000a2000c1e9500 */
[----:B------:R-:W-:-:S04]  /*8340*/  LOP3.LUT R0, R17, 0x3f, RZ, 0xc0, !PT ;  /* 0x0000003f11007812 */ /* 0x000fc800078ec0ff */
[----:B------:R-:W-:Y:S02]  /*8350*/  IADD3 R53, R0, -0x20, RZ ;  /* 0xffffffe000357810 */ /* 0x000fe40007ffe0ff */
[----:B------:R-:W-:Y:S02]  /*8360*/  LOP3.LUT R0, R19, 0x3f, RZ, 0xc0, !PT ;  /* 0x0000003f13007812 */ /* 0x000fe400078ec0ff */
[----:B------:R-:W-:Y:S02]  /*8370*/  SHF.R.U32.HI R29, RZ, 0x6, R19 ;  /* 0x00000006ff1d7819 */ /* 0x000fe40000011613 */
[----:B------:R-:W-:Y:S02]  /*8380*/  IADD3 R37, R0, -0x20, RZ ;  /* 0xffffffe000257810 */ /* 0x000fe40007ffe0ff */
[----:B------:R-:W-:Y:S02]  /*8390*/  LOP3.LUT R0, R16, 0x3f, RZ, 0xc0, !PT ;  /* 0x0000003f10007812 */ /* 0x000fe400078ec0ff */
[----:B------:R-:W-:-:S02]  /*83a0*/  LOP3.LUT R29, R29, 0x3f, RZ, 0xc0, !PT ;  /* 0x0000003f1d1d7812 */ /* 0x000fc400078ec0ff */
[----:B------:R-:W-:Y:S02]  /*83b0*/  IADD3 R0, R0, -0x20, RZ ;  /* 0xffffffe000007810 */ /* 0x000fe40007ffe0ff */
[----:B------:R-:W-:Y:S02]  /*83c0*/  SHF.R.U32.HI R15, RZ, 0x6, R17 ;  /* 0x00000006ff0f7819 */ /* 0x000fe40000011611 */
[----:B------:R1:W-:Y:S01]  /*83d0*/  I2F.F16 R55, R0 ;  /* 0x0000000000377306 */ /* 0x0003e20000200c00 */
[--C-:B0-----:R-:W-:Y:S02]  /*83e0*/  SHF.R.U32.HI R31, RZ, 0x12, R16.reuse ;  /* 0x00000012ff1f7819 */ /* 0x101fe40000011610 */
[----:B------:R-:W-:Y:S02]  /*83f0*/  LOP3.LUT R15, R15, 0x3f, RZ, 0xc0, !PT ;  /* 0x0000003f0f0f7812 */ /* 0x000fe400078ec0ff */
[----:B-1----:R-:W-:Y:S02]  /*8400*/  IADD3 R0, R29, -0x20, RZ ;  /* 0xffffffe01d007810 */ /* 0x002fe40007ffe0ff */
[----:B------:R-:W-:-:S02]  /*8410*/  SHF.R.U32.HI R29, RZ, 0xc, R16 ;  /* 0x0000000cff1d7819 */ /* 0x000fc40000011610 */
[----:B------:R-:W-:Y:S02]  /*8420*/  LOP3.LUT R31, R31, 0x3f, RZ, 0xc0, !PT ;  /* 0x0000003f1f1f7812 */ /* 0x000fe400078ec0ff */
[----:B------:R-:W-:Y:S02]  /*8430*/  LOP3.LUT R29, R29, 0x3f, RZ, 0xc0, !PT ;  /* 0x0000003f1d1d7812 */ /* 0x000fe400078ec0ff */
[----:B------:R-:W-:Y:S02]  /*8440*/  IADD3 R28, R15, -0x20, RZ ;  /* 0xffffffe00f1c7810 */ /* 0x000fe40007ffe0ff */
[--C-:B------:R-:W-:Y:S02]  /*8450*/  SHF.R.U32.HI R15, RZ, 0x6, R16.reuse ;  /* 0x00000006ff0f7819 */ /* 0x100fe40000011610 */
[----:B------:R-:W-:Y:S02]  /*8460*/  IADD3 R38, R29, -0x20, RZ ;  /* 0xffffffe01d267810 */ /* 0x000fe40007ffe0ff */
[----:B------:R-:W-:-:S02]  /*8470*/  SHF.R.U32.HI R32, RZ, 0x18, R16 ;  /* 0x00000018ff207819 */ /* 0x000fc40000011610 */
[----:B------:R-:W-:Y:S02]  /*8480*/  IADD3 R29, R31, -0x20, RZ ;  /* 0xffffffe01f1d7810 */ /* 0x000fe40007ffe0ff */
[----:B------:R-:W-:Y:S02]  /*8490*/  SHF.R.U32.HI R31, RZ, 0xc, R17 ;  /* 0x0000000cff1f7819 */ /* 0x000fe40000011611 */
[----:B------:R-:W-:Y:S02]  /*84a0*/  LOP3.LUT R15, R15, 0x3f, RZ, 0xc0, !PT ;  /* 0x0000003f0f0f7812 */ /* 0x000fe400078ec0ff */
[----:B------:R-:W-:Y:S02]  /*84b0*/  LOP3.LUT R32, R32, 0x3f, RZ, 0xc0, !PT ;  /* 0x0000003f20207812 */ /* 0x000fe400078ec0ff */
[----:B------:R-:W-:Y:S02]  /*84c0*/  LOP3.LUT R31, R31, 0x3f, RZ, 0xc0, !PT ;  /* 0x0000003f1f1f7812 */ /* 0x000fe400078ec0ff */
[----:B------:R-:W-:-:S02]  /*84d0*/  IADD3 R15, R15, -0x20, RZ ;  /* 0xffffffe00f0f7810 */ /* 0x000fc40007ffe0ff */
[----:B------:R-:W-:Y:S02]  /*84e0*/  IADD3 R32, R32, -0x20, RZ ;  /* 0xffffffe020207810 */ /* 0x000fe40007ffe0ff */
[----:B------:R-:W-:Y:S01]  /*84f0*/  IADD3 R36, R31, -0x20, RZ ;  /* 0xffffffe01f247810 */ /* 0x000fe20007ffe0ff */
[----:B------:R0:W-:Y:S01]  /*8500*/  I2F.F16 R30, R15 ;  /* 0x0000000f001e7306 */ /* 0x0001e20000200c00 */
[----:B------:R-:W-:Y:S02]  /*8510*/  SHF.R.U32.HI R31, RZ, 0x18, R17 ;  /* 0x00000018ff1f7819 */ /* 0x000fe40000011611 */
[----:B------:R-:W-:Y:S02]  /*8520*/  SHF.R.U32.HI R34, RZ, 0x6, R18 ;  /* 0x00000006ff227819 */ /* 0x000fe40000011612 */
[----:B------:R-:W-:-:S03]  /*8530*/  LOP3.LUT R33, R31, 0x3f, RZ, 0xc0, !PT ;  /* 0x0000003f1f217812 */ /* 0x000fc600078ec0ff */
[----:B------:R1:W-:Y:S01]  /*8540*/  I2F.F16 R51, R32 ;  /* 0x0000002000337306 */ /* 0x0003e20000200c00 */
[----:B0-----:R-:W-:Y:S02]  /*8550*/  SHF.R.U32.HI R15, RZ, 0x12, R17 ;  /* 0x00000012ff0f7819 */ /* 0x001fe40000011611 */
[----:B------:R-:W-:Y:S02]  /*8560*/  LOP3.LUT R34, R34, 0x3f, RZ, 0xc0, !PT ;  /* 0x0000003f22227812 */ /* 0x000fe400078ec0ff */
[----:B------:R-:W-:Y:S02]  /*8570*/  LOP3.LUT R15, R15, 0x3f, RZ, 0xc0, !PT ;  /* 0x0000003f0f0f7812 */ /* 0x000fe400078ec0ff */
[----:B-1----:R-:W-:Y:S02]  /*8580*/  SHF.R.U32.HI R32, RZ, 0xc, R18 ;  /* 0x0000000cff207819 */ /* 0x002fe40000011612 */
[----:B------:R-:W-:Y:S02]  /*8590*/  IADD3 R49, R33, -0x20, RZ ;  /* 0xffffffe021317810 */ /* 0x000fe40007ffe0ff */
[----:B------:R-:W-:-:S02]  /*85a0*/  LOP3.LUT R32, R32, 0x3f, RZ, 0xc0, !PT ;  /* 0x0000003f20207812 */ /* 0x000fc400078ec0ff */
[----:B------:R-:W-:Y:S02]  /*85b0*/  IADD3 R15, R15, -0x20, RZ ;  /* 0xffffffe00f0f7810 */ /* 0x000fe40007ffe0ff */
[----:B------:R-:W-:Y:S02]  /*85c0*/  SHF.R.U32.HI R33, RZ, 0x12, R18 ;  /* 0x00000012ff217819 */ /* 0x000fe40000011612 */
[----:B------:R-:W-:Y:S02]  /*85d0*/  IADD3 R34, R34, -0x20, RZ ;  /* 0xffffffe022227810 */ /* 0x000fe40007ffe0ff */
[----:B------:R-:W-:Y:S01]  /*85e0*/  IADD3 R32, R32, -0x20, RZ ;  /* 0xffffffe020207810 */ /* 0x000fe20007ffe0ff */
[----:B------:R0:W-:Y:S01]  /*85f0*/  I2F.F16 R31, R15 ;  /* 0x0000000f001f7306 */ /* 0x0001e20000200c00 */
[----:B---3--:R-:W-:Y:S02]  /*8600*/  SHF.R.U32 R16, R16, 0x1e, R24 ;  /* 0x0000001e10107819 */ /* 0x008fe40000001618 */
[----:B------:R-:W-:-:S02]  /*8610*/  SHF.R.U32 R17, R17, 0x1e, R25 ;  /* 0x0000001e11117819 */ /* 0x000fc40000001619 */
[----:B------:R-:W-:Y:S02]  /*8620*/  LOP3.LUT R16, R16, 0x3f, RZ, 0xc0, !PT ;  /* 0x0000003f10107812 */ /* 0x000fe400078ec0ff */
[----:B------:R-:W-:Y:S01]  /*8630*/  LOP3.LUT R17, R17, 0x3f, RZ, 0xc0, !PT ;  /* 0x0000003f11117812 */ /* 0x000fe200078ec0ff */
[----:B------:R1:W-:Y:S01]  /*8640*/  I2F.F16 R66, R34 ;  /* 0x0000002200427306 */ /* 0x0003e20000200c00 */
[----:B0-----:R-:W-:Y:S02]  /*8650*/  LOP3.LUT R15, R33, 0x3f, RZ, 0xc0, !PT ;  /* 0x0000003f210f7812 */ /* 0x001fe400078ec0ff */
[----:B------:R-:W-:-:S05]  /*8660*/  SHF.R.U32.HI R35, RZ, 0x18, R18 ;  /* 0x00000018ff237819 */ /* 0x000fca0000011612 */
[----:B------:R0:W-:Y:S01]  /*8670*/  I2F.F16 R33, R32 ;  /* 0x0000002000217306 */ /* 0x0001e20000200c00 */
[--C-:B-1----:R-:W-:Y:S02]  /*8680*/  SHF.R.U32.HI R34, RZ, 0x12, R19.reuse ;  /* 0x00000012ff227819 */ /* 0x102fe40000011613 */
[----:B------:R-:W-:Y:S02]  /*8690*/  IADD3 R42, R15, -0x20, RZ ;  /* 0xffffffe00f2a7810 */ /* 0x000fe40007ffe0ff */
[--C-:B------:R-:W-:Y:S02]  /*86a0*/  SHF.R.U32.HI R15, RZ, 0xc, R19.reuse ;  /* 0x0000000cff0f7819 */ /* 0x100fe40000011613 */
[----:B0-----:R-:W-:Y:S02]  /*86b0*/  SHF.R.U32.HI R32, RZ, 0x18, R19 ;  /* 0x00000018ff207819 */ /* 0x001fe40000011613 */
[----:B------:R-:W-:Y:S02]  /*86c0*/  LOP3.LUT R34, R34, 0x3f, RZ, 0xc0, !PT ;  /* 0x0000003f22227812 */ /* 0x000fe400078ec0ff */
[----:B------:R-:W-:-:S02]  /*86d0*/  LOP3.LUT R32, R32, 0x3f, RZ, 0xc0, !PT ;  /* 0x0000003f20207812 */ /* 0x000fc400078ec0ff */
[----:B------:R-:W-:Y:S02]  /*86e0*/  IADD3 R16, R16, -0x20, RZ ;  /* 0xffffffe010107810 */ /* 0x000fe40007ffe0ff */
[----:B------:R-:W-:Y:S02]  /*86f0*/  IADD3 R50, R17, -0x20, RZ ;  /* 0xffffffe011327810 */ /* 0x000fe40007ffe0ff */
[----:B------:R-:W-:Y:S02]  /*8700*/  SHF.R.U32 R18, R18, 0x1e, R26 ;  /* 0x0000001e12127819 */ /* 0x000fe4000000161a */
[----:B------:R-:W-:Y:S02]  /*8710*/  SHF.R.U32 R19, R19, 0x1e, R27 ;  /* 0x0000001e13137819 */ /* 0x000fe4000000161b */
[----:B------:R-:W-:Y:S01]  /*8720*/  SHF.R.U32.HI R17, RZ, 0x4, R24 ;  /* 0x00000004ff117819 */ /* 0x000fe20000011618 */
[----:B------:R0:W-:Y:S01]  /*8730*/  I2F.F16 R48, R16 ;  /* 0x0000001000307306 */ /* 0x0001e20000200c00 */
[----:B------:R-:W-:-:S02]  /*8740*/  IADD3 R34, R34, -0x20, RZ ;  /* 0xffffffe022227810 */ /* 0x000fc40007ffe0ff */
[----:B------:R-:W-:Y:S02]  /*8750*/  IADD3 R32, R32, -0x20, RZ ;  /* 0xffffffe020207810 */ /* 0x000fe40007ffe0ff */
[----:B------:R-:W-:Y:S02]  /*8760*/  LOP3.LUT R18, R18, 0x3f, RZ, 0xc0, !PT ;  /* 0x0000003f12127812 */ /* 0x000fe400078ec0ff */
[----:B------:R-:W-:Y:S02]  /*8770*/  LOP3.LUT R19, R19, 0x3f, RZ, 0xc0, !PT ;  /* 0x0000003f13137812 */ /* 0x000fe400078ec0ff */
[----:B------:R-:W-:Y:S02]  /*8780*/  LOP3.LUT R17, R17, 0x3f, RZ, 0xc0, !PT ;  /* 0x0000003f11117812 */ /* 0x000fe400078ec0ff */
[----:B0-----:R-:W-:Y:S01]  /*8790*/  SHF.R.U32.HI R16, RZ, 0xa, R24 ;  /* 0x0000000aff107819 */ /* 0x001fe20000011618 */
[----:B------:R0:W-:Y:S01]  /*87a0*/  I2F.F16 R40, R34 ;  /* 0x0000002200287306 */ /* 0x0001e20000200c00 */
[----:B------:R-:W-:-:S02]  /*87b0*/  IADD3 R17, R17, -0x20, RZ ;  /* 0xffffffe011117810 */ /* 0x000fc40007ffe0ff */
[----:B------:R-:W-:-:S05]  /*87c0*/  LOP3.LUT R16, R16, 0x3f, RZ, 0xc0, !PT ;  /* 0x0000003f10107812 */ /* 0x000fca00078ec0ff */
[----:B------:R1:W-:Y:S01]  /*87d0*/  I2F.F16 R41, R32 ;  /* 0x0000002000297306 */ /* 0x0003e20000200c00 */
[----:B0-----:R-:W-:Y:S02]  /*87e0*/  IADD3 R34, R18, -0x20, RZ ;  /* 0xffffffe012227810 */ /* 0x001fe40007ffe0ff */
[--C-:B------:R-:W-:Y:S02]  /*87f0*/  SHF.R.U32.HI R18, RZ, 0x4, R25.reuse ;  /* 0x00000004ff127819 */ /* 0x100fe40000011619 */
[----:B------:R-:W-:Y:S02]  /*8800*/  IADD3 R16, R16, -0x20, RZ ;  /* 0xffffffe010107810 */ /* 0x000fe40007ffe0ff */
[----:B-1----:R-:W-:Y:S02]  /*8810*/  IADD3 R32, R19, -0x20, RZ ;  /* 0xffffffe013207810 */ /* 0x002fe40007ffe0ff */
[----:B------:R-:W-:Y:S01]  /*8820*/  SHF.R.U32.HI R19, RZ, 0xa, R25 ;  /* 0x0000000aff137819 */ /* 0x000fe20000011619 */
[----:B------:R0:W-:Y:S01]  /*8830*/  I2F.F16 R52, R17 ;  /* 0x0000001100347306 */ /* 0x0001e20000200c00 */
[----:B------:R-:W-:-:S02]  /*8840*/  LOP3.LUT R18, R18, 0x3f, RZ, 0xc0, !PT ;  /* 0x0000003f12127812 */ /* 0x000fc400078ec0ff */
[----:B------:R-:W-:Y:S02]  /*8850*/  LOP3.LUT R19, R19, 0x3f, RZ, 0xc0, !PT ;  /* 0x0000003f13137812 */ /* 0x000fe400078ec0ff */
[----:B------:R-:W-:Y:S02]  /*8860*/  IADD3 R18, R18, -0x20, RZ ;  /* 0xffffffe012127810 */ /* 0x000fe40007ffe0ff */
[----:B0-----:R-:W-:Y:S01]  /*8870*/  SHF.R.U32.HI R17, RZ, 0xa, R26 ;  /* 0x0000000aff117819 */ /* 0x001fe2000001161a */
[----:B------:R0:W-:Y:S01]  /*8880*/  I2F.F16 R73, R16 ;  /* 0x0000001000497306 */ /* 0x0001e20000200c00 */
[----:B------:R-:W-:Y:S02]  /*8890*/  IADD3 R19, R19, -0x20, RZ ;  /* 0xffffffe013137810 */ /* 0x000fe40007ffe0ff */
[----:B------:R-:W-:Y:S02]  /*88a0*/  LOP3.LUT R17, R17, 0x3f, RZ, 0xc0, !PT ;  /* 0x0000003f11117812 */ /* 0x000fe400078ec0ff */
[----:B0-----:R-:W-:-:S03]  /*88b0*/  SHF.R.U32.HI R16, RZ, 0x4, R27 ;  /* 0x00000004ff107819 */ /* 0x001fc6000001161b */
[----:B------:R-:W-:Y:S01]  /*88c0*/  I2F.F16 R61, R18 ;  /* 0x00000012003d7306 */ /* 0x000fe20000200c00 */
[----:B------:R-:W-:Y:S02]  /*88d0*/  IADD3 R56, R17, -0x20, RZ ;  /* 0xffffffe011387810 */ /* 0x000fe40007ffe0ff */
[----:B------:R-:W-:-:S05]  /*88e0*/  LOP3.LUT R54, R16, 0x3f, RZ, 0xc0, !PT ;  /* 0x0000003f10367812 */ /* 0x000fca00078ec0ff */
[----:B------:R0:W-:Y:S02]  /*88f0*/  I2F.F16 R96, R19 ;  /* 0x0000001300607306 */ /* 0x0001e40000200c00 */
[----:B0-----:R0:W3:Y:S01]  /*8900*/  LDG.E.128.CONSTANT R16, [R46.64] ;  /* 0x000000062e107981 */ /* 0x0010e2000c1e9d00 */
[----:B------:R-:W-:-:S04]  /*8910*/  SHF.R.U32.HI R57, RZ, 0xa, R27 ;  /* 0x0000000aff397819 */ /* 0x000fc8000001161b */
[----:B------:R-:W-:-:S04]  /*8920*/  LOP3.LUT R57, R57, 0x3f, RZ, 0xc0, !PT ;  /* 0x0000003f39397812 */ /* 0x000fc800078ec0ff */
[----:B------:R-:W-:Y:S02]  /*8930*/  IADD3 R98, R57, -0x20, RZ ;  /* 0xffffffe039627810 */ /* 0x000fe40007ffe0ff */
[----:B------:R-:W-:Y:S02]  /*8940*/  SHF.R.U32.HI R57, RZ, 0x16, R24 ;  /* 0x00000016ff397819 */ /* 0x000fe40000011618 */
[----:B------:R-:W-:Y:S02]  /*8950*/  SHF.R.U32.HI R63, RZ, 0x10, R25 ;  /* 0x00000010ff3f7819 */ /* 0x000fe40000011619 */
[----:B------:R-:W-:Y:S02]  /*8960*/  LOP3.LUT R57, R57, 0x3f, RZ, 0xc0, !PT ;  /* 0x0000003f39397812 */ /* 0x000fe400078ec0ff */
[----:B------:R-:W-:Y:S02]  /*8970*/  LOP3.LUT R63, R63, 0x3f, RZ, 0xc0, !PT ;  /* 0x0000003f3f3f7812 */ /* 0x000fe400078ec0ff */
[----:B------:R-:W-:Y:S01]  /*8980*/  IADD3 R57, R57, -0x20, RZ ;  /* 0xffffffe039397810 */ /* 0x000fe20007ffe0ff */
[----:B------:R-:W-:Y:S01]  /*8990*/  I2F.F16 R53, R53 ;  /* 0x0000003500357306 */ /* 0x000fe20000200c00 */
[----:B------:R-:W-:-:S02]  /*89a0*/  IADD3 R63, R63, -0x20, RZ ;  /* 0xffffffe03f3f7810 */ /* 0x000fc40007ffe0ff */
[----:B------:R-:W-:-:S05]  /*89b0*/  IADD3 R59, R54, -0x20, RZ ;  /* 0xffffffe0363b7810 */ /* 0x000fca0007ffe0ff */
[----:B------:R-:W1:Y:S01]  /*89c0*/  I2F.F16 R28, R28 ;  /* 0x0000001c001c7306 */ /* 0x000e620000200c00 */
[----:B------:R-:W-:-:S07]  /*89d0*/  SHF.R.U32.HI R54, RZ, 0x10, R24 ;  /* 0x00000010ff367819 */ /* 0x000fce0000011618 */
[----:B------:R-:W-:Y:S08]  /*89e0*/  I2F.F16 R38, R38 ;  /* 0x0000002600267306 */ /* 0x000ff00000200c00 */
[----:B------:R-:W0:Y:S08]  /*89f0*/  I2F.F16 R29, R29 ;  /* 0x0000001d001d7306 */ /* 0x000e300000200c00 */
[----:B------:R-:W0:Y:S01]  /*8a00*/  I2F.F16 R36, R36 ;  /* 0x0000002400247306 */ /* 0x000e220000200c00 */
[----:B------:R-:W-:-:S07]  /*8a10*/  LOP3.LUT R54, R54, 0x3f, RZ, 0xc0, !PT ;  /* 0x0000003f36367812 */ /* 0x000fce00078ec0ff */
[----:B------:R0:W-:Y:S01]  /*8a20*/  I2F.F16 R77, R57 ;  /* 0x00000039004d7306 */ /* 0x0001e20000200c00 */
[----:B------:R-:W-:-:S07]  /*8a30*/  LOP3.LUT R35, R35, 0x3f, RZ, 0xc0, !PT ;  /* 0x0000003f23237812 */ /* 0x000fce00078ec0ff */
[----:B------:R1:W-:Y:S01]  /*8a40*/  I2F.F16 R75, R63 ;  /* 0x0000003f004b7306 */ /* 0x0003e20000200c00 */
[----:B0-----:R-:W-:-:S04]  /*8a50*/  SHF.R.U32.HI R57, RZ, 0x10, R27 ;  /* 0x00000010ff397819 */ /* 0x001fc8000001161b */
[----:B------:R-:W-:Y:S02]  /*8a60*/  LOP3.LUT R57, R57, 0x3f, RZ, 0xc0, !PT ;  /* 0x0000003f39397812 */ /* 0x000fe400078ec0ff */
[----:B-1----:R-:W-:Y:S02]  /*8a70*/  SHF.R.U32.HI R63, RZ, 0x16, R27 ;  /* 0x00000016ff3f7819 */ /* 0x002fe4000001161b */
[----:B------:R-:W-:Y:S02]  /*8a80*/  IADD3 R57, R57, -0x20, RZ ;  /* 0xffffffe039397810 */ /* 0x000fe40007ffe0ff */
[----:B------:R-:W-:Y:S02]  /*8a90*/  LOP3.LUT R63, R63, 0x3f, RZ, 0xc0, !PT ;  /* 0x0000003f3f3f7812 */ /* 0x000fe400078ec0ff */
[----:B----4-:R-:W-:Y:S02]  /*8aa0*/  SHF.R.U32 R24, R24, 0x1c, R20 ;  /* 0x0000001c18187819 */ /* 0x010fe40000001614 */
[----:B------:R-:W-:-:S02]  /*8ab0*/  IADD3 R54, R54, -0x20, RZ ;  /* 0xffffffe036367810 */ /* 0x000fc40007ffe0ff */
[----:B------:R-:W-:Y:S02]  /*8ac0*/  IADD3 R68, R63, -0x20, RZ ;  /* 0xffffffe03f447810 */ /* 0x000fe40007ffe0ff */
[----:B------:R-:W-:Y:S02]  /*8ad0*/  IADD3 R35, R35, -0x20, RZ ;  /* 0xffffffe023237810 */ /* 0x000fe40007ffe0ff */
[----:B------:R-:W-:Y:S01]  /*8ae0*/  SHF.R.U32.HI R65, RZ, 0x10, R26 ;  /* 0x00000010ff417819 */ /* 0x000fe2000001161a */
[----:B------:R0:W-:Y:S01]  /*8af0*/  I2F.F16 R58, R54 ;  /* 0x00000036003a7306 */ /* 0x0001e20000200c00 */
[----:B------:R-:W-:Y:S02]  /*8b00*/  LOP3.LUT R63, R24, 0x3f, RZ, 0xc0, !PT ;  /* 0x0000003f183f7812 */ /* 0x000fe400078ec0ff */
[----:B------:R-:W-:Y:S02]  /*8b10*/  PRMT R53, R53, 0x5410, R28 ;  /* 0x0000541035357816 */ /* 0x000fe4000000001c */
[----:B------:R-:W-:-:S02]  /*8b20*/  PRMT R55, R55, 0x5410, R30 ;  /* 0x0000541037377816 */ /* 0x000fc4000000001e */
[----:B------:R-:W-:Y:S01]  /*8b30*/  PRMT R38, R38, 0x5410, R29 ;  /* 0x0000541026267816 */ /* 0x000fe2000000001d */
[----:B------:R-:W-:Y:S01]  /*8b40*/  I2F.F16 R57, R57 ;  /* 0x0000003900397306 */ /* 0x000fe20000200c00 */
[----:B------:R-:W-:Y:S02]  /*8b50*/  PRMT R36, R36, 0x5410, R31 ;  /* 0x0000541024247816 */ /* 0x000fe4000000001f */
[----:B0-----:R-:W-:Y:S01]  /*8b60*/  LOP3.LUT R54, R65, 0x3f, RZ, 0xc0, !PT ;  /* 0x0000003f41367812 */ /* 0x001fe200078ec0ff */
[----:B------:R-:W0:Y:S01]  /*8b70*/  LDS.128 R28, [UR4+0x80] ;  /* 0x00008004ff1c7984 */ /* 0x000e220008000c00 */
[----:B------:R-:W-:-:S03]  /*8b80*/  SHF.R.U32.HI R64, RZ, 0x16, R25 ;  /* 0x00000016ff407819 */ /* 0x000fc60000011619 */
[----:B------:R-:W1:Y:S01]  /*8b90*/  I2F.F16 R24, R68 ;  /* 0x0000004400187306 */ /* 0x000e620000200c00 */
[----:B------:R-:W-:Y:S02]  /*8ba0*/  SHF.R.U32.HI R65, RZ, 0x16, R26 ;  /* 0x00000016ff417819 */ /* 0x000fe4000001161a */
[----:B------:R-:W-:Y:S02]  /*8bb0*/  SHF.R.U32 R25, R25, 0x1c, R21 ;  /* 0x0000001c19197819 */ /* 0x000fe40000001615 */
[----:B------:R-:W-:-:S03]  /*8bc0*/  SHF.R.U32 R27, R27, 0x1c, R23 ;  /* 0x0000001c1b1b7819 */ /* 0x000fc60000001617 */
[----:B------:R4:W-:Y:S01]  /*8bd0*/  I2F.F16 R43, R35 ;  /* 0x00000023002b7306 */ /* 0x0009e20000200c00 */
[----:B------:R-:W-:Y:S02]  /*8be0*/  LOP3.LUT R25, R25, 0x3f, RZ, 0xc0, !PT ;  /* 0x0000003f19197812 */ /* 0x000fe400078ec0ff */
[----:B------:R-:W-:Y:S02]  /*8bf0*/  LOP3.LUT R27, R27, 0x3f, RZ, 0xc0, !PT ;  /* 0x0000003f1b1b7812 */ /* 0x000fe400078ec0ff */
[----:B----4-:R-:W-:Y:S02]  /*8c00*/  SHF.R.U32.HI R35, RZ, 0x4, R26 ;  /* 0x00000004ff237819 */ /* 0x010fe4000001161a */
[----:B------:R-:W-:Y:S01]  /*8c10*/  SHF.R.U32 R26, R26, 0x1c, R22 ;  /* 0x0000001c1a1a7819 */ /* 0x000fe20000001616 */
[----:B------:R-:W-:Y:S03]  /*8c20*/  I2F.F16 R37, R37 ;  /* 0x0000002500257306 */ /* 0x000fe60000200c00 */
[----:B------:R-:W-:-:S02]  /*8c30*/  LOP3.LUT R26, R26, 0x3f, RZ, 0xc0, !PT ;  /* 0x0000003f1a1a7812 */ /* 0x000fc400078ec0ff */
[----:B------:R-:W-:-:S03]  /*8c40*/  IADD3 R25, R25, -0x20, RZ ;  /* 0xffffffe019197810 */ /* 0x000fc60007ffe0ff */
[----:B------:R-:W4:Y:S01]  /*8c50*/  I2F.F16 R0, R0 ;  /* 0x0000000000007306 */ /* 0x000f220000200c00 */
[----:B------:R-:W-:Y:S02]  /*8c60*/  IADD3 R26, R26, -0x20, RZ ;  /* 0xffffffe01a1a7810 */ /* 0x000fe40007ffe0ff */
[----:B------:R-:W-:Y:S02]  /*8c70*/  IADD3 R27, R27, -0x20, RZ ;  /* 0xffffffe01b1b7810 */ /* 0x000fe40007ffe0ff */
[----:B------:R-:W-:Y:S02]  /*8c80*/  LOP3.LUT R35, R35, 0x3f, RZ, 0xc0, !PT ;  /* 0x0000003f23237812 */ /* 0x000fe400078ec0ff */
[----:B--2---:R-:W-:Y:S01]  /*8c90*/  @!P0 IADD3 R112, R2, R115, RZ ;  /* 0x0000007302708210 */ /* 0x004fe20007ffe0ff */
[----:B------:R-:W-:Y:S01]  /*8ca0*/  I2F.F16 R84, R25 ;  /* 0x0000001900547306 */ /* 0x000fe20000200c00 */
[----:B-1----:R-:W-:Y:S02]  /*8cb0*/  PRMT R57, R57, 0x5410, R24 ;  /* 0x0000541039397816 */ /* 0x002fe40000000018 */
[----:B------:R-:W-:-:S02]  /*8cc0*/  SHF.R.U32.HI R2, RZ, 0x2, R23 ;  /* 0x00000002ff027819 */ /* 0x000fc40000011617 */
[----:B------:R-:W-:-:S03]  /*8cd0*/  IADD3 R35, R35, -0x20, RZ ;  /* 0xffffffe023237810 */ /* 0x000fc60007ffe0ff */
[----:B------:R-:W-:Y:S01]  /*8ce0*/  I2F.F16 R82, R26 ;  /* 0x0000001a00527306 */ /* 0x000fe20000200c00 */
[----:B------:R-:W-:Y:S02]  /*8cf0*/  LOP3.LUT R15, R15, 0x3f, RZ, 0xc0, !PT ;  /* 0x0000003f0f0f7812 */ /* 0x000fe400078ec0ff */
[----:B------:R-:W-:-:S05]  /*8d00*/  LOP3.LUT R65, R65, 0x3f, RZ, 0xc0, !PT ;  /* 0x0000003f41417812 */ /* 0x000fca00078ec0ff */
[----:B------:R1:W-:Y:S01]  /*8d10*/  I2F.F16 R80, R27 ;  /* 0x0000001b00507306 */ /* 0x0003e20000200c00 */
[----:B------:R-:W-:Y:S01]  /*8d20*/  LOP3.LUT R2, R2, 0x3f, RZ, 0xc0, !PT ;  /* 0x0000003f02027812 */ /* 0x000fe200078ec0ff */
[----:B-1----:R-:W1:Y:S06]  /*8d30*/  LDS.128 R24, [UR4] ;  /* 0x00000004ff187984 */ /* 0x002e6c0008000c00 */
[----:B------:R-:W2:Y:S01]  /*8d40*/  I2F.F16 R39, R39 ;  /* 0x0000002700277306 */ /* 0x000ea20000200c00 */
[----:B------:R-:W-:Y:S02]  /*8d50*/  IADD3 R15, R15, -0x20, RZ ;  /* 0xffffffe00f0f7810 */ /* 0x000fe40007ffe0ff */
[----:B------:R-:W-:-:S05]  /*8d60*/  IADD3 R71, R54, -0x20, RZ ;  /* 0xffffffe036477810 */ /* 0x000fca0007ffe0ff */
[----:B------:R-:W0:Y:S01]  /*8d70*/  I2F.F16 R42, R42 ;  /* 0x0000002a002a7306 */ /* 0x000e220000200c00 */
[----:B------:R-:W-:Y:S02]  /*8d80*/  IADD3 R54, R65, -0x20, RZ ;  /* 0xffffffe041367810 */ /* 0x000fe40007ffe0ff */
[----:B----4-:R-:W-:-:S05]  /*8d90*/  PRMT R37, R37, 0x5410, R0 ;  /* 0x0000541025257816 */ /* 0x010fca0000000000 */
[----:B------:R-:W-:Y:S01]  /*8da0*/  I2F.F16 R49, R49 ;  /* 0x0000003100317306 */ /* 0x000fe20000200c00 */
[----:B------:R-:W-:Y:S02]  /*8db0*/  IADD3 R69, R2, -0x20, RZ ;  /* 0xffffffe002457810 */ /* 0x000fe40007ffe0ff */
[----:B------:R-:W-:-:S05]  /*8dc0*/  LEA.HI R78, R20, 0xffffffe0, RZ, 0x6 ;  /* 0xffffffe0144e7811 */ /* 0x000fca00078f30ff */
[----:B------:R-:W4:Y:S01]  /*8dd0*/  I2F.F16 R50, R50 ;  /* 0x0000003200327306 */ /* 0x000f220000200c00 */
[--C-:B------:R-:W-:Y:S02]  /*8de0*/  SHF.R.U32.HI R65, RZ, 0x2, R20.reuse ;  /* 0x00000002ff417819 */ /* 0x100fe40000011614 */
[--C-:B------:R-:W-:Y:S02]  /*8df0*/  SHF.R.U32.HI R0, RZ, 0x8, R20.reuse ;  /* 0x00000008ff007819 */ /* 0x100fe40000011614 */
[----:B------:R-:W-:-:S03]  /*8e00*/  SHF.R.U32.HI R2, RZ, 0xe, R20 ;  /* 0x0000000eff027819 */ /* 0x000fc60000011614 */
[----:B------:R-:W-:Y:S01]  /*8e10*/  I2F.F16 R35, R35 ;  /* 0x0000002300237306 */ /* 0x000fe20000200c00 */
[----:B------:R-:W-:-:S07]  /*8e20*/  SHF.R.U32.HI R20, RZ, 0x14, R20 ;  /* 0x00000014ff147819 */ /* 0x000fce0000011614 */
[----:B------:R-:W0:Y:S01]  /*8e30*/  I2F.F16 R56, R56 ;  /* 0x0000003800387306 */ /* 0x000e220000200c00 */
[----:B------:R-:W-:Y:S02]  /*8e40*/  LOP3.LUT R64, R64, 0x3f, RZ, 0xc0, !PT ;  /* 0x0000003f40407812 */ /* 0x000fe400078ec0ff */
[----:B------:R-:W-:-:S05]  /*8e50*/  LOP3.LUT R20, R20, 0x3f, RZ, 0xc0, !PT ;  /* 0x0000003f14147812 */ /* 0x000fca00078ec0ff */
[----:B------:R-:W0:Y:S01]  /*8e60*/  I2F.F16 R34, R34 ;  /* 0x0000002200227306 */ /* 0x000e220000200c00 */
[----:B------:R-:W-:Y:S02]  /*8e70*/  LOP3.LUT R0, R0, 0x3f, RZ, 0xc0, !PT ;  /* 0x0000003f00007812 */ /* 0x000fe400078ec0ff */
[----:B------:R-:W-:-:S05]  /*8e80*/  LOP3.LUT R2, R2, 0x3f, RZ, 0xc0, !PT ;  /* 0x0000003f02027812 */ /* 0x000fca00078ec0ff */
[----:B------:R-:W1:Y:S01]  /*8e90*/  I2F.F16 R15, R15 ;  /* 0x0000000f000f7306 */ /* 0x000e620000200c00 */
[----:B------:R-:W-:Y:S02]  /*8ea0*/  IADD3 R64, R64, -0x20, RZ ;  /* 0xffffffe040407810 */ /* 0x000fe40007ffe0ff */
[----:B--2---:R-:W-:-:S05]  /*8eb0*/  PRMT R39, R39, 0x5410, R66 ;  /* 0x0000541027277816 */ /* 0x004fca0000000042 */
[----:B------:R-:W2:Y:S01]  /*8ec0*/  I2F.F16 R32, R32 ;  /* 0x0000002000207306 */ /* 0x000ea20000200c00 */
[----:B0-----:R-:W-:Y:S02]  /*8ed0*/  PRMT R42, R33, 0x5410, R42 ;  /* 0x00005410212a7816 */ /* 0x001fe4000000002a */
[----:B------:R-:W-:Y:S02]  /*8ee0*/  IADD3 R20, R20, -0x20, RZ ;  /* 0xffffffe014147810 */ /* 0x000fe40007ffe0ff */
[----:B------:R-:W-:Y:S02]  /*8ef0*/  SHF.R.U32.HI R33, RZ, 0x8, R23 ;  /* 0x00000008ff217819 */ /* 0x000fe40000011617 */
[----:B------:R-:W-:Y:S01]  /*8f00*/  IADD3 R0, R0, -0x20, RZ ;  /* 0xffffffe000007810 */ /* 0x000fe20007ffe0ff */
[----:B------:R-:W-:Y:S01]  /*8f10*/  I2F.F16 R71, R71 ;  /* 0x0000004700477306 */ /* 0x000fe20000200c00 */
[----:B----4-:R-:W-:Y:S02]  /*8f20*/  PRMT R49, R49, 0x5410, R50 ;  /* 0x0000541031317816 */ /* 0x010fe40000000032 */
[----:B------:R-:W-:-:S02]  /*8f30*/  IADD3 R2, R2, -0x20, RZ ;  /* 0xffffffe002027810 */ /* 0x000fc40007ffe0ff */
[----:B------:R-:W-:-:S03]  /*8f40*/  PRMT R50, R52, 0x5410, R73 ;  /* 0x0000541034327816 */ /* 0x000fc60000000049 */
[----:B------:R-:W0:Y:S01]  /*8f50*/  I2F.F16 R54, R54 ;  /* 0x0000003600367306 */ /* 0x000e220000200c00 */
[----:B------:R-:W-:Y:S02]  /*8f60*/  PRMT R51, R51, 0x5410, R48 ;  /* 0x0000541033337816 */ /* 0x000fe40000000030 */
[----:B------:R-:W-:Y:S01]  /*8f70*/  PRMT R48, R35, 0x5410, R56 ;  /* 0x0000541023307816 */ /* 0x000fe20000000038 */
[----:B------:R-:W-:Y:S01]  /*8f80*/  HFMA2.MMA R35, R39, R28, RZ ;  /* 0x0000001c27237235 */ /* 0x000fe200000000ff */
[----:B------:R-:W-:-:S03]  /*8f90*/  PRMT R43, R43, 0x5410, R34 ;  /* 0x000054102b2b7816 */ /* 0x000fc60000000022 */
[----:B------:R-:W-:Y:S01]  /*8fa0*/  I2F.F16 R59, R59 ;  /* 0x0000003b003b7306 */ /* 0x000fe20000200c00 */
[----:B------:R-:W-:-:S07]  /*8fb0*/  HFMA2 R34, R53, R28, RZ.H0_H0 ;  /* 0x0000001c35227231 */ /* 0x000fce00000400ff */
[----:B------:R-:W4:Y:S01]  /*8fc0*/  I2F.F16 R98, R98 ;  /* 0x0000006200627306 */ /* 0x000f220000200c00 */
[----:B-1----:R-:W-:-:S07]  /*8fd0*/  PRMT R40, R15, 0x5410, R40 ;  /* 0x000054100f287816 */ /* 0x002fce0000000028 */
[----:B------:R1:W-:Y:S01]  /*8fe0*/  I2F.F16 R73, R20 ;  /* 0x0000001400497306 */ /* 0x0003e20000200c00 */
[----:B--2---:R-:W-:-:S07]  /*8ff0*/  PRMT R41, R41, 0x5410, R32 ;  /* 0x0000541029297816 */ /* 0x004fce0000000020 */
[----:B------:R-:W2:Y:S01]  /*9000*/  I2F.F16 R64, R64 ;  /* 0x0000004000407306 */ /* 0x000ea20000200c00 */
[----:B-1----:R-:W-:Y:S01]  /*9010*/  LOP3.LUT R20, R33, 0x3f, RZ, 0xc0, !PT ;  /* 0x0000003f21147812 */ /* 0x002fe200078ec0ff */
[----:B------:R-:W-:-:S06]  /*9020*/  HFMA2.MMA R33, R55, R28, RZ ;  /* 0x0000001c37217235 */ /* 0x000fcc00000000ff */
[----:B------:R1:W-:Y:S01]  /*9030*/  I2F.F16 R81, R0 ;  /* 0x0000000000517306 */ /* 0x0003e20000200c00 */
[----:B------:R-:W-:Y:S01]  /*9040*/  SHF.R.U32.HI R32, RZ, 0xe, R23 ;  /* 0x0000000eff207819 */ /* 0x000fe20000011617 */
[----:B------:R-:W-:-:S06]  /*9050*/  HFMA2 R28, R37, R28, RZ.H0_H0 ;  /* 0x0000001c251c7231 */ /* 0x000fcc00000400ff */
[----:B------:R0:W-:Y:S01]  /*9060*/  I2F.F16 R52, R2 ;  /* 0x0000000200347306 */ /* 0x0001e20000200c00 */
[--C-:B-1----:R-:W-:Y:S01]  /*9070*/  SHF.R.U32.HI R0, RZ, 0x8, R21.reuse ;  /* 0x00000008ff007819 */ /* 0x102fe20000011615 */
[-C--:B------:R-:W-:Y:S01]  /*9080*/  HFMA2.MMA R33, R38, R29.reuse, R33 ;  /* 0x0000001d26217235 */ /* 0x080fe20000000021 */
[----:B------:R-:W-:Y:S01]  /*9090*/  HFMA2 R34, R36, R29, R34 ;  /* 0x0000001d24227231 */ /* 0x000fe20000000022 */
[----:B------:R-:W-:Y:S01]  /*90a0*/  HFMA2.MMA R35, R42, R29, R35 ;  /* 0x0000001d2a237235 */ /* 0x000fe20000000023 */
[----:B------:R-:W-:Y:S02]  /*90b0*/  LOP3.LUT R0, R0, 0x3f, RZ, 0xc0, !PT ;  /* 0x0000003f00007812 */ /* 0x000fe400078ec0ff */
[----:B0-----:R-:W-:-:S04]  /*90c0*/  SHF.R.U32.HI R2, RZ, 0xe, R21 ;  /* 0x0000000eff027819 */ /* 0x001fc80000011615 */
[----:B------:R-:W-:Y:S01]  /*90d0*/  LOP3.LUT R2, R2, 0x3f, RZ, 0xc0, !PT ;  /* 0x0000003f02027812 */ /* 0x000fe200078ec0ff */
[----:B------:R-:W-:Y:S01]  /*90e0*/  HFMA2 R56, R40, R29, R28 ;  /* 0x0000001d28387231 */ /* 0x000fe2000000001c */
[----:B------:R-:W-:Y:S01]  /*90f0*/  IADD3 R0, R0, -0x20, RZ ;  /* 0xffffffe000007810 */ /* 0x000fe20007ffe0ff */
[----:B------:R-:W-:Y:S01]  /*9100*/  HFMA2 R34, R49, R30, R34 ;  /* 0x0000001e31227231 */ /* 0x000fe20000000022 */
[----:B------:R-:W-:Y:S02]  /*9110*/  IADD3 R2, R2, -0x20, RZ ;  /* 0xffffffe002027810 */ /* 0x000fe40007ffe0ff */
[----:B------:R-:W-:Y:S02]  /*9120*/  PRMT R96, R61, 0x5410, R96 ;  /* 0x000054103d607816 */ /* 0x000fe40000000060 */
[----:B------:R-:W-:Y:S01]  /*9130*/  LOP3.LUT R32, R32, 0x3f, RZ, 0xc0, !PT ;  /* 0x0000003f20207812 */ /* 0x000fe200078ec0ff */
[----:B------:R0:W-:Y:S01]  /*9140*/  I2F.F16 R79, R0 ;  /* 0x00000000004f7306 */ /* 0x0001e20000200c00 */
[----:B------:R-:W-:-:S02]  /*9150*/  PRMT R15, R71, 0x5410, R54 ;  /* 0x00005410470f7816 */ /* 0x000fc40000000036 */
[----:B------:R-:W-:Y:S01]  /*9160*/  PRMT R61, R58, 0x5410, R77 ;  /* 0x000054103a3d7816 */ /* 0x000fe2000000004d */
[----:B------:R-:W-:Y:S01]  /*9170*/  HFMA2 R58, R41, R30, R56 ;  /* 0x0000001e293a7231 */ /* 0x000fe20000000038 */
[----:B----4-:R-:W-:Y:S01]  /*9180*/  PRMT R98, R59, 0x5410, R98 ;  /* 0x000054103b627816 */ /* 0x010fe20000000062 */
[----:B------:R-:W-:Y:S02]  /*9190*/  HFMA2 R56, R96, R31, R34 ;  /* 0x0000001f60387231 */ /* 0x000fe40000000022 */
[----:B------:R1:W-:Y:S01]  /*91a0*/  I2F.F16 R54, R2 ;  /* 0x0000000200367306 */ /* 0x0003e20000200c00 */
[----:B0-----:R-:W-:Y:S01]  /*91b0*/  HFMA2.MMA R0, R43, R30, R35 ;  /* 0x0000001e2b007235 */ /* 0x001fe20000000023 */
[----:B--2---:R-:W-:Y:S01]  /*91c0*/  PRMT R59, R75, 0x5410, R64 ;  /* 0x000054104b3b7816 */ /* 0x004fe20000000040 */
[-C--:B------:R-:W-:Y:S01]  /*91d0*/  HFMA2.MMA R64, R55, R24.reuse, RZ ;  /* 0x0000001837407235 */ /* 0x080fe200000000ff */
[----:B------:R-:W-:Y:S01]  /*91e0*/  IADD3 R28, R20, -0x20, RZ ;  /* 0xffffffe0141c7810 */ /* 0x000fe20007ffe0ff */
[----:B------:R-:W-:-:S02]  /*91f0*/  HFMA2.MMA R68, R39, R24, RZ ;  /* 0x0000001827447235 */ /* 0x000fc400000000ff */
[----:B-1----:R-:W-:Y:S01]  /*9200*/  HFMA2.MMA R2, R51, R30, R33 ;  /* 0x0000001e33027235 */ /* 0x002fe20000000021 */
[----:B------:R-:W-:Y:S02]  /*9210*/  IADD3 R30, R32, -0x20, RZ ;  /* 0xffffffe0201e7810 */ /* 0x000fe40007ffe0ff */
[----:B------:R-:W0:Y:S01]  /*9220*/  LDS.128 R32, [UR4+0x10] ;  /* 0x00001004ff207984 */ /* 0x000e220008000c00 */
[----:B------:R-:W-:Y:S02]  /*9230*/  SHF.R.U32.HI R20, RZ, 0x8, R22 ;  /* 0x00000008ff147819 */ /* 0x000fe40000011616 */
[----:B------:R-:W-:Y:S02]  /*9240*/  LEA.HI R76, R21, 0xffffffe0, RZ, 0x6 ;  /* 0xffffffe0154c7811 */ /* 0x000fe400078f30ff */
[--C-:B------:R-:W-:Y:S02]  /*9250*/  SHF.R.U32.HI R67, RZ, 0x2, R21.reuse ;  /* 0x00000002ff437819 */ /* 0x100fe40000011615 */
[----:B------:R-:W-:Y:S01]  /*9260*/  SHF.R.U32.HI R21, RZ, 0x14, R21 ;  /* 0x00000014ff157819 */ /* 0x000fe20000011615 */
[-C--:B------:R-:W-:Y:S01]  /*9270*/  HFMA2 R66, R53, R24.reuse, RZ.H0_H0 ;  /* 0x0000001835427231 */ /* 0x080fe200000400ff */
[----:B------:R-:W-:Y:S01]  /*9280*/  IADD3 R63, R63, -0x20, RZ ;  /* 0xffffffe03f3f7810 */ /* 0x000fe20007ffe0ff */
[-C--:B------:R-:W-:Y:S01]  /*9290*/  HFMA2.MMA R64, R38, R25.reuse, R64 ;  /* 0x0000001926407235 */ /* 0x080fe20000000040 */
[----:B------:R-:W-:Y:S01]  /*92a0*/  LOP3.LUT R20, R20, 0x3f, RZ, 0xc0, !PT ;  /* 0x0000003f14147812 */ /* 0x000fe200078ec0ff */
[----:B------:R-:W-:Y:S01]  /*92b0*/  HFMA2.MMA R68, R42, R25, R68 ;  /* 0x000000192a447235 */ /* 0x000fe20000000044 */
[----:B------:R-:W-:Y:S01]  /*92c0*/  HFMA2 R24, R37, R24, RZ.H0_H0 ;  /* 0x0000001825187231 */ /* 0x000fe200000400ff */
[----:B------:R-:W-:Y:S01]  /*92d0*/  LOP3.LUT R21, R21, 0x3f, RZ, 0xc0, !PT ;  /* 0x0000003f15157812 */ /* 0x000fe200078ec0ff */
[----:B------:R1:W-:Y:S01]  /*92e0*/  I2F.F16 R122, R63 ;  /* 0x0000003f007a7306 */ /* 0x0003e20000200c00 */
[----:B------:R-:W-:Y:S01]  /*92f0*/  IADD3 R20, R20, -0x20, RZ ;  /* 0xffffffe014147810 */ /* 0x000fe20007ffe0ff */
[-C--:B------:R-:W-:Y:S01]  /*9300*/  HFMA2 R66, R36, R25.reuse, R66 ;  /* 0x0000001924427231 */ /* 0x080fe20000000042 */
[----:B------:R-:W-:Y:S01]  /*9310*/  IADD3 R21, R21, -0x20, RZ ;  /* 0xffffffe015157810 */ /* 0x000fe20007ffe0ff */
[----:B------:R-:W-:Y:S01]  /*9320*/  HFMA2 R70, R40, R25, R24 ;  /* 0x0000001928467231 */ /* 0x000fe20000000018 */
[----:B------:R-:W-:-:S02]  /*9330*/  HFMA2.MMA R25, R51, R26, R64 ;  /* 0x0000001a33197235 */ /* 0x000fc40000000040 */
[----:B------:R-:W-:Y:S01]  /*9340*/  HFMA2.MMA R24, R43, R26, R68 ;  /* 0x0000001a2b187235 */ /* 0x000fe20000000044 */
[----:B-1----:R-:W-:Y:S01]  /*9350*/  SHF.R.U32.HI R63, RZ, 0x2, R22 ;  /* 0x00000002ff3f7819 */ /* 0x002fe20000011616 */
[----:B------:R1:W-:Y:S01]  /*9360*/  I2F.F16 R77, R20 ;  /* 0x00000014004d7306 */ /* 0x0003e20000200c00 */
[----:B------:R-:W-:Y:S02]  /*9370*/  LOP3.LUT R65, R65, 0x3f, RZ, 0xc0, !PT ;  /* 0x0000003f41417812 */ /* 0x000fe400078ec0ff */
[----:B------:R-:W-:Y:S02]  /*9380*/  LOP3.LUT R63, R63, 0x3f, RZ, 0xc0, !PT ;  /* 0x0000003f3f3f7812 */ /* 0x000fe400078ec0ff */
[----:B------:R-:W-:-:S03]  /*9390*/  IADD3 R65, R65, -0x20, RZ ;  /* 0xffffffe041417810 */ /* 0x000fc60007ffe0ff */
[----:B------:R2:W-:Y:S01]  /*93a0*/  I2F.F16 R29, R21 ;  /* 0x00000015001d7306 */ /* 0x0005e20000200c00 */
[-C--:B-1----:R-:W-:Y:S02]  /*93b0*/  HFMA2 R20, R49, R26.reuse, R66 ;  /* 0x0000001a31147231 */ /* 0x082fe40000000042 */
[----:B------:R-:W-:Y:S01]  /*93c0*/  HFMA2 R26, R41, R26, R70 ;  /* 0x0000001a291a7231 */ /* 0x000fe20000000046 */
[----:B------:R-:W-:Y:S02]  /*93d0*/  IADD3 R63, R63, -0x20, RZ ;  /* 0xffffffe03f3f7810 */ /* 0x000fe40007ffe0ff */
[----:B------:R-:W-:Y:S02]  /*93e0*/  LOP3.LUT R67, R67, 0x3f, RZ, 0xc0, !PT ;  /* 0x0000003f43437812 */ /* 0x000fe400078ec0ff */
[----:B--2---:R-:W-:Y:S01]  /*93f0*/  SHF.R.U32.HI R21, RZ, 0xe, R22 ;  /* 0x0000000eff157819 */ /* 0x004fe20000011616 */
[-C--:B------:R-:W-:Y:S01]  /*9400*/  HFMA2.MMA R66, R50, R27.reuse, R25 ;  /* 0x0000001b32427235 */ /* 0x080fe20000000019 */
[-C--:B------:R-:W-:Y:S01]  /*9410*/  HFMA2 R68, R96, R27.reuse, R20 ;  /* 0x0000001b60447231 */ /* 0x080fe20000000014 */
[----:B------:R-:W-:Y:S01]  /*9420*/  HFMA2.MMA R70, R48, R27, R24 ;  /* 0x0000001b30467235 */ /* 0x000fe20000000018 */
[----:B------:R-:W-:Y:S01]  /*9430*/  LOP3.LUT R21, R21, 0x3f, RZ, 0xc0, !PT ;  /* 0x0000003f15157812 */ /* 0x000fe200078ec0ff */
[----:B------:R-:W-:Y:S01]  /*9440*/  HFMA2 R72, R98, R27, R26 ;  /* 0x0000001b62487231 */ /* 0x000fe2000000001a */
[----:B------:R-:W-:Y:S01]  /*9450*/  LEA.HI R60, R22, 0xffffffe0, RZ, 0x6 ;  /* 0xffffffe0163c7811 */ /* 0x000fe200078f30ff */
[----:B------:R-:W1:Y:S01]  /*9460*/  LDS.128 R24, [UR4+0x100] ;  /* 0x00010004ff187984 */ /* 0x000e620008000c00 */
[----:B------:R-:W-:Y:S01]  /*9470*/  IADD3 R67, R67, -0x20, RZ ;  /* 0xffffffe043437810 */ /* 0x000fe20007ffe0ff */
[----:B------:R-:W2:Y:S01]  /*9480*/  I2F.F16 R65, R65 ;  /* 0x0000004100417306 */ /* 0x000ea20000200c00 */
[----:B------:R-:W-:-:S02]  /*9490*/  LEA.HI R62, R23, 0xffffffe0, RZ, 0x6 ;  /* 0xffffffe0173e7811 */ /* 0x000fc400078f30ff */
[----:B------:R-:W-:Y:S02]  /*94a0*/  SHF.R.U32.HI R22, RZ, 0x14, R22 ;  /* 0x00000014ff167819 */ /* 0x000fe40000011616 */
[----:B------:R-:W-:Y:S02]  /*94b0*/  IADD3 R21, R21, -0x20, RZ ;  /* 0xffffffe015157810 */ /* 0x000fe40007ffe0ff */
[----:B------:R-:W-:Y:S01]  /*94c0*/  SHF.R.U32.HI R23, RZ, 0x14, R23 ;  /* 0x00000014ff177819 */ /* 0x000fe20000011617 */
[----:B------:R-:W4:Y:S01]  /*94d0*/  I2F.F16 R63, R63 ;  /* 0x0000003f003f7306 */ /* 0x000f220000200c00 */
[-C--:B------:R-:W-:Y:S01]  /*94e0*/  HFMA2.MMA R2, R50, R31.reuse, R2 ;  /* 0x0000001f32027235 */ /* 0x080fe20000000002 */
[----:B------:R-:W-:Y:S01]  /*94f0*/  HFMA2 R58, R98, R31, R58 ;  /* 0x0000001f623a7231 */ /* 0x000fe2000000003a */
[----:B------:R-:W-:Y:S01]  /*9500*/  HFMA2.MMA R0, R48, R31, R0 ;  /* 0x0000001f30007235 */ /* 0x000fe20000000000 */
[----:B------:R-:W-:Y:S02]  /*9510*/  LOP3.LUT R22, R22, 0x3f, RZ, 0xc0, !PT ;  /* 0x0000003f16167812 */ /* 0x000fe400078ec0ff */
[----:B------:R-:W-:-:S02]  /*9520*/  LOP3.LUT R23, R23, 0x3f, RZ, 0xc0, !PT ;  /* 0x0000003f17177812 */ /* 0x000fc400078ec0ff */
[----:B------:R-:W-:Y:S01]  /*9530*/  I2F.F16 R31, R30 ;  /* 0x0000001e001f7306 */ /* 0x000fe20000200c00 */
[----:B------:R-:W-:Y:S02]  /*9540*/  IADD3 R22, R22, -0x20, RZ ;  /* 0xffffffe016167810 */ /* 0x000fe40007ffe0ff */
[----:B------:R-:W-:-:S05]  /*9550*/  IADD3 R64, R23, -0x20, RZ ;  /* 0xffffffe017407810 */ /* 0x000fca0007ffe0ff */
[----:B------:R-:W-:Y:S08]  /*9560*/  I2F.F16 R76, R76 ;  /* 0x0000004c004c7306 */ /* 0x000ff00000200c00 */
[----:B------:R-:W0:Y:S08]  /*9570*/  I2F.F16 R67, R67 ;  /* 0x0000004300437306 */ /* 0x000e300000200c00 */
[----:B------:R-:W0:Y:S08]  /*9580*/  I2F.F16 R69, R69 ;  /* 0x0000004500457306 */ /* 0x000e300000200c00 */
[----:B------:R-:W1:Y:S08]  /*9590*/  I2F.F16 R28, R28 ;  /* 0x0000001c001c7306 */ /* 0x000e700000200c00 */
[----:B------:R-:W1:Y:S01]  /*95a0*/  I2F.F16 R30, R21 ;  /* 0x00000015001e7306 */ /* 0x000e620000200c00 */
[----:B--2---:R-:W-:Y:S01]  /*95b0*/  PRMT R122, R122, 0x5410, R65 ;  /* 0x000054107a7a7816 */ /* 0x004fe20000000041 */
[-C--:B0-----:R-:W-:Y:S01]  /*95c0*/  HFMA2.MMA R66, R61, R32.reuse, R66 ;  /* 0x000000203d427235 */ /* 0x081fe20000000042 */
[----:B----4-:R-:W-:Y:S01]  /*95d0*/  PRMT R82, R82, 0x5410, R63 ;  /* 0x0000541052527816 */ /* 0x010fe2000000003f */
[----:B------:R-:W-:-:S04]  /*95e0*/  HFMA2.MMA R70, R15, R32, R70 ;  /* 0x000000200f467235 */ /* 0x000fc80000000046 */
[----:B------:R-:W0:Y:S08]  /*95f0*/  I2F.F16 R78, R78 ;  /* 0x0000004e004e7306 */ /* 0x000e300000200c00 */
[----:B------:R-:W-:Y:S08]  /*9600*/  I2F.F16 R60, R60 ;  /* 0x0000003c003c7306 */ /* 0x000ff00000200c00 */
[----:B------:R-:W2:Y:S08]  /*9610*/  I2F.F16 R71, R22 ;  /* 0x0000001600477306 */ /* 0x000eb00000200c00 */
[----:B------:R-:W-:Y:S08]  /*9620*/  I2F.F16 R62, R62 ;  /* 0x0000003e003e7306 */ /* 0x000ff00000200c00 */
[----:B------:R-:W4:Y:S01]  /*9630*/  I2F.F16 R75, R64 ;  /* 0x00000040004b7306 */ /* 0x000f220000200c00 */
[----:B------:R-:W-:Y:S01]  /*9640*/  PRMT R84, R84, 0x5410, R67 ;  /* 0x0000541054547816 */ /* 0x000fe20000000043 */
[-C--:B------:R-:W-:Y:S01]  /*9650*/  HFMA2 R68, R59, R32.reuse, R68 ;  /* 0x000000203b447231 */ /* 0x080fe20000000044 */
[----:B------:R-:W-:Y:S01]  /*9660*/  PRMT R80, R80, 0x5410, R69 ;  /* 0x0000541050507816 */ /* 0x000fe20000000045 */
[----:B------:R-:W-:Y:S01]  /*9670*/  HFMA2 R72, R57, R32, R72 ;  /* 0x0000002039487231 */ /* 0x000fe20000000048 */
[----:B------:R-:W-:Y:S01]  /*9680*/  PRMT R76, R29, 0x5410, R76 ;  /* 0x000054101d4c7816 */ /* 0x000fe2000000004c */
[-C--:B------:R-:W-:Y:S01]  /*9690*/  HFMA2.MMA R66, R122, R33.reuse, R66 ;  /* 0x000000217a427235 */ /* 0x080fe20000000042 */
[----:B-1----:R-:W-:Y:S01]  /*96a0*/  PRMT R63, R28, 0x5410, R31 ;  /* 0x000054101c3f7816 */ /* 0x002fe2000000001f */
[----:B------:R-:W-:Y:S01]  /*96b0*/  HFMA2.MMA R70, R82, R33, R70 ;  /* 0x0000002152467235 */ /* 0x000fe20000000046 */
[----:B------:R-:W-:-:S02]  /*96c0*/  PRMT R77, R77, 0x5410, R30 ;  /* 0x000054104d4d7816 */ /* 0x000fc4000000001e */
[----:B------:R-:W-:Y:S01]  /*96d0*/  PRMT R81, R81, 0x5410, R52 ;  /* 0x0000541051517816 */ /* 0x000fe20000000034 */
[----:B------:R-:W1:Y:S01]  /*96e0*/  LDS.128 R28, [UR4+0x110] ;  /* 0x00011004ff1c7984 */ /* 0x000e620008000c00 */
[----:B------:R-:W-:Y:S01]  /*96f0*/  PRMT R79, R79, 0x5410, R54 ;  /* 0x000054104f4f7816 */ /* 0x000fe20000000036 */
[-C--:B------:R-:W-:Y:S02]  /*9700*/  HFMA2 R68, R84, R33.reuse, R68 ;  /* 0x0000002154447231 */ /* 0x080fe40000000044 */
[----:B------:R-:W-:Y:S01]  /*9710*/  HFMA2 R72, R80, R33, R72 ;  /* 0x0000002150487231 */ /* 0x000fe20000000048 */
[----:B0-----:R-:W-:Y:S01]  /*9720*/  PRMT R78, R73, 0x5410, R78 ;  /* 0x00005410494e7816 */ /* 0x001fe2000000004e */
[-C--:B------:R-:W-:Y:S01]  /*9730*/  HFMA2.MMA R66, R81, R34.reuse, R66 ;  /* 0x0000002251427235 */ /* 0x080fe20000000042 */
[----:B--2---:R-:W-:Y:S01]  /*9740*/  PRMT R60, R71, 0x5410, R60 ;  /* 0x00005410473c7816 */ /* 0x004fe2000000003c */
[----:B------:R-:W-:Y:S01]  /*9750*/  HFMA2.MMA R70, R77, R34, R70 ;  /* 0x000000224d467235 */ /* 0x000fe20000000046 */
[----:B----4-:R-:W-:Y:S01]  /*9760*/  PRMT R62, R75, 0x5410, R62 ;  /* 0x000054104b3e7816 */ /* 0x010fe2000000003e */
[----:B------:R-:W-:-:S02]  /*9770*/  HFMA2 R68, R79, R34, R68 ;  /* 0x000000224f447231 */ /* 0x000fc40000000044 */
[----:B------:R-:W-:Y:S01]  /*9780*/  HFMA2 R72, R63, R34, R72 ;  /* 0x000000223f487231 */ /* 0x000fe20000000048 */
[----:B-----5:R-:W-:Y:S01]  /*9790*/  @!P0 PRMT R110, R44, 0x7610, R110 ;  /* 0x000076102c6e8816 */ /* 0x020fe2000000006e */
[-C--:B------:R-:W-:Y:S01]  /*97a0*/  HFMA2.MMA R66, R78, R35.reuse, R66 ;  /* 0x000000234e427235 */ /* 0x080fe20000000042 */
[-C--:B------:R-:W-:Y:S01]  /*97b0*/  HFMA2 R68, R76, R35.reuse, R68 ;  /* 0x000000234c447231 */ /* 0x080fe20000000044 */
[----:B------:R-:W-:Y:S01]  /*97c0*/  HFMA2.MMA R71, R60, R35, R70 ;  /* 0x000000233c477235 */ /* 0x000fe20000000046 */
[----:B------:R-:W-:Y:S02]  /*97d0*/  HFMA2 R72, R62, R35, R72 ;  /* 0x000000233e487231 */ /* 0x000fe40000000048 */
[----:B------:R-:W0:Y:S01]  /*97e0*/  LDS.128 R32, [UR4+0x180] ;  /* 0x00018004ff207984 */ /* 0x000e220008000c00 */
[----:B------:R-:W-:Y:S01]  /*97f0*/  @!P0 PRMT R110, R110, 0x7610, R44 ;  /* 0x000076106e6e8816 */ /* 0x000fe2000000002c */
[-C--:B------:R-:W-:Y:S01]  /*9800*/  HFMA2.MMA R44, R55, R24.reuse, RZ ;  /* 0x00000018372c7235 */ /* 0x080fe200000000ff */
        /* <DEDUP_REMOVED lines=11> */
[----:B------:R-:W-:Y:S01]  /*98c0*/  IMAD.WIDE R46, R83, c[0x0][0x18c], R46 ;  /* 0x00006300532e7a25 */ /* 0x000fe200078e022e */
[----:B------:R-:W-:-:S02]  /*98d0*/  HFMA2 R45, R49, R26, R45 ;  /* 0x0000001a312d7231 */ /* 0x000fc4000000002d */
[-C--:B------:R-:W-:Y:S02]  /*98e0*/  HFMA2.MMA R44, R50, R27.reuse, R25 ;  /* 0x0000001b322c7235 */ /* 0x080fe40000000019 */
[----:B------:R-:W-:Y:S01]  /*98f0*/  HFMA2.MMA R52, R48, R27, R24 ;  /* 0x0000001b30347235 */ /* 0x000fe20000000018 */
[----:B------:R-:W-:Y:S01]  /*9900*/  HFMA2 R54, R41, R26, R54 ;  /* 0x0000001a29367231 */ /* 0x000fe20000000036 */
[----:B------:R2:W4:Y:S01]  /*9910*/  LDG.E.128.CONSTANT R20, [R46.64] ;  /* 0x000000062e147981 */ /* 0x000522000c1e9d00 */
[-C--:B------:R-:W-:Y:S01]  /*9920*/  HFMA2 R45, R96, R27.reuse, R45 ;  /* 0x0000001b602d7231 */ /* 0x080fe2000000002d */
[-C--:B-1----:R-:W-:Y:S01]  /*9930*/  HFMA2.MMA R44, R61, R28.reuse, R44 ;  /* 0x0000001c3d2c7235 */ /* 0x082fe2000000002c */
        /* <DEDUP_REMOVED lines=9> */
[-C--:B------:R-:W-:Y:S01]  /*99d0*/  HFMA2.MMA R44, R81, R30.reuse, R44 ;  /* 0x0000001e512c7235 */ /* 0x080fe2000000002c */
[-C--:B------:R-:W-:Y:S01]  /*99e0*/  HFMA2 R45, R79, R30.reuse, R45 ;  /* 0x0000001e4f2d7231 */ /* 0x080fe2000000002d */
[----:B------:R-:W-:Y:S01]  /*99f0*/  HFMA2.MMA R52, R77, R30, R52 ;  /* 0x0000001e4d347235 */ /* 0x000fe20000000034 */
[----:B------:R-:W-:Y:S01]  /*9a00*/  HFMA2 R54, R63, R30, R54 ;  /* 0x0000001e3f367231 */ /* 0x000fe20000000036 */
[-C--:B0-----:R-:W-:Y:S02]  /*9a10*/  HFMA2.MMA R28, R55, R32.reuse, RZ ;  /* 0x00000020371c7235 */ /* 0x081fe400000000ff */
[----:B------:R-:W-:Y:S01]  /*9a20*/  HFMA2.MMA R30, R39, R32, RZ ;  /* 0x00000020271e7235 */ /* 0x000fe200000000ff */
[----:B------:R-:W-:-:S03]  /*9a30*/  HFMA2 R29, R53, R32, RZ.H0_H0 ;  /* 0x00000020351d7231 */ /* 0x000fc600000400ff */
[-C--:B------:R-:W-:Y:S02]  /*9a40*/  HFMA2.MMA R28, R38, R33.reuse, R28 ;  /* 0x00000021261c7235 */ /* 0x080fe4000000001c */
[----:B------:R-:W-:Y:S01]  /*9a50*/  HFMA2.MMA R30, R42, R33, R30 ;  /* 0x000000212a1e7235 */ /* 0x000fe2000000001e */
[----:B------:R-:W-:Y:S02]  /*9a60*/  HFMA2 R32, R37, R32, RZ.H0_H0 ;  /* 0x0000002025207231 */ /* 0x000fe400000400ff */
        /* <DEDUP_REMOVED lines=8> */
[----:B---3--:R-:W-:Y:S01]  /*9af0*/  LOP3.LUT R33, R17, 0x3f, RZ, 0xc0, !PT ;  /* 0x0000003f11217812 */ /* 0x008fe200078ec0ff */
[----:B------:R-:W-:-:S02]  /*9b00*/  HFMA2 R29, R49, R34, R29 ;  /* 0x00000022311d7231 */ /* 0x000fc4000000001d */
[----:B------:R-:W-:Y:S02]  /*9b10*/  HFMA2 R31, R41, R34, R32 ;  /* 0x00000022291f7231 */ /* 0x000fe40000000020 */
[----:B------:R-:W-:Y:S01]  /*9b20*/  HADD2 R67, R54.H0_H0, R54.H1_H1 ;  /* 0x3000003636437230 */ /* 0x000fe20000000800 */
[----:B------:R-:W-:Y:S01]  /*9b30*/  IADD3 R54, R33, -0x20, RZ ;  /* 0xffffffe021367810 */ /* 0x000fe20007ffe0ff */
[-C--:B------:R-:W-:Y:S01]  /*9b40*/  HFMA2.MMA R32, R50, R35.reuse, R28 ;  /* 0x0000002332207235 */ /* 0x080fe2000000001c */
[-C--:B------:R-:W-:Y:S01]  /*9b50*/  HFMA2 R33, R96, R35.reuse, R29 ;  /* 0x0000002360217231 */ /* 0x080fe2000000001d */
[----:B------:R-:W-:Y:S01]  /*9b60*/  HFMA2.MMA R34, R48, R35, R30 ;  /* 0x0000002330227235 */ /* 0x000fe2000000001e */
[----:B------:R-:W-:Y:S02]  /*9b70*/  HFMA2 R35, R98, R35, R31 ;  /* 0x0000002362237231 */ /* 0x000fe4000000001f */
[----:B------:R-:W0:Y:S01]  /*9b80*/  LDS.128 R28, [UR4+0x200] ;  /* 0x00020004ff1c7984 */ /* 0x000e220008000c00 */
[----:B-1----:R-:W-:-:S02]  /*9b90*/  HFMA2.MMA R32, R61, R24, R32 ;  /* 0x000000183d207235 */ /* 0x002fc40000000020 */
[----:B------:R-:W-:Y:S01]  /*9ba0*/  HFMA2.MMA R34, R15, R24, R34 ;  /* 0x000000180f227235 */ /* 0x000fe20000000022 */
[-C--:B------:R-:W-:Y:S02]  /*9bb0*/  HFMA2 R33, R59, R24.reuse, R33 ;  /* 0x000000183b217231 */ /* 0x080fe40000000021 */
[----:B------:R-:W-:Y:S01]  /*9bc0*/  HFMA2 R35, R57, R24, R35 ;  /* 0x0000001839237231 */ /* 0x000fe20000000023 */
[-C--:B------:R-:W-:Y:S02]  /*9bd0*/  HFMA2.MMA R32, R122, R25.reuse, R32 ;  /* 0x000000197a207235 */ /* 0x080fe40000000020 */
[----:B------:R-:W-:Y:S01]  /*9be0*/  HFMA2.MMA R34, R82, R25, R34 ;  /* 0x0000001952227235 */ /* 0x000fe20000000022 */
[-C--:B------:R-:W-:Y:S01]  /*9bf0*/  HFMA2 R33, R84, R25.reuse, R33 ;  /* 0x0000001954217231 */ /* 0x080fe20000000021 */
[----:B------:R-:W-:Y:S01]  /*9c00*/  LOP3.LUT R24, R16, 0x3f, RZ, 0xc0, !PT ;  /* 0x0000003f10187812 */ /* 0x000fe200078ec0ff */
[----:B------:R-:W-:Y:S01]  /*9c10*/  HFMA2 R35, R80, R25, R35 ;  /* 0x0000001950237231 */ /* 0x000fe20000000023 */
[----:B------:R-:W-:-:S02]  /*9c20*/  HFMA2.MMA R32, R81, R26, R32 ;  /* 0x0000001a51207235 */ /* 0x000fc40000000020 */
[----:B------:R-:W-:Y:S01]  /*9c30*/  HFMA2.MMA R34, R77, R26, R34 ;  /* 0x0000001a4d227235 */ /* 0x000fe20000000022 */
[-C--:B------:R-:W-:Y:S01]  /*9c40*/  HFMA2 R33, R79, R26.reuse, R33 ;  /* 0x0000001a4f217231 */ /* 0x080fe20000000021 */
[----:B------:R-:W-:Y:S01]  /*9c50*/  IADD3 R24, R24, -0x20, RZ ;  /* 0xffffffe018187810 */ /* 0x000fe20007ffe0ff */
[----:B------:R-:W-:Y:S01]  /*9c60*/  HFMA2 R35, R63, R26, R35 ;  /* 0x0000001a3f237231 */ /* 0x000fe20000000023 */
[----:B------:R-:W-:Y:S01]  /*9c70*/  SHF.R.U32.HI R25, RZ, 0x6, R17 ;  /* 0x00000006ff197819 */ /* 0x000fe20000011611 */
[-C--:B------:R-:W-:Y:S01]  /*9c80*/  HFMA2.MMA R32, R78, R27.reuse, R32 ;  /* 0x0000001b4e207235 */ /* 0x080fe20000000020 */
[----:B------:R-:W-:Y:S01]  /*9c90*/  LOP3.LUT R26, R18, 0x3f, RZ, 0xc0, !PT ;  /* 0x0000003f121a7812 */ /* 0x000fe200078ec0ff */
[-C--:B------:R-:W-:Y:S01]  /*9ca0*/  HFMA2 R33, R76, R27.reuse, R33 ;  /* 0x0000001b4c217231 */ /* 0x080fe20000000021 */
[----:B------:R-:W-:Y:S01]  /*9cb0*/  HFMA2.MMA R34, R60, R27, R34 ;  /* 0x0000001b3c227235 */ /* 0x000fe20000000022 */
[----:B------:R-:W-:Y:S01]  /*9cc0*/  HFMA2 R35, R62, R27, R35 ;  /* 0x0000001b3e237231 */ /* 0x000fe20000000023 */
[----:B------:R1:W-:Y:S01]  /*9cd0*/  I2F.F16 R86, R24 ;  /* 0x0000001800567306 */ /* 0x0003e20000200c00 */
[----:B------:R-:W-:Y:S01]  /*9ce0*/  HADD2 R64, R44.H0_H0, R44.H1_H1 ;  /* 0x3000002c2c407230 */ /* 0x000fe20000000800 */
[----:B------:R-:W-:-:S02]  /*9cf0*/  SHF.R.U32.HI R27, RZ, 0x6, R19 ;  /* 0x00000006ff1b7819 */ /* 0x000fc40000011613 */
[----:B------:R-:W-:Y:S02]  /*9d00*/  LOP3.LUT R44, R19, 0x3f, RZ, 0xc0, !PT ;  /* 0x0000003f132c7812 */ /* 0x000fe400078ec0ff */
[----:B------:R-:W-:Y:S01]  /*9d10*/  LOP3.LUT R25, R25, 0x3f, RZ, 0xc0, !PT ;  /* 0x0000003f19197812 */ /* 0x000fe200078ec0ff */
[----:B------:R-:W-:Y:S01]  /*9d20*/  HADD2 R65, R45.H0_H0, R45.H1_H1 ;  /* 0x3000002d2d417230 */ /* 0x000fe20000000800 */
[----:B------:R-:W-:Y:S02]  /*9d30*/  IADD3 R26, R26, -0x20, RZ ;  /* 0xffffffe01a1a7810 */ /* 0x000fe40007ffe0ff */
[----:B-1----:R-:W-:Y:S01]  /*9d40*/  SHF.R.U32.HI R24, RZ, 0x6, R16 ;  /* 0x00000006ff187819 */ /* 0x002fe20000011610 */
[----:B------:R-:W-:Y:S01]  /*9d50*/  HADD2 R69, R66.H0_H0, R66.H1_H1 ;  /* 0x3000004242457230 */ /* 0x000fe20000000800 */
[----:B------:R-:W-:Y:S01]  /*9d60*/  LOP3.LUT R45, R27, 0x3f, RZ, 0xc0, !PT ;  /* 0x0000003f1b2d7812 */ /* 0x000fe200078ec0ff */
[----:B------:R-:W-:Y:S01]  /*9d70*/  HADD2 R66, R52.H0_H0, R52.H1_H1 ;  /* 0x3000003434427230 */ /* 0x000fe20000000800 */
[----:B------:R-:W-:Y:S01]  /*9d80*/  IADD3 R44, R44, -0x20, RZ ;  /* 0xffffffe02c2c7810 */ /* 0x000fe20007ffe0ff */
[----:B------:R1:W-:Y:S01]  /*9d90*/  I2F.F16 R52, R26 ;  /* 0x0000001a00347306 */ /* 0x0003e20000200c00 */
[----:B------:R-:W-:-:S02]  /*9da0*/  IADD3 R91, R25, -0x20, RZ ;  /* 0xffffffe0195b7810 */ /* 0x000fc40007ffe0ff */
[----:B------:R-:W-:Y:S01]  /*9db0*/  LOP3.LUT R27, R24, 0x3f, RZ, 0xc0, !PT ;  /* 0x0000003f181b7812 */ /* 0x000fe200078ec0ff */
[-C--:B0-----:R-:W-:Y:S01]  /*9dc0*/  HFMA2.MMA R24, R55, R28.reuse, RZ ;  /* 0x0000001c37187235 */ /* 0x081fe200000000ff */
[----:B------:R-:W-:Y:S01]  /*9dd0*/  SHF.R.U32.HI R25, RZ, 0xc, R16 ;  /* 0x0000000cff197819 */ /* 0x000fe20000011610 */
[----:B-1----:R-:W-:Y:S02]  /*9de0*/  HFMA2.MMA R26, R39, R28, RZ ;  /* 0x0000001c271a7235 */ /* 0x002fe400000000ff */
[----:B------:R0:W-:Y:S02]  /*9df0*/  I2F.F16 R85, R44 ;  /* 0x0000002c00557306 */ /* 0x0001e40000200c00 */
[-C--:B------:R-:W-:Y:S01]  /*9e00*/  HFMA2.MMA R24, R38, R29.reuse, R24 ;  /* 0x0000001d26187235 */ /* 0x080fe20000000018 */
[----:B------:R-:W-:Y:S01]  /*9e10*/  IADD3 R99, R27, -0x20, RZ ;  /* 0xffffffe01b637810 */ /* 0x000fe20007ffe0ff */
[----:B------:R-:W-:Y:S01]  /*9e20*/  HFMA2.MMA R26, R42, R29, R26 ;  /* 0x0000001d2a1a7235 */ /* 0x000fe2000000001a */
[----:B0-----:R-:W-:Y:S01]  /*9e30*/  LOP3.LUT R44, R25, 0x3f, RZ, 0xc0, !PT ;  /* 0x0000003f192c7812 */ /* 0x001fe200078ec0ff */
[----:B------:R-:W-:-:S02]  /*9e40*/  HFMA2 R25, R53, R28, RZ.H0_H0 ;  /* 0x0000001c35197231 */ /* 0x000fc400000400ff */
[----:B------:R-:W-:Y:S01]  /*9e50*/  HFMA2 R28, R37, R28, RZ.H0_H0 ;  /* 0x0000001c251c7231 */ /* 0x000fe200000400ff */
[----:B------:R-:W-:Y:S01]  /*9e60*/  IADD3 R90, R45, -0x20, RZ ;  /* 0xffffffe02d5a7810 */ /* 0x000fe20007ffe0ff */
[-C--:B------:R-:W-:Y:S01]  /*9e70*/  HFMA2 R25, R36, R29.reuse, R25 ;  /* 0x0000001d24197231 */ /* 0x080fe20000000019 */
[----:B------:R-:W-:Y:S01]  /*9e80*/  SHF.R.U32.HI R45, RZ, 0x12, R16 ;  /* 0x00000012ff2d7819 */ /* 0x000fe20000011610 */
[----:B------:R-:W-:Y:S01]  /*9e90*/  HFMA2 R27, R40, R29, R28 ;  /* 0x0000001d281b7231 */ /* 0x000fe2000000001c */
[-C--:B------:R-:W-:Y:S01]  /*9ea0*/  HFMA2.MMA R28, R51, R30.reuse, R24 ;  /* 0x0000001e331c7235 */ /* 0x080fe20000000018 */
[-C--:B------:R-:W-:Y:S01]  /*9eb0*/  HFMA2 R29, R49, R30.reuse, R25 ;  /* 0x0000001e311d7231 */ /* 0x080fe20000000019 */
[----:B------:R-:W-:Y:S01]  /*9ec0*/  HFMA2.MMA R87, R43, R30, R26 ;  /* 0x0000001e2b577235 */ /* 0x000fe2000000001a */
[----:B------:R-:W-:Y:S01]  /*9ed0*/  HFMA2 R30, R41, R30, R27 ;  /* 0x0000001e291e7231 */ /* 0x000fe2000000001b */
[----:B------:R-:W-:Y:S01]  /*9ee0*/  IMAD.WIDE R24, R83, c[0x0][0x18c], R46 ;  /* 0x0000630053187a25 */ /* 0x000fe200078e022e */
[----:B------:R-:W-:-:S02]  /*9ef0*/  LOP3.LUT R26, R45, 0x3f, RZ, 0xc0, !PT ;  /* 0x0000003f2d1a7812 */ /* 0x000fc400078ec0ff */
[----:B------:R-:W-:Y:S02]  /*9f00*/  SHF.R.U32.HI R27, RZ, 0xc, R17 ;  /* 0x0000000cff1b7819 */ /* 0x000fe40000011611 */
[----:B------:R-:W-:Y:S01]  /*9f10*/  IADD3 R103, R26, -0x20, RZ ;  /* 0xffffffe01a677810 */ /* 0x000fe20007ffe0ff */
[----:B------:R-:W-:Y:S01]  /*9f20*/  IMAD.WIDE R124, R83, c[0x0][0x18c], R24 ;  /* 0x00006300537c7a25 */ /* 0x000fe200078e0218 */
[----:B------:R-:W-:Y:S02]  /*9f30*/  LOP3.LUT R88, R27, 0x3f, RZ, 0xc0, !PT ;  /* 0x0000003f1b587812 */ /* 0x000fe400078ec0ff */
[----:B------:R-:W3:Y:S01]  /*9f40*/  LDG.E.128.CONSTANT R24, [R24.64] ;  /* 0x0000000618187981 */ /* 0x000ee2000c1e9d00 */
[----:B------:R-:W-:Y:S02]  /*9f50*/  HADD2 R70, R68.H0_H0, R68.H1_H1 ;  /* 0x3000004444467230 */ /* 0x000fe40000000800 */
[----:B------:R-:W-:Y:S02]  /*9f60*/  HADD2 R68, R72.H0_H0, R72.H1_H1 ;  /* 0x3000004848447230 */ /* 0x000fe40000000800 */
[----:B------:R-:W-:-:S02]  /*9f70*/  HADD2 R72, R32.H0_H0, R32.H1_H1 ;  /* 0x3000002020487230 */ /* 0x000fc40000000800 */
[----:B------:R-:W-:Y:S02]  /*9f80*/  HADD2 R73, R33.H0_H0, R33.H1_H1 ;  /* 0x3000002121497230 */ /* 0x000fe40000000800 */
[----:B------:R-:W-:Y:S02]  /*9f90*/  HADD2 R74, R34.H0_H0, R34.H1_H1 ;  /* 0x30000022224a7230 */ /* 0x000fe40000000800 */
[----:B------:R-:W-:Y:S02]  /*9fa0*/  HADD2 R75, R35.H0_H0, R35.H1_H1 ;  /* 0x30000023234b7230 */ /* 0x000fe40000000800 */
[----:B------:R-:W0:Y:S01]  /*9fb0*/  LDS.128 R32, [UR4+0x210] ;  /* 0x00021004ff207984 */ /* 0x000e220008000c00 */
[----:B------:R-:W-:-:S03]  /*9fc0*/  IADD3 R94, R44, -0x20, RZ ;  /* 0xffffffe02c5e7810 */ /* 0x000fc60007ffe0ff */
[----:B--2---:R-:W1:Y:S01]  /*9fd0*/  LDS.128 R44, [UR4+0x280] ;  /* 0x00028004ff2c7984 */ /* 0x004e620008000c00 */
[-C--:B------:R-:W-:Y:S02]  /*9fe0*/  HFMA2.MMA R28, R50, R31.reuse, R28 ;  /* 0x0000001f321c7235 */ /* 0x080fe4000000001c */
[----:B------:R-:W-:Y:S01]  /*9ff0*/  HFMA2.MMA R87, R48, R31, R87 ;  /* 0x0000001f30577235 */ /* 0x000fe20000000057 */
[----:B------:R-:W-:Y:S01]  /*a000*/  SHF.R.U32.HI R97, RZ, 0xc, R19 ;  /* 0x0000000cff617819 */ /* 0x000fe20000011613 */
[-C--:B------:R-:W-:Y:S01]  /*a010*/  HFMA2 R29, R96, R31.reuse, R29 ;  /* 0x0000001f601d7231 */ /* 0x080fe2000000001d */
[----:B------:R-:W-:Y:S01]  /*a020*/  SHF.R.U32.HI R89, RZ, 0x12, R17 ;  /* 0x00000012ff597819 */ /* 0x000fe20000011611 */
[----:B------:R-:W-:Y:S01]  /*a030*/  HFMA2 R30, R98, R31, R30 ;  /* 0x0000001f621e7231 */ /* 0x000fe2000000001e */
[----:B------:R-:W-:Y:S02]  /*a040*/  LOP3.LUT R102, R97, 0x3f, RZ, 0xc0, !PT ;  /* 0x0000003f61667812 */ /* 0x000fe400078ec0ff */
[----:B------:R-:W-:-:S02]  /*a050*/  SHF.R.U32.HI R31, RZ, 0x6, R18 ;  /* 0x00000006ff1f7819 */ /* 0x000fc40000011612 */
[----:B------:R-:W-:Y:S02]  /*a060*/  LOP3.LUT R89, R89, 0x3f, RZ, 0xc0, !PT ;  /* 0x0000003f59597812 */ /* 0x000fe400078ec0ff */
[----:B------:R-:W-:Y:S02]  /*a070*/  SHF.R.U32.HI R95, RZ, 0x12, R19 ;  /* 0x00000012ff5f7819 */ /* 0x000fe40000011613 */
[----:B------:R-:W-:Y:S02]  /*a080*/  LOP3.LUT R31, R31, 0x3f, RZ, 0xc0, !PT ;  /* 0x0000003f1f1f7812 */ /* 0x000fe400078ec0ff */
[----:B------:R-:W-:Y:S02]  /*a090*/  IADD3 R89, R89, -0x20, RZ ;  /* 0xffffffe059597810 */ /* 0x000fe40007ffe0ff */
[----:B------:R-:W-:Y:S02]  /*a0a0*/  LOP3.LUT R95, R95, 0x3f, RZ, 0xc0, !PT ;  /* 0x0000003f5f5f7812 */ /* 0x000fe400078ec0ff */
[----:B------:R-:W-:Y:S01]  /*a0b0*/  IADD3 R101, R31, -0x20, RZ ;  /* 0xffffffe01f657810 */ /* 0x000fe20007ffe0ff */
[----:B------:R2:W-:Y:S01]  /*a0c0*/  I2F.F16 R92, R89 ;  /* 0x00000059005c7306 */ /* 0x0005e20000200c00 */
[----:B------:R-:W-:Y:S01]  /*a0d0*/  IADD3 R102, R102, -0x20, RZ ;  /* 0xffffffe066667810 */ /* 0x000fe20007ffe0ff */
[----:B0-----:R-:W-:-:S02]  /*a0e0*/  HFMA2.MMA R28, R61, R32, R28 ;  /* 0x000000203d1c7235 */ /* 0x001fc4000000001c */
[----:B------:R-:W-:Y:S01]  /*a0f0*/  HFMA2.MMA R87, R15, R32, R87 ;  /* 0x000000200f577235 */ /* 0x000fe20000000057 */
[----:B-1----:R-:W-:Y:S01]  /*a100*/  HFMA2 R97, R53, R44, RZ.H0_H0 ;  /* 0x0000002c35617231 */ /* 0x002fe200000400ff */
[-C--:B------:R-:W-:Y:S02]  /*a110*/  HFMA2.MMA R55, R55, R44.reuse, RZ ;  /* 0x0000002c37377235 */ /* 0x080fe400000000ff */
[----:B------:R-:W-:Y:S01]  /*a120*/  HFMA2.MMA R53, R39, R44, RZ ;  /* 0x0000002c27357235 */ /* 0x000fe200000000ff */
[-C--:B------:R-:W-:Y:S01]  /*a130*/  HFMA2 R29, R59, R32.reuse, R29 ;  /* 0x000000203b1d7231 */ /* 0x080fe2000000001d */
[-C--:B------:R-:W-:Y:S01]  /*a140*/  HFMA2.MMA R28, R122, R33.reuse, R28 ;  /* 0x000000217a1c7235 */ /* 0x080fe2000000001c */
[----:B------:R-:W-:Y:S01]  /*a150*/  HFMA2 R30, R57, R32, R30 ;  /* 0x00000020391e7231 */ /* 0x000fe2000000001e */
        /* <DEDUP_REMOVED lines=10> */
[----:B------:R-:W-:Y:S01]  /*a200*/  IADD3 R104, R95, -0x20, RZ ;  /* 0xffffffe05f687810 */ /* 0x000fe20007ffe0ff */
[-C--:B--2---:R-:W-:Y:S01]  /*a210*/  HFMA2 R89, R79, R34.reuse, R29 ;  /* 0x000000224f597231 */ /* 0x084fe2000000001d */
[----:B------:R-:W-:Y:S01]  /*a220*/  IADD3 R83, R88, -0x20, RZ ;  /* 0xffffffe058537810 */ /* 0x000fe20007ffe0ff */
[----:B------:R-:W-:Y:S01]  /*a230*/  HFMA2 R34, R63, R34, R30 ;  /* 0x000000223f227231 */ /* 0x000fe2000000001e */
[--C-:B------:R-:W-:Y:S01]  /*a240*/  SHF.R.U32.HI R88, RZ, 0xc, R18.reuse ;  /* 0x0000000cff587819 */ /* 0x100fe20000011612 */
[----:B------:R-:W0:Y:S01]  /*a250*/  LDS.128 R28, [UR4+0xa0] ;  /* 0x0000a004ff1c7984 */ /* 0x000e220008000c00 */
[-C--:B------:R-:W-:Y:S01]  /*a260*/  HFMA2.MMA R55, R51, R46.reuse, R55 ;  /* 0x0000002e33377235 */ /* 0x080fe20000000037 */
[----:B------:R-:W-:Y:S01]  /*a270*/  SHF.R.U32.HI R32, RZ, 0x12, R18 ;  /* 0x00000012ff207819 */ /* 0x000fe20000011612 */
[----:B------:R-:W-:Y:S01]  /*a280*/  HFMA2.MMA R53, R43, R46, R53 ;  /* 0x0000002e2b357235 */ /* 0x000fe20000000035 */
[----:B------:R-:W1:Y:S01]  /*a290*/  I2F.F16 R101, R101 ;  /* 0x0000006500657306 */ /* 0x000e620000200c00 */
[----:B------:R-:W-:-:S07]  /*a2a0*/  HFMA2 R97, R49, R46, R97 ;  /* 0x0000002e31617231 */ /* 0x000fce0000000061 */
[----:B------:R-:W-:Y:S01]  /*a2b0*/  I2F.F16 R102, R102 ;  /* 0x0000006600667306 */ /* 0x000fe20000200c00 */
[----:B------:R-:W-:Y:S01]  /*a2c0*/  HFMA2 R44, R41, R46, R44 ;  /* 0x0000002e292c7231 */ /* 0x000fe2000000002c */
[----:B------:R-:W-:Y:S01]  /*a2d0*/  LOP3.LUT R88, R88, 0x3f, RZ, 0xc0, !PT ;  /* 0x0000003f58587812 */ /* 0x000fe200078ec0ff */
[-C--:B------:R-:W-:Y:S01]  /*a2e0*/  HFMA2 R96, R96, R47.reuse, R97 ;  /* 0x0000002f60607231 */ /* 0x080fe20000000061 */
[----:B------:R-:W-:Y:S01]  /*a2f0*/  LOP3.LUT R32, R32, 0x3f, RZ, 0xc0, !PT ;  /* 0x0000003f20207812 */ /* 0x000fe200078ec0ff */
[----:B------:R-:W-:Y:S01]  /*a300*/  HFMA2.MMA R93, R78, R35, R93 ;  /* 0x000000234e5d7235 */ /* 0x000fe2000000005d */
[----:B------:R-:W-:Y:S02]  /*a310*/  LDS.128 R36, [UR4+0x1a0] ;  /* 0x0001a004ff247984 */ /* 0x000fe40008000c00 */
[----:B------:R-:W2:Y:S01]  /*a320*/  I2F.F16 R49, R104 ;  /* 0x0000006800317306 */ /* 0x000ea20000200c00 */
[-C--:B------:R-:W-:Y:S01]  /*a330*/  HFMA2.MMA R95, R50, R47.reuse, R55 ;  /* 0x0000002f325f7235 */ /* 0x080fe20000000037 */
[----:B------:R-:W-:Y:S01]  /*a340*/  HFMA2 R98, R98, R47, R44 ;  /* 0x0000002f62627231 */ /* 0x000fe2000000002c */
[----:B------:R-:W-:Y:S01]  /*a350*/  HFMA2.MMA R97, R48, R47, R53 ;  /* 0x0000002f30617235 */ /* 0x000fe20000000035 */
[----:B------:R-:W-:Y:S01]  /*a360*/  IADD3 R100, R88, -0x20, RZ ;  /* 0xffffffe058647810 */ /* 0x000fe20007ffe0ff */
[----:B------:R-:W5:Y:S01]  /*a370*/  LDS.128 R44, [UR4+0x220] ;  /* 0x00022004ff2c7984 */ /* 0x000f620008000c00 */
[----:B------:R-:W-:Y:S01]  /*a380*/  HFMA2.MMA R88, R60, R35, R87 ;  /* 0x000000233c587235 */ /* 0x000fe20000000057 */
[-C--:B------:R-:W-:Y:S01]  /*a390*/  HFMA2 R89, R76, R35.reuse, R89 ;  /* 0x000000234c597231 */ /* 0x080fe20000000059 */
[----:B------:R-:W-:Y:S01]  /*a3a0*/  IADD3 R107, R32, -0x20, RZ ;  /* 0xffffffe0206b7810 */ /* 0x000fe20007ffe0ff */
[----:B------:R-:W-:Y:S01]  /*a3b0*/  HFMA2 R87, R62, R35, R34 ;  /* 0x000000233e577231 */ /* 0x000fe20000000022 */
[----:B-1----:R-:W-:Y:S01]  /*a3c0*/  PRMT R123, R52, 0x5410, R101 ;  /* 0x00005410347b7816 */ /* 0x002fe20000000065 */
[----:B------:R-:W1:Y:S01]  /*a3d0*/  LDS.128 R32, [UR4+0x120] ;  /* 0x00012004ff207984 */ /* 0x000e620008000c00 */
[----:B------:R-:W0:Y:S03]  /*a3e0*/  I2F.F16 R99, R99 ;  /* 0x0000006300637306 */ /* 0x000e260000200c00 */
[----:B------:R-:W0:Y:S01]  /*a3f0*/  LDS.128 R40, [UR4+0x20] ;  /* 0x00002004ff287984 */ /* 0x000e220008000c00 */
[----:B--2---:R-:W-:-:S03]  /*a400*/  PRMT R52, R102, 0x5410, R49 ;  /* 0x0000541066347816 */ /* 0x004fc60000000031 */
[----:B------:R-:W2:Y:S01]  /*a410*/  LDS.128 R48, [UR4+0x2a0] ;  /* 0x0002a004ff307984 */ /* 0x000ea20008000c00 */
[----:B------:R-:W-:Y:S08]  /*a420*/  I2F.F16 R54, R54 ;  /* 0x0000003600367306 */ /* 0x000ff00000200c00 */
[----:B------:R-:W0:Y:S08]  /*a430*/  I2F.F16 R91, R91 ;  /* 0x0000005b005b7306 */ /* 0x000e300000200c00 */
[----:B------:R-:W0:Y:S08]  /*a440*/  I2F.F16 R90, R90 ;  /* 0x0000005a005a7306 */ /* 0x000e300000200c00 */
[----:B------:R-:W0:Y:S08]  /*a450*/  I2F.F16 R83, R83 ;  /* 0x0000005300537306 */ /* 0x000e300000200c00 */
[----:B------:R-:W-:Y:S08]  /*a460*/  I2F.F16 R94, R94 ;  /* 0x0000005e005e7306 */ /* 0x000ff00000200c00 */
[----:B------:R-:W0:Y:S08]  /*a470*/  I2F.F16 R103, R103 ;  /* 0x0000006700677306 */ /* 0x000e300000200c00 */
[----:B------:R-:W-:Y:S08]  /*a480*/  I2F.F16 R100, R100 ;  /* 0x0000006400647306 */ /* 0x000ff00000200c00 */
[----:B------:R-:W1:Y:S01]  /*a490*/  I2F.F16 R107, R107 ;  /* 0x0000006b006b7306 */ /* 0x000e620000200c00 */
[----:B0-----:R-:W-:-:S02]  /*a4a0*/  PRMT R121, R86, 0x5410, R99 ;  /* 0x0000541056797816 */ /* 0x001fc40000000063 */
[----:B------:R-:W-:Y:S02]  /*a4b0*/  PRMT R53, R54, 0x5410, R91 ;  /* 0x0000541036357816 */ /* 0x000fe4000000005b */
[----:B------:R-:W-:Y:S02]  /*a4c0*/  PRMT R55, R85, 0x5410, R90 ;  /* 0x0000541055377816 */ /* 0x000fe4000000005a */
[----:B------:R-:W-:Y:S01]  /*a4d0*/  PRMT R120, R83, 0x5410, R92 ;  /* 0x0000541053787816 */ /* 0x000fe2000000005c */
[-C--:B------:R-:W-:Y:S01]  /*a4e0*/  HFMA2.MMA R86, R121, R28.reuse, RZ ;  /* 0x0000001c79567235 */ /* 0x080fe200000000ff */
[----:B------:R-:W-:Y:S01]  /*a4f0*/  PRMT R54, R94, 0x5410, R103 ;  /* 0x000054105e367816 */ /* 0x000fe20000000067 */
[----:B------:R-:W-:Y:S01]  /*a500*/  HFMA2.MMA R83, R123, R28, RZ ;  /* 0x0000001c7b537235 */ /* 0x000fe200000000ff */
[-C--:B------:R-:W-:Y:S02]  /*a510*/  HFMA2 R85, R53, R28.reuse, RZ.H0_H0 ;  /* 0x0000001c35557231 */ /* 0x080fe400000400ff */
[----:B------:R-:W-:Y:S01]  /*a520*/  HFMA2 R90, R55, R28, RZ.H0_H0 ;  /* 0x0000001c375a7231 */ /* 0x000fe200000400ff */
[----:B-1----:R-:W-:Y:S01]  /*a530*/  PRMT R126, R100, 0x5410, R107 ;  /* 0x00005410647e7816 */ /* 0x002fe2000000006b */
[----:B------:R-:W-:Y:S01]  /*a540*/  HFMA2.MMA R86, R54, R29, R86 ;  /* 0x0000001d36567235 */ /* 0x000fe20000000056 */
[----:B------:R-:W-:-:S02]  /*a550*/  HFMA2 R85, R120, R29, R85 ;  /* 0x0000001d78557231 */ /* 0x000fc40000000055 */
[----:B------:R-:W-:Y:S02]  /*a560*/  HFMA2 R90, R52, R29, R90 ;  /* 0x0000001d345a7231 */ /* 0x000fe4000000005a */
[----:B------:R-:W-:Y:S02]  /*a570*/  HFMA2.MMA R83, R126, R29, R83 ;  /* 0x0000001d7e537235 */ /* 0x000fe40000000053 */
[----:B-----5:R-:W-:Y:S01]  /*a580*/  HFMA2.MMA R29, R123, R44, RZ ;  /* 0x0000002c7b1d7235 */ /* 0x020fe200000000ff */
[----:B------:R-:W-:Y:S01]  /*a590*/  SHF.R.U32.HI R28, RZ, 0x18, R16 ;  /* 0x00000018ff1c7819 */ /* 0x000fe20000011610 */
[-C--:B------:R-:W-:Y:S01]  /*a5a0*/  HFMA2.MMA R91, R121, R32.reuse, RZ ;  /* 0x00000020795b7235 */ /* 0x080fe200000000ff */
[-C--:B------:R-:W-:Y:S01]  /*a5b0*/  HFMA2 R94, R53, R32.reuse, RZ.H0_H0 ;  /* 0x00000020355e7231 */ /* 0x080fe200000400ff */
[----:B------:R-:W-:Y:S01]  /*a5c0*/  HFMA2.MMA R92, R123, R32, RZ ;  /* 0x000000207b5c7235 */ /* 0x000fe200000000ff */
[----:B------:R-:W-:Y:S01]  /*a5d0*/  HFMA2 R99, R55, R32, RZ.H0_H0 ;  /* 0x0000002037637231 */ /* 0x000fe200000400ff */
[----:B------:R-:W-:Y:S01]  /*a5e0*/  HFMA2.MMA R119, R121, R44, RZ ;  /* 0x0000002c79777235 */ /* 0x000fe200000000ff */
[-C--:B------:R-:W-:Y:S01]  /*a5f0*/  HFMA2 R109, R53, R44.reuse, RZ.H0_H0 ;  /* 0x0000002c356d7231 */ /* 0x080fe200000400ff */
[----:B------:R-:W-:Y:S01]  /*a600*/  LOP3.LUT R28, R28, 0x3f, RZ, 0xc0, !PT ;  /* 0x0000003f1c1c7812 */ /* 0x000fe200078ec0ff */
[----:B------:R-:W-:Y:S01]  /*a610*/  HFMA2 R32, R55, R44, RZ.H0_H0 ;  /* 0x0000002c37207231 */ /* 0x000fe200000400ff */
[----:B------:R-:W-:Y:S01]  /*a620*/  HFMA2.MMA R44, R126, R45, R29 ;  /* 0x0000002d7e2c7235 */ /* 0x000fe2000000001d */
[----:B------:R-:W-:Y:S01]  /*a630*/  SHF.R.U32.HI R29, RZ, 0x18, R17 ;  /* 0x00000018ff1d7819 */ /* 0x000fe20000011611 */
[----:B------:R-:W-:Y:S01]  /*a640*/  HFMA2.MMA R100, R123, R36, RZ ;  /* 0x000000247b647235 */ /* 0x000fe200000000ff */
[----:B------:R-:W-:Y:S01]  /*a650*/  IADD3 R131, R28, -0x20, RZ ;  /* 0xffffffe01c837810 */ /* 0x000fe20007ffe0ff */
[----:B------:R-:W-:Y:S01]  /*a660*/  HFMA2.MMA R104, R53, R40, RZ ;  /* 0x0000002835687235 */ /* 0x000fe200000000ff */
[----:B------:R-:W-:Y:S01]  /*a670*/  HFMA2 R107, R123, R40, RZ.H0_H0 ;  /* 0x000000287b6b7231 */ /* 0x000fe200000400ff */
[----:B------:R-:W-:Y:S01]  /*a680*/  LOP3.LUT R28, R29, 0x3f, RZ, 0xc0, !PT ;  /* 0x0000003f1d1c7812 */ /* 0x000fe200078ec0ff */
[C---:B------:R-:W-:Y:S01]  /*a690*/  HFMA2.MMA R102, R121.reuse, R36, RZ ;  /* 0x0000002479667235 */ /* 0x040fe200000000ff */
[-C--:B------:R-:W-:Y:S01]  /*a6a0*/  HFMA2 R101, R53, R36.reuse, RZ.H0_H0 ;  /* 0x0000002435657231 */ /* 0x080fe200000400ff */
[C---:B------:R-:W-:Y:S01]  /*a6b0*/  HFMA2.MMA R106, R121.reuse, R40, RZ ;  /* 0x00000028796a7235 */ /* 0x040fe200000000ff */
[C---:B------:R-:W-:Y:S01]  /*a6c0*/  HFMA2 R103, R55.reuse, R36, RZ.H0_H0 ;  /* 0x0000002437677231 */ /* 0x040fe200000400ff */
[-C--:B--2---:R-:W-:Y:S01]  /*a6d0*/  HFMA2.MMA R29, R121, R48.reuse, RZ ;  /* 0x00000030791d7235 */ /* 0x084fe200000000ff */
[----:B------:R-:W-:Y:S01]  /*a6e0*/  HFMA2 R108, R55, R40, RZ.H0_H0 ;  /* 0x00000028376c7231 */ /* 0x000fe200000400ff */
[----:B------:R-:W-:Y:S01]  /*a6f0*/  HFMA2.MMA R123, R123, R48, RZ ;  /* 0x000000307b7b7235 */ /* 0x000fe200000000ff */
[----:B------:R-:W-:-:S02]  /*a700*/  HFMA2 R121, R53, R48, RZ.H0_H0 ;  /* 0x0000003035797231 */ /* 0x000fc400000400ff */
[----:B------:R-:W-:Y:S01]  /*a710*/  HFMA2 R55, R55, R48, RZ.H0_H0 ;  /* 0x0000003037377231 */ /* 0x000fe200000400ff */
[----:B------:R-:W-:Y:S01]  /*a720*/  HFMA2.MMA R104, R120, R41, R104 ;  /* 0x0000002978687235 */ /* 0x000fe20000000068 */
[C---:B------:R-:W-:Y:S01]  /*a730*/  HFMA2 R94, R120.reuse, R33, R94 ;  /* 0x00000021785e7231 */ /* 0x040fe2000000005e */
[C---:B------:R-:W-:Y:S01]  /*a740*/  HFMA2.MMA R119, R54.reuse, R45, R119 ;  /* 0x0000002d36777235 */ /* 0x040fe20000000077 */
[C---:B------:R-:W-:Y:S01]  /*a750*/  HFMA2 R101, R120.reuse, R37, R101 ;  /* 0x0000002578657231 */ /* 0x040fe20000000065 */
[-C--:B------:R-:W-:Y:S01]  /*a760*/  HFMA2.MMA R48, R54, R49.reuse, R29 ;  /* 0x0000003136307235 */ /* 0x080fe2000000001d */
[C---:B------:R-:W-:Y:S02]  /*a770*/  HFMA2 R109, R120.reuse, R45, R109 ;  /* 0x0000002d786d7231 */ /* 0x040fe4000000006d */
[----:B------:R-:W-:Y:S01]  /*a780*/  HFMA2 R121, R120, R49, R121 ;  /* 0x0000003178797231 */ /* 0x000fe20000000079 */
[----:B------:R-:W-:Y:S01]  /*a790*/  HFMA2.MMA R120, R126, R49, R123 ;  /* 0x000000317e787235 */ /* 0x000fe2000000007b */
[C---:B------:R-:W-:Y:S01]  /*a7a0*/  HFMA2 R99, R52.reuse, R33, R99 ;  /* 0x0000002134637231 */ /* 0x040fe20000000063 */
[C---:B------:R-:W-:Y:S01]  /*a7b0*/  HFMA2.MMA R91, R54.reuse, R33, R91 ;  /* 0x00000021365b7235 */ /* 0x040fe2000000005b */
[C---:B------:R-:W-:Y:S01]  /*a7c0*/  HFMA2 R103, R52.reuse, R37, R103 ;  /* 0x0000002534677231 */ /* 0x040fe20000000067 */
[C---:B------:R-:W-:Y:S01]  /*a7d0*/  HFMA2.MMA R102, R54.reuse, R37, R102 ;  /* 0x0000002536667235 */ /* 0x040fe20000000066 */
[C---:B------:R-:W-:Y:S01]  /*a7e0*/  HFMA2 R108, R52.reuse, R41, R108 ;  /* 0x00000029346c7231 */ /* 0x040fe2000000006c */
[----:B------:R-:W-:Y:S01]  /*a7f0*/  HFMA2.MMA R106, R54, R41, R106 ;  /* 0x00000029366a7235 */ /* 0x000fe2000000006a */
[----:B------:R-:W-:-:S02]  /*a800*/  HFMA2 R45, R52, R45, R32 ;  /* 0x0000002d342d7231 */ /* 0x000fc40000000020 */
[----:B------:R-:W-:Y:S02]  /*a810*/  HFMA2 R49, R52, R49, R55 ;  /* 0x0000003134317231 */ /* 0x000fe40000000037 */
[----:B------:R-:W0:Y:S01]  /*a820*/  LDS.128 R52, [UR4+0x290] ;  /* 0x00029004ff347984 */ /* 0x000e220008000c00 */
[----:B----4-:R-:W-:Y:S01]  /*a830*/  SHF.R.U32 R17, R17, 0x1e, R21 ;  /* 0x0000001e11117819 */ /* 0x010fe20000001615 */
[----:B------:R-:W-:-:S03]  /*a840*/  HFMA2.MMA R92, R126, R33, R92 ;  /* 0x000000217e5c7235 */ /* 0x000fc6000000005c */
[----:B------:R-:W-:Y:S01]  /*a850*/  LOP3.LUT R17, R17, 0x3f, RZ, 0xc0, !PT ;  /* 0x0000003f11117812 */ /* 0x000fe200078ec0ff */
[----:B------:R-:W-:Y:S01]  /*a860*/  HFMA2.MMA R100, R126, R37, R100 ;  /* 0x000000257e647235 */ /* 0x000fe20000000064 */
[----:B------:R-:W-:Y:S01]  /*a870*/  HFMA2 R107, R126, R41, R107 ;  /* 0x000000297e6b7231 */ /* 0x000fe2000000006b */
[----:B------:R-:W-:Y:S02]  /*a880*/  SHF.R.U32.HI R32, RZ, 0x18, R18 ;  /* 0x00000018ff207819 */ /* 0x000fe40000011612 */
[----:B------:R-:W-:Y:S02]  /*a890*/  IADD3 R126, R17, -0x20, RZ ;  /* 0xffffffe0117e7810 */ /* 0x000fe40007ffe0ff */
[----:B------:R-:W-:Y:S02]  /*a8a0*/  SHF.R.U32.HI R29, RZ, 0x18, R19 ;  /* 0x00000018ff1d7819 */ /* 0x000fe40000011613 */
[----:B------:R-:W-:Y:S02]  /*a8b0*/  SHF.R.U32 R17, R19, 0x1e, R23 ;  /* 0x0000001e13117819 */ /* 0x000fe40000001617 */
[----:B------:R-:W-:-:S02]  /*a8c0*/  SHF.R.U32.HI R19, RZ, 0x4, R20 ;  /* 0x00000004ff137819 */ /* 0x000fc40000011614 */
[----:B------:R-:W-:Y:S02]  /*a8d0*/  LOP3.LUT R32, R32, 0x3f, RZ, 0xc0, !PT ;  /* 0x0000003f20207812 */ /* 0x000fe400078ec0ff */
[----:B------:R-:W-:Y:S02]  /*a8e0*/  LOP3.LUT R19, R19, 0x3f, RZ, 0xc0, !PT ;  /* 0x0000003f13137812 */ /* 0x000fe400078ec0ff */
[----:B------:R-:W-:Y:S01]  /*a8f0*/  SHF.R.U32.HI R36, RZ, 0xa, R20 ;  /* 0x0000000aff247819 */ /* 0x000fe20000011614 */
[----:B------:R-:W-:Y:S01]  /*a900*/  HADD2 R33, R87.H0_H0, R87.H1_H1 ;  /* 0x3000005757217230 */ /* 0x000fe20000000800 */
[----:B------:R-:W-:Y:S02]  /*a910*/  IADD3 R32, R32, -0x20, RZ ;  /* 0xffffffe020207810 */ /* 0x000fe40007ffe0ff */
[----:B------:R-:W-:Y:S02]  /*a920*/  IADD3 R87, R19, -0x20, RZ ;  /* 0xffffffe013577810 */ /* 0x000fe40007ffe0ff */
[----:B------:R-:W-:Y:S01]  /*a930*/  LOP3.LUT R19, R36, 0x3f, RZ, 0xc0, !PT ;  /* 0x0000003f24137812 */ /* 0x000fe200078ec0ff */
[----:B------:R1:W-:Y:S01]  /*a940*/  I2F.F16 R123, R32 ;  /* 0x00000020007b7306 */ /* 0x0003e20000200c00 */
[----:B------:R-:W-:Y:S01]  /*a950*/  SHF.R.U32.HI R36, RZ, 0x4, R21 ;  /* 0x00000004ff247819 */ /* 0x000fe20000011615 */
[----:B0-----:R-:W-:-:S02]  /*a960*/  HFMA2.MMA R95, R61, R52, R95 ;  /* 0x000000343d5f7235 */ /* 0x001fc4000000005f */
[----:B------:R-:W-:Y:S01]  /*a970*/  HFMA2.MMA R41, R15, R52, R97 ;  /* 0x000000340f297235 */ /* 0x000fe20000000061 */
[----:B-1----:R-:W-:Y:S01]  /*a980*/  HADD2 R32, R88.H0_H0, R88.H1_H1 ;  /* 0x3000005858207230 */ /* 0x002fe20000000800 */
[----:B------:R-:W-:Y:S01]  /*a990*/  IADD3 R88, R19, -0x20, RZ ;  /* 0xffffffe013587810 */ /* 0x000fe20007ffe0ff */
[-C--:B------:R-:W-:Y:S01]  /*a9a0*/  HFMA2 R96, R59, R52.reuse, R96 ;  /* 0x000000343b607231 */ /* 0x080fe20000000060 */
[-C--:B------:R-:W-:Y:S01]  /*a9b0*/  HFMA2.MMA R95, R122, R53.reuse, R95 ;  /* 0x000000357a5f7235 */ /* 0x080fe2000000005f */
[----:B------:R-:W-:Y:S01]  /*a9c0*/  HFMA2 R40, R57, R52, R98 ;  /* 0x0000003439287231 */ /* 0x000fe20000000062 */
[----:B------:R-:W-:Y:S01]  /*a9d0*/  HFMA2.MMA R41, R82, R53, R41 ;  /* 0x0000003552297235 */ /* 0x000fe20000000029 */
[----:B------:R-:W-:Y:S02]  /*a9e0*/  LOP3.LUT R19, R36, 0x3f, RZ, 0xc0, !PT ;  /* 0x0000003f24137812 */ /* 0x000fe400078ec0ff */
[----:B------:R-:W-:Y:S01]  /*a9f0*/  SHF.R.U32.HI R36, RZ, 0xa, R21 ;  /* 0x0000000aff247819 */ /* 0x000fe20000011615 */
[-C--:B------:R-:W-:Y:S01]  /*aa00*/  HFMA2 R96, R84, R53.reuse, R96 ;  /* 0x0000003554607231 */ /* 0x080fe20000000060 */
[----:B------:R-:W-:Y:S01]  /*aa10*/  IADD3 R52, R19, -0x20, RZ ;  /* 0xffffffe013347810 */ /* 0x000fe20007ffe0ff */
[----:B------:R-:W-:Y:S01]  /*aa20*/  HFMA2 R40, R80, R53, R40 ;  /* 0x0000003550287231 */ /* 0x000fe20000000028 */
[----:B------:R-:W-:Y:S01]  /*aa30*/  LOP3.LUT R19, R36, 0x3f, RZ, 0xc0, !PT ;  /* 0x0000003f24137812 */ /* 0x000fe200078ec0ff */
[-C--:B------:R-:W-:Y:S01]  /*aa40*/  HFMA2.MMA R95, R81, R54.reuse, R95 ;  /* 0x00000036515f7235 */ /* 0x080fe2000000005f */
[----:B------:R-:W-:Y:S01]  /*aa50*/  SHF.R.U32.HI R36, RZ, 0x4, R22 ;  /* 0x00000004ff247819 */ /* 0x000fe20000011616 */
[----:B------:R-:W-:Y:S01]  /*aa60*/  HFMA2.MMA R41, R77, R54, R41 ;  /* 0x000000364d297235 */ /* 0x000fe20000000029 */
[----:B------:R-:W-:Y:S01]  /*aa70*/  LOP3.LUT R17, R17, 0x3f, RZ, 0xc0, !PT ;  /* 0x0000003f11117812 */ /* 0x000fe200078ec0ff */
[-C--:B------:R-:W-:Y:S01]  /*aa80*/  HFMA2 R96, R79, R54.reuse, R96 ;  /* 0x000000364f607231 */ /* 0x080fe20000000060 */
[----:B------:R-:W-:Y:S01]  /*aa90*/  LOP3.LUT R29, R29, 0x3f, RZ, 0xc0, !PT ;  /* 0x0000003f1d1d7812 */ /* 0x000fe200078ec0ff */
[----:B------:R-:W-:Y:S01]  /*aaa0*/  HFMA2 R40, R63, R54, R40 ;  /* 0x000000363f287231 */ /* 0x000fe20000000028 */
[----:B------:R-:W-:Y:S01]  /*aab0*/  IADD3 R53, R19, -0x20, RZ ;  /* 0xffffffe013357810 */ /* 0x000fe20007ffe0ff */
[-C--:B------:R-:W-:Y:S01]  /*aac0*/  HFMA2 R37, R76, R55.reuse, R96 ;  /* 0x000000374c257231 */ /* 0x080fe20000000060 */
[----:B------:R-:W-:Y:S01]  /*aad0*/  LOP3.LUT R19, R36, 0x3f, RZ, 0xc0, !PT ;  /* 0x0000003f24137812 */ /* 0x000fe200078ec0ff */
[-C--:B------:R-:W-:Y:S01]  /*aae0*/  HFMA2.MMA R36, R78, R55.reuse, R95 ;  /* 0x000000374e247235 */ /* 0x080fe2000000005f */
[----:B------:R-:W-:Y:S01]  /*aaf0*/  IADD3 R28, R28, -0x20, RZ ;  /* 0xffffffe01c1c7810 */ /* 0x000fe20007ffe0ff */
[----:B------:R-:W-:Y:S01]  /*ab00*/  HFMA2.MMA R41, R60, R55, R41 ;  /* 0x000000373c297235 */ /* 0x000fe20000000029 */
[----:B------:R-:W-:Y:S01]  /*ab10*/  SHF.R.U32 R16, R16, 0x1e, R20 ;  /* 0x0000001e10107819 */ /* 0x000fe20000001614 */
[----:B------:R-:W-:Y:S01]  /*ab20*/  HFMA2 R55, R62, R55, R40 ;  /* 0x000000373e377231 */ /* 0x000fe20000000028 */
[----:B------:R-:W-:-:S02]  /*ab30*/  IADD3 R17, R17, -0x20, RZ ;  /* 0xffffffe011117810 */ /* 0x000fc40007ffe0ff */
[----:B------:R-:W-:Y:S02]  /*ab40*/  IADD3 R29, R29, -0x20, RZ ;  /* 0xffffffe01d1d7810 */ /* 0x000fe40007ffe0ff */
[--C-:B------:R-:W-:Y:S02]  /*ab50*/  SHF.R.U32 R18, R18, 0x1e, R22.reuse ;  /* 0x0000001e12127819 */ /* 0x100fe40000001616 */
[----:B------:R-:W-:Y:S01]  /*ab60*/  SHF.R.U32.HI R40, RZ, 0xa, R22 ;  /* 0x0000000aff287819 */ /* 0x000fe20000011616 */
[----:B------:R0:W-:Y:S01]  /*ab70*/  I2F.F16 R129, R28 ;  /* 0x0000001c00817306 */ /* 0x0001e20000200c00 */
[----:B------:R-:W-:Y:S02]  /*ab80*/  IADD3 R97, R19, -0x20, RZ ;  /* 0xffffffe013617810 */ /* 0x000fe40007ffe0ff */
[----:B------:R-:W-:Y:S02]  /*ab90*/  LOP3.LUT R18, R18, 0x3f, RZ, 0xc0, !PT ;  /* 0x0000003f12127812 */ /* 0x000fe400078ec0ff */
[----:B------:R-:W-:-:S02]  /*aba0*/  LOP3.LUT R19, R40, 0x3f, RZ, 0xc0, !PT ;  /* 0x0000003f28137812 */ /* 0x000fc400078ec0ff */
[----:B------:R-:W-:Y:S01]  /*abb0*/  SHF.R.U32.HI R40, RZ, 0x4, R23 ;  /* 0x00000004ff287819 */ /* 0x000fe20000011617 */
[----:B------:R-:W-:Y:S01]  /*abc0*/  I2F.F16 R17, R17 ;  /* 0x0000001100117306 */ /* 0x000fe20000200c00 */
[----:B0-----:R-:W-:Y:S02]  /*abd0*/  LOP3.LUT R28, R16, 0x3f, RZ, 0xc0, !PT ;  /* 0x0000003f101c7812 */ /* 0x001fe400078ec0ff */
[----:B------:R-:W-:-:S05]  /*abe0*/  IADD3 R18, R18, -0x20, RZ ;  /* 0xffffffe012127810 */ /* 0x000fca0007ffe0ff */
[----:B------:R0:W1:Y:S01]  /*abf0*/  I2F.F16 R16, R29 ;  /* 0x0000001d00107306 */ /* 0x0000620000200c00 */
[----:B------:R-:W-:Y:S02]  /*ac00*/  IADD3 R54, R19, -0x20, RZ ;  /* 0xffffffe013367810 */ /* 0x000fe40007ffe0ff */
[----:B------:R-:W-:Y:S01]  /*ac10*/  LOP3.LUT R19, R40, 0x3f, RZ, 0xc0, !PT ;  /* 0x0000003f28137812 */ /* 0x000fe200078ec0ff */
[----:B------:R-:W-:-:S04]  /*ac20*/  HADD2 R40, R41.H0_H0, R41.H1_H1 ;  /* 0x3000002929287230 */ /* 0x000fc80000000800 */
[----:B------:R-:W2:Y:S01]  /*ac30*/  I2F.F16 R126, R126 ;  /* 0x0000007e007e7306 */ /* 0x000ea20000200c00 */
[----:B------:R-:W-:Y:S01]  /*ac40*/  HADD2 R41, R55.H0_H0, R55.H1_H1 ;  /* 0x3000003737297230 */ /* 0x000fe20000000800 */
[----:B------:R-:W-:-:S06]  /*ac50*/  SHF.R.U32.HI R55, RZ, 0xa, R23 ;  /* 0x0000000aff377819 */ /* 0x000fcc0000011617 */
[----:B------:R-:W-:Y:S01]  /*ac60*/  I2F.F16 R87, R87 ;  /* 0x0000005700577306 */ /* 0x000fe20000200c00 */
[----:B------:R-:W-:-:S07]  /*ac70*/  IADD3 R98, R19, -0x20, RZ ;  /* 0xffffffe013627810 */ /* 0x000fce0007ffe0ff */
[----:B------:R-:W4:Y:S01]  /*ac80*/  I2F.F16 R88, R88 ;  /* 0x0000005800587306 */ /* 0x000f220000200c00 */
[----:B------:R-:W-:Y:S02]  /*ac90*/  LOP3.LUT R19, R55, 0x3f, RZ, 0xc0, !PT ;  /* 0x0000003f37137812 */ /* 0x000fe400078ec0ff */
[----:B------:R-:W-:-:S05]  /*aca0*/  SHF.R.U32.HI R55, RZ, 0x10, R20 ;  /* 0x00000010ff377819 */ /* 0x000fca0000011614 */
[----:B------:R-:W5:Y:S01]  /*acb0*/  I2F.F16 R18, R18 ;  /* 0x0000001200127306 */ /* 0x000f620000200c00 */
[----:B0-----:R-:W-:Y:S01]  /*acc0*/  HADD2 R29, R89.H0_H0, R89.H1_H1 ;  /* 0x30000059591d7230 */ /* 0x001fe20000000800 */
[----:B------:R-:W-:Y:S02]  /*acd0*/  IADD3 R89, R19, -0x20, RZ ;  /* 0xffffffe013597810 */ /* 0x000fe40007ffe0ff */
[----:B-1----:R-:W-:Y:S02]  /*ace0*/  PRMT R17, R16, 0x5410, R17 ;  /* 0x0000541010117816 */ /* 0x002fe40000000011 */
[----:B------:R-:W-:Y:S02]  /*acf0*/  LOP3.LUT R19, R55, 0x3f, RZ, 0xc0, !PT ;  /* 0x0000003f37137812 */ /* 0x000fe400078ec0ff */
[----:B------:R-:W-:Y:S01]  /*ad00*/  SHF.R.U32.HI R16, RZ, 0x16, R21 ;  /* 0x00000016ff107819 */ /* 0x000fe20000011615 */
[----:B------:R0:W-:Y:S01]  /*ad10*/  I2F.F16 R55, R89 ;  /* 0x0000005900377306 */ /* 0x0001e20000200c00 */
[----:B------:R-:W-:Y:S01]  /*ad20*/  IADD3 R128, R28, -0x20, RZ ;  /* 0xffffffe01c807810 */ /* 0x000fe20007ffe0ff */
[----:B------:R-:W-:Y:S01]  /*ad30*/  HADD2 R28, R93.H0_H0, R93.H1_H1 ;  /* 0x3000005d5d1c7230 */ /* 0x000fe20000000800 */
[----:B--2---:R-:W-:-:S02]  /*ad40*/  PRMT R129, R129, 0x5410, R126 ;  /* 0x0000541081817816 */ /* 0x004fc4000000007e */
[----:B------:R-:W-:Y:S02]  /*ad50*/  IADD3 R19, R19, -0x20, RZ ;  /* 0xffffffe013137810 */ /* 0x000fe40007ffe0ff */
[----:B------:R-:W-:Y:S02]  /*ad60*/  LOP3.LUT R16, R16, 0x3f, RZ, 0xc0, !PT ;  /* 0x0000003f10107812 */ /* 0x000fe400078ec0ff */
[----:B----4-:R-:W-:Y:S02]  /*ad70*/  PRMT R126, R87, 0x5410, R88 ;  /* 0x00005410577e7816 */ /* 0x010fe40000000058 */
[----:B------:R-:W-:Y:S02]  /*ad80*/  SHF.R.U32.HI R93, RZ, 0x16, R20 ;  /* 0x00000016ff5d7819 */ /* 0x000fe40000011614 */
[--C-:B------:R-:W-:Y:S02]  /*ad90*/  SHF.R.U32.HI R87, RZ, 0x10, R22.reuse ;  /* 0x00000010ff577819 */ /* 0x100fe40000011616 */
[----:B0-----:R-:W-:Y:S01]  /*ada0*/  SHF.R.U32.HI R89, RZ, 0x16, R22 ;  /* 0x00000016ff597819 */ /* 0x001fe20000011616 */
[----:B------:R-:W-:Y:S01]  /*adb0*/  I2F.F16 R52, R52 ;  /* 0x0000003400347306 */ /* 0x000fe20000200c00 */
[----:B------:R-:W-:-:S02]  /*adc0*/  IADD3 R88, R16, -0x20, RZ ;  /* 0xffffffe010587810 */ /* 0x000fc40007ffe0ff */
[----:B------:R-:W-:Y:S02]  /*add0*/  LOP3.LUT R93, R93, 0x3f, RZ, 0xc0, !PT ;  /* 0x0000003f5d5d7812 */ /* 0x000fe400078ec0ff */
[----:B------:R-:W-:-:S03]  /*ade0*/  LOP3.LUT R16, R87, 0x3f, RZ, 0xc0, !PT ;  /* 0x0000003f57107812 */ /* 0x000fc600078ec0ff */
[----:B------:R-:W0:Y:S01]  /*adf0*/  I2F.F16 R53, R53 ;  /* 0x0000003500357306 */ /* 0x000e220000200c00 */
[----:B------:R-:W-:Y:S02]  /*ae00*/  LOP3.LUT R89, R89, 0x3f, RZ, 0xc0, !PT ;  /* 0x0000003f59597812 */ /* 0x000fe400078ec0ff */
[----:B------:R-:W-:-:S05]  /*ae10*/  IADD3 R96, R93, -0x20, RZ ;  /* 0xffffffe05d607810 */ /* 0x000fca0007ffe0ff */
[----:B------:R5:W-:Y:S01]  /*ae20*/  I2F.F16 R95, R19 ;  /* 0x00000013005f7306 */ /* 0x000be20000200c00 */
[----:B------:R-:W-:Y:S02]  /*ae30*/  IADD3 R16, R16, -0x20, RZ ;  /* 0xffffffe010107810 */ /* 0x000fe40007ffe0ff */
[----:B------:R-:W-:Y:S02]  /*ae40*/  IADD3 R89, R89, -0x20, RZ ;  /* 0xffffffe059597810 */ /* 0x000fe40007ffe0ff */
[----:B-----5:R-:W-:Y:S02]  /*ae50*/  PRMT R19, R123, 0x5410, R18 ;  /* 0x000054107b137816 */ /* 0x020fe40000000012 */
[----:B------:R-:W-:Y:S01]  /*ae60*/  SHF.R.U32.HI R18, RZ, 0x10, R21 ;  /* 0x00000010ff127819 */ /* 0x000fe20000011615 */
[----:B------:R-:W-:Y:S03]  /*ae70*/  I2F.F16 R131, R131 ;  /* 0x0000008300837306 */ /* 0x000fe60000200c00 */
[----:B------:R-:W-:-:S05]  /*ae80*/  LOP3.LUT R93, R18, 0x3f, RZ, 0xc0, !PT ;  /* 0x0000003f125d7812 */ /* 0x000fca00078ec0ff */
[----:B------:R-:W1:Y:S01]  /*ae90*/  I2F.F16 R128, R128 ;  /* 0x0000008000807306 */ /* 0x000e620000200c00 */
[----:B------:R-:W-:Y:S02]  /*aea0*/  IADD3 R93, R93, -0x20, RZ ;  /* 0xffffffe05d5d7810 */ /* 0x000fe40007ffe0ff */
[----:B0-----:R-:W-:-:S05]  /*aeb0*/  PRMT R123, R52, 0x5410, R53 ;  /* 0x00005410347b7816 */ /* 0x001fca0000000035 */
[----:B------:R-:W-:Y:S01]  /*aec0*/  I2F.F16 R16, R16 ;  /* 0x0000001000107306 */ /* 0x000fe20000200c00 */
[----:B------:R-:W-:-:S07]  /*aed0*/  SHF.R.U32.HI R87, RZ, 0x10, R23 ;  /* 0x00000010ff577819 */ /* 0x000fce0000011617 */
[----:B------:R-:W0:Y:S01]  /*aee0*/  I2F.F16 R89, R89 ;  /* 0x0000005900597306 */ /* 0x000e220000200c00 */
[----:B------:R-:W-:-:S07]  /*aef0*/  SHF.R.U32.HI R53, RZ, 0x16, R23 ;  /* 0x00000016ff357819 */ /* 0x000fce0000011617 */
[----:B------:R-:W-:Y:S01]  /*af00*/  I2F.F16 R97, R97 ;  /* 0x0000006100617306 */ /* 0x000fe20000200c00 */
[----:B------:R-:W-:-:S07]  /*af10*/  LOP3.LUT R87, R87, 0x3f, RZ, 0xc0, !PT ;  /* 0x0000003f57577812 */ /* 0x000fce00078ec0ff */
[----:B------:R-:W2:Y:S01]  /*af20*/  I2F.F16 R54, R54 ;  /* 0x0000003600367306 */ /* 0x000ea20000200c00 */
[----:B------:R-:W-:-:S07]  /*af30*/  LOP3.LUT R53, R53, 0x3f, RZ, 0xc0, !PT ;  /* 0x0000003f35357812 */ /* 0x000fce00078ec0ff */
[----:B------:R-:W4:Y:S01]  /*af40*/  I2F.F16 R18, R96 ;  /* 0x0000006000127306 */ /* 0x000f220000200c00 */
[----:B-1----:R-:W-:-:S07]  /*af50*/  PRMT R131, R131, 0x5410, R128 ;  /* 0x0000541083837816 */ /* 0x002fce0000000080 */
[----:B------:R-:W-:Y:S01]  /*af60*/  I2F.F16 R93, R93 ;  /* 0x0000005d005d7306 */ /* 0x000fe20000200c00 */
[----:B------:R-:W-:-:S07]  /*af70*/  IADD3 R87, R87, -0x20, RZ ;  /* 0xffffffe057577810 */ /* 0x000fce0007ffe0ff */
[----:B------:R-:W1:Y:S01]  /*af80*/  I2F.F16 R52, R88 ;  /* 0x0000005800347306 */ /* 0x000e620000200c00 */
[----:B------:R-:W-:Y:S02]  /*af90*/  IADD3 R53, R53, -0x20, RZ ;  /* 0xffffffe035357810 */ /* 0x000fe40007ffe0ff */
[----:B0-----:R-:W-:Y:S01]  /*afa0*/  PRMT R89, R16, 0x5410, R89 ;  /* 0x0000541010597816 */ /* 0x001fe20000000059 */
[----:B------:R-:W-:Y:S01]  /*afb0*/  HFMA2.MMA R16, R131, R30, R86 ;  /* 0x0000001e83107235 */ /* 0x000fe20000000056 */
[----:B--2---:R-:W-:-:S03]  /*afc0*/  PRMT R97, R97, 0x5410, R54 ;  /* 0x0000541061617816 */ /* 0x004fc60000000036 */
[----:B------:R-:W0:Y:S01]  /*afd0*/  I2F.F16 R98, R98 ;  /* 0x0000006200627306 */ /* 0x000e220000200c00 */
[----:B----4-:R-:W-:Y:S02]  /*afe0*/  PRMT R95, R95, 0x5410, R18 ;  /* 0x000054105f5f7816 */ /* 0x010fe40000000012 */
[----:B---3--:R-:W-:Y:S01]  /*aff0*/  SHF.R.U32.HI R18, RZ, 0x2, R24 ;  /* 0x00000002ff127819 */ /* 0x008fe20000011618 */
[----:B------:R-:W-:-:S04]  /*b000*/  HFMA2 R90, R17, R30, R90 ;  /* 0x0000001e115a7231 */ /* 0x000fc8000000005a */
[----:B------:R-:W-:Y:S01]  /*b010*/  I2F.F16 R87, R87 ;  /* 0x0000005700577306 */ /* 0x000fe20000200c00 */
[----:B-1----:R-:W-:Y:S01]  /*b020*/  PRMT R93, R93, 0x5410, R52 ;  /* 0x000054105d5d7816 */ /* 0x002fe20000000034 */
[----:B------:R-:W-:-:S06]  /*b030*/  HFMA2.MMA R52, R19, R30, R83 ;  /* 0x0000001e13347235 */ /* 0x000fcc0000000053 */
[----:B------:R1:W2:Y:S01]  /*b040*/  I2F.F16 R54, R53 ;  /* 0x0000003500367306 */ /* 0x0002a20000200c00 */
[----:B------:R-:W-:Y:S01]  /*b050*/  LOP3.LUT R18, R18, 0x3f, RZ, 0xc0, !PT ;  /* 0x0000003f12127812 */ /* 0x000fe200078ec0ff */
[----:B-1----:R-:W-:Y:S01]  /*b060*/  HFMA2 R53, R129, R30, R85 ;  /* 0x0000001e81357231 */ /* 0x002fe20000000055 */
[----:B------:R-:W-:Y:S01]  /*b070*/  HFMA2.MMA R30, R126, R31, R16 ;  /* 0x0000001f7e1e7235 */ /* 0x000fe20000000010 */
[--C-:B------:R-:W-:Y:S02]  /*b080*/  SHF.R.U32.HI R16, RZ, 0x8, R24.reuse ;  /* 0x00000008ff107819 */ /* 0x100fe40000011618 */
[----:B------:R-:W-:Y:S02]  /*b090*/  IADD3 R133, R18, -0x20, RZ ;  /* 0xffffffe012857810 */ /* 0x000fe40007ffe0ff */
[----:B------:R-:W-:Y:S02]  /*b0a0*/  LOP3.LUT R16, R16, 0x3f, RZ, 0xc0, !PT ;  /* 0x0000003f10107812 */ /* 0x000fe400078ec0ff */
[----:B------:R-:W-:-:S02]  /*b0b0*/  SHF.R.U32.HI R18, RZ, 0xe, R24 ;  /* 0x0000000eff127819 */ /* 0x000fc40000011618 */
[----:B0-----:R-:W-:Y:S01]  /*b0c0*/  PRMT R98, R98, 0x5410, R55 ;  /* 0x0000541062627816 */ /* 0x001fe20000000037 */
[-C--:B------:R-:W-:Y:S01]  /*b0d0*/  HFMA2.MMA R55, R19, R34.reuse, R92 ;  /* 0x0000002213377235 */ /* 0x080fe2000000005c */
[----:B------:R-:W-:Y:S01]  /*b0e0*/  IADD3 R92, R16, -0x20, RZ ;  /* 0xffffffe0105c7810 */ /* 0x000fe20007ffe0ff */
[----:B------:R-:W-:Y:S01]  /*b0f0*/  HFMA2.MMA R91, R131, R34, R91 ;  /* 0x00000022835b7235 */ /* 0x000fe2000000005b */
[----:B------:R-:W-:Y:S02]  /*b100*/  LOP3.LUT R18, R18, 0x3f, RZ, 0xc0, !PT ;  /* 0x0000003f12127812 */ /* 0x000fe400078ec0ff */
[----:B------:R-:W-:Y:S01]  /*b110*/  SHF.R.U32.HI R16, RZ, 0x2, R25 ;  /* 0x00000002ff107819 */ /* 0x000fe20000011619 */
[-C--:B------:R-:W-:Y:S01]  /*b120*/  HFMA2 R99, R17, R34.reuse, R99 ;  /* 0x0000002211637231 */ /* 0x080fe20000000063 */
[----:B--2---:R-:W-:Y:S01]  /*b130*/  PRMT R87, R87, 0x5410, R54 ;  /* 0x0000541057577816 */ /* 0x004fe20000000036 */
[----:B------:R-:W-:Y:S01]  /*b140*/  HFMA2 R54, R129, R34, R94 ;  /* 0x0000002281367231 */ /* 0x000fe2000000005e */
[----:B------:R-:W-:-:S02]  /*b150*/  IADD3 R18, R18, -0x20, RZ ;  /* 0xffffffe012127810 */ /* 0x000fc40007ffe0ff */
[----:B------:R-:W-:Y:S01]  /*b160*/  LOP3.LUT R16, R16, 0x3f, RZ, 0xc0, !PT ;  /* 0x0000003f10107812 */ /* 0x000fe200078ec0ff */
[-C--:B------:R-:W-:Y:S01]  /*b170*/  HFMA2.MMA R34, R126, R35.reuse, R91 ;  /* 0x000000237e227235 */ /* 0x080fe2000000005b */
[-C--:B------:R-:W-:Y:S01]  /*b180*/  HFMA2 R54, R123, R35.reuse, R54 ;  /* 0x000000237b367231 */ /* 0x080fe20000000036 */
[----:B------:R-:W-:Y:S01]  /*b190*/  HFMA2.MMA R55, R97, R35, R55 ;  /* 0x0000002361377235 */ /* 0x000fe20000000037 */
[----:B------:R-:W-:Y:S01]  /*b1a0*/  HFMA2 R35, R98, R35, R99 ;  /* 0x0000002362237231 */ /* 0x000fe20000000063 */
[----:B------:R-:W-:Y:S01]  /*b1b0*/  IADD3 R16, R16, -0x20, RZ ;  /* 0xffffffe010107810 */ /* 0x000fe20007ffe0ff */
[----:B------:R0:W-:Y:S01]  /*b1c0*/  I2F.F16 R99, R18 ;  /* 0x0000001200637306 */ /* 0x0001e20000200c00 */
[----:B------:R-:W-:Y:S02]  /*b1d0*/  LEA.HI R127, R24, 0xffffffe0, RZ, 0x6 ;  /* 0xffffffe0187f7811 */ /* 0x000fe400078f30ff */
[--C-:B------:R-:W-:Y:S02]  /*b1e0*/  SHF.R.U32 R20, R20, 0x1c, R24.reuse ;  /* 0x0000001c14147819 */ /* 0x100fe40000001618 */
[----:B------:R-:W-:-:S02]  /*b1f0*/  SHF.R.U32.HI R24, RZ, 0x14, R24 ;  /* 0x00000014ff187819 */ /* 0x000fc40000011618 */
[----:B0-----:R-:W-:Y:S01]  /*b200*/  SHF.R.U32.HI R18, RZ, 0x8, R25 ;  /* 0x00000008ff127819 */ /* 0x001fe20000011619 */
[----:B------:R0:W-:Y:S01]  /*b210*/  I2F.F16 R128, R16 ;  /* 0x0000001000807306 */ /* 0x0001e20000200c00 */
[-C--:B------:R-:W-:Y:S02]  /*b220*/  HFMA2.MMA R102, R131, R38.reuse, R102 ;  /* 0x0000002683667235 */ /* 0x080fe40000000066 */
[----:B------:R-:W-:Y:S01]  /*b230*/  LOP3.LUT R18, R18, 0x3f, RZ, 0xc0, !PT ;  /* 0x0000003f12127812 */ /* 0x000fe200078ec0ff */
[----:B------:R-:W-:Y:S01]  /*b240*/  HFMA2.MMA R83, R19, R38, R100 ;  /* 0x0000002613537235 */ /* 0x000fe20000000064 */
[----:B------:R-:W-:Y:S01]  /*b250*/  LOP3.LUT R24, R24, 0x3f, RZ, 0xc0, !PT ;  /* 0x0000003f18187812 */ /* 0x000fe200078ec0ff */
[-C--:B------:R-:W-:Y:S01]  /*b260*/  HFMA2 R85, R129, R38.reuse, R101 ;  /* 0x0000002681557231 */ /* 0x080fe20000000065 */
[----:B0-----:R-:W-:Y:S01]  /*b270*/  SHF.R.U32 R16, R23, 0x1c, R27 ;  /* 0x0000001c17107819 */ /* 0x001fe2000000161b */
[----:B------:R-:W-:Y:S01]  /*b280*/  HFMA2 R103, R17, R38, R103 ;  /* 0x0000002611677231 */ /* 0x000fe20000000067 */
[----:B------:R-:W-:-:S02]  /*b290*/  IADD3 R100, R18, -0x20, RZ ;  /* 0xffffffe012647810 */ /* 0x000fc40007ffe0ff */
[----:B------:R-:W-:Y:S01]  /*b2a0*/  LOP3.LUT R16, R16, 0x3f, RZ, 0xc0, !PT ;  /* 0x0000003f10107812 */ /* 0x000fe200078ec0ff */
[CC--:B------:R-:W-:Y:S01]  /*b2b0*/  HFMA2 R53, R123.reuse, R31.reuse, R53 ;  /* 0x0000001f7b357231 */ /* 0x0c0fe20000000035 */
[----:B------:R-:W-:Y:S01]  /*b2c0*/  SHF.R.U32.HI R18, RZ, 0x2, R26 ;  /* 0x00000002ff127819 */ /* 0x000fe2000001161a */
[----:B------:R-:W-:Y:S01]  /*b2d0*/  HFMA2.MMA R52, R97, R31, R52 ;  /* 0x0000001f61347235 */ /* 0x000fe20000000034 */
[----:B------:R-:W-:Y:S01]  /*b2e0*/  IADD3 R94, R24, -0x20, RZ ;  /* 0xffffffe0185e7810 */ /* 0x000fe20007ffe0ff */
[C---:B------:R-:W-:Y:S01]  /*b2f0*/  HFMA2 R31, R98.reuse, R31, R90 ;  /* 0x0000001f621f7231 */ /* 0x040fe2000000005a */
[-C--:B------:R-:W-:Y:S01]  /*b300*/  HFMA2.MMA R38, R126, R39.reuse, R102 ;  /* 0x000000277e267235 */ /* 0x080fe20000000066 */
[-C--:B------:R-:W-:Y:S01]  /*b310*/  HFMA2 R85, R123, R39.reuse, R85 ;  /* 0x000000277b557231 */ /* 0x080fe20000000055 */
[----:B------:R-:W-:Y:S01]  /*b320*/  HFMA2.MMA R83, R97, R39, R83 ;  /* 0x0000002761537235 */ /* 0x000fe20000000053 */
[----:B------:R-:W-:Y:S01]  /*b330*/  HFMA2 R39, R98, R39, R103 ;  /* 0x0000002762277231 */ /* 0x000fe20000000067 */
[-C--:B------:R-:W-:Y:S01]  /*b340*/  HFMA2.MMA R24, R129, R42.reuse, R104 ;  /* 0x0000002a81187235 */ /* 0x080fe20000000068 */
[----:B------:R-:W-:Y:S01]  /*b350*/  IADD3 R104, R16, -0x20, RZ ;  /* 0xffffffe010687810 */ /* 0x000fe20007ffe0ff */
[----:B------:R-:W-:Y:S01]  /*b360*/  HFMA2.MMA R90, R131, R42, R106 ;  /* 0x0000002a835a7235 */ /* 0x000fe2000000006a */
[----:B------:R-:W-:Y:S01]  /*b370*/  LEA.HI R88, R25, 0xffffffe0, RZ, 0x6 ;  /* 0xffffffe019587811 */ /* 0x000fe200078f30ff */
[----:B------:R-:W-:Y:S01]  /*b380*/  HFMA2 R91, R17, R42, R108 ;  /* 0x0000002a115b7231 */ /* 0x000fe2000000006c */
[----:B------:R-:W-:-:S02]  /*b390*/  SHF.R.U32 R21, R21, 0x1c, R25 ;  /* 0x0000001c15157819 */ /* 0x000fc40000001619 */
[--C-:B------:R-:W-:Y:S02]  /*b3a0*/  SHF.R.U32.HI R101, RZ, 0xe, R25.reuse ;  /* 0x0000000eff657819 */ /* 0x100fe40000011619 */
[----:B------:R-:W-:Y:S01]  /*b3b0*/  SHF.R.U32.HI R103, RZ, 0x14, R25 ;  /* 0x00000014ff677819 */ /* 0x000fe20000011619 */
[----:B------:R-:W-:Y:S01]  /*b3c0*/  HFMA2 R25, R19, R42, R107 ;  /* 0x0000002a13197231 */ /* 0x000fe2000000006b */
[----:B------:R-:W-:Y:S02]  /*b3d0*/  LOP3.LUT R16, R18, 0x3f, RZ, 0xc0, !PT ;  /* 0x0000003f12107812 */ /* 0x000fe400078ec0ff */
[----:B------:R-:W-:Y:S01]  /*b3e0*/  SHF.R.U32.HI R18, RZ, 0x2, R27 ;  /* 0x00000002ff127819 */ /* 0x000fe2000001161b */
[-C--:B------:R-:W-:Y:S01]  /*b3f0*/  HFMA2.MMA R24, R123, R43.reuse, R24 ;  /* 0x0000002b7b187235 */ /* 0x080fe20000000018 */
[----:B------:R-:W-:Y:S01]  /*b400*/  IADD3 R107, R16, -0x20, RZ ;  /* 0xffffffe0106b7810 */ /* 0x000fe20007ffe0ff */
[-C--:B------:R-:W-:Y:S01]  /*b410*/  HFMA2 R25, R97, R43.reuse, R25 ;  /* 0x0000002b61197231 */ /* 0x080fe20000000019 */
[----:B------:R-:W-:Y:S01]  /*b420*/  HFMA2.MMA R90, R126, R43, R90 ;  /* 0x0000002b7e5a7235 */ /* 0x000fe2000000005a */
[C---:B------:R-:W-:Y:S01]  /*b430*/  HFMA2 R91, R98.reuse, R43, R91 ;  /* 0x0000002b625b7231 */ /* 0x040fe2000000005b */
[----:B------:R-:W-:Y:S01]  /*b440*/  LOP3.LUT R16, R18, 0x3f, RZ, 0xc0, !PT ;  /* 0x0000003f12107812 */ /* 0x000fe200078ec0ff */
[-C--:B------:R-:W-:Y:S01]  /*b450*/  HFMA2.MMA R42, R131, R46.reuse, R119 ;  /* 0x0000002e832a7235 */ /* 0x080fe20000000077 */
[--C-:B------:R-:W-:Y:S01]  /*b460*/  SHF.R.U32.HI R18, RZ, 0x8, R26.reuse ;  /* 0x00000008ff127819 */ /* 0x100fe2000001161a */
[----:B------:R-:W-:Y:S01]  /*b470*/  HFMA2.MMA R43, R19, R46, R44 ;  /* 0x0000002e132b7235 */ /* 0x000fe2000000002c */
[-C--:B------:R-:W-:Y:S01]  /*b480*/  HFMA2 R109, R129, R46.reuse, R109 ;  /* 0x0000002e816d7231 */ /* 0x080fe2000000006d */
[----:B------:R-:W-:Y:S01]  /*b490*/  IADD3 R119, R16, -0x20, RZ ;  /* 0xffffffe010777810 */ /* 0x000fe20007ffe0ff */
[----:B------:R-:W-:Y:S01]  /*b4a0*/  HFMA2 R45, R17, R46, R45 ;  /* 0x0000002e112d7231 */ /* 0x000fe2000000002d */
[----:B------:R-:W-:Y:S01]  /*b4b0*/  LOP3.LUT R16, R18, 0x3f, RZ, 0xc0, !PT ;  /* 0x0000003f12107812 */ /* 0x000fe200078ec0ff */
[-C--:B------:R-:W-:Y:S01]  /*b4c0*/  HFMA2.MMA R42, R126, R47.reuse, R42 ;  /* 0x0000002f7e2a7235 */ /* 0x080fe2000000002a */
[----:B------:R-:W-:Y:S01]  /*b4d0*/  SHF.R.U32.HI R18, RZ, 0xe, R26 ;  /* 0x0000000eff127819 */ /* 0x000fe2000001161a */
[-C--:B------:R-:W-:Y:S01]  /*b4e0*/  HFMA2 R44, R123, R47.reuse, R109 ;  /* 0x0000002f7b2c7231 */ /* 0x080fe2000000006d */
[----:B------:R-:W-:Y:S01]  /*b4f0*/  HFMA2.MMA R43, R97, R47, R43 ;  /* 0x0000002f612b7235 */ /* 0x000fe2000000002b */
[----:B------:R-:W-:Y:S01]  /*b500*/  HFMA2 R47, R98, R47, R45 ;  /* 0x0000002f622f7231 */ /* 0x000fe2000000002d */
[----:B------:R-:W-:-:S02]  /*b510*/  IADD3 R45, R16, -0x20, RZ ;  /* 0xffffffe0102d7810 */ /* 0x000fc40007ffe0ff */
[----:B------:R-:W-:Y:S02]  /*b520*/  LOP3.LUT R16, R18, 0x3f, RZ, 0xc0, !PT ;  /* 0x0000003f12107812 */ /* 0x000fe400078ec0ff */
[----:B------:R-:W-:-:S04]  /*b530*/  SHF.R.U32.HI R18, RZ, 0x8, R27 ;  /* 0x00000008ff127819 */ /* 0x000fc8000001161b */
[----:B------:R-:W-:Y:S01]  /*b540*/  LOP3.LUT R18, R18, 0x3f, RZ, 0xc0, !PT ;  /* 0x0000003f12127812 */ /* 0x000fe200078ec0ff */
[----:B------:R-:W-:Y:S01]  /*b550*/  HFMA2.MMA R120, R19, R50, R120 ;  /* 0x0000003213787235 */ /* 0x000fe20000000078 */
[----:B------:R-:W-:Y:S01]  /*b560*/  IADD3 R106, R16, -0x20, RZ ;  /* 0xffffffe0106a7810 */ /* 0x000fe20007ffe0ff */
[----:B------:R-:W-:Y:S01]  /*b570*/  HFMA2 R49, R17, R50, R49 ;  /* 0x0000003211317231 */ /* 0x000fe20000000031 */
[----:B------:R-:W-:Y:S02]  /*b580*/  IADD3 R46, R18, -0x20, RZ ;  /* 0xffffffe0122e7810 */ /* 0x000fe40007ffe0ff */
[----:B------:R-:W0:Y:S01]  /*b590*/  LDS.128 R16, [UR4+0x30] ;  /* 0x00003004ff107984 */ /* 0x000e220008000c00 */
[----:B------:R-:W-:Y:S02]  /*b5a0*/  LOP3.LUT R20, R20, 0x3f, RZ, 0xc0, !PT ;  /* 0x0000003f14147812 */ /* 0x000fe400078ec0ff */
[----:B------:R-:W-:Y:S02]  /*b5b0*/  LOP3.LUT R21, R21, 0x3f, RZ, 0xc0, !PT ;  /* 0x0000003f15157812 */ /* 0x000fe400078ec0ff */
[----:B------:R-:W-:-:S02]  /*b5c0*/  SHF.R.U32 R102, R22, 0x1c, R26 ;  /* 0x0000001c16667819 */ /* 0x000fc4000000161a */
[----:B------:R-:W-:Y:S02]  /*b5d0*/  IADD3 R20, R20, -0x20, RZ ;  /* 0xffffffe014147810 */ /* 0x000fe40007ffe0ff */
[----:B------:R-:W-:Y:S02]  /*b5e0*/  IADD3 R21, R21, -0x20, RZ ;  /* 0xffffffe015157810 */ /* 0x000fe40007ffe0ff */
[----:B------:R-:W-:Y:S01]  /*b5f0*/  LOP3.LUT R102, R102, 0x3f, RZ, 0xc0, !PT ;  /* 0x0000003f66667812 */ /* 0x000fe200078ec0ff */
[----:B------:R-:W-:Y:S03]  /*b600*/  I2F.F16 R133, R133 ;  /* 0x0000008500857306 */ /* 0x000fe60000200c00 */
[----:B------:R-:W-:-:S05]  /*b610*/  IADD3 R102, R102, -0x20, RZ ;  /* 0xffffffe066667810 */ /* 0x000fca0007ffe0ff */
[----:B------:R-:W-:Y:S01]  /*b620*/  I2F.F16 R20, R20 ;  /* 0x0000001400147306 */ /* 0x000fe20000200c00 */
[----:B------:R-:W-:Y:S02]  /*b630*/  LOP3.LUT R101, R101, 0x3f, RZ, 0xc0, !PT ;  /* 0x0000003f65657812 */ /* 0x000fe400078ec0ff */
[----:B------:R-:W-:-:S05]  /*b640*/  SHF.R.U32.HI R23, RZ, 0x14, R26 ;  /* 0x00000014ff177819 */ /* 0x000fca000001161a */
[----:B------:R-:W1:Y:S01]  /*b650*/  I2F.F16 R21, R21 ;  /* 0x0000001500157306 */ /* 0x000e620000200c00 */
[----:B------:R-:W-:Y:S02]  /*b660*/  SHF.R.U32.HI R22, RZ, 0x14, R27 ;  /* 0x00000014ff167819 */ /* 0x000fe4000001161b */
[----:B------:R-:W-:-:S05]  /*b670*/  IADD3 R101, R101, -0x20, RZ ;  /* 0xffffffe065657810 */ /* 0x000fca0007ffe0ff */
[----:B------:R-:W-:Y:S01]  /*b680*/  I2F.F16 R102, R102 ;  /* 0x0000006600667306 */ /* 0x000fe20000200c00 */
[----:B------:R-:W-:-:S07]  /*b690*/  LOP3.LUT R23, R23, 0x3f, RZ, 0xc0, !PT ;  /* 0x0000003f17177812 */ /* 0x000fce00078ec0ff */
[----:B------:R-:W2:Y:S01]  /*b6a0*/  I2F.F16 R107, R107 ;  /* 0x0000006b006b7306 */ /* 0x000ea20000200c00 */
[----:B------:R-:W-:Y:S02]  /*b6b0*/  LOP3.LUT R22, R22, 0x3f, RZ, 0xc0, !PT ;  /* 0x0000003f16167812 */ /* 0x000fe400078ec0ff */
[----:B------:R-:W-:Y:S02]  /*b6c0*/  LEA.HI R86, R27, 0xffffffe0, RZ, 0x6 ;  /* 0xffffffe01b567811 */ /* 0x000fe400078f30ff */
[----:B------:R-:W-:Y:S01]  /*b6d0*/  SHF.R.U32.HI R109, RZ, 0xe, R27 ;  /* 0x0000000eff6d7819 */ /* 0x000fe2000001161b */
[----:B------:R-:W-:Y:S01]  /*b6e0*/  HFMA2.MMA R48, R131, R50, R48 ;  /* 0x0000003283307235 */ /* 0x000fe20000000030 */
[----:B------:R-:W-:Y:S01]  /*b6f0*/  LEA.HI R96, R26, 0xffffffe0, RZ, 0x6 ;  /* 0xffffffe01a607811 */ /* 0x000fe200078f30ff */
[----:B------:R-:W-:Y:S01]  /*b700*/  I2F.F16 R45, R45 ;  /* 0x0000002d002d7306 */ /* 0x000fe20000200c00 */
[----:B------:R-:W-:Y:S01]  /*b710*/  IADD3 R27, R23, -0x20, RZ ;  /* 0xffffffe0171b7810 */ /* 0x000fe20007ffe0ff */
[----:B------:R-:W-:Y:S01]  /*b720*/  HFMA2 R121, R129, R50, R121 ;  /* 0x0000003281797231 */ /* 0x000fe20000000079 */
[----:B------:R-:W-:-:S02]  /*b730*/  IADD3 R26, R22, -0x20, RZ ;  /* 0xffffffe0161a7810 */ /* 0x000fc40007ffe0ff */
[----:B-1----:R-:W-:-:S03]  /*b740*/  PRMT R128, R21, 0x5410, R128 ;  /* 0x0000541015807816 */ /* 0x002fc60000000080 */
[----:B------:R-:W1:Y:S01]  /*b750*/  I2F.F16 R106, R106 ;  /* 0x0000006a006a7306 */ /* 0x000e620000200c00 */
[----:B--2---:R-:W-:Y:S01]  /*b760*/  PRMT R102, R102, 0x5410, R107 ;  /* 0x0000541066667816 */ /* 0x004fe2000000006b */
[----:B0-----:R-:W-:-:S06]  /*b770*/  HFMA2.MMA R25, R89, R16, R25 ;  /* 0x0000001059197235 */ /* 0x001fcc0000000019 */
[----:B------:R-:W-:Y:S08]  /*b780*/  I2F.F16 R100, R100 ;  /* 0x0000006400647306 */ /* 0x000ff00000200c00 */
[----:B------:R-:W0:Y:S08]  /*b790*/  I2F.F16 R101, R101 ;  /* 0x0000006500657306 */ /* 0x000e300000200c00 */
[----:B------:R2:W-:Y:S02]  /*b7a0*/  I2F.F16 R50, R46 ;  /* 0x0000002e00327306 */ /* 0x0005e40000200c00 */
[----:B--2---:R-:W-:-:S02]  /*b7b0*/  PRMT R46, R20, 0x5410, R133 ;  /* 0x00005410142e7816 */ /* 0x004fc40000000085 */
[----:B------:R-:W2:Y:S04]  /*b7c0*/  LDS.128 R20, [UR4+0x90] ;  /* 0x00009004ff147984 */ /* 0x000ea80008000c00 */
[----:B------:R-:W-:Y:S01]  /*b7d0*/  I2F.F16 R96, R96 ;  /* 0x0000006000607306 */ /* 0x000fe20000200c00 */
[----:B------:R-:W-:-:S07]  /*b7e0*/  LOP3.LUT R103, R103, 0x3f, RZ, 0xc0, !PT ;  /* 0x0000003f67677812 */ /* 0x000fce00078ec0ff */
[----:B------:R-:W3:Y:S01]  /*b7f0*/  I2F.F16 R27, R27 ;  /* 0x0000001b001b7306 */ /* 0x000ee20000200c00 */
[----:B------:R-:W-:Y:S01]  /*b800*/  LOP3.LUT R109, R109, 0x3f, RZ, 0xc0, !PT ;  /* 0x0000003f6d6d7812 */ /* 0x000fe200078ec0ff */
[----:B------:R-:W-:Y:S01]  /*b810*/  HFMA2 R24, R93, R16, R24 ;  /* 0x000000105d187231 */ /* 0x000fe20000000018 */
[----:B------:R-:W-:-:S05]  /*b820*/  HFMA2.MMA R25, R102, R17, R25 ;  /* 0x0000001166197235 */ /* 0x000fca0000000019 */
[----:B------:R-:W4:Y:S01]  /*b830*/  I2F.F16 R92, R92 ;  /* 0x0000005c005c7306 */ /* 0x000f220000200c00 */
[----:B-1----:R-:W-:Y:S01]  /*b840*/  PRMT R45, R45, 0x5410, R106 ;  /* 0x000054102d2d7816 */ /* 0x002fe2000000006a */
[----:B------:R-:W-:Y:S01]  /*b850*/  HFMA2 R24, R128, R17, R24 ;  /* 0x0000001180187231 */ /* 0x000fe20000000018 */
[----:B------:R-:W-:Y:S02]  /*b860*/  IADD3 R103, R103, -0x20, RZ ;  /* 0xffffffe067677810 */ /* 0x000fe40007ffe0ff */
[----:B------:R-:W-:Y:S02]  /*b870*/  IADD3 R109, R109, -0x20, RZ ;  /* 0xffffffe06d6d7810 */ /* 0x000fe40007ffe0ff */
[----:B0-----:R-:W-:Y:S01]  /*b880*/  PRMT R101, R100, 0x5410, R101 ;  /* 0x0000541064657816 */ /* 0x001fe20000000065 */
[----:B------:R-:W-:Y:S01]  /*b890*/  I2F.F16 R127, R127 ;  /* 0x0000007f007f7306 */ /* 0x000fe20000200c00 */
[----:B------:R-:W-:Y:S01]  /*b8a0*/  HFMA2.MMA R90, R95, R16, R90 ;  /* 0x000000105f5a7235 */ /* 0x000fe2000000005a */
[----:B------:R-:W-:Y:S01]  /*b8b0*/  HFMA2 R123, R123, R51, R121 ;  /* 0x000000337b7b7231 */ /* 0x000fe20000000079 */
[----:B------:R-:W-:-:S05]  /*b8c0*/  HFMA2.MMA R126, R126, R51, R48 ;  /* 0x000000337e7e7235 */ /* 0x000fca0000000030 */
[----:B------:R-:W0:Y:S01]  /*b8d0*/  I2F.F16 R94, R94 ;  /* 0x0000005e005e7306 */ /* 0x000e220000200c00 */
[----:B------:R-:W-:Y:S01]  /*b8e0*/  HFMA2 R91, R87, R16, R91 ;  /* 0x00000010575b7231 */ /* 0x000fe2000000005b */
[----:B---3--:R-:W-:Y:S01]  /*b8f0*/  PRMT R96, R27, 0x5410, R96 ;  /* 0x000054101b607816 */ /* 0x008fe20000000060 */
[----:B------:R-:W-:Y:S01]  /*b900*/  HFMA2 R16, R101, R18, R24 ;  /* 0x0000001265107231 */ /* 0x000fe20000000018 */
[----:B------:R-:W-:-:S04]  /*b910*/  HFMA2.MMA R48, R45, R18, R25 ;  /* 0x000000122d307235 */ /* 0x000fc80000000019 */
[----:B------:R-:W-:Y:S01]  /*b920*/  I2F.F16 R104, R104 ;  /* 0x0000006800687306 */ /* 0x000fe20000200c00 */
[----:B----4-:R-:W-:-:S07]  /*b930*/  PRMT R99, R92, 0x5410, R99 ;  /* 0x000054105c637816 */ /* 0x010fce0000000063 */
[----:B------:R-:W1:Y:S01]  /*b940*/  I2F.F16 R119, R119 ;  /* 0x0000007700777306 */ /* 0x000e620000200c00 */
[----:B------:R-:W-:-:S07]  /*b950*/  HFMA2.MMA R90, R46, R17, R90 ;  /* 0x000000112e5a7235 */ /* 0x000fce000000005a */
[----:B------:R3:W-:Y:S08]  /*b960*/  I2F.F16 R121, R26 ;  /* 0x0000001a00797306 */ /* 0x0007f00000200c00 */
[----:B------:R-:W-:Y:S01]  /*b970*/  I2F.F16 R88, R88 ;  /* 0x0000005800587306 */ /* 0x000fe20000200c00 */
[----:B---3--:R-:W3:Y:S07]  /*b980*/  LDS.128 R24, [UR4+0xb0] ;  /* 0x0000b004ff187984 */ /* 0x008eee0008000c00 */
[----:B------:R-:W4:Y:S08]  /*b990*/  I2F.F16 R103, R103 ;  /* 0x0000006700677306 */ /* 0x000f300000200c00 */
[----:B------:R-:W5:Y:S01]  /*b9a0*/  I2F.F16 R109, R109 ;  /* 0x0000006d006d7306 */ /* 0x000f620000200c00 */
[----:B0-----:R-:W-:Y:S01]  /*b9b0*/  PRMT R94, R94, 0x5410, R127 ;  /* 0x000054105e5e7816 */ /* 0x001fe2000000007f */
[----:B------:R-:W-:Y:S01]  /*b9c0*/  HFMA2.MMA R90, R99, R18, R90 ;  /* 0x00000012635a7235 */ /* 0x000fe2000000005a */
[----:B-1----:R-:W-:-:S05]  /*b9d0*/  PRMT R104, R104, 0x5410, R119 ;  /* 0x0000541068687816 */ /* 0x002fca0000000077 */
[----:B------:R-:W0:Y:S01]  /*b9e0*/  I2F.F16 R86, R86 ;  /* 0x0000005600567306 */ /* 0x000e220000200c00 */
[----:B------:R-:W-:Y:S01]  /*b9f0*/  HFMA2.MMA R90, R94, R19, R90 ;  /* 0x000000135e5a7235 */ /* 0x000fe2000000005a */
[----:B----4-:R-:W-:Y:S01]  /*ba00*/  PRMT R88, R103, 0x5410, R88 ;  /* 0x0000541067587816 */ /* 0x010fe20000000058 */
[----:B------:R-:W-:Y:S01]  /*ba10*/  HFMA2 R91, R104, R17, R91 ;  /* 0x00000011685b7231 */ /* 0x000fe2000000005b */
[----:B-----5:R-:W-:Y:S01]  /*ba20*/  PRMT R109, R50, 0x5410, R109 ;  /* 0x00005410326d7816 */ /* 0x020fe2000000006d */
[----:B------:R-:W-:Y:S01]  /*ba30*/  HADD2 R71, R71.H0_H0, R71.H1_H1 ;  /* 0x3000004747477230 */ /* 0x000fe20000000800 */
[-C--:B--2---:R-:W-:Y:S01]  /*ba40*/  HFMA2.MMA R61, R61, R20.reuse, R2 ;  /* 0x000000143d3d7235 */ /* 0x084fe20000000002 */
[-C--:B------:R-:W-:Y:S01]  /*ba50*/  HFMA2 R16, R88, R19.reuse, R16 ;  /* 0x0000001358107231 */ /* 0x080fe20000000010 */
[----:B------:R-:W-:Y:S01]  /*ba60*/  HFMA2.MMA R0, R15, R20, R0 ;  /* 0x000000140f007235 */ /* 0x000fe20000000000 */
[----:B------:R-:W-:Y:S01]  /*ba70*/  HFMA2 R91, R109, R18, R91 ;  /* 0x000000126d5b7231 */ /* 0x000fe2000000005b */
[----:B------:R-:W-:Y:S01]  /*ba80*/  IMAD.MOV.U32 R18, RZ, RZ, R13 ;  /* 0x000000ffff127224 */ /* 0x000fe200078e000d */
[----:B------:R-:W-:Y:S01]  /*ba90*/  PRMT R13, R69, 0x5410, R70 ;  /* 0x00005410450d7816 */ /* 0x000fe20000000046 */
[----:B------:R-:W-:Y:S01]  /*baa0*/  HADD2 R90, R90.H0_H0, R90.H1_H1 ;  /* 0x3000005a5a5a7230 */ /* 0x000fe20000000800 */
[----:B0-----:R-:W-:Y:S01]  /*bab0*/  PRMT R86, R121, 0x5410, R86 ;  /* 0x0000541079567816 */ /* 0x001fe20000000056 */
[----:B------:R-:W-:Y:S01]  /*bac0*/  HADD2 R16, R16.H0_H0, R16.H1_H1 ;  /* 0x3000001010107230 */ /* 0x000fe20000000800 */
[----:B------:R-:W-:Y:S01]  /*bad0*/  PRMT R71, R71, 0x5410, R68 ;  /* 0x0000541047477816 */ /* 0x000fe20000000044 */
[-C--:B------:R-:W-:Y:S01]  /*bae0*/  HFMA2 R56, R59, R20.reuse, R56 ;  /* 0x000000143b387231 */ /* 0x080fe20000000038 */
[-C--:B------:R-:W-:Y:S01]  /*baf0*/  HFMA2.MMA R61, R122, R21.reuse, R61 ;  /* 0x000000157a3d7235 */ /* 0x080fe2000000003d */
[----:B------:R-:W-:Y:S01]  /*bb00*/  HFMA2 R58, R57, R20, R58 ;  /* 0x00000014393a7231 */ /* 0x000fe2000000003a */
[----:B------:R-:W-:Y:S01]  /*bb10*/  HFMA2.MMA R0, R82, R21, R0 ;  /* 0x0000001552007235 */ /* 0x000fe20000000000 */
[----:B------:R-:W-:Y:S01]  /*bb20*/  HFMA2 R91, R86, R19, R91 ;  /* 0x00000013565b7231 */ /* 0x000fe2000000005b */
[----:B------:R-:W-:Y:S01]  /*bb30*/  HFMA2.MMA R14, R13, R110, R14 ;  /* 0x0000006e0d0e7235 */ /* 0x000fe2000000000e */
[----:B------:R-:W-:Y:S01]  /*bb40*/  PRMT R69, R90, 0x5410, R16 ;  /* 0x000054105a457816 */ /* 0x000fe20000000010 */
[----:B------:R-:W-:Y:S01]  /*bb50*/  HFMA2.MMA R48, R96, R19, R48 ;  /* 0x0000001360307235 */ /* 0x000fe20000000030 */
[----:B------:R-:W-:-:S02]  /*bb60*/  HFMA2 R13, R71, R105, R18 ;  /* 0x00000069470d7231 */ /* 0x000fc40000000012 */
[-C--:B------:R-:W-:Y:S01]  /*bb70*/  HFMA2 R56, R84, R21.reuse, R56 ;  /* 0x0000001554387231 */ /* 0x080fe20000000038 */
[----:B------:R-:W0:Y:S01]  /*bb80*/  LDS.128 R16, [UR4+0x130] ;  /* 0x00013004ff107984 */ /* 0x000e220008000c00 */
        /* <DEDUP_REMOVED lines=9> */
[----:B---3--:R-:W-:-:S04]  /*bc20*/  HFMA2 R23, R95, R24, R30 ;  /* 0x000000185f177231 */ /* 0x008fc8000000001e */
[----:B------:R-:W-:-:S04]  /*bc30*/  HFMA2 R23, R46, R25, R23 ;  /* 0x000000192e177231 */ /* 0x000fc80000000017 */
[----:B------:R-:W-:-:S04]  /*bc40*/  HFMA2 R23, R99, R26, R23 ;  /* 0x0000001a63177231 */ /* 0x000fc80000000017 */
[----:B------:R-:W-:-:S04]  /*bc50*/  HFMA2 R23, R94, R27, R23 ;  /* 0x0000001b5e177231 */ /* 0x000fc80000000017 */
[----:B------:R-:W-:Y:S02]  /*bc60*/  HADD2 R15, R23.H0_H0, R23.H1_H1 ;  /* 0x30000017170f7230 */ /* 0x000fe40000000800 */
[----:B------:R-:W1:Y:S01]  /*bc70*/  LDS.128 R20, [UR4+0x1b0] ;  /* 0x0001b004ff147984 */ /* 0x000e620008000c00 */
[----:B------:R-:W-:Y:S02]  /*bc80*/  HFMA2.MMA R31, R87, R24, R31 ;  /* 0x00000018571f7235 */ /* 0x000fe4000000001f */
[----:B------:R-:W-:-:S04]  /*bc90*/  HFMA2.MMA R97, R97, R51, R120 ;  /* 0x0000003361617235 */ /* 0x000fc80000000078 */
[----:B------:R-:W-:Y:S02]  /*bca0*/  HFMA2.MMA R31, R104, R25, R31 ;  /* 0x00000019681f7235 */ /* 0x000fe4000000001f */
[-C--:B0-----:R-:W-:Y:S02]  /*bcb0*/  HFMA2.MMA R34, R95, R16.reuse, R34 ;  /* 0x000000105f227235 */ /* 0x081fe40000000022 */
[----:B------:R-:W-:Y:S01]  /*bcc0*/  HFMA2.MMA R55, R89, R16, R55 ;  /* 0x0000001059377235 */ /* 0x000fe20000000037 */
[----:B------:R-:W-:Y:S01]  /*bcd0*/  HFMA2 R51, R98, R51, R49 ;  /* 0x0000003362337231 */ /* 0x000fe20000000031 */
[----:B------:R-:W-:Y:S01]  /*bce0*/  HFMA2.MMA R31, R109, R26, R31 ;  /* 0x0000001a6d1f7235 */ /* 0x000fe2000000001f */
[----:B------:R-:W-:Y:S01]  /*bcf0*/  HADD2 R49, R48.H0_H0, R48.H1_H1 ;  /* 0x3000003030317230 */ /* 0x000fe20000000800 */
[-C--:B------:R-:W-:Y:S01]  /*bd00*/  HFMA2.MMA R34, R46, R17.reuse, R34 ;  /* 0x000000112e227235 */ /* 0x080fe20000000022 */
[----:B------:R-:W-:Y:S01]  /*bd10*/  HFMA2 R52, R89, R24, R52 ;  /* 0x0000001859347231 */ /* 0x000fe20000000034 */
[----:B------:R-:W-:Y:S01]  /*bd20*/  HFMA2.MMA R55, R102, R17, R55 ;  /* 0x0000001166377235 */ /* 0x000fe20000000037 */
[----:B------:R-:W-:-:S02]  /*bd30*/  HADD2 R48, R91.H0_H0, R91.H1_H1 ;  /* 0x3000005b5b307230 */ /* 0x000fc40000000800 */
[-C--:B------:R-:W-:Y:S02]  /*bd40*/  HFMA2 R54, R93, R16.reuse, R54 ;  /* 0x000000105d367231 */ /* 0x080fe40000000036 */
[----:B------:R-:W-:Y:S01]  /*bd50*/  HFMA2 R35, R87, R16, R35 ;  /* 0x0000001057237231 */ /* 0x000fe20000000023 */
[----:B------:R-:W-:Y:S01]  /*bd60*/  HFMA2.MMA R53, R93, R24, R53 ;  /* 0x000000185d357235 */ /* 0x000fe20000000035 */
        /* <DEDUP_REMOVED lines=8> */
[-C--:B------:R-:W-:Y:S01]  /*bdf0*/  HFMA2 R54, R101, R18.reuse, R54 ;  /* 0x0000001265367231 */ /* 0x080fe20000000036 */
[----:B------:R-:W-:Y:S01]  /*be00*/  HFMA2.MMA R53, R128, R25, R53 ;  /* 0x0000001980357235 */ /* 0x000fe20000000035 */
[----:B------:R-:W-:-:S02]  /*be10*/  HFMA2 R35, R109, R18, R35 ;  /* 0x000000126d237231 */ /* 0x000fc40000000023 */
[----:B------:R-:W-:Y:S02]  /*be20*/  HADD2 R0, R0.H0_H0, R0.H1_H1 ;  /* 0x3000000000007230 */ /* 0x000fe40000000800 */
[----:B------:R-:W-:Y:S01]  /*be30*/  HADD2 R2, R2.H0_H0, R2.H1_H1 ;  /* 0x3000000202027230 */ /* 0x000fe20000000800 */
[-C--:B------:R-:W-:Y:S01]  /*be40*/  HFMA2.MMA R34, R94, R19.reuse, R34 ;  /* 0x000000135e227235 */ /* 0x080fe20000000022 */
[----:B------:R-:W-:Y:S01]  /*be50*/  HFMA2 R52, R96, R27, R52 ;  /* 0x0000001b60347231 */ /* 0x000fe20000000034 */
[----:B------:R-:W-:Y:S01]  /*be60*/  HFMA2.MMA R48, R96, R19, R48 ;  /* 0x0000001360307235 */ /* 0x000fe20000000030 */
[-C--:B------:R-:W-:Y:S02]  /*be70*/  HFMA2 R54, R88, R19.reuse, R54 ;  /* 0x0000001358367231 */ /* 0x080fe40000000036 */
[----:B------:R-:W-:Y:S01]  /*be80*/  HFMA2 R35, R86, R19, R35 ;  /* 0x0000001356237231 */ /* 0x000fe20000000023 */
[----:B------:R-:W-:Y:S01]  /*be90*/  HFMA2.MMA R53, R101, R26, R53 ;  /* 0x0000001a65357235 */ /* 0x000fe20000000035 */
[----:B------:R-:W0:Y:S01]  /*bea0*/  LDS.128 R16, [UR4+0x230] ;  /* 0x00023004ff107984 */ /* 0x000e220008000c00 */
[----:B------:R-:W-:Y:S01]  /*beb0*/  PRMT R0, R0, 0x5410, R2 ;  /* 0x0000541000007816 */ /* 0x000fe20000000002 */
[----:B------:R-:W-:-:S02]  /*bec0*/  HADD2 R52, R52.H0_H0, R52.H1_H1 ;  /* 0x3000003434347230 */ /* 0x000fc40000000800 */
[----:B------:R-:W-:Y:S01]  /*bed0*/  HADD2 R26, R31.H0_H0, R31.H1_H1 ;  /* 0x3000001f1f1a7230 */ /* 0x000fe20000000800 */
[----:B------:R-:W-:Y:S01]  /*bee0*/  PRMT R64, R64, 0x5410, R65 ;  /* 0x0000541040407816 */ /* 0x000fe20000000041 */
[----:B-1----:R-:W-:Y:S02]  /*bef0*/  HFMA2.MMA R38, R95, R20, R38 ;  /* 0x000000145f267235 */ /* 0x002fe40000000026 */
[----:B------:R-:W-:Y:S01]  /*bf00*/  HFMA2.MMA R11, R0, R105, R11 ;  /* 0x00000069000b7235 */ /* 0x000fe2000000000b */
[----:B------:R-:W-:Y:S01]  /*bf10*/  PRMT R52, R52, 0x5410, R26 ;  /* 0x0000541034347816 */ /* 0x000fe2000000001a */
[----:B------:R-:W-:Y:S01]  /*bf20*/  HFMA2.MMA R83, R89, R20, R83 ;  /* 0x0000001459537235 */ /* 0x000fe20000000053 */
[----:B------:R-:W-:Y:S01]  /*bf30*/  HFMA2 R55, R64, R110, R10 ;  /* 0x0000006e40377231 */ /* 0x000fe2000000000a */
[----:B------:R-:W-:Y:S01]  /*bf40*/  HFMA2.MMA R38, R46, R21, R38 ;  /* 0x000000152e267235 */ /* 0x000fe20000000026 */
[-C--:B------:R-:W-:Y:S02]  /*bf50*/  HFMA2 R64, R93, R20.reuse, R85 ;  /* 0x000000145d407231 */ /* 0x080fe40000000055 */
[----:B------:R-:W-:Y:S01]  /*bf60*/  HFMA2.MMA R11, R52, R105, R11 ;  /* 0x00000069340b7235 */ /* 0x000fe2000000000b */
        /* <DEDUP_REMOVED lines=12> */
[----:B------:R-:W1:Y:S01]  /*c030*/  LDS.128 R20, [UR4+0x2b0] ;  /* 0x0002b004ff147984 */ /* 0x000e620008000c00 */
[----:B------:R-:W-:Y:S01]  /*c040*/  HADD2 R64, R64.H0_H0, R64.H1_H1 ;  /* 0x3000004040407230 */ /* 0x000fe20000000800 */
[----:B------:R-:W-:-:S03]  /*c050*/  PRMT R66, R66, 0x5410, R67 ;  /* 0x0000541042427816 */ /* 0x000fc60000000043 */
[----:B------:R-:W-:Y:S01]  /*c060*/  HADD2 R38, R38.H0_H0, R38.H1_H1 ;  /* 0x3000002626267230 */ /* 0x000fe20000000800 */
[-C--:B0-----:R-:W-:Y:S01]  /*c070*/  HFMA2.MMA R42, R95, R16.reuse, R42 ;  /* 0x000000105f2a7235 */ /* 0x081fe2000000002a */
[----:B------:R-:W-:Y:S01]  /*c080*/  HADD2 R48, R48.H0_H0, R48.H1_H1 ;  /* 0x3000003030307230 */ /* 0x000fe20000000800 */
[----:B------:R-:W-:Y:S01]  /*c090*/  HFMA2.MMA R43, R89, R16, R43 ;  /* 0x00000010592b7235 */ /* 0x000fe2000000002b */
[----:B------:R-:W-:Y:S01]  /*c0a0*/  HADD2 R24, R35.H0_H0, R35.H1_H1 ;  /* 0x3000002323187230 */ /* 0x000fe20000000800 */
[----:B------:R-:W-:Y:S01]  /*c0b0*/  PRMT R38, R38, 0x5410, R64 ;  /* 0x0000541026267816 */ /* 0x000fe20000000040 */
[-C--:B------:R-:W-:Y:S01]  /*c0c0*/  HFMA2 R64, R93, R16.reuse, R44 ;  /* 0x000000105d407231 */ /* 0x080fe2000000002c */
[----:B------:R-:W-:Y:S01]  /*c0d0*/  HFMA2.MMA R42, R46, R17, R42 ;  /* 0x000000112e2a7235 */ /* 0x000fe2000000002a */
[----:B------:R-:W-:Y:S01]  /*c0e0*/  HFMA2 R47, R87, R16, R47 ;  /* 0x00000010572f7231 */ /* 0x000fe2000000002f */
[----:B------:R-:W-:Y:S01]  /*c0f0*/  HFMA2.MMA R9, R66, R105, R9 ;  /* 0x0000006942097235 */ /* 0x000fe20000000009 */
[----:B------:R-:W-:Y:S01]  /*c100*/  PRMT R48, R48, 0x5410, R24 ;  /* 0x0000541030307816 */ /* 0x000fe20000000018 */
[----:B------:R-:W-:Y:S01]  /*c110*/  HFMA2.MMA R43, R102, R17, R43 ;  /* 0x00000011662b7235 */ /* 0x000fe2000000002b */
[----:B------:R-:W-:-:S02]  /*c120*/  HFMA2 R64, R128, R17, R64 ;  /* 0x0000001180407231 */ /* 0x000fc40000000040 */
[----:B------:R-:W-:Y:S01]  /*c130*/  HFMA2 R17, R104, R17, R47 ;  /* 0x0000001168117231 */ /* 0x000fe2000000002f */
[----:B------:R-:W-:Y:S02]  /*c140*/  HFMA2.MMA R47, R99, R18, R42 ;  /* 0x00000012632f7235 */ /* 0x000fe4000000002a */
[----:B------:R-:W-:Y:S02]  /*c150*/  HFMA2.MMA R9, R48, R105, R9 ;  /* 0x0000006930097235 */ /* 0x000fe40000000009 */
[----:B------:R-:W-:Y:S01]  /*c160*/  HFMA2.MMA R48, R45, R18, R43 ;  /* 0x000000122d307235 */ /* 0x000fe2000000002b */
[----:B------:R-:W-:Y:S01]  /*c170*/  HADD2 R34, R34.H0_H0, R34.H1_H1 ;  /* 0x3000002222227230 */ /* 0x000fe20000000800 */
[-C--:B------:R-:W-:Y:S01]  /*c180*/  HFMA2.MMA R47, R94, R19.reuse, R47 ;  /* 0x000000135e2f7235 */ /* 0x080fe2000000002f */
[----:B------:R-:W-:Y:S02]  /*c190*/  HADD2 R54, R54.H0_H0, R54.H1_H1 ;  /* 0x3000003636367230 */ /* 0x000fe40000000800 */
[-C--:B------:R-:W-:Y:S01]  /*c1a0*/  HFMA2 R44, R101, R18.reuse, R64 ;  /* 0x00000012652c7231 */ /* 0x080fe20000000040 */
[----:B------:R-:W-:Y:S01]  /*c1b0*/  HFMA2.MMA R48, R96, R19, R48 ;  /* 0x0000001360307235 */ /* 0x000fe20000000030 */
[----:B------:R-:W-:Y:S01]  /*c1c0*/  HFMA2 R43, R109, R18, R17 ;  /* 0x000000126d2b7231 */ /* 0x000fe20000000011 */
[----:B------:R-:W-:Y:S01]  /*c1d0*/  PRMT R34, R34, 0x5410, R54 ;  /* 0x0000541022227816 */ /* 0x000fe20000000036 */
[----:B------:R-:W-:Y:S01]  /*c1e0*/  HFMA2 R44, R88, R19, R44 ;  /* 0x00000013582c7231 */ /* 0x000fe2000000002c */
[----:B------:R-:W-:-:S02]  /*c1f0*/  PRMT R72, R72, 0x5410, R73 ;  /* 0x0000541048487816 */ /* 0x000fc40000000049 */
[----:B------:R-:W-:Y:S01]  /*c200*/  PRMT R32, R32, 0x5410, R33 ;  /* 0x0000541020207816 */ /* 0x000fe20000000021 */
[----:B------:R-:W-:Y:S01]  /*c210*/  HFMA2 R43, R86, R19, R43 ;  /* 0x00000013562b7231 */ /* 0x000fe2000000002b */
[-C--:B-1----:R-:W-:Y:S01]  /*c220*/  HFMA2.MMA R126, R95, R20.reuse, R126 ;  /* 0x000000145f7e7235 */ /* 0x082fe2000000007e */
[-C--:B------:R-:W-:Y:S01]  /*c230*/  HFMA2 R10, R34, R110.reuse, R55 ;  /* 0x0000006e220a7231 */ /* 0x080fe20000000037 */
[----:B------:R-:W-:Y:S01]  /*c240*/  PRMT R28, R28, 0x5410, R29 ;  /* 0x000054101c1c7816 */ /* 0x000fe2000000001d */
[----:B------:R-:W-:Y:S02]  /*c250*/  HADD2 R47, R47.H0_H0, R47.H1_H1 ;  /* 0x3000002f2f2f7230 */ /* 0x000fe40000000800 */
[----:B------:R-:W-:Y:S01]  /*c260*/  HADD2 R44, R44.H0_H0, R44.H1_H1 ;  /* 0x3000002c2c2c7230 */ /* 0x000fe20000000800 */
[----:B------:R-:W-:Y:S01]  /*c270*/  HFMA2.MMA R97, R89, R20, R97 ;  /* 0x0000001459617235 */ /* 0x000fe20000000061 */
[----:B------:R-:W-:Y:S01]  /*c280*/  HFMA2 R55, R72, R110, R8 ;  /* 0x0000006e48377231 */ /* 0x000fe20000000008 */
[----:B------:R-:W-:Y:S01]  /*c290*/  HFMA2.MMA R5, R32, R105, R5 ;  /* 0x0000006920057235 */ /* 0x000fe20000000005 */
[----:B------:R-:W-:-:S02]  /*c2a0*/  HADD2 R48, R48.H0_H0, R48.H1_H1 ;  /* 0x3000003030307230 */ /* 0x000fc40000000800 */
[----:B------:R-:W-:Y:S01]  /*c2b0*/  HADD2 R24, R43.H0_H0, R43.H1_H1 ;  /* 0x3000002b2b187230 */ /* 0x000fe20000000800 */
[----:B------:R-:W-:Y:S01]  /*c2c0*/  PRMT R47, R47, 0x5410, R44 ;  /* 0x000054102f2f7816 */ /* 0x000fe2000000002c */
[-C--:B------:R-:W-:Y:S01]  /*c2d0*/  HFMA2 R8, R38, R110.reuse, R55 ;  /* 0x0000006e26087231 */ /* 0x080fe20000000037 */
[-C--:B------:R-:W-:Y:S01]  /*c2e0*/  HFMA2.MMA R126, R46, R21.reuse, R126 ;  /* 0x000000152e7e7235 */ /* 0x080fe2000000007e */
[-C--:B------:R-:W-:Y:S01]  /*c2f0*/  HFMA2 R55, R28, R110.reuse, R6 ;  /* 0x0000006e1c377231 */ /* 0x080fe20000000006 */
[----:B------:R-:W-:Y:S01]  /*c300*/  PRMT R48, R48, 0x5410, R24 ;  /* 0x0000541030307816 */ /* 0x000fe20000000018 */
[----:B------:R-:W-:Y:S01]  /*c310*/  HADD2 R83, R83.H0_H0, R83.H1_H1 ;  /* 0x3000005353537230 */ /* 0x000fe20000000800 */
[----:B------:R-:W-:Y:S01]  /*c320*/  HFMA2.MMA R97, R102, R21, R97 ;  /* 0x0000001566617235 */ /* 0x000fe20000000061 */
[----:B------:R-:W-:Y:S02]  /*c330*/  HADD2 R52, R52.H0_H0, R52.H1_H1 ;  /* 0x3000003434347230 */ /* 0x000fe40000000800 */
[----:B------:R-:W-:Y:S01]  /*c340*/  HFMA2 R6, R47, R110, R55 ;  /* 0x0000006e2f067231 */ /* 0x000fe20000000037 */
[-C--:B------:R-:W-:Y:S01]  /*c350*/  HFMA2.MMA R47, R99, R22.reuse, R126 ;  /* 0x00000016632f7235 */ /* 0x080fe2000000007e */
[-C--:B------:R-:W-:Y:S01]  /*c360*/  HFMA2 R64, R93, R20.reuse, R123 ;  /* 0x000000145d407231 */ /* 0x080fe2000000007b */
[----:B------:R-:W-:Y:S01]  /*c370*/  PRMT R83, R83, 0x5410, R52 ;  /* 0x0000541053537816 */ /* 0x000fe20000000034 */
[----:B------:R-:W-:Y:S01]  /*c380*/  HFMA2 R5, R48, R105, R5 ;  /* 0x0000006930057231 */ /* 0x000fe20000000005 */
[----:B------:R-:W-:Y:S01]  /*c390*/  HFMA2.MMA R48, R45, R22, R97 ;  /* 0x000000162d307235 */ /* 0x000fe20000000061 */
[----:B------:R-:W-:-:S02]  /*c3a0*/  HFMA2 R52, R87, R20, R51 ;  /* 0x0000001457347231 */ /* 0x000fc40000000033 */
[-C--:B------:R-:W-:Y:S01]  /*c3b0*/  HFMA2 R64, R128, R21.reuse, R64 ;  /* 0x0000001580407231 */ /* 0x080fe20000000040 */
[----:B------:R-:W-:Y:S01]  /*c3c0*/  HFMA2.MMA R47, R94, R23, R47 ;  /* 0x000000175e2f7235 */ /* 0x000fe2000000002f */
[----:B------:R-:W-:Y:S01]  /*c3d0*/  HFMA2 R52, R104, R21, R52 ;  /* 0x0000001568347231 */ /* 0x000fe20000000034 */
[----:B------:R-:W-:Y:S01]  /*c3e0*/  HFMA2.MMA R53, R88, R27, R53 ;  /* 0x0000001b58357235 */ /* 0x000fe20000000035 */
[-C--:B------:R-:W-:Y:S01]  /*c3f0*/  HFMA2 R44, R101, R22.reuse, R64 ;  /* 0x00000016652c7231 */ /* 0x080fe20000000040 */
[----:B------:R-:W-:Y:S01]  /*c400*/  HFMA2.MMA R48, R96, R23, R48 ;  /* 0x0000001760307235 */ /* 0x000fe20000000030 */
[----:B------:R-:W-:Y:S01]  /*c410*/  IADD3 R115, R115, 0x20, RZ ;  /* 0x0000002073737810 */ /* 0x000fe20007ffe0ff */
[----:B------:R-:W-:Y:S02]  /*c420*/  HADD2 R36, R36.H0_H0, R36.H1_H1 ;  /* 0x3000002424247230 */ /* 0x000fe40000000800 */
[----:B------:R-:W-:Y:S02]  /*c430*/  HADD2 R37, R37.H0_H0, R37.H1_H1 ;  /* 0x3000002525257230 */ /* 0x000fe40000000800 */
[----:B------:R-:W-:Y:S01]  /*c440*/  HFMA2 R43, R109, R22, R52 ;  /* 0x000000166d2b7231 */ /* 0x000fe20000000034 */
[----:B------:R-:W-:Y:S01]  /*c450*/  PRMT R40, R40, 0x5410, R41 ;  /* 0x0000541028287816 */ /* 0x000fe20000000029 */
[-C--:B------:R-:W-:Y:S01]  /*c460*/  HFMA2 R44, R88, R23.reuse, R44 ;  /* 0x00000017582c7231 */ /* 0x080fe2000000002c */
[C---:B------:R-:W-:Y:S01]  /*c470*/  ISETP.GE.AND P0, PT, R115.reuse, c[0x0][0x1ac], PT ;  /* 0x00006b0073007a0c */ /* 0x040fe20003f06270 */
[----:B------:R-:W-:Y:S01]  /*c480*/  HADD2 R61, R61.H0_H0, R61.H1_H1 ;  /* 0x3000003d3d3d7230 */ /* 0x000fe20000000800 */
[----:B------:R-:W-:Y:S01]  /*c490*/  ISETP.LT.AND P1, PT, R115, R116, PT ;  /* 0x000000747300720c */ /* 0x000fe20003f21270 */
[----:B------:R-:W-:Y:S01]  /*c4a0*/  HADD2 R56, R56.H0_H0, R56.H1_H1 ;  /* 0x3000003838387230 */ /* 0x000fe20000000800 */
[----:B------:R-:W-:Y:S01]  /*c4b0*/  PRMT R74, R74, 0x5410, R75 ;  /* 0x000054104a4a7816 */ /* 0x000fe2000000004b */
[----:B------:R-:W-:Y:S01]  /*c4c0*/  HFMA2 R43, R86, R23, R43 ;  /* 0x00000017562b7231 */ /* 0x000fe2000000002b */
[----:B------:R-:W-:Y:S01]  /*c4d0*/  PRMT R36, R36, 0x5410, R37 ;  /* 0x0000541024247816 */ /* 0x000fe20000000025 */
[----:B------:R-:W-:-:S02]  /*c4e0*/  HADD2 R47, R47.H0_H0, R47.H1_H1 ;  /* 0x3000002f2f2f7230 */ /* 0x000fc40000000800 */
[----:B------:R-:W-:Y:S01]  /*c4f0*/  HADD2 R44, R44.H0_H0, R44.H1_H1 ;  /* 0x3000002c2c2c7230 */ /* 0x000fe20000000800 */
[-C--:B------:R-:W-:Y:S01]  /*c500*/  HFMA2.MMA R3, R40, R105.reuse, R3 ;  /* 0x0000006928037235 */ /* 0x080fe20000000003 */
[----:B------:R-:W-:Y:S01]  /*c510*/  HADD2 R53, R53.H0_H0, R53.H1_H1 ;  /* 0x3000003535357230 */ /* 0x000fe20000000800 */
[----:B------:R-:W-:Y:S01]  /*c520*/  PRMT R61, R61, 0x5410, R56 ;  /* 0x000054103d3d7816 */ /* 0x000fe20000000038 */
[----:B------:R-:W-:Y:S02]  /*c530*/  HADD2 R48, R48.H0_H0, R48.H1_H1 ;  /* 0x3000003030307230 */ /* 0x000fe40000000800 */
[----:B------:R-:W-:Y:S01]  /*c540*/  HADD2 R24, R43.H0_H0, R43.H1_H1 ;  /* 0x3000002b2b187230 */ /* 0x000fe20000000800 */
[----:B------:R-:W-:Y:S01]  /*c550*/  HFMA2.MMA R7, R74, R105, R7 ;  /* 0x000000694a077235 */ /* 0x000fe20000000007 */
[-C--:B------:R-:W-:Y:S01]  /*c560*/  HFMA2 R55, R36, R110.reuse, R4 ;  /* 0x0000006e24377231 */ /* 0x080fe20000000004 */
[----:B------:R-:W-:Y:S01]  /*c570*/  PRMT R47, R47, 0x5410, R44 ;  /* 0x000054102f2f7816 */ /* 0x000fe2000000002c */
[----:B------:R-:W-:Y:S01]  /*c580*/  HFMA2 R12, R61, R110, R12 ;  /* 0x0000006e3d0c7231 */ /* 0x000fe2000000000c */
[----:B------:R-:W-:-:S02]  /*c590*/  PRMT R15, R15, 0x5410, R53 ;  /* 0x000054100f0f7816 */ /* 0x000fc40000000035 */
[----:B------:R-:W-:Y:S01]  /*c5a0*/  PRMT R48, R48, 0x5410, R24 ;  /* 0x0000541030307816 */ /* 0x000fe20000000018 */
[----:B------:R-:W-:Y:S01]  /*c5b0*/  UIADD3 UR4, UR4, 0x40, URZ ;  /* 0x0000004004047890 */ /* 0x000fe2000fffe03f */
[----:B------:R-:W-:Y:S02]  /*c5c0*/  HFMA2.MMA R14, R69, R110, R14 ;  /* 0x0000006e450e7235 */ /* 0x000fe4000000000e */
[-C--:B------:R-:W-:Y:S02]  /*c5d0*/  HFMA2.MMA R13, R49, R105.reuse, R13 ;  /* 0x00000069310d7235 */ /* 0x080fe4000000000d */
[----:B------:R-:W-:Y:S02]  /*c5e0*/  HFMA2.MMA R7, R83, R105, R7 ;  /* 0x0000006953077235 */ /* 0x000fe40000000007 */
[----:B------:R-:W-:Y:S01]  /*c5f0*/  HFMA2.MMA R4, R47, R110, R55 ;  /* 0x0000006e2f047235 */ /* 0x000fe20000000037 */
[----:B------:R-:W-:Y:S02]  /*c600*/  HFMA2 R12, R15, R110, R12 ;  /* 0x0000006e0f0c7231 */ /* 0x000fe4000000000c */
[----:B------:R-:W-:Y:S01]  /*c610*/  HFMA2 R3, R48, R105, R3 ;  /* 0x0000006930037231 */ /* 0x000fe20000000003 */
[----:B------:R-:W-:Y:S05]  /*c620*/  @!P0 BRA P1, `(.L_x_3165) ;  /* 0xffffbc0000008947 */ /* 0x000fea000083ffff */
.L_x_3164:
[----:B------:R-:W-:-:S04]  /*c630*/  ISETP.GE.AND P0, PT, R115, R116, PT ;  /* 0x000000747300720c */ /* 0x000fc80003f06270 */
[----:B------:R-:W-:-:S13]  /*c640*/  ISETP.GE.OR P0, PT, R115, c[0x0][0x1b0], P0 ;  /* 0x00006c0073007a0c */ /* 0x000fda0000706670 */
[----:B------:R-:W-:Y:S05]  /*c650*/  @P0 BRA `(.L_x_3166) ;  /* 0x00002de000000947 */ /* 0x000fea0003800000 */
.L_x_3167:
[----:B------:R-:W-:Y:S01]  /*c660*/  ISETP.NE.AND P0, PT, R115, R112, PT ;  /* 0x000000707300720c */ /* 0x000fe20003f05270 */
[----:B------:R0:W2:-:S12]  /*c670*/  LDG.E.128.CONSTANT R20, [R124.64] ;  /* 0x000000067c147981 */ /* 0x000098000c1e9d00 */
[----:B------:R-:W-:Y:S02]  /*c680*/  @!P0 LEA R24, R115, 0x1, 0x1 ;  /* 0x0000000173188811 */ /* 0x000fe400078e08ff */
[----:B------:R-:W-:-:S05]  /*c690*/  @!P0 MOV R25, 0x2 ;  /* 0x0000000200198802 */ /* 0x000fca0000000f00 */
[----:B------:R-:W-:-:S06]  /*c6a0*/  @!P0 IMAD.WIDE R24, R24, R25, c[0x0][0x198] ;  /* 0x0000660018188625 */ /* 0x000fcc00078e0219 */
[----:B------:R-:W3:Y:S01]  /*c6b0*/  @!P0 LDG.E.U16.CONSTANT R24, [R24.64] ;  /* 0x0000000618188981 */ /* 0x000ee2000c1e9500 */
[----:B------:R-:W-:-:S04]  /*c6c0*/  IMAD.MOV.U32 R47, RZ, RZ, 0x4 ;  /* 0x00000004ff2f7424 */ /* 0x000fc800078e00ff */
        /* <DEDUP_REMOVED lines=8> */
[----:B------:R-:W-:Y:S01]  /*c750*/  @!P0 IADD3 R113, R113, 0x1, RZ ;  /* 0x0000000171718810 */ /* 0x000fe20007ffe0ff */
[----:B------:R-:W-:Y:S02]  /*c760*/  HFMA2.MMA R78, -RZ, RZ, 0, 0.03125 ;  /* 0x00002800ff4e7435 */ /* 0x000fe400000001ff */
[----:B-----5:R-:W-:Y:S01]  /*c770*/  LDS.128 R28, [UR4+0x10] ;  /* 0x00001004ff1c7984 */ /* 0x020fe20008000c00 */
[----:B------:R-:W-:Y:S01]  /*c780*/  @!P0 LEA R98, R113, R118, 0x3 ;  /* 0x0000007671628211 */ /* 0x000fe200078e18ff */
[----:B0-----:R-:W-:-:S05]  /*c790*/  IMAD.WIDE R124, R47, c[0x0][0x18c], R44 ;  /* 0x000063002f7c7a25 */ /* 0x001fca00078e022c */
[----:B------:R-:W5:Y:S01]  /*c7a0*/  @!P0 LDL.64 R98, [R98] ;  /* 0x0000000062628983 */ /* 0x000f620000100a00 */
[C---:B--2---:R-:W-:Y:S02]  /*c7b0*/  LOP3.LUT R60, R21.reuse, 0x1f001f, RZ, 0xc0, !PT ;  /* 0x001f001f153c7812 */ /* 0x044fe400078ec0ff */
[--C-:B------:R-:W-:Y:S02]  /*c7c0*/  SHF.R.U32.HI R62, RZ, 0xa, R21.reuse ;  /* 0x0000000aff3e7819 */ /* 0x100fe40000011615 */
[----:B------:R-:W-:Y:S02]  /*c7d0*/  LOP3.LUT R61, R21, 0x3e003e0, RZ, 0xc0, !PT ;  /* 0x03e003e0153d7812 */ /* 0x000fe400078ec0ff */
[----:B------:R-:W-:Y:S01]  /*c7e0*/  SHF.R.U32.HI R21, RZ, 0xf, R21 ;  /* 0x0000000fff157819 */ /* 0x000fe20000011615 */
[----:B---3--:R-:W-:Y:S02]  /*c7f0*/  @!P0 IMAD.IADD R112, R24, 0x1, R115 ;  /* 0x0000000118708824 */ /* 0x008fe400078e0273 */
[----:B-1----:R-:W0:Y:S01]  /*c800*/  LDS.128 R24, [UR4] ;  /* 0x00000004ff187984 */ /* 0x002e220008000c00 */
[----:B------:R-:W-:-:S02]  /*c810*/  LOP3.LUT R21, R21, 0x10001, RZ, 0xc0, !PT ;  /* 0x0001000115157812 */ /* 0x000fc400078ec0ff */
[----:B------:R-:W-:Y:S02]  /*c820*/  LOP3.LUT R0, R20, 0x1f001f, RZ, 0xc0, !PT ;  /* 0x001f001f14007812 */ /* 0x000fe400078ec0ff */
[----:B------:R-:W-:Y:S02]  /*c830*/  SHF.R.U32.HI R15, RZ, 0xa, R20 ;  /* 0x0000000aff0f7819 */ /* 0x000fe40000011614 */
[C---:B----4-:R-:W-:Y:S02]  /*c840*/  LOP3.LUT R59, R16.reuse, 0x1f001f, RZ, 0xc0, !PT ;  /* 0x001f001f103b7812 */ /* 0x050fe400078ec0ff */
[--C-:B------:R-:W-:Y:S02]  /*c850*/  SHF.R.U32.HI R55, RZ, 0xa, R16.reuse ;  /* 0x0000000aff377819 */ /* 0x100fe40000011610 */
[----:B------:R-:W-:Y:S02]  /*c860*/  LOP3.LUT R58, R16, 0x3e003e0, RZ, 0xc0, !PT ;  /* 0x03e003e0103a7812 */ /* 0x000fe400078ec0ff */
[----:B------:R-:W-:-:S02]  /*c870*/  SHF.R.U32.HI R45, RZ, 0xe, R16 ;  /* 0x0000000eff2d7819 */ /* 0x000fc40000011610 */
[----:B------:R-:W-:Y:S02]  /*c880*/  SHF.R.U32.HI R16, RZ, 0xe, R17 ;  /* 0x0000000eff107819 */ /* 0x000fe40000011611 */
[----:B------:R-:W-:Y:S02]  /*c890*/  LOP3.LUT R2, R20, 0x3e003e0, RZ, 0xc0, !PT ;  /* 0x03e003e014027812 */ /* 0x000fe400078ec0ff */
[----:B------:R-:W-:Y:S02]  /*c8a0*/  SHF.R.U32.HI R20, RZ, 0xf, R20 ;  /* 0x0000000fff147819 */ /* 0x000fe40000011614 */
[----:B------:R-:W-:Y:S02]  /*c8b0*/  LOP3.LUT R63, R22, 0x1f001f, RZ, 0xc0, !PT ;  /* 0x001f001f163f7812 */ /* 0x000fe400078ec0ff */
[----:B------:R-:W-:Y:S02]  /*c8c0*/  LOP3.LUT R47, R21, 0x20002, R16, 0xf8, !PT ;  /* 0x00020002152f7812 */ /* 0x000fe400078ef810 */
[----:B------:R-:W-:-:S02]  /*c8d0*/  LOP3.LUT R16, R15, 0x1f001f, RZ, 0xc0, !PT ;  /* 0x001f001f0f107812 */ /* 0x000fc400078ec0ff */
[--C-:B------:R-:W-:Y:S02]  /*c8e0*/  SHF.R.U32.HI R65, RZ, 0xa, R22.reuse ;  /* 0x0000000aff417819 */ /* 0x100fe40000011616 */
[----:B------:R-:W-:Y:S02]  /*c8f0*/  LOP3.LUT R64, R22, 0x3e003e0, RZ, 0xc0, !PT ;  /* 0x03e003e016407812 */ /* 0x000fe400078ec0ff */
[----:B------:R-:W-:Y:S02]  /*c900*/  LOP3.LUT R20, R20, 0x10001, RZ, 0xc0, !PT ;  /* 0x0001000114147812 */ /* 0x000fe400078ec0ff */
[----:B------:R-:W-:Y:S02]  /*c910*/  LOP3.LUT R0, R0, 0x64006400, RZ, 0xfc, !PT ;  /* 0x6400640000007812 */ /* 0x000fe400078efcff */
[----:B------:R-:W-:Y:S02]  /*c920*/  LOP3.LUT R15, R2, 0x64006400, RZ, 0xfc, !PT ;  /* 0x64006400020f7812 */ /* 0x000fe400078efcff */
[----:B------:R-:W-:-:S02]  /*c930*/  SHF.R.U32.HI R22, RZ, 0xf, R22 ;  /* 0x0000000fff167819 */ /* 0x000fc40000011616 */
[----:B------:R-:W-:Y:S02]  /*c940*/  LOP3.LUT R2, R60, 0x64006400, RZ, 0xfc, !PT ;  /* 0x640064003c027812 */ /* 0x000fe400078efcff */
[----:B------:R-:W-:Y:S02]  /*c950*/  LOP3.LUT R63, R63, 0x64006400, RZ, 0xfc, !PT ;  /* 0x640064003f3f7812 */ /* 0x000fe400078efcff */
[----:B------:R-:W-:Y:S02]  /*c960*/  LOP3.LUT R66, R23, 0x1f001f, RZ, 0xc0, !PT ;  /* 0x001f001f17427812 */ /* 0x000fe400078ec0ff */
[C---:B------:R-:W-:Y:S02]  /*c970*/  LOP3.LUT R57, R17.reuse, 0x1f001f, RZ, 0xc0, !PT ;  /* 0x001f001f11397812 */ /* 0x040fe400078ec0ff */
[----:B------:R-:W-:Y:S02]  /*c980*/  SHF.R.U32.HI R52, RZ, 0xa, R17 ;  /* 0x0000000aff347819 */ /* 0x000fe40000011611 */
[----:B------:R-:W-:-:S02]  /*c990*/  LOP3.LUT R56, R17, 0x3e003e0, RZ, 0xc0, !PT ;  /* 0x03e003e011387812 */ /* 0x000fc400078ec0ff */
[----:B------:R-:W-:Y:S01]  /*c9a0*/  LOP3.LUT R45, R20, 0x20002, R45, 0xf8, !PT ;  /* 0x00020002142d7812 */ /* 0x000fe200078ef82d */
[----:B------:R-:W-:Y:S01]  /*c9b0*/  HADD2 R20, R0, -1040, -1040 ;  /* 0xe410e41000147430 */ /* 0x000fe20000000000 */
[----:B------:R-:W-:Y:S01]  /*c9c0*/  LOP3.LUT R67, R23, 0x3e003e0, RZ, 0xc0, !PT ;  /* 0x03e003e017437812 */ /* 0x000fe200078ec0ff */
[----:B------:R-:W-:Y:S01]  /*c9d0*/  HADD2 R0, R2, -1040, -1040 ;  /* 0xe410e41002007430 */ /* 0x000fe20000000000 */
[----:B------:R-:W-:Y:S02]  /*c9e0*/  SHF.R.U32.HI R68, RZ, 0xa, R23 ;  /* 0x0000000aff447819 */ /* 0x000fe40000011617 */
[----:B------:R-:W-:Y:S02]  /*c9f0*/  SHF.R.U32.HI R17, RZ, 0xe, R18 ;  /* 0x0000000eff117819 */ /* 0x000fe40000011612 */
[C---:B------:R-:W-:Y:S02]  /*ca00*/  LOP3.LUT R49, R19.reuse, 0x1f001f, RZ, 0xc0, !PT ;  /* 0x001f001f13317812 */ /* 0x040fe400078ec0ff */
[----:B------:R-:W-:-:S02]  /*ca10*/  LOP3.LUT R48, R19, 0x3e003e0, RZ, 0xc0, !PT ;  /* 0x03e003e013307812 */ /* 0x000fc400078ec0ff */
[--C-:B------:R-:W-:Y:S02]  /*ca20*/  SHF.R.U32.HI R54, RZ, 0xa, R19.reuse ;  /* 0x0000000aff367819 */ /* 0x100fe40000011613 */
[----:B------:R-:W-:Y:S02]  /*ca30*/  SHF.R.U32.HI R44, RZ, 0xe, R19 ;  /* 0x0000000eff2c7819 */ /* 0x000fe40000011613 */
[----:B------:R-:W-:Y:S01]  /*ca40*/  LOP3.LUT R22, R22, 0x10001, RZ, 0xc0, !PT ;  /* 0x0001000116167812 */ /* 0x000fe200078ec0ff */
[----:B------:R-:W-:Y:S01]  /*ca50*/  HADD2 R2, R63, -1040, -1040 ;  /* 0xe410e4103f027430 */ /* 0x000fe20000000000 */
        /* <DEDUP_REMOVED lines=8> */
[----:B------:R-:W-:Y:S01]  /*cae0*/  HFMA2 R16, R19, R78.H0_H0, -48, -48 ;  /* 0xd200d20013107431 */ /* 0x000fe2000004004e */
[----:B------:R-:W-:Y:S01]  /*caf0*/  LOP3.LUT R67, R67, 0x64006400, RZ, 0xfc, !PT ;  /* 0x6400640043437812 */ /* 0x000fe200078efcff */
[----:B------:R-:W-:Y:S01]  /*cb00*/  HADD2 R19, R66, -1040, -1040 ;  /* 0xe410e41042137430 */ /* 0x000fe20000000000 */
[----:B------:R-:W-:Y:S01]  /*cb10*/  LOP3.LUT R68, R68, 0x1f001f, RZ, 0xc0, !PT ;  /* 0x001f001f44447812 */ /* 0x000fe200078ec0ff */
[-C--:B0-----:R-:W-:Y:S01]  /*cb20*/  HFMA2.MMA R61, R20, R24.reuse, RZ ;  /* 0x00000018143d7235 */ /* 0x081fe200000000ff */
[----:B------:R-:W-:Y:S01]  /*cb30*/  LOP3.LUT R51, R18, 0x1f001f, RZ, 0xc0, !PT ;  /* 0x001f001f12337812 */ /* 0x000fe200078ec0ff */
[----:B------:R-:W-:Y:S01]  /*cb40*/  HFMA2.MMA R63, R2, R24, RZ ;  /* 0x00000018023f7235 */ /* 0x000fe200000000ff */
[----:B------:R-:W-:-:S02]  /*cb50*/  SHF.R.U32.HI R53, RZ, 0xa, R18 ;  /* 0x0000000aff357819 */ /* 0x000fc40000011612 */
[----:B------:R-:W-:Y:S01]  /*cb60*/  LOP3.LUT R50, R18, 0x3e003e0, RZ, 0xc0, !PT ;  /* 0x03e003e012327812 */ /* 0x000fe200078ec0ff */
[-C--:B------:R-:W-:Y:S01]  /*cb70*/  HFMA2 R18, R15, R78.reuse.H0_H0, -48, -48 ;  /* 0xd200d2000f127431 */ /* 0x080fe2000004004e */
        /* <DEDUP_REMOVED lines=10> */
[-C--:B------:R-:W-:Y:S01]  /*cc20*/  HFMA2 R24, R17, R25.reuse, R62 ;  /* 0x0000001911187231 */ /* 0x080fe2000000003e */
[----:B------:R-:W-:Y:S01]  /*cc30*/  HFMA2.MMA R63, R16, R25, R63 ;  /* 0x00000019103f7235 */ /* 0x000fe2000000003f */
[----:B------:R-:W-:-:S02]  /*cc40*/  HFMA2 R25, R15, R25, R64 ;  /* 0x000000190f197231 */ /* 0x000fc40000000040 */
[----:B------:R-:W-:Y:S02]  /*cc50*/  HADD2 R23, R23, -1040, -1040 ;  /* 0xe410e41017177430 */ /* 0x000fe40000000000 */
[----:B------:R-:W-:Y:S02]  /*cc60*/  HADD2 R21, R21, -1040, -1040 ;  /* 0xe410e41015157430 */ /* 0x000fe40000000000 */
[----:B------:R-:W-:Y:S01]  /*cc70*/  HFMA2 R67, R23, R26, R25 ;  /* 0x0000001a17437231 */ /* 0x000fe20000000019 */
[----:B------:R-:W-:Y:S01]  /*cc80*/  LOP3.LUT R25, R51, 0x64006400, RZ, 0xfc, !PT ;  /* 0x6400640033197812 */ /* 0x000fe200078efcff */
[----:B------:R-:W-:Y:S02]  /*cc90*/  HADD2 R22, R22, -1040, -1040 ;  /* 0xe410e41016167430 */ /* 0x000fe40000000000 */
[----:B------:R-:W-:Y:S01]  /*cca0*/  HFMA2.MMA R66, R21, R26, R63 ;  /* 0x0000001a15427235 */ /* 0x000fe2000000003f */
[----:B------:R-:W-:Y:S01]  /*ccb0*/  LOP3.LUT R63, R50, 0x64006400, RZ, 0xfc, !PT ;  /* 0x64006400323f7812 */ /* 0x000fe200078efcff */
[----:B------:R-:W-:-:S02]  /*ccc0*/  HADD2 R25, R25, -1040, -1040 ;  /* 0xe410e41019197430 */ /* 0x000fc40000000000 */
[----:B------:R-:W-:Y:S02]  /*ccd0*/  HADD2 R60, R60, -1040, -1040 ;  /* 0xe410e4103c3c7430 */ /* 0x000fe40000000000 */
[----:B------:R-:W-:Y:S01]  /*cce0*/  HFMA2 R64, R22, R26, R24 ;  /* 0x0000001a16407231 */ /* 0x000fe20000000018 */
[----:B------:R-:W-:Y:S01]  /*ccf0*/  LOP3.LUT R24, R49, 0x64006400, RZ, 0xfc, !PT ;  /* 0x6400640031187812 */ /* 0x000fe200078efcff */
[----:B------:R-:W-:Y:S01]  /*cd00*/  HFMA2.MMA R66, R25, R27, R66 ;  /* 0x0000001b19427235 */ /* 0x000fe20000000042 */
[----:B------:R-:W-:Y:S01]  /*cd10*/  HFMA2 R49, R63, R78.H0_H0, -48, -48 ;  /* 0xd200d2003f317431 */ /* 0x000fe2000004004e */
[----:B------:R-:W-:Y:S01]  /*cd20*/  HFMA2.MMA R62, R60, R26, R61 ;  /* 0x0000001a3c3e7235 */ /* 0x000fe2000000003d */
[----:B------:R-:W-:Y:S02]  /*cd30*/  LOP3.LUT R59, R59, 0x64006400, RZ, 0xfc, !PT ;  /* 0x640064003b3b7812 */ /* 0x000fe400078efcff */
[----:B------:R-:W-:Y:S02]  /*cd40*/  LOP3.LUT R61, R58, 0x64006400, RZ, 0xfc, !PT ;  /* 0x640064003a3d7812 */ /* 0x000fe400078efcff */
[----:B------:R-:W-:Y:S01]  /*cd50*/  HFMA2.MMA R58, R49, R28, R66 ;  /* 0x0000001c313a7235 */ /* 0x000fe20000000042 */
[----:B------:R-:W-:-:S02]  /*cd60*/  LOP3.LUT R53, R53, 0x1f001f, RZ, 0xc0, !PT ;  /* 0x001f001f35357812 */ /* 0x000fc400078ec0ff */
[----:B------:R-:W-:Y:S02]  /*cd70*/  LOP3.LUT R26, R57, 0x64006400, RZ, 0xfc, !PT ;  /* 0x64006400391a7812 */ /* 0x000fe400078efcff */
[----:B------:R-:W-:Y:S02]  /*cd80*/  SHF.R.U32.HI R66, RZ, 0xd, R40 ;  /* 0x0000000dff427819 */ /* 0x000fe40000011628 */
[----:B------:R-:W-:Y:S02]  /*cd90*/  LOP3.LUT R57, R56, 0x64006400, RZ, 0xfc, !PT ;  /* 0x6400640038397812 */ /* 0x000fe400078efcff */
[----:B------:R-:W-:Y:S01]  /*cda0*/  LOP3.LUT R65, R48, 0x64006400, RZ, 0xfc, !PT ;  /* 0x6400640030417812 */ /* 0x000fe200078efcff */
[----:B------:R-:W-:Y:S01]  /*cdb0*/  HADD2 R48, R59, -1040, -1040 ;  /* 0xe410e4103b307430 */ /* 0x000fe20000000000 */
[----:B------:R-:W-:Y:S01]  /*cdc0*/  LOP3.LUT R53, R53, 0x64006400, RZ, 0xfc, !PT ;  /* 0x6400640035357812 */ /* 0x000fe200078efcff */
[----:B------:R-:W-:Y:S01]  /*cdd0*/  HADD2 R26, R26, -1040, -1040 ;  /* 0xe410e4101a1a7430 */ /* 0x000fe20000000000 */
[----:B------:R-:W-:Y:S01]  /*cde0*/  LOP3.LUT R52, R52, 0x1f001f, RZ, 0xc0, !PT ;  /* 0x001f001f34347812 */ /* 0x000fe200078ec0ff */
[----:B------:R-:W-:Y:S01]  /*cdf0*/  HADD2 R24, R24, -1040, -1040 ;  /* 0xe410e41018187430 */ /* 0x000fe20000000000 */
[----:B------:R-:W-:Y:S01]  /*ce00*/  LOP3.LUT R66, R45, 0x40004, R66, 0xf8, !PT ;  /* 0x000400042d427812 */ /* 0x000fe200078ef842 */
[----:B------:R-:W-:Y:S01]  /*ce10*/  HFMA2 R50, R57, R78.H0_H0, -48, -48 ;  /* 0xd200d20039327431 */ /* 0x000fe2000004004e */
[----:B------:R-:W-:-:S02]  /*ce20*/  LOP3.LUT R54, R54, 0x1f001f, RZ, 0xc0, !PT ;  /* 0x001f001f36367812 */ /* 0x000fc400078ec0ff */
[----:B------:R-:W-:Y:S01]  /*ce30*/  LOP3.LUT R45, R42, 0x1f001f, RZ, 0xc0, !PT ;  /* 0x001f001f2a2d7812 */ /* 0x000fe200078ec0ff */
[----:B------:R-:W-:Y:S01]  /*ce40*/  HFMA2.MMA R62, R48, R27, R62 ;  /* 0x0000001b303e7235 */ /* 0x000fe2000000003e */
[----:B------:R-:W-:Y:S01]  /*ce50*/  LOP3.LUT R55, R55, 0x1f001f, RZ, 0xc0, !PT ;  /* 0x001f001f37377812 */ /* 0x000fe200078ec0ff */
[-C--:B------:R-:W-:Y:S01]  /*ce60*/  HFMA2 R51, R61, R78.reuse.H0_H0, -48, -48 ;  /* 0xd200d2003d337431 */ /* 0x080fe2000004004e */
[----:B------:R-:W-:Y:S01]  /*ce70*/  SHF.R.U32.HI R57, RZ, 0xd, R42 ;  /* 0x0000000dff397819 */ /* 0x000fe2000001162a */
[----:B------:R-:W-:Y:S01]  /*ce80*/  HADD2 R53, R53, -1040, -1040 ;  /* 0xe410e41035357430 */ /* 0x000fe20000000000 */
[----:B------:R-:W-:Y:S01]  /*ce90*/  LOP3.LUT R52, R52, 0x64006400, RZ, 0xfc, !PT ;  /* 0x6400640034347812 */ /* 0x000fe200078efcff */
[-C--:B------:R-:W-:Y:S01]  /*cea0*/  HFMA2 R64, R26, R27.reuse, R64 ;  /* 0x0000001b1a407231 */ /* 0x080fe20000000040 */
[----:B------:R-:W-:Y:S01]  /*ceb0*/  LOP3.LUT R56, R54, 0x64006400, RZ, 0xfc, !PT ;  /* 0x6400640036387812 */ /* 0x000fe200078efcff */
[----:B------:R-:W-:Y:S01]  /*cec0*/  HFMA2 R67, R24, R27, R67 ;  /* 0x0000001b18437231 */ /* 0x000fe20000000043 */
[----:B------:R-:W-:Y:S01]  /*ced0*/  LOP3.LUT R45, R45, 0x64006400, RZ, 0xfc, !PT ;  /* 0x640064002d2d7812 */ /* 0x000fe200078efcff */
[----:B------:R-:W-:Y:S01]  /*cee0*/  HFMA2 R27, R65, R78.H0_H0, -48, -48 ;  /* 0xd200d200411b7431 */ /* 0x000fe2000004004e */
[----:B------:R-:W-:-:S02]  /*cef0*/  LOP3.LUT R55, R55, 0x64006400, RZ, 0xfc, !PT ;  /* 0x6400640037377812 */ /* 0x000fc400078efcff */
[----:B------:R-:W-:Y:S02]  /*cf00*/  LOP3.LUT R68, R46, 0x40004, R57, 0xf8, !PT ;  /* 0x000400042e447812 */ /* 0x000fe400078ef839 */
[----:B------:R-:W-:Y:S01]  /*cf10*/  SHF.R.U32.HI R65, RZ, 0xd, R43 ;  /* 0x0000000dff417819 */ /* 0x000fe2000001162b */
[----:B------:R-:W-:Y:S01]  /*cf20*/  HADD2 R54, R52, -1040, -1040 ;  /* 0xe410e41034367430 */ /* 0x000fe20000000000 */
[----:B------:R-:W-:Y:S01]  /*cf30*/  LOP3.LUT R46, R43, 0x1f001f, RZ, 0xc0, !PT ;  /* 0x001f001f2b2e7812 */ /* 0x000fe200078ec0ff */
[----:B------:R-:W-:Y:S01]  /*cf40*/  HFMA2.MMA R62, R51, R28, R62 ;  /* 0x0000001c333e7235 */ /* 0x000fe2000000003e */
[-C--:B------:R-:W-:Y:S01]  /*cf50*/  HFMA2 R64, R50, R28.reuse, R64 ;  /* 0x0000001c32407231 */ /* 0x080fe20000000040 */
[----:B------:R-:W-:Y:S01]  /*cf60*/  HFMA2.MMA R61, R53, R29, R58 ;  /* 0x0000001d353d7235 */ /* 0x000fe2000000003a */
[----:B------:R-:W-:Y:S01]  /*cf70*/  HFMA2 R67, R27, R28, R67 ;  /* 0x0000001c1b437231 */ /* 0x000fe20000000043 */
[----:B------:R-:W-:Y:S01]  /*cf80*/  SHF.R.U32.HI R28, RZ, 0xd, R41 ;  /* 0x0000000dff1c7819 */ /* 0x000fe20000011629 */
[----:B------:R-:W-:Y:S01]  /*cf90*/  HADD2 R52, R56, -1040, -1040 ;  /* 0xe410e41038347430 */ /* 0x000fe20000000000 */
[----:B------:R-:W-:Y:S01]  /*cfa0*/  LOP3.LUT R65, R44, 0x40004, R65, 0xf8, !PT ;  /* 0x000400042c417812 */ /* 0x000fe200078ef841 */
[----:B------:R-:W-:Y:S01]  /*cfb0*/  HADD2 R57, R45, -1040, -1040 ;  /* 0xe410e4102d397430 */ /* 0x000fe20000000000 */
[----:B------:R-:W-:Y:S01]  /*cfc0*/  LOP3.LUT R46, R46, 0x64006400, RZ, 0xfc, !PT ;  /* 0x640064002e2e7812 */ /* 0x000fe200078efcff */
[----:B------:R-:W-:Y:S01]  /*cfd0*/  HADD2 R55, R55, -1040, -1040 ;  /* 0xe410e41037377430 */ /* 0x000fe20000000000 */
[----:B------:R-:W-:-:S02]  /*cfe0*/  LOP3.LUT R44, R42, 0x3e003e0, RZ, 0xc0, !PT ;  /* 0x03e003e02a2c7812 */ /* 0x000fc400078ec0ff */
[----:B------:R-:W-:Y:S01]  /*cff0*/  LOP3.LUT R45, R43, 0x3e003e0, RZ, 0xc0, !PT ;  /* 0x03e003e02b2d7812 */ /* 0x000fe200078ec0ff */
[-C--:B------:R-:W-:Y:S01]  /*d000*/  HFMA2 R63, R52, R29.reuse, R67 ;  /* 0x0000001d343f7231 */ /* 0x080fe20000000043 */
[----:B------:R-:W-:Y:S01]  /*d010*/  LOP3.LUT R67, R47, 0x40004, R28, 0xf8, !PT ;  /* 0x000400042f437812 */ /* 0x000fe200078ef81c */
[----:B------:R-:W-:Y:S01]  /*d020*/  HFMA2.MMA R72, R57, R30, R61 ;  /* 0x0000001e39487235 */ /* 0x000fe2000000003d */
[----:B------:R-:W-:Y:S01]  /*d030*/  LOP3.LUT R28, R40, 0x1f001f, RZ, 0xc0, !PT ;  /* 0x001f001f281c7812 */ /* 0x000fe200078ec0ff */
[----:B------:R-:W-:Y:S01]  /*d040*/  HADD2 R56, R46, -1040, -1040 ;  /* 0xe410e4102e387430 */ /* 0x000fe20000000000 */
[----:B------:R-:W-:Y:S01]  /*d050*/  LOP3.LUT R61, R44, 0x64006400, RZ, 0xfc, !PT ;  /* 0x640064002c3d7812 */ /* 0x000fe200078efcff */
[----:B------:R-:W-:Y:S01]  /*d060*/  HFMA2.MMA R62, R55, R29, R62 ;  /* 0x0000001d373e7235 */ /* 0x000fe2000000003e */
[----:B------:R-:W-:Y:S01]  /*d070*/  LOP3.LUT R69, R45, 0x64006400, RZ, 0xfc, !PT ;  /* 0x640064002d457812 */ /* 0x000fe200078efcff */
[----:B------:R-:W-:Y:S01]  /*d080*/  HFMA2 R64, R54, R29, R64 ;  /* 0x0000001d36407231 */ /* 0x000fe20000000040 */
[----:B------:R-:W0:Y:S01]  /*d090*/  LDS.128 R44, [UR4+0x20] ;  /* 0x00002004ff2c7984 */ /* 0x000e220008000c00 */
[----:B------:R-:W-:-:S02]  /*d0a0*/  LOP3.LUT R29, R41, 0x1f001f, RZ, 0xc0, !PT ;  /* 0x001f001f291d7812 */ /* 0x000fc400078ec0ff */
[----:B------:R-:W-:Y:S02]  /*d0b0*/  LOP3.LUT R28, R28, 0x64006400, RZ, 0xfc, !PT ;  /* 0x640064001c1c7812 */ /* 0x000fe400078efcff */
[----:B------:R-:W-:-:S03]  /*d0c0*/  LOP3.LUT R29, R29, 0x64006400, RZ, 0xfc, !PT ;  /* 0x640064001d1d7812 */ /* 0x000fc600078efcff */
[----:B------:R-:W-:Y:S02]  /*d0d0*/  HADD2 R59, R28, -1040, -1040 ;  /* 0xe410e4101c3b7430 */ /* 0x000fe40000000000 */
[----:B------:R-:W-:Y:S01]  /*d0e0*/  HADD2 R58, R29, -1040, -1040 ;  /* 0xe410e4101d3a7430 */ /* 0x000fe20000000000 */
[----:B------:R-:W-:Y:S01]  /*d0f0*/  LOP3.LUT R28, R40, 0x3e003e0, RZ, 0xc0, !PT ;  /* 0x03e003e0281c7812 */ /* 0x000fe200078ec0ff */
[-C--:B------:R-:W-:Y:S02]  /*d100*/  HFMA2 R74, R56, R30.reuse, R63 ;  /* 0x0000001e384a7231 */ /* 0x080fe4000000003f */
[----:B------:R-:W-:Y:S01]  /*d110*/  HFMA2.MMA R70, R59, R30, R62 ;  /* 0x0000001e3b467235 */ /* 0x000fe2000000003e */
[----:B------:R-:W-:Y:S01]  /*d120*/  HFMA2 R71, R58, R30, R64 ;  /* 0x0000001e3a477231 */ /* 0x000fe20000000040 */
[----:B------:R-:W-:Y:S01]  /*d130*/  LOP3.LUT R30, R41, 0x3e003e0, RZ, 0xc0, !PT ;  /* 0x03e003e0291e7812 */ /* 0x000fe200078ec0ff */
[----:B------:R-:W-:Y:S01]  /*d140*/  HFMA2 R62, R61, R78.H0_H0, -48, -48 ;  /* 0xd200d2003d3e7431 */ /* 0x000fe2000004004e */
[----:B------:R-:W-:-:S02]  /*d150*/  LOP3.LUT R29, R28, 0x64006400, RZ, 0xfc, !PT ;  /* 0x640064001c1d7812 */ /* 0x000fc400078efcff */
[----:B------:R-:W-:Y:S01]  /*d160*/  LOP3.LUT R63, R30, 0x64006400, RZ, 0xfc, !PT ;  /* 0x640064001e3f7812 */ /* 0x000fe200078efcff */
[-C--:B------:R-:W-:Y:S01]  /*d170*/  HFMA2 R61, R69, R78.reuse.H0_H0, -48, -48 ;  /* 0xd200d200453d7431 */ /* 0x080fe2000004004e */
[----:B------:R-:W-:Y:S01]  /*d180*/  SHF.R.U32.HI R40, RZ, 0xa, R40 ;  /* 0x0000000aff287819 */ /* 0x000fe20000011628 */
[----:B------:R-:W-:Y:S01]  /*d190*/  HFMA2.MMA R80, R62, R31, R72 ;  /* 0x0000001f3e507235 */ /* 0x000fe20000000048 */
[----:B------:R-:W-:Y:S01]  /*d1a0*/  SHF.R.U32.HI R72, RZ, 0xa, R42 ;  /* 0x0000000aff487819 */ /* 0x000fe2000001162a */
[-C--:B------:R-:W-:Y:S01]  /*d1b0*/  HFMA2 R64, R29, R78.reuse.H0_H0, -48, -48 ;  /* 0xd200d2001d407431 */ /* 0x080fe2000004004e */
[----:B------:R-:W-:Y:S01]  /*d1c0*/  SHF.R.U32.HI R69, RZ, 0xa, R41 ;  /* 0x0000000aff457819 */ /* 0x000fe20000011629 */
[----:B------:R-:W-:Y:S01]  /*d1d0*/  HFMA2 R63, R63, R78.H0_H0, -48, -48 ;  /* 0xd200d2003f3f7431 */ /* 0x000fe2000004004e */
[----:B------:R-:W-:Y:S02]  /*d1e0*/  SHF.R.U32.HI R43, RZ, 0xa, R43 ;  /* 0x0000000aff2b7819 */ /* 0x000fe4000001162b */
[----:B------:R-:W-:-:S02]  /*d1f0*/  SHF.R.U32.HI R83, RZ, 0xc, R36 ;  /* 0x0000000cff537819 */ /* 0x000fc40000011624 */
[----:B------:R-:W-:Y:S02]  /*d200*/  LOP3.LUT R40, R40, 0x1f001f, RZ, 0xc0, !PT ;  /* 0x001f001f28287812 */ /* 0x000fe400078ec0ff */
[----:B------:R-:W-:Y:S02]  /*d210*/  LOP3.LUT R72, R72, 0x1f001f, RZ, 0xc0, !PT ;  /* 0x001f001f48487812 */ /* 0x000fe400078ec0ff */
[----:B------:R-:W-:Y:S01]  /*d220*/  SHF.R.U32.HI R82, RZ, 0xc, R37 ;  /* 0x0000000cff527819 */ /* 0x000fe20000011625 */
[----:B------:R-:W-:Y:S01]  /*d230*/  HFMA2.MMA R73, R64, R31, R70 ;  /* 0x0000001f40497235 */ /* 0x000fe20000000046 */
[C---:B------:R-:W-:Y:S01]  /*d240*/  LOP3.LUT R41, R36.reuse, 0x1f001f, RZ, 0xc0, !PT ;  /* 0x001f001f24297812 */ /* 0x040fe200078ec0ff */
[----:B------:R-:W-:Y:S01]  /*d250*/  HFMA2 R79, R63, R31, R71 ;  /* 0x0000001f3f4f7231 */ /* 0x000fe20000000047 */
[----:B------:R-:W-:Y:S02]  /*d260*/  LOP3.LUT R42, R36, 0x3e003e0, RZ, 0xc0, !PT ;  /* 0x03e003e0242a7812 */ /* 0x000fe400078ec0ff */
[----:B------:R-:W-:-:S02]  /*d270*/  SHF.R.U32.HI R28, RZ, 0xa, R36 ;  /* 0x0000000aff1c7819 */ /* 0x000fc40000011624 */
[----:B------:R-:W-:Y:S02]  /*d280*/  LOP3.LUT R69, R69, 0x1f001f, RZ, 0xc0, !PT ;  /* 0x001f001f45457812 */ /* 0x000fe400078ec0ff */
[----:B------:R-:W-:Y:S02]  /*d290*/  LOP3.LUT R43, R43, 0x1f001f, RZ, 0xc0, !PT ;  /* 0x001f001f2b2b7812 */ /* 0x000fe400078ec0ff */
[----:B------:R-:W-:Y:S02]  /*d2a0*/  LOP3.LUT R36, R66, 0x80008, R83, 0xf8, !PT ;  /* 0x0008000842247812 */ /* 0x000fe400078ef853 */
[C---:B------:R-:W-:Y:S02]  /*d2b0*/  LOP3.LUT R70, R37.reuse, 0x1f001f, RZ, 0xc0, !PT ;  /* 0x001f001f25467812 */ /* 0x040fe400078ec0ff */
[----:B------:R-:W-:Y:S02]  /*d2c0*/  LOP3.LUT R71, R37, 0x3e003e0, RZ, 0xc0, !PT ;  /* 0x03e003e025477812 */ /* 0x000fe400078ec0ff */
[----:B------:R-:W-:-:S02]  /*d2d0*/  SHF.R.U32.HI R29, RZ, 0xa, R37 ;  /* 0x0000000aff1d7819 */ /* 0x000fc40000011625 */
[----:B------:R-:W-:Y:S02]  /*d2e0*/  SHF.R.U32.HI R85, RZ, 0xc, R38 ;  /* 0x0000000cff557819 */ /* 0x000fe40000011626 */
[----:B------:R-:W-:Y:S02]  /*d2f0*/  LOP3.LUT R40, R40, 0x64006400, RZ, 0xfc, !PT ;  /* 0x6400640028287812 */ /* 0x000fe400078efcff */
[----:B------:R-:W-:Y:S01]  /*d300*/  LOP3.LUT R66, R72, 0x64006400, RZ, 0xfc, !PT ;  /* 0x6400640048427812 */ /* 0x000fe200078efcff */
[----:B------:R-:W-:Y:S01]  /*d310*/  HFMA2 R81, R61, R31, R74 ;  /* 0x0000001f3d517231 */ /* 0x000fe2000000004a */
[----:B------:R-:W-:Y:S02]  /*d320*/  LOP3.LUT R37, R67, 0x80008, R82, 0xf8, !PT ;  /* 0x0008000843257812 */ /* 0x000fe400078ef852 */
[----:B------:R-:W-:Y:S02]  /*d330*/  SHF.R.U32.HI R84, RZ, 0xc, R39 ;  /* 0x0000000cff547819 */ /* 0x000fe40000011627 */
[----:B------:R-:W-:-:S02]  /*d340*/  LOP3.LUT R67, R69, 0x64006400, RZ, 0xfc, !PT ;  /* 0x6400640045437812 */ /* 0x000fc400078efcff */
[----:B------:R-:W-:Y:S02]  /*d350*/  LOP3.LUT R43, R43, 0x64006400, RZ, 0xfc, !PT ;  /* 0x640064002b2b7812 */ /* 0x000fe400078efcff */
[C---:B------:R-:W-:Y:S02]  /*d360*/  LOP3.LUT R74, R38.reuse, 0x1f001f, RZ, 0xc0, !PT ;  /* 0x001f001f264a7812 */ /* 0x040fe400078ec0ff */
[----:B------:R-:W-:Y:S02]  /*d370*/  LOP3.LUT R75, R38, 0x3e003e0, RZ, 0xc0, !PT ;  /* 0x03e003e0264b7812 */ /* 0x000fe400078ec0ff */
[----:B------:R-:W-:Y:S01]  /*d380*/  SHF.R.U32.HI R30, RZ, 0xa, R38 ;  /* 0x0000000aff1e7819 */ /* 0x000fe20000011626 */
[----:B------:R-:W-:Y:S01]  /*d390*/  HADD2 R66, R66, -1040, -1040 ;  /* 0xe410e41042427430 */ /* 0x000fe20000000000 */
[----:B------:R-:W-:Y:S01]  /*d3a0*/  LOP3.LUT R38, R68, 0x80008, R85, 0xf8, !PT ;  /* 0x0008000844267812 */ /* 0x000fe200078ef855 */
[----:B------:R-:W-:Y:S01]  /*d3b0*/  HADD2 R68, R40, -1040, -1040 ;  /* 0xe410e41028447430 */ /* 0x000fe20000000000 */
[----:B------:R-:W-:-:S02]  /*d3c0*/  LOP3.LUT R76, R39, 0x1f001f, RZ, 0xc0, !PT ;  /* 0x001f001f274c7812 */ /* 0x000fc400078ec0ff */
[----:B------:R-:W-:Y:S02]  /*d3d0*/  LOP3.LUT R77, R39, 0x3e003e0, RZ, 0xc0, !PT ;  /* 0x03e003e0274d7812 */ /* 0x000fe400078ec0ff */
[----:B------:R-:W-:Y:S01]  /*d3e0*/  SHF.R.U32.HI R31, RZ, 0xa, R39 ;  /* 0x0000000aff1f7819 */ /* 0x000fe20000011627 */
[----:B------:R-:W-:Y:S01]  /*d3f0*/  HADD2 R67, R67, -1040, -1040 ;  /* 0xe410e41043437430 */ /* 0x000fe20000000000 */
[----:B------:R-:W-:Y:S01]  /*d400*/  LOP3.LUT R39, R65, 0x80008, R84, 0xf8, !PT ;  /* 0x0008000841277812 */ /* 0x000fe200078ef854 */
[----:B------:R-:W-:Y:S01]  /*d410*/  HADD2 R65, R43, -1040, -1040 ;  /* 0xe410e4102b417430 */ /* 0x000fe20000000000 */
[----:B------:R-:W-:Y:S02]  /*d420*/  LOP3.LUT R41, R41, 0x64006400, RZ, 0xfc, !PT ;  /* 0x6400640029297812 */ /* 0x000fe400078efcff */
[----:B------:R-:W-:Y:S01]  /*d430*/  LOP3.LUT R69, R74, 0x64006400, RZ, 0xfc, !PT ;  /* 0x640064004a457812 */ /* 0x000fe200078efcff */
[-C--:B0-----:R-:W-:Y:S01]  /*d440*/  HFMA2.MMA R40, R68, R44.reuse, R73 ;  /* 0x0000002c44287235 */ /* 0x081fe20000000049 */
[-C--:B------:R-:W-:Y:S01]  /*d450*/  HFMA2 R79, R67, R44.reuse, R79 ;  /* 0x0000002c434f7231 */ /* 0x080fe2000000004f */
[----:B------:R-:W-:Y:S01]  /*d460*/  HFMA2.MMA R80, R66, R44, R80 ;  /* 0x0000002c42507235 */ /* 0x000fe20000000050 */
[----:B------:R-:W-:Y:S01]  /*d470*/  HFMA2 R81, R65, R44, R81 ;  /* 0x0000002c41517231 */ /* 0x000fe20000000051 */
        /* <DEDUP_REMOVED lines=41> */
[----:B------:R-:W-:Y:S02]  /*d710*/  SHF.R.U32.HI R86, RZ, 0xb, R33 ;  /* 0x0000000bff567819 */ /* 0x000fe40000011621 */
[----:B------:R-:W-:-:S02]  /*d720*/  LOP3.LUT R80, R32, 0x1f001f, RZ, 0xc0, !PT ;  /* 0x001f001f20507812 */ /* 0x000fc400078ec0ff */
[--C-:B------:R-:W-:Y:S02]  /*d730*/  SHF.R.U32.HI R40, RZ, 0xa, R32.reuse ;  /* 0x0000000aff287819 */ /* 0x100fe40000011620 */
[----:B------:R-:W-:Y:S02]  /*d740*/  SHF.R.U32.HI R85, RZ, 0xb, R32 ;  /* 0x0000000bff557819 */ /* 0x000fe40000011620 */
[----:B------:R-:W-:Y:S02]  /*d750*/  LOP3.LUT R81, R34, 0x3e003e0, RZ, 0xc0, !PT ;  /* 0x03e003e022517812 */ /* 0x000fe400078ec0ff */
[----:B------:R-:W-:Y:S02]  /*d760*/  LOP3.LUT R82, R35, 0x3e003e0, RZ, 0xc0, !PT ;  /* 0x03e003e023527812 */ /* 0x000fe400078ec0ff */
[----:B------:R-:W-:Y:S02]  /*d770*/  LOP3.LUT R32, R33, 0x1f001f, RZ, 0xc0, !PT ;  /* 0x001f001f21207812 */ /* 0x000fe400078ec0ff */
[----:B------:R-:W-:-:S02]  /*d780*/  SHF.R.U32.HI R41, RZ, 0xa, R33 ;  /* 0x0000000aff297819 */ /* 0x000fc40000011621 */
[----:B------:R-:W-:Y:S02]  /*d790*/  LOP3.LUT R33, R34, 0x1f001f, RZ, 0xc0, !PT ;  /* 0x001f001f22217812 */ /* 0x000fe400078ec0ff */
[--C-:B------:R-:W-:Y:S02]  /*d7a0*/  SHF.R.U32.HI R42, RZ, 0xa, R34.reuse ;  /* 0x0000000aff2a7819 */ /* 0x100fe40000011622 */
[----:B------:R-:W-:Y:S02]  /*d7b0*/  SHF.R.U32.HI R87, RZ, 0xb, R34 ;  /* 0x0000000bff577819 */ /* 0x000fe40000011622 */
        /* <DEDUP_REMOVED lines=17> */
[----:B------:R-:W1:Y:S01]  /*d8d0*/  LDS.128 R32, [UR4+0x80] ;  /* 0x00008004ff207984 */ /* 0x000e620008000c00 */
[----:B------:R-:W-:Y:S02]  /*d8e0*/  HADD2 R84, R80, -1040, -1040 ;  /* 0xe410e41050547430 */ /* 0x000fe40000000000 */
[----:B------:R-:W-:Y:S02]  /*d8f0*/  HADD2 R82, R82, -1040, -1040 ;  /* 0xe410e41052527430 */ /* 0x000fe40000000000 */
[----:B------:R-:W-:Y:S02]  /*d900*/  HADD2 R80, R36, -1040, -1040 ;  /* 0xe410e41024507430 */ /* 0x000fe40000000000 */
[----:B------:R-:W-:Y:S01]  /*d910*/  HADD2 R78, R78, -1040, -1040 ;  /* 0xe410e4104e4e7430 */ /* 0x000fe20000000000 */
[----:B------:R-:W-:Y:S01]  /*d920*/  LOP3.LUT R40, R40, 0x1f001f, RZ, 0xc0, !PT ;  /* 0x001f001f28287812 */ /* 0x000fe200078ec0ff */
[-C--:B0-----:R-:W-:Y:S01]  /*d930*/  HFMA2 R88, R82, R28.reuse, R88 ;  /* 0x0000001c52587231 */ /* 0x081fe20000000058 */
[-C--:B------:R-:W-:Y:S01]  /*d940*/  HFMA2.MMA R91, R84, R28.reuse, R91 ;  /* 0x0000001c545b7235 */ /* 0x080fe2000000005b */
[----:B------:R-:W-:Y:S01]  /*d950*/  HFMA2 R92, R78, R28, R92 ;  /* 0x0000001c4e5c7231 */ /* 0x000fe2000000005c */
[----:B------:R-:W-:Y:S01]  /*d960*/  HFMA2.MMA R36, R80, R28, R89 ;  /* 0x0000001c50247235 */ /* 0x000fe20000000059 */
[----:B------:R-:W-:Y:S01]  /*d970*/  HFMA2 R89, R81, R29, R88 ;  /* 0x0000001d51597231 */ /* 0x000fe20000000058 */
[----:B------:R-:W-:-:S02]  /*d980*/  LOP3.LUT R88, R43, 0x1f001f, RZ, 0xc0, !PT ;  /* 0x001f001f2b587812 */ /* 0x000fc400078ec0ff */
[----:B------:R-:W-:Y:S01]  /*d990*/  LOP3.LUT R40, R40, 0x64006400, RZ, 0xfc, !PT ;  /* 0x6400640028287812 */ /* 0x000fe200078efcff */
[----:B------:R-:W-:Y:S01]  /*d9a0*/  HFMA2 R94, R47, R29, R92 ;  /* 0x0000001d2f5e7231 */ /* 0x000fe2000000005c */
[----:B------:R-:W-:Y:S01]  /*d9b0*/  LOP3.LUT R92, R85, 0x64006400, RZ, 0xfc, !PT ;  /* 0x64006400555c7812 */ /* 0x000fe200078efcff */
[-C--:B------:R-:W-:Y:S01]  /*d9c0*/  HFMA2.MMA R91, R83, R29.reuse, R91 ;  /* 0x0000001d535b7235 */ /* 0x080fe2000000005b */
[----:B------:R-:W-:Y:S02]  /*d9d0*/  LOP3.LUT R42, R42, 0x1f001f, RZ, 0xc0, !PT ;  /* 0x001f001f2a2a7812 */ /* 0x000fe400078ec0ff */
[----:B------:R-:W-:Y:S01]  /*d9e0*/  LOP3.LUT R85, R88, 0x64006400, RZ, 0xfc, !PT ;  /* 0x6400640058557812 */ /* 0x000fe200078efcff */
[----:B------:R-:W-:Y:S01]  /*d9f0*/  HADD2 R88, R40, -1040, -1040 ;  /* 0xe410e41028587430 */ /* 0x000fe20000000000 */
[----:B------:R-:W-:Y:S01]  /*da00*/  LOP3.LUT R42, R42, 0x64006400, RZ, 0xfc, !PT ;  /* 0x640064002a2a7812 */ /* 0x000fe200078efcff */
[----:B------:R-:W-:Y:S01]  /*da10*/  HFMA2.MMA R28, R79, R29, R36 ;  /* 0x0000001d4f1c7235 */ /* 0x000fe20000000024 */
[----:B------:R-:W-:Y:S01]  /*da20*/  LOP3.LUT R87, R38, 0x100010, R87, 0xf8, !PT ;  /* 0x0010001026577812 */ /* 0x000fe200078ef857 */
[----:B------:R-:W-:Y:S01]  /*da30*/  HADD2 R92, R92, -1040, -1040 ;  /* 0xe410e4105c5c7430 */ /* 0x000fe20000000000 */
[----:B------:R-:W-:Y:S01]  /*da40*/  LOP3.LUT R90, R39, 0x100010, R90, 0xf8, !PT ;  /* 0x00100010275a7812 */ /* 0x000fe200078ef85a */
[----:B------:R-:W-:Y:S01]  /*da50*/  HFMA2.MMA R40, R88, R30, R91 ;  /* 0x0000001e58287235 */ /* 0x000fe2000000005b */
[----:B------:R-:W0:Y:S01]  /*da60*/  LDS.128 R36, [UR4+0x90] ;  /* 0x00009004ff247984 */ /* 0x000e220008000c00 */
[----:B------:R-:W-:-:S02]  /*da70*/  LOP3.LUT R41, R41, 0x1f001f, RZ, 0xc0, !PT ;  /* 0x001f001f29297812 */ /* 0x000fc400078ec0ff */
[----:B------:R-:W-:Y:S01]  /*da80*/  LOP3.LUT R29, R86, 0x64006400, RZ, 0xfc, !PT ;  /* 0x64006400561d7812 */ /* 0x000fe200078efcff */
[----:B------:R-:W-:Y:S01]  /*da90*/  HADD2 R86, R42, -1040, -1040 ;  /* 0xe410e4102a567430 */ /* 0x000fe20000000000 */
[----:B------:R-:W-:Y:S01]  /*daa0*/  LOP3.LUT R43, R87, 0x64006400, RZ, 0xfc, !PT ;  /* 0x64006400572b7812 */ /* 0x000fe200078efcff */
[----:B------:R-:W-:Y:S01]  /*dab0*/  HFMA2.MMA R40, R92, R31, R40 ;  /* 0x0000001f5c287235 */ /* 0x000fe20000000028 */
[----:B------:R-:W-:Y:S02]  /*dac0*/  LOP3.LUT R41, R41, 0x64006400, RZ, 0xfc, !PT ;  /* 0x6400640029297812 */ /* 0x000fe400078efcff */
[----:B------:R-:W-:Y:S01]  /*dad0*/  LOP3.LUT R93, R90, 0x64006400, RZ, 0xfc, !PT ;  /* 0x640064005a5d7812 */ /* 0x000fe200078efcff */
[----:B------:R-:W-:Y:S01]  /*dae0*/  HFMA2.MMA R28, R86, R30, R28 ;  /* 0x0000001e561c7235 */ /* 0x000fe2000000001c */
[----:B------:R-:W-:Y:S02]  /*daf0*/  HADD2 R90, R43, -1040, -1040 ;  /* 0xe410e4102b5a7430 */ /* 0x000fe40000000000 */
[----:B------:R-:W-:-:S02]  /*db00*/  HADD2 R87, R41, -1040, -1040 ;  /* 0xe410e41029577430 */ /* 0x000fc40000000000 */
        /* <DEDUP_REMOVED lines=11> */
[----:B------:R-:W-:Y:S02]  /*dbc0*/  HADD2 R95, R41.H0_H0, R41.H1_H1 ;  /* 0x30000029295f7230 */ /* 0x000fe40000000800 */
[----:B------:R-:W-:Y:S02]  /*dbd0*/  HFMA2 R93, R89, R31, R94 ;  /* 0x0000001f595d7231 */ /* 0x000fe4000000005e */
[-C--:B------:R-:W-:Y:S02]  /*dbe0*/  HFMA2 R41, R0, R32.reuse, RZ.H0_H0 ;  /* 0x0000002000297231 */ /* 0x080fe400000400ff */
[----:B------:R-:W-:Y:S02]  /*dbf0*/  HADD2 R94, R28.H0_H0, R28.H1_H1 ;  /* 0x3000001c1c5e7230 */ /* 0x000fe40000000800 */
[----:B------:R-:W-:Y:S01]  /*dc00*/  HFMA2 R32, R19, R32, RZ.H0_H0 ;  /* 0x0000002013207231 */ /* 0x000fe200000400ff */
[----:B------:R-:W1:Y:S01]  /*dc10*/  LDS.128 R28, [UR4+0xa0] ;  /* 0x0000a004ff1c7984 */ /* 0x000e620008000c00 */
[----:B------:R-:W-:-:S02]  /*dc20*/  HFMA2.MMA R42, R16, R33, R42 ;  /* 0x00000021102a7235 */ /* 0x000fc4000000002a */
[----:B------:R-:W-:Y:S01]  /*dc30*/  HFMA2 R43, R15, R33, R32 ;  /* 0x000000210f2b7231 */ /* 0x000fe20000000020 */
[----:B------:R-:W-:-:S03]  /*dc40*/  HFMA2.MMA R32, R60, R34, R40 ;  /* 0x000000223c207235 */ /* 0x000fc60000000028 */
[----:B------:R-:W-:Y:S01]  /*dc50*/  HFMA2.MMA R97, R21, R34, R42 ;  /* 0x0000002215617235 */ /* 0x000fe2000000002a */
[----:B------:R-:W-:Y:S02]  /*dc60*/  HFMA2 R41, R17, R33, R41 ;  /* 0x0000002111297231 */ /* 0x000fe40000000029 */
[----:B------:R-:W-:-:S03]  /*dc70*/  HFMA2.MMA R32, R48, R35, R32 ;  /* 0x0000002330207235 */ /* 0x000fc60000000020 */
[----:B------:R-:W-:Y:S01]  /*dc80*/  HFMA2.MMA R97, R25, R35, R97 ;  /* 0x0000002319617235 */ /* 0x000fe20000000061 */
[-C--:B------:R-:W-:Y:S02]  /*dc90*/  HFMA2 R33, R22, R34.reuse, R41 ;  /* 0x0000002216217231 */ /* 0x080fe40000000029 */
[-C--:B0-----:R-:W-:Y:S01]  /*dca0*/  HFMA2.MMA R32, R51, R36.reuse, R32 ;  /* 0x0000002433207235 */ /* 0x081fe20000000020 */
[----:B------:R-:W-:Y:S02]  /*dcb0*/  HFMA2 R34, R23, R34, R43 ;  /* 0x0000002217227231 */ /* 0x000fe4000000002b */
        /* <DEDUP_REMOVED lines=15> */
[----:B------:R-:W-:-:S04]  /*ddb0*/  HFMA2.MMA R97, R62, R39, R97 ;  /* 0x000000273e617235 */ /* 0x000fc80000000061 */
[-C--:B-1----:R-:W-:Y:S02]  /*ddc0*/  HFMA2.MMA R34, R68, R28.reuse, R34 ;  /* 0x0000001c44227235 */ /* 0x082fe40000000022 */
        /* <DEDUP_REMOVED lines=8> */
[----:B------:R-:W-:-:S02]  /*de50*/  HFMA2.MMA R28, R74, R30, R34 ;  /* 0x0000001e4a1c7235 */ /* 0x000fc40000000022 */
        /* <DEDUP_REMOVED lines=16> */
[----:B------:R-:W-:-:S02]  /*df60*/  HFMA2.MMA R40, R88, R42, R28 ;  /* 0x0000002a58287235 */ /* 0x000fc4000000001c */
[----:B------:R-:W-:Y:S01]  /*df70*/  HFMA2.MMA R97, R86, R42, R97 ;  /* 0x0000002a56617235 */ /* 0x000fe20000000061 */
[----:B------:R-:W-:-:S03]  /*df80*/  HFMA2 R29, R81, R41, R29 ;  /* 0x00000029511d7231 */ /* 0x000fc6000000001d */
[-C--:B------:R-:W-:Y:S01]  /*df90*/  HFMA2.MMA R40, R92, R43.reuse, R40 ;  /* 0x0000002b5c287235 */ /* 0x080fe20000000028 */
[----:B------:R-:W-:Y:S01]  /*dfa0*/  HFMA2 R30, R47, R41, R30 ;  /* 0x000000292f1e7231 */ /* 0x000fe2000000001e */
[----:B------:R-:W-:Y:S01]  /*dfb0*/  HFMA2.MMA R97, R90, R43, R97 ;  /* 0x0000002b5a617235 */ /* 0x000fe20000000061 */
[-C--:B------:R-:W-:Y:S02]  /*dfc0*/  HFMA2 R41, R87, R42.reuse, R29 ;  /* 0x0000002a57297231 */ /* 0x080fe4000000001d */
[----:B------:R-:W-:Y:S01]  /*dfd0*/  HFMA2 R42, R85, R42, R30 ;  /* 0x0000002a552a7231 */ /* 0x000fe2000000001e */
[----:B-----5:R-:W-:Y:S01]  /*dfe0*/  @!P0 PRMT R110, R98, 0x7610, R110 ;  /* 0x00007610626e8816 */ /* 0x020fe2000000006e */
[-C--:B------:R-:W-:Y:S01]  /*dff0*/  HFMA2 R41, R91, R43.reuse, R41 ;  /* 0x0000002b5b297231 */ /* 0x080fe20000000029 */
[----:B------:R-:W-:Y:S01]  /*e000*/  @!P0 PRMT R105, R99, 0x7610, R105 ;  /* 0x0000761063698816 */ /* 0x000fe20000000069 */
[----:B------:R-:W-:Y:S02]  /*e010*/  HFMA2 R42, R89, R43, R42 ;  /* 0x0000002b592a7231 */ /* 0x000fe4000000002a */
[----:B------:R-:W-:Y:S01]  /*e020*/  HADD2 R100, R40.H0_H0, R40.H1_H1 ;  /* 0x3000002828647230 */ /* 0x000fe20000000800 */
[-C--:B-1----:R-:W-:Y:S01]  /*e030*/  HFMA2.MMA R40, R20, R36.reuse, RZ ;  /* 0x0000002414287235 */ /* 0x082fe200000000ff */
[----:B------:R-:W-:Y:S01]  /*e040*/  @!P0 PRMT R110, R110, 0x7610, R98 ;  /* 0x000076106e6e8816 */ /* 0x000fe20000000062 */
[----:B------:R-:W-:Y:S01]  /*e050*/  HADD2 R98, R97.H0_H0, R97.H1_H1 ;  /* 0x3000006161627230 */ /* 0x000fe20000000800 */
[----:B------:R-:W-:Y:S01]  /*e060*/  @!P0 PRMT R105, R105, 0x7610, R99 ;  /* 0x0000761069698816 */ /* 0x000fe20000000063 */
[----:B------:R-:W-:Y:S01]  /*e070*/  HADD2 R97, R42.H0_H0, R42.H1_H1 ;  /* 0x3000002a2a617230 */ /* 0x000fe20000000800 */
[----:B------:R-:W-:Y:S01]  /*e080*/  HFMA2.MMA R42, R2, R36, RZ ;  /* 0x00000024022a7235 */ /* 0x000fe200000000ff */
[----:B------:R-:W-:Y:S01]  /*e090*/  HADD2 R99, R41.H0_H0, R41.H1_H1 ;  /* 0x3000002929637230 */ /* 0x000fe20000000800 */
[----:B------:R-:W1:Y:S01]  /*e0a0*/  LDS.128 R28, [UR4+0x120] ;  /* 0x00012004ff1c7984 */ /* 0x000e620008000c00 */
[----:B------:R-:W-:-:S02]  /*e0b0*/  HFMA2 R41, R0, R36, RZ.H0_H0 ;  /* 0x0000002400297231 */ /* 0x000fc400000400ff */
[----:B------:R-:W-:Y:S01]  /*e0c0*/  HFMA2 R43, R19, R36, RZ.H0_H0 ;  /* 0x00000024132b7231 */ /* 0x000fe200000400ff */
[-C--:B------:R-:W-:Y:S02]  /*e0d0*/  HFMA2.MMA R36, R18, R37.reuse, R40 ;  /* 0x0000002512247235 */ /* 0x080fe40000000028 */
[----:B------:R-:W-:-:S04]  /*e0e0*/  HFMA2.MMA R102, R16, R37, R42 ;  /* 0x0000002510667235 */ /* 0x000fc8000000002a */
[-C--:B------:R-:W-:Y:S02]  /*e0f0*/  HFMA2.MMA R36, R60, R38.reuse, R36 ;  /* 0x000000263c247235 */ /* 0x080fe40000000024 */
[----:B------:R-:W-:Y:S01]  /*e100*/  HFMA2.MMA R102, R21, R38, R102 ;  /* 0x0000002615667235 */ /* 0x000fe20000000066 */
[----:B------:R-:W-:-:S03]  /*e110*/  HFMA2 R101, R17, R37, R41 ;  /* 0x0000002511657231 */ /* 0x000fc60000000029 */
[-C--:B------:R-:W-:Y:S01]  /*e120*/  HFMA2.MMA R36, R48, R39.reuse, R36 ;  /* 0x0000002730247235 */ /* 0x080fe20000000024 */
[----:B------:R-:W-:Y:S01]  /*e130*/  HFMA2 R37, R15, R37, R43 ;  /* 0x000000250f257231 */ /* 0x000fe2000000002b */
[----:B------:R-:W-:Y:S01]  /*e140*/  HFMA2.MMA R102, R25, R39, R102 ;  /* 0x0000002719667235 */ /* 0x000fe20000000066 */
[-C--:B------:R-:W-:Y:S01]  /*e150*/  HFMA2 R101, R22, R38.reuse, R101 ;  /* 0x0000002616657231 */ /* 0x080fe20000000065 */
[----:B------:R-:W2:Y:S01]  /*e160*/  LDS.128 R40, [UR4+0x130] ;  /* 0x00013004ff287984 */ /* 0x000ea20008000c00 */
[----:B------:R-:W-:Y:S01]  /*e170*/  HFMA2 R37, R23, R38, R37 ;  /* 0x0000002617257231 */ /* 0x000fe20000000025 */
[-C--:B0-----:R-:W-:Y:S01]  /*e180*/  HFMA2.MMA R36, R51, R32.reuse, R36 ;  /* 0x0000002033247235 */ /* 0x081fe20000000024 */
        /* <DEDUP_REMOVED lines=13> */
[----:B------:R-:W-:-:S02]  /*e260*/  HFMA2.MMA R34, R64, R35, R32 ;  /* 0x0000002340227235 */ /* 0x000fc40000000020 */
[----:B------:R-:W-:Y:S01]  /*e270*/  HFMA2.MMA R33, R62, R35, R102 ;  /* 0x000000233e217235 */ /* 0x000fe20000000066 */
[-C--:B------:R-:W-:Y:S01]  /*e280*/  HFMA2 R101, R63, R35.reuse, R101 ;  /* 0x000000233f657231 */ /* 0x080fe20000000065 */
[----:B------:R-:W0:Y:S02]  /*e290*/  LDS.128 R36, [UR4+0x180] ;  /* 0x00018004ff247984 */ /* 0x000e240008000c00 */
[-C--:B-1----:R-:W-:Y:S02]  /*e2a0*/  HFMA2.MMA R34, R68, R28.reuse, R34 ;  /* 0x0000001c44227235 */ /* 0x082fe40000000022 */
[----:B------:R-:W-:Y:S01]  /*e2b0*/  HFMA2.MMA R33, R66, R28, R33 ;  /* 0x0000001c42217235 */ /* 0x000fe20000000021 */
[----:B------:R-:W-:-:S03]  /*e2c0*/  HFMA2 R103, R61, R35, R103 ;  /* 0x000000233d677231 */ /* 0x000fc60000000067 */
[-C--:B------:R-:W-:Y:S01]  /*e2d0*/  HFMA2.MMA R34, R71, R29.reuse, R34 ;  /* 0x0000001d47227235 */ /* 0x080fe20000000022 */
[-C--:B------:R-:W-:Y:S01]  /*e2e0*/  HFMA2 R35, R67, R28.reuse, R101 ;  /* 0x0000001c43237231 */ /* 0x080fe20000000065 */
[----:B------:R-:W-:Y:S01]  /*e2f0*/  HFMA2.MMA R33, R69, R29, R33 ;  /* 0x0000001d45217235 */ /* 0x000fe20000000021 */
[----:B------:R-:W-:-:S03]  /*e300*/  HFMA2 R103, R65, R28, R103 ;  /* 0x0000001c41677231 */ /* 0x000fc60000000067 */
[-C--:B------:R-:W-:Y:S02]  /*e310*/  HFMA2.MMA R28, R74, R30.reuse, R34 ;  /* 0x0000001e4a1c7235 */ /* 0x080fe40000000022 */
[----:B------:R-:W-:-:S04]  /*e320*/  HFMA2.MMA R101, R72, R30, R33 ;  /* 0x0000001e48657235 */ /* 0x000fc80000000021 */
[-C--:B------:R-:W-:Y:S01]  /*e330*/  HFMA2.MMA R28, R77, R31.reuse, R28 ;  /* 0x0000001f4d1c7235 */ /* 0x080fe2000000001c */
[-C--:B------:R-:W-:Y:S01]  /*e340*/  HFMA2 R35, R70, R29.reuse, R35 ;  /* 0x0000001d46237231 */ /* 0x080fe20000000023 */
[----:B------:R-:W-:Y:S01]  /*e350*/  HFMA2.MMA R101, R75, R31, R101 ;  /* 0x0000001f4b657235 */ /* 0x000fe20000000065 */
[----:B------:R-:W-:-:S03]  /*e360*/  HFMA2 R103, R44, R29, R103 ;  /* 0x0000001d2c677231 */ /* 0x000fc60000000067 */
[-C--:B--2---:R-:W-:Y:S01]  /*e370*/  HFMA2.MMA R28, R84, R40.reuse, R28 ;  /* 0x00000028541c7235 */ /* 0x084fe2000000001c */
        /* <DEDUP_REMOVED lines=18> */
[----:B------:R-:W2:Y:S01]  /*e4a0*/  LDS.128 R28, [UR4+0x1a0] ;  /* 0x0001a004ff1c7984 */ /* 0x000ea20008000c00 */
        /* <DEDUP_REMOVED lines=19> */
[----:B------:R-:W0:Y:S01]  /*e5e0*/  LDS.128 R40, [UR4+0x1b0] ;  /* 0x0001b004ff287984 */ /* 0x000e220008000c00 */
[----:B------:R-:W-:Y:S01]  /*e5f0*/  HFMA2 R37, R23, R38, R37 ;  /* 0x0000002617257231 */ /* 0x000fe20000000025 */
[-C--:B-1----:R-:W-:Y:S01]  /*e600*/  HFMA2.MMA R36, R51, R32.reuse, R36 ;  /* 0x0000002033247235 */ /* 0x082fe20000000024 */
[-C--:B------:R-:W-:Y:S01]  /*e610*/  HFMA2 R106, R26, R39.reuse, R106 ;  /* 0x000000271a6a7231 */ /* 0x080fe2000000006a */
[----:B------:R-:W-:Y:S01]  /*e620*/  HFMA2.MMA R107, R49, R32, R107 ;  /* 0x00000020316b7235 */ /* 0x000fe2000000006b */
[----:B------:R-:W-:-:S03]  /*e630*/  HFMA2 R37, R24, R39, R37 ;  /* 0x0000002718257231 */ /* 0x000fc60000000025 */
        /* <DEDUP_REMOVED lines=10> */
[-C--:B------:R-:W-:Y:S01]  /*e6e0*/  HFMA2.MMA R34, R64, R35.reuse, R32 ;  /* 0x0000002340227235 */ /* 0x080fe20000000020 */
[----:B------:R-:W1:Y:S03]  /*e6f0*/  LDS.128 R36, [UR4+0x200] ;  /* 0x00020004ff247984 */ /* 0x000e660008000c00 */
[----:B------:R-:W-:-:S02]  /*e700*/  HFMA2.MMA R33, R62, R35, R107 ;  /* 0x000000233e217235 */ /* 0x000fc4000000006b */
[----:B--2---:R-:W-:-:S04]  /*e710*/  HFMA2.MMA R34, R68, R28, R34 ;  /* 0x0000001c44227235 */ /* 0x004fc80000000022 */
[----:B------:R-:W-:Y:S02]  /*e720*/  HFMA2.MMA R33, R66, R28, R33 ;  /* 0x0000001c42217235 */ /* 0x000fe40000000021 */
[----:B------:R-:W-:-:S04]  /*e730*/  HFMA2.MMA R34, R71, R29, R34 ;  /* 0x0000001d47227235 */ /* 0x000fc80000000022 */
[----:B------:R-:W-:Y:S02]  /*e740*/  HFMA2.MMA R33, R69, R29, R33 ;  /* 0x0000001d45217235 */ /* 0x000fe40000000021 */
        /* <DEDUP_REMOVED lines=20> */
[----:B------:R-:W-:-:S02]  /*e890*/  HFMA2.MMA R33, R86, R42, R33 ;  /* 0x0000002a56217235 */ /* 0x000fc40000000021 */
[-C--:B------:R-:W-:Y:S01]  /*e8a0*/  HFMA2.MMA R34, R92, R43.reuse, R34 ;  /* 0x0000002b5c227235 */ /* 0x080fe20000000022 */
[-C--:B------:R-:W-:Y:S02]  /*e8b0*/  HFMA2 R108, R78, R40.reuse, R108 ;  /* 0x000000284e6c7231 */ /* 0x080fe4000000006c */
[----:B------:R-:W-:Y:S01]  /*e8c0*/  HFMA2 R35, R82, R40, R35 ;  /* 0x0000002852237231 */ /* 0x000fe20000000023 */
[----:B------:R-:W-:Y:S01]  /*e8d0*/  HFMA2.MMA R33, R90, R43, R33 ;  /* 0x0000002b5a217235 */ /* 0x000fe20000000021 */
[-C--:B------:R-:W-:Y:S02]  /*e8e0*/  HFMA2 R108, R47, R41.reuse, R108 ;  /* 0x000000292f6c7231 */ /* 0x080fe4000000006c */
[----:B------:R-:W-:Y:S01]  /*e8f0*/  HFMA2 R35, R81, R41, R35 ;  /* 0x0000002951237231 */ /* 0x000fe20000000023 */
[-C--:B-1----:R-:W-:Y:S01]  /*e900*/  HFMA2.MMA R32, R20, R36.reuse, RZ ;  /* 0x0000002414207235 */ /* 0x082fe200000000ff */
[-C--:B------:R-:W-:Y:S02]  /*e910*/  HFMA2 R108, R85, R42.reuse, R108 ;  /* 0x0000002a556c7231 */ /* 0x080fe4000000006c */
[----:B------:R-:W-:Y:S01]  /*e920*/  HADD2 R106, R34.H0_H0, R34.H1_H1 ;  /* 0x30000022226a7230 */ /* 0x000fe20000000800 */
[----:B------:R-:W-:Y:S01]  /*e930*/  HFMA2.MMA R34, R2, R36, RZ ;  /* 0x0000002402227235 */ /* 0x000fe200000000ff */
[----:B------:R-:W-:-:S02]  /*e940*/  HFMA2 R35, R87, R42, R35 ;  /* 0x0000002a57237231 */ /* 0x000fc40000000023 */
[-C--:B------:R-:W-:Y:S01]  /*e950*/  HFMA2 R109, R89, R43.reuse, R108 ;  /* 0x0000002b596d7231 */ /* 0x080fe2000000006c */
[-C--:B------:R-:W-:Y:S01]  /*e960*/  HFMA2.MMA R32, R18, R37.reuse, R32 ;  /* 0x0000002512207235 */ /* 0x080fe20000000020 */
[----:B------:R-:W-:Y:S01]  /*e970*/  HADD2 R108, R33.H0_H0, R33.H1_H1 ;  /* 0x30000021216c7230 */ /* 0x000fe20000000800 */
[----:B------:R-:W-:Y:S01]  /*e980*/  HFMA2.MMA R34, R16, R37, R34 ;  /* 0x0000002510227235 */ /* 0x000fe20000000022 */
[----:B------:R-:W-:Y:S02]  /*e990*/  HFMA2 R35, R91, R43, R35 ;  /* 0x0000002b5b237231 */ /* 0x000fe40000000023 */
[-C--:B------:R-:W-:Y:S01]  /*e9a0*/  HFMA2 R33, R0, R36.reuse, RZ.H0_H0 ;  /* 0x0000002400217231 */ /* 0x080fe200000400ff */
[----:B------:R-:W1:Y:S01]  /*e9b0*/  LDS.128 R40, [UR4+0x220] ;  /* 0x00022004ff287984 */ /* 0x000e620008000c00 */
[----:B------:R-:W-:Y:S02]  /*e9c0*/  HFMA2 R36, R19, R36, RZ.H0_H0 ;  /* 0x0000002413247231 */ /* 0x000fe400000400ff */
[----:B------:R-:W-:-:S02]  /*e9d0*/  HADD2 R107, R35.H0_H0, R35.H1_H1 ;  /* 0x30000023236b7230 */ /* 0x000fc40000000800 */
[-C--:B------:R-:W-:Y:S02]  /*e9e0*/  HFMA2 R33, R17, R37.reuse, R33 ;  /* 0x0000002511217231 */ /* 0x080fe40000000021 */
[----:B------:R-:W-:Y:S01]  /*e9f0*/  HFMA2 R35, R15, R37, R36 ;  /* 0x000000250f237231 */ /* 0x000fe20000000024 */
[-C--:B------:R-:W-:Y:S02]  /*ea00*/  HFMA2.MMA R37, R60, R38.reuse, R32 ;  /* 0x000000263c257235 */ /* 0x080fe40000000020 */
[----:B------:R-:W-:Y:S01]  /*ea10*/  HFMA2.MMA R36, R21, R38, R34 ;  /* 0x0000002615247235 */ /* 0x000fe20000000022 */
[----:B------:R-:W-:-:S03]  /*ea20*/  HFMA2 R119, R22, R38, R33 ;  /* 0x0000002616777231 */ /* 0x000fc60000000021 */
[-C--:B------:R-:W-:Y:S02]  /*ea30*/  HFMA2.MMA R37, R48, R39.reuse, R37 ;  /* 0x0000002730257235 */ /* 0x080fe40000000025 */
[----:B------:R-:W-:Y:S01]  /*ea40*/  HFMA2.MMA R36, R25, R39, R36 ;  /* 0x0000002719247235 */ /* 0x000fe20000000024 */
[----:B------:R-:W-:Y:S02]  /*ea50*/  HFMA2 R38, R23, R38, R35 ;  /* 0x0000002617267231 */ /* 0x000fe40000000023 */
[-C--:B------:R-:W-:Y:S01]  /*ea60*/  HFMA2 R119, R26, R39.reuse, R119 ;  /* 0x000000271a777231 */ /* 0x080fe20000000077 */
[-C--:B0-----:R-:W-:Y:S01]  /*ea70*/  HFMA2.MMA R37, R51, R28.reuse, R37 ;  /* 0x0000001c33257235 */ /* 0x081fe20000000025 */
[----:B------:R-:W-:Y:S01]  /*ea80*/  HFMA2 R38, R24, R39, R38 ;  /* 0x0000002718267231 */ /* 0x000fe20000000026 */
[----:B------:R-:W-:Y:S01]  /*ea90*/  HFMA2.MMA R36, R49, R28, R36 ;  /* 0x0000001c31247235 */ /* 0x000fe20000000024 */
[-C--:B------:R-:W-:Y:S01]  /*eaa0*/  HFMA2 R119, R50, R28.reuse, R119 ;  /* 0x0000001c32777231 */ /* 0x080fe20000000077 */
[----:B------:R-:W0:Y:S01]  /*eab0*/  LDS.128 R32, [UR4+0x230] ;  /* 0x00023004ff207984 */ /* 0x000e220008000c00 */
[----:B------:R-:W-:Y:S01]  /*eac0*/  HFMA2 R38, R27, R28, R38 ;  /* 0x0000001c1b267231 */ /* 0x000fe20000000026 */
[----:B------:R-:W-:-:S02]  /*ead0*/  HFMA2.MMA R37, R55, R29, R37 ;  /* 0x0000001d37257235 */ /* 0x000fc40000000025 */
        /* <DEDUP_REMOVED lines=8> */
[----:B------:R-:W-:-:S02]  /*eb60*/  HFMA2.MMA R29, R64, R31, R29 ;  /* 0x0000001f401d7235 */ /* 0x000fc4000000001d */
[----:B------:R-:W-:Y:S01]  /*eb70*/  HFMA2.MMA R28, R62, R31, R28 ;  /* 0x0000001f3e1c7235 */ /* 0x000fe2000000001c */
[----:B------:R-:W-:-:S03]  /*eb80*/  HFMA2 R119, R63, R31, R119 ;  /* 0x0000001f3f777231 */ /* 0x000fc60000000077 */
[-C--:B-1----:R-:W-:Y:S02]  /*eb90*/  HFMA2.MMA R29, R68, R40.reuse, R29 ;  /* 0x00000028441d7235 */ /* 0x082fe4000000001d */
        /* <DEDUP_REMOVED lines=10> */
[-C--:B------:R-:W-:Y:S02]  /*ec40*/  HFMA2 R119, R73, R42.reuse, R119 ;  /* 0x0000002a49777231 */ /* 0x080fe40000000077 */
[----:B------:R-:W-:Y:S02]  /*ec50*/  HFMA2 R42, R45, R42, R30 ;  /* 0x0000002a2d2a7231 */ /* 0x000fe4000000001e */
[----:B------:R-:W1:Y:S01]  /*ec60*/  LDS.128 R28, [UR4+0x290] ;  /* 0x00029004ff1c7984 */ /* 0x000e620008000c00 */
[-C--:B------:R-:W-:Y:S02]  /*ec70*/  HFMA2.MMA R40, R75, R43.reuse, R40 ;  /* 0x0000002b4b287235 */ /* 0x080fe40000000028 */
[----:B------:R-:W-:Y:S01]  /*ec80*/  HFMA2.MMA R120, R77, R43, R41 ;  /* 0x0000002b4d787235 */ /* 0x000fe20000000029 */
[----:B------:R-:W-:-:S03]  /*ec90*/  HFMA2 R41, R76, R43, R119 ;  /* 0x0000002b4c297231 */ /* 0x000fc60000000077 */
[-C--:B0-----:R-:W-:Y:S01]  /*eca0*/  HFMA2.MMA R40, R80, R32.reuse, R40 ;  /* 0x0000002050287235 */ /* 0x081fe20000000028 */
[----:B------:R-:W-:Y:S01]  /*ecb0*/  HFMA2 R42, R46, R43, R42 ;  /* 0x0000002b2e2a7231 */ /* 0x000fe2000000002a */
[----:B------:R-:W-:Y:S01]  /*ecc0*/  HFMA2.MMA R120, R84, R32, R120 ;  /* 0x0000002054787235 */ /* 0x000fe20000000078 */
[-C--:B------:R-:W-:Y:S02]  /*ecd0*/  HFMA2 R41, R82, R32.reuse, R41 ;  /* 0x0000002052297231 */ /* 0x080fe40000000029 */
[----:B------:R-:W-:Y:S01]  /*ece0*/  HFMA2 R42, R78, R32, R42 ;  /* 0x000000204e2a7231 */ /* 0x000fe2000000002a */
[-C--:B------:R-:W-:Y:S02]  /*ecf0*/  HFMA2.MMA R43, R79, R33.reuse, R40 ;  /* 0x000000214f2b7235 */ /* 0x080fe40000000028 */
[----:B------:R-:W-:Y:S02]  /*ed00*/  HFMA2.MMA R120, R83, R33, R120 ;  /* 0x0000002153787235 */ /* 0x000fe40000000078 */
[-C--:B--2---:R-:W-:Y:S01]  /*ed10*/  HFMA2.MMA R20, R20, R36.reuse, RZ ;  /* 0x0000002414147235 */ /* 0x084fe200000000ff */
[-C--:B------:R-:W-:Y:S01]  /*ed20*/  HFMA2 R41, R81, R33.reuse, R41 ;  /* 0x0000002151297231 */ /* 0x080fe20000000029 */
[----:B------:R-:W-:Y:S01]  /*ed30*/  HFMA2.MMA R2, R2, R36, RZ ;  /* 0x0000002402027235 */ /* 0x000fe200000000ff */
[----:B------:R-:W-:-:S02]  /*ed40*/  HFMA2 R42, R47, R33, R42 ;  /* 0x000000212f2a7231 */ /* 0x000fc4000000002a */
        /* <DEDUP_REMOVED lines=8> */
[----:B------:R-:W0:Y:S03]  /*edd0*/  LDS.128 R40, [UR4+0x2a0] ;  /* 0x0002a004ff287984 */ /* 0x000e260008000c00 */
[----:B------:R-:W-:-:S02]  /*ede0*/  HFMA2.MMA R60, R60, R38, R19 ;  /* 0x000000263c3c7235 */ /* 0x000fc40000000013 */
[----:B------:R-:W-:-:S04]  /*edf0*/  HFMA2.MMA R2, R21, R38, R2 ;  /* 0x0000002615027235 */ /* 0x000fc80000000002 */
[-C--:B------:R-:W-:Y:S02]  /*ee00*/  HFMA2.MMA R60, R48, R39.reuse, R60 ;  /* 0x00000027303c7235 */ /* 0x080fe4000000003c */
[----:B------:R-:W-:-:S04]  /*ee10*/  HFMA2.MMA R2, R25, R39, R2 ;  /* 0x0000002719027235 */ /* 0x000fc80000000002 */
[-C--:B-1----:R-:W-:Y:S02]  /*ee20*/  HFMA2.MMA R60, R51, R28.reuse, R60 ;  /* 0x0000001c333c7235 */ /* 0x082fe4000000003c */
[----:B------:R-:W-:Y:S01]  /*ee30*/  HFMA2.MMA R2, R49, R28, R2 ;  /* 0x0000001c31027235 */ /* 0x000fe20000000002 */
[-C--:B------:R-:W-:Y:S02]  /*ee40*/  HFMA2 R0, R17, R37.reuse, R0 ;  /* 0x0000002511007231 */ /* 0x080fe40000000000 */
[----:B------:R-:W-:Y:S01]  /*ee50*/  HFMA2 R36, R15, R37, R36 ;  /* 0x000000250f247231 */ /* 0x000fe20000000024 */
[-C--:B------:R-:W-:Y:S01]  /*ee60*/  HFMA2.MMA R15, R55, R29.reuse, R60 ;  /* 0x0000001d370f7235 */ /* 0x080fe2000000003c */
[----:B------:R-:W1:Y:S01]  /*ee70*/  LDS.128 R16, [UR4+0x2b0] ;  /* 0x0002b004ff107984 */ /* 0x000e620008000c00 */
[-C--:B------:R-:W-:Y:S01]  /*ee80*/  HFMA2 R0, R22, R38.reuse, R0 ;  /* 0x0000002616007231 */ /* 0x080fe20000000000 */
[----:B------:R-:W-:Y:S01]  /*ee90*/  HFMA2.MMA R2, R53, R29, R2 ;  /* 0x0000001d35027235 */ /* 0x000fe20000000002 */
[----:B------:R-:W-:-:S02]  /*eea0*/  HFMA2 R36, R23, R38, R36 ;  /* 0x0000002617247231 */ /* 0x000fc40000000024 */
        /* <DEDUP_REMOVED lines=38> */
[-C--:B------:R-:W-:Y:S01]  /*f110*/  HFMA2 R41, R81, R17.reuse, R41 ;  /* 0x0000001151297231 */ /* 0x080fe20000000029 */
[C---:B------:R-:W-:Y:S01]  /*f120*/  HFMA2.MMA R120, R92.reuse, R35, R33 ;  /* 0x000000235c787235 */ /* 0x040fe20000000021 */
[----:B------:R-:W-:Y:S01]  /*f130*/  HFMA2 R39, R47, R17, R39 ;  /* 0x000000112f277231 */ /* 0x000fe20000000027 */
[----:B------:R-:W-:Y:S01]  /*f140*/  HFMA2.MMA R46, R92, R19, R46 ;  /* 0x000000135c2e7235 */ /* 0x000fe2000000002e */
[----:B------:R-:W-:Y:S01]  /*f150*/  HFMA2 R33, R91, R35, R119 ;  /* 0x000000235b217231 */ /* 0x000fe20000000077 */
[C---:B------:R-:W-:Y:S01]  /*f160*/  HFMA2.MMA R119, R90.reuse, R35, R32 ;  /* 0x000000235a777235 */ /* 0x040fe20000000020 */
[-C--:B------:R-:W-:Y:S01]  /*f170*/  HFMA2 R41, R87, R18.reuse, R41 ;  /* 0x0000001257297231 */ /* 0x080fe20000000029 */
[----:B------:R-:W-:Y:S01]  /*f180*/  HFMA2.MMA R45, R90, R19, R45 ;  /* 0x000000135a2d7235 */ /* 0x000fe2000000002d */
[----:B------:R-:W-:Y:S01]  /*f190*/  IADD3 R115, R115, 0x20, RZ ;  /* 0x0000002073737810 */ /* 0x000fe20007ffe0ff */
[----:B------:R-:W-:-:S02]  /*f1a0*/  HFMA2 R39, R85, R18, R39 ;  /* 0x0000001255277231 */ /* 0x000fc40000000027 */
[----:B------:R-:W-:Y:S01]  /*f1b0*/  HFMA2 R41, R91, R19, R41 ;  /* 0x000000135b297231 */ /* 0x000fe20000000029 */
[C---:B------:R-:W-:Y:S01]  /*f1c0*/  ISETP.GE.AND P0, PT, R115.reuse, c[0x0][0x1b0], PT ;  /* 0x00006c0073007a0c */ /* 0x040fe20003f06270 */
[C---:B------:R-:W-:Y:S01]  /*f1d0*/  HFMA2 R35, R89.reuse, R35, R34 ;  /* 0x0000002359237231 */ /* 0x040fe20000000022 */
[----:B------:R-:W-:Y:S01]  /*f1e0*/  ISETP.LT.AND P1, PT, R115, R116, PT ;  /* 0x000000747300720c */ /* 0x000fe20003f21270 */
[----:B------:R-:W-:Y:S02]  /*f1f0*/  HFMA2 R39, R89, R19, R39 ;  /* 0x0000001359277231 */ /* 0x000fe40000000027 */
        /* <DEDUP_REMOVED lines=34> */
[----:B------:R-:W-:Y:S01]  /*f420*/  HFMA2 R3, R45, R105, R3 ;  /* 0x000000692d037231 */ /* 0x000fe20000000003 */
[----:B------:R-:W-:Y:S05]  /*f430*/  @!P0 BRA P1, `(.L_x_3167) ;  /* 0xffffd22000008947 */ /* 0x000fea000083ffff */
.L_x_3166:
[----:B------:R-:W-:-:S04]  /*f440*/  ISETP.GE.AND P0, PT, R115, R116, PT ;  /* 0x000000747300720c */ /* 0x000fc80003f06270 */
[----:B------:R-:W-:-:S13]  /*f450*/  ISETP.GE.OR P0, PT, R115, c[0x0][0x1b4], P0 ;  /* 0x00006d0073007a0c */ /* 0x000fda0000706670 */
[----:B------:R-:W-:Y:S05]  /*f460*/  @P0 BRA `(.L_x_3168) ;  /* 0x0000682000000947 */ /* 0x000fea0003800000 */
.L_x_3169:
[C---:B------:R-:W-:Y:S01]  /*f470*/  ISETP.NE.AND P0, PT, R115.reuse, R112, PT ;  /* 0x000000707300720c */ /* 0x040fe20003f05270 */
[----:B------:R-:W2:Y:S04]  /*f480*/  LDG.E.128.CONSTANT R16, [R124.64] ;  /* 0x000000067c107981 */ /* 0x000ea8000c1e9d00 */
[----:B------:R-:W0:Y:S08]  /*f490*/  LDS.64 R30, [UR4] ;  /* 0x00000004ff1e7984 */ /* 0x000e300008000a00 */
[----:B------:R-:W-:Y:S01]  /*f4a0*/  @!P0 LEA R22, R115, 0x1, 0x1 ;  /* 0x0000000173168811 */ /* 0x000fe200078e08ff */
[----:B------:R-:W-:-:S04]  /*f4b0*/  @!P0 IMAD.MOV.U32 R23, RZ, RZ, 0x2 ;  /* 0x00000002ff178424 */ /* 0x000fc800078e00ff */
[----:B------:R-:W-:-:S06]  /*f4c0*/  @!P0 IMAD.WIDE R22, R22, R23, c[0x0][0x198] ;  /* 0x0000660016168625 */ /* 0x000fcc00078e0217 */
[----:B------:R1:W3:Y:S01]  /*f4d0*/  @!P0 LDG.E.U16.CONSTANT R22, [R22.64] ;  /* 0x0000000616168981 */ /* 0x0002e2000c1e9500 */
[----:B------:R-:W-:-:S04]  /*f4e0*/  @!P0 IADD3 R113, R113, 0x1, RZ ;  /* 0x0000000171718810 */ /* 0x000fc80007ffe0ff */
[----:B------:R-:W-:-:S06]  /*f4f0*/  @!P0 LEA R20, R113, R118, 0x3 ;  /* 0x0000007671148211 */ /* 0x000fcc00078e18ff */
[----:B------:R-:W4:Y:S01]  /*f500*/  @!P0 LDL.64 R20, [R20] ;  /* 0x0000000014148983 */ /* 0x000f220000100a00 */
[----:B------:R-:W-:Y:S01]  /*f510*/  IMAD.MOV.U32 R0, RZ, RZ, 0x2c00 ;  /* 0x00002c00ff007424 */ /* 0x000fe200078e00ff */
[--C-:B0-----:R-:W-:Y:S02]  /*f520*/  HADD2.F32 R29, -RZ, R30.reuse.H0_H0 ;  /* 0x2000001eff1d7230 */ /* 0x101fe40000004100 */
[----:B------:R-:W-:Y:S02]  /*f530*/  HADD2.F32 R30, -RZ, R30.H1_H1 ;  /* 0x3000001eff1e7230 */ /* 0x000fe40000004100 */
[--C-:B------:R-:W-:Y:S02]  /*f540*/  HADD2.F32 R48, -RZ, R31.reuse.H0_H0 ;  /* 0x2000001fff307230 */ /* 0x100fe40000004100 */
[----:B------:R-:W-:Y:S01]  /*f550*/  HADD2.F32 R49, -RZ, R31.H1_H1 ;  /* 0x3000001fff317230 */ /* 0x000fe20000004100 */
[C---:B--2---:R-:W-:Y:S02]  /*f560*/  LOP3.LUT R24, R16.reuse, 0xf000f, RZ, 0xc0, !PT ;  /* 0x000f000f10187812 */ /* 0x044fe400078ec0ff */
[----:B------:R-:W-:-:S02]  /*f570*/  LOP3.LUT R25, R16, 0xf000f0, RZ, 0xc0, !PT ;  /* 0x00f000f010197812 */ /* 0x000fc400078ec0ff */
[----:B------:R-:W-:Y:S02]  /*f580*/  SHF.R.U32.HI R15, RZ, 0x8, R16 ;  /* 0x00000008ff0f7819 */ /* 0x000fe40000011610 */
[----:B------:R-:W-:Y:S02]  /*f590*/  LOP3.LUT R24, R24, 0x64006400, RZ, 0xfc, !PT ;  /* 0x6400640018187812 */ /* 0x000fe400078efcff */
[----:B------:R-:W-:Y:S02]  /*f5a0*/  LOP3.LUT R16, R17, 0xf000f, RZ, 0xc0, !PT ;  /* 0x000f000f11107812 */ /* 0x000fe400078ec0ff */
[----:B------:R-:W-:Y:S01]  /*f5b0*/  SHF.R.U32.HI R2, RZ, 0x8, R17 ;  /* 0x00000008ff027819 */ /* 0x000fe20000011611 */
[----:B------:R-:W-:Y:S01]  /*f5c0*/  HADD2 R24, R24, -1032, -1032 ;  /* 0xe408e40818187430 */ /* 0x000fe20000000000 */
[----:B-1----:R-:W-:Y:S02]  /*f5d0*/  LOP3.LUT R23, R19, 0xf000f, RZ, 0xc0, !PT ;  /* 0x000f000f13177812 */ /* 0x002fe400078ec0ff */
[----:B------:R-:W-:-:S02]  /*f5e0*/  LOP3.LUT R16, R16, 0x64006400, RZ, 0xfc, !PT ;  /* 0x6400640010107812 */ /* 0x000fc400078efcff */
[----:B---3--:R-:W-:Y:S02]  /*f5f0*/  @!P0 IADD3 R112, R22, R115, RZ ;  /* 0x0000007316708210 */ /* 0x008fe40007ffe0ff */
[----:B------:R-:W-:Y:S02]  /*f600*/  LOP3.LUT R22, R17, 0xf000f0, RZ, 0xc0, !PT ;  /* 0x00f000f011167812 */ /* 0x000fe400078ec0ff */
[----:B------:R-:W-:-:S04]  /*f610*/  LOP3.LUT R17, R18, 0xf000f, RZ, 0xc0, !PT ;  /* 0x000f000f12117812 */ /* 0x000fc800078ec0ff */
[----:B------:R-:W-:Y:S01]  /*f620*/  LOP3.LUT R17, R17, 0x64006400, RZ, 0xfc, !PT ;  /* 0x6400640011117812 */ /* 0x000fe200078efcff */
[--C-:B------:R-:W-:Y:S01]  /*f630*/  HADD2.F32 R32, -RZ, R24.reuse.H0_H0 ;  /* 0x20000018ff207230 */ /* 0x100fe20000004100 */
[----:B------:R-:W-:Y:S01]  /*f640*/  LOP3.LUT R27, R23, 0x64006400, RZ, 0xfc, !PT ;  /* 0x64006400171b7812 */ /* 0x000fe200078efcff */
[----:B------:R-:W-:Y:S02]  /*f650*/  HADD2.F32 R33, -RZ, R24.H1_H1 ;  /* 0x30000018ff217230 */ /* 0x000fe40000004100 */
[----:B------:R-:W-:Y:S02]  /*f660*/  HADD2 R23, R16, -1032, -1032 ;  /* 0xe408e40810177430 */ /* 0x000fe40000000000 */
[----:B------:R-:W-:Y:S02]  /*f670*/  HADD2 R24, R17, -1032, -1032 ;  /* 0xe408e40811187430 */ /* 0x000fe40000000000 */
[----:B------:R-:W0:Y:S01]  /*f680*/  LDS.64 R16, [UR4+0x8] ;  /* 0x00000804ff107984 */ /* 0x000e220008000a00 */
[----:B------:R-:W-:Y:S01]  /*f690*/  HADD2 R27, R27, -1032, -1032 ;  /* 0xe408e4081b1b7430 */ /* 0x000fe20000000000 */
[----:B------:R-:W-:Y:S01]  /*f6a0*/  LOP3.LUT R26, R18, 0xf000f0, RZ, 0xc0, !PT ;  /* 0x00f000f0121a7812 */ /* 0x000fe200078ec0ff */
[----:B------:R-:W-:-:S02]  /*f6b0*/  HADD2.F32 R34, -RZ, R23.H0_H0 ;  /* 0x20000017ff227230 */ /* 0x000fc40000004100 */
[--C-:B------:R-:W-:Y:S02]  /*f6c0*/  HADD2.F32 R36, -RZ, R24.reuse.H0_H0 ;  /* 0x20000018ff247230 */ /* 0x100fe40000004100 */
[----:B------:R-:W-:Y:S01]  /*f6d0*/  HADD2.F32 R35, -RZ, R23.H1_H1 ;  /* 0x30000017ff237230 */ /* 0x000fe20000004100 */
[----:B------:R-:W-:Y:S01]  /*f6e0*/  LOP3.LUT R23, R22, 0x64006400, RZ, 0xfc, !PT ;  /* 0x6400640016177812 */ /* 0x000fe200078efcff */
[--C-:B------:R-:W-:Y:S02]  /*f6f0*/  HADD2.F32 R38, -RZ, R27.reuse.H0_H0 ;  /* 0x2000001bff267230 */ /* 0x100fe40000004100 */
[----:B------:R-:W-:Y:S01]  /*f700*/  HADD2.F32 R39, -RZ, R27.H1_H1 ;  /* 0x3000001bff277230 */ /* 0x000fe20000004100 */
[----:B------:R-:W-:Y:S01]  /*f710*/  LOP3.LUT R27, R26, 0x64006400, RZ, 0xfc, !PT ;  /* 0x640064001a1b7812 */ /* 0x000fe200078efcff */
[----:B------:R-:W-:Y:S01]  /*f720*/  HADD2.F32 R37, -RZ, R24.H1_H1 ;  /* 0x30000018ff257230 */ /* 0x000fe20000004100 */
[----:B------:R-:W-:Y:S01]  /*f730*/  FFMA.FTZ R22, R32, R29, RZ ;  /* 0x0000001d20167223 */ /* 0x000fe200000100ff */
[----:B------:R-:W-:Y:S01]  /*f740*/  LOP3.LUT R25, R25, 0x64006400, RZ, 0xfc, !PT ;  /* 0x6400640019197812 */ /* 0x000fe200078efcff */
[----:B------:R-:W-:-:S02]  /*f750*/  FFMA.FTZ R24, R29, R34, RZ ;  /* 0x000000221d187223 */ /* 0x000fc400000100ff */
[----:B------:R-:W-:Y:S01]  /*f760*/  FFMA.FTZ R26, R29, R36, RZ ;  /* 0x000000241d1a7223 */ /* 0x000fe200000100ff */
[----:B------:R-:W-:Y:S01]  /*f770*/  LOP3.LUT R28, R19, 0xf000f0, RZ, 0xc0, !PT ;  /* 0x00f000f0131c7812 */ /* 0x000fe200078ec0ff */
[----:B------:R-:W-:Y:S01]  /*f780*/  FFMA.FTZ R29, R29, R38, RZ ;  /* 0x000000261d1d7223 */ /* 0x000fe200000100ff */
[-C--:B------:R-:W-:Y:S02]  /*f790*/  HFMA2 R23, R23, R0.reuse.H0_H0, -72, -72 ;  /* 0xd480d48017177431 */ /* 0x080fe40000040000 */
[-C--:B------:R-:W-:Y:S01]  /*f7a0*/  HFMA2 R27, R27, R0.reuse.H0_H0, -72, -72 ;  /* 0xd480d4801b1b7431 */ /* 0x080fe20000040000 */
[----:B------:R-:W-:Y:S01]  /*f7b0*/  FFMA.FTZ R51, R30, R39, R29 ;  /* 0x000000271e337223 */ /* 0x000fe2000001001d */
[-C--:B------:R-:W-:Y:S01]  /*f7c0*/  HFMA2 R25, R25, R0.reuse.H0_H0, -72, -72 ;  /* 0xd480d48019197431 */ /* 0x080fe20000040000 */
[----:B------:R-:W-:Y:S01]  /*f7d0*/  LOP3.LUT R29, R28, 0x64006400, RZ, 0xfc, !PT ;  /* 0x640064001c1d7812 */ /* 0x000fe200078efcff */
[----:B------:R-:W-:Y:S01]  /*f7e0*/  HADD2.F32 R47, -RZ, R23.H0_H0 ;  /* 0x20000017ff2f7230 */ /* 0x000fe20000004100 */
[----:B------:R-:W-:Y:S01]  /*f7f0*/  SHF.R.U32.HI R19, RZ, 0x8, R19 ;  /* 0x00000008ff137819 */ /* 0x000fe20000011613 */
[C---:B------:R-:W-:Y:S01]  /*f800*/  FFMA.FTZ R24, R30.reuse, R35, R24 ;  /* 0x000000231e187223 */ /* 0x040fe20000010018 */
[----:B------:R-:W-:Y:S01]  /*f810*/  HADD2.F32 R41, -RZ, R27.H0_H0 ;  /* 0x2000001bff297230 */ /* 0x000fe20000004100 */
[----:B------:R-:W-:Y:S01]  /*f820*/  FFMA.FTZ R26, R30, R37, R26 ;  /* 0x000000251e1a7223 */ /* 0x000fe2000001001a */
[--C-:B------:R-:W-:Y:S01]  /*f830*/  HADD2.F32 R46, -RZ, R25.reuse.H0_H0 ;  /* 0x20000019ff2e7230 */ /* 0x100fe20000004100 */
[----:B------:R-:W-:Y:S01]  /*f840*/  FFMA.FTZ R24, R48, R47, R24 ;  /* 0x0000002f30187223 */ /* 0x000fe20000010018 */
[----:B------:R-:W-:Y:S01]  /*f850*/  HADD2.F32 R44, -RZ, R25.H1_H1 ;  /* 0x30000019ff2c7230 */ /* 0x000fe20000004100 */
[----:B------:R-:W-:Y:S01]  /*f860*/  LOP3.LUT R25, R19, 0xf000f, RZ, 0xc0, !PT ;  /* 0x000f000f13197812 */ /* 0x000fe200078ec0ff */
[----:B------:R-:W-:-:S02]  /*f870*/  HFMA2 R29, R29, R0.H0_H0, -72, -72 ;  /* 0xd480d4801d1d7431 */ /* 0x000fc40000040000 */
[----:B------:R-:W-:Y:S01]  /*f880*/  HADD2.F32 R40, -RZ, R23.H1_H1 ;  /* 0x30000017ff287230 */ /* 0x000fe20000004100 */
[----:B------:R-:W-:Y:S01]  /*f890*/  SHF.R.U32.HI R18, RZ, 0x8, R18 ;  /* 0x00000008ff127819 */ /* 0x000fe20000011612 */
[----:B------:R-:W-:Y:S01]  /*f8a0*/  FFMA.FTZ R31, R33, R30, R22 ;  /* 0x0000001e211f7223 */ /* 0x000fe20000010016 */
[----:B------:R-:W-:Y:S01]  /*f8b0*/  HADD2.F32 R43, -RZ, R27.H1_H1 ;  /* 0x3000001bff2b7230 */ /* 0x000fe20000004100 */
[----:B------:R-:W-:Y:S01]  /*f8c0*/  FFMA.FTZ R22, R48, R41, R26 ;  /* 0x0000002930167223 */ /* 0x000fe2000001001a */
[--C-:B------:R-:W-:Y:S01]  /*f8d0*/  HADD2.F32 R42, -RZ, R29.reuse.H0_H0 ;  /* 0x2000001dff2a7230 */ /* 0x100fe20000004100 */
[----:B------:R-:W-:Y:S01]  /*f8e0*/  FFMA.FTZ R30, R49, R40, R24 ;  /* 0x00000028311e7223 */ /* 0x000fe20000010018 */
[----:B------:R-:W-:Y:S01]  /*f8f0*/  LOP3.LUT R25, R25, 0x64006400, RZ, 0xfc, !PT ;  /* 0x6400640019197812 */ /* 0x000fe200078efcff */
[----:B------:R-:W-:Y:S01]  /*f900*/  FFMA.FTZ R52, R49, R43, R22 ;  /* 0x0000002b31347223 */ /* 0x000fe20000010016 */
[----:B------:R-:W-:Y:S02]  /*f910*/  LOP3.LUT R24, R18, 0xf000f, RZ, 0xc0, !PT ;  /* 0x000f000f12187812 */ /* 0x000fe400078ec0ff */
[----:B------:R-:W-:Y:S01]  /*f920*/  LOP3.LUT R23, R2, 0xf000f, RZ, 0xc0, !PT ;  /* 0x000f000f02177812 */ /* 0x000fe200078ec0ff */
[----:B------:R-:W-:Y:S01]  /*f930*/  HADD2.F32 R45, -RZ, R29.H1_H1 ;  /* 0x3000001dff2d7230 */ /* 0x000fe20000004100 */
[----:B------:R-:W-:Y:S01]  /*f940*/  LOP3.LUT R22, R15, 0xf000f, RZ, 0xc0, !PT ;  /* 0x000f000f0f167812 */ /* 0x000fe200078ec0ff */
[----:B------:R-:W-:Y:S01]  /*f950*/  FFMA.FTZ R31, R46, R48, R31 ;  /* 0x000000302e1f7223 */ /* 0x000fe2000001001f */
[----:B------:R-:W-:Y:S01]  /*f960*/  LOP3.LUT R24, R24, 0x64006400, RZ, 0xfc, !PT ;  /* 0x6400640018187812 */ /* 0x000fe200078efcff */
[----:B------:R-:W-:Y:S01]  /*f970*/  FFMA.FTZ R48, R48, R42, R51 ;  /* 0x0000002a30307223 */ /* 0x000fe20000010033 */
[----:B------:R-:W-:Y:S01]  /*f980*/  HADD2 R25, R25, -1032, -1032 ;  /* 0xe408e40819197430 */ /* 0x000fe20000000000 */
[----:B------:R-:W-:-:S02]  /*f990*/  LOP3.LUT R23, R23, 0x64006400, RZ, 0xfc, !PT ;  /* 0x6400640017177812 */ /* 0x000fc400078efcff */
[----:B------:R-:W-:Y:S01]  /*f9a0*/  LOP3.LUT R22, R22, 0x64006400, RZ, 0xfc, !PT ;  /* 0x6400640016167812 */ /* 0x000fe200078efcff */
[----:B------:R-:W-:Y:S01]  /*f9b0*/  FFMA.FTZ R53, R49, R45, R48 ;  /* 0x0000002d31357223 */ /* 0x000fe20000010030 */
[--C-:B0-----:R-:W-:Y:S02]  /*f9c0*/  HADD2.F32 R27, -RZ, R16.reuse.H0_H0 ;  /* 0x20000010ff1b7230 */ /* 0x101fe40000004100 */
[----:B------:R-:W-:Y:S02]  /*f9d0*/  HADD2 R24, R24, -1032, -1032 ;  /* 0xe408e40818187430 */ /* 0x000fe40000000000 */
[----:B------:R-:W-:Y:S01]  /*f9e0*/  HADD2.F32 R48, -RZ, R25.H0_H0 ;  /* 0x20000019ff307230 */ /* 0x000fe20000004100 */
[----:B------:R-:W-:Y:S01]  /*f9f0*/  LOP3.LUT R15, R15, 0xf000f0, RZ, 0xc0, !PT ;  /* 0x00f000f00f0f7812 */ /* 0x000fe200078ec0ff */
[----:B------:R-:W-:Y:S01]  /*fa00*/  HADD2 R23, R23, -1032, -1032 ;  /* 0xe408e40817177430 */ /* 0x000fe20000000000 */
[----:B------:R-:W-:Y:S01]  /*fa10*/  LOP3.LUT R2, R2, 0xf000f0, RZ, 0xc0, !PT ;  /* 0x00f000f002027812 */ /* 0x000fe200078ec0ff */
[----:B------:R-:W-:Y:S01]  /*fa20*/  HADD2.F32 R28, -RZ, R16.H1_H1 ;  /* 0x30000010ff1c7230 */ /* 0x000fe20000004100 */
[----:B------:R-:W-:Y:S01]  /*fa30*/  LOP3.LUT R16, R19, 0xf000f0, RZ, 0xc0, !PT ;  /* 0x00f000f013107812 */ /* 0x000fe200078ec0ff */
[----:B------:R-:W-:Y:S01]  /*fa40*/  HADD2 R22, R22, -1032, -1032 ;  /* 0xe408e40816167430 */ /* 0x000fe20000000000 */
[----:B------:R-:W-:Y:S01]  /*fa50*/  FFMA.FTZ R26, R44, R49, R31 ;  /* 0x000000312c1a7223 */ /* 0x000fe2000001001f */
[--C-:B------:R-:W-:Y:S01]  /*fa60*/  HADD2.F32 R31, -RZ, R17.reuse.H0_H0 ;  /* 0x20000011ff1f7230 */ /* 0x100fe20000004100 */
[----:B------:R-:W-:Y:S01]  /*fa70*/  FFMA.FTZ R57, R27, R48, R53 ;  /* 0x000000301b397223 */ /* 0x000fe20000010035 */
[----:B------:R-:W-:Y:S01]  /*fa80*/  HADD2.F32 R49, -RZ, R24.H0_H0 ;  /* 0x20000018ff317230 */ /* 0x000fe20000004100 */
[----:B------:R-:W-:Y:S01]  /*fa90*/  LOP3.LUT R15, R15, 0x64006400, RZ, 0xfc, !PT ;  /* 0x640064000f0f7812 */ /* 0x000fe200078efcff */
[----:B------:R-:W-:Y:S01]  /*faa0*/  HADD2.F32 R64, -RZ, R17.H1_H1 ;  /* 0x30000011ff407230 */ /* 0x000fe20000004100 */
[----:B------:R-:W-:Y:S01]  /*fab0*/  LOP3.LUT R17, R2, 0x64006400, RZ, 0xfc, !PT ;  /* 0x6400640002117812 */ /* 0x000fe200078efcff */
[--C-:B------:R-:W-:Y:S01]  /*fac0*/  HADD2.F32 R50, -RZ, R23.reuse.H0_H0 ;  /* 0x20000017ff327230 */ /* 0x100fe20000004100 */
[----:B------:R-:W-:Y:S01]  /*fad0*/  LOP3.LUT R18, R18, 0xf000f0, RZ, 0xc0, !PT ;  /* 0x00f000f012127812 */ /* 0x000fe200078ec0ff */
[----:B------:R-:W-:Y:S01]  /*fae0*/  HADD2.F32 R53, -RZ, R23.H1_H1 ;  /* 0x30000017ff357230 */ /* 0x000fe20000004100 */
[----:B------:R-:W-:Y:S01]  /*faf0*/  LOP3.LUT R23, R16, 0x64006400, RZ, 0xfc, !PT ;  /* 0x6400640010177812 */ /* 0x000fe200078efcff */
[--C-:B------:R-:W-:Y:S01]  /*fb00*/  HADD2.F32 R51, -RZ, R22.reuse.H0_H0 ;  /* 0x20000016ff337230 */ /* 0x100fe20000004100 */
[----:B------:R-:W-:Y:S01]  /*fb10*/  FFMA.FTZ R56, R27, R49, R52 ;  /* 0x000000311b387223 */ /* 0x000fe20000010034 */
[----:B------:R-:W-:Y:S01]  /*fb20*/  HADD2.F32 R52, -RZ, R22.H1_H1 ;  /* 0x30000016ff347230 */ /* 0x000fe20000004100 */
[----:B------:R-:W-:Y:S01]  /*fb30*/  LOP3.LUT R19, R18, 0x64006400, RZ, 0xfc, !PT ;  /* 0x6400640012137812 */ /* 0x000fe200078efcff */
[-C--:B------:R-:W-:Y:S01]  /*fb40*/  HFMA2 R15, R15, R0.reuse.H0_H0, -72, -72 ;  /* 0xd480d4800f0f7431 */ /* 0x080fe20000040000 */
[----:B------:R-:W-:Y:S01]  /*fb50*/  FFMA.FTZ R29, R51, R27, R26 ;  /* 0x0000001b331d7223 */ /* 0x000fe2000001001a */
[-C--:B------:R-:W-:Y:S01]  /*fb60*/  HFMA2 R17, R17, R0.reuse.H0_H0, -72, -72 ;  /* 0xd480d48011117431 */ /* 0x080fe20000040000 */
[----:B------:R-:W-:Y:S01]  /*fb70*/  FFMA.FTZ R30, R27, R50, R30 ;  /* 0x000000321b1e7223 */ /* 0x000fe2000001001e */
[-C--:B------:R-:W-:Y:S01]  /*fb80*/  HFMA2 R2, R23, R0.reuse.H0_H0, -72, -72 ;  /* 0xd480d48017027431 */ /* 0x080fe20000040000 */
[----:B------:R-:W-:Y:S01]  /*fb90*/  IMAD.MOV.U32 R23, RZ, RZ, 0x4 ;  /* 0x00000004ff177424 */ /* 0x000fe200078e00ff */
[----:B------:R-:W-:Y:S01]  /*fba0*/  HADD2.F32 R55, -RZ, R24.H1_H1 ;  /* 0x30000018ff377230 */ /* 0x000fe20000004100 */
[----:B------:R-:W-:Y:S01]  /*fbb0*/  FFMA.FTZ R16, R52, R28, R29 ;  /* 0x0000001c34107223 */ /* 0x000fe2000001001d */
[----:B------:R-:W-:Y:S01]  /*fbc0*/  HADD2.F32 R54, -RZ, R25.H1_H1 ;  /* 0x30000019ff367230 */ /* 0x000fe20000004100 */
[C---:B------:R-:W-:Y:S01]  /*fbd0*/  FFMA.FTZ R18, R28.reuse, R53, R30 ;  /* 0x000000351c127223 */ /* 0x040fe2000001001e */
[----:B------:R-:W-:Y:S01]  /*fbe0*/  HFMA2 R19, R19, R0.H0_H0, -72, -72 ;  /* 0xd480d48013137431 */ /* 0x000fe20000040000 */
[----:B------:R-:W-:Y:S01]  /*fbf0*/  IMAD.WIDE R124, R23, c[0x0][0x18c], R124 ;  /* 0x00006300177c7a25 */ /* 0x000fe200078e027c */
[----:B------:R-:W-:Y:S01]  /*fc00*/  HADD2.F32 R59, -RZ, R15.H0_H0 ;  /* 0x2000000fff3b7230 */ /* 0x000fe20000004100 */
[----:B------:R-:W0:Y:S01]  /*fc10*/  LDS.64 R26, [UR4+0x80] ;  /* 0x00008004ff1a7984 */ /* 0x000e220008000a00 */
[--C-:B------:R-:W-:Y:S01]  /*fc20*/  HADD2.F32 R58, -RZ, R17.reuse.H0_H0 ;  /* 0x20000011ff3a7230 */ /* 0x100fe20000004100 */
[C---:B------:R-:W-:Y:S01]  /*fc30*/  FFMA.FTZ R22, R28.reuse, R55, R56 ;  /* 0x000000371c167223 */ /* 0x040fe20000010038 */
[----:B------:R-:W-:Y:S01]  /*fc40*/  HADD2.F32 R62, -RZ, R17.H1_H1 ;  /* 0x30000011ff3e7230 */ /* 0x000fe20000004100 */
[----:B------:R-:W-:Y:S01]  /*fc50*/  FFMA.FTZ R28, R28, R54, R57 ;  /* 0x000000361c1c7223 */ /* 0x000fe20000010039 */
[--C-:B------:R-:W-:Y:S01]  /*fc60*/  HADD2.F32 R57, -RZ, R19.reuse.H0_H0 ;  /* 0x20000013ff397230 */ /* 0x100fe20000004100 */
[----:B------:R-:W-:Y:S01]  /*fc70*/  FFMA.FTZ R30, R59, R31, R16 ;  /* 0x0000001f3b1e7223 */ /* 0x000fe20000010010 */
[----:B------:R-:W-:Y:S01]  /*fc80*/  HADD2.F32 R61, -RZ, R19.H1_H1 ;  /* 0x30000013ff3d7230 */ /* 0x000fe20000004100 */
[C---:B------:R-:W-:Y:S01]  /*fc90*/  FFMA.FTZ R65, R31.reuse, R58, R18 ;  /* 0x0000003a1f417223 */ /* 0x040fe20000010012 */
[----:B------:R-:W1:Y:S04]  /*fca0*/  LDS.64 R24, [UR4+0x88] ;  /* 0x00008804ff187984 */ /* 0x000e680008000a00 */
[----:B------:R-:W2:Y:S01]  /*fcb0*/  LDG.E.128.CONSTANT R16, [R124.64] ;  /* 0x000000067c107981 */ /* 0x000ea2000c1e9d00 */
[----:B------:R-:W-:Y:S01]  /*fcc0*/  HADD2.F32 R56, -RZ, R2.H0_H0 ;  /* 0x20000002ff387230 */ /* 0x000fe20000004100 */
[----:B------:R-:W-:Y:S01]  /*fcd0*/  FFMA.FTZ R22, R31, R57, R22 ;  /* 0x000000391f167223 */ /* 0x000fe20000010016 */
[----:B------:R-:W-:-:S02]  /*fce0*/  HADD2.F32 R63, -RZ, R15.H1_H1 ;  /* 0x3000000fff3f7230 */ /* 0x000fc40000004100 */
[----:B------:R-:W-:Y:S01]  /*fcf0*/  HADD2.F32 R60, -RZ, R2.H1_H1 ;  /* 0x30000002ff3c7230 */ /* 0x000fe20000004100 */
[----:B------:R-:W-:Y:S02]  /*fd00*/  FFMA.FTZ R29, R31, R56, R28 ;  /* 0x000000381f1d7223 */ /* 0x000fe4000001001c */
[C---:B------:R-:W-:Y:S02]  /*fd10*/  FFMA.FTZ R31, R64.reuse, R61, R22 ;  /* 0x0000003d401f7223 */ /* 0x040fe40000010016 */
[----:B------:R-:W-:Y:S02]  /*fd20*/  FFMA.FTZ R30, R63, R64, R30 ;  /* 0x000000403f1e7223 */ /* 0x000fe4000001001e */
[C---:B------:R-:W-:Y:S02]  /*fd30*/  FFMA.FTZ R65, R64.reuse, R62, R65 ;  /* 0x0000003e40417223 */ /* 0x040fe40000010041 */
[----:B------:R-:W-:Y:S01]  /*fd40*/  FFMA.FTZ R22, R64, R60, R29 ;  /* 0x0000003c40167223 */ /* 0x000fe2000001001d */
[----:B0-----:R-:W-:-:S02]  /*fd50*/  HADD2.F32 R15, -RZ, R26.H0_H0 ;  /* 0x2000001aff0f7230 */ /* 0x001fc40000004100 */
[----:B------:R-:W-:Y:S02]  /*fd60*/  HADD2.F32 R2, -RZ, R26.H1_H1 ;  /* 0x3000001aff027230 */ /* 0x000fe40000004100 */
[--C-:B------:R-:W-:Y:S02]  /*fd70*/  HADD2.F32 R64, -RZ, R27.reuse.H0_H0 ;  /* 0x2000001bff407230 */ /* 0x100fe40000004100 */
[----:B------:R-:W-:Y:S02]  /*fd80*/  HADD2.F32 R29, -RZ, R27.H1_H1 ;  /* 0x3000001bff1d7230 */ /* 0x000fe40000004100 */
[----:B------:R-:W0:Y:S01]  /*fd90*/  LDS.64 R26, [UR4+0x100] ;  /* 0x00010004ff1a7984 */ /* 0x000e220008000a00 */
        /* <DEDUP_REMOVED lines=16> */
[----:B------:R-:W3:Y:S01]  /*fea0*/  LDS.64 R28, [UR4+0x108] ;  /* 0x00010804ff1c7984 */ /* 0x000ee20008000a00 */
[--C-:B-1----:R-:W-:Y:S02]  /*feb0*/  HADD2.F32 R15, -RZ, R24.reuse.H0_H0 ;  /* 0x20000018ff0f7230 */ /* 0x102fe40000004100 */
[----:B------:R-:W-:Y:S02]  /*fec0*/  HADD2.F32 R24, -RZ, R24.H1_H1 ;  /* 0x30000018ff187230 */ /* 0x000fe40000004100 */
[--C-:B------:R-:W-:Y:S02]  /*fed0*/  HADD2.F32 R67, -RZ, R25.reuse.H0_H0 ;  /* 0x20000019ff437230 */ /* 0x100fe40000004100 */
[----:B------:R-:W-:Y:S01]  /*fee0*/  HADD2.F32 R64, -RZ, R25.H1_H1 ;  /* 0x30000019ff407230 */ /* 0x000fe20000004100 */
[----:B------:R-:W-:-:S02]  /*fef0*/  FFMA.FTZ R25, R51, R15, R2 ;  /* 0x0000000f33197223 */ /* 0x000fc40000010002 */
[-C--:B------:R-:W-:Y:S02]  /*ff00*/  FFMA.FTZ R68, R49, R15.reuse, R68 ;  /* 0x0000000f31447223 */ /* 0x080fe40000010044 */
[-C--:B------:R-:W-:Y:S02]  /*ff10*/  FFMA.FTZ R2, R52, R24.reuse, R25 ;  /* 0x0000001834027223 */ /* 0x080fe40000010019 */
[-C--:B------:R-:W-:Y:S02]  /*ff20*/  FFMA.FTZ R66, R50, R15.reuse, R66 ;  /* 0x0000000f32427223 */ /* 0x080fe40000010042 */
[----:B------:R-:W-:Y:S01]  /*ff30*/  FFMA.FTZ R69, R48, R15, R69 ;  /* 0x0000000f30457223 */ /* 0x000fe20000010045 */
[--C-:B0-----:R-:W-:Y:S01]  /*ff40*/  HADD2.F32 R15, -RZ, R26.reuse.H0_H0 ;  /* 0x2000001aff0f7230 */ /* 0x101fe20000004100 */
[-C--:B------:R-:W-:Y:S02]  /*ff50*/  FFMA.FTZ R68, R55, R24.reuse, R68 ;  /* 0x0000001837447223 */ /* 0x080fe40000010044 */
[-C--:B------:R-:W-:Y:S01]  /*ff60*/  FFMA.FTZ R2, R59, R67.reuse, R2 ;  /* 0x000000433b027223 */ /* 0x080fe20000010002 */
[----:B----4-:R-:W-:Y:S01]  /*ff70*/  @!P0 PRMT R105, R21, 0x7610, R105 ;  /* 0x0000761015698816 */ /* 0x010fe20000000069 */
[-C--:B------:R-:W-:Y:S01]  /*ff80*/  FFMA.FTZ R66, R53, R24.reuse, R66 ;  /* 0x0000001835427223 */ /* 0x080fe20000010042 */
[----:B------:R-:W-:Y:S01]  /*ff90*/  @!P0 PRMT R110, R20, 0x7610, R110 ;  /* 0x00007610146e8816 */ /* 0x000fe2000000006e */
[----:B------:R-:W-:Y:S01]  /*ffa0*/  FFMA.FTZ R69, R54, R24, R69 ;  /* 0x0000001836457223 */ /* 0x000fe20000010045 */
[----:B------:R-:W-:Y:S01]  /*ffb0*/  HADD2.F32 R26, -RZ, R26.H1_H1 ;  /* 0x3000001aff1a7230 */ /* 0x000fe20000004100 */
[----:B------:R-:W-:-:S02]  /*ffc0*/  FFMA.FTZ R68, R57, R67, R68 ;  /* 0x0000004339447223 */ /* 0x000fc40000010044 */
[-C--:B------:R-:W-:Y:S01]  /*ffd0*/  FFMA.FTZ R24, R63, R64.reuse, R2 ;  /* 0x000000403f187223 */ /* 0x080fe20000010002 */
[----:B------:R-:W-:Y:S01]  /*ffe0*/  @!P0 PRMT R105, R105, 0x7610, R21 ;  /* 0x0000761069698816 */ /* 0x000fe20000000015 */
[----:B------:R-:W-:Y:S01]  /*fff0*/  FFMA.FTZ R2, R32, R15, RZ ;  /* 0x0000000f20027223 */ /* 0x000fe200000100ff */
[----:B------:R-:W-:Y:S01]  /*10000*/  @!P0 PRMT R110, R110, 0x7610, R20 ;  /* 0x000076106e6e8816 */ /* 0x000fe20000000014 */
[-C--:B------:R-:W-:Y:S02]  /*10010*/  FFMA.FTZ R25, R58, R67.reuse, R66 ;  /* 0x000000433a197223 */ /* 0x080fe40000010042 */
[----:B------:R-:W-:Y:S01]  /*10020*/  FFMA.FTZ R69, R56, R67, R69 ;  /* 0x0000004338457223 */ /* 0x000fe20000010045 */
[----:B------:R-:W-:Y:S01]  /*10030*/  HADD2.F32 R20, -RZ, R27.H0_H0 ;  /* 0x2000001bff147230 */ /* 0x000fe20000004100 */
[----:B------:R-:W-:Y:S02]  /*10040*/  FFMA.FTZ R67, R61, R64, R68 ;  /* 0x000000403d437223 */ /* 0x000fe40000010044 */
[----:B------:R-:W-:-:S02]  /*10050*/  FFMA.FTZ R21, R34, R15, RZ ;  /* 0x0000000f22157223 */ /* 0x000fc400000100ff */
[-C--:B------:R-:W-:Y:S02]  /*10060*/  FFMA.FTZ R66, R36, R15.reuse, RZ ;  /* 0x0000000f24427223 */ /* 0x080fe400000100ff */
[----:B------:R-:W-:Y:S02]  /*10070*/  FFMA.FTZ R68, R38, R15, RZ ;  /* 0x0000000f26447223 */ /* 0x000fe400000100ff */
[-C--:B------:R-:W-:Y:S01]  /*10080*/  FFMA.FTZ R15, R33, R26.reuse, R2 ;  /* 0x0000001a210f7223 */ /* 0x080fe20000010002 */
[----:B------:R-:W-:Y:S01]  /*10090*/  HADD2.F32 R27, -RZ, R27.H1_H1 ;  /* 0x3000001bff1b7230 */ /* 0x000fe20000004100 */
[----:B------:R-:W-:Y:S02]  /*100a0*/  FFMA.FTZ R21, R35, R26, R21 ;  /* 0x0000001a23157223 */ /* 0x000fe40000010015 */
[-C--:B------:R-:W-:Y:S02]  /*100b0*/  FFMA.FTZ R25, R62, R64.reuse, R25 ;  /* 0x000000403e197223 */ /* 0x080fe40000010019 */
[----:B------:R-:W-:-:S02]  /*100c0*/  FFMA.FTZ R64, R60, R64, R69 ;  /* 0x000000403c407223 */ /* 0x000fc40000010045 */
[----:B------:R-:W-:Y:S02]  /*100d0*/  FFMA.FTZ R66, R37, R26, R66 ;  /* 0x0000001a25427223 */ /* 0x000fe40000010042 */
[----:B------:R-:W-:Y:S02]  /*100e0*/  FFMA.FTZ R15, R46, R20, R15 ;  /* 0x000000142e0f7223 */ /* 0x000fe4000001000f */
[----:B------:R-:W-:Y:S02]  /*100f0*/  FFMA.FTZ R69, R39, R26, R68 ;  /* 0x0000001a27457223 */ /* 0x000fe40000010044 */
[-C--:B------:R-:W-:Y:S01]  /*10100*/  FFMA.FTZ R26, R47, R20.reuse, R21 ;  /* 0x000000142f1a7223 */ /* 0x080fe20000010015 */
[----:B---3--:R-:W-:Y:S01]  /*10110*/  HADD2.F32 R21, -RZ, R28.H0_H0 ;  /* 0x2000001cff157230 */ /* 0x008fe20000004100 */
[----:B------:R-:W-:Y:S02]  /*10120*/  FFMA.FTZ R66, R41, R20, R66 ;  /* 0x0000001429427223 */ /* 0x000fe40000010042 */
[----:B------:R-:W-:-:S02]  /*10130*/  FFMA.FTZ R2, R44, R27, R15 ;  /* 0x0000001b2c027223 */ /* 0x000fc4000001000f */
[----:B------:R-:W-:Y:S01]  /*10140*/  FFMA.FTZ R20, R42, R20, R69 ;  /* 0x000000142a147223 */ /* 0x000fe20000010045 */
[----:B------:R-:W-:Y:S01]  /*10150*/  HADD2.F32 R28, -RZ, R28.H1_H1 ;  /* 0x3000001cff1c7230 */ /* 0x000fe20000004100 */
[-C--:B------:R-:W-:Y:S02]  /*10160*/  FFMA.FTZ R26, R40, R27.reuse, R26 ;  /* 0x0000001b281a7223 */ /* 0x080fe4000001001a */
[----:B------:R-:W-:Y:S02]  /*10170*/  FFMA.FTZ R66, R43, R27, R66 ;  /* 0x0000001b2b427223 */ /* 0x000fe40000010042 */
[----:B------:R-:W-:Y:S02]  /*10180*/  FFMA.FTZ R15, R51, R21, R2 ;  /* 0x00000015330f7223 */ /* 0x000fe40000010002 */
[----:B------:R-:W-:Y:S02]  /*10190*/  FFMA.FTZ R20, R45, R27, R20 ;  /* 0x0000001b2d147223 */ /* 0x000fe40000010014 */
[-C--:B------:R-:W-:Y:S01]  /*101a0*/  FFMA.FTZ R26, R50, R21.reuse, R26 ;  /* 0x00000015321a7223 */ /* 0x080fe2000001001a */
[----:B------:R-:W-:Y:S01]  /*101b0*/  HADD2.F32 R27, -RZ, R29.H0_H0 ;  /* 0x2000001dff1b7230 */ /* 0x000fe20000004100 */
[----:B------:R-:W-:-:S02]  /*101c0*/  FFMA.FTZ R66, R49, R21, R66 ;  /* 0x0000001531427223 */ /* 0x000fc40000010042 */
[-C--:B------:R-:W-:Y:S01]  /*101d0*/  FFMA.FTZ R2, R52, R28.reuse, R15 ;  /* 0x0000001c34027223 */ /* 0x080fe2000001000f */
[--C-:B------:R-:W-:Y:S01]  /*101e0*/  HADD2.F32 R15, -RZ, R110.reuse.H0_H0 ;  /* 0x2000006eff0f7230 */ /* 0x100fe20000004100 */
[----:B------:R-:W-:Y:S02]  /*101f0*/  FFMA.FTZ R21, R48, R21, R20 ;  /* 0x0000001530157223 */ /* 0x000fe40000010014 */
[-C--:B------:R-:W-:Y:S01]  /*10200*/  FFMA.FTZ R26, R53, R28.reuse, R26 ;  /* 0x0000001c351a7223 */ /* 0x080fe2000001001a */
[----:B------:R-:W-:Y:S01]  /*10210*/  HADD2.F32 R29, -RZ, R29.H1_H1 ;  /* 0x3000001dff1d7230 */ /* 0x000fe20000004100 */
[-C--:B------:R-:W-:Y:S02]  /*10220*/  FFMA.FTZ R66, R55, R28.reuse, R66 ;  /* 0x0000001c37427223 */ /* 0x080fe40000010042 */
[----:B------:R-:W-:Y:S02]  /*10230*/  FFMA.FTZ R21, R54, R28, R21 ;  /* 0x0000001c36157223 */ /* 0x000fe40000010015 */
[-C--:B------:R-:W-:Y:S01]  /*10240*/  FFMA.FTZ R20, R59, R27.reuse, R2 ;  /* 0x0000001b3b147223 */ /* 0x080fe20000010002 */
[----:B------:R-:W-:Y:S01]  /*10250*/  HADD2.F32 R2, -RZ, R110.H1_H1 ;  /* 0x3000006eff027230 */ /* 0x000fe20000004100 */
[----:B------:R-:W-:-:S02]  /*10260*/  FFMA.FTZ R26, R58, R27, R26 ;  /* 0x0000001b3a1a7223 */ /* 0x000fc4000001001a */
[----:B------:R-:W-:Y:S02]  /*10270*/  FMUL.FTZ R24, R24, R15 ;  /* 0x0000000f18187220 */ /* 0x000fe40000410000 */
[-C--:B------:R-:W-:Y:S02]  /*10280*/  FFMA.FTZ R28, R57, R27.reuse, R66 ;  /* 0x0000001b391c7223 */ /* 0x080fe40000010042 */
[----:B------:R-:W-:Y:S01]  /*10290*/  FFMA.FTZ R21, R56, R27, R21 ;  /* 0x0000001b38157223 */ /* 0x000fe20000010015 */
[----:B------:R-:W-:Y:S01]  /*102a0*/  MOV R27, R14 ;  /* 0x0000000e001b7202 */ /* 0x000fe20000000f00 */
[----:B------:R-:W-:Y:S01]  /*102b0*/  FFMA.FTZ R69, R62, R29, R26 ;  /* 0x0000001d3e457223 */ /* 0x000fe2000001001a */
[----:B------:R-:W-:Y:S01]  /*102c0*/  F2FP.PACK_AB R14, RZ, R24 ;  /* 0x00000018ff0e723e */ /* 0x000fe200000000ff */
[----:B------:R-:W-:Y:S02]  /*102d0*/  FMUL.FTZ R26, R25, R2 ;  /* 0x00000002191a7220 */ /* 0x000fe40000410000 */
[----:B------:R-:W0:Y:S01]  /*102e0*/  LDS.64 R24, [UR4+0x180] ;  /* 0x00018004ff187984 */ /* 0x000e220008000a00 */
[----:B------:R-:W-:-:S02]  /*102f0*/  FMUL.FTZ R30, R30, R15 ;  /* 0x0000000f1e1e7220 */ /* 0x000fc40000410000 */
[----:B------:R-:W-:-:S03]  /*10300*/  FMUL.FTZ R65, R65, R2 ;  /* 0x0000000241417220 */ /* 0x000fc60000410000 */
[----:B------:R-:W-:Y:S02]  /*10310*/  F2FP.PACK_AB R30, RZ, R30 ;  /* 0x0000001eff1e723e */ /* 0x000fe400000000ff */
[----:B------:R-:W-:Y:S01]  /*10320*/  F2FP.PACK_AB R65, RZ, R65 ;  /* 0x00000041ff41723e */ /* 0x000fe200000000ff */
[-C--:B------:R-:W-:Y:S01]  /*10330*/  FFMA.FTZ R66, R63, R29.reuse, R20 ;  /* 0x0000001d3f427223 */ /* 0x080fe20000010014 */
[----:B------:R-:W-:Y:S01]  /*10340*/  F2FP.PACK_AB R26, RZ, R26 ;  /* 0x0000001aff1a723e */ /* 0x000fe200000000ff */
[----:B------:R-:W-:Y:S01]  /*10350*/  FFMA.FTZ R68, R60, R29, R21 ;  /* 0x0000001d3c447223 */ /* 0x000fe20000010015 */
[----:B------:R-:W-:Y:S01]  /*10360*/  PRMT R30, R30, 0x5410, R65 ;  /* 0x000054101e1e7816 */ /* 0x000fe20000000041 */
[--C-:B------:R-:W-:Y:S02]  /*10370*/  HADD2.F32 R20, -RZ, R105.reuse.H0_H0 ;  /* 0x20000069ff147230 */ /* 0x100fe40000004100 */
[----:B------:R-:W-:Y:S01]  /*10380*/  HADD2.F32 R21, -RZ, R105.H1_H1 ;  /* 0x30000069ff157230 */ /* 0x000fe20000004100 */
[----:B------:R-:W-:Y:S01]  /*10390*/  PRMT R14, R14, 0x5410, R26 ;  /* 0x000054100e0e7816 */ /* 0x000fe2000000001a */
[----:B------:R-:W-:Y:S01]  /*103a0*/  FMUL.FTZ R66, R66, R15 ;  /* 0x0000000f42427220 */ /* 0x000fe20000410000 */
[----:B------:R-:W-:Y:S01]  /*103b0*/  HFMA2.MMA R30, R30, 1, 1, R27 ;  /* 0x3c003c001e1e7835 */ /* 0x000fe2000000001b */
[----:B------:R-:W-:Y:S01]  /*103c0*/  FMUL.FTZ R69, R69, R2 ;  /* 0x0000000245457220 */ /* 0x000fe20000410000 */
[----:B------:R-:W1:Y:S01]  /*103d0*/  LDS.64 R26, [UR4+0x188] ;  /* 0x00018804ff1a7984 */ /* 0x000e620008000a00 */
[----:B------:R-:W-:-:S02]  /*103e0*/  FMUL.FTZ R67, R67, R20 ;  /* 0x0000001443437220 */ /* 0x000fc40000410000 */
[----:B------:R-:W-:Y:S01]  /*103f0*/  FMUL.FTZ R64, R64, R21 ;  /* 0x0000001540407220 */ /* 0x000fe20000410000 */
[----:B------:R-:W-:Y:S01]  /*10400*/  F2FP.PACK_AB R66, RZ, R66 ;  /* 0x00000042ff42723e */ /* 0x000fe200000000ff */
[----:B------:R-:W-:Y:S01]  /*10410*/  FMUL.FTZ R31, R31, R20 ;  /* 0x000000141f1f7220 */ /* 0x000fe20000410000 */
[----:B------:R-:W-:Y:S01]  /*10420*/  F2FP.PACK_AB R69, RZ, R69 ;  /* 0x00000045ff45723e */ /* 0x000fe200000000ff */
[----:B------:R-:W-:Y:S01]  /*10430*/  FMUL.FTZ R22, R22, R21 ;  /* 0x0000001516167220 */ /* 0x000fe20000410000 */
[----:B------:R-:W-:Y:S02]  /*10440*/  F2FP.PACK_AB R67, RZ, R67 ;  /* 0x00000043ff43723e */ /* 0x000fe400000000ff */
[----:B------:R-:W-:Y:S02]  /*10450*/  F2FP.PACK_AB R64, RZ, R64 ;  /* 0x00000040ff40723e */ /* 0x000fe400000000ff */
[----:B------:R-:W-:Y:S02]  /*10460*/  PRMT R66, R66, 0x5410, R69 ;  /* 0x0000541042427816 */ /* 0x000fe40000000045 */
[----:B------:R-:W-:-:S02]  /*10470*/  F2FP.PACK_AB R31, RZ, R31 ;  /* 0x0000001fff1f723e */ /* 0x000fc400000000ff */
[----:B------:R-:W-:Y:S02]  /*10480*/  F2FP.PACK_AB R22, RZ, R22 ;  /* 0x00000016ff16723e */ /* 0x000fe400000000ff */
[----:B------:R-:W-:Y:S01]  /*10490*/  PRMT R67, R67, 0x5410, R64 ;  /* 0x0000541043437816 */ /* 0x000fe20000000040 */
[----:B------:R-:W-:Y:S01]  /*104a0*/  FFMA.FTZ R71, R61, R29, R28 ;  /* 0x0000001d3d477223 */ /* 0x000fe2000001001c */
[----:B------:R-:W-:Y:S01]  /*104b0*/  PRMT R31, R31, 0x5410, R22 ;  /* 0x000054101f1f7816 */ /* 0x000fe20000000016 */
[----:B------:R-:W-:Y:S01]  /*104c0*/  HADD2 R28, R14, R12 ;  /* 0x0000000c0e1c7230 */ /* 0x000fe20000000000 */
[----:B------:R-:W-:Y:S01]  /*104d0*/  HFMA2.MMA R22, R66, 1, 1, R10 ;  /* 0x3c003c0042167835 */ /* 0x000fe2000000000a */
[----:B------:R-:W-:Y:S01]  /*104e0*/  HADD2 R29, R67, R11 ;  /* 0x0000000b431d7230 */ /* 0x000fe20000000000 */
[----:B------:R-:W-:Y:S01]  /*104f0*/  IMAD.MOV.U32 R14, RZ, RZ, R9 ;  /* 0x000000ffff0e7224 */ /* 0x000fe200078e0009 */
[----:B------:R-:W3:Y:S01]  /*10500*/  LDS.64 R10, [UR4+0x200] ;  /* 0x00020004ff0a7984 */ /* 0x000ee20008000a00 */
[--C-:B0-----:R-:W-:Y:S01]  /*10510*/  HADD2.F32 R9, -RZ, R24.reuse.H0_H0 ;  /* 0x20000018ff097230 */ /* 0x101fe20000004100 */
[----:B------:R-:W-:Y:S01]  /*10520*/  HFMA2.MMA R31, R31, 1, 1, R13 ;  /* 0x3c003c001f1f7835 */ /* 0x000fe2000000000d */
[----:B------:R-:W-:-:S03]  /*10530*/  HADD2.F32 R24, -RZ, R24.H1_H1 ;  /* 0x30000018ff187230 */ /* 0x000fc60000004100 */
[-C--:B------:R-:W-:Y:S01]  /*10540*/  FFMA.FTZ R13, R34, R9.reuse, RZ ;  /* 0x00000009220d7223 */ /* 0x080fe200000100ff */
[----:B------:R-:W-:Y:S01]  /*10550*/  HADD2.F32 R64, -RZ, R25.H0_H0 ;  /* 0x20000019ff407230 */ /* 0x000fe20000004100 */
[-C--:B------:R-:W-:Y:S02]  /*10560*/  FFMA.FTZ R12, R32, R9.reuse, RZ ;  /* 0x00000009200c7223 */ /* 0x080fe400000100ff */
[----:B------:R-:W-:Y:S02]  /*10570*/  FFMA.FTZ R66, R38, R9, RZ ;  /* 0x0000000926427223 */ /* 0x000fe400000100ff */
[----:B------:R-:W-:Y:S02]  /*10580*/  FFMA.FTZ R13, R35, R24, R13 ;  /* 0x00000018230d7223 */ /* 0x000fe4000001000d */
[----:B------:R-:W-:Y:S02]  /*10590*/  FMUL.FTZ R71, R71, R20 ;  /* 0x0000001447477220 */ /* 0x000fe40000410000 */
[----:B------:R-:W-:-:S02]  /*105a0*/  FMUL.FTZ R68, R68, R21 ;  /* 0x0000001544447220 */ /* 0x000fc40000410000 */
[----:B------:R-:W-:Y:S02]  /*105b0*/  FFMA.FTZ R65, R36, R9, RZ ;  /* 0x0000000924417223 */ /* 0x000fe400000100ff */
[-C--:B------:R-:W-:Y:S02]  /*105c0*/  FFMA.FTZ R67, R39, R24.reuse, R66 ;  /* 0x0000001827437223 */ /* 0x080fe40000010042 */
[----:B------:R-:W-:Y:S02]  /*105d0*/  FFMA.FTZ R9, R33, R24, R12 ;  /* 0x0000001821097223 */ /* 0x000fe4000001000c */
[----:B------:R-:W-:Y:S01]  /*105e0*/  FFMA.FTZ R66, R47, R64, R13 ;  /* 0x000000402f427223 */ /* 0x000fe2000001000d */
[----:B------:R-:W-:Y:S01]  /*105f0*/  F2FP.PACK_AB R71, RZ, R71 ;  /* 0x00000047ff47723e */ /* 0x000fe200000000ff */
[----:B------:R-:W0:Y:S01]  /*10600*/  LDS.64 R12, [UR4+0x208] ;  /* 0x00020804ff0c7984 */ /* 0x000e220008000a00 */
[----:B------:R-:W-:Y:S01]  /*10610*/  F2FP.PACK_AB R68, RZ, R68 ;  /* 0x00000044ff44723e */ /* 0x000fe200000000ff */
[----:B------:R-:W-:Y:S01]  /*10620*/  FFMA.FTZ R65, R37, R24, R65 ;  /* 0x0000001825417223 */ /* 0x000fe20000010041 */
[----:B------:R-:W-:Y:S01]  /*10630*/  HADD2.F32 R25, -RZ, R25.H1_H1 ;  /* 0x30000019ff197230 */ /* 0x000fe20000004100 */
[-C--:B------:R-:W-:Y:S01]  /*10640*/  FFMA.FTZ R9, R46, R64.reuse, R9 ;  /* 0x000000402e097223 */ /* 0x080fe20000010009 */
[----:B------:R-:W-:Y:S01]  /*10650*/  PRMT R71, R71, 0x5410, R68 ;  /* 0x0000541047477816 */ /* 0x000fe20000000044 */
        /* <DEDUP_REMOVED lines=39> */
[-C--:B------:R-:W-:Y:S01]  /*108d0*/  FFMA.FTZ R66, R47, R64.reuse, R65 ;  /* 0x000000402f427223 */ /* 0x080fe20000010041 */
[----:B0-----:R-:W-:Y:S01]  /*108e0*/  HADD2.F32 R65, -RZ, R12.H0_H0 ;  /* 0x2000000cff417230 */ /* 0x001fe20000004100 */
[----:B------:R-:W-:-:S02]  /*108f0*/  FFMA.FTZ R68, R41, R64, R67 ;  /* 0x0000004029447223 */ /* 0x000fc40000010043 */
[----:B------:R-:W-:Y:S02]  /*10900*/  FFMA.FTZ R64, R42, R64, R69 ;  /* 0x000000402a407223 */ /* 0x000fe40000010045 */
        /* <DEDUP_REMOVED lines=10> */
[----:B------:R-:W0:Y:S01]  /*109b0*/  LDS.64 R10, [UR4+0x280] ;  /* 0x00028004ff0a7984 */ /* 0x000e220008000a00 */
[----:B------:R-:W-:Y:S02]  /*109c0*/  FMUL.FTZ R24, R24, R15 ;  /* 0x0000000f18187220 */ /* 0x000fe40000410000 */
[----:B------:R-:W-:Y:S01]  /*109d0*/  FMUL.FTZ R9, R9, R2 ;  /* 0x0000000209097220 */ /* 0x000fe20000410000 */
[--C-:B------:R-:W-:Y:S01]  /*109e0*/  HADD2.F32 R27, -RZ, R13.reuse.H0_H0 ;  /* 0x2000000dff1b7230 */ /* 0x100fe20000004100 */
[----:B------:R-:W-:Y:S01]  /*109f0*/  FFMA.FTZ R66, R53, R12, R66 ;  /* 0x0000000c35427223 */ /* 0x000fe20000010042 */
[----:B------:R-:W-:Y:S01]  /*10a00*/  F2FP.PACK_AB R24, RZ, R24 ;  /* 0x00000018ff18723e */ /* 0x000fe200000000ff */
[-C--:B------:R-:W-:Y:S01]  /*10a10*/  FFMA.FTZ R65, R54, R12.reuse, R65 ;  /* 0x0000000c36417223 */ /* 0x080fe20000010041 */
[----:B------:R-:W-:Y:S01]  /*10a20*/  F2FP.PACK_AB R9, RZ, R9 ;  /* 0x00000009ff09723e */ /* 0x000fe200000000ff */
[----:B------:R-:W-:Y:S01]  /*10a30*/  HADD2.F32 R13, -RZ, R13.H1_H1 ;  /* 0x3000000dff0d7230 */ /* 0x000fe20000004100 */
[----:B------:R-:W-:-:S02]  /*10a40*/  FFMA.FTZ R68, R55, R12, R68 ;  /* 0x0000000c37447223 */ /* 0x000fc40000010044 */
[-C--:B------:R-:W-:Y:S01]  /*10a50*/  FFMA.FTZ R66, R58, R27.reuse, R66 ;  /* 0x0000001b3a427223 */ /* 0x080fe20000010042 */
[----:B------:R-:W-:Y:S01]  /*10a60*/  PRMT R24, R24, 0x5410, R9 ;  /* 0x0000541018187816 */ /* 0x000fe20000000009 */
[-C--:B------:R-:W-:Y:S02]  /*10a70*/  FFMA.FTZ R12, R56, R27.reuse, R65 ;  /* 0x0000001b380c7223 */ /* 0x080fe40000010041 */
[-C--:B------:R-:W-:Y:S02]  /*10a80*/  FFMA.FTZ R64, R59, R27.reuse, R64 ;  /* 0x0000001b3b407223 */ /* 0x080fe40000010040 */
[----:B------:R-:W-:Y:S02]  /*10a90*/  FFMA.FTZ R68, R57, R27, R68 ;  /* 0x0000001b39447223 */ /* 0x000fe40000010044 */
[-C--:B------:R-:W-:Y:S02]  /*10aa0*/  FFMA.FTZ R27, R62, R13.reuse, R66 ;  /* 0x0000000d3e1b7223 */ /* 0x080fe40000010042 */
[----:B------:R-:W-:Y:S01]  /*10ab0*/  FFMA.FTZ R66, R60, R13, R12 ;  /* 0x0000000d3c427223 */ /* 0x000fe2000001000c */
[----:B------:R-:W-:-:S02]  /*10ac0*/  HFMA2.MMA R12, R24, 1, 1, R8 ;  /* 0x3c003c00180c7835 */ /* 0x000fc40000000008 */
[----:B------:R-:W1:Y:S01]  /*10ad0*/  LDS.64 R8, [UR4+0x288] ;  /* 0x00028804ff087984 */ /* 0x000e620008000a00 */
[----:B------:R-:W-:Y:S02]  /*10ae0*/  FMUL.FTZ R25, R25, R20 ;  /* 0x0000001419197220 */ /* 0x000fe40000410000 */
[----:B------:R-:W-:Y:S02]  /*10af0*/  FMUL.FTZ R26, R26, R21 ;  /* 0x000000151a1a7220 */ /* 0x000fe40000410000 */
[----:B------:R-:W-:Y:S01]  /*10b00*/  FFMA.FTZ R64, R63, R13, R64 ;  /* 0x0000000d3f407223 */ /* 0x000fe20000010040 */
[----:B------:R-:W-:Y:S01]  /*10b10*/  F2FP.PACK_AB R25, RZ, R25 ;  /* 0x00000019ff19723e */ /* 0x000fe200000000ff */
[----:B------:R-:W-:Y:S01]  /*10b20*/  FFMA.FTZ R65, R61, R13, R68 ;  /* 0x0000000d3d417223 */ /* 0x000fe20000010044 */
[----:B------:R-:W-:Y:S01]  /*10b30*/  F2FP.PACK_AB R26, RZ, R26 ;  /* 0x0000001aff1a723e */ /* 0x000fe200000000ff */
[----:B0-----:R-:W-:-:S03]  /*10b40*/  HADD2.F32 R13, -RZ, R10.H0_H0 ;  /* 0x2000000aff0d7230 */ /* 0x001fc60000004100 */
[----:B------:R-:W-:Y:S01]  /*10b50*/  PRMT R25, R25, 0x5410, R26 ;  /* 0x0000541019197816 */ /* 0x000fe2000000001a */
[----:B------:R-:W-:Y:S01]  /*10b60*/  HADD2.F32 R10, -RZ, R10.H1_H1 ;  /* 0x3000000aff0a7230 */ /* 0x000fe20000004100 */
[-C--:B------:R-:W-:Y:S02]  /*10b70*/  FFMA.FTZ R32, R32, R13.reuse, RZ ;  /* 0x0000000d20207223 */ /* 0x080fe400000100ff */
[-C--:B------:R-:W-:Y:S02]  /*10b80*/  FFMA.FTZ R34, R34, R13.reuse, RZ ;  /* 0x0000000d22227223 */ /* 0x080fe400000100ff */
[-C--:B------:R-:W-:Y:S02]  /*10b90*/  FFMA.FTZ R36, R36, R13.reuse, RZ ;  /* 0x0000000d24247223 */ /* 0x080fe400000100ff */
[----:B------:R-:W-:Y:S01]  /*10ba0*/  FFMA.FTZ R13, R38, R13, RZ ;  /* 0x0000000d260d7223 */ /* 0x000fe200000100ff */
[----:B------:R-:W-:Y:S01]  /*10bb0*/  HADD2 R7, R25, R7 ;  /* 0x0000000719077230 */ /* 0x000fe20000000000 */
        /* <DEDUP_REMOVED lines=26> */
[----:B------:R-:W-:-:S03]  /*10d60*/  HADD2.F32 R9, -RZ, R9.H1_H1 ;  /* 0x30000009ff097230 */ /* 0x000fc60000004100 */
[----:B------:R-:W-:Y:S02]  /*10d70*/  FFMA.FTZ R8, R56, R25, R8 ;  /* 0x0000001938087223 */ /* 0x000fe40000010008 */
[----:B------:R-:W-:Y:S02]  /*10d80*/  FMUL.FTZ R64, R64, R15 ;  /* 0x0000000f40407220 */ /* 0x000fe40000410000 */
[----:B------:R-:W-:Y:S01]  /*10d90*/  FFMA.FTZ R60, R60, R9, R8 ;  /* 0x000000093c3c7223 */ /* 0x000fe20000010008 */
[----:B--2---:R-:W-:Y:S01]  /*10da0*/  LOP3.LUT R8, R16, 0xf000f, RZ, 0xc0, !PT ;  /* 0x000f000f10087812 */ /* 0x004fe200078ec0ff */
[----:B------:R-:W-:Y:S02]  /*10db0*/  FMUL.FTZ R27, R27, R2 ;  /* 0x000000021b1b7220 */ /* 0x000fe40000410000 */
[-C--:B------:R-:W-:Y:S02]  /*10dc0*/  FFMA.FTZ R24, R59, R25.reuse, R52 ;  /* 0x000000193b187223 */ /* 0x080fe40000010034 */
[----:B------:R-:W-:-:S02]  /*10dd0*/  FFMA.FTZ R13, R58, R25, R34 ;  /* 0x000000193a0d7223 */ /* 0x000fc40000010022 */
[----:B------:R-:W-:Y:S01]  /*10de0*/  FFMA.FTZ R36, R57, R25, R36 ;  /* 0x0000001939247223 */ /* 0x000fe20000010024 */
[----:B------:R-:W-:Y:S01]  /*10df0*/  LOP3.LUT R8, R8, 0x64006400, RZ, 0xfc, !PT ;  /* 0x6400640008087812 */ /* 0x000fe200078efcff */
[-C--:B------:R-:W-:Y:S01]  /*10e00*/  FFMA.FTZ R24, R63, R9.reuse, R24 ;  /* 0x000000093f187223 */ /* 0x080fe20000010018 */
[----:B------:R-:W-:Y:S01]  /*10e10*/  F2FP.PACK_AB R64, RZ, R64 ;  /* 0x00000040ff40723e */ /* 0x000fe200000000ff */
[----:B------:R-:W-:Y:S01]  /*10e20*/  FFMA.FTZ R13, R62, R9, R13 ;  /* 0x000000093e0d7223 */ /* 0x000fe2000001000d */
[----:B------:R-:W-:Y:S01]  /*10e30*/  F2FP.PACK_AB R27, RZ, R27 ;  /* 0x0000001bff1b723e */ /* 0x000fe200000000ff */
[----:B------:R-:W-:Y:S01]  /*10e40*/  FFMA.FTZ R61, R61, R9, R36 ;  /* 0x000000093d3d7223 */ /* 0x000fe20000010024 */
[----:B------:R-:W-:Y:S01]  /*10e50*/  LOP3.LUT R9, R17, 0xf000f, RZ, 0xc0, !PT ;  /* 0x000f000f11097812 */ /* 0x000fe200078ec0ff */
[----:B------:R-:W-:Y:S01]  /*10e60*/  HADD2 R8, R8, -1032, -1032 ;  /* 0xe408e40808087430 */ /* 0x000fe20000000000 */
[----:B------:R-:W-:Y:S02]  /*10e70*/  PRMT R64, R64, 0x5410, R27 ;  /* 0x0000541040407816 */ /* 0x000fe4000000001b */
[----:B------:R-:W-:-:S02]  /*10e80*/  LOP3.LUT R9, R9, 0x64006400, RZ, 0xfc, !PT ;  /* 0x6400640009097812 */ /* 0x000fc400078efcff */
[----:B------:R-:W-:Y:S02]  /*10e90*/  LOP3.LUT R27, R18, 0xf000f, RZ, 0xc0, !PT ;  /* 0x000f000f121b7812 */ /* 0x000fe400078ec0ff */
[----:B------:R-:W-:Y:S01]  /*10ea0*/  LOP3.LUT R33, R19, 0xf000f, RZ, 0xc0, !PT ;  /* 0x000f000f13217812 */ /* 0x000fe200078ec0ff */
[--C-:B0-----:R-:W-:Y:S01]  /*10eb0*/  HADD2.F32 R39, -RZ, R10.reuse.H0_H0 ;  /* 0x2000000aff277230 */ /* 0x101fe20000004100 */
[----:B------:R-:W-:Y:S01]  /*10ec0*/  LOP3.LUT R27, R27, 0x64006400, RZ, 0xfc, !PT ;  /* 0x640064001b1b7812 */ /* 0x000fe200078efcff */
[----:B------:R-:W-:Y:S01]  /*10ed0*/  HADD2.F32 R41, -RZ, R10.H1_H1 ;  /* 0x3000000aff297230 */ /* 0x000fe20000004100 */
[----:B------:R-:W-:Y:S01]  /*10ee0*/  LOP3.LUT R33, R33, 0x64006400, RZ, 0xfc, !PT ;  /* 0x6400640021217812 */ /* 0x000fe200078efcff */
[----:B------:R-:W-:Y:S02]  /*10ef0*/  HADD2 R10, R9, -1032, -1032 ;  /* 0xe408e408090a7430 */ /* 0x000fe40000000000 */
[--C-:B------:R-:W-:Y:S02]  /*10f00*/  HADD2.F32 R40, -RZ, R8.reuse.H0_H0 ;  /* 0x20000008ff287230 */ /* 0x100fe40000004100 */
[----:B------:R-:W-:-:S02]  /*10f10*/  HADD2.F32 R37, -RZ, R8.H1_H1 ;  /* 0x30000008ff257230 */ /* 0x000fc40000004100 */
[----:B------:R-:W0:Y:S01]  /*10f20*/  LDS.64 R8, [UR4+0x18] ;  /* 0x00001804ff087984 */ /* 0x000e220008000a00 */
[--C-:B------:R-:W-:Y:S02]  /*10f30*/  HADD2.F32 R47, -RZ, R11.reuse.H0_H0 ;  /* 0x2000000bff2f7230 */ /* 0x100fe40000004100 */
[----:B------:R-:W-:Y:S02]  /*10f40*/  HADD2.F32 R48, -RZ, R11.H1_H1 ;  /* 0x3000000bff307230 */ /* 0x000fe40000004100 */
[----:B------:R-:W-:Y:S01]  /*10f50*/  HADD2 R11, R27, -1032, -1032 ;  /* 0xe408e4081b0b7430 */ /* 0x000fe20000000000 */
[----:B------:R-:W-:Y:S01]  /*10f60*/  LOP3.LUT R25, R16, 0xf000f0, RZ, 0xc0, !PT ;  /* 0x00f000f010197812 */ /* 0x000fe200078ec0ff */
[----:B------:R-:W-:Y:S01]  /*10f70*/  HADD2 R35, R33, -1032, -1032 ;  /* 0xe408e40821237430 */ /* 0x000fe20000000000 */
[----:B------:R-:W-:Y:S01]  /*10f80*/  LOP3.LUT R26, R17, 0xf000f0, RZ, 0xc0, !PT ;  /* 0x00f000f0111a7812 */ /* 0x000fe200078ec0ff */
[----:B------:R-:W-:Y:S01]  /*10f90*/  HADD2.F32 R27, -RZ, R10.H0_H0 ;  /* 0x2000000aff1b7230 */ /* 0x000fe20000004100 */
[----:B------:R-:W-:Y:S01]  /*10fa0*/  LOP3.LUT R32, R18, 0xf000f0, RZ, 0xc0, !PT ;  /* 0x00f000f012207812 */ /* 0x000fe200078ec0ff */
[----:B------:R-:W-:Y:S01]  /*10fb0*/  HADD2.F32 R34, -RZ, R11.H0_H0 ;  /* 0x2000000bff227230 */ /* 0x000fe20000004100 */
[----:B------:R-:W-:Y:S01]  /*10fc0*/  LOP3.LUT R25, R25, 0x64006400, RZ, 0xfc, !PT ;  /* 0x6400640019197812 */ /* 0x000fe200078efcff */
[----:B------:R-:W-:-:S02]  /*10fd0*/  HADD2.F32 R43, -RZ, R35.H0_H0 ;  /* 0x20000023ff2b7230 */ /* 0x000fc40000004100 */
[----:B------:R-:W-:Y:S01]  /*10fe0*/  HADD2.F32 R36, -RZ, R11.H1_H1 ;  /* 0x3000000bff247230 */ /* 0x000fe20000004100 */
[----:B------:R-:W-:Y:S01]  /*10ff0*/  LOP3.LUT R11, R26, 0x64006400, RZ, 0xfc, !PT ;  /* 0x640064001a0b7812 */ /* 0x000fe200078efcff */
[----:B------:R-:W-:Y:S01]  /*11000*/  HADD2.F32 R44, -RZ, R35.H1_H1 ;  /* 0x30000023ff2c7230 */ /* 0x000fe20000004100 */
[----:B------:R-:W-:Y:S01]  /*11010*/  LOP3.LUT R35, R32, 0x64006400, RZ, 0xfc, !PT ;  /* 0x6400640020237812 */ /* 0x000fe200078efcff */
[----:B------:R-:W-:Y:S01]  /*11020*/  HADD2.F32 R33, -RZ, R10.H1_H1 ;  /* 0x3000000aff217230 */ /* 0x000fe20000004100 */
[----:B------:R-:W-:Y:S01]  /*11030*/  FFMA.FTZ R10, R40, R39, RZ ;  /* 0x00000027280a7223 */ /* 0x000fe200000100ff */
[-C--:B------:R-:W-:Y:S01]  /*11040*/  HFMA2 R25, R25, R0.reuse.H0_H0, -72, -72 ;  /* 0xd480d48019197431 */ /* 0x080fe20000040000 */
[C---:B------:R-:W-:Y:S02]  /*11050*/  FFMA.FTZ R26, R39.reuse, R27, RZ ;  /* 0x0000001b271a7223 */ /* 0x040fe400000100ff */
[----:B------:R-:W-:Y:S01]  /*11060*/  FFMA.FTZ R32, R39, R34, RZ ;  /* 0x0000002227207223 */ /* 0x000fe200000100ff */
[----:B------:R-:W-:Y:S01]  /*11070*/  LOP3.LUT R38, R19, 0xf000f0, RZ, 0xc0, !PT ;  /* 0x00f000f013267812 */ /* 0x000fe200078ec0ff */
[----:B------:R-:W-:Y:S01]  /*11080*/  FFMA.FTZ R39, R39, R43, RZ ;  /* 0x0000002b27277223 */ /* 0x000fe200000100ff */
[-C--:B------:R-:W-:Y:S01]  /*11090*/  HFMA2 R11, R11, R0.reuse.H0_H0, -72, -72 ;  /* 0xd480d4800b0b7431 */ /* 0x080fe20000040000 */
[----:B------:R-:W-:Y:S01]  /*110a0*/  FFMA.FTZ R10, R37, R41, R10 ;  /* 0x00000029250a7223 */ /* 0x000fe2000001000a */
[----:B------:R-:W-:Y:S01]  /*110b0*/  HADD2.F32 R45, -RZ, R25.H0_H0 ;  /* 0x20000019ff2d7230 */ /* 0x000fe20000004100 */
[C---:B------:R-:W-:Y:S01]  /*110c0*/  FFMA.FTZ R50, R41.reuse, R44, R39 ;  /* 0x0000002c29327223 */ /* 0x040fe20000010027 */
[----:B------:R-:W-:Y:S01]  /*110d0*/  LOP3.LUT R39, R38, 0x64006400, RZ, 0xfc, !PT ;  /* 0x6400640026277812 */ /* 0x000fe200078efcff */
[----:B------:R-:W-:Y:S01]  /*110e0*/  HADD2.F32 R46, -RZ, R11.H0_H0 ;  /* 0x2000000bff2e7230 */ /* 0x000fe20000004100 */
[----:B------:R-:W-:Y:S01]  /*110f0*/  SHF.R.U32.HI R16, RZ, 0x8, R16 ;  /* 0x00000008ff107819 */ /* 0x000fe20000011610 */
[----:B------:R-:W-:Y:S01]  /*11100*/  FFMA.FTZ R26, R41, R33, R26 ;  /* 0x00000021291a7223 */ /* 0x000fe2000001001a */
[----:B------:R-:W-:-:S02]  /*11110*/  HFMA2 R35, R35, R0.H0_H0, -72, -72 ;  /* 0xd480d48023237431 */ /* 0x000fc40000040000 */
[----:B------:R-:W-:Y:S01]  /*11120*/  HADD2.F32 R42, -RZ, R11.H1_H1 ;  /* 0x3000000bff2a7230 */ /* 0x000fe20000004100 */
[----:B------:R-:W-:Y:S01]  /*11130*/  FFMA.FTZ R11, R45, R47, R10 ;  /* 0x0000002f2d0b7223 */ /* 0x000fe2000001000a */
[----:B------:R-:W-:Y:S01]  /*11140*/  HFMA2 R39, R39, R0.H0_H0, -72, -72 ;  /* 0xd480d48027277431 */ /* 0x000fe20000040000 */
[----:B------:R-:W-:Y:S01]  /*11150*/  LOP3.LUT R10, R16, 0xf000f, RZ, 0xc0, !PT ;  /* 0x000f000f100a7812 */ /* 0x000fe200078ec0ff */
[----:B------:R-:W-:Y:S01]  /*11160*/  HADD2.F32 R38, -RZ, R25.H1_H1 ;  /* 0x30000019ff267230 */ /* 0x000fe20000004100 */
[----:B------:R-:W-:Y:S01]  /*11170*/  SHF.R.U32.HI R17, RZ, 0x8, R17 ;  /* 0x00000008ff117819 */ /* 0x000fe20000011611 */
[----:B------:R-:W-:Y:S01]  /*11180*/  FFMA.FTZ R49, R41, R36, R32 ;  /* 0x0000002429317223 */ /* 0x000fe20000010020 */
[----:B------:R-:W-:Y:S01]  /*11190*/  SHF.R.U32.HI R18, RZ, 0x8, R18 ;  /* 0x00000008ff127819 */ /* 0x000fe20000011612 */
[----:B------:R-:W-:Y:S01]  /*111a0*/  FFMA.FTZ R25, R47, R46, R26 ;  /* 0x0000002e2f197223 */ /* 0x000fe2000001001a */
[----:B------:R-:W-:Y:S01]  /*111b0*/  SHF.R.U32.HI R19, RZ, 0x8, R19 ;  /* 0x00000008ff137819 */ /* 0x000fe20000011613 */
[--C-:B------:R-:W-:Y:S01]  /*111c0*/  HADD2.F32 R32, -RZ, R35.reuse.H0_H0 ;  /* 0x20000023ff207230 */ /* 0x100fe20000004100 */
[----:B------:R-:W-:Y:S01]  /*111d0*/  FMUL.FTZ R65, R65, R20 ;  /* 0x0000001441417220 */ /* 0x000fe20000410000 */
[----:B------:R-:W-:Y:S01]  /*111e0*/  HADD2.F32 R41, -RZ, R35.H1_H1 ;  /* 0x30000023ff297230 */ /* 0x000fe20000004100 */
[----:B------:R-:W-:Y:S01]  /*111f0*/  FMUL.FTZ R66, R66, R21 ;  /* 0x0000001542427220 */ /* 0x000fe20000410000 */
[--C-:B------:R-:W-:Y:S01]  /*11200*/  HADD2.F32 R35, -RZ, R39.reuse.H0_H0 ;  /* 0x20000027ff237230 */ /* 0x100fe20000004100 */
[----:B------:R-:W-:Y:S01]  /*11210*/  LOP3.LUT R10, R10, 0x64006400, RZ, 0xfc, !PT ;  /* 0x640064000a0a7812 */ /* 0x000fe200078efcff */
[----:B------:R-:W-:Y:S01]  /*11220*/  FFMA.FTZ R51, R38, R48, R11 ;  /* 0x0000003026337223 */ /* 0x000fe2000001000b */
[----:B------:R-:W-:Y:S01]  /*11230*/  LOP3.LUT R11, R17, 0xf000f, RZ, 0xc0, !PT ;  /* 0x000f000f110b7812 */ /* 0x000fe200078ec0ff */
[----:B------:R-:W-:Y:S01]  /*11240*/  FFMA.FTZ R53, R48, R42, R25 ;  /* 0x0000002a30357223 */ /* 0x000fe20000010019 */
[----:B------:R-:W-:Y:S01]  /*11250*/  LOP3.LUT R25, R18, 0xf000f, RZ, 0xc0, !PT ;  /* 0x000f000f12197812 */ /* 0x000fe200078ec0ff */
[----:B------:R-:W-:Y:S01]  /*11260*/  HADD2.F32 R39, -RZ, R39.H1_H1 ;  /* 0x30000027ff277230 */ /* 0x000fe20000004100 */
[----:B------:R-:W-:Y:S01]  /*11270*/  LOP3.LUT R26, R19, 0xf000f, RZ, 0xc0, !PT ;  /* 0x000f000f131a7812 */ /* 0x000fe200078ec0ff */
[----:B------:R-:W-:Y:S01]  /*11280*/  FFMA.FTZ R50, R47, R35, R50 ;  /* 0x000000232f327223 */ /* 0x000fe20000010032 */
[----:B------:R-:W-:Y:S01]  /*11290*/  F2FP.PACK_AB R65, RZ, R65 ;  /* 0x00000041ff41723e */ /* 0x000fe200000000ff */
[----:B------:R-:W-:Y:S01]  /*112a0*/  HADD2 R10, R10, -1032, -1032 ;  /* 0xe408e4080a0a7430 */ /* 0x000fe20000000000 */
[----:B------:R-:W-:-:S02]  /*112b0*/  F2FP.PACK_AB R66, RZ, R66 ;  /* 0x00000042ff42723e */ /* 0x000fc400000000ff */
[----:B------:R-:W-:Y:S02]  /*112c0*/  LOP3.LUT R11, R11, 0x64006400, RZ, 0xfc, !PT ;  /* 0x640064000b0b7812 */ /* 0x000fe400078efcff */
[----:B------:R-:W-:Y:S02]  /*112d0*/  LOP3.LUT R25, R25, 0x64006400, RZ, 0xfc, !PT ;  /* 0x6400640019197812 */ /* 0x000fe400078efcff */
[----:B------:R-:W-:Y:S01]  /*112e0*/  LOP3.LUT R26, R26, 0x64006400, RZ, 0xfc, !PT ;  /* 0x640064001a1a7812 */ /* 0x000fe200078efcff */
[----:B------:R-:W-:Y:S01]  /*112f0*/  FFMA.FTZ R54, R48, R39, R50 ;  /* 0x0000002730367223 */ /* 0x000fe20000010032 */
[----:B------:R-:W-:Y:S01]  /*11300*/  PRMT R65, R65, 0x5410, R66 ;  /* 0x0000541041417816 */ /* 0x000fe20000000042 */
[----:B0-----:R-:W-:Y:S01]  /*11310*/  HADD2.F32 R52, -RZ, R8.H0_H0 ;  /* 0x20000008ff347230 */ /* 0x001fe20000004100 */
[----:B------:R-:W-:Y:S01]  /*11320*/  FFMA.FTZ R49, R47, R32, R49 ;  /* 0x000000202f317223 */ /* 0x000fe20000010031 */
[----:B------:R-:W-:Y:S02]  /*11330*/  HADD2.F32 R50, -RZ, R10.H0_H0 ;  /* 0x2000000aff327230 */ /* 0x000fe40000004100 */
[----:B------:R-:W-:Y:S01]  /*11340*/  HADD2 R11, R11, -1032, -1032 ;  /* 0xe408e4080b0b7430 */ /* 0x000fe20000000000 */
[----:B------:R-:W-:Y:S01]  /*11350*/  LOP3.LUT R16, R16, 0xf000f0, RZ, 0xc0, !PT ;  /* 0x00f000f010107812 */ /* 0x000fe200078ec0ff */
[----:B------:R-:W-:Y:S01]  /*11360*/  HADD2 R25, R25, -1032, -1032 ;  /* 0xe408e40819197430 */ /* 0x000fe20000000000 */
[----:B------:R-:W-:Y:S01]  /*11370*/  LOP3.LUT R17, R17, 0xf000f0, RZ, 0xc0, !PT ;  /* 0x00f000f011117812 */ /* 0x000fe200078ec0ff */
[----:B------:R-:W-:Y:S01]  /*11380*/  HADD2 R26, R26, -1032, -1032 ;  /* 0xe408e4081a1a7430 */ /* 0x000fe20000000000 */
[----:B------:R-:W-:-:S02]  /*11390*/  LOP3.LUT R18, R18, 0xf000f0, RZ, 0xc0, !PT ;  /* 0x00f000f012127812 */ /* 0x000fc400078ec0ff */
[----:B------:R-:W-:Y:S01]  /*113a0*/  LOP3.LUT R19, R19, 0xf000f0, RZ, 0xc0, !PT ;  /* 0x00f000f013137812 */ /* 0x000fe200078ec0ff */
[----:B------:R-:W-:Y:S01]  /*113b0*/  HFMA2.MMA R5, R65, 1, 1, R5 ;  /* 0x3c003c0041057835 */ /* 0x000fe20000000005 */
[----:B------:R-:W-:Y:S01]  /*113c0*/  FFMA.FTZ R55, R48, R41, R49 ;  /* 0x0000002930377223 */ /* 0x000fe20000010031 */
[----:B------:R-:W-:Y:S01]  /*113d0*/  HADD2.F32 R63, -RZ, R9.H0_H0 ;  /* 0x20000009ff3f7230 */ /* 0x000fe20000004100 */
[----:B------:R-:W-:Y:S01]  /*113e0*/  FFMA.FTZ R62, R50, R52, R51 ;  /* 0x00000034323e7223 */ /* 0x000fe20000010033 */
[----:B------:R-:W-:Y:S01]  /*113f0*/  HADD2.F32 R49, -RZ, R11.H0_H0 ;  /* 0x2000000bff317230 */ /* 0x000fe20000004100 */
[----:B------:R-:W-:Y:S01]  /*11400*/  LOP3.LUT R17, R17, 0x64006400, RZ, 0xfc, !PT ;  /* 0x6400640011117812 */ /* 0x000fe200078efcff */
[----:B------:R-:W-:Y:S01]  /*11410*/  HADD2.F32 R65, -RZ, R9.H1_H1 ;  /* 0x30000009ff417230 */ /* 0x000fe20000004100 */
[----:B------:R-:W-:Y:S01]  /*11420*/  LOP3.LUT R9, R16, 0x64006400, RZ, 0xfc, !PT ;  /* 0x6400640010097812 */ /* 0x000fe200078efcff */
[----:B------:R-:W-:Y:S01]  /*11430*/  HADD2.F32 R51, -RZ, R11.H1_H1 ;  /* 0x3000000bff337230 */ /* 0x000fe20000004100 */
[----:B------:R-:W-:Y:S01]  /*11440*/  LOP3.LUT R11, R18, 0x64006400, RZ, 0xfc, !PT ;  /* 0x64006400120b7812 */ /* 0x000fe200078efcff */
[----:B------:R-:W-:Y:S01]  /*11450*/  HADD2.F32 R48, -RZ, R25.H0_H0 ;  /* 0x20000019ff307230 */ /* 0x000fe20000004100 */
[----:B------:R-:W-:Y:S01]  /*11460*/  LOP3.LUT R19, R19, 0x64006400, RZ, 0xfc, !PT ;  /* 0x6400640013137812 */ /* 0x000fe200078efcff */
[----:B------:R-:W-:Y:S01]  /*11470*/  HADD2.F32 R47, -RZ, R26.H0_H0 ;  /* 0x2000001aff2f7230 */ /* 0x000fe20000004100 */
[----:B------:R-:W-:Y:S01]  /*11480*/  HFMA2.MMA R6, R64, 1, 1, R6 ;  /* 0x3c003c0040067835 */ /* 0x000fe20000000006 */
[----:B------:R-:W-:Y:S01]  /*11490*/  HADD2.F32 R59, -RZ, R8.H1_H1 ;  /* 0x30000008ff3b7230 */ /* 0x000fe20000004100 */
[C---:B------:R-:W-:Y:S01]  /*114a0*/  FFMA.FTZ R64, R52.reuse, R49, R53 ;  /* 0x0000003134407223 */ /* 0x040fe20000010035 */
[-C--:B------:R-:W-:Y:S01]  /*114b0*/  HFMA2 R9, R9, R0.reuse.H0_H0, -72, -72 ;  /* 0xd480d48009097431 */ /* 0x080fe20000040000 */
[C---:B------:R-:W-:Y:S01]  /*114c0*/  FFMA.FTZ R66, R52.reuse, R48, R55 ;  /* 0x0000003034427223 */ /* 0x040fe20000010037 */
[-C--:B------:R-:W-:Y:S01]  /*114d0*/  HFMA2 R8, R17, R0.reuse.H0_H0, -72, -72 ;  /* 0xd480d48011087431 */ /* 0x080fe20000040000 */
[----:B------:R-:W-:Y:S01]  /*114e0*/  FFMA.FTZ R67, R52, R47, R54 ;  /* 0x0000002f34437223 */ /* 0x000fe20000010036 */
[----:B------:R-:W-:-:S02]  /*114f0*/  HFMA2 R11, R11, R0.H0_H0, -72, -72 ;  /* 0xd480d4800b0b7431 */ /* 0x000fc40000040000 */
[----:B------:R-:W-:Y:S02]  /*11500*/  HFMA2 R19, R19, R0.H0_H0, -72, -72 ;  /* 0xd480d48013137431 */ /* 0x000fe40000040000 */
[----:B------:R-:W-:Y:S01]  /*11510*/  HADD2.F32 R53, -RZ, R25.H1_H1 ;  /* 0x30000019ff357230 */ /* 0x000fe20000004100 */
[----:B------:R-:W-:Y:S01]  /*11520*/  FFMA.FTZ R64, R59, R51, R64 ;  /* 0x000000333b407223 */ /* 0x000fe20000010040 */
[----:B------:R-:W-:Y:S01]  /*11530*/  HADD2.F32 R52, -RZ, R10.H1_H1 ;  /* 0x3000000aff347230 */ /* 0x000fe20000004100 */
[----:B------:R-:W-:Y:S01]  /*11540*/  IMAD.WIDE R124, R23, c[0x0][0x18c], R124 ;  /* 0x00006300177c7a25 */ /* 0x000fe200078e027c */
[----:B------:R-:W-:Y:S01]  /*11550*/  HADD2.F32 R54, -RZ, R26.H1_H1 ;  /* 0x3000001aff367230 */ /* 0x000fe20000004100 */
[----:B------:R-:W0:Y:S01]  /*11560*/  LDS.64 R16, [UR4+0x90] ;  /* 0x00009004ff107984 */ /* 0x000e220008000a00 */
        /* <DEDUP_REMOVED lines=11> */
[----:B------:R-:W-:-:S02]  /*11620*/  FFMA.FTZ R66, R63, R57, R66 ;  /* 0x000000393f427223 */ /* 0x000fc40000010042 */
[----:B------:R-:W-:Y:S01]  /*11630*/  FFMA.FTZ R68, R63, R58, R67 ;  /* 0x0000003a3f447223 */ /* 0x000fe20000010043 */
[----:B------:R-:W-:Y:S02]  /*11640*/  HADD2.F32 R63, -RZ, R11.H1_H1 ;  /* 0x3000000bff3f7230 */ /* 0x000fe40000004100 */
[----:B------:R-:W2:Y:S01]  /*11650*/  LDG.E.128.CONSTANT R8, [R124.64] ;  /* 0x000000067c087981 */ /* 0x000ea2000c1e9d00 */
[----:B------:R-:W-:Y:S01]  /*11660*/  HADD2.F32 R62, -RZ, R19.H1_H1 ;  /* 0x30000013ff3e7230 */ /* 0x000fe20000004100 */
[----:B------:R-:W-:Y:S02]  /*11670*/  FMUL.FTZ R24, R24, R15 ;  /* 0x0000000f18187220 */ /* 0x000fe40000410000 */
[----:B------:R-:W-:Y:S02]  /*11680*/  FMUL.FTZ R13, R13, R2 ;  /* 0x000000020d0d7220 */ /* 0x000fe40000410000 */
[----:B------:R-:W-:Y:S02]  /*11690*/  FFMA.FTZ R26, R59, R65, R18 ;  /* 0x000000413b1a7223 */ /* 0x000fe40000010012 */
[C---:B------:R-:W-:Y:S01]  /*116a0*/  FFMA.FTZ R25, R65.reuse, R64, R25 ;  /* 0x0000004041197223 */ /* 0x040fe20000010019 */
[----:B------:R-:W1:Y:S01]  /*116b0*/  LDS.64 R18, [UR4+0x98] ;  /* 0x00009804ff127984 */ /* 0x000e620008000a00 */
[C---:B------:R-:W-:Y:S01]  /*116c0*/  FFMA.FTZ R67, R65.reuse, R63, R66 ;  /* 0x0000003f41437223 */ /* 0x040fe20000010042 */
[----:B------:R-:W-:Y:S01]  /*116d0*/  F2FP.PACK_AB R24, RZ, R24 ;  /* 0x00000018ff18723e */ /* 0x000fe200000000ff */
[----:B------:R-:W-:Y:S01]  /*116e0*/  FFMA.FTZ R68, R65, R62, R68 ;  /* 0x0000003e41447223 */ /* 0x000fe20000010044 */
[----:B------:R-:W-:Y:S01]  /*116f0*/  F2FP.PACK_AB R13, RZ, R13 ;  /* 0x0000000dff0d723e */ /* 0x000fe200000000ff */
[----:B------:R-:W-:-:S02]  /*11700*/  FMUL.FTZ R26, R26, R15 ;  /* 0x0000000f1a1a7220 */ /* 0x000fc40000410000 */
[----:B------:R-:W-:Y:S02]  /*11710*/  FMUL.FTZ R25, R25, R2 ;  /* 0x0000000219197220 */ /* 0x000fe40000410000 */
[-C--:B------:R-:W-:Y:S02]  /*11720*/  FMUL.FTZ R61, R61, R20.reuse ;  /* 0x000000143d3d7220 */ /* 0x080fe40000410000 */
[-C--:B------:R-:W-:Y:S01]  /*11730*/  FMUL.FTZ R60, R60, R21.reuse ;  /* 0x000000153c3c7220 */ /* 0x080fe20000410000 */
[----:B------:R-:W-:Y:S01]  /*11740*/  PRMT R24, R24, 0x5410, R13 ;  /* 0x0000541018187816 */ /* 0x000fe2000000000d */
[----:B------:R-:W-:Y:S02]  /*11750*/  FMUL.FTZ R67, R67, R20 ;  /* 0x0000001443437220 */ /* 0x000fe40000410000 */
[----:B------:R-:W-:Y:S01]  /*11760*/  FMUL.FTZ R68, R68, R21 ;  /* 0x0000001544447220 */ /* 0x000fe20000410000 */
[----:B------:R-:W-:Y:S02]  /*11770*/  F2FP.PACK_AB R26, RZ, R26 ;  /* 0x0000001aff1a723e */ /* 0x000fe400000000ff */
[----:B------:R-:W-:-:S02]  /*11780*/  F2FP.PACK_AB R25, RZ, R25 ;  /* 0x00000019ff19723e */ /* 0x000fc400000000ff */
[----:B------:R-:W-:Y:S02]  /*11790*/  F2FP.PACK_AB R61, RZ, R61 ;  /* 0x0000003dff3d723e */ /* 0x000fe400000000ff */
[----:B------:R-:W-:Y:S02]  /*117a0*/  F2FP.PACK_AB R60, RZ, R60 ;  /* 0x0000003cff3c723e */ /* 0x000fe400000000ff */
[----:B------:R-:W-:Y:S02]  /*117b0*/  F2FP.PACK_AB R67, RZ, R67 ;  /* 0x00000043ff43723e */ /* 0x000fe400000000ff */
[----:B------:R-:W-:Y:S01]  /*117c0*/  F2FP.PACK_AB R68, RZ, R68 ;  /* 0x00000044ff44723e */ /* 0x000fe200000000ff */
[----:B------:R-:W-:Y:S01]  /*117d0*/  HFMA2.MMA R13, R24, 1, 1, R4 ;  /* 0x3c003c00180d7835 */ /* 0x000fe20000000004 */
[----:B------:R-:W-:Y:S02]  /*117e0*/  PRMT R26, R26, 0x5410, R25 ;  /* 0x000054101a1a7816 */ /* 0x000fe40000000019 */
[----:B------:R-:W-:Y:S01]  /*117f0*/  PRMT R61, R61, 0x5410, R60 ;  /* 0x000054103d3d7816 */ /* 0x000fe2000000003c */
[----:B------:R-:W3:Y:S01]  /*11800*/  LDS.64 R24, [UR4+0x110] ;  /* 0x00011004ff187984 */ /* 0x000ee20008000a00 */
[----:B------:R-:W-:Y:S01]  /*11810*/  PRMT R67, R67, 0x5410, R68 ;  /* 0x0000541043437816 */ /* 0x000fe20000000044 */
[----:B0-----:R-:W-:Y:S01]  /*11820*/  HADD2.F32 R4, -RZ, R16.H0_H0 ;  /* 0x20000010ff047230 */ /* 0x001fe20000004100 */
[----:B------:R-:W-:Y:S01]  /*11830*/  HFMA2.MMA R30, R26, 1, 1, R30 ;  /* 0x3c003c001a1e7835 */ /* 0x000fe2000000001e */
[----:B------:R-:W-:-:S02]  /*11840*/  HADD2 R3, R61, R3 ;  /* 0x000000033d037230 */ /* 0x000fc40000000000 */
[----:B------:R-:W-:Y:S02]  /*11850*/  HADD2.F32 R16, -RZ, R16.H1_H1 ;  /* 0x30000010ff107230 */ /* 0x000fe40000004100 */
        /* <DEDUP_REMOVED lines=15> */
[----:B------:R-:W0:Y:S01]  /*11950*/  LDS.64 R16, [UR4+0x118] ;  /* 0x00011804ff107984 */ /* 0x000e220008000a00 */
[----:B-1----:R-:W-:Y:S01]  /*11960*/  HADD2.F32 R4, -RZ, R18.H0_H0 ;  /* 0x20000012ff047230 */ /* 0x002fe20000004100 */
[-C--:B------:R-:W-:Y:S02]  /*11970*/  FFMA.FTZ R65, R38, R26.reuse, R65 ;  /* 0x0000001a26417223 */ /* 0x080fe40000010041 */
[-C--:B------:R-:W-:Y:S02]  /*11980*/  FFMA.FTZ R67, R42, R26.reuse, R67 ;  /* 0x0000001a2a437223 */ /* 0x080fe40000010043 */
[----:B------:R-:W-:-:S02]  /*11990*/  FFMA.FTZ R69, R41, R26, R60 ;  /* 0x0000001a29457223 */ /* 0x000fc4000001003c */
[----:B------:R-:W-:Y:S01]  /*119a0*/  FFMA.FTZ R26, R39, R26, R61 ;  /* 0x0000001a271a7223 */ /* 0x000fe2000001003d */
[----:B------:R-:W-:Y:S01]  /*119b0*/  HADD2.F32 R18, -RZ, R18.H1_H1 ;  /* 0x30000012ff127230 */ /* 0x000fe20000004100 */
[----:B------:R-:W-:Y:S01]  /*119c0*/  HFMA2.MMA R14, R71, 1, 1, R14 ;  /* 0x3c003c00470e7835 */ /* 0x000fe2000000000e */
        /* <DEDUP_REMOVED lines=37> */
[--C-:B------:R-:W-:Y:S01]  /*11c20*/  HADD2.F32 R60, -RZ, R17.reuse.H1_H1 ;  /* 0x30000011ff3c7230 */ /* 0x100fe20000004100 */
[-C--:B------:R-:W-:Y:S02]  /*11c30*/  FFMA.FTZ R69, R41, R25.reuse, R66 ;  /* 0x0000001929457223 */ /* 0x080fe40000010042 */
[----:B------:R-:W-:Y:S01]  /*11c40*/  FFMA.FTZ R68, R39, R25, R68 ;  /* 0x0000001927447223 */ /* 0x000fe20000010044 */
[----:B------:R-:W-:Y:S01]  /*11c50*/  HADD2.F32 R25, -RZ, R17.H0_H0 ;  /* 0x20000011ff197230 */ /* 0x000fe20000004100 */
[-C--:B------:R-:W-:Y:S02]  /*11c60*/  FFMA.FTZ R17, R50, R24.reuse, R19 ;  /* 0x0000001832117223 */ /* 0x080fe40000010013 */
[-C--:B------:R-:W-:Y:S02]  /*11c70*/  FFMA.FTZ R65, R49, R24.reuse, R18 ;  /* 0x0000001831417223 */ /* 0x080fe40000010012 */
[----:B------:R-:W0:Y:S01]  /*11c80*/  LDS.64 R18, [UR4+0x190] ;  /* 0x00019004ff127984 */ /* 0x000e220008000a00 */
        /* <DEDUP_REMOVED lines=8> */
[----:B------:R-:W1:Y:S01]  /*11d10*/  LDS.64 R16, [UR4+0x198] ;  /* 0x00019804ff107984 */ /* 0x000e620008000a00 */
        /* <DEDUP_REMOVED lines=8> */
[-C--:B------:R-:W-:Y:S01]  /*11da0*/  FFMA.FTZ R25, R63, R60.reuse, R66 ;  /* 0x0000003c3f197223 */ /* 0x080fe20000010042 */
[----:B------:R-:W-:Y:S01]  /*11db0*/  F2FP.PACK_AB R67, RZ, R67 ;  /* 0x00000043ff43723e */ /* 0x000fe200000000ff */
[----:B------:R-:W-:-:S02]  /*11dc0*/  FFMA.FTZ R60, R62, R60, R71 ;  /* 0x0000003c3e3c7223 */ /* 0x000fc40000010047 */
[----:B------:R-:W-:Y:S02]  /*11dd0*/  FMUL.FTZ R24, R24, R15 ;  /* 0x0000000f18187220 */ /* 0x000fe40000410000 */
[----:B------:R-:W-:Y:S01]  /*11de0*/  FMUL.FTZ R65, R65, R2 ;  /* 0x0000000241417220 */ /* 0x000fe20000410000 */
[----:B------:R-:W-:Y:S01]  /*11df0*/  PRMT R4, R4, 0x5410, R67 ;  /* 0x0000541004047816 */ /* 0x000fe20000000043 */
[-C--:B------:R-:W-:Y:S02]  /*11e00*/  FMUL.FTZ R61, R61, R20.reuse ;  /* 0x000000143d3d7220 */ /* 0x080fe40000410000 */
[-C--:B------:R-:W-:Y:S02]  /*11e10*/  FMUL.FTZ R26, R26, R21.reuse ;  /* 0x000000151a1a7220 */ /* 0x080fe40000410000 */
        /* <DEDUP_REMOVED lines=14> */
[--C-:B0-----:R-:W-:Y:S02]  /*11f00*/  HADD2.F32 R4, -RZ, R18.reuse.H0_H0 ;  /* 0x20000012ff047230 */ /* 0x101fe40000004100 */
        /* <DEDUP_REMOVED lines=44> */
[-C--:B------:R-:W-:Y:S02]  /*121d0*/  FFMA.FTZ R17, R40, R60.reuse, RZ ;  /* 0x0000003c28117223 */ /* 0x080fe400000100ff */
[-C--:B------:R-:W-:Y:S02]  /*121e0*/  FFMA.FTZ R66, R27, R60.reuse, RZ ;  /* 0x0000003c1b427223 */ /* 0x080fe400000100ff */
[-C--:B------:R-:W-:Y:S02]  /*121f0*/  FFMA.FTZ R69, R34, R60.reuse, RZ ;  /* 0x0000003c22457223 */ /* 0x080fe400000100ff */
[----:B------:R-:W-:Y:S01]  /*12200*/  FFMA.FTZ R71, R43, R60, RZ ;  /* 0x0000003c2b477223 */ /* 0x000fe200000100ff */
[----:B------:R-:W-:Y:S01]  /*12210*/  HADD2.F32 R65, -RZ, R25.H0_H0 ;  /* 0x20000019ff417230 */ /* 0x000fe20000004100 */
        /* <DEDUP_REMOVED lines=10> */
[-C--:B------:R-:W-:Y:S01]  /*122c0*/  FFMA.FTZ R17, R38, R25.reuse, R26 ;  /* 0x0000001926117223 */ /* 0x080fe2000001001a */
[--C-:B------:R-:W-:Y:S01]  /*122d0*/  HADD2.F32 R65, -RZ, R19.reuse.H0_H0 ;  /* 0x20000013ff417230 */ /* 0x100fe20000004100 */
[-C--:B------:R-:W-:Y:S01]  /*122e0*/  FFMA.FTZ R66, R42, R25.reuse, R66 ;  /* 0x000000192a427223 */ /* 0x080fe20000010042 */
[----:B------:R-:W-:Y:S01]  /*122f0*/  HADD2.F32 R26, -RZ, R19.H1_H1 ;  /* 0x30000013ff1a7230 */ /* 0x000fe20000004100 */
[----:B------:R-:W-:-:S02]  /*12300*/  FFMA.FTZ R69, R41, R25, R60 ;  /* 0x0000001929457223 */ /* 0x000fc4000001003c */
[----:B------:R-:W-:Y:S01]  /*12310*/  FFMA.FTZ R68, R39, R25, R68 ;  /* 0x0000001927447223 */ /* 0x000fe20000010044 */
[----:B------:R-:W-:Y:S02]  /*12320*/  HADD2.F32 R25, -RZ, R18.H1_H1 ;  /* 0x30000012ff197230 */ /* 0x000fe40000004100 */
[----:B------:R-:W0:Y:S01]  /*12330*/  LDS.64 R18, [UR4+0x290] ;  /* 0x00029004ff127984 */ /* 0x000e220008000a00 */
[-C--:B------:R-:W-:Y:S02]  /*12340*/  FFMA.FTZ R17, R50, R24.reuse, R17 ;  /* 0x0000001832117223 */ /* 0x080fe40000010011 */
[-C--:B------:R-:W-:Y:S02]  /*12350*/  FFMA.FTZ R66, R49, R24.reuse, R66 ;  /* 0x0000001831427223 */ /* 0x080fe40000010042 */
[-C--:B------:R-:W-:Y:S02]  /*12360*/  FFMA.FTZ R60, R48, R24.reuse, R69 ;  /* 0x00000018303c7223 */ /* 0x080fe40000010045 */
[----:B------:R-:W-:-:S02]  /*12370*/  FFMA.FTZ R68, R47, R24, R68 ;  /* 0x000000182f447223 */ /* 0x000fc40000010044 */
[-C--:B------:R-:W-:Y:S02]  /*12380*/  FFMA.FTZ R24, R52, R25.reuse, R17 ;  /* 0x0000001934187223 */ /* 0x080fe40000010011 */
[-C--:B------:R-:W-:Y:S02]  /*12390*/  FFMA.FTZ R66, R51, R25.reuse, R66 ;  /* 0x0000001933427223 */ /* 0x080fe40000010042 */
[----:B------:R-:W-:Y:S02]  /*123a0*/  FFMA.FTZ R60, R53, R25, R60 ;  /* 0x00000019353c7223 */ /* 0x000fe4000001003c */
[-C--:B------:R-:W-:Y:S02]  /*123b0*/  FFMA.FTZ R24, R55, R65.reuse, R24 ;  /* 0x0000004137187223 */ /* 0x080fe40000010018 */
[----:B------:R-:W-:Y:S02]  /*123c0*/  FFMA.FTZ R17, R56, R65, R66 ;  /* 0x0000004138117223 */ /* 0x000fe40000010042 */
[----:B------:R-:W-:-:S02]  /*123d0*/  FMUL.FTZ R16, R16, R15 ;  /* 0x0000000f10107220 */ /* 0x000fc40000410000 */
[----:B------:R-:W-:Y:S02]  /*123e0*/  FFMA.FTZ R66, R57, R65, R60 ;  /* 0x0000004139427223 */ /* 0x000fe4000001003c */
[----:B------:R-:W-:Y:S02]  /*123f0*/  FFMA.FTZ R68, R54, R25, R68 ;  /* 0x0000001936447223 */ /* 0x000fe40000010044 */
[----:B------:R-:W-:Y:S01]  /*12400*/  FFMA.FTZ R60, R59, R26, R24 ;  /* 0x0000001a3b3c7223 */ /* 0x000fe20000010018 */
[----:B------:R-:W-:Y:S01]  /*12410*/  F2FP.PACK_AB R24, RZ, R16 ;  /* 0x00000010ff18723e */ /* 0x000fe200000000ff */
[-C--:B------:R-:W-:Y:S02]  /*12420*/  FFMA.FTZ R25, R64, R26.reuse, R17 ;  /* 0x0000001a40197223 */ /* 0x080fe40000010011 */
[----:B------:R-:W1:Y:S01]  /*12430*/  LDS.64 R16, [UR4+0x298] ;  /* 0x00029804ff107984 */ /* 0x000e620008000a00 */
[----:B------:R-:W-:Y:S02]  /*12440*/  FFMA.FTZ R69, R58, R65, R68 ;  /* 0x000000413a457223 */ /* 0x000fe40000010044 */
[----:B------:R-:W-:-:S02]  /*12450*/  FFMA.FTZ R65, R63, R26, R66 ;  /* 0x0000001a3f417223 */ /* 0x000fc40000010042 */
[----:B------:R-:W-:Y:S02]  /*12460*/  FFMA.FTZ R26, R62, R26, R69 ;  /* 0x0000001a3e1a7223 */ /* 0x000fe40000010045 */
[-C--:B------:R-:W-:Y:S02]  /*12470*/  FMUL.FTZ R65, R65, R20.reuse ;  /* 0x0000001441417220 */ /* 0x080fe40000410000 */
[-C--:B------:R-:W-:Y:S02]  /*12480*/  FMUL.FTZ R26, R26, R21.reuse ;  /* 0x000000151a1a7220 */ /* 0x080fe40000410000 */
        /* <DEDUP_REMOVED lines=8> */
[----:B------:R-:W-:Y:S02]  /*12510*/  F2FP.PACK_AB R67, RZ, R67 ;  /* 0x00000043ff43723e */ /* 0x000fe400000000ff */
[----:B------:R-:W-:Y:S01]  /*12520*/  PRMT R61, R61, 0x5410, R4 ;  /* 0x000054103d3d7816 */ /* 0x000fe20000000004 */
[--C-:B0-----:R-:W-:Y:S01]  /*12530*/  HADD2.F32 R4, -RZ, R18.reuse.H0_H0 ;  /* 0x20000012ff047230 */ /* 0x101fe20000004100 */
[----:B------:R-:W-:Y:S01]  /*12540*/  FMUL.FTZ R60, R60, R15 ;  /* 0x0000000f3c3c7220 */ /* 0x000fe20000410000 */
[----:B------:R-:W-:Y:S01]  /*12550*/  PRMT R24, R24, 0x5410, R67 ;  /* 0x0000541018187816 */ /* 0x000fe20000000043 */
[----:B------:R-:W-:Y:S01]  /*12560*/  FMUL.FTZ R25, R25, R2 ;  /* 0x0000000219197220 */ /* 0x000fe20000410000 */
[----:B------:R-:W-:Y:S01]  /*12570*/  HFMA2.MMA R26, R65, 1, 1, R5 ;  /* 0x3c003c00411a7835 */ /* 0x000fe20000000005 */
[----:B------:R-:W-:Y:S01]  /*12580*/  HADD2.F32 R18, -RZ, R18.H1_H1 ;  /* 0x30000012ff127230 */ /* 0x000fe20000004100 */
[----:B------:R-:W-:Y:S01]  /*12590*/  FFMA.FTZ R5, R34, R4, RZ ;  /* 0x0000000422057223 */ /* 0x000fe200000100ff */
[----:B------:R-:W-:Y:S01]  /*125a0*/  F2FP.PACK_AB R60, RZ, R60 ;  /* 0x0000003cff3c723e */ /* 0x000fe200000000ff */
[----:B------:R-:W-:Y:S01]  /*125b0*/  HFMA2.MMA R12, R24, 1, 1, R12 ;  /* 0x3c003c00180c7835 */ /* 0x000fe2000000000c */
[----:B------:R-:W-:Y:S01]  /*125c0*/  F2FP.PACK_AB R25, RZ, R25 ;  /* 0x00000019ff19723e */ /* 0x000fe200000000ff */
[----:B------:R-:W-:Y:S01]  /*125d0*/  HADD2 R24, R61, R7 ;  /* 0x000000073d187230 */ /* 0x000fe20000000000 */
[-C--:B------:R-:W-:Y:S01]  /*125e0*/  FFMA.FTZ R40, R40, R4.reuse, RZ ;  /* 0x0000000428287223 */ /* 0x080fe200000100ff */
[----:B------:R-:W-:Y:S01]  /*125f0*/  HADD2.F32 R7, -RZ, R19.H0_H0 ;  /* 0x20000013ff077230 */ /* 0x000fe20000004100 */
[----:B------:R-:W-:-:S02]  /*12600*/  FFMA.FTZ R27, R27, R4, RZ ;  /* 0x000000041b1b7223 */ /* 0x000fc400000100ff */
[----:B------:R-:W-:Y:S02]  /*12610*/  FFMA.FTZ R43, R43, R4, RZ ;  /* 0x000000042b2b7223 */ /* 0x000fe400000100ff */
[-C--:B------:R-:W-:Y:S01]  /*12620*/  FFMA.FTZ R36, R36, R18.reuse, R5 ;  /* 0x0000001224247223 */ /* 0x080fe20000010005 */
[----:B------:R-:W-:Y:S01]  /*12630*/  PRMT R60, R60, 0x5410, R25 ;  /* 0x000054103c3c7816 */ /* 0x000fe20000000019 */
[----:B------:R-:W0:Y:S01]  /*12640*/  LDS.64 R4, [UR4+0x20] ;  /* 0x00002004ff047984 */ /* 0x000e220008000a00 */
[-C--:B------:R-:W-:Y:S01]  /*12650*/  FFMA.FTZ R40, R37, R18.reuse, R40 ;  /* 0x0000001225287223 */ /* 0x080fe20000010028 */
[----:B------:R-:W-:Y:S01]  /*12660*/  HADD2.F32 R19, -RZ, R19.H1_H1 ;  /* 0x30000013ff137230 */ /* 0x000fe20000004100 */
[-C--:B------:R-:W-:Y:S02]  /*12670*/  FFMA.FTZ R27, R33, R18.reuse, R27 ;  /* 0x00000012211b7223 */ /* 0x080fe4000001001b */
[----:B------:R-:W-:Y:S02]  /*12680*/  FFMA.FTZ R18, R44, R18, R43 ;  /* 0x000000122c127223 */ /* 0x000fe4000001002b */
[-C--:B------:R-:W-:Y:S01]  /*12690*/  FFMA.FTZ R36, R32, R7.reuse, R36 ;  /* 0x0000000720247223 */ /* 0x080fe20000010024 */
[----:B------:R-:W-:Y:S01]  /*126a0*/  HFMA2.MMA R25, R60, 1, 1, R6 ;  /* 0x3c003c003c197835 */ /* 0x000fe20000000006 */
[-C--:B------:R-:W-:Y:S01]  /*126b0*/  FFMA.FTZ R18, R35, R7.reuse, R18 ;  /* 0x0000000723127223 */ /* 0x080fe20000010012 */
[----:B-1----:R-:W-:Y:S01]  /*126c0*/  HADD2.F32 R6, -RZ, R16.H0_H0 ;  /* 0x20000010ff067230 */ /* 0x002fe20000004100 */
[----:B------:R-:W-:-:S02]  /*126d0*/  FFMA.FTZ R27, R46, R7, R27 ;  /* 0x000000072e1b7223 */ /* 0x000fc4000001001b */
[----:B------:R-:W-:Y:S01]  /*126e0*/  FFMA.FTZ R41, R41, R19, R36 ;  /* 0x0000001329297223 */ /* 0x000fe20000010024 */
[----:B------:R-:W-:Y:S01]  /*126f0*/  HADD2.F32 R16, -RZ, R16.H1_H1 ;  /* 0x30000010ff107230 */ /* 0x000fe20000004100 */
[----:B------:R-:W-:Y:S02]  /*12700*/  FFMA.FTZ R40, R45, R7, R40 ;  /* 0x000000072d287223 */ /* 0x000fe40000010028 */
[-C--:B------:R-:W-:Y:S02]  /*12710*/  FFMA.FTZ R18, R39, R19.reuse, R18 ;  /* 0x0000001327127223 */ /* 0x080fe40000010012 */
[-C--:B------:R-:W-:Y:S02]  /*12720*/  FFMA.FTZ R27, R42, R19.reuse, R27 ;  /* 0x000000132a1b7223 */ /* 0x080fe4000001001b */
[-C--:B------:R-:W-:Y:S02]  /*12730*/  FFMA.FTZ R41, R48, R6.reuse, R41 ;  /* 0x0000000630297223 */ /* 0x080fe40000010029 */
[----:B------:R-:W-:Y:S01]  /*12740*/  FFMA.FTZ R7, R38, R19, R40 ;  /* 0x0000001326077223 */ /* 0x000fe20000010028 */
[----:B------:R-:W-:Y:S01]  /*12750*/  HADD2.F32 R19, -RZ, R17.H0_H0 ;  /* 0x20000011ff137230 */ /* 0x000fe20000004100 */
[----:B------:R-:W-:-:S02]  /*12760*/  FFMA.FTZ R47, R47, R6, R18 ;  /* 0x000000062f2f7223 */ /* 0x000fc40000010012 */
[----:B------:R-:W-:Y:S02]  /*12770*/  FFMA.FTZ R27, R49, R6, R27 ;  /* 0x00000006311b7223 */ /* 0x000fe4000001001b */
[----:B------:R-:W-:Y:S01]  /*12780*/  FFMA.FTZ R18, R53, R16, R41 ;  /* 0x0000001035127223 */ /* 0x000fe20000010029 */
[----:B------:R-:W-:Y:S01]  /*12790*/  HADD2.F32 R17, -RZ, R17.H1_H1 ;  /* 0x30000011ff117230 */ /* 0x000fe20000004100 */
[----:B------:R-:W-:Y:S02]  /*127a0*/  FFMA.FTZ R7, R50, R6, R7 ;  /* 0x0000000632077223 */ /* 0x000fe40000010007 */
[-C--:B------:R-:W-:Y:S02]  /*127b0*/  FFMA.FTZ R27, R51, R16.reuse, R27 ;  /* 0x00000010331b7223 */ /* 0x080fe4000001001b */
[----:B------:R-:W-:Y:S02]  /*127c0*/  FFMA.FTZ R18, R57, R19, R18 ;  /* 0x0000001339127223 */ /* 0x000fe40000010012 */
[----:B------:R-:W-:-:S02]  /*127d0*/  FFMA.FTZ R52, R52, R16, R7 ;  /* 0x0000001034347223 */ /* 0x000fc40000010007 */
[----:B------:R-:W-:Y:S01]  /*127e0*/  FFMA.FTZ R47, R54, R16, R47 ;  /* 0x00000010362f7223 */ /* 0x000fe2000001002f */
[----:B--2---:R-:W-:Y:S01]  /*127f0*/  LOP3.LUT R16, R8, 0xf000f, RZ, 0xc0, !PT ;  /* 0x000f000f08107812 */ /* 0x004fe200078ec0ff */
[----:B------:R-:W-:Y:S01]  /*12800*/  FFMA.FTZ R7, R56, R19, R27 ;  /* 0x0000001338077223 */ /* 0x000fe2000001001b */
[----:B------:R-:W-:Y:S01]  /*12810*/  LOP3.LUT R27, R10, 0xf000f, RZ, 0xc0, !PT ;  /* 0x000f000f0a1b7812 */ /* 0x000fe200078ec0ff */
[----:B------:R-:W-:Y:S01]  /*12820*/  FFMA.FTZ R63, R63, R17, R18 ;  /* 0x000000113f3f7223 */ /* 0x000fe20000010012 */
[----:B------:R-:W-:Y:S02]  /*12830*/  LOP3.LUT R18, R9, 0xf000f, RZ, 0xc0, !PT ;  /* 0x000f000f09127812 */ /* 0x000fe400078ec0ff */
[----:B------:R-:W-:Y:S02]  /*12840*/  LOP3.LUT R32, R11, 0xf000f, RZ, 0xc0, !PT ;  /* 0x000f000f0b207812 */ /* 0x000fe400078ec0ff */
[----:B------:R-:W-:Y:S02]  /*12850*/  LOP3.LUT R16, R16, 0x64006400, RZ, 0xfc, !PT ;  /* 0x6400640010107812 */ /* 0x000fe400078efcff */
[----:B------:R-:W-:-:S02]  /*12860*/  LOP3.LUT R18, R18, 0x64006400, RZ, 0xfc, !PT ;  /* 0x6400640012127812 */ /* 0x000fc400078efcff */
[----:B------:R-:W-:Y:S02]  /*12870*/  LOP3.LUT R27, R27, 0x64006400, RZ, 0xfc, !PT ;  /* 0x640064001b1b7812 */ /* 0x000fe400078efcff */
[----:B------:R-:W-:Y:S01]  /*12880*/  LOP3.LUT R32, R32, 0x64006400, RZ, 0xfc, !PT ;  /* 0x6400640020207812 */ /* 0x000fe200078efcff */
[----:B------:R-:W-:Y:S01]  /*12890*/  HADD2 R16, R16, -1032, -1032 ;  /* 0xe408e40810107430 */ /* 0x000fe20000000000 */
[-C--:B------:R-:W-:Y:S01]  /*128a0*/  FFMA.FTZ R6, R55, R19.reuse, R52 ;  /* 0x0000001337067223 */ /* 0x080fe20000010034 */
[----:B------:R-:W-:Y:S01]  /*128b0*/  HADD2 R18, R18, -1032, -1032 ;  /* 0xe408e40812127430 */ /* 0x000fe20000000000 */
[----:B------:R-:W-:Y:S01]  /*128c0*/  FFMA.FTZ R47, R58, R19, R47 ;  /* 0x000000133a2f7223 */ /* 0x000fe2000001002f */
[----:B------:R-:W-:Y:S02]  /*128d0*/  HADD2 R27, R27, -1032, -1032 ;  /* 0xe408e4081b1b7430 */ /* 0x000fe40000000000 */
[----:B------:R-:W-:Y:S01]  /*128e0*/  HADD2 R32, R32, -1032, -1032 ;  /* 0xe408e40820207430 */ /* 0x000fe20000000000 */
[-C--:B------:R-:W-:Y:S01]  /*128f0*/  FFMA.FTZ R6, R59, R17.reuse, R6 ;  /* 0x000000113b067223 */ /* 0x080fe20000010006 */
[----:B------:R-:W-:Y:S01]  /*12900*/  LOP3.LUT R36, R10, 0xf000f0, RZ, 0xc0, !PT ;  /* 0x00f000f00a247812 */ /* 0x000fe200078ec0ff */
[-C--:B------:R-:W-:Y:S01]  /*12910*/  FFMA.FTZ R7, R64, R17.reuse, R7 ;  /* 0x0000001140077223 */ /* 0x080fe20000010007 */
[--C-:B0-----:R-:W-:Y:S01]  /*12920*/  HADD2.F32 R40, -RZ, R4.reuse.H0_H0 ;  /* 0x20000004ff287230 */ /* 0x101fe20000004100 */
[----:B------:R-:W-:Y:S01]  /*12930*/  FFMA.FTZ R62, R62, R17, R47 ;  /* 0x000000113e3e7223 */ /* 0x000fe2000001002f */
[----:B------:R-:W-:Y:S01]  /*12940*/  HADD2.F32 R41, -RZ, R4.H1_H1 ;  /* 0x30000004ff297230 */ /* 0x000fe20000004100 */
[----:B------:R-:W-:Y:S01]  /*12950*/  LOP3.LUT R17, R8, 0xf000f0, RZ, 0xc0, !PT ;  /* 0x00f000f008117812 */ /* 0x000fe200078ec0ff */
[----:B------:R-:W-:-:S02]  /*12960*/  HADD2.F32 R48, -RZ, R5.H0_H0 ;  /* 0x20000005ff307230 */ /* 0x000fc40000004100 */
[----:B------:R-:W-:Y:S02]  /*12970*/  HADD2.F32 R45, -RZ, R5.H1_H1 ;  /* 0x30000005ff2d7230 */ /* 0x000fe40000004100 */
[----:B------:R-:W-:Y:S01]  /*12980*/  HADD2.F32 R37, -RZ, R16.H0_H0 ;  /* 0x20000010ff257230 */ /* 0x000fe20000004100 */
[----:B------:R-:W0:Y:S01]  /*12990*/  LDS.64 R4, [UR4+0x28] ;  /* 0x00002804ff047984 */ /* 0x000e220008000a00 */
[----:B------:R-:W-:Y:S02]  /*129a0*/  HADD2.F32 R34, -RZ, R18.H0_H0 ;  /* 0x20000012ff227230 */ /* 0x000fe40000004100 */
[--C-:B------:R-:W-:Y:S02]  /*129b0*/  HADD2.F32 R33, -RZ, R27.reuse.H0_H0 ;  /* 0x2000001bff217230 */ /* 0x100fe40000004100 */
[----:B------:R-:W-:Y:S02]  /*129c0*/  HADD2.F32 R35, -RZ, R27.H1_H1 ;  /* 0x3000001bff237230 */ /* 0x000fe40000004100 */
        /* <DEDUP_REMOVED lines=13> */
[----:B------:R-:W-:Y:S01]  /*12aa0*/  HFMA2 R17, R17, R0.H0_H0, -72, -72 ;  /* 0xd480d48011117431 */ /* 0x000fe20000040000 */
[----:B------:R-:W-:Y:S02]  /*12ab0*/  FFMA.FTZ R46, R42, R41, R16 ;  /* 0x000000292a2e7223 */ /* 0x000fe40000010010 */
[C---:B------:R-:W-:Y:S02]  /*12ac0*/  FFMA.FTZ R47, R41.reuse, R18, R36 ;  /* 0x00000012292f7223 */ /* 0x040fe40000010024 */
[----:B------:R-:W-:-:S02]  /*12ad0*/  FFMA.FTZ R49, R41, R35, R44 ;  /* 0x0000002329317223 */ /* 0x000fc4000001002c */
[----:B------:R-:W-:Y:S01]  /*12ae0*/  FFMA.FTZ R50, R41, R32, R40 ;  /* 0x0000002029327223 */ /* 0x000fe20000010028 */
[----:B------:R-:W-:Y:S01]  /*12af0*/  LOP3.LUT R41, R38, 0x64006400, RZ, 0xfc, !PT ;  /* 0x6400640026297812 */ /* 0x000fe200078efcff */
[-C--:B------:R-:W-:Y:S02]  /*12b00*/  HFMA2 R36, R39, R0.reuse.H0_H0, -72, -72 ;  /* 0xd480d48027247431 */ /* 0x080fe40000040000 */
[-C--:B------:R-:W-:Y:S02]  /*12b10*/  HFMA2 R16, R19, R0.reuse.H0_H0, -72, -72 ;  /* 0xd480d48013107431 */ /* 0x080fe40000040000 */
[--C-:B------:R-:W-:Y:S02]  /*12b20*/  HADD2.F32 R19, -RZ, R17.reuse.H0_H0 ;  /* 0x20000011ff137230 */ /* 0x100fe40000004100 */
[----:B------:R-:W-:Y:S02]  /*12b30*/  HADD2.F32 R40, -RZ, R17.H1_H1 ;  /* 0x30000011ff287230 */ /* 0x000fe40000004100 */
[----:B------:R-:W-:-:S02]  /*12b40*/  HFMA2 R17, R41, R0.H0_H0, -72, -72 ;  /* 0xd480d48029117431 */ /* 0x000fc40000040000 */
[--C-:B------:R-:W-:Y:S02]  /*12b50*/  HADD2.F32 R43, -RZ, R36.reuse.H0_H0 ;  /* 0x20000024ff2b7230 */ /* 0x100fe40000004100 */
[----:B------:R-:W-:Y:S02]  /*12b60*/  HADD2.F32 R38, -RZ, R36.H1_H1 ;  /* 0x30000024ff267230 */ /* 0x000fe40000004100 */
[--C-:B------:R-:W-:Y:S02]  /*12b70*/  HADD2.F32 R41, -RZ, R17.reuse.H0_H0 ;  /* 0x20000011ff297230 */ /* 0x100fe40000004100 */
[----:B------:R-:W-:Y:S01]  /*12b80*/  HADD2.F32 R36, -RZ, R17.H1_H1 ;  /* 0x30000011ff247230 */ /* 0x000fe20000004100 */
[C---:B------:R-:W-:Y:S01]  /*12b90*/  FFMA.FTZ R17, R48.reuse, R43, R49 ;  /* 0x0000002b30117223 */ /* 0x040fe20000010031 */
[----:B------:R-:W-:Y:S01]  /*12ba0*/  SHF.R.U32.HI R9, RZ, 0x8, R9 ;  /* 0x00000008ff097819 */ /* 0x000fe20000011609 */
[--C-:B------:R-:W-:Y:S02]  /*12bb0*/  HADD2.F32 R44, -RZ, R16.reuse.H0_H0 ;  /* 0x20000010ff2c7230 */ /* 0x100fe40000004100 */
[----:B------:R-:W-:Y:S01]  /*12bc0*/  FFMA.FTZ R55, R45, R38, R17 ;  /* 0x000000262d377223 */ /* 0x000fe20000010011 */
[----:B------:R-:W-:Y:S01]  /*12bd0*/  HADD2.F32 R39, -RZ, R16.H1_H1 ;  /* 0x30000010ff277230 */ /* 0x000fe20000004100 */
[----:B------:R-:W-:Y:S01]  /*12be0*/  LOP3.LUT R17, R9, 0xf000f, RZ, 0xc0, !PT ;  /* 0x000f000f09117812 */ /* 0x000fe200078ec0ff */
[----:B------:R-:W-:Y:S01]  /*12bf0*/  FFMA.FTZ R46, R19, R48, R46 ;  /* 0x00000030132e7223 */ /* 0x000fe2000001002e */
[----:B------:R-:W-:Y:S01]  /*12c00*/  SHF.R.U32.HI R10, RZ, 0x8, R10 ;  /* 0x00000008ff0a7819 */ /* 0x000fe2000001160a */
[----:B------:R-:W-:-:S02]  /*12c10*/  FFMA.FTZ R16, R48, R44, R47 ;  /* 0x0000002c30107223 */ /* 0x000fc4000001002f */
[----:B------:R-:W-:Y:S01]  /*12c20*/  FFMA.FTZ R50, R48, R41, R50 ;  /* 0x0000002930327223 */ /* 0x000fe20000010032 */
[----:B------:R-:W-:Y:S01]  /*12c30*/  SHF.R.U32.HI R11, RZ, 0x8, R11 ;  /* 0x00000008ff0b7819 */ /* 0x000fe2000001160b */
[----:B------:R-:W-:Y:S01]  /*12c40*/  FFMA.FTZ R49, R40, R45, R46 ;  /* 0x0000002d28317223 */ /* 0x000fe2000001002e */
[----:B------:R-:W-:Y:S01]  /*12c50*/  LOP3.LUT R17, R17, 0x64006400, RZ, 0xfc, !PT ;  /* 0x6400640011117812 */ /* 0x000fe200078efcff */
[C---:B------:R-:W-:Y:S02]  /*12c60*/  FFMA.FTZ R51, R45.reuse, R39, R16 ;  /* 0x000000272d337223 */ /* 0x040fe40000010010 */
[----:B------:R-:W-:Y:S01]  /*12c70*/  FFMA.FTZ R57, R45, R36, R50 ;  /* 0x000000242d397223 */ /* 0x000fe20000010032 */
[----:B------:R-:W-:Y:S01]  /*12c80*/  LOP3.LUT R45, R10, 0xf000f, RZ, 0xc0, !PT ;  /* 0x000f000f0a2d7812 */ /* 0x000fe200078ec0ff */
[----:B------:R-:W-:Y:S01]  /*12c90*/  HADD2 R17, R17, -1032, -1032 ;  /* 0xe408e40811117430 */ /* 0x000fe20000000000 */
[----:B------:R-:W-:Y:S02]  /*12ca0*/  LOP3.LUT R46, R11, 0xf000f, RZ, 0xc0, !PT ;  /* 0x000f000f0b2e7812 */ /* 0x000fe400078ec0ff */
[----:B------:R-:W-:-:S02]  /*12cb0*/  SHF.R.U32.HI R8, RZ, 0x8, R8 ;  /* 0x00000008ff087819 */ /* 0x000fc40000011608 */
[----:B------:R-:W-:Y:S02]  /*12cc0*/  LOP3.LUT R45, R45, 0x64006400, RZ, 0xfc, !PT ;  /* 0x640064002d2d7812 */ /* 0x000fe400078efcff */
[----:B------:R-:W-:Y:S01]  /*12cd0*/  LOP3.LUT R46, R46, 0x64006400, RZ, 0xfc, !PT ;  /* 0x640064002e2e7812 */ /* 0x000fe200078efcff */
[--C-:B0-----:R-:W-:Y:S01]  /*12ce0*/  HADD2.F32 R50, -RZ, R4.reuse.H0_H0 ;  /* 0x20000004ff327230 */ /* 0x101fe20000004100 */
[----:B------:R-:W-:Y:S01]  /*12cf0*/  LOP3.LUT R16, R8, 0xf000f, RZ, 0xc0, !PT ;  /* 0x000f000f08107812 */ /* 0x000fe200078ec0ff */
[----:B------:R-:W-:Y:S02]  /*12d00*/  HADD2.F32 R53, -RZ, R4.H1_H1 ;  /* 0x30000004ff357230 */ /* 0x000fe40000004100 */
[----:B------:R-:W-:Y:S02]  /*12d10*/  HADD2.F32 R47, -RZ, R17.H0_H0 ;  /* 0x20000011ff2f7230 */ /* 0x000fe40000004100 */
[----:B------:R-:W-:Y:S01]  /*12d20*/  HADD2 R4, R45, -1032, -1032 ;  /* 0xe408e4082d047430 */ /* 0x000fe20000000000 */
[----:B------:R-:W-:Y:S01]  /*12d30*/  LOP3.LUT R16, R16, 0x64006400, RZ, 0xfc, !PT ;  /* 0x6400640010107812 */ /* 0x000fe200078efcff */
[----:B------:R-:W-:Y:S01]  /*12d40*/  HADD2 R52, R46, -1032, -1032 ;  /* 0xe408e4082e347430 */ /* 0x000fe20000000000 */
[----:B------:R-:W-:Y:S01]  /*12d50*/  LOP3.LUT R10, R10, 0xf000f0, RZ, 0xc0, !PT ;  /* 0x00f000f00a0a7812 */ /* 0x000fe200078ec0ff */
[----:B------:R-:W-:Y:S01]  /*12d60*/  FFMA.FTZ R56, R50, R47, R51 ;  /* 0x0000002f32387223 */ /* 0x000fe20000010033 */
[----:B------:R-:W-:-:S02]  /*12d70*/  HADD2.F32 R46, -RZ, R4.H0_H0 ;  /* 0x20000004ff2e7230 */ /* 0x000fc40000004100 */
[----:B------:R-:W-:Y:S01]  /*12d80*/  HADD2.F32 R51, -RZ, R4.H1_H1 ;  /* 0x30000004ff337230 */ /* 0x000fe20000004100 */
[----:B------:R-:W-:Y:S01]  /*12d90*/  LOP3.LUT R4, R11, 0xf000f0, RZ, 0xc0, !PT ;  /* 0x00f000f00b047812 */ /* 0x000fe200078ec0ff */
[--C-:B------:R-:W-:Y:S01]  /*12da0*/  HADD2.F32 R45, -RZ, R52.reuse.H0_H0 ;  /* 0x20000034ff2d7230 */ /* 0x100fe20000004100 */
[----:B------:R-:W-:Y:S01]  /*12db0*/  LOP3.LUT R11, R10, 0x64006400, RZ, 0xfc, !PT ;  /* 0x640064000a0b7812 */ /* 0x000fe200078efcff */
[----:B------:R-:W-:Y:S01]  /*12dc0*/  HADD2 R16, R16, -1032, -1032 ;  /* 0xe408e40810107430 */ /* 0x000fe20000000000 */
[----:B------:R-:W-:Y:S01]  /*12dd0*/  LOP3.LUT R9, R9, 0xf000f0, RZ, 0xc0, !PT ;  /* 0x00f000f009097812 */ /* 0x000fe200078ec0ff */
[----:B------:R-:W-:Y:S01]  /*12de0*/  HADD2.F32 R52, -RZ, R52.H1_H1 ;  /* 0x30000034ff347230 */ /* 0x000fe20000004100 */
[----:B------:R-:W-:Y:S01]  /*12df0*/  FFMA.FTZ R57, R50, R45, R57 ;  /* 0x0000002d32397223 */ /* 0x000fe20000010039 */
[----:B------:R-:W-:Y:S01]  /*12e00*/  LOP3.LUT R8, R8, 0xf000f0, RZ, 0xc0, !PT ;  /* 0x00f000f008087812 */ /* 0x000fe200078ec0ff */
[-C--:B------:R-:W-:Y:S01]  /*12e10*/  HFMA2 R11, R11, R0.reuse.H0_H0, -72, -72 ;  /* 0xd480d4800b0b7431 */ /* 0x080fe20000040000 */
[----:B------:R-:W-:Y:S01]  /*12e20*/  LOP3.LUT R9, R9, 0x64006400, RZ, 0xfc, !PT ;  /* 0x6400640009097812 */ /* 0x000fe200078efcff */
[--C-:B------:R-:W-:Y:S01]  /*12e30*/  HADD2.F32 R48, -RZ, R16.reuse.H0_H0 ;  /* 0x20000010ff307230 */ /* 0x100fe20000004100 */
[----:B------:R-:W-:Y:S01]  /*12e40*/  FFMA.FTZ R58, R50, R46, R55 ;  /* 0x0000002e323a7223 */ /* 0x000fe20000010037 */
[--C-:B------:R-:W-:Y:S01]  /*12e50*/  HADD2.F32 R64, -RZ, R5.reuse.H0_H0 ;  /* 0x20000005ff407230 */ /* 0x100fe20000004100 */
[C---:B------:R-:W-:Y:S01]  /*12e60*/  FFMA.FTZ R66, R53.reuse, R52, R57 ;  /* 0x0000003435427223 */ /* 0x040fe20000010039 */
[----:B------:R-:W-:Y:S01]  /*12e70*/  HADD2.F32 R61, -RZ, R5.H1_H1 ;  /* 0x30000005ff3d7230 */ /* 0x000fe20000004100 */
[----:B------:R-:W-:Y:S01]  /*12e80*/  LOP3.LUT R5, R8, 0x64006400, RZ, 0xfc, !PT ;  /* 0x6400640008057812 */ /* 0x000fe200078efcff */
[----:B------:R-:W-:Y:S01]  /*12e90*/  HADD2.F32 R57, -RZ, R11.H0_H0 ;  /* 0x2000000bff397230 */ /* 0x000fe20000004100 */
[----:B------:R-:W-:Y:S01]  /*12ea0*/  FFMA.FTZ R54, R48, R50, R49 ;  /* 0x0000003230367223 */ /* 0x000fe20000010031 */
[-C--:B------:R-:W-:Y:S01]  /*12eb0*/  HFMA2 R9, R9, R0.reuse.H0_H0, -72, -72 ;  /* 0xd480d48009097431 */ /* 0x080fe20000040000 */
[----:B------:R-:W-:Y:S01]  /*12ec0*/  FFMA.FTZ R65, R53, R51, R58 ;  /* 0x0000003335417223 */ /* 0x000fe2000001003a */
[----:B------:R-:W-:Y:S01]  /*12ed0*/  HADD2.F32 R49, -RZ, R17.H1_H1 ;  /* 0x30000011ff317230 */ /* 0x000fe20000004100 */
[----:B------:R-:W-:Y:S01]  /*12ee0*/  LOP3.LUT R17, R4, 0x64006400, RZ, 0xfc, !PT ;  /* 0x6400640004117812 */ /* 0x000fe200078efcff */
[----:B------:R-:W-:Y:S01]  /*12ef0*/  HADD2.F32 R50, -RZ, R16.H1_H1 ;  /* 0x30000010ff327230 */ /* 0x000fe20000004100 */
[----:B------:R-:W-:Y:S01]  /*12f00*/  FFMA.FTZ R4, R64, R57, R65 ;  /* 0x0000003940047223 */ /* 0x000fe20000010041 */
[----:B------:R-:W-:-:S02]  /*12f10*/  HFMA2 R5, R5, R0.H0_H0, -72, -72 ;  /* 0xd480d48005057431 */ /* 0x000fc40000040000 */
[----:B------:R-:W-:Y:S01]  /*12f20*/  HADD2.F32 R58, -RZ, R11.H1_H1 ;  /* 0x3000000bff3a7230 */ /* 0x000fe20000004100 */
[----:B------:R-:W-:Y:S01]  /*12f30*/  FFMA.FTZ R16, R53, R49, R56 ;  /* 0x0000003135107223 */ /* 0x000fe20000010038 */
[----:B------:R-:W-:Y:S01]  /*12f40*/  HADD2.F32 R55, -RZ, R9.H0_H0 ;  /* 0x20000009ff377230 */ /* 0x000fe20000004100 */
[----:B------:R-:W-:Y:S01]  /*12f50*/  FFMA.FTZ R10, R50, R53, R54 ;  /* 0x00000035320a7223 */ /* 0x000fe20000010036 */
[--C-:B------:R-:W-:Y:S01]  /*12f60*/  HADD2.F32 R53, -RZ, R5.reuse.H0_H0 ;  /* 0x20000005ff357230 */ /* 0x100fe20000004100 */
[----:B------:R-:W-:Y:S01]  /*12f70*/  FFMA.FTZ R67, R61, R58, R4 ;  /* 0x0000003a3d437223 */ /* 0x000fe20000010004 */
[----:B------:R-:W-:Y:S01]  /*12f80*/  HADD2.F32 R54, -RZ, R5.H1_H1 ;  /* 0x30000005ff367230 */ /* 0x000fe20000004100 */
[----:B------:R-:W-:Y:S01]  /*12f90*/  IMAD.WIDE R4, R23, c[0x0][0x18c], R124 ;  /* 0x0000630017047a25 */ /* 0x000fe200078e027c */
[----:B------:R-:W-:Y:S02]  /*12fa0*/  HFMA2 R17, R17, R0.H0_H0, -72, -72 ;  /* 0xd480d48011117431 */ /* 0x000fe40000040000 */
[----:B------:R-:W-:Y:S01]  /*12fb0*/  HADD2.F32 R56, -RZ, R9.H1_H1 ;  /* 0x30000009ff387230 */ /* 0x000fe20000004100 */
[----:B------:R-:W-:Y:S01]  /*12fc0*/  FFMA.FTZ R16, R64, R55, R16 ;  /* 0x0000003740107223 */ /* 0x000fe20000010010 */
[----:B------:R-:W0:Y:S01]  /*12fd0*/  LDS.64 R8, [UR4+0xa0] ;  /* 0x0000a004ff087984 */ /* 0x000e220008000a00 */
[----:B------:R-:W-:-:S02]  /*12fe0*/  FMUL.FTZ R6, R6, R15 ;  /* 0x0000000f06067220 */ /* 0x000fc40000410000 */
[----:B------:R-:W-:Y:S01]  /*12ff0*/  FMUL.FTZ R7, R7, R2 ;  /* 0x0000000207077220 */ /* 0x000fe20000410000 */
[--C-:B------:R-:W-:Y:S01]  /*13000*/  HADD2.F32 R59, -RZ, R17.reuse.H0_H0 ;  /* 0x20000011ff3b7230 */ /* 0x100fe20000004100 */
[----:B------:R-:W-:Y:S01]  /*13010*/  FFMA.FTZ R65, R61, R56, R16 ;  /* 0x000000383d417223 */ /* 0x000fe20000010010 */
[----:B------:R-:W-:Y:S01]  /*13020*/  HADD2.F32 R60, -RZ, R17.H1_H1 ;  /* 0x30000011ff3c7230 */ /* 0x000fe20000004100 */
[----:B------:R-:W-:Y:S01]  /*13030*/  F2FP.PACK_AB R16, RZ, R6 ;  /* 0x00000006ff10723e */ /* 0x000fe200000000ff */
[----:B------:R-:W-:Y:S01]  /*13040*/  IMAD.WIDE R124, R23, c[0x0][0x18c], R4 ;  /* 0x00006300177c7a25 */ /* 0x000fe200078e0204 */
[----:B------:R-:W-:Y:S02]  /*13050*/  F2FP.PACK_AB R17, RZ, R7 ;  /* 0x00000007ff11723e */ /* 0x000fe400000000ff */
[----:B------:R-:W2:Y:S01]  /*13060*/  LDG.E.128.CONSTANT R4, [R4.64] ;  /* 0x0000000604047981 */ /* 0x000ea2000c1e9d00 */
[----:B------:R-:W-:Y:S02]  /*13070*/  FFMA.FTZ R10, R53, R64, R10 ;  /* 0x00000040350a7223 */ /* 0x000fe4000001000a */
[----:B------:R-:W-:-:S02]  /*13080*/  FFMA.FTZ R66, R64, R59, R66 ;  /* 0x0000003b40427223 */ /* 0x000fc40000010042 */
[----:B------:R-:W-:Y:S02]  /*13090*/  FFMA.FTZ R64, R54, R61, R10 ;  /* 0x0000003d36407223 */ /* 0x000fe4000001000a */
[----:B------:R-:W1:Y:S01]  /*130a0*/  LDS.64 R10, [UR4+0xa8] ;  /* 0x0000a804ff0a7984 */ /* 0x000e620008000a00 */
[----:B------:R-:W-:Y:S02]  /*130b0*/  FMUL.FTZ R65, R65, R2 ;  /* 0x0000000241417220 */ /* 0x000fe40000410000 */
[----:B------:R-:W-:Y:S02]  /*130c0*/  FMUL.FTZ R64, R64, R15 ;  /* 0x0000000f40407220 */ /* 0x000fe40000410000 */
[----:B------:R-:W-:Y:S02]  /*130d0*/  FMUL.FTZ R63, R63, R20 ;  /* 0x000000143f3f7220 */ /* 0x000fe40000410000 */
[----:B------:R-:W-:Y:S01]  /*130e0*/  FMUL.FTZ R62, R62, R21 ;  /* 0x000000153e3e7220 */ /* 0x000fe20000410000 */
[----:B------:R-:W-:-:S02]  /*130f0*/  PRMT R16, R16, 0x5410, R17 ;  /* 0x0000541010107816 */ /* 0x000fc40000000011 */
[----:B------:R-:W-:Y:S02]  /*13100*/  F2FP.PACK_AB R64, RZ, R64 ;  /* 0x00000040ff40723e */ /* 0x000fe400000000ff */
[----:B------:R-:W-:Y:S01]  /*13110*/  F2FP.PACK_AB R65, RZ, R65 ;  /* 0x00000041ff41723e */ /* 0x000fe200000000ff */
[----:B------:R-:W-:Y:S01]  /*13120*/  FFMA.FTZ R66, R61, R60, R66 ;  /* 0x0000003c3d427223 */ /* 0x000fe20000010042 */
[----:B------:R-:W-:Y:S02]  /*13130*/  F2FP.PACK_AB R63, RZ, R63 ;  /* 0x0000003fff3f723e */ /* 0x000fe400000000ff */
[----:B------:R-:W-:Y:S01]  /*13140*/  F2FP.PACK_AB R62, RZ, R62 ;  /* 0x0000003eff3e723e */ /* 0x000fe200000000ff */
[----:B------:R-:W-:Y:S01]  /*13150*/  HFMA2.MMA R13, R16, 1, 1, R13 ;  /* 0x3c003c00100d7835 */ /* 0x000fe2000000000d */
[----:B------:R-:W-:Y:S01]  /*13160*/  PRMT R64, R64, 0x5410, R65 ;  /* 0x0000541040407816 */ /* 0x000fe20000000041 */
[----:B------:R-:W3:Y:S01]  /*13170*/  LDS.64 R16, [UR4+0x120] ;  /* 0x00012004ff107984 */ /* 0x000ee20008000a00 */
[----:B------:R-:W-:Y:S01]  /*13180*/  PRMT R63, R63, 0x5410, R62 ;  /* 0x000054103f3f7816 */ /* 0x000fe2000000003e */
[----:B------:R-:W-:Y:S01]  /*13190*/  FMUL.FTZ R67, R67, R20 ;  /* 0x0000001443437220 */ /* 0x000fe20000410000 */
[--C-:B0-----:R-:W-:Y:S01]  /*131a0*/  HADD2.F32 R62, -RZ, R8.reuse.H0_H0 ;  /* 0x20000008ff3e7230 */ /* 0x101fe20000004100 */
[----:B------:R-:W-:Y:S01]  /*131b0*/  FMUL.FTZ R66, R66, R21 ;  /* 0x0000001542427220 */ /* 0x000fe20000410000 */
[----:B------:R-:W-:Y:S01]  /*131c0*/  HFMA2.MMA R30, R64, 1, 1, R30 ;  /* 0x3c003c00401e7835 */ /* 0x000fe2000000001e */
[----:B------:R-:W-:Y:S01]  /*131d0*/  HADD2 R23, R63, R3 ;  /* 0x000000033f177230 */ /* 0x000fe20000000000 */
[----:B------:R-:W-:Y:S01]  /*131e0*/  F2FP.PACK_AB R67, RZ, R67 ;  /* 0x00000043ff43723e */ /* 0x000fe200000000ff */
[----:B------:R-:W-:Y:S01]  /*131f0*/  HADD2.F32 R3, -RZ, R8.H1_H1 ;  /* 0x30000008ff037230 */ /* 0x000fe20000004100 */
[----:B------:R-:W-:Y:S01]  /*13200*/  F2FP.PACK_AB R66, RZ, R66 ;  /* 0x00000042ff42723e */ /* 0x000fe200000000ff */
[--C-:B------:R-:W-:Y:S01]  /*13210*/  HADD2.F32 R64, -RZ, R9.reuse.H0_H0 ;  /* 0x20000009ff407230 */ /* 0x100fe20000004100 */
[-C--:B------:R-:W-:Y:S01]  /*13220*/  FFMA.FTZ R8, R37, R62.reuse, RZ ;  /* 0x0000003e25087223 */ /* 0x080fe200000100ff */
[----:B------:R-:W-:Y:S01]  /*13230*/  HADD2.F32 R61, -RZ, R9.H1_H1 ;  /* 0x30000009ff3d7230 */ /* 0x000fe20000004100 */
[-C--:B------:R-:W-:Y:S01]  /*13240*/  FFMA.FTZ R9, R34, R62.reuse, RZ ;  /* 0x0000003e22097223 */ /* 0x080fe200000100ff */
[----:B------:R-:W-:Y:S01]  /*13250*/  PRMT R67, R67, 0x5410, R66 ;  /* 0x0000541043437816 */ /* 0x000fe20000000042 */
        /* <DEDUP_REMOVED lines=62> */
[----:B------:R-:W-:Y:S01]  /*13640*/  HADD2.F32 R8, -RZ, R8.H1_H1 ;  /* 0x30000008ff087230 */ /* 0x000fe20000004100 */
[----:B------:R-:W0:Y:S04]  /*13650*/  LDS.64 R10, [UR4+0x1a0] ;  /* 0x0001a004ff0a7984 */ /* 0x000e280008000a00 */
[-C--:B------:R-:W-:Y:S02]  /*13660*/  FFMA.FTZ R16, R50, R8.reuse, R9 ;  /* 0x0000000832107223 */ /* 0x080fe40000010009 */
[-C--:B------:R-:W-:Y:S02]  /*13670*/  FFMA.FTZ R68, R49, R8.reuse, R68 ;  /* 0x0000000831447223 */ /* 0x080fe40000010044 */
[----:B------:R-:W-:-:S02]  /*13680*/  FFMA.FTZ R61, R51, R8, R61 ;  /* 0x00000008333d7223 */ /* 0x000fc4000001003d */
[----:B------:R-:W-:Y:S02]  /*13690*/  FFMA.FTZ R65, R52, R8, R65 ;  /* 0x0000000834417223 */ /* 0x000fe40000010041 */
[-C--:B------:R-:W-:Y:S02]  /*136a0*/  FFMA.FTZ R16, R53, R66.reuse, R16 ;  /* 0x0000004235107223 */ /* 0x080fe40000010010 */
[-C--:B------:R-:W-:Y:S02]  /*136b0*/  FFMA.FTZ R68, R55, R66.reuse, R68 ;  /* 0x0000004237447223 */ /* 0x080fe40000010044 */
[----:B------:R-:W-:Y:S02]  /*136c0*/  FFMA.FTZ R8, R57, R66, R61 ;  /* 0x0000004239087223 */ /* 0x000fe4000001003d */
[-C--:B------:R-:W-:Y:S02]  /*136d0*/  FFMA.FTZ R16, R54, R17.reuse, R16 ;  /* 0x0000001136107223 */ /* 0x080fe40000010010 */
[----:B------:R-:W-:-:S02]  /*136e0*/  FFMA.FTZ R61, R56, R17, R68 ;  /* 0x00000011383d7223 */ /* 0x000fc40000010044 */
[----:B------:R-:W-:Y:S02]  /*136f0*/  FFMA.FTZ R66, R59, R66, R65 ;  /* 0x000000423b427223 */ /* 0x000fe40000010041 */
[----:B------:R-:W-:Y:S02]  /*13700*/  FFMA.FTZ R65, R58, R17, R8 ;  /* 0x000000113a417223 */ /* 0x000fe40000010008 */
[----:B------:R-:W1:Y:S01]  /*13710*/  LDS.64 R8, [UR4+0x1a8] ;  /* 0x0001a804ff087984 */ /* 0x000e620008000a00 */
[-C--:B------:R-:W-:Y:S02]  /*13720*/  FMUL.FTZ R16, R16, R15.reuse ;  /* 0x0000000f10107220 */ /* 0x080fe40000410000 */
[----:B------:R-:W-:Y:S02]  /*13730*/  FMUL.FTZ R61, R61, R2 ;  /* 0x000000023d3d7220 */ /* 0x000fe40000410000 */
[----:B------:R-:W-:Y:S01]  /*13740*/  FMUL.FTZ R62, R62, R15 ;  /* 0x0000000f3e3e7220 */ /* 0x000fe20000410000 */
[----:B------:R-:W-:Y:S01]  /*13750*/  F2FP.PACK_AB R16, RZ, R16 ;  /* 0x00000010ff10723e */ /* 0x000fe200000000ff */
[----:B------:R-:W-:Y:S01]  /*13760*/  FMUL.FTZ R3, R3, R2 ;  /* 0x0000000203037220 */ /* 0x000fe20000410000 */
[----:B------:R-:W-:Y:S01]  /*13770*/  F2FP.PACK_AB R61, RZ, R61 ;  /* 0x0000003dff3d723e */ /* 0x000fe200000000ff */
[----:B------:R-:W-:Y:S01]  /*13780*/  FFMA.FTZ R66, R60, R17, R66 ;  /* 0x000000113c427223 */ /* 0x000fe20000010042 */
[----:B------:R-:W-:Y:S01]  /*13790*/  F2FP.PACK_AB R62, RZ, R62 ;  /* 0x0000003eff3e723e */ /* 0x000fe200000000ff */
[-C--:B------:R-:W-:Y:S01]  /*137a0*/  FMUL.FTZ R65, R65, R20.reuse ;  /* 0x0000001441417220 */ /* 0x080fe20000410000 */
[----:B------:R-:W-:Y:S01]  /*137b0*/  PRMT R16, R16, 0x5410, R61 ;  /* 0x0000541010107816 */ /* 0x000fe2000000003d */
[----:B------:R-:W-:Y:S01]  /*137c0*/  FMUL.FTZ R66, R66, R21 ;  /* 0x0000001542427220 */ /* 0x000fe20000410000 */
[----:B------:R-:W-:Y:S01]  /*137d0*/  F2FP.PACK_AB R3, RZ, R3 ;  /* 0x00000003ff03723e */ /* 0x000fe200000000ff */
[----:B------:R-:W-:-:S02]  /*137e0*/  FMUL.FTZ R63, R63, R20 ;  /* 0x000000143f3f7220 */ /* 0x000fc40000410000 */
[----:B------:R-:W-:Y:S01]  /*137f0*/  FMUL.FTZ R64, R64, R21 ;  /* 0x0000001540407220 */ /* 0x000fe20000410000 */
[----:B------:R-:W-:Y:S01]  /*13800*/  F2FP.PACK_AB R65, RZ, R65 ;  /* 0x00000041ff41723e */ /* 0x000fe200000000ff */
[----:B------:R-:W-:Y:S01]  /*13810*/  HFMA2.MMA R22, R16, 1, 1, R22 ;  /* 0x3c003c0010167835 */ /* 0x000fe20000000016 */
[----:B------:R-:W-:Y:S01]  /*13820*/  F2FP.PACK_AB R66, RZ, R66 ;  /* 0x00000042ff42723e */ /* 0x000fe200000000ff */
[----:B------:R-:W3:Y:S01]  /*13830*/  LDS.64 R16, [UR4+0x220] ;  /* 0x00022004ff107984 */ /* 0x000ee20008000a00 */
[----:B------:R-:W-:Y:S02]  /*13840*/  PRMT R62, R62, 0x5410, R3 ;  /* 0x000054103e3e7816 */ /* 0x000fe40000000003 */
[----:B------:R-:W-:Y:S02]  /*13850*/  F2FP.PACK_AB R63, RZ, R63 ;  /* 0x0000003fff3f723e */ /* 0x000fe400000000ff */
[----:B------:R-:W-:Y:S02]  /*13860*/  F2FP.PACK_AB R64, RZ, R64 ;  /* 0x00000040ff40723e */ /* 0x000fe400000000ff */
[----:B------:R-:W-:Y:S01]  /*13870*/  PRMT R65, R65, 0x5410, R66 ;  /* 0x0000541041417816 */ /* 0x000fe20000000042 */
[----:B------:R-:W-:Y:S01]  /*13880*/  HFMA2.MMA R28, R62, 1, 1, R28 ;  /* 0x3c003c003e1c7835 */ /* 0x000fe2000000001c */
[----:B------:R-:W-:Y:S01]  /*13890*/  PRMT R63, R63, 0x5410, R64 ;  /* 0x000054103f3f7816 */ /* 0x000fe20000000040 */
[----:B0-----:R-:W-:-:S02]  /*138a0*/  HADD2.F32 R62, -RZ, R10.H0_H0 ;  /* 0x2000000aff3e7230 */ /* 0x001fc40000004100 */
[----:B------:R-:W-:Y:S01]  /*138b0*/  HADD2.F32 R61, -RZ, R10.H1_H1 ;  /* 0x3000000aff3d7230 */ /* 0x000fe20000004100 */
[----:B------:R-:W-:Y:S01]  /*138c0*/  HFMA2.MMA R3, R65, 1, 1, R14 ;  /* 0x3c003c0041037835 */ /* 0x000fe2000000000e */
[----:B------:R-:W-:Y:S01]  /*138d0*/  HADD2 R29, R63, R29 ;  /* 0x0000001d3f1d7230 */ /* 0x000fe20000000000 */
        /* <DEDUP_REMOVED lines=14> */
[----:B------:R-:W0:Y:S01]  /*139c0*/  LDS.64 R10, [UR4+0x228] ;  /* 0x00022804ff0a7984 */ /* 0x000e220008000a00 */
[--C-:B-1----:R-:W-:Y:S01]  /*139d0*/  HADD2.F32 R14, -RZ, R8.reuse.H0_H0 ;  /* 0x20000008ff0e7230 */ /* 0x102fe20000004100 */
[-C--:B------:R-:W-:Y:S01]  /*139e0*/  FFMA.FTZ R64, R39, R63.reuse, R62 ;  /* 0x0000003f27407223 */ /* 0x080fe2000001003e */
[----:B------:R-:W-:Y:S01]  /*139f0*/  HFMA2.MMA R31, R67, 1, 1, R31 ;  /* 0x3c003c00431f7835 */ /* 0x000fe2000000001f */
[-C--:B------:R-:W-:Y:S01]  /*13a00*/  FFMA.FTZ R66, R36, R63.reuse, R66 ;  /* 0x0000003f24427223 */ /* 0x080fe20000010042 */
[----:B------:R-:W-:Y:S01]  /*13a10*/  HADD2.F32 R8, -RZ, R8.H1_H1 ;  /* 0x30000008ff087230 */ /* 0x000fe20000004100 */
        /* <DEDUP_REMOVED lines=14> */
[-C--:B------:R-:W-:Y:S01]  /*13b00*/  FFMA.FTZ R14, R53, R62.reuse, R14 ;  /* 0x0000003e350e7223 */ /* 0x080fe2000001000e */
[----:B------:R-:W1:Y:S01]  /*13b10*/  LDS.64 R8, [UR4+0x2a0] ;  /* 0x0002a004ff087984 */ /* 0x000e620008000a00 */
[----:B------:R-:W-:Y:S01]  /*13b20*/  FFMA.FTZ R61, R57, R62, R67 ;  /* 0x0000003e393d7223 */ /* 0x000fe20000010043 */
[----:B---3--:R-:W-:Y:S01]  /*13b30*/  HADD2.F32 R66, -RZ, R16.H0_H0 ;  /* 0x20000010ff427230 */ /* 0x008fe20000004100 */
[-C--:B------:R-:W-:Y:S01]  /*13b40*/  FFMA.FTZ R62, R54, R65.reuse, R14 ;  /* 0x00000041363e7223 */ /* 0x080fe2000001000e */
[----:B------:R-:W-:Y:S01]  /*13b50*/  HADD2.F32 R67, -RZ, R17.H1_H1 ;  /* 0x30000011ff437230 */ /* 0x000fe20000004100 */
[----:B------:R-:W-:-:S02]  /*13b60*/  FFMA.FTZ R63, R56, R65, R63 ;  /* 0x00000041383f7223 */ /* 0x000fc4000001003f */
[-C--:B------:R-:W-:Y:S02]  /*13b70*/  FFMA.FTZ R61, R58, R65.reuse, R61 ;  /* 0x000000413a3d7223 */ /* 0x080fe4000001003d */
[----:B------:R-:W-:Y:S01]  /*13b80*/  FFMA.FTZ R14, R60, R65, R64 ;  /* 0x000000413c0e7223 */ /* 0x000fe20000010040 */
[----:B------:R-:W-:Y:S01]  /*13b90*/  HADD2.F32 R65, -RZ, R16.H1_H1 ;  /* 0x30000010ff417230 */ /* 0x000fe20000004100 */
[-C--:B------:R-:W-:Y:S01]  /*13ba0*/  FFMA.FTZ R16, R37, R66.reuse, RZ ;  /* 0x0000004225107223 */ /* 0x080fe200000100ff */
[----:B------:R-:W-:Y:S01]  /*13bb0*/  HADD2.F32 R64, -RZ, R17.H0_H0 ;  /* 0x20000011ff407230 */ /* 0x000fe20000004100 */
        /* <DEDUP_REMOVED lines=9> */
[----:B------:R-:W3:Y:S01]  /*13c50*/  LDS.64 R16, [UR4+0x2a8] ;  /* 0x0002a804ff107984 */ /* 0x000ee20008000a00 */
        /* <DEDUP_REMOVED lines=42> */
[----:B---3--:R-:W-:Y:S01]  /*13f00*/  HADD2.F32 R8, -RZ, R16.H0_H0 ;  /* 0x20000010ff087230 */ /* 0x008fe20000004100 */
        /* <DEDUP_REMOVED lines=9> */
[----:B------:R-:W0:Y:S01]  /*13fa0*/  LDS.64 R8, [UR4+0x30] ;  /* 0x00003004ff087984 */ /* 0x000e220008000a00 */
[----:B------:R-:W-:-:S03]  /*13fb0*/  HADD2.F32 R18, -RZ, R17.H0_H0 ;  /* 0x20000011ff127230 */ /* 0x000fc60000004100 */
[-C--:B------:R-:W-:Y:S02]  /*13fc0*/  FFMA.FTZ R50, R50, R16.reuse, R19 ;  /* 0x0000001032327223 */ /* 0x080fe40000010013 */
[----:B------:R-:W-:Y:S01]  /*13fd0*/  FFMA.FTZ R44, R49, R16, R44 ;  /* 0x00000010312c7223 */ /* 0x000fe2000001002c */
[----:B------:R-:W-:Y:S01]  /*13fe0*/  HADD2.F32 R17, -RZ, R17.H1_H1 ;  /* 0x30000011ff117230 */ /* 0x000fe20000004100 */
        /* <DEDUP_REMOVED lines=8> */
[----:B------:R-:W-:Y:S02]  /*14070*/  FMUL.FTZ R11, R11, R20 ;  /* 0x000000140b0b7220 */ /* 0x000fe40000410000 */
[----:B------:R-:W-:Y:S01]  /*14080*/  FMUL.FTZ R10, R10, R21 ;  /* 0x000000150a0a7220 */ /* 0x000fe20000410000 */
[----:B------:R-:W-:Y:S01]  /*14090*/  F2FP.PACK_AB R61, RZ, R61 ;  /* 0x0000003dff3d723e */ /* 0x000fe200000000ff */
[----:B------:R-:W-:Y:S01]  /*140a0*/  FFMA.FTZ R27, R51, R16, R27 ;  /* 0x00000010331b7223 */ /* 0x000fe2000001001b */
[----:B------:R-:W-:Y:S01]  /*140b0*/  F2FP.PACK_AB R14, RZ, R14 ;  /* 0x0000000eff0e723e */ /* 0x000fe200000000ff */
[----:B------:R-:W-:Y:S01]  /*140c0*/  FFMA.FTZ R45, R52, R16, R45 ;  /* 0x00000010342d7223 */ /* 0x000fe2000001002d */
[----:B------:R-:W-:-:S02]  /*140d0*/  F2FP.PACK_AB R50, RZ, R50 ;  /* 0x00000032ff32723e */ /* 0x000fc400000000ff */
[----:B------:R-:W-:Y:S02]  /*140e0*/  F2FP.PACK_AB R19, RZ, R19 ;  /* 0x00000013ff13723e */ /* 0x000fe400000000ff */
[----:B------:R-:W-:Y:S02]  /*140f0*/  F2FP.PACK_AB R11, RZ, R11 ;  /* 0x0000000bff0b723e */ /* 0x000fe400000000ff */
[----:B------:R-:W-:Y:S01]  /*14100*/  F2FP.PACK_AB R10, RZ, R10 ;  /* 0x0000000aff0a723e */ /* 0x000fe200000000ff */
[-C--:B------:R-:W-:Y:S01]  /*14110*/  FFMA.FTZ R27, R57, R18.reuse, R27 ;  /* 0x00000012391b7223 */ /* 0x080fe2000001001b */
[----:B------:R-:W-:Y:S01]  /*14120*/  PRMT R61, R61, 0x5410, R14 ;  /* 0x000054103d3d7816 */ /* 0x000fe2000000000e */
[----:B------:R-:W-:Y:S01]  /*14130*/  FFMA.FTZ R45, R59, R18, R45 ;  /* 0x000000123b2d7223 */ /* 0x000fe2000001002d */
[----:B------:R-:W-:Y:S02]  /*14140*/  PRMT R50, R50, 0x5410, R19 ;  /* 0x0000541032327816 */ /* 0x000fe40000000013 */
[----:B------:R-:W-:Y:S01]  /*14150*/  PRMT R11, R11, 0x5410, R10 ;  /* 0x000054100b0b7816 */ /* 0x000fe2000000000a */
[-C--:B------:R-:W-:Y:S01]  /*14160*/  FFMA.FTZ R33, R58, R17.reuse, R27 ;  /* 0x000000113a217223 */ /* 0x080fe2000001001b */
[----:B------:R-:W-:Y:S01]  /*14170*/  HADD2 R32, R61, R24 ;  /* 0x000000183d207230 */ /* 0x000fe20000000000 */
[----:B------:R-:W-:Y:S01]  /*14180*/  FFMA.FTZ R60, R60, R17, R45 ;  /* 0x000000113c3c7223 */ /* 0x000fe2000001002d */
[----:B------:R-:W-:Y:S01]  /*14190*/  HFMA2.MMA R24, R50, 1, 1, R13 ;  /* 0x3c003c0032187835 */ /* 0x000fe2000000000d */
[----:B------:R-:W-:Y:S01]  /*141a0*/  FMUL.FTZ R62, R62, R15 ;  /* 0x0000000f3e3e7220 */ /* 0x000fe20000410000 */
[----:B------:R-:W-:Y:S01]  /*141b0*/  HADD2 R26, R11, R26 ;  /* 0x0000001a0b1a7230 */ /* 0x000fe20000000000 */
[----:B------:R-:W-:Y:S01]  /*141c0*/  FMUL.FTZ R63, R63, R2 ;  /* 0x000000023f3f7220 */ /* 0x000fe20000410000 */
[C---:B--2---:R-:W-:Y:S01]  /*141d0*/  LOP3.LUT R14, R4.reuse, 0xf000f, RZ, 0xc0, !PT ;  /* 0x000f000f040e7812 */ /* 0x044fe200078ec0ff */
[----:B------:R-:W-:Y:S01]  /*141e0*/  FMUL.FTZ R33, R33, R20 ;  /* 0x0000001421217220 */ /* 0x000fe20000410000 */
[----:B------:R-:W-:Y:S01]  /*141f0*/  LOP3.LUT R16, R4, 0xf000f0, RZ, 0xc0, !PT ;  /* 0x00f000f004107812 */ /* 0x000fe200078ec0ff */
[----:B------:R-:W-:Y:S01]  /*14200*/  FMUL.FTZ R60, R60, R21 ;  /* 0x000000153c3c7220 */ /* 0x000fe20000410000 */
        /* <DEDUP_REMOVED lines=8> */
[----:B------:R-:W-:Y:S02]  /*14290*/  F2FP.PACK_AB R62, RZ, R62 ;  /* 0x0000003eff3e723e */ /* 0x000fe400000000ff */
[----:B------:R-:W-:Y:S01]  /*142a0*/  F2FP.PACK_AB R63, RZ, R63 ;  /* 0x0000003fff3f723e */ /* 0x000fe200000000ff */
[--C-:B0-----:R-:W-:Y:S01]  /*142b0*/  HADD2.F32 R42, -RZ, R8.reuse.H0_H0 ;  /* 0x20000008ff2a7230 */ /* 0x101fe20000004100 */
[----:B------:R-:W-:Y:S01]  /*142c0*/  F2FP.PACK_AB R33, RZ, R33 ;  /* 0x00000021ff21723e */ /* 0x000fe200000000ff */
[----:B------:R-:W-:Y:S01]  /*142d0*/  HADD2.F32 R41, -RZ, R8.H1_H1 ;  /* 0x30000008ff297230 */ /* 0x000fe20000004100 */
[----:B------:R-:W-:Y:S02]  /*142e0*/  F2FP.PACK_AB R60, RZ, R60 ;  /* 0x0000003cff3c723e */ /* 0x000fe400000000ff */
[----:B------:R-:W-:-:S02]  /*142f0*/  LOP3.LUT R14, R14, 0x64006400, RZ, 0xfc, !PT ;  /* 0x640064000e0e7812 */ /* 0x000fc400078efcff */
[----:B------:R-:W-:Y:S02]  /*14300*/  LOP3.LUT R4, R4, 0x64006400, RZ, 0xfc, !PT ;  /* 0x6400640004047812 */ /* 0x000fe400078efcff */
[----:B------:R-:W-:Y:S02]  /*14310*/  LOP3.LUT R5, R5, 0x64006400, RZ, 0xfc, !PT ;  /* 0x6400640005057812 */ /* 0x000fe400078efcff */
[----:B------:R-:W-:Y:S02]  /*14320*/  LOP3.LUT R8, R6, 0x64006400, RZ, 0xfc, !PT ;  /* 0x6400640006087812 */ /* 0x000fe400078efcff */
[----:B------:R-:W-:Y:S01]  /*14330*/  PRMT R62, R62, 0x5410, R63 ;  /* 0x000054103e3e7816 */ /* 0x000fe2000000003f */
[----:B------:R-:W-:Y:S01]  /*14340*/  HADD2 R14, R14, -1032, -1032 ;  /* 0xe408e4080e0e7430 */ /* 0x000fe20000000000 */
[----:B------:R-:W-:Y:S01]  /*14350*/  PRMT R33, R33, 0x5410, R60 ;  /* 0x0000541021217816 */ /* 0x000fe2000000003c */
[----:B------:R-:W-:Y:S02]  /*14360*/  HADD2 R4, R4, -1032, -1032 ;  /* 0xe408e40804047430 */ /* 0x000fe40000000000 */
[----:B------:R-:W-:-:S02]  /*14370*/  HADD2 R5, R5, -1032, -1032 ;  /* 0xe408e40805057430 */ /* 0x000fc40000000000 */
[----:B------:R-:W-:Y:S01]  /*14380*/  HADD2 R8, R8, -1032, -1032 ;  /* 0xe408e40808087430 */ /* 0x000fe20000000000 */
[----:B------:R-:W-:Y:S01]  /*14390*/  HFMA2.MMA R27, R62, 1, 1, R12 ;  /* 0x3c003c003e1b7835 */ /* 0x000fe2000000000c */
[----:B------:R-:W-:Y:S01]  /*143a0*/  HADD2 R23, R33, R23 ;  /* 0x0000001721177230 */ /* 0x000fe20000000000 */
[----:B------:R-:W-:Y:S01]  /*143b0*/  LOP3.LUT R19, R7, 0xf000f0, RZ, 0xc0, !PT ;  /* 0x00f000f007137812 */ /* 0x000fe200078ec0ff */
[----:B------:R-:W-:Y:S01]  /*143c0*/  HADD2.F32 R33, -RZ, R14.H0_H0 ;  /* 0x2000000eff217230 */ /* 0x000fe20000004100 */
[----:B------:R-:W-:Y:S01]  /*143d0*/  SHF.R.U32.HI R12, RZ, 0x8, R7 ;  /* 0x00000008ff0c7819 */ /* 0x000fe20000011607 */
[----:B------:R-:W-:Y:S01]  /*143e0*/  HADD2.F32 R35, -RZ, R4.H0_H0 ;  /* 0x20000004ff237230 */ /* 0x000fe20000004100 */
[----:B------:R-:W0:Y:S01]  /*143f0*/  LDS.64 R6, [UR4+0x38] ;  /* 0x00003804ff067984 */ /* 0x000e220008000a00 */
[--C-:B------:R-:W-:Y:S02]  /*14400*/  HADD2.F32 R37, -RZ, R5.reuse.H0_H0 ;  /* 0x20000005ff257230 */ /* 0x100fe40000004100 */
[----:B------:R-:W-:Y:S01]  /*14410*/  HADD2.F32 R38, -RZ, R5.H1_H1 ;  /* 0x30000005ff267230 */ /* 0x000fe20000004100 */
[----:B------:R-:W-:Y:S01]  /*14420*/  LOP3.LUT R5, R16, 0x64006400, RZ, 0xfc, !PT ;  /* 0x6400640010057812 */ /* 0x000fe200078efcff */
[----:B------:R-:W-:-:S02]  /*14430*/  HADD2.F32 R39, -RZ, R8.H0_H0 ;  /* 0x20000008ff277230 */ /* 0x000fc40000004100 */
[----:B------:R-:W-:Y:S01]  /*14440*/  HADD2.F32 R34, -RZ, R14.H1_H1 ;  /* 0x3000000eff227230 */ /* 0x000fe20000004100 */
[C---:B------:R-:W-:Y:S01]  /*14450*/  FFMA.FTZ R14, R42.reuse, R37, RZ ;  /* 0x000000252a0e7223 */ /* 0x040fe200000100ff */
[----:B------:R-:W-:Y:S01]  /*14460*/  HADD2.F32 R36, -RZ, R4.H1_H1 ;  /* 0x30000004ff247230 */ /* 0x000fe20000004100 */
[----:B------:R-:W-:Y:S01]  /*14470*/  FFMA.FTZ R4, R33, R42, RZ ;  /* 0x0000002a21047223 */ /* 0x000fe200000100ff */
[----:B------:R-:W-:Y:S01]  /*14480*/  HADD2.F32 R40, -RZ, R8.H1_H1 ;  /* 0x30000008ff287230 */ /* 0x000fe20000004100 */
[----:B------:R-:W-:Y:S01]  /*14490*/  FFMA.FTZ R8, R42, R35, RZ ;  /* 0x000000232a087223 */ /* 0x000fe200000100ff */
[--C-:B------:R-:W-:Y:S01]  /*144a0*/  HADD2.F32 R50, -RZ, R9.reuse.H0_H0 ;  /* 0x20000009ff327230 */ /* 0x100fe20000004100 */
[----:B------:R-:W-:Y:S01]  /*144b0*/  LOP3.LUT R17, R17, 0x64006400, RZ, 0xfc, !PT ;  /* 0x6400640011117812 */ /* 0x000fe200078efcff */
[----:B------:R-:W-:Y:S01]  /*144c0*/  HADD2.F32 R49, -RZ, R9.H1_H1 ;  /* 0x30000009ff317230 */ /* 0x000fe20000004100 */
[----:B------:R-:W-:Y:S01]  /*144d0*/  LOP3.LUT R9, R18, 0x64006400, RZ, 0xfc, !PT ;  /* 0x6400640012097812 */ /* 0x000fe200078efcff */
[-C--:B------:R-:W-:Y:S01]  /*144e0*/  HFMA2 R5, R5, R0.reuse.H0_H0, -72, -72 ;  /* 0xd480d48005057431 */ /* 0x080fe20000040000 */
[----:B------:R-:W-:Y:S01]  /*144f0*/  FFMA.FTZ R42, R42, R39, RZ ;  /* 0x000000272a2a7223 */ /* 0x000fe200000100ff */
[----:B------:R-:W-:Y:S01]  /*14500*/  LOP3.LUT R19, R19, 0x64006400, RZ, 0xfc, !PT ;  /* 0x6400640013137812 */ /* 0x000fe200078efcff */
[----:B------:R-:W-:Y:S01]  /*14510*/  FFMA.FTZ R4, R34, R41, R4 ;  /* 0x0000002922047223 */ /* 0x000fe20000010004 */
[-C--:B------:R-:W-:Y:S01]  /*14520*/  HFMA2 R17, R17, R0.reuse.H0_H0, -72, -72 ;  /* 0xd480d48011117431 */ /* 0x080fe20000040000 */
[C---:B------:R-:W-:Y:S01]  /*14530*/  FFMA.FTZ R8, R41.reuse, R36, R8 ;  /* 0x0000002429087223 */ /* 0x040fe20000010008 */
[----:B------:R-:W-:Y:S01]  /*14540*/  HFMA2 R9, R9, R0.H0_H0, -72, -72 ;  /* 0xd480d48009097431 */ /* 0x000fe20000040000 */
[----:B------:R-:W-:-:S02]  /*14550*/  FFMA.FTZ R14, R41, R38, R14 ;  /* 0x00000026290e7223 */ /* 0x000fc4000001000e */
[----:B------:R-:W-:Y:S01]  /*14560*/  FFMA.FTZ R16, R41, R40, R42 ;  /* 0x0000002829107223 */ /* 0x000fe2000001002a */
[--C-:B------:R-:W-:Y:S02]  /*14570*/  HADD2.F32 R41, -RZ, R5.reuse.H0_H0 ;  /* 0x20000005ff297230 */ /* 0x100fe40000004100 */
[----:B------:R-:W-:Y:S02]  /*14580*/  HFMA2 R19, R19, R0.H0_H0, -72, -72 ;  /* 0xd480d48013137431 */ /* 0x000fe40000040000 */
[----:B------:R-:W-:Y:S01]  /*14590*/  HADD2.F32 R42, -RZ, R5.H1_H1 ;  /* 0x30000005ff2a7230 */ /* 0x000fe20000004100 */
[----:B------:R-:W-:Y:S01]  /*145a0*/  FFMA.FTZ R4, R41, R50, R4 ;  /* 0x0000003229047223 */ /* 0x000fe20000010004 */
[----:B------:R-:W-:Y:S02]  /*145b0*/  HADD2.F32 R43, -RZ, R17.H0_H0 ;  /* 0x20000011ff2b7230 */ /* 0x000fe40000004100 */
[----:B------:R-:W-:Y:S02]  /*145c0*/  HADD2.F32 R45, -RZ, R9.H0_H0 ;  /* 0x20000009ff2d7230 */ /* 0x000fe40000004100 */
[----:B------:R-:W-:Y:S01]  /*145d0*/  HADD2.F32 R47, -RZ, R19.H0_H0 ;  /* 0x20000013ff2f7230 */ /* 0x000fe20000004100 */
[C---:B------:R-:W-:Y:S01]  /*145e0*/  FFMA.FTZ R8, R50.reuse, R43, R8 ;  /* 0x0000002b32087223 */ /* 0x040fe20000010008 */
[----:B------:R-:W-:Y:S01]  /*145f0*/  HADD2.F32 R44, -RZ, R17.H1_H1 ;  /* 0x30000011ff2c7230 */ /* 0x000fe20000004100 */
[----:B------:R-:W-:Y:S01]  /*14600*/  FFMA.FTZ R14, R50, R45, R14 ;  /* 0x0000002d320e7223 */ /* 0x000fe2000001000e */
[----:B------:R-:W-:Y:S01]  /*14610*/  HADD2.F32 R46, -RZ, R9.H1_H1 ;  /* 0x30000009ff2e7230 */ /* 0x000fe20000004100 */
[----:B------:R-:W-:Y:S01]  /*14620*/  FFMA.FTZ R17, R42, R49, R4 ;  /* 0x000000312a117223 */ /* 0x000fe20000010004 */
[----:B------:R-:W-:Y:S01]  /*14630*/  HADD2.F32 R48, -RZ, R19.H1_H1 ;  /* 0x30000013ff307230 */ /* 0x000fe20000004100 */
[----:B------:R-:W-:Y:S01]  /*14640*/  FFMA.FTZ R16, R50, R47, R16 ;  /* 0x0000002f32107223 */ /* 0x000fe20000010010 */
[----:B------:R-:W1:Y:S01]  /*14650*/  LDS.64 R4, [UR4+0xb0] ;  /* 0x0000b004ff047984 */ /* 0x000e620008000a00 */
[----:B------:R-:W-:-:S02]  /*14660*/  FMUL.FTZ R64, R64, R15 ;  /* 0x0000000f40407220 */ /* 0x000fc40000410000 */
[----:B------:R-:W-:Y:S01]  /*14670*/  FMUL.FTZ R65, R65, R2 ;  /* 0x0000000241417220 */ /* 0x000fe20000410000 */
[----:B------:R-:W-:Y:S01]  /*14680*/  LOP3.LUT R9, R11, 0xf000f, RZ, 0xc0, !PT ;  /* 0x000f000f0b097812 */ /* 0x000fe200078ec0ff */
[----:B------:R-:W-:Y:S01]  /*14690*/  FFMA.FTZ R53, R49, R44, R8 ;  /* 0x0000002c31357223 */ /* 0x000fe20000010008 */
[----:B------:R-:W-:Y:S01]  /*146a0*/  LOP3.LUT R8, R13, 0xf000f, RZ, 0xc0, !PT ;  /* 0x000f000f0d087812 */ /* 0x000fe200078ec0ff */
[C---:B------:R-:W-:Y:S01]  /*146b0*/  FFMA.FTZ R55, R49.reuse, R46, R14 ;  /* 0x0000002e31377223 */ /* 0x040fe2000001000e */
[----:B------:R-:W-:Y:S01]  /*146c0*/  LOP3.LUT R14, R10, 0xf000f, RZ, 0xc0, !PT ;  /* 0x000f000f0a0e7812 */ /* 0x000fe200078ec0ff */
[----:B------:R-:W-:Y:S01]  /*146d0*/  FFMA.FTZ R54, R49, R48, R16 ;  /* 0x0000003031367223 */ /* 0x000fe20000010010 */
[----:B------:R-:W-:Y:S02]  /*146e0*/  LOP3.LUT R16, R12, 0xf000f, RZ, 0xc0, !PT ;  /* 0x000f000f0c107812 */ /* 0x000fe400078ec0ff */
[----:B------:R-:W-:Y:S02]  /*146f0*/  F2FP.PACK_AB R64, RZ, R64 ;  /* 0x00000040ff40723e */ /* 0x000fe400000000ff */
[----:B------:R-:W-:-:S02]  /*14700*/  F2FP.PACK_AB R65, RZ, R65 ;  /* 0x00000041ff41723e */ /* 0x000fc400000000ff */
[----:B------:R-:W-:Y:S02]  /*14710*/  LOP3.LUT R8, R8, 0x64006400, RZ, 0xfc, !PT ;  /* 0x6400640008087812 */ /* 0x000fe400078efcff */
[----:B------:R-:W-:Y:S02]  /*14720*/  LOP3.LUT R9, R9, 0x64006400, RZ, 0xfc, !PT ;  /* 0x6400640009097812 */ /* 0x000fe400078efcff */
[----:B------:R-:W-:Y:S02]  /*14730*/  LOP3.LUT R14, R14, 0x64006400, RZ, 0xfc, !PT ;  /* 0x640064000e0e7812 */ /* 0x000fe400078efcff */
[----:B------:R-:W-:Y:S02]  /*14740*/  LOP3.LUT R16, R16, 0x64006400, RZ, 0xfc, !PT ;  /* 0x6400640010107812 */ /* 0x000fe400078efcff */
[----:B------:R-:W-:Y:S01]  /*14750*/  PRMT R64, R64, 0x5410, R65 ;  /* 0x0000541040407816 */ /* 0x000fe20000000041 */
[----:B------:R-:W-:Y:S02]  /*14760*/  HADD2 R8, R8, -1032, -1032 ;  /* 0xe408e40808087430 */ /* 0x000fe40000000000 */
[----:B------:R-:W-:-:S02]  /*14770*/  HADD2 R9, R9, -1032, -1032 ;  /* 0xe408e40809097430 */ /* 0x000fc40000000000 */
[----:B------:R-:W-:Y:S02]  /*14780*/  HADD2 R14, R14, -1032, -1032 ;  /* 0xe408e4080e0e7430 */ /* 0x000fe40000000000 */
[----:B------:R-:W-:Y:S01]  /*14790*/  HADD2 R16, R16, -1032, -1032 ;  /* 0xe408e40810107430 */ /* 0x000fe20000000000 */
[----:B------:R-:W-:Y:S01]  /*147a0*/  HFMA2.MMA R25, R64, 1, 1, R25 ;  /* 0x3c003c0040197835 */ /* 0x000fe20000000019 */
[--C-:B0-----:R-:W-:Y:S02]  /*147b0*/  HADD2.F32 R18, -RZ, R6.reuse.H0_H0 ;  /* 0x20000006ff127230 */ /* 0x101fe40000004100 */
[----:B------:R-:W-:Y:S02]  /*147c0*/  HADD2.F32 R60, -RZ, R6.H1_H1 ;  /* 0x30000006ff3c7230 */ /* 0x000fe40000004100 */
[----:B------:R-:W-:Y:S02]  /*147d0*/  HADD2.F32 R61, -RZ, R7.H0_H0 ;  /* 0x20000007ff3d7230 */ /* 0x000fe40000004100 */
[----:B------:R-:W-:-:S02]  /*147e0*/  HADD2.F32 R52, -RZ, R8.H0_H0 ;  /* 0x20000008ff347230 */ /* 0x000fc40000004100 */
[----:B------:R-:W-:Y:S02]  /*147f0*/  HADD2.F32 R51, -RZ, R9.H0_H0 ;  /* 0x20000009ff337230 */ /* 0x000fe40000004100 */
[----:B------:R-:W-:Y:S02]  /*14800*/  HADD2.F32 R50, -RZ, R14.H0_H0 ;  /* 0x2000000eff327230 */ /* 0x000fe40000004100 */
[----:B------:R-:W-:Y:S02]  /*14810*/  HADD2.F32 R64, -RZ, R7.H1_H1 ;  /* 0x30000007ff407230 */ /* 0x000fe40000004100 */
[----:B------:R-:W-:Y:S01]  /*14820*/  HADD2.F32 R49, -RZ, R16.H0_H0 ;  /* 0x20000010ff317230 */ /* 0x000fe20000004100 */
[----:B------:R-:W0:Y:S01]  /*14830*/  LDS.64 R6, [UR4+0xb8] ;  /* 0x0000b804ff067984 */ /* 0x000e220008000a00 */
        /* <DEDUP_REMOVED lines=8> */
[----:B------:R-:W-:Y:S01]  /*148c0*/  HADD2.F32 R54, -RZ, R9.H1_H1 ;  /* 0x30000009ff367230 */ /* 0x000fe20000004100 */
        /* <DEDUP_REMOVED lines=8> */
[----:B------:R-:W-:Y:S02]  /*14950*/  HADD2.F32 R53, -RZ, R8.H1_H1 ;  /* 0x30000008ff357230 */ /* 0x000fe40000004100 */
[----:B------:R-:W-:Y:S02]  /*14960*/  HADD2.F32 R55, -RZ, R14.H1_H1 ;  /* 0x3000000eff377230 */ /* 0x000fe40000004100 */
[----:B------:R-:W-:Y:S01]  /*14970*/  HADD2.F32 R59, -RZ, R16.H1_H1 ;  /* 0x30000010ff3b7230 */ /* 0x000fe20000004100 */
        /* <DEDUP_REMOVED lines=10> */
[----:B------:R-:W-:-:S02]  /*14a20*/  FFMA.FTZ R10, R61, R57, R8 ;  /* 0x000000393d0a7223 */ /* 0x000fc40000010008 */
[C---:B------:R-:W-:Y:S02]  /*14a30*/  FFMA.FTZ R65, R61.reuse, R56, R62 ;  /* 0x000000383d417223 */ /* 0x040fe4000001003e */
[----:B------:R-:W-:Y:S01]  /*14a40*/  FFMA.FTZ R18, R61, R0, R18 ;  /* 0x000000003d127223 */ /* 0x000fe20000010012 */
[----:B------:R-:W-:Y:S01]  /*14a50*/  HADD2.F32 R61, -RZ, R11.H1_H1 ;  /* 0x3000000bff3d7230 */ /* 0x000fe20000004100 */
[-C--:B------:R-:W-:Y:S01]  /*14a60*/  FFMA.FTZ R14, R37, R12.reuse, RZ ;  /* 0x0000000c250e7223 */ /* 0x080fe200000100ff */
[----:B------:R-:W-:Y:S01]  /*14a70*/  HADD2.F32 R60, -RZ, R13.H1_H1 ;  /* 0x3000000dff3c7230 */ /* 0x000fe20000004100 */
[-C--:B------:R-:W-:Y:S01]  /*14a80*/  FFMA.FTZ R13, R35, R12.reuse, RZ ;  /* 0x0000000c230d7223 */ /* 0x080fe200000100ff */
[----:B------:R-:W-:Y:S01]  /*14a90*/  HADD2.F32 R11, -RZ, R4.H1_H1 ;  /* 0x30000004ff0b7230 */ /* 0x000fe20000004100 */
[-C--:B------:R-:W-:Y:S01]  /*14aa0*/  FFMA.FTZ R4, R33, R12.reuse, RZ ;  /* 0x0000000c21047223 */ /* 0x080fe200000100ff */
[----:B------:R-:W-:Y:S01]  /*14ab0*/  HADD2.F32 R62, -RZ, R9.H1_H1 ;  /* 0x30000009ff3e7230 */ /* 0x000fe20000004100 */
[----:B------:R-:W-:-:S02]  /*14ac0*/  FFMA.FTZ R12, R39, R12, RZ ;  /* 0x0000000c270c7223 */ /* 0x000fc400000100ff */
        /* <DEDUP_REMOVED lines=11> */
[----:B------:R-:W-:Y:S01]  /*14b80*/  HADD2.F32 R63, -RZ, R17.H1_H1 ;  /* 0x30000011ff3f7230 */ /* 0x000fe20000004100 */
[-C--:B------:R-:W-:Y:S01]  /*14b90*/  FFMA.FTZ R17, R46, R5.reuse, R14 ;  /* 0x000000052e117223 */ /* 0x080fe2000001000e */
[--C-:B0-----:R-:W-:Y:S01]  /*14ba0*/  HADD2.F32 R10, -RZ, R6.reuse.H0_H0 ;  /* 0x20000006ff0a7230 */ /* 0x101fe20000004100 */
[-C--:B------:R-:W-:Y:S01]  /*14bb0*/  FFMA.FTZ R11, R42, R5.reuse, R4 ;  /* 0x000000052a0b7223 */ /* 0x080fe20000010004 */
[----:B------:R-:W-:Y:S01]  /*14bc0*/  HADD2.F32 R4, -RZ, R6.H1_H1 ;  /* 0x30000006ff047230 */ /* 0x000fe20000004100 */
[----:B------:R-:W-:-:S02]  /*14bd0*/  FFMA.FTZ R13, R44, R5, R13 ;  /* 0x000000052c0d7223 */ /* 0x000fc4000001000d */
[----:B------:R-:W-:Y:S01]  /*14be0*/  FFMA.FTZ R14, R48, R5, R12 ;  /* 0x00000005300e7223 */ /* 0x000fe2000001000c */
[--C-:B------:R-:W-:Y:S02]  /*14bf0*/  HADD2.F32 R5, -RZ, R7.reuse.H0_H0 ;  /* 0x20000007ff057230 */ /* 0x100fe40000004100 */
[----:B------:R-:W-:Y:S02]  /*14c00*/  HADD2.F32 R12, -RZ, R7.H1_H1 ;  /* 0x30000007ff0c7230 */ /* 0x000fe40000004100 */
[----:B------:R-:W0:Y:S01]  /*14c10*/  LDS.64 R6, [UR4+0x130] ;  /* 0x00013004ff067984 */ /* 0x000e220008000a00 */
[-C--:B------:R-:W-:Y:S02]  /*14c20*/  FFMA.FTZ R11, R52, R10.reuse, R11 ;  /* 0x0000000a340b7223 */ /* 0x080fe4000001000b */
[-C--:B------:R-:W-:Y:S02]  /*14c30*/  FFMA.FTZ R13, R51, R10.reuse, R13 ;  /* 0x0000000a330d7223 */ /* 0x080fe4000001000d */
[----:B------:R-:W-:-:S02]  /*14c40*/  FFMA.FTZ R17, R50, R10, R17 ;  /* 0x0000000a32117223 */ /* 0x000fc40000010011 */
[----:B------:R-:W-:Y:S02]  /*14c50*/  FFMA.FTZ R14, R49, R10, R14 ;  /* 0x0000000a310e7223 */ /* 0x000fe4000001000e */
[-C--:B------:R-:W-:Y:S02]  /*14c60*/  FFMA.FTZ R11, R53, R4.reuse, R11 ;  /* 0x00000004350b7223 */ /* 0x080fe4000001000b */
[----:B------:R-:W-:Y:S02]  /*14c70*/  FFMA.FTZ R10, R54, R4, R13 ;  /* 0x00000004360a7223 */ /* 0x000fe4000001000d */
[----:B------:R-:W-:Y:S02]  /*14c80*/  FFMA.FTZ R8, R60, R64, R19 ;  /* 0x000000403c087223 */ /* 0x000fe40000010013 */
[-C--:B------:R-:W-:Y:S02]  /*14c90*/  FFMA.FTZ R17, R55, R4.reuse, R17 ;  /* 0x0000000437117223 */ /* 0x080fe40000010011 */
[----:B------:R-:W-:-:S02]  /*14ca0*/  FFMA.FTZ R14, R59, R4, R14 ;  /* 0x000000043b0e7223 */ /* 0x000fc4000001000e */
[-C--:B------:R-:W-:Y:S02]  /*14cb0*/  FFMA.FTZ R11, R58, R5.reuse, R11 ;  /* 0x000000053a0b7223 */ /* 0x080fe4000001000b */
[----:B------:R-:W-:Y:S02]  /*14cc0*/  FFMA.FTZ R4, R57, R5, R10 ;  /* 0x0000000539047223 */ /* 0x000fe4000001000a */
[----:B------:R-:W-:Y:S02]  /*14cd0*/  FMUL.FTZ R8, R8, R15 ;  /* 0x0000000f08087220 */ /* 0x000fe40000410000 */
[----:B------:R-:W-:Y:S02]  /*14ce0*/  FMUL.FTZ R9, R9, R2 ;  /* 0x0000000209097220 */ /* 0x000fe40000410000 */
[----:B------:R-:W-:Y:S02]  /*14cf0*/  FFMA.FTZ R14, R0, R5, R14 ;  /* 0x00000005000e7223 */ /* 0x000fe4000001000e */
[----:B------:R-:W-:-:S02]  /*14d00*/  FFMA.FTZ R10, R60, R12, R11 ;  /* 0x0000000c3c0a7223 */ /* 0x000fc4000001000b */
[----:B------:R-:W-:Y:S02]  /*14d10*/  FFMA.FTZ R17, R56, R5, R17 ;  /* 0x0000000538117223 */ /* 0x000fe40000010011 */
[----:B------:R-:W-:Y:S01]  /*14d20*/  FFMA.FTZ R11, R61, R12, R4 ;  /* 0x0000000c3d0b7223 */ /* 0x000fe20000010004 */
[----:B------:R-:W-:Y:S01]  /*14d30*/  F2FP.PACK_AB R8, RZ, R8 ;  /* 0x00000008ff08723e */ /* 0x000fe200000000ff */
[-C--:B------:R-:W-:Y:S01]  /*14d40*/  FFMA.FTZ R14, R63, R12.reuse, R14 ;  /* 0x0000000c3f0e7223 */ /* 0x080fe2000001000e */
[----:B------:R-:W-:Y:S01]  /*14d50*/  F2FP.PACK_AB R9, RZ, R9 ;  /* 0x00000009ff09723e */ /* 0x000fe200000000ff */
[----:B------:R-:W1:Y:S01]  /*14d60*/  LDS.64 R4, [UR4+0x138] ;  /* 0x00013804ff047984 */ /* 0x000e620008000a00 */
[----:B------:R-:W-:Y:S02]  /*14d70*/  FFMA.FTZ R17, R62, R12, R17 ;  /* 0x0000000c3e117223 */ /* 0x000fe40000010011 */
[----:B------:R-:W-:Y:S02]  /*14d80*/  FMUL.FTZ R10, R10, R15 ;  /* 0x0000000f0a0a7220 */ /* 0x000fe40000410000 */
[----:B------:R-:W-:Y:S01]  /*14d90*/  FMUL.FTZ R11, R11, R2 ;  /* 0x000000020b0b7220 */ /* 0x000fe20000410000 */
[----:B------:R-:W-:Y:S01]  /*14da0*/  PRMT R12, R8, 0x5410, R9 ;  /* 0x00005410080c7816 */ /* 0x000fe20000000009 */
[----:B------:R-:W-:Y:S01]  /*14db0*/  FMUL.FTZ R8, R14, R21 ;  /* 0x000000150e087220 */ /* 0x000fe20000410000 */
[----:B------:R-:W-:Y:S01]  /*14dc0*/  F2FP.PACK_AB R10, RZ, R10 ;  /* 0x0000000aff0a723e */ /* 0x000fe200000000ff */
[----:B------:R-:W-:Y:S01]  /*14dd0*/  FMUL.FTZ R17, R17, R20 ;  /* 0x0000001411117220 */ /* 0x000fe20000410000 */
[----:B------:R-:W-:-:S02]  /*14de0*/  F2FP.PACK_AB R11, RZ, R11 ;  /* 0x0000000bff0b723e */ /* 0x000fc400000000ff */
[----:B------:R-:W-:Y:S01]  /*14df0*/  F2FP.PACK_AB R8, RZ, R8 ;  /* 0x00000008ff08723e */ /* 0x000fe200000000ff */
[C---:B------:R-:W-:Y:S01]  /*14e00*/  FFMA.FTZ R65, R64.reuse, R62, R65 ;  /* 0x0000003e40417223 */ /* 0x040fe20000010041 */
[----:B------:R-:W-:Y:S01]  /*14e10*/  F2FP.PACK_AB R17, RZ, R17 ;  /* 0x00000011ff11723e */ /* 0x000fe200000000ff */
[----:B------:R-:W-:Y:S01]  /*14e20*/  FFMA.FTZ R18, R64, R63, R18 ;  /* 0x0000003f40127223 */ /* 0x000fe20000010012 */
[----:B------:R-:W-:Y:S01]  /*14e30*/  PRMT R10, R10, 0x5410, R11 ;  /* 0x000054100a0a7816 */ /* 0x000fe2000000000b */
[----:B------:R-:W-:Y:S01]  /*14e40*/  FMUL.FTZ R65, R65, R20 ;  /* 0x0000001441417220 */ /* 0x000fe20000410000 */
[----:B------:R-:W-:Y:S01]  /*14e50*/  PRMT R17, R17, 0x5410, R8 ;  /* 0x0000541011117816 */ /* 0x000fe20000000008 */
[----:B------:R-:W-:Y:S01]  /*14e60*/  FMUL.FTZ R18, R18, R21 ;  /* 0x0000001512127220 */ /* 0x000fe20000410000 */
[----:B------:R-:W-:Y:S01]  /*14e70*/  HFMA2.MMA R14, R12, 1, 1, R30 ;  /* 0x3c003c000c0e7835 */ /* 0x000fe2000000001e */
[----:B------:R-:W2:Y:S01]  /*14e80*/  LDS.64 R8, [UR4+0x1b0] ;  /* 0x0001b004ff087984 */ /* 0x000ea20008000a00 */
[----:B------:R-:W-:Y:S01]  /*14e90*/  HFMA2.MMA R12, R10, 1, 1, R28 ;  /* 0x3c003c000a0c7835 */ /* 0x000fe2000000001c */
[--C-:B0-----:R-:W-:Y:S01]  /*14ea0*/  HADD2.F32 R10, -RZ, R6.reuse.H0_H0 ;  /* 0x20000006ff0a7230 */ /* 0x101fe20000004100 */
[----:B------:R-:W-:Y:S01]  /*14eb0*/  F2FP.PACK_AB R65, RZ, R65 ;  /* 0x00000041ff41723e */ /* 0x000fe200000000ff */
[----:B------:R-:W-:Y:S01]  /*14ec0*/  HFMA2.MMA R11, R17, 1, 1, R29 ;  /* 0x3c003c00110b7835 */ /* 0x000fe2000000001d */
[----:B------:R-:W-:Y:S01]  /*14ed0*/  F2FP.PACK_AB R18, RZ, R18 ;  /* 0x00000012ff12723e */ /* 0x000fe200000000ff */
[----:B------:R-:W-:Y:S01]  /*14ee0*/  HADD2.F32 R17, -RZ, R6.H1_H1 ;  /* 0x30000006ff117230 */ /* 0x000fe20000004100 */
[----:B------:R-:W-:Y:S01]  /*14ef0*/  FFMA.FTZ R6, R33, R10, RZ ;  /* 0x0000000a21067223 */ /* 0x000fe200000100ff */
[----:B------:R-:W-:-:S02]  /*14f00*/  HADD2.F32 R16, -RZ, R7.H0_H0 ;  /* 0x20000007ff107230 */ /* 0x000fc40000004100 */
[----:B------:R-:W-:Y:S01]  /*14f10*/  HADD2.F32 R19, -RZ, R7.H1_H1 ;  /* 0x30000007ff137230 */ /* 0x000fe20000004100 */
[-C--:B------:R-:W-:Y:S01]  /*14f20*/  FFMA.FTZ R7, R35, R10.reuse, RZ ;  /* 0x0000000a23077223 */ /* 0x080fe200000100ff */
[----:B------:R-:W-:Y:S01]  /*14f30*/  PRMT R65, R65, 0x5410, R18 ;  /* 0x0000541041417816 */ /* 0x000fe20000000012 */
        /* <DEDUP_REMOVED lines=8> */
[----:B------:R-:W0:Y:S01]  /*14fc0*/  LDS.64 R6, [UR4+0x1b8] ;  /* 0x0001b804ff067984 */ /* 0x000e220008000a00 */
[-C--:B------:R-:W-:Y:S02]  /*14fd0*/  FFMA.FTZ R28, R45, R16.reuse, R28 ;  /* 0x000000102d1c7223 */ /* 0x080fe4000001001c */
[----:B------:R-:W-:Y:S01]  /*14fe0*/  FFMA.FTZ R29, R47, R16, R17 ;  /* 0x000000102f1d7223 */ /* 0x000fe20000010011 */
[----:B------:R-:W-:Y:S01]  /*14ff0*/  HADD2 R13, R65, R31 ;  /* 0x0000001f410d7230 */ /* 0x000fe20000000000 */
        /* <DEDUP_REMOVED lines=50> */
[----:B------:R-:W-:Y:S02]  /*15320*/  HADD2.F32 R6, -RZ, R6.H1_H1 ;  /* 0x30000006ff067230 */ /* 0x000fe40000004100 */
[----:B------:R-:W-:-:S03]  /*15330*/  HADD2.F32 R9, -RZ, R7.H0_H0 ;  /* 0x20000007ff097230 */ /* 0x000fc60000004100 */
[-C--:B------:R-:W-:Y:S02]  /*15340*/  FFMA.FTZ R5, R53, R6.reuse, R5 ;  /* 0x0000000635057223 */ /* 0x080fe40000010005 */
[-C--:B------:R-:W-:Y:S01]  /*15350*/  FFMA.FTZ R8, R54, R6.reuse, R29 ;  /* 0x0000000636087223 */ /* 0x080fe2000001001d */
[----:B------:R-:W-:Y:S01]  /*15360*/  HADD2.F32 R7, -RZ, R7.H1_H1 ;  /* 0x30000007ff077230 */ /* 0x000fe20000004100 */
[-C--:B------:R-:W-:Y:S02]  /*15370*/  FFMA.FTZ R18, R59, R6.reuse, R18 ;  /* 0x000000063b127223 */ /* 0x080fe40000010012 */
[----:B------:R-:W-:Y:S02]  /*15380*/  FFMA.FTZ R65, R55, R6, R65 ;  /* 0x0000000637417223 */ /* 0x000fe40000010041 */
[-C--:B------:R-:W-:Y:S02]  /*15390*/  FFMA.FTZ R5, R58, R9.reuse, R5 ;  /* 0x000000093a057223 */ /* 0x080fe40000010005 */
[----:B------:R-:W-:-:S02]  /*153a0*/  FFMA.FTZ R6, R57, R9, R8 ;  /* 0x0000000939067223 */ /* 0x000fc40000010008 */
[----:B------:R-:W-:Y:S02]  /*153b0*/  FMUL.FTZ R4, R4, R15 ;  /* 0x0000000f04047220 */ /* 0x000fe40000410000 */
[-C--:B------:R-:W-:Y:S02]  /*153c0*/  FFMA.FTZ R18, R0, R9.reuse, R18 ;  /* 0x0000000900127223 */ /* 0x080fe40000010012 */
[----:B------:R-:W-:Y:S02]  /*153d0*/  FFMA.FTZ R65, R56, R9, R65 ;  /* 0x0000000938417223 */ /* 0x000fe40000010041 */
[-C--:B------:R-:W-:Y:S01]  /*153e0*/  FFMA.FTZ R9, R61, R7.reuse, R6 ;  /* 0x000000073d097223 */ /* 0x080fe20000010006 */
[----:B------:R-:W-:Y:S01]  /*153f0*/  F2FP.PACK_AB R6, RZ, R4 ;  /* 0x00000004ff06723e */ /* 0x000fe200000000ff */
[-C--:B------:R-:W-:Y:S02]  /*15400*/  FFMA.FTZ R8, R60, R7.reuse, R5 ;  /* 0x000000073c087223 */ /* 0x080fe40000010005 */
[----:B------:R-:W-:Y:S01]  /*15410*/  FMUL.FTZ R19, R19, R2 ;  /* 0x0000000213137220 */ /* 0x000fe20000410000 */
[----:B------:R-:W1:Y:S01]  /*15420*/  LDS.64 R4, [UR4+0x238] ;  /* 0x00023804ff047984 */ /* 0x000e620008000a00 */
[----:B------:R-:W-:-:S02]  /*15430*/  FFMA.FTZ R18, R63, R7, R18 ;  /* 0x000000073f127223 */ /* 0x000fc40000010012 */
[----:B------:R-:W-:Y:S01]  /*15440*/  FFMA.FTZ R65, R62, R7, R65 ;  /* 0x000000073e417223 */ /* 0x000fe20000010041 */
[----:B------:R-:W-:Y:S01]  /*15450*/  F2FP.PACK_AB R19, RZ, R19 ;  /* 0x00000013ff13723e */ /* 0x000fe200000000ff */
[----:B------:R-:W-:Y:S02]  /*15460*/  FMUL.FTZ R8, R8, R15 ;  /* 0x0000000f08087220 */ /* 0x000fe40000410000 */
[----:B------:R-:W-:Y:S02]  /*15470*/  FMUL.FTZ R9, R9, R2 ;  /* 0x0000000209097220 */ /* 0x000fe40000410000 */
[-C--:B------:R-:W-:Y:S02]  /*15480*/  FMUL.FTZ R18, R18, R21.reuse ;  /* 0x0000001512127220 */ /* 0x080fe40000410000 */
        /* <DEDUP_REMOVED lines=9> */
[----:B------:R-:W-:Y:S02]  /*15520*/  F2FP.PACK_AB R65, RZ, R65 ;  /* 0x00000041ff41723e */ /* 0x000fe400000000ff */
[----:B------:R-:W-:Y:S01]  /*15530*/  PRMT R8, R8, 0x5410, R9 ;  /* 0x0000541008087816 */ /* 0x000fe20000000009 */
[----:B------:R-:W-:Y:S01]  /*15540*/  HFMA2.MMA R10, R6, 1, 1, R22 ;  /* 0x3c003c00060a7835 */ /* 0x000fe20000000016 */
[----:B------:R-:W-:Y:S02]  /*15550*/  PRMT R31, R31, 0x5410, R7 ;  /* 0x000054101f1f7816 */ /* 0x000fe40000000007 */
[----:B------:R-:W-:Y:S01]  /*15560*/  PRMT R65, R65, 0x5410, R18 ;  /* 0x0000541041417816 */ /* 0x000fe20000000012 */
[--C-:B0-----:R-:W-:Y:S01]  /*15570*/  HADD2.F32 R6, -RZ, R16.reuse.H0_H0 ;  /* 0x20000010ff067230 */ /* 0x101fe20000004100 */
[----:B------:R-:W0:Y:S01]  /*15580*/  LDS.64 R18, [UR4+0x2b0] ;  /* 0x0002b004ff127984 */ /* 0x000e220008000a00 */
[----:B------:R-:W-:Y:S01]  /*15590*/  HADD2 R9, R31, R3 ;  /* 0x000000031f097230 */ /* 0x000fe20000000000 */
[----:B------:R-:W-:Y:S01]  /*155a0*/  HFMA2.MMA R8, R8, 1, 1, R27 ;  /* 0x3c003c0008087835 */ /* 0x000fe2000000001b */
[----:B------:R-:W-:Y:S01]  /*155b0*/  HADD2.F32 R3, -RZ, R16.H1_H1 ;  /* 0x30000010ff037230 */ /* 0x000fe20000004100 */
[----:B------:R-:W-:Y:S01]  /*155c0*/  FFMA.FTZ R16, R33, R6, RZ ;  /* 0x0000000621107223 */ /* 0x000fe200000100ff */
[----:B------:R-:W-:-:S02]  /*155d0*/  HADD2.F32 R22, -RZ, R17.H0_H0 ;  /* 0x20000011ff167230 */ /* 0x000fc40000004100 */
[----:B------:R-:W-:Y:S01]  /*155e0*/  HADD2.F32 R27, -RZ, R17.H1_H1 ;  /* 0x30000011ff1b7230 */ /* 0x000fe20000004100 */
        /* <DEDUP_REMOVED lines=9> */
[----:B------:R-:W2:Y:S01]  /*15680*/  LDS.64 R16, [UR4+0x2b8] ;  /* 0x0002b804ff107984 */ /* 0x000ea20008000a00 */
        /* <DEDUP_REMOVED lines=30> */
[-C--:B------:R-:W-:Y:S01]  /*15870*/  FFMA.FTZ R37, R37, R22.reuse, RZ ;  /* 0x0000001625257223 */ /* 0x080fe200000100ff */
[--C-:B------:R-:W-:Y:S01]  /*15880*/  HADD2.F32 R6, -RZ, R19.reuse.H0_H0 ;  /* 0x20000013ff067230 */ /* 0x100fe20000004100 */
        /* <DEDUP_REMOVED lines=10> */
[----:B--2---:R-:W-:Y:S01]  /*15930*/  HADD2.F32 R6, -RZ, R16.H0_H0 ;  /* 0x20000010ff067230 */ /* 0x004fe20000004100 */
        /* <DEDUP_REMOVED lines=24> */
[-C--:B------:R-:W-:Y:S02]  /*15ac0*/  FMUL.FTZ R4, R4, R15.reuse ;  /* 0x0000000f04047220 */ /* 0x080fe40000410000 */
[-C--:B------:R-:W-:Y:S02]  /*15ad0*/  FMUL.FTZ R3, R3, R2.reuse ;  /* 0x0000000203037220 */ /* 0x080fe40000410000 */
[----:B------:R-:W-:Y:S02]  /*15ae0*/  FMUL.FTZ R60, R60, R15 ;  /* 0x0000000f3c3c7220 */ /* 0x000fe40000410000 */
        /* <DEDUP_REMOVED lines=17> */
[----:B------:R-:W-:Y:S02]  /*15c00*/  PRMT R31, R31, 0x5410, R30 ;  /* 0x000054101f1f7816 */ /* 0x000fe4000000001e */
[----:B------:R-:W-:Y:S01]  /*15c10*/  PRMT R37, R37, 0x5410, R22 ;  /* 0x0000541025257816 */ /* 0x000fe20000000016 */
[----:B------:R-:W-:Y:S01]  /*15c20*/  UIADD3 UR4, UR4, 0x40, URZ ;  /* 0x0000004004047890 */ /* 0x000fe2000fffe03f */
[----:B------:R-:W-:Y:S02]  /*15c30*/  HFMA2.MMA R6, R4, 1, 1, R25 ;  /* 0x3c003c0004067835 */ /* 0x000fe40000000019 */
[----:B------:R-:W-:Y:S02]  /*15c40*/  HFMA2.MMA R7, R65, 1, 1, R32 ;  /* 0x3c003c0041077835 */ /* 0x000fe40000000020 */
[----:B------:R-:W-:Y:S01]  /*15c50*/  HFMA2.MMA R4, R60, 1, 1, R24 ;  /* 0x3c003c003c047835 */ /* 0x000fe20000000018 */
[----:B------:R-:W-:-:S02]  /*15c60*/  HADD2 R5, R31, R26 ;  /* 0x0000001a1f057230 */ /* 0x000fc40000000000 */
[----:B------:R-:W-:Y:S01]  /*15c70*/  HADD2 R3, R37, R23 ;  /* 0x0000001725037230 */ /* 0x000fe20000000000 */
[----:B------:R-:W-:Y:S05]  /*15c80*/  @!P0 BRA P1, `(.L_x_3169) ;  /* 0xffff97e000008947 */ /* 0x000fea000083ffff */
.L_x_3168:
[----:B------:R-:W-:-:S04]  /*15c90*/  ISETP.GE.AND P0, PT, R115, R116, PT ;  /* 0x000000747300720c */ /* 0x000fc80003f06270 */
[----:B------:R-:W-:-:S13]  /*15ca0*/  ISETP.GE.OR P0, PT, R115, c[0x0][0x1b8], P0 ;  /* 0x00006e0073007a0c */ /* 0x000fda0000706670 */
[----:B------:R-:W-:Y:S05]  /*15cb0*/  @P0 BRA `(.L_x_3170) ;  /* 0x00002c3000000947 */ /* 0x000fea0003800000 */
.L_x_3171:
[----:B------:R0:W2:Y:S01]  /*15cc0*/  LDG.E.128.CONSTANT R16, [R124.64] ;  /* 0x000000067c107981 */ /* 0x0000a2000c1e9d00 */
[----:B------:R-:W-:Y:S01]  /*15cd0*/  ISETP.NE.AND P0, PT, R115, R112, PT ;  /* 0x000000707300720c */ /* 0x000fe20003f05270 */
[----:B------:R-:W-:-:S04]  /*15ce0*/  IMAD.MOV.U32 R15, RZ, RZ, 0x4 ;  /* 0x00000004ff0f7424 */ /* 0x000fc800078e00ff */
[----:B------:R-:W-:-:S05]  /*15cf0*/  IMAD.WIDE R26, R15, c[0x0][0x18c], R124 ;  /* 0x000063000f1a7a25 */ /* 0x000fca00078e027c */
[----:B------:R1:W3:Y:S03]  /*15d00*/  LDG.E.128.CONSTANT R20, [R26.64] ;  /* 0x000000061a147981 */ /* 0x0002e6000c1e9d00 */
[----:B------:R-:W-:Y:S02]  /*15d10*/  @!P0 LEA R24, R115, 0x1, 0x1 ;  /* 0x0000000173188811 */ /* 0x000fe400078e08ff */
[----:B------:R-:W-:-:S05]  /*15d20*/  @!P0 MOV R25, 0x2 ;  /* 0x0000000200198802 */ /* 0x000fca0000000f00 */
[----:B------:R-:W-:-:S06]  /*15d30*/  @!P0 IMAD.WIDE R24, R24, R25, c[0x0][0x198] ;  /* 0x0000660018188625 */ /* 0x000fcc00078e0219 */
[----:B------:R4:W5:Y:S01]  /*15d40*/  @!P0 LDG.E.U16.CONSTANT R24, [R24.64] ;  /* 0x0000000618188981 */ /* 0x000962000c1e9500 */
[----:B------:R-:W-:-:S05]  /*15d50*/  IMAD.WIDE R28, R15, c[0x0][0x18c], R26 ;  /* 0x000063000f1c7a25 */ /* 0x000fca00078e021a */
[----:B------:R0:W3:Y:S01]  /*15d60*/  LDG.E.128.CONSTANT R32, [R28.64] ;  /* 0x000000061c207981 */ /* 0x0000e2000c1e9d00 */
[----:B------:R-:W-:-:S05]  /*15d70*/  @!P0 IADD3 R113, R113, 0x1, RZ ;  /* 0x0000000171718810 */ /* 0x000fca0007ffe0ff */
[----:B------:R-:W-:-:S06]  /*15d80*/  @!P0 IMAD R98, R113, 0x8, R118 ;  /* 0x0000000871628824 */ /* 0x000fcc00078e0276 */
[----:B------:R-:W5:Y:S01]  /*15d90*/  @!P0 LDL.64 R98, [R98] ;  /* 0x0000000062628983 */ /* 0x000f620000100a00 */
[----:B------:R-:W-:Y:S01]  /*15da0*/  HFMA2.MMA R70, -RZ, RZ, 0, 0.125 ;  /* 0x00003000ff467435 */ /* 0x000fe200000001ff */
[----:B0-----:R-:W-:-:S04]  /*15db0*/  IMAD.WIDE R124, R15, c[0x0][0x18c], R28 ;  /* 0x000063000f7c7a25 */ /* 0x001fc800078e021c */
[----:B------:R-:W-:Y:S01]  /*15dc0*/  IMAD.MOV.U32 R69, RZ, RZ, 0x2400 ;  /* 0x00002400ff457424 */ /* 0x000fe200078e00ff */
[C---:B--2---:R-:W-:Y:S02]  /*15dd0*/  LOP3.LUT R0, R16.reuse, 0x70007, RZ, 0xc0, !PT ;  /* 0x0007000710007812 */ /* 0x044fe400078ec0ff */
        /* <DEDUP_REMOVED lines=9> */
[--C-:B-1----:R-:W-:Y:S02]  /*15e70*/  SHF.R.U32.HI R27, RZ, 0x6, R18.reuse ;  /* 0x00000006ff1b7819 */ /* 0x102fe40000011612 */
[----:B------:R-:W-:-:S02]  /*15e80*/  SHF.R.U32.HI R51, RZ, 0xf, R18 ;  /* 0x0000000fff337819 */ /* 0x000fc40000011612 */
[C---:B------:R-:W-:Y:S02]  /*15e90*/  LOP3.LUT R49, R19.reuse, 0x70007, RZ, 0xc0, !PT ;  /* 0x0007000713317812 */ /* 0x040fe400078ec0ff */
[----:B------:R-:W-:Y:S02]  /*15ea0*/  LOP3.LUT R50, R19, 0x380038, RZ, 0xc0, !PT ;  /* 0x0038003813327812 */ /* 0x000fe400078ec0ff */
[--C-:B------:R-:W-:Y:S02]  /*15eb0*/  SHF.R.U32.HI R36, RZ, 0x6, R19.reuse ;  /* 0x00000006ff247819 */ /* 0x100fe40000011613 */
[----:B------:R-:W-:Y:S02]  /*15ec0*/  SHF.R.U32.HI R52, RZ, 0xf, R19 ;  /* 0x0000000fff347819 */ /* 0x000fe40000011613 */
[----:B------:R-:W0:Y:S01]  /*15ed0*/  LDS.128 R16, [UR4] ;  /* 0x00000004ff107984 */ /* 0x000e220008000c00 */
[C---:B---3--:R-:W-:Y:S02]  /*15ee0*/  LOP3.LUT R26, R20.reuse, 0x70007, RZ, 0xc0, !PT ;  /* 0x00070007141a7812 */ /* 0x048fe400078ec0ff */
[----:B------:R-:W-:-:S02]  /*15ef0*/  LOP3.LUT R46, R20, 0x380038, RZ, 0xc0, !PT ;  /* 0x00380038142e7812 */ /* 0x000fc400078ec0ff */
[--C-:B------:R-:W-:Y:S02]  /*15f00*/  SHF.R.U32.HI R61, RZ, 0x6, R20.reuse ;  /* 0x00000006ff3d7819 */ /* 0x100fe40000011614 */
[----:B------:R-:W-:Y:S02]  /*15f10*/  SHF.R.U32.HI R43, RZ, 0xe, R20 ;  /* 0x0000000eff2b7819 */ /* 0x000fe40000011614 */
[C---:B----4-:R-:W-:Y:S02]  /*15f20*/  LOP3.LUT R25, R22.reuse, 0x70007, RZ, 0xc0, !PT ;  /* 0x0007000716197812 */ /* 0x050fe400078ec0ff */
[----:B------:R-:W-:Y:S02]  /*15f30*/  LOP3.LUT R45, R22, 0x380038, RZ, 0xc0, !PT ;  /* 0x00380038162d7812 */ /* 0x000fe400078ec0ff */
[--C-:B------:R-:W-:Y:S02]  /*15f40*/  SHF.R.U32.HI R63, RZ, 0x6, R22.reuse ;  /* 0x00000006ff3f7819 */ /* 0x100fe40000011616 */
[----:B------:R-:W-:-:S02]  /*15f50*/  SHF.R.U32.HI R20, RZ, 0xe, R22 ;  /* 0x0000000eff147819 */ /* 0x000fc40000011616 */
[C---:B------:R-:W-:Y:S02]  /*15f60*/  LOP3.LUT R22, R23.reuse, 0x70007, RZ, 0xc0, !PT ;  /* 0x0007000717167812 */ /* 0x040fe400078ec0ff */
[----:B------:R-:W-:Y:S02]  /*15f70*/  LOP3.LUT R47, R23, 0x380038, RZ, 0xc0, !PT ;  /* 0x00380038172f7812 */ /* 0x000fe400078ec0ff */
[--C-:B------:R-:W-:Y:S02]  /*15f80*/  SHF.R.U32.HI R64, RZ, 0x6, R23.reuse ;  /* 0x00000006ff407819 */ /* 0x100fe40000011617 */
[----:B------:R-:W-:Y:S02]  /*15f90*/  LOP3.LUT R40, R40, 0x10001, RZ, 0xc0, !PT ;  /* 0x0001000128287812 */ /* 0x000fe400078ec0ff */
[----:B------:R-:W-:Y:S02]  /*15fa0*/  SHF.R.U32.HI R23, RZ, 0xe, R23 ;  /* 0x0000000eff177819 */ /* 0x000fe40000011617 */
[----:B------:R-:W-:-:S02]  /*15fb0*/  LOP3.LUT R52, R52, 0x10001, RZ, 0xc0, !PT ;  /* 0x0001000134347812 */ /* 0x000fc400078ec0ff */
[----:B------:R-:W-:Y:S02]  /*15fc0*/  LOP3.LUT R30, R30, 0x64006400, RZ, 0xfc, !PT ;  /* 0x640064001e1e7812 */ /* 0x000fe400078efcff */
[----:B------:R-:W-:Y:S02]  /*15fd0*/  LOP3.LUT R31, R31, 0x64006400, RZ, 0xfc, !PT ;  /* 0x640064001f1f7812 */ /* 0x000fe400078efcff */
[----:B------:R-:W-:Y:S02]  /*15fe0*/  LOP3.LUT R0, R0, 0x64006400, RZ, 0xfc, !PT ;  /* 0x6400640000007812 */ /* 0x000fe400078efcff */
[----:B------:R-:W-:Y:S02]  /*15ff0*/  SHF.R.U32.HI R42, RZ, 0xe, R21 ;  /* 0x0000000eff2a7819 */ /* 0x000fe40000011615 */
[----:B------:R-:W-:Y:S02]  /*16000*/  LOP3.LUT R41, R41, 0x10001, RZ, 0xc0, !PT ;  /* 0x0001000129297812 */ /* 0x000fe400078ec0ff */
[----:B------:R-:W-:-:S02]  /*16010*/  LOP3.LUT R51, R51, 0x10001, RZ, 0xc0, !PT ;  /* 0x0001000133337812 */ /* 0x000fc400078ec0ff */
[----:B------:R-:W-:Y:S02]  /*16020*/  LOP3.LUT R43, R40, 0x20002, R43, 0xf8, !PT ;  /* 0x00020002282b7812 */ /* 0x000fe400078ef82b */
[----:B------:R-:W-:Y:S01]  /*16030*/  LOP3.LUT R39, R39, 0x64006400, RZ, 0xfc, !PT ;  /* 0x6400640027277812 */ /* 0x000fe200078efcff */
[----:B------:R-:W-:Y:S01]  /*16040*/  HADD2 R53, R30, -1028, -1028 ;  /* 0xe404e4041e357430 */ /* 0x000fe20000000000 */
[----:B-----5:R-:W-:Y:S02]  /*16050*/  @!P0 IADD3 R112, R24, R115, RZ ;  /* 0x0000007318708210 */ /* 0x020fe40007ffe0ff */
[----:B------:R-:W-:Y:S01]  /*16060*/  LOP3.LUT R40, R52, 0x20002, R23, 0xf8, !PT ;  /* 0x0002000234287812 */ /* 0x000fe200078ef817 */
[----:B------:R-:W-:Y:S01]  /*16070*/  HFMA2 R52, R31, R70.H0_H0, -132, -132 ;  /* 0xd820d8201f347431 */ /* 0x000fe20000040046 */
[C---:B------:R-:W-:Y:S01]  /*16080*/  LOP3.LUT R24, R21.reuse, 0x70007, RZ, 0xc0, !PT ;  /* 0x0007000715187812 */ /* 0x040fe200078ec0ff */
[----:B------:R-:W-:Y:S01]  /*16090*/  HADD2 R55, R0, -1028, -1028 ;  /* 0xe404e40400377430 */ /* 0x000fe20000000000 */
[----:B------:R-:W-:Y:S01]  /*160a0*/  LOP3.LUT R44, R21, 0x380038, RZ, 0xc0, !PT ;  /* 0x00380038152c7812 */ /* 0x000fe200078ec0ff */
[----:B------:R-:W1:Y:S01]  /*160b0*/  LDS.128 R28, [UR4+0x10] ;  /* 0x00001004ff1c7984 */ /* 0x000e620008000c00 */
[----:B------:R-:W-:-:S02]  /*160c0*/  SHF.R.U32.HI R62, RZ, 0x6, R21 ;  /* 0x00000006ff3e7819 */ /* 0x000fc40000011615 */
[----:B------:R-:W-:Y:S02]  /*160d0*/  LOP3.LUT R42, R41, 0x20002, R42, 0xf8, !PT ;  /* 0x00020002292a7812 */ /* 0x000fe400078ef82a */
[----:B------:R-:W-:Y:S02]  /*160e0*/  LOP3.LUT R21, R48, 0x64006400, RZ, 0xfc, !PT ;  /* 0x6400640030157812 */ /* 0x000fe400078efcff */
[----:B------:R-:W-:Y:S01]  /*160f0*/  LOP3.LUT R41, R51, 0x20002, R20, 0xf8, !PT ;  /* 0x0002000233297812 */ /* 0x000fe200078ef814 */
[----:B------:R-:W-:Y:S01]  /*16100*/  HADD2 R51, R39, -1028, -1028 ;  /* 0xe404e40427337430 */ /* 0x000fe20000000000 */
[----:B------:R-:W-:Y:S02]  /*16110*/  LOP3.LUT R15, R2, 0x64006400, RZ, 0xfc, !PT ;  /* 0x64006400020f7812 */ /* 0x000fe400078efcff */
[----:B------:R-:W-:Y:S01]  /*16120*/  LOP3.LUT R48, R49, 0x64006400, RZ, 0xfc, !PT ;  /* 0x6400640031307812 */ /* 0x000fe200078efcff */
[----:B0-----:R-:W-:Y:S01]  /*16130*/  HFMA2.MMA R0, R55, R16, RZ ;  /* 0x0000001037007235 */ /* 0x001fe200000000ff */
[----:B------:R-:W-:Y:S01]  /*16140*/  LOP3.LUT R49, R50, 0x64006400, RZ, 0xfc, !PT ;  /* 0x6400640032317812 */ /* 0x000fe200078efcff */
[----:B------:R-:W-:-:S02]  /*16150*/  HFMA2 R54, R15, R70.H0_H0, -132, -132 ;  /* 0xd820d8200f367431 */ /* 0x000fc40000040046 */
[----:B------:R-:W-:Y:S01]  /*16160*/  HADD2 R48, R48, -1028, -1028 ;  /* 0xe404e40430307430 */ /* 0x000fe20000000000 */
[----:B------:R-:W-:Y:S01]  /*16170*/  HFMA2.MMA R15, R51, R16, RZ ;  /* 0x00000010330f7235 */ /* 0x000fe200000000ff */
[----:B------:R-:W-:Y:S02]  /*16180*/  HFMA2 R50, R21, R70.H0_H0, -132, -132 ;  /* 0xd820d82015327431 */ /* 0x000fe40000040046 */
[----:B------:R-:W-:Y:S02]  /*16190*/  HFMA2 R2, R53, R16, RZ.H0_H0 ;  /* 0x0000001035027231 */ /* 0x000fe400000400ff */
[----:B------:R-:W-:Y:S02]  /*161a0*/  HFMA2 R49, R49, R70.H0_H0, -132, -132 ;  /* 0xd820d82031317431 */ /* 0x000fe40000040046 */
[----:B------:R-:W-:Y:S01]  /*161b0*/  HFMA2 R16, R48, R16, RZ.H0_H0 ;  /* 0x0000001030107231 */ /* 0x000fe200000400ff */
[-C--:B------:R-:W-:Y:S01]  /*161c0*/  HFMA2.MMA R58, R54, R17.reuse, R0 ;  /* 0x00000011363a7235 */ /* 0x080fe20000000000 */
[----:B------:R-:W-:Y:S01]  /*161d0*/  LOP3.LUT R0, R38, 0x70007, RZ, 0xc0, !PT ;  /* 0x0007000726007812 */ /* 0x000fe200078ec0ff */
        /* <DEDUP_REMOVED lines=22> */
[----:B------:R-:W-:Y:S01]  /*16340*/  HADD2 R21, R57, -1028, -1028 ;  /* 0xe404e40439157430 */ /* 0x000fe20000000000 */
[-C--:B------:R-:W-:Y:S01]  /*16350*/  HFMA2.MMA R58, R56, R18.reuse, R58 ;  /* 0x00000012383a7235 */ /* 0x080fe2000000003a */
[-C--:B------:R-:W-:Y:S01]  /*16360*/  HFMA2 R17, R17, R70.reuse.H0_H0, -132, -132 ;  /* 0xd820d82011117431 */ /* 0x080fe20000040046 */
[----:B------:R-:W-:Y:S01]  /*16370*/  LOP3.LUT R38, R38, 0x64006400, RZ, 0xfc, !PT ;  /* 0x6400640026267812 */ /* 0x000fe200078efcff */
[----:B------:R-:W-:Y:S01]  /*16380*/  HFMA2.MMA R65, R2, R18, R65 ;  /* 0x0000001202417235 */ /* 0x000fe20000000041 */
[----:B------:R-:W-:Y:S01]  /*16390*/  HFMA2 R20, R39, R70.H0_H0, -132, -132 ;  /* 0xd820d82027147431 */ /* 0x000fe20000040046 */
[----:B------:R-:W-:Y:S01]  /*163a0*/  LOP3.LUT R37, R37, 0x1c001c0, RZ, 0xc0, !PT ;  /* 0x01c001c025257812 */ /* 0x000fe200078ec0ff */
[----:B------:R-:W-:-:S02]  /*163b0*/  HFMA2 R60, R15, R18, R60 ;  /* 0x000000120f3c7231 */ /* 0x000fc4000000003c */
[----:B------:R-:W-:Y:S02]  /*163c0*/  HFMA2 R66, R21, R18, R66 ;  /* 0x0000001215427231 */ /* 0x000fe40000000042 */
[-C--:B------:R-:W-:Y:S02]  /*163d0*/  HFMA2 R0, R23, R70.reuse.H0_H0, -132, -132 ;  /* 0xd820d82017007431 */ /* 0x080fe40000040046 */
[----:B------:R-:W-:Y:S01]  /*163e0*/  HFMA2 R16, R59, R70.H0_H0, -132, -132 ;  /* 0xd820d8203b107431 */ /* 0x000fe20000040046 */
[-C--:B------:R-:W-:Y:S01]  /*163f0*/  HFMA2.MMA R39, R17, R19.reuse, R58 ;  /* 0x0000001311277235 */ /* 0x080fe2000000003a */
[----:B------:R-:W-:Y:S01]  /*16400*/  LOP3.LUT R27, R27, 0x1c001c0, RZ, 0xc0, !PT ;  /* 0x01c001c01b1b7812 */ /* 0x000fe200078ec0ff */
[----:B------:R-:W-:Y:S01]  /*16410*/  HFMA2 R23, R38, R69.H0_H0, -20, -20 ;  /* 0xcd00cd0026177431 */ /* 0x000fe20000040045 */
[----:B------:R-:W-:Y:S01]  /*16420*/  LOP3.LUT R18, R37, 0x64006400, RZ, 0xfc, !PT ;  /* 0x6400640025127812 */ /* 0x000fe200078efcff */
[-C--:B------:R-:W-:Y:S01]  /*16430*/  HFMA2 R60, R0, R19.reuse, R60 ;  /* 0x00000013003c7231 */ /* 0x080fe2000000003c */
[----:B------:R-:W-:Y:S01]  /*16440*/  HFMA2.MMA R65, R20, R19, R65 ;  /* 0x0000001314417235 */ /* 0x000fe20000000041 */
[----:B------:R-:W-:Y:S01]  /*16450*/  HFMA2 R66, R16, R19, R66 ;  /* 0x0000001310427231 */ /* 0x000fe20000000042 */
[----:B------:R-:W-:-:S02]  /*16460*/  LOP3.LUT R19, R36, 0x1c001c0, RZ, 0xc0, !PT ;  /* 0x01c001c024137812 */ /* 0x000fc400078ec0ff */
[----:B------:R-:W-:Y:S02]  /*16470*/  LOP3.LUT R36, R27, 0x64006400, RZ, 0xfc, !PT ;  /* 0x640064001b247812 */ /* 0x000fe400078efcff */
[----:B------:R-:W-:Y:S01]  /*16480*/  LOP3.LUT R26, R26, 0x64006400, RZ, 0xfc, !PT ;  /* 0x640064001a1a7812 */ /* 0x000fe200078efcff */
[-C--:B------:R-:W-:Y:S01]  /*16490*/  HFMA2 R18, R18, R69.reuse.H0_H0, -20, -20 ;  /* 0xcd00cd0012127431 */ /* 0x080fe20000040045 */
[----:B------:R-:W-:Y:S01]  /*164a0*/  LOP3.LUT R24, R24, 0x64006400, RZ, 0xfc, !PT ;  /* 0x6400640018187812 */ /* 0x000fe200078efcff */
[----:B-1----:R-:W-:Y:S01]  /*164b0*/  HFMA2.MMA R39, R23, R28, R39 ;  /* 0x0000001c17277235 */ /* 0x002fe20000000027 */
[----:B------:R-:W-:Y:S01]  /*164c0*/  LOP3.LUT R58, R19, 0x64006400, RZ, 0xfc, !PT ;  /* 0x64006400133a7812 */ /* 0x000fe200078efcff */
[----:B------:R-:W-:Y:S01]  /*164d0*/  HFMA2 R19, R36, R69.H0_H0, -20, -20 ;  /* 0xcd00cd0024137431 */ /* 0x000fe20000040045 */
[----:B------:R-:W-:Y:S01]  /*164e0*/  LOP3.LUT R25, R25, 0x64006400, RZ, 0xfc, !PT ;  /* 0x6400640019197812 */ /* 0x000fe200078efcff */
[----:B------:R-:W-:Y:S01]  /*164f0*/  HADD2 R27, R26, -1028, -1028 ;  /* 0xe404e4041a1b7430 */ /* 0x000fe20000000000 */
[----:B------:R-:W-:Y:S01]  /*16500*/  LOP3.LUT R37, R22, 0x64006400, RZ, 0xfc, !PT ;  /* 0x6400640016257812 */ /* 0x000fe200078efcff */
[----:B------:R-:W-:-:S02]  /*16510*/  HFMA2 R36, R18, R28, R60 ;  /* 0x0000001c12247231 */ /* 0x000fc4000000003c */
[----:B------:R-:W-:Y:S02]  /*16520*/  HADD2 R26, R24, -1028, -1028 ;  /* 0xe404e404181a7430 */ /* 0x000fe40000000000 */
[----:B------:R-:W-:Y:S01]  /*16530*/  HFMA2 R22, R58, R69.H0_H0, -20, -20 ;  /* 0xcd00cd003a167431 */ /* 0x000fe20000040045 */
[----:B------:R-:W-:Y:S01]  /*16540*/  HFMA2.MMA R65, R19, R28, R65 ;  /* 0x0000001c13417235 */ /* 0x000fe20000000041 */
[----:B------:R-:W-:Y:S01]  /*16550*/  HADD2 R24, R25, -1028, -1028 ;  /* 0xe404e40419187430 */ /* 0x000fe20000000000 */
[-C--:B------:R-:W-:Y:S01]  /*16560*/  HFMA2.MMA R60, R27, R29.reuse, R39 ;  /* 0x0000001d1b3c7235 */ /* 0x080fe20000000027 */
[----:B------:R-:W-:Y:S02]  /*16570*/  HADD2 R25, R37, -1028, -1028 ;  /* 0xe404e40425197430 */ /* 0x000fe40000000000 */
[----:B------:R-:W-:Y:S02]  /*16580*/  HFMA2 R67, R26, R29, R36 ;  /* 0x0000001d1a437231 */ /* 0x000fe40000000024 */
[----:B------:R-:W0:Y:S01]  /*16590*/  LDS.128 R36, [UR4+0x20] ;  /* 0x00002004ff247984 */ /* 0x000e220008000c00 */
[----:B------:R-:W-:Y:S01]  /*165a0*/  HFMA2 R66, R22, R28, R66 ;  /* 0x0000001c16427231 */ /* 0x000fe20000000042 */
[----:B------:R-:W-:Y:S01]  /*165b0*/  HFMA2.MMA R68, R24, R29, R65 ;  /* 0x0000001d18447235 */ /* 0x000fe20000000041 */
[----:B------:R-:W-:-:S02]  /*165c0*/  LOP3.LUT R57, R44, 0x64006400, RZ, 0xfc, !PT ;  /* 0x640064002c397812 */ /* 0x000fc400078efcff */
[----:B------:R-:W-:Y:S01]  /*165d0*/  HFMA2 R71, R25, R29, R66 ;  /* 0x0000001d19477231 */ /* 0x000fe20000000042 */
        /* <DEDUP_REMOVED lines=8> */
[----:B------:R-:W-:Y:S02]  /*16660*/  LOP3.LUT R47, R47, 0x64006400, RZ, 0xfc, !PT ;  /* 0x640064002f2f7812 */ /* 0x000fe400078efcff */
[----:B------:R-:W-:Y:S01]  /*16670*/  LOP3.LUT R66, R46, 0x64006400, RZ, 0xfc, !PT ;  /* 0x640064002e427812 */ /* 0x000fe200078efcff */
[-C--:B------:R-:W-:Y:S01]  /*16680*/  HFMA2 R46, R65, R70.reuse.H0_H0, -132, -132 ;  /* 0xd820d820412e7431 */ /* 0x080fe20000040046 */
[----:B------:R-:W-:Y:S02]  /*16690*/  LOP3.LUT R28, R28, 0x64006400, RZ, 0xfc, !PT ;  /* 0x640064001c1c7812 */ /* 0x000fe400078efcff */
[----:B------:R-:W-:Y:S01]  /*166a0*/  LOP3.LUT R58, R45, 0x64006400, RZ, 0xfc, !PT ;  /* 0x640064002d3a7812 */ /* 0x000fe200078efcff */
[-C--:B------:R-:W-:Y:S01]  /*166b0*/  HFMA2 R45, R57, R70.reuse.H0_H0, -132, -132 ;  /* 0xd820d820392d7431 */ /* 0x080fe20000040046 */
[-C--:B------:R-:W-:Y:S01]  /*166c0*/  HFMA2.MMA R29, R44, R30.reuse, R60 ;  /* 0x0000001e2c1d7235 */ /* 0x080fe2000000003c */
[----:B------:R-:W-:Y:S01]  /*166d0*/  HFMA2 R47, R47, R70.H0_H0, -132, -132 ;  /* 0xd820d8202f2f7431 */ /* 0x000fe20000040046 */
[----:B------:R-:W-:Y:S01]  /*166e0*/  HFMA2.MMA R68, R46, R30, R68 ;  /* 0x0000001e2e447235 */ /* 0x000fe20000000044 */
[----:B------:R-:W-:-:S02]  /*166f0*/  HADD2 R60, R28, -1028, -1028 ;  /* 0xe404e4041c3c7430 */ /* 0x000fc40000000000 */
[----:B------:R-:W-:Y:S02]  /*16700*/  HADD2 R58, R58, -1028, -1028 ;  /* 0xe404e4043a3a7430 */ /* 0x000fe40000000000 */
[-C--:B------:R-:W-:Y:S02]  /*16710*/  HFMA2 R67, R45, R30.reuse, R67 ;  /* 0x0000001e2d437231 */ /* 0x080fe40000000043 */
[----:B------:R-:W-:Y:S02]  /*16720*/  HFMA2 R30, R47, R30, R71 ;  /* 0x0000001e2f1e7231 */ /* 0x000fe40000000047 */
        /* <DEDUP_REMOVED lines=24> */
[-C--:B------:R-:W-:Y:S02]  /*168b0*/  HFMA2 R63, R63, R70.reuse.H0_H0, -132, -132 ;  /* 0xd820d8203f3f7431 */ /* 0x080fe40000040046 */
[----:B------:R-:W-:Y:S01]  /*168c0*/  HFMA2 R61, R61, R70.H0_H0, -132, -132 ;  /* 0xd820d8203d3d7431 */ /* 0x000fe20000040046 */
[-C--:B0-----:R-:W-:Y:S01]  /*168d0*/  HFMA2.MMA R73, R62, R36.reuse, R73 ;  /* 0x000000243e497235 */ /* 0x081fe20000000049 */
[-C--:B------:R-:W-:Y:S01]  /*168e0*/  HFMA2 R68, R68, R69.reuse.H0_H0, -20, -20 ;  /* 0xcd00cd0044447431 */ /* 0x080fe20000040045 */
[----:B------:R-:W-:Y:S01]  /*168f0*/  HFMA2.MMA R71, R64, R36, R71 ;  /* 0x0000002440477235 */ /* 0x000fe20000000047 */
[----:B------:R-:W-:Y:S02]  /*16900*/  HFMA2 R66, R66, R69.H0_H0, -20, -20 ;  /* 0xcd00cd0042427431 */ /* 0x000fe40000040045 */
[----:B------:R-:W-:-:S02]  /*16910*/  HFMA2 R29, R63, R36, R72 ;  /* 0x000000243f1d7231 */ /* 0x000fc40000000048 */
[----:B------:R-:W-:Y:S02]  /*16920*/  HFMA2 R31, R61, R36, R74 ;  /* 0x000000243d1f7231 */ /* 0x000fe4000000004a */
[-C--:B------:R-:W-:Y:S02]  /*16930*/  HFMA2 R67, R28, R69.reuse.H0_H0, -20, -20 ;  /* 0xcd00cd001c437431 */ /* 0x080fe40000040045 */
[----:B------:R-:W-:Y:S01]  /*16940*/  HFMA2 R65, R30, R69.H0_H0, -20, -20 ;  /* 0xcd00cd001e417431 */ /* 0x000fe20000040045 */
[-C--:B------:R-:W-:Y:S01]  /*16950*/  HFMA2.MMA R30, R68, R37.reuse, R71 ;  /* 0x00000025441e7235 */ /* 0x080fe20000000047 */
[-C--:B------:R-:W-:Y:S01]  /*16960*/  HFMA2 R29, R67, R37.reuse, R29 ;  /* 0x00000025431d7231 */ /* 0x080fe2000000001d */
[----:B------:R-:W-:Y:S01]  /*16970*/  HFMA2.MMA R28, R66, R37, R73 ;  /* 0x00000025421c7235 */ /* 0x000fe20000000049 */
[----:B------:R-:W-:Y:S01]  /*16980*/  HFMA2 R31, R65, R37, R31 ;  /* 0x00000025411f7231 */ /* 0x000fe2000000001f */
[C---:B------:R-:W-:Y:S02]  /*16990*/  LOP3.LUT R71, R32.reuse, 0x70007, RZ, 0xc0, !PT ;  /* 0x0007000720477812 */ /* 0x040fe400078ec0ff */
[----:B------:R-:W-:-:S02]  /*169a0*/  LOP3.LUT R72, R32, 0x380038, RZ, 0xc0, !PT ;  /* 0x0038003820487812 */ /* 0x000fc400078ec0ff */
[--C-:B------:R-:W-:Y:S02]  /*169b0*/  SHF.R.U32.HI R37, RZ, 0x6, R32.reuse ;  /* 0x00000006ff257819 */ /* 0x100fe40000011620 */
[----:B------:R-:W-:Y:S02]  /*169c0*/  SHF.R.U32.HI R32, RZ, 0xd, R32 ;  /* 0x0000000dff207819 */ /* 0x000fe40000011620 */
[--C-:B------:R-:W-:Y:S02]  /*169d0*/  SHF.R.U32.HI R36, RZ, 0x6, R33.reuse ;  /* 0x00000006ff247819 */ /* 0x100fe40000011621 */
[C---:B------:R-:W-:Y:S02]  /*169e0*/  LOP3.LUT R75, R33.reuse, 0x380038, RZ, 0xc0, !PT ;  /* 0x00380038214b7812 */ /* 0x040fe400078ec0ff */
[----:B------:R-:W-:Y:S02]  /*169f0*/  SHF.R.U32.HI R73, RZ, 0xd, R33 ;  /* 0x0000000dff497819 */ /* 0x000fe40000011621 */
[----:B------:R-:W-:-:S02]  /*16a00*/  LOP3.LUT R74, R33, 0x70007, RZ, 0xc0, !PT ;  /* 0x00070007214a7812 */ /* 0x000fc400078ec0ff */
[----:B------:R-:W-:Y:S02]  /*16a10*/  LOP3.LUT R43, R43, 0x40004, R32, 0xf8, !PT ;  /* 0x000400042b2b7812 */ /* 0x000fe400078ef820 */
[--C-:B------:R-:W-:Y:S02]  /*16a20*/  SHF.R.U32.HI R85, RZ, 0x6, R34.reuse ;  /* 0x00000006ff557819 */ /* 0x100fe40000011622 */
[----:B------:R-:W-:Y:S02]  /*16a30*/  LOP3.LUT R32, R37, 0x1c001c0, RZ, 0xc0, !PT ;  /* 0x01c001c025207812 */ /* 0x000fe400078ec0ff */
[----:B------:R-:W-:Y:S02]  /*16a40*/  LOP3.LUT R33, R36, 0x1c001c0, RZ, 0xc0, !PT ;  /* 0x01c001c024217812 */ /* 0x000fe400078ec0ff */
[----:B------:R-:W-:Y:S02]  /*16a50*/  LOP3.LUT R78, R34, 0x380038, RZ, 0xc0, !PT ;  /* 0x00380038224e7812 */ /* 0x000fe400078ec0ff */
[----:B------:R-:W-:-:S02]  /*16a60*/  SHF.R.U32.HI R80, RZ, 0xd, R34 ;  /* 0x0000000dff507819 */ /* 0x000fc40000011622 */
[----:B------:R-:W-:Y:S02]  /*16a70*/  LOP3.LUT R76, R34, 0x70007, RZ, 0xc0, !PT ;  /* 0x00070007224c7812 */ /* 0x000fe400078ec0ff */
[--C-:B------:R-:W-:Y:S02]  /*16a80*/  SHF.R.U32.HI R86, RZ, 0x6, R35.reuse ;  /* 0x00000006ff567819 */ /* 0x100fe40000011623 */
[C---:B------:R-:W-:Y:S02]  /*16a90*/  LOP3.LUT R82, R35.reuse, 0x380038, RZ, 0xc0, !PT ;  /* 0x0038003823527812 */ /* 0x040fe400078ec0ff */
[----:B------:R-:W-:Y:S02]  /*16aa0*/  SHF.R.U32.HI R77, RZ, 0xd, R35 ;  /* 0x0000000dff4d7819 */ /* 0x000fe40000011623 */
[----:B------:R-:W-:Y:S02]  /*16ab0*/  LOP3.LUT R79, R35, 0x70007, RZ, 0xc0, !PT ;  /* 0x00070007234f7812 */ /* 0x000fe400078ec0ff */
[----:B------:R-:W-:-:S02]  /*16ac0*/  LOP3.LUT R35, R85, 0x1c001c0, RZ, 0xc0, !PT ;  /* 0x01c001c055237812 */ /* 0x000fc400078ec0ff */
[----:B------:R-:W-:Y:S02]  /*16ad0*/  LOP3.LUT R32, R32, 0x64006400, RZ, 0xfc, !PT ;  /* 0x6400640020207812 */ /* 0x000fe400078efcff */
[----:B------:R-:W-:Y:S02]  /*16ae0*/  LOP3.LUT R34, R33, 0x64006400, RZ, 0xfc, !PT ;  /* 0x6400640021227812 */ /* 0x000fe400078efcff */
[----:B------:R-:W-:Y:S01]  /*16af0*/  LOP3.LUT R41, R41, 0x40004, R80, 0xf8, !PT ;  /* 0x0004000429297812 */ /* 0x000fe200078ef850 */
[-C--:B------:R-:W-:Y:S01]  /*16b00*/  HFMA2 R81, R32, R69.reuse.H0_H0, -20, -20 ;  /* 0xcd00cd0020517431 */ /* 0x080fe20000040045 */
[----:B------:R-:W-:Y:S01]  /*16b10*/  LOP3.LUT R40, R40, 0x40004, R77, 0xf8, !PT ;  /* 0x0004000428287812 */ /* 0x000fe200078ef84d */
[----:B------:R-:W-:Y:S01]  /*16b20*/  HFMA2 R77, R34, R69.H0_H0, -20, -20 ;  /* 0xcd00cd00224d7431 */ /* 0x000fe20000040045 */
[----:B------:R-:W-:Y:S02]  /*16b30*/  LOP3.LUT R80, R35, 0x64006400, RZ, 0xfc, !PT ;  /* 0x6400640023507812 */ /* 0x000fe400078efcff */
[----:B------:R-:W0:Y:S01]  /*16b40*/  LDS.128 R32, [UR4+0x30] ;  /* 0x00003004ff207984 */ /* 0x000e220008000c00 */
[----:B------:R-:W-:-:S02]  /*16b50*/  LOP3.LUT R42, R42, 0x40004, R73, 0xf8, !PT ;  /* 0x000400042a2a7812 */ /* 0x000fc400078ef849 */
[----:B------:R-:W-:-:S04]  /*16b60*/  LOP3.LUT R73, R86, 0x1c001c0, RZ, 0xc0, !PT ;  /* 0x01c001c056497812 */ /* 0x000fc800078ec0ff */
[----:B------:R-:W-:Y:S01]  /*16b70*/  LOP3.LUT R84, R73, 0x64006400, RZ, 0xfc, !PT ;  /* 0x6400640049547812 */ /* 0x000fe200078efcff */
[----:B------:R-:W-:Y:S01]  /*16b80*/  HFMA2 R73, R80, R69.H0_H0, -20, -20 ;  /* 0xcd00cd0050497431 */ /* 0x000fe20000040045 */
[----:B------:R-:W-:-:S03]  /*16b90*/  LOP3.LUT R76, R76, 0x64006400, RZ, 0xfc, !PT ;  /* 0x640064004c4c7812 */ /* 0x000fc600078efcff */
[----:B------:R-:W-:Y:S01]  /*16ba0*/  HFMA2 R69, R84, R69.H0_H0, -20, -20 ;  /* 0xcd00cd0054457431 */ /* 0x000fe20000040045 */
        /* <DEDUP_REMOVED lines=12> */
[C---:B------:R-:W-:Y:S02]  /*16c70*/  LOP3.LUT R74, R85.reuse, 0x380038, RZ, 0xc0, !PT ;  /* 0x00380038554a7812 */ /* 0x040fe400078ec0ff */
[----:B------:R-:W-:Y:S01]  /*16c80*/  LOP3.LUT R89, R72, 0x64006400, RZ, 0xfc, !PT ;  /* 0x6400640048597812 */ /* 0x000fe200078efcff */
[----:B------:R-:W-:Y:S01]  /*16c90*/  HADD2 R72, R88, -1028, -1028 ;  /* 0xe404e40458487430 */ /* 0x000fe20000000000 */
[----:B------:R-:W-:Y:S01]  /*16ca0*/  LOP3.LUT R85, R85, 0x70007, RZ, 0xc0, !PT ;  /* 0x0007000755557812 */ /* 0x000fe200078ec0ff */
[-C--:B------:R-:W-:Y:S01]  /*16cb0*/  HFMA2 R79, R75, R70.reuse.H0_H0, -132, -132 ;  /* 0xd820d8204b4f7431 */ /* 0x080fe20000040046 */
[----:B------:R-:W-:Y:S01]  /*16cc0*/  LOP3.LUT R95, R82, 0x64006400, RZ, 0xfc, !PT ;  /* 0x64006400525f7812 */ /* 0x000fe200078efcff */
[-C--:B------:R-:W-:Y:S01]  /*16cd0*/  HFMA2 R75, R91, R70.reuse.H0_H0, -132, -132 ;  /* 0xd820d8205b4b7431 */ /* 0x080fe20000040046 */
[C---:B------:R-:W-:Y:S01]  /*16ce0*/  LOP3.LUT R78, R86.reuse, 0x380038, RZ, 0xc0, !PT ;  /* 0x00380038564e7812 */ /* 0x040fe200078ec0ff */
[----:B------:R-:W-:Y:S01]  /*16cf0*/  HFMA2 R82, R87, R70.H0_H0, -132, -132 ;  /* 0xd820d82057527431 */ /* 0x000fe20000040046 */
[-C--:B------:R-:W-:Y:S01]  /*16d00*/  HFMA2.MMA R91, R76, R38.reuse, R28 ;  /* 0x000000264c5b7235 */ /* 0x080fe2000000001c */
[-C--:B------:R-:W-:Y:S01]  /*16d10*/  HFMA2 R88, R80, R38.reuse, R29 ;  /* 0x0000002650587231 */ /* 0x080fe2000000001d */
[----:B------:R-:W-:Y:S01]  /*16d20*/  HFMA2.MMA R87, R84, R38, R30 ;  /* 0x0000002654577235 */ /* 0x000fe2000000001e */
[----:B------:R-:W-:Y:S01]  /*16d30*/  HFMA2 R92, R72, R38, R31 ;  /* 0x00000026485c7231 */ /* 0x000fe2000000001f */
[----:B------:R-:W-:Y:S01]  /*16d40*/  LOP3.LUT R37, R37, 0x70007, RZ, 0xc0, !PT ;  /* 0x0007000725257812 */ /* 0x000fe200078ec0ff */
[----:B------:R-:W1:Y:S01]  /*16d50*/  LDS.128 R28, [UR4+0x80] ;  /* 0x00008004ff1c7984 */ /* 0x000e620008000c00 */
[----:B------:R-:W-:-:S02]  /*16d60*/  LOP3.LUT R86, R86, 0x70007, RZ, 0xc0, !PT ;  /* 0x0007000756567812 */ /* 0x000fc400078ec0ff */
[----:B------:R-:W-:Y:S02]  /*16d70*/  LOP3.LUT R85, R85, 0x64006400, RZ, 0xfc, !PT ;  /* 0x6400640055557812 */ /* 0x000fe400078efcff */
[----:B------:R-:W-:Y:S01]  /*16d80*/  LOP3.LUT R36, R36, 0x70007, RZ, 0xc0, !PT ;  /* 0x0007000724247812 */ /* 0x000fe200078ec0ff */
[-C--:B------:R-:W-:Y:S01]  /*16d90*/  HFMA2 R83, R83, R70.reuse.H0_H0, -132, -132 ;  /* 0xd820d82053537431 */ /* 0x080fe20000040046 */
[----:B------:R-:W-:Y:S01]  /*16da0*/  LOP3.LUT R37, R37, 0x64006400, RZ, 0xfc, !PT ;  /* 0x6400640025257812 */ /* 0x000fe200078efcff */
[-C--:B------:R-:W-:Y:S01]  /*16db0*/  HFMA2.MMA R91, R75, R39.reuse, R91 ;  /* 0x000000274b5b7235 */ /* 0x080fe2000000005b */
[----:B------:R-:W-:Y:S01]  /*16dc0*/  LOP3.LUT R38, R86, 0x64006400, RZ, 0xfc, !PT ;  /* 0x6400640056267812 */ /* 0x000fe200078efcff */
[----:B------:R-:W-:Y:S01]  /*16dd0*/  HADD2 R86, R85, -1028, -1028 ;  /* 0xe404e40455567430 */ /* 0x000fe20000000000 */
[----:B------:R-:W-:Y:S02]  /*16de0*/  LOP3.LUT R36, R36, 0x64006400, RZ, 0xfc, !PT ;  /* 0x6400640024247812 */ /* 0x000fe400078efcff */
[----:B------:R-:W-:Y:S01]  /*16df0*/  LOP3.LUT R93, R74, 0x64006400, RZ, 0xfc, !PT ;  /* 0x640064004a5d7812 */ /* 0x000fe200078efcff */
[----:B------:R-:W-:Y:S01]  /*16e00*/  HFMA2 R90, R79, R39, R88 ;  /* 0x000000274f5a7231 */ /* 0x000fe20000000058 */
[----:B------:R-:W-:Y:S01]  /*16e10*/  LOP3.LUT R97, R78, 0x64006400, RZ, 0xfc, !PT ;  /* 0x640064004e617812 */ /* 0x000fe200078efcff */
[-C--:B------:R-:W-:Y:S01]  /*16e20*/  HFMA2 R78, R89, R70.reuse.H0_H0, -132, -132 ;  /* 0xd820d820594e7431 */ /* 0x080fe20000040046 */
[----:B------:R-:W-:Y:S01]  /*16e30*/  HFMA2.MMA R89, R83, R39, R87 ;  /* 0x0000002753597235 */ /* 0x000fe20000000057 */
[----:B------:R-:W-:-:S02]  /*16e40*/  HFMA2 R71, R95, R70.H0_H0, -132, -132 ;  /* 0xd820d8205f477431 */ /* 0x000fc40000040046 */
[----:B------:R-:W-:Y:S01]  /*16e50*/  HADD2 R88, R37, -1028, -1028 ;  /* 0xe404e40425587430 */ /* 0x000fe20000000000 */
[-C--:B0-----:R-:W-:Y:S01]  /*16e60*/  HFMA2.MMA R91, R86, R32.reuse, R91 ;  /* 0x00000020565b7235 */ /* 0x081fe2000000005b */
[----:B------:R-:W-:Y:S02]  /*16e70*/  HADD2 R87, R36, -1028, -1028 ;  /* 0xe404e40424577430 */ /* 0x000fe40000000000 */
[----:B------:R-:W-:Y:S02]  /*16e80*/  HFMA2 R74, R93, R70.H0_H0, -132, -132 ;  /* 0xd820d8205d4a7431 */ /* 0x000fe40000040046 */
[----:B------:R-:W-:Y:S02]  /*16e90*/  HFMA2 R92, R71, R39, R92 ;  /* 0x00000027475c7231 */ /* 0x000fe4000000005c */
[----:B------:R-:W-:Y:S01]  /*16ea0*/  HADD2 R85, R38, -1028, -1028 ;  /* 0xe404e40426557430 */ /* 0x000fe20000000000 */
[----:B------:R-:W-:Y:S01]  /*16eb0*/  HFMA2.MMA R89, R88, R32, R89 ;  /* 0x0000002058597235 */ /* 0x000fe20000000059 */
[----:B------:R-:W-:Y:S01]  /*16ec0*/  HFMA2 R90, R87, R32, R90 ;  /* 0x00000020575a7231 */ /* 0x000fe2000000005a */
[-C--:B------:R-:W-:Y:S01]  /*16ed0*/  HFMA2.MMA R91, R74, R33.reuse, R91 ;  /* 0x000000214a5b7235 */ /* 0x080fe2000000005b */
[----:B------:R-:W-:Y:S01]  /*16ee0*/  HFMA2 R70, R97, R70.H0_H0, -132, -132 ;  /* 0xd820d82061467431 */ /* 0x000fe20000040046 */
[----:B------:R-:W-:Y:S01]  /*16ef0*/  LOP3.LUT R41, R41, 0x64006400, RZ, 0xfc, !PT ;  /* 0x6400640029297812 */ /* 0x000fe200078efcff */
[----:B------:R-:W-:Y:S01]  /*16f00*/  HFMA2 R92, R85, R32, R92 ;  /* 0x00000020555c7231 */ /* 0x000fe2000000005c */
[----:B------:R-:W0:Y:S01]  /*16f10*/  LDS.128 R36, [UR4+0x90] ;  /* 0x00009004ff247984 */ /* 0x000e220008000c00 */
[-C--:B------:R-:W-:Y:S01]  /*16f20*/  HFMA2 R90, R78, R33.reuse, R90 ;  /* 0x000000214e5a7231 */ /* 0x080fe2000000005a */
[----:B------:R-:W-:Y:S01]  /*16f30*/  HFMA2.MMA R89, R82, R33, R89 ;  /* 0x0000002152597235 */ /* 0x000fe20000000059 */
[----:B------:R-:W-:Y:S01]  /*16f40*/  HFMA2 R92, R70, R33, R92 ;  /* 0x00000021465c7231 */ /* 0x000fe2000000005c */
[----:B------:R-:W-:Y:S01]  /*16f50*/  HFMA2.MMA R93, R73, R34, R91 ;  /* 0x00000022495d7235 */ /* 0x000fe2000000005b */
[----:B------:R-:W-:-:S02]  /*16f60*/  HFMA2 R33, R77, R34, R90 ;  /* 0x000000224d217231 */ /* 0x000fc4000000005a */
[----:B------:R-:W-:Y:S01]  /*16f70*/  HADD2 R90, R41, -1028, -1028 ;  /* 0xe404e404295a7430 */ /* 0x000fe20000000000 */
[----:B------:R-:W-:Y:S02]  /*16f80*/  LOP3.LUT R43, R43, 0x64006400, RZ, 0xfc, !PT ;  /* 0x640064002b2b7812 */ /* 0x000fe400078efcff */
[----:B------:R-:W-:Y:S01]  /*16f90*/  LOP3.LUT R40, R40, 0x64006400, RZ, 0xfc, !PT ;  /* 0x6400640028287812 */ /* 0x000fe200078efcff */
[----:B------:R-:W-:Y:S02]  /*16fa0*/  HFMA2.MMA R32, R81, R34, R89 ;  /* 0x0000002251207235 */ /* 0x000fe40000000059 */
[----:B------:R-:W-:Y:S01]  /*16fb0*/  HFMA2.MMA R93, R90, R35, R93 ;  /* 0x000000235a5d7235 */ /* 0x000fe2000000005d */
[----:B------:R-:W-:Y:S02]  /*16fc0*/  HFMA2 R34, R69, R34, R92 ;  /* 0x0000002245227231 */ /* 0x000fe4000000005c */
        /* <DEDUP_REMOVED lines=12> */
[----:B------:R-:W-:Y:S01]  /*17090*/  HFMA2 R43, R48, R28, RZ.H0_H0 ;  /* 0x0000001c302b7231 */ /* 0x000fe200000400ff */
[-C--:B------:R-:W-:Y:S01]  /*170a0*/  HFMA2.MMA R28, R54, R29.reuse, R40 ;  /* 0x0000001d361c7235 */ /* 0x080fe20000000028 */
[----:B------:R-:W-:Y:S02]  /*170b0*/  HADD2 R96, R32.H0_H0, R32.H1_H1 ;  /* 0x3000002020607230 */ /* 0x000fe40000000800 */
[----:B------:R-:W-:Y:S02]  /*170c0*/  HADD2 R95, R33.H0_H0, R33.H1_H1 ;  /* 0x30000021215f7230 */ /* 0x000fe40000000800 */
[----:B------:R-:W1:Y:S01]  /*170d0*/  LDS.128 R32, [UR4+0xa0] ;  /* 0x0000a004ff207984 */ /* 0x000e620008000c00 */
[----:B------:R-:W-:Y:S02]  /*170e0*/  HFMA2.MMA R42, R50, R29, R42 ;  /* 0x0000001d322a7235 */ /* 0x000fe4000000002a */
[----:B------:R-:W-:Y:S01]  /*170f0*/  HFMA2.MMA R28, R56, R30, R28 ;  /* 0x0000001e381c7235 */ /* 0x000fe2000000001c */
[----:B------:R-:W-:-:S03]  /*17100*/  HFMA2 R41, R52, R29, R41 ;  /* 0x0000001d34297231 */ /* 0x000fc60000000029 */
[----:B------:R-:W-:Y:S01]  /*17110*/  HFMA2.MMA R97, R2, R30, R42 ;  /* 0x0000001e02617235 */ /* 0x000fe2000000002a */
[----:B------:R-:W-:Y:S01]  /*17120*/  HFMA2 R43, R49, R29, R43 ;  /* 0x0000001d312b7231 */ /* 0x000fe2000000002b */
        /* <DEDUP_REMOVED lines=24> */
[----:B------:R-:W1:Y:S02]  /*172b0*/  LDS.128 R28, [UR4+0x100] ;  /* 0x00010004ff1c7984 */ /* 0x000e640008000c00 */
[----:B------:R-:W-:Y:S01]  /*172c0*/  HFMA2.MMA R97, R62, R32, R97 ;  /* 0x000000203e617235 */ /* 0x000fe20000000061 */
[-C--:B------:R-:W-:Y:S01]  /*172d0*/  HFMA2 R37, R63, R32.reuse, R37 ;  /* 0x000000203f257231 */ /* 0x080fe20000000025 */
[----:B------:R-:W-:Y:S01]  /*172e0*/  HFMA2.MMA R36, R68, R33, R36 ;  /* 0x0000002144247235 */ /* 0x000fe20000000024 */
[----:B------:R-:W-:-:S03]  /*172f0*/  HFMA2 R32, R61, R32, R38 ;  /* 0x000000203d207231 */ /* 0x000fc60000000026 */
        /* <DEDUP_REMOVED lines=76> */
[----:B------:R-:W-:-:S03]  /*177c0*/  HFMA2.MMA R38, R66, R33, R102 ;  /* 0x0000002142267235 */ /* 0x000fc60000000066 */
[-C--:B------:R-:W-:Y:S01]  /*177d0*/  HFMA2 R37, R65, R33.reuse, R32 ;  /* 0x0000002141257231 */ /* 0x080fe20000000020 */
[-C--:B------:R-:W-:Y:S01]  /*177e0*/  HFMA2.MMA R32, R84, R34.reuse, R36 ;  /* 0x0000002254207235 */ /* 0x080fe20000000024 */
[----:B------:R-:W-:Y:S01]  /*177f0*/  HFMA2 R101, R67, R33, R101 ;  /* 0x0000002143657231 */ /* 0x000fe20000000065 */
[----:B------:R-:W-:-:S04]  /*17800*/  HFMA2.MMA R33, R76, R34, R38 ;  /* 0x000000224c217235 */ /* 0x000fc80000000026 */
        /* <DEDUP_REMOVED lines=12> */
[----:B------:R-:W-:-:S03]  /*178d0*/  HFMA2 R35, R85, R40, R34 ;  /* 0x0000002855237231 */ /* 0x000fc60000000022 */
[-C--:B------:R-:W-:Y:S01]  /*178e0*/  HFMA2.MMA R40, R81, R42.reuse, R32 ;  /* 0x0000002a51287235 */ /* 0x080fe20000000020 */
[-C--:B------:R-:W-:Y:S02]  /*178f0*/  HFMA2 R101, R78, R41.reuse, R101 ;  /* 0x000000294e657231 */ /* 0x080fe40000000065 */
[----:B------:R-:W-:Y:S01]  /*17900*/  HFMA2 R35, R70, R41, R35 ;  /* 0x0000002946237231 */ /* 0x000fe20000000023 */
[----:B------:R-:W-:Y:S02]  /*17910*/  HFMA2.MMA R41, R73, R42, R33 ;  /* 0x0000002a49297235 */ /* 0x000fe40000000021 */
[----:B------:R-:W-:Y:S01]  /*17920*/  HFMA2.MMA R40, R92, R43, R40 ;  /* 0x0000002b5c287235 */ /* 0x000fe20000000028 */
[----:B------:R-:W-:-:S03]  /*17930*/  HFMA2 R101, R77, R42, R101 ;  /* 0x0000002a4d657231 */ /* 0x000fc60000000065 */
[----:B------:R-:W-:Y:S01]  /*17940*/  HFMA2.MMA R41, R90, R43, R41 ;  /* 0x0000002b5a297235 */ /* 0x000fe20000000029 */
[----:B------:R-:W-:Y:S02]  /*17950*/  HFMA2 R42, R69, R42, R35 ;  /* 0x0000002a452a7231 */ /* 0x000fe40000000023 */
[-C--:B------:R-:W-:Y:S01]  /*17960*/  HFMA2 R101, R91, R43.reuse, R101 ;  /* 0x0000002b5b657231 */ /* 0x080fe20000000065 */
[----:B------:R-:W2:Y:S01]  /*17970*/  LDS.128 R32, [UR4+0x1a0] ;  /* 0x0001a004ff207984 */ /* 0x000ea20008000c00 */
[----:B------:R-:W-:Y:S02]  /*17980*/  HFMA2 R42, R89, R43, R42 ;  /* 0x0000002b592a7231 */ /* 0x000fe4000000002a */
[----:B------:R-:W-:Y:S01]  /*17990*/  HADD2 R104, R40.H0_H0, R40.H1_H1 ;  /* 0x3000002828687230 */ /* 0x000fe20000000800 */
[----:B-1----:R-:W-:Y:S01]  /*179a0*/  HFMA2.MMA R40, R55, R28, RZ ;  /* 0x0000001c37287235 */ /* 0x002fe200000000ff */
[----:B------:R-:W-:Y:S02]  /*179b0*/  HADD2 R103, R101.H0_H0, R101.H1_H1 ;  /* 0x3000006565677230 */ /* 0x000fe40000000800 */
[----:B------:R-:W-:-:S02]  /*179c0*/  HADD2 R102, R41.H0_H0, R41.H1_H1 ;  /* 0x3000002929667230 */ /* 0x000fc40000000800 */
[----:B------:R-:W-:Y:S01]  /*179d0*/  HADD2 R101, R42.H0_H0, R42.H1_H1 ;  /* 0x3000002a2a657230 */ /* 0x000fe20000000800 */
[----:B------:R-:W-:Y:S01]  /*179e0*/  HFMA2.MMA R42, R51, R28, RZ ;  /* 0x0000001c332a7235 */ /* 0x000fe200000000ff */
[-C--:B------:R-:W-:Y:S02]  /*179f0*/  HFMA2 R41, R53, R28.reuse, RZ.H0_H0 ;  /* 0x0000001c35297231 */ /* 0x080fe400000400ff */
        /* <DEDUP_REMOVED lines=26> */
[----:B------:R-:W-:-:S03]  /*17ba0*/  HFMA2 R106, R45, R38, R106 ;  /* 0x000000262d6a7231 */ /* 0x000fc6000000006a */
[-C--:B--2---:R-:W-:Y:S01]  /*17bb0*/  HFMA2.MMA R36, R64, R32.reuse, R36 ;  /* 0x0000002040247235 */ /* 0x084fe20000000024 */
[----:B------:R-:W-:Y:S01]  /*17bc0*/  HFMA2 R38, R47, R38, R29 ;  /* 0x000000262f267231 */ /* 0x000fe2000000001d */
[----:B------:R-:W-:Y:S01]  /*17bd0*/  HFMA2.MMA R107, R62, R32, R107 ;  /* 0x000000203e6b7235 */ /* 0x000fe2000000006b */
[-C--:B------:R-:W-:Y:S01]  /*17be0*/  HFMA2 R106, R59, R39.reuse, R106 ;  /* 0x000000273b6a7231 */ /* 0x080fe2000000006a */
[----:B------:R-:W1:Y:S01]  /*17bf0*/  LDS.128 R28, [UR4+0x200] ;  /* 0x00020004ff1c7984 */ /* 0x000e620008000c00 */
[----:B------:R-:W-:Y:S01]  /*17c00*/  HFMA2 R38, R57, R39, R38 ;  /* 0x0000002739267231 */ /* 0x000fe20000000026 */
[-C--:B------:R-:W-:Y:S01]  /*17c10*/  HFMA2.MMA R36, R68, R33.reuse, R36 ;  /* 0x0000002144247235 */ /* 0x080fe20000000024 */
[-C--:B------:R-:W-:Y:S02]  /*17c20*/  HFMA2 R106, R63, R32.reuse, R106 ;  /* 0x000000203f6a7231 */ /* 0x080fe4000000006a */
[----:B------:R-:W-:Y:S01]  /*17c30*/  HFMA2 R32, R61, R32, R38 ;  /* 0x000000203d207231 */ /* 0x000fe20000000026 */
[----:B------:R-:W-:-:S02]  /*17c40*/  HFMA2.MMA R38, R66, R33, R107 ;  /* 0x0000002142267235 */ /* 0x000fc4000000006b */
[----:B------:R-:W-:-:S04]  /*17c50*/  HFMA2.MMA R36, R84, R34, R36 ;  /* 0x0000002254247235 */ /* 0x000fc80000000024 */
[----:B------:R-:W-:Y:S02]  /*17c60*/  HFMA2.MMA R38, R76, R34, R38 ;  /* 0x000000224c267235 */ /* 0x000fe40000000026 */
[----:B------:R-:W-:-:S04]  /*17c70*/  HFMA2.MMA R36, R83, R35, R36 ;  /* 0x0000002353247235 */ /* 0x000fc80000000024 */
[----:B------:R-:W-:Y:S02]  /*17c80*/  HFMA2.MMA R38, R75, R35, R38 ;  /* 0x000000234b267235 */ /* 0x000fe40000000026 */
[-C--:B0-----:R-:W-:Y:S01]  /*17c90*/  HFMA2.MMA R36, R88, R40.reuse, R36 ;  /* 0x0000002858247235 */ /* 0x081fe20000000024 */
        /* <DEDUP_REMOVED lines=10> */
[----:B------:R-:W0:Y:S02]  /*17d40*/  LDS.128 R32, [UR4+0x210] ;  /* 0x00021004ff207984 */ /* 0x000e240008000c00 */
[----:B------:R-:W-:Y:S01]  /*17d50*/  HFMA2 R39, R87, R40, R106 ;  /* 0x0000002857277231 */ /* 0x000fe2000000006a */
[----:B------:R-:W-:-:S02]  /*17d60*/  HFMA2.MMA R37, R73, R42, R37 ;  /* 0x0000002a49257235 */ /* 0x000fc40000000025 */
[-C--:B------:R-:W-:Y:S01]  /*17d70*/  HFMA2.MMA R36, R92, R43.reuse, R36 ;  /* 0x0000002b5c247235 */ /* 0x080fe20000000024 */
[----:B------:R-:W-:Y:S02]  /*17d80*/  HFMA2 R107, R85, R40, R107 ;  /* 0x00000028556b7231 */ /* 0x000fe4000000006b */
[-C--:B------:R-:W-:Y:S01]  /*17d90*/  HFMA2 R39, R78, R41.reuse, R39 ;  /* 0x000000294e277231 */ /* 0x080fe20000000027 */
[----:B------:R-:W-:Y:S01]  /*17da0*/  HFMA2.MMA R37, R90, R43, R37 ;  /* 0x0000002b5a257235 */ /* 0x000fe20000000025 */
[----:B------:R-:W-:Y:S02]  /*17db0*/  HFMA2 R107, R70, R41, R107 ;  /* 0x00000029466b7231 */ /* 0x000fe4000000006b */
[-C--:B------:R-:W-:Y:S02]  /*17dc0*/  HFMA2 R39, R77, R42.reuse, R39 ;  /* 0x0000002a4d277231 */ /* 0x080fe40000000027 */
[----:B------:R-:W-:Y:S02]  /*17dd0*/  HFMA2 R107, R69, R42, R107 ;  /* 0x0000002a456b7231 */ /* 0x000fe4000000006b */
[----:B------:R-:W-:Y:S01]  /*17de0*/  HADD2 R106, R36.H0_H0, R36.H1_H1 ;  /* 0x30000024246a7230 */ /* 0x000fe20000000800 */
[-C--:B-1----:R-:W-:Y:S01]  /*17df0*/  HFMA2.MMA R36, R55, R28.reuse, RZ ;  /* 0x0000001c37247235 */ /* 0x082fe200000000ff */
[-C--:B------:R-:W-:Y:S01]  /*17e00*/  HFMA2 R39, R91, R43.reuse, R39 ;  /* 0x0000002b5b277231 */ /* 0x080fe20000000027 */
[----:B------:R-:W-:Y:S01]  /*17e10*/  HFMA2.MMA R38, R51, R28, RZ ;  /* 0x0000001c33267235 */ /* 0x000fe200000000ff */
[----:B------:R-:W-:-:S02]  /*17e20*/  HFMA2 R109, R89, R43, R107 ;  /* 0x0000002b596d7231 */ /* 0x000fc4000000006b */
[----:B------:R-:W-:Y:S01]  /*17e30*/  HADD2 R107, R39.H0_H0, R39.H1_H1 ;  /* 0x30000027276b7230 */ /* 0x000fe20000000800 */
[----:B------:R-:W1:Y:S01]  /*17e40*/  LDS.128 R40, [UR4+0x220] ;  /* 0x00022004ff287984 */ /* 0x000e620008000c00 */
[----:B------:R-:W-:Y:S02]  /*17e50*/  HADD2 R108, R37.H0_H0, R37.H1_H1 ;  /* 0x30000025256c7230 */ /* 0x000fe40000000800 */
[-C--:B------:R-:W-:Y:S02]  /*17e60*/  HFMA2 R37, R53, R28.reuse, RZ.H0_H0 ;  /* 0x0000001c35257231 */ /* 0x080fe400000400ff */
[----:B------:R-:W-:Y:S01]  /*17e70*/  HFMA2 R39, R48, R28, RZ.H0_H0 ;  /* 0x0000001c30277231 */ /* 0x000fe200000400ff */
[-C--:B------:R-:W-:Y:S02]  /*17e80*/  HFMA2.MMA R28, R54, R29.reuse, R36 ;  /* 0x0000001d361c7235 */ /* 0x080fe40000000024 */
[----:B------:R-:W-:Y:S01]  /*17e90*/  HFMA2.MMA R38, R50, R29, R38 ;  /* 0x0000001d32267235 */ /* 0x000fe20000000026 */
[----:B------:R-:W-:-:S02]  /*17ea0*/  HFMA2 R37, R52, R29, R37 ;  /* 0x0000001d34257231 */ /* 0x000fc40000000025 */
[----:B------:R-:W-:Y:S01]  /*17eb0*/  HFMA2 R39, R49, R29, R39 ;  /* 0x0000001d31277231 */ /* 0x000fe20000000027 */
[-C--:B------:R-:W-:Y:S02]  /*17ec0*/  HFMA2.MMA R29, R56, R30.reuse, R28 ;  /* 0x0000001e381d7235 */ /* 0x080fe4000000001c */
[----:B------:R-:W-:-:S04]  /*17ed0*/  HFMA2.MMA R28, R2, R30, R38 ;  /* 0x0000001e021c7235 */ /* 0x000fc80000000026 */
[-C--:B------:R-:W-:Y:S02]  /*17ee0*/  HFMA2.MMA R29, R17, R31.reuse, R29 ;  /* 0x0000001f111d7235 */ /* 0x080fe4000000001d */
        /* <DEDUP_REMOVED lines=12> */
[-C--:B------:R-:W-:Y:S02]  /*17fb0*/  HFMA2 R119, R26, R33.reuse, R119 ;  /* 0x000000211a777231 */ /* 0x080fe40000000077 */
[----:B------:R-:W-:Y:S01]  /*17fc0*/  HFMA2 R30, R25, R33, R30 ;  /* 0x00000021191e7231 */ /* 0x000fe2000000001e */
[-C--:B------:R-:W-:Y:S02]  /*17fd0*/  HFMA2.MMA R33, R44, R34.reuse, R29 ;  /* 0x000000222c217235 */ /* 0x080fe4000000001d */
[----:B------:R-:W-:Y:S01]  /*17fe0*/  HFMA2.MMA R32, R46, R34, R28 ;  /* 0x000000222e207235 */ /* 0x000fe2000000001c */
[-C--:B------:R-:W-:Y:S02]  /*17ff0*/  HFMA2 R119, R45, R34.reuse, R119 ;  /* 0x000000222d777231 */ /* 0x080fe40000000077 */
[----:B------:R-:W-:Y:S01]  /*18000*/  HFMA2 R34, R47, R34, R30 ;  /* 0x000000222f227231 */ /* 0x000fe2000000001e */
[-C--:B------:R-:W-:Y:S01]  /*18010*/  HFMA2.MMA R33, R60, R35.reuse, R33 ;  /* 0x000000233c217235 */ /* 0x080fe20000000021 */
[----:B------:R-:W2:Y:S01]  /*18020*/  LDS.128 R28, [UR4+0x280] ;  /* 0x00028004ff1c7984 */ /* 0x000ea20008000c00 */
[----:B------:R-:W-:Y:S01]  /*18030*/  HFMA2.MMA R32, R58, R35, R32 ;  /* 0x000000233a207235 */ /* 0x000fe20000000020 */
[----:B------:R-:W-:-:S02]  /*18040*/  HFMA2 R119, R59, R35, R119 ;  /* 0x000000233b777231 */ /* 0x000fc40000000077 */
[----:B------:R-:W-:Y:S01]  /*18050*/  HFMA2 R35, R57, R35, R34 ;  /* 0x0000002339237231 */ /* 0x000fe20000000022 */
        /* <DEDUP_REMOVED lines=11> */
[----:B------:R-:W-:-:S03]  /*18110*/  HFMA2 R42, R72, R42, R35 ;  /* 0x0000002a482a7231 */ /* 0x000fc60000000023 */
        /* <DEDUP_REMOVED lines=19> */
[----:B------:R-:W-:Y:S01]  /*18250*/  HFMA2.MMA R28, R54, R29, R55 ;  /* 0x0000001d361c7235 */ /* 0x000fe20000000037 */
[----:B------:R-:W-:-:S02]  /*18260*/  HFMA2 R119, R77, R38, R119 ;  /* 0x000000264d777231 */ /* 0x000fc40000000077 */
[----:B------:R-:W-:Y:S01]  /*18270*/  HFMA2 R38, R69, R38, R42 ;  /* 0x0000002645267231 */ /* 0x000fe2000000002a */
[----:B------:R-:W-:Y:S01]  /*18280*/  HFMA2.MMA R51, R50, R29, R51 ;  /* 0x0000001d32337235 */ /* 0x000fe20000000033 */
[----:B------:R-:W0:Y:S01]  /*18290*/  LDS.128 R40, [UR4+0x2a0] ;  /* 0x0002a004ff287984 */ /* 0x000e220008000c00 */
[----:B------:R-:W-:Y:S01]  /*182a0*/  HFMA2.MMA R28, R56, R30, R28 ;  /* 0x0000001e381c7235 */ /* 0x000fe2000000001c */
[----:B------:R-:W-:-:S03]  /*182b0*/  HFMA2 R48, R49, R29, R48 ;  /* 0x0000001d31307231 */ /* 0x000fc60000000030 */
[----:B------:R-:W-:Y:S02]  /*182c0*/  HFMA2.MMA R51, R2, R30, R51 ;  /* 0x0000001e02337235 */ /* 0x000fe40000000033 */
[----:B------:R-:W-:Y:S01]  /*182d0*/  HFMA2.MMA R28, R17, R31, R28 ;  /* 0x0000001f111c7235 */ /* 0x000fe2000000001c */
[----:B------:R-:W-:Y:S01]  /*182e0*/  HFMA2 R48, R21, R30, R48 ;  /* 0x0000001e15307231 */ /* 0x000fe20000000030 */
[-C--:B------:R-:W-:Y:S02]  /*182f0*/  HFMA2.MMA R37, R92, R39.reuse, R37 ;  /* 0x000000275c257235 */ /* 0x080fe40000000025 */
[----:B------:R-:W-:Y:S02]  /*18300*/  HFMA2.MMA R36, R90, R39, R36 ;  /* 0x000000275a247235 */ /* 0x000fe40000000024 */
[----:B------:R-:W-:Y:S01]  /*18310*/  HFMA2.MMA R51, R20, R31, R51 ;  /* 0x0000001f14337235 */ /* 0x000fe20000000033 */
[----:B------:R-:W-:Y:S01]  /*18320*/  HFMA2 R16, R16, R31, R48 ;  /* 0x0000001f10107231 */ /* 0x000fe20000000030 */
[----:B-1----:R-:W-:Y:S01]  /*18330*/  HFMA2.MMA R28, R23, R32, R28 ;  /* 0x00000020171c7235 */ /* 0x002fe2000000001c */
[----:B------:R-:W-:-:S02]  /*18340*/  HFMA2 R38, R89, R39, R38 ;  /* 0x0000002759267231 */ /* 0x000fc40000000026 */
[----:B------:R-:W-:Y:S01]  /*18350*/  HFMA2 R52, R52, R29, R53 ;  /* 0x0000001d34347231 */ /* 0x000fe20000000035 */
[----:B------:R-:W-:Y:S01]  /*18360*/  HFMA2.MMA R51, R19, R32, R51 ;  /* 0x0000002013337235 */ /* 0x000fe20000000033 */
[----:B------:R-:W-:Y:S01]  /*18370*/  HFMA2 R16, R22, R32, R16 ;  /* 0x0000002016107231 */ /* 0x000fe20000000010 */
[----:B------:R-:W-:Y:S01]  /*18380*/  HFMA2.MMA R22, R27, R33, R28 ;  /* 0x000000211b167235 */ /* 0x000fe2000000001c */
[----:B------:R-:W-:Y:S02]  /*18390*/  HFMA2 R120, R91, R39, R119 ;  /* 0x000000275b787231 */ /* 0x000fe40000000077 */
[----:B------:R-:W-:Y:S02]  /*183a0*/  HADD2 R119, R37.H0_H0, R37.H1_H1 ;  /* 0x3000002525777230 */ /* 0x000fe40000000800 */
[----:B------:R-:W-:Y:S02]  /*183b0*/  HADD2 R121, R36.H0_H0, R36.H1_H1 ;  /* 0x3000002424797230 */ /* 0x000fe40000000800 */
[----:B------:R-:W-:-:S02]  /*183c0*/  HADD2 R122, R38.H0_H0, R38.H1_H1 ;  /* 0x30000026267a7230 */ /* 0x000fc40000000800 */
[----:B------:R-:W-:Y:S01]  /*183d0*/  HFMA2 R52, R15, R30, R52 ;  /* 0x0000001e0f347231 */ /* 0x000fe20000000034 */
[----:B------:R-:W1:Y:S01]  /*183e0*/  LDS.128 R36, [UR4+0x2b0] ;  /* 0x0002b004ff247984 */ /* 0x000e620008000c00 */
[----:B------:R-:W-:Y:S02]  /*183f0*/  HFMA2.MMA R23, R24, R33, R51 ;  /* 0x0000002118177235 */ /* 0x000fe40000000033 */
[----:B------:R-:W-:Y:S01]  /*18400*/  HFMA2 R52, R0, R31, R52 ;  /* 0x0000001f00347231 */ /* 0x000fe20000000034 */
[----:B------:R-:W-:-:S03]  /*18410*/  HFMA2.MMA R30, R44, R34, R22 ;  /* 0x000000222c1e7235 */ /* 0x000fc60000000016 */
        /* <DEDUP_REMOVED lines=8> */
[-C--:B0-----:R-:W-:Y:S02]  /*184a0*/  HFMA2.MMA R34, R64, R40.reuse, R32 ;  /* 0x0000002840227235 */ /* 0x081fe40000000020 */
[----:B------:R-:W-:-:S04]  /*184b0*/  HFMA2.MMA R33, R62, R40, R31 ;  /* 0x000000283e217235 */ /* 0x000fc8000000001f */
        /* <DEDUP_REMOVED lines=10> */
[-C--:B------:R-:W-:Y:S02]  /*18560*/  HFMA2 R40, R67, R41.reuse, R20 ;  /* 0x0000002943287231 */ /* 0x080fe40000000014 */
[----:B------:R-:W-:Y:S01]  /*18570*/  HFMA2 R16, R65, R41, R16 ;  /* 0x0000002941107231 */ /* 0x000fe20000000010 */
        /* <DEDUP_REMOVED lines=53> */
[----:B------:R-:W-:Y:S01]  /*188d0*/  HFMA2 R3, R45, R105, R3 ;  /* 0x000000692d037231 */ /* 0x000fe20000000003 */
[----:B------:R-:W-:Y:S05]  /*188e0*/  @!P0 BRA P1, `(.L_x_3171) ;  /* 0xffffd3d000008947 */ /* 0x000fea000083ffff */
.L_x_3170:
        /* <DEDUP_REMOVED lines=8> */
.L_x_3173:
[----:B------:R-:W-:Y:S01]  /*18970*/  ISETP.NE.AND P1, PT, R115, R112, PT ;  /* 0x000000707300720c */ /* 0x000fe20003f25270 */
[----:B------:R-:W-:Y:S01]  /*18980*/  IMAD.MOV.U32 R17, RZ, RZ, R125 ;  /* 0x000000ffff117224 */ /* 0x000fe200078e007d */
[----:B------:R-:W-:-:S06]  /*18990*/  MOV R16, R124 ;  /* 0x0000007c00107202 */ /* 0x000fcc0000000f00 */
[----:B------:R-:W2:Y:S05]  /*189a0*/  LDG.E.128.CONSTANT R16, [R16.64] ;  /* 0x0000000610107981 */ /* 0x000eaa000c1e9d00 */
[----:B------:R-:W-:Y:S01]  /*189b0*/  @!P1 LEA R20, R115, 0x1, 0x1 ;  /* 0x0000000173149811 */ /* 0x000fe200078e08ff */
[----:B------:R-:W-:-:S04]  /*189c0*/  @!P1 IMAD.MOV.U32 R21, RZ, RZ, 0x2 ;  /* 0x00000002ff159424 */ /* 0x000fc800078e00ff */
[----:B------:R-:W-:-:S06]  /*189d0*/  @!P1 IMAD.WIDE R20, R20, R21, c[0x0][0x198] ;  /* 0x0000660014149625 */ /* 0x000fcc00078e0215 */
[----:B------:R0:W3:Y:S01]  /*189e0*/  @!P1 LDG.E.U16.CONSTANT R20, [R20.64] ;  /* 0x0000000614149981 */ /* 0x0000e2000c1e9500 */
[----:B------:R-:W-:-:S04]  /*189f0*/  @!P1 IADD3 R113, R113, 0x1, RZ ;  /* 0x0000000171719810 */ /* 0x000fc80007ffe0ff */
[----:B------:R-:W-:-:S06]  /*18a00*/  @!P1 LEA R28, R113, R118, 0x3 ;  /* 0x00000076711c9211 */ /* 0x000fcc00078e18ff */
[----:B------:R-:W4:Y:S01]  /*18a10*/  @!P1 LDL.64 R28, [R28] ;  /* 0x000000001c1c9983 */ /* 0x000f220000100a00 */
[----:B------:R-:W-:-:S05]  /*18a20*/  IMAD.MOV.U32 R43, RZ, RZ, 0x3400 ;  /* 0x00003400ff2b7424 */ /* 0x000fca00078e00ff */
[----:B------:R-:W-:Y:S01]  /*18a30*/  PRMT R43, R43, 0x5410, R43 ;  /* 0x000054102b2b7816 */ /* 0x000fe2000000002b */
[----:B------:R-:W-:Y:S01]  /*18a40*/  HFMA2.MMA R39, -RZ, RZ, 0, 0.0625 ;  /* 0x00002c00ff277435 */ /* 0x000fe200000001ff */
[----:B------:R-:W-:Y:S01]  /*18a50*/  IMAD.MOV.U32 R58, RZ, RZ, 0x2400 ;  /* 0x00002400ff3a7424 */ /* 0x000fe200078e00ff */
[C---:B--2---:R-:W-:Y:S02]  /*18a60*/  LOP3.LUT R38, R17.reuse, 0x30003, RZ, 0xc0, !PT ;  /* 0x0003000311267812 */ /* 0x044fe400078ec0ff */
[C---:B------:R-:W-:Y:S02]  /*18a70*/  LOP3.LUT R2, R17.reuse, 0xc000c, RZ, 0xc0, !PT ;  /* 0x000c000c11027812 */ /* 0x040fe400078ec0ff */
[C---:B0-----:R-:W-:Y:S02]  /*18a80*/  LOP3.LUT R21, R17.reuse, 0x300030, RZ, 0xc0, !PT ;  /* 0x0030003011157812 */ /* 0x041fe400078ec0ff */
[----:B------:R-:W-:Y:S02]  /*18a90*/  LOP3.LUT R49, R17, 0xc000c0, RZ, 0xc0, !PT ;  /* 0x00c000c011317812 */ /* 0x000fe400078ec0ff */
[----:B------:R-:W-:-:S02]  /*18aa0*/  SHF.R.U32.HI R31, RZ, 0x8, R17 ;  /* 0x00000008ff1f7819 */ /* 0x000fc40000011611 */
[----:B------:R-:W-:Y:S02]  /*18ab0*/  LOP3.LUT R17, R18, 0xc000c, RZ, 0xc0, !PT ;  /* 0x000c000c12117812 */ /* 0x000fe400078ec0ff */
[----:B------:R-:W-:Y:S02]  /*18ac0*/  SHF.R.U32.HI R30, RZ, 0x8, R16 ;  /* 0x00000008ff1e7819 */ /* 0x000fe40000011610 */
[----:B------:R-:W-:Y:S01]  /*18ad0*/  SHF.R.U32.HI R61, RZ, 0x8, R18 ;  /* 0x00000008ff3d7819 */ /* 0x000fe20000011612 */
[----:B---3--:R-:W-:Y:S01]  /*18ae0*/  @!P1 IMAD.IADD R112, R20, 0x1, R115 ;  /* 0x0000000114709824 */ /* 0x008fe200078e0273 */
        /* <DEDUP_REMOVED lines=24> */
[-C--:B------:R-:W-:Y:S02]  /*18c70*/  HFMA2 R47, R0, R43.reuse.H1_H1, -258, -258 ;  /* 0xdc08dc08002f7431 */ /* 0x080fe4000006002b */
[-C--:B------:R-:W-:Y:S02]  /*18c80*/  HFMA2 R2, R16, R43.reuse.H1_H1, -258, -258 ;  /* 0xdc08dc0810027431 */ /* 0x080fe4000006002b */
[-C--:B------:R-:W-:Y:S02]  /*18c90*/  HFMA2 R0, R18, R43.reuse.H1_H1, -258, -258 ;  /* 0xdc08dc0812007431 */ /* 0x080fe4000006002b */
[----:B------:R-:W-:-:S02]  /*18ca0*/  HFMA2 R48, R23, R43.H1_H1, -258, -258 ;  /* 0xdc08dc0817307431 */ /* 0x000fc4000006002b */
[-C--:B------:R-:W-:Y:S02]  /*18cb0*/  HFMA2 R46, R46, R43.reuse.H1_H1, -258, -258 ;  /* 0xdc08dc082e2e7431 */ /* 0x080fe4000006002b */
[-C--:B------:R-:W-:Y:S02]  /*18cc0*/  HFMA2 R45, R17, R43.reuse.H1_H1, -258, -258 ;  /* 0xdc08dc08112d7431 */ /* 0x080fe4000006002b */
[-C--:B------:R-:W-:Y:S02]  /*18cd0*/  HFMA2 R44, R19, R43.reuse.H1_H1, -258, -258 ;  /* 0xdc08dc08132c7431 */ /* 0x080fe4000006002b */
[----:B------:R-:W-:Y:S02]  /*18ce0*/  HFMA2 R43, R24, R43.H1_H1, -258, -258 ;  /* 0xdc08dc08182b7431 */ /* 0x000fe4000006002b */
[----:B------:R-:W0:Y:S01]  /*18cf0*/  LDS.128 R24, [UR4] ;  /* 0x00000004ff187984 */ /* 0x000e220008000c00 */
        /* <DEDUP_REMOVED lines=18> */
[-C--:B------:R-:W-:Y:S01]  /*18e20*/  HFMA2 R40, R40, R39.reuse.H0_H0, -66, -66 ;  /* 0xd420d42028287431 */ /* 0x080fe20000040027 */
[----:B------:R-:W-:Y:S01]  /*18e30*/  LOP3.LUT R57, R36, 0x64006400, RZ, 0xfc, !PT ;  /* 0x6400640024397812 */ /* 0x000fe200078efcff */
[----:B------:R-:W-:Y:S01]  /*18e40*/  HFMA2 R39, R56, R39.H0_H0, -66, -66 ;  /* 0xd420d42038277431 */ /* 0x000fe20000040027 */
[----:B------:R-:W-:Y:S01]  /*18e50*/  LOP3.LUT R56, R50, 0x64006400, RZ, 0xfc, !PT ;  /* 0x6400640032387812 */ /* 0x000fe200078efcff */
[----:B------:R-:W1:Y:S01]  /*18e60*/  LDS.128 R20, [UR4+0x10] ;  /* 0x00001004ff147984 */ /* 0x000e620008000c00 */
        /* <DEDUP_REMOVED lines=12> */
[----:B------:R-:W-:-:S02]  /*18f30*/  HFMA2 R50, R59, R58.H0_H0, -18, -18 ;  /* 0xcc80cc803b327431 */ /* 0x000fc4000004003a */
[----:B------:R-:W-:Y:S01]  /*18f40*/  HADD2 R60, R60, -1026, -1026 ;  /* 0xe402e4023c3c7430 */ /* 0x000fe20000000000 */
[----:B------:R-:W-:Y:S01]  /*18f50*/  LOP3.LUT R37, R37, 0x64006400, RZ, 0xfc, !PT ;  /* 0x6400640025257812 */ /* 0x000fe200078efcff */
[----:B------:R-:W-:Y:S01]  /*18f60*/  HADD2 R59, R64, -1026, -1026 ;  /* 0xe402e402403b7430 */ /* 0x000fe20000000000 */
[----:B------:R-:W-:Y:S01]  /*18f70*/  LOP3.LUT R67, R38, 0x64006400, RZ, 0xfc, !PT ;  /* 0x6400640026437812 */ /* 0x000fe200078efcff */
[----:B------:R-:W-:Y:S01]  /*18f80*/  HFMA2 R38, R17, R58.H0_H0, -18, -18 ;  /* 0xcc80cc8011267431 */ /* 0x000fe2000004003a */
[----:B------:R-:W-:Y:S01]  /*18f90*/  LOP3.LUT R36, R61, 0xc000c0, RZ, 0xc0, !PT ;  /* 0x00c000c03d247812 */ /* 0x000fe200078ec0ff */
[-C--:B------:R-:W-:Y:S01]  /*18fa0*/  HFMA2 R17, R60, R24.reuse, RZ.H0_H0 ;  /* 0x000000183c117231 */ /* 0x080fe200000400ff */
[-C--:B------:R-:W-:Y:S01]  /*18fb0*/  HFMA2.MMA R16, R47, R25.reuse, R16 ;  /* 0x000000192f107235 */ /* 0x080fe20000000010 */
[----:B------:R-:W-:Y:S01]  /*18fc0*/  HFMA2 R24, R59, R24, RZ.H0_H0 ;  /* 0x000000183b187231 */ /* 0x000fe200000400ff */
[----:B------:R-:W-:Y:S01]  /*18fd0*/  HFMA2.MMA R18, R0, R25, R18 ;  /* 0x0000001900127235 */ /* 0x000fe20000000012 */
[----:B------:R-:W-:Y:S01]  /*18fe0*/  LOP3.LUT R65, R63, 0x64006400, RZ, 0xfc, !PT ;  /* 0x640064003f417812 */ /* 0x000fe200078efcff */
[-C--:B------:R-:W-:Y:S01]  /*18ff0*/  HFMA2 R51, R37, R58.reuse.H0_H0, -18, -18 ;  /* 0xcc80cc8025337431 */ /* 0x080fe2000004003a */
[----:B------:R-:W-:Y:S01]  /*19000*/  LOP3.LUT R63, R36, 0x64006400, RZ, 0xfc, !PT ;  /* 0x64006400243f7812 */ /* 0x000fe200078efcff */
[----:B------:R-:W-:-:S02]  /*19010*/  HFMA2 R37, R19, R58.H0_H0, -18, -18 ;  /* 0xcc80cc8013257431 */ /* 0x000fc4000004003a */
[-C--:B------:R-:W-:Y:S02]  /*19020*/  HFMA2 R17, R2, R25.reuse, R17 ;  /* 0x0000001902117231 */ /* 0x080fe40000000011 */
[----:B------:R-:W-:Y:S01]  /*19030*/  HFMA2 R19, R48, R25, R24 ;  /* 0x0000001930137231 */ /* 0x000fe20000000018 */
[-C--:B------:R-:W-:Y:S01]  /*19040*/  HFMA2.MMA R24, R55, R26.reuse, R16 ;  /* 0x0000001a37187235 */ /* 0x080fe20000000010 */
[----:B------:R-:W-:Y:S01]  /*19050*/  HFMA2 R36, R63, R58.H0_H0, -18, -18 ;  /* 0xcc80cc803f247431 */ /* 0x000fe2000004003a */
[----:B------:R-:W-:Y:S01]  /*19060*/  HFMA2.MMA R63, R54, R26, R18 ;  /* 0x0000001a363f7235 */ /* 0x000fe20000000012 */
[-C--:B------:R-:W-:Y:S02]  /*19070*/  HFMA2 R25, R34, R26.reuse, R17 ;  /* 0x0000001a22197231 */ /* 0x080fe40000000011 */
[----:B------:R-:W-:Y:S02]  /*19080*/  HFMA2 R26, R53, R26, R19 ;  /* 0x0000001a351a7231 */ /* 0x000fe40000000013 */
[----:B------:R-:W0:Y:S01]  /*19090*/  LDS.128 R16, [UR4+0x80] ;  /* 0x00008004ff107984 */ /* 0x000e220008000c00 */
[----:B------:R-:W-:-:S02]  /*190a0*/  LOP3.LUT R49, R49, 0x64006400, RZ, 0xfc, !PT ;  /* 0x6400640031317812 */ /* 0x000fc400078efcff */
[----:B------:R-:W-:-:S03]  /*190b0*/  LOP3.LUT R61, R61, 0x30003, RZ, 0xc0, !PT ;  /* 0x000300033d3d7812 */ /* 0x000fc600078ec0ff */
[-C--:B------:R-:W-:Y:S02]  /*190c0*/  HFMA2 R52, R49, R58.reuse.H0_H0, -18, -18 ;  /* 0xcc80cc8031347431 */ /* 0x080fe4000004003a */
[-C--:B------:R-:W-:Y:S02]  /*190d0*/  HFMA2 R49, R65, R58.reuse.H0_H0, -18, -18 ;  /* 0xcc80cc8041317431 */ /* 0x080fe4000004003a */
[----:B------:R-:W-:Y:S01]  /*190e0*/  HFMA2 R58, R67, R58.H0_H0, -18, -18 ;  /* 0xcc80cc80433a7431 */ /* 0x000fe2000004003a */
[----:B------:R-:W-:Y:S01]  /*190f0*/  HFMA2.MMA R67, R50, R27, R63 ;  /* 0x0000001b32437235 */ /* 0x000fe2000000003f */
[----:B------:R-:W-:Y:S02]  /*19100*/  LOP3.LUT R63, R61, 0x64006400, RZ, 0xfc, !PT ;  /* 0x640064003d3f7812 */ /* 0x000fe400078efcff */
[----:B------:R-:W-:Y:S02]  /*19110*/  LOP3.LUT R30, R30, 0x30003, RZ, 0xc0, !PT ;  /* 0x000300031e1e7812 */ /* 0x000fe400078ec0ff */
[----:B------:R-:W-:-:S02]  /*19120*/  LOP3.LUT R31, R31, 0x30003, RZ, 0xc0, !PT ;  /* 0x000300031f1f7812 */ /* 0x000fc400078ec0ff */
[----:B------:R-:W-:Y:S01]  /*19130*/  LOP3.LUT R62, R62, 0x30003, RZ, 0xc0, !PT ;  /* 0x000300033e3e7812 */ /* 0x000fe200078ec0ff */
[----:B------:R-:W-:Y:S01]  /*19140*/  HADD2 R63, R63, -1026, -1026 ;  /* 0xe402e4023f3f7430 */ /* 0x000fe20000000000 */
[----:B------:R-:W-:Y:S02]  /*19150*/  LOP3.LUT R30, R30, 0x64006400, RZ, 0xfc, !PT ;  /* 0x640064001e1e7812 */ /* 0x000fe400078efcff */
[----:B------:R-:W-:Y:S02]  /*19160*/  LOP3.LUT R31, R31, 0x64006400, RZ, 0xfc, !PT ;  /* 0x640064001f1f7812 */ /* 0x000fe400078efcff */
[----:B------:R-:W-:Y:S01]  /*19170*/  LOP3.LUT R64, R62, 0x64006400, RZ, 0xfc, !PT ;  /* 0x640064003e407812 */ /* 0x000fe200078efcff */
[----:B------:R-:W-:Y:S01]  /*19180*/  HFMA2.MMA R65, R51, R27, R24 ;  /* 0x0000001b33417235 */ /* 0x000fe20000000018 */
[-C--:B------:R-:W-:Y:S01]  /*19190*/  HFMA2 R66, R52, R27.reuse, R25 ;  /* 0x0000001b34427231 */ /* 0x080fe20000000019 */
[----:B-1----:R-:W-:Y:S01]  /*191a0*/  HFMA2.MMA R67, R63, R20, R67 ;  /* 0x000000143f437235 */ /* 0x002fe20000000043 */
[----:B------:R-:W-:-:S02]  /*191b0*/  HFMA2 R68, R49, R27, R26 ;  /* 0x0000001b31447231 */ /* 0x000fc4000000001a */
[----:B------:R-:W-:Y:S01]  /*191c0*/  HADD2 R61, R30, -1026, -1026 ;  /* 0xe402e4021e3d7430 */ /* 0x000fe20000000000 */
[----:B------:R-:W1:Y:S01]  /*191d0*/  LDS.128 R24, [UR4+0x90] ;  /* 0x00009004ff187984 */ /* 0x000e620008000c00 */
[----:B------:R-:W-:Y:S02]  /*191e0*/  HADD2 R62, R31, -1026, -1026 ;  /* 0xe402e4021f3e7430 */ /* 0x000fe40000000000 */
[----:B------:R-:W-:Y:S02]  /*191f0*/  HADD2 R64, R64, -1026, -1026 ;  /* 0xe402e40240407430 */ /* 0x000fe40000000000 */
[----:B------:R-:W-:Y:S01]  /*19200*/  HFMA2.MMA R65, R61, R20, R65 ;  /* 0x000000143d417235 */ /* 0x000fe20000000041 */
[-C--:B------:R-:W-:Y:S02]  /*19210*/  HFMA2 R66, R62, R20.reuse, R66 ;  /* 0x000000143e427231 */ /* 0x080fe40000000042 */
[----:B------:R-:W-:Y:S01]  /*19220*/  HFMA2 R68, R64, R20, R68 ;  /* 0x0000001440447231 */ /* 0x000fe20000000044 */
[-C--:B------:R-:W-:Y:S01]  /*19230*/  HFMA2.MMA R20, R44, R21.reuse, R67 ;  /* 0x000000152c147235 */ /* 0x080fe20000000043 */
[----:B----4-:R-:W-:Y:S01]  /*19240*/  @!P1 PRMT R110, R28, 0x7610, R110 ;  /* 0x000076101c6e9816 */ /* 0x010fe2000000006e */
[----:B------:R-:W-:-:S04]  /*19250*/  HFMA2.MMA R65, R46, R21, R65 ;  /* 0x000000152e417235 */ /* 0x000fc80000000041 */
[----:B------:R-:W-:Y:S02]  /*19260*/  HFMA2.MMA R20, R40, R22, R20 ;  /* 0x0000001628147235 */ /* 0x000fe40000000014 */
[----:B0-----:R-:W-:Y:S01]  /*19270*/  HFMA2.MMA R30, R56, R16, RZ ;  /* 0x00000010381e7235 */ /* 0x001fe200000000ff */
[----:B------:R-:W-:Y:S01]  /*19280*/  @!P1 PRMT R110, R110, 0x7610, R28 ;  /* 0x000076106e6e9816 */ /* 0x000fe2000000001c */
[-C--:B------:R-:W-:Y:S02]  /*19290*/  HFMA2 R66, R45, R21.reuse, R66 ;  /* 0x000000152d427231 */ /* 0x080fe40000000042 */
[----:B------:R-:W-:Y:S01]  /*192a0*/  HFMA2.MMA R20, R36, R23, R20 ;  /* 0x0000001724147235 */ /* 0x000fe20000000014 */
[----:B------:R-:W-:Y:S01]  /*192b0*/  HFMA2 R68, R43, R21, R68 ;  /* 0x000000152b447231 */ /* 0x000fe20000000044 */
[----:B------:R-:W-:Y:S01]  /*192c0*/  HFMA2.MMA R28, R57, R16, RZ ;  /* 0x00000010391c7235 */ /* 0x000fe200000000ff */
[----:B------:R-:W-:Y:S01]  /*192d0*/  @!P1 PRMT R105, R29, 0x7610, R105 ;  /* 0x000076101d699816 */ /* 0x000fe20000000069 */
[----:B------:R-:W-:-:S02]  /*192e0*/  HFMA2.MMA R65, R42, R22, R65 ;  /* 0x000000162a417235 */ /* 0x000fc40000000041 */
[-C--:B------:R-:W-:Y:S01]  /*192f0*/  HFMA2.MMA R30, R0, R17.reuse, R30 ;  /* 0x00000011001e7235 */ /* 0x080fe2000000001e */
[-C--:B------:R-:W-:Y:S01]  /*19300*/  HFMA2 R66, R41, R22.reuse, R66 ;  /* 0x0000001629427231 */ /* 0x080fe20000000042 */
[----:B------:R-:W-:Y:S01]  /*19310*/  @!P1 PRMT R105, R105, 0x7610, R29 ;  /* 0x0000761069699816 */ /* 0x000fe2000000001d */
[----:B------:R-:W-:Y:S01]  /*19320*/  HFMA2 R68, R39, R22, R68 ;  /* 0x0000001627447231 */ /* 0x000fe20000000044 */
[----:B------:R-:W-:Y:S01]  /*19330*/  HFMA2.MMA R28, R47, R17, R28 ;  /* 0x000000112f1c7235 */ /* 0x000fe2000000001c */
[-C--:B------:R-:W-:Y:S01]  /*19340*/  HFMA2 R29, R60, R16.reuse, RZ.H0_H0 ;  /* 0x000000103c1d7231 */ /* 0x080fe200000400ff */
[----:B------:R-:W-:Y:S01]  /*19350*/  HFMA2.MMA R65, R38, R23, R65 ;  /* 0x0000001726417235 */ /* 0x000fe20000000041 */
[----:B------:R-:W-:Y:S01]  /*19360*/  HFMA2 R16, R59, R16, RZ.H0_H0 ;  /* 0x000000103b107231 */ /* 0x000fe200000400ff */
[----:B------:R-:W-:Y:S01]  /*19370*/  HFMA2.MMA R69, R54, R18, R30 ;  /* 0x0000001236457235 */ /* 0x000fe2000000001e */
[-C--:B------:R-:W-:Y:S02]  /*19380*/  HFMA2 R66, R37, R23.reuse, R66 ;  /* 0x0000001725427231 */ /* 0x080fe40000000042 */
[----:B------:R-:W-:-:S02]  /*19390*/  HFMA2 R68, R58, R23, R68 ;  /* 0x000000173a447231 */ /* 0x000fc40000000044 */
[----:B------:R-:W-:Y:S02]  /*193a0*/  HADD2 R67, R20.H0_H0, R20.H1_H1 ;  /* 0x3000001414437230 */ /* 0x000fe40000000800 */
[----:B------:R-:W0:Y:S01]  /*193b0*/  LDS.128 R20, [UR4+0x100] ;  /* 0x00010004ff147984 */ /* 0x000e220008000c00 */
[-C--:B------:R-:W-:Y:S01]  /*193c0*/  HFMA2 R31, R48, R17.reuse, R16 ;  /* 0x00000011301f7231 */ /* 0x080fe20000000010 */
[----:B------:R-:W-:Y:S01]  /*193d0*/  HFMA2.MMA R16, R55, R18, R28 ;  /* 0x0000001237107235 */ /* 0x000fe2000000001c */
[----:B------:R-:W-:Y:S01]  /*193e0*/  HFMA2 R29, R2, R17, R29 ;  /* 0x00000011021d7231 */ /* 0x000fe2000000001d */
[----:B------:R-:W-:-:S03]  /*193f0*/  HFMA2.MMA R69, R50, R19, R69 ;  /* 0x0000001332457235 */ /* 0x000fc60000000045 */
[-C--:B------:R-:W-:Y:S01]  /*19400*/  HFMA2 R17, R34, R18.reuse, R29 ;  /* 0x0000001222117231 */ /* 0x080fe2000000001d */
[----:B------:R-:W-:Y:S01]  /*19410*/  HFMA2.MMA R16, R51, R19, R16 ;  /* 0x0000001333107235 */ /* 0x000fe20000000010 */
[----:B------:R-:W-:Y:S01]  /*19420*/  HFMA2 R18, R53, R18, R31 ;  /* 0x0000001235127231 */ /* 0x000fe2000000001f */
[-C--:B-1----:R-:W-:Y:S01]  /*19430*/  HFMA2.MMA R69, R63, R24.reuse, R69 ;  /* 0x000000183f457235 */ /* 0x082fe20000000045 */
[-C--:B------:R-:W-:Y:S01]  /*19440*/  HFMA2 R17, R52, R19.reuse, R17 ;  /* 0x0000001334117231 */ /* 0x080fe20000000011 */
[----:B------:R-:W1:Y:S01]  /*19450*/  LDS.128 R28, [UR4+0x110] ;  /* 0x00011004ff1c7984 */ /* 0x000e620008000c00 */
        /* <DEDUP_REMOVED lines=8> */
[----:B------:R-:W-:-:S06]  /*194e0*/  HFMA2.MMA R18, R40, R26, R69 ;  /* 0x0000001a28127235 */ /* 0x000fcc0000000045 */
[----:B------:R-:W-:Y:S02]  /*194f0*/  HFMA2.MMA R18, R36, R27, R18 ;  /* 0x0000001b24127235 */ /* 0x000fe40000000012 */
[----:B------:R-:W-:Y:S01]  /*19500*/  HFMA2.MMA R19, R42, R26, R16 ;  /* 0x0000001a2a137235 */ /* 0x000fe20000000010 */
[-C--:B------:R-:W-:Y:S02]  /*19510*/  HFMA2 R17, R41, R26.reuse, R17 ;  /* 0x0000001a29117231 */ /* 0x080fe40000000011 */
[----:B------:R-:W-:Y:S02]  /*19520*/  HFMA2 R25, R39, R26, R25 ;  /* 0x0000001a27197231 */ /* 0x000fe40000000019 */
[----:B------:R-:W-:Y:S01]  /*19530*/  HFMA2 R17, R37, R27, R17 ;  /* 0x0000001b25117231 */ /* 0x000fe20000000011 */
[----:B------:R-:W-:Y:S02]  /*19540*/  HFMA2.MMA R19, R38, R27, R19 ;  /* 0x0000001b26137235 */ /* 0x000fe40000000013 */
[----:B------:R-:W-:Y:S01]  /*19550*/  HADD2 R71, R18.H0_H0, R18.H1_H1 ;  /* 0x3000001212477230 */ /* 0x000fe20000000800 */
[----:B0-----:R-:W-:-:S02]  /*19560*/  HFMA2.MMA R16, R57, R20, RZ ;  /* 0x0000001439107235 */ /* 0x001fc400000000ff */
[----:B------:R-:W-:Y:S01]  /*19570*/  HFMA2.MMA R18, R56, R20, RZ ;  /* 0x0000001438127235 */ /* 0x000fe200000000ff */
[----:B------:R-:W-:Y:S02]  /*19580*/  HFMA2 R72, R58, R27, R25 ;  /* 0x0000001b3a487231 */ /* 0x000fe40000000019 */
[----:B------:R-:W-:Y:S01]  /*19590*/  HADD2 R70, R17.H0_H0, R17.H1_H1 ;  /* 0x3000001111467230 */ /* 0x000fe20000000800 */
[----:B------:R-:W0:Y:S01]  /*195a0*/  LDS.128 R24, [UR4+0x180] ;  /* 0x00018004ff187984 */ /* 0x000e220008000c00 */
[-C--:B------:R-:W-:Y:S01]  /*195b0*/  HFMA2 R17, R60, R20.reuse, RZ.H0_H0 ;  /* 0x000000143c117231 */ /* 0x080fe200000400ff */
[-C--:B------:R-:W-:Y:S01]  /*195c0*/  HFMA2.MMA R16, R47, R21.reuse, R16 ;  /* 0x000000152f107235 */ /* 0x080fe20000000010 */
[----:B------:R-:W-:Y:S01]  /*195d0*/  HFMA2 R20, R59, R20, RZ.H0_H0 ;  /* 0x000000143b147231 */ /* 0x000fe200000400ff */
[----:B------:R-:W-:Y:S01]  /*195e0*/  HFMA2.MMA R18, R0, R21, R18 ;  /* 0x0000001500127235 */ /* 0x000fe20000000012 */
[----:B------:R-:W-:Y:S02]  /*195f0*/  HADD2 R69, R19.H0_H0, R19.H1_H1 ;  /* 0x3000001313457230 */ /* 0x000fe40000000800 */
[----:B------:R-:W-:Y:S01]  /*19600*/  HFMA2 R19, R48, R21, R20 ;  /* 0x0000001530137231 */ /* 0x000fe20000000014 */
[----:B------:R-:W-:-:S02]  /*19610*/  HFMA2.MMA R20, R55, R22, R16 ;  /* 0x0000001637147235 */ /* 0x000fc40000000010 */
[----:B------:R-:W-:Y:S01]  /*19620*/  HFMA2.MMA R73, R54, R22, R18 ;  /* 0x0000001636497235 */ /* 0x000fe20000000012 */
[----:B------:R-:W-:-:S03]  /*19630*/  HFMA2 R17, R2, R21, R17 ;  /* 0x0000001502117231 */ /* 0x000fc60000000011 */
[-C--:B------:R-:W-:Y:S01]  /*19640*/  HFMA2.MMA R20, R51, R23.reuse, R20 ;  /* 0x0000001733147235 */ /* 0x080fe20000000014 */
[-C--:B------:R-:W-:Y:S01]  /*19650*/  HFMA2 R21, R34, R22.reuse, R17 ;  /* 0x0000001622157231 */ /* 0x080fe20000000011 */
[----:B------:R-:W-:Y:S01]  /*19660*/  HFMA2.MMA R73, R50, R23, R73 ;  /* 0x0000001732497235 */ /* 0x000fe20000000049 */
[----:B------:R-:W-:Y:S02]  /*19670*/  HFMA2 R22, R53, R22, R19 ;  /* 0x0000001635167231 */ /* 0x000fe40000000013 */
[-C--:B------:R-:W-:Y:S01]  /*19680*/  HFMA2 R21, R52, R23.reuse, R21 ;  /* 0x0000001734157231 */ /* 0x080fe20000000015 */
[----:B------:R-:W2:Y:S01]  /*19690*/  LDS.128 R16, [UR4+0x190] ;  /* 0x00019004ff107984 */ /* 0x000ea20008000c00 */
[----:B------:R-:W-:Y:S01]  /*196a0*/  HFMA2 R74, R49, R23, R22 ;  /* 0x00000017314a7231 */ /* 0x000fe20000000016 */
[-C--:B-1----:R-:W-:Y:S02]  /*196b0*/  HFMA2.MMA R23, R61, R28.reuse, R20 ;  /* 0x0000001c3d177235 */ /* 0x082fe40000000014 */
[----:B------:R-:W-:Y:S01]  /*196c0*/  HFMA2.MMA R22, R63, R28, R73 ;  /* 0x0000001c3f167235 */ /* 0x000fe20000000049 */
[----:B------:R-:W-:-:S03]  /*196d0*/  HFMA2 R20, R62, R28, R21 ;  /* 0x0000001c3e147231 */ /* 0x000fc60000000015 */
[-C--:B------:R-:W-:Y:S02]  /*196e0*/  HFMA2.MMA R21, R46, R29.reuse, R23 ;  /* 0x0000001d2e157235 */ /* 0x080fe40000000017 */
[----:B------:R-:W-:Y:S01]  /*196f0*/  HFMA2.MMA R22, R44, R29, R22 ;  /* 0x0000001d2c167235 */ /* 0x000fe20000000016 */
[----:B------:R-:W-:-:S03]  /*19700*/  HFMA2 R74, R64, R28, R74 ;  /* 0x0000001c404a7231 */ /* 0x000fc6000000004a */
        /* <DEDUP_REMOVED lines=9> */
[-C--:B------:R-:W-:Y:S01]  /*197a0*/  HFMA2 R29, R58, R31.reuse, R29 ;  /* 0x0000001f3a1d7231 */ /* 0x080fe2000000001d */
[----:B------:R-:W-:Y:S01]  /*197b0*/  HFMA2.MMA R30, R56, R24, RZ ;  /* 0x00000018381e7235 */ /* 0x000fe200000000ff */
[----:B------:R-:W-:-:S02]  /*197c0*/  HFMA2 R20, R37, R31, R20 ;  /* 0x0000001f25147231 */ /* 0x000fc40000000014 */
[----:B------:R-:W-:Y:S01]  /*197d0*/  HADD2 R76, R29.H0_H0, R29.H1_H1 ;  /* 0x3000001d1d4c7230 */ /* 0x000fe20000000800 */
[-C--:B------:R-:W-:Y:S01]  /*197e0*/  HFMA2.MMA R28, R47, R25.reuse, R28 ;  /* 0x000000192f1c7235 */ /* 0x080fe2000000001c */
[-C--:B------:R-:W-:Y:S01]  /*197f0*/  HFMA2 R29, R60, R24.reuse, RZ.H0_H0 ;  /* 0x000000183c1d7231 */ /* 0x080fe200000400ff */
[----:B------:R-:W-:Y:S01]  /*19800*/  HFMA2.MMA R30, R0, R25, R30 ;  /* 0x00000019001e7235 */ /* 0x000fe2000000001e */
[----:B------:R-:W-:Y:S02]  /*19810*/  HADD2 R73, R21.H0_H0, R21.H1_H1 ;  /* 0x3000001515497230 */ /* 0x000fe40000000800 */
[----:B------:R-:W-:Y:S02]  /*19820*/  HADD2 R74, R20.H0_H0, R20.H1_H1 ;  /* 0x30000014144a7230 */ /* 0x000fe40000000800 */
[----:B------:R-:W-:Y:S02]  /*19830*/  HADD2 R75, R22.H0_H0, R22.H1_H1 ;  /* 0x30000016164b7230 */ /* 0x000fe40000000800 */
[----:B------:R-:W-:Y:S01]  /*19840*/  HFMA2 R24, R59, R24, RZ.H0_H0 ;  /* 0x000000183b187231 */ /* 0x000fe200000400ff */
[----:B------:R-:W0:Y:S03]  /*19850*/  LDS.128 R20, [UR4+0x200] ;  /* 0x00020004ff147984 */ /* 0x000e260008000c00 */
[----:B------:R-:W-:Y:S01]  /*19860*/  HFMA2 R31, R48, R25, R24 ;  /* 0x00000019301f7231 */ /* 0x000fe20000000018 */
[----:B------:R-:W-:-:S02]  /*19870*/  HFMA2.MMA R24, R55, R26, R28 ;  /* 0x0000001a37187235 */ /* 0x000fc4000000001c */
[----:B------:R-:W-:Y:S01]  /*19880*/  HFMA2.MMA R77, R54, R26, R30 ;  /* 0x0000001a364d7235 */ /* 0x000fe2000000001e */
[----:B------:R-:W-:-:S03]  /*19890*/  HFMA2 R29, R2, R25, R29 ;  /* 0x00000019021d7231 */ /* 0x000fc6000000001d */
[-C--:B------:R-:W-:Y:S02]  /*198a0*/  HFMA2.MMA R24, R51, R27.reuse, R24 ;  /* 0x0000001b33187235 */ /* 0x080fe40000000018 */
[----:B------:R-:W-:Y:S01]  /*198b0*/  HFMA2.MMA R77, R50, R27, R77 ;  /* 0x0000001b324d7235 */ /* 0x000fe2000000004d */
[-C--:B------:R-:W-:Y:S02]  /*198c0*/  HFMA2 R25, R34, R26.reuse, R29 ;  /* 0x0000001a22197231 */ /* 0x080fe4000000001d */
[----:B------:R-:W-:Y:S01]  /*198d0*/  HFMA2 R26, R53, R26, R31 ;  /* 0x0000001a351a7231 */ /* 0x000fe2000000001f */
        /* <DEDUP_REMOVED lines=22> */
[----:B0-----:R-:W-:-:S02]  /*19a40*/  HFMA2.MMA R17, R60, R20, RZ ;  /* 0x000000143c117235 */ /* 0x001fc400000000ff */
[----:B------:R-:W-:Y:S02]  /*19a50*/  HFMA2.MMA R18, R56, R20, RZ ;  /* 0x0000001438127235 */ /* 0x000fe400000000ff */
[----:B------:R-:W-:Y:S02]  /*19a60*/  HADD2 R77, R16.H0_H0, R16.H1_H1 ;  /* 0x30000010104d7230 */ /* 0x000fe40000000800 */
[-C--:B------:R-:W-:Y:S01]  /*19a70*/  HFMA2 R16, R57, R20.reuse, RZ.H0_H0 ;  /* 0x0000001439107231 */ /* 0x080fe200000400ff */
        /* <DEDUP_REMOVED lines=9> */
[----:B------:R-:W0:Y:S01]  /*19b10*/  LDS.128 R16, [UR4+0x290] ;  /* 0x00029004ff107984 */ /* 0x000e220008000c00 */
[-C--:B-1----:R-:W-:Y:S01]  /*19b20*/  HFMA2.MMA R56, R56, R28.reuse, RZ ;  /* 0x0000001c38387235 */ /* 0x082fe200000000ff */
[----:B------:R-:W-:Y:S01]  /*19b30*/  HFMA2 R57, R57, R28, RZ.H0_H0 ;  /* 0x0000001c39397231 */ /* 0x000fe200000400ff */
[----:B------:R-:W-:Y:S01]  /*19b40*/  HFMA2.MMA R60, R60, R28, RZ ;  /* 0x0000001c3c3c7235 */ /* 0x000fe200000000ff */
[----:B------:R-:W-:Y:S02]  /*19b50*/  HFMA2 R20, R51, R23, R20 ;  /* 0x0000001733147231 */ /* 0x000fe40000000014 */
[----:B------:R-:W-:Y:S01]  /*19b60*/  HFMA2 R57, R47, R29, R57 ;  /* 0x0000001d2f397231 */ /* 0x000fe20000000039 */
[----:B------:R-:W-:Y:S02]  /*19b70*/  HFMA2.MMA R56, R0, R29, R56 ;  /* 0x0000001d00387235 */ /* 0x000fe40000000038 */
[-C--:B------:R-:W-:Y:S01]  /*19b80*/  HFMA2.MMA R21, R52, R23.reuse, R21 ;  /* 0x0000001734157235 */ /* 0x080fe20000000015 */
[----:B------:R-:W-:Y:S01]  /*19b90*/  HFMA2 R57, R55, R30, R57 ;  /* 0x0000001e37397231 */ /* 0x000fe20000000039 */
[----:B------:R-:W-:-:S02]  /*19ba0*/  HFMA2.MMA R81, R50, R23, R81 ;  /* 0x0000001732517235 */ /* 0x000fc40000000051 */
[----:B------:R-:W-:Y:S01]  /*19bb0*/  HFMA2.MMA R60, R2, R29, R60 ;  /* 0x0000001d023c7235 */ /* 0x000fe2000000003c */
[----:B------:R-:W-:Y:S01]  /*19bc0*/  HFMA2 R82, R49, R23, R22 ;  /* 0x0000001731527231 */ /* 0x000fe20000000016 */
[----:B------:R-:W-:Y:S01]  /*19bd0*/  HFMA2.MMA R56, R54, R30, R56 ;  /* 0x0000001e36387235 */ /* 0x000fe20000000038 */
[----:B------:R-:W-:Y:S01]  /*19be0*/  HFMA2 R57, R51, R31, R57 ;  /* 0x0000001f33397231 */ /* 0x000fe20000000039 */
[----:B--2---:R-:W-:Y:S02]  /*19bf0*/  HFMA2.MMA R23, R61, R24, R20 ;  /* 0x000000183d177235 */ /* 0x004fe40000000014 */
[----:B------:R-:W-:Y:S02]  /*19c00*/  HFMA2.MMA R60, R34, R30, R60 ;  /* 0x0000001e223c7235 */ /* 0x000fe4000000003c */
[----:B------:R-:W-:Y:S01]  /*19c10*/  HFMA2.MMA R22, R63, R24, R81 ;  /* 0x000000183f167235 */ /* 0x000fe20000000051 */
[----:B------:R-:W-:Y:S01]  /*19c20*/  HFMA2 R0, R62, R24, R21 ;  /* 0x000000183e007231 */ /* 0x000fe20000000015 */
[----:B------:R-:W-:Y:S01]  /*19c30*/  HFMA2.MMA R56, R50, R31, R56 ;  /* 0x0000001f32387235 */ /* 0x000fe20000000038 */
[----:B------:R-:W-:Y:S01]  /*19c40*/  HFMA2 R28, R59, R28, RZ.H0_H0 ;  /* 0x0000001c3b1c7231 */ /* 0x000fe200000400ff */
[----:B------:R-:W-:-:S02]  /*19c50*/  HFMA2.MMA R21, R46, R25, R23 ;  /* 0x000000192e157235 */ /* 0x000fc40000000017 */
[----:B------:R-:W-:Y:S01]  /*19c60*/  HFMA2.MMA R60, R52, R31, R60 ;  /* 0x0000001f343c7235 */ /* 0x000fe2000000003c */
[----:B------:R-:W-:Y:S01]  /*19c70*/  HFMA2 R28, R48, R29, R28 ;  /* 0x0000001d301c7231 */ /* 0x000fe2000000001c */
[----:B------:R-:W-:Y:S02]  /*19c80*/  HFMA2.MMA R20, R44, R25, R22 ;  /* 0x000000192c147235 */ /* 0x000fe40000000016 */
[-C--:B0-----:R-:W-:Y:S02]  /*19c90*/  HFMA2.MMA R23, R61, R16.reuse, R57 ;  /* 0x000000103d177235 */ /* 0x081fe40000000039 */
[----:B------:R-:W-:Y:S01]  /*19ca0*/  HFMA2.MMA R22, R63, R16, R56 ;  /* 0x000000103f167235 */ /* 0x000fe20000000038 */
[----:B------:R-:W-:-:S03]  /*19cb0*/  HFMA2 R28, R53, R30, R28 ;  /* 0x0000001e351c7231 */ /* 0x000fc6000000001c */
[-C--:B------:R-:W-:Y:S02]  /*19cc0*/  HFMA2.MMA R23, R46, R17.reuse, R23 ;  /* 0x000000112e177235 */ /* 0x080fe40000000017 */
[----:B------:R-:W-:Y:S01]  /*19cd0*/  HFMA2.MMA R22, R44, R17, R22 ;  /* 0x000000112c167235 */ /* 0x000fe20000000016 */
[----:B------:R-:W-:Y:S01]  /*19ce0*/  HFMA2 R28, R49, R31, R28 ;  /* 0x0000001f311c7231 */ /* 0x000fe2000000001c */
[C---:B------:R-:W-:Y:S01]  /*19cf0*/  HFMA2.MMA R21, R42.reuse, R26, R21 ;  /* 0x0000001a2a157235 */ /* 0x040fe20000000015 */
[----:B------:R-:W-:Y:S01]  /*19d00*/  HFMA2 R60, R62, R16, R60 ;  /* 0x000000103e3c7231 */ /* 0x000fe2000000003c */
[----:B------:R-:W-:Y:S01]  /*19d10*/  HFMA2.MMA R23, R42, R18, R23 ;  /* 0x000000122a177235 */ /* 0x000fe20000000017 */
[C---:B------:R-:W-:Y:S01]  /*19d20*/  HFMA2 R82, R64.reuse, R24, R82 ;  /* 0x0000001840527231 */ /* 0x040fe20000000052 */
[C---:B------:R-:W-:Y:S01]  /*19d30*/  HFMA2.MMA R20, R40.reuse, R26, R20 ;  /* 0x0000001a28147235 */ /* 0x040fe20000000014 */
[----:B------:R-:W-:Y:S01]  /*19d40*/  HFMA2 R28, R64, R16, R28 ;  /* 0x00000010401c7231 */ /* 0x000fe2000000001c */
[----:B------:R-:W-:Y:S01]  /*19d50*/  HFMA2.MMA R22, R40, R18, R22 ;  /* 0x0000001228167235 */ /* 0x000fe20000000016 */
[----:B------:R-:W-:-:S02]  /*19d60*/  HFMA2 R0, R45, R25, R0 ;  /* 0x000000192d007231 */ /* 0x000fc40000000000 */
[----:B------:R-:W-:Y:S01]  /*19d70*/  HFMA2 R60, R45, R17, R60 ;  /* 0x000000112d3c7231 */ /* 0x000fe2000000003c */
[C---:B------:R-:W-:Y:S01]  /*19d80*/  HFMA2.MMA R21, R38.reuse, R27, R21 ;  /* 0x0000001b26157235 */ /* 0x040fe20000000015 */
[C---:B------:R-:W-:Y:S01]  /*19d90*/  HFMA2 R82, R43.reuse, R25, R82 ;  /* 0x000000192b527231 */ /* 0x040fe20000000052 */
[----:B------:R-:W-:Y:S01]  /*19da0*/  HFMA2.MMA R23, R38, R19, R23 ;  /* 0x0000001326177235 */ /* 0x000fe20000000017 */
[----:B------:R-:W-:Y:S01]  /*19db0*/  HFMA2 R28, R43, R17, R28 ;  /* 0x000000112b1c7231 */ /* 0x000fe2000000001c */
[----:B------:R-:W-:Y:S01]  /*19dc0*/  LEA R124, P0, R35, R124, 0x2 ;  /* 0x0000007c237c7211 */ /* 0x000fe200078010ff */
        /* <DEDUP_REMOVED lines=9> */
[----:B------:R-:W-:Y:S01]  /*19e60*/  HFMA2 R60, R37, R19, R60 ;  /* 0x00000013253c7231 */ /* 0x000fe2000000003c */
[C---:B------:R-:W-:Y:S01]  /*19e70*/  ISETP.GE.AND P0, PT, R115.reuse, c[0x0][0x1bc], PT ;  /* 0x00006f0073007a0c */ /* 0x040fe20003f06270 */
[C---:B------:R-:W-:Y:S01]  /*19e80*/  HFMA2 R29, R58.reuse, R27, R29 ;  /* 0x0000001b3a1d7231 */ /* 0x040fe2000000001d */
[----:B------:R-:W-:Y:S01]  /*19e90*/  ISETP.LT.AND P1, PT, R115, R116, PT ;  /* 0x000000747300720c */ /* 0x000fe20003f21270 */
[----:B------:R-:W-:Y:S02]  /*19ea0*/  HFMA2 R28, R58, R19, R28 ;  /* 0x000000133a1c7231 */ /* 0x000fe4000000001c */
        /* <DEDUP_REMOVED lines=39> */
.L_x_3172:
        /* <DEDUP_REMOVED lines=8> */
.L_x_3177:
[----:B------:R-:W0:Y:S02]  /*1a1a0*/  LDS R14, [R0] ;  /* 0x00000000000e7984 */ /* 0x000e240000000800 */
[----:B0-----:R-:W-:-:S06]  /*1a1b0*/  HADD2 R15, R14, R17 ;  /* 0x000000110e0f7230 */ /* 0x001fcc0000000000 */
[----:B------:R-:W0:Y:S02]  /*1a1c0*/  ATOMS.CAST.SPIN R15, [R0], R14, R15 ;  /* 0x0000000e000f738d */ /* 0x000e24000180000f */
[----:B0-----:R-:W-:-:S13]  /*1a1d0*/  ISETP.EQ.U32.AND P0, PT, R15, 0x1, PT ;  /* 0x000000010f00780c */ /* 0x001fda0003f02070 */
[----:B------:R-:W-:Y:S05]  /*1a1e0*/  @!P0 BRA `(.L_x_3177) ;  /* 0xffffffb000008947 */ /* 0x000fea000383ffff */
[----:B------:R-:W-:Y:S05]  /*1a1f0*/  BRA `(.L_x_3175) ;  /* 0x0000003000007947 */ /* 0x000fea0003800000 */
.L_x_3176:
[----:B------:R-:W2:Y:S02]  /*1a200*/  LD.E R0, [R32.64] ;  /* 0x0000000620007980 */ /* 0x000ea4000c101900 */
[----:B--2---:R-:W-:-:S05]  /*1a210*/  IADD3 R13, R17, R0, RZ ;  /* 0x00000000110d7210 */ /* 0x004fca0007ffe0ff */
[----:B------:R0:W-:Y:S02]  /*1a220*/  ST.E [R32.64], R13 ;  /* 0x0000000d20007985 */ /* 0x0001e4000c101906 */
.L_x_3175:
[----:B------:R-:W-:Y:S05]  /*1a230*/  BSYNC B0 ;  /* 0x0000000000007941 */ /* 0x000fea0003800000 */
.L_x_3174:
[----:B------:R-:W2:Y:S01]  /*1a240*/  ATOM.E.ADD.F16x2.RN.STRONG.GPU P0, RZ, [R32.64+0x4], R19 ;  /* 0x0000041320ff798a */ /* 0x000ea2000810e9c6 */
[----:B------:R-:W-:Y:S01]  /*1a250*/  IADD3 R14, P1, R32, 0x4, RZ ;  /* 0x00000004200e7810 */ /* 0x000fe20007f3e0ff */
[----:B------:R-:W-:Y:S04]  /*1a260*/  BSSY B0, `(.L_x_3178) ;  /* 0x0000010000007945 */ /* 0x000fe80003800000 */
[----:B------:R-:W-:Y:S01]  /*1a270*/  IMAD.X R15, RZ, RZ, R33, P1 ;  /* 0x000000ffff0f7224 */ /* 0x000fe200008e0621 */
[----:B--2---:R-:W-:Y:S05]  /*1a280*/  @P0 BRA `(.L_x_3179) ;  /* 0x000000d000000947 */ /* 0x004fea0003800000 */
[----:B------:R-:W1:Y:S02]  /*1a290*/  QSPC.E.S P0, RZ, [R32+0x4] ;  /* 0x0000040020ff73aa */ /* 0x000e640000000500 */
[----:B-1----:R-:W-:Y:S05]  /*1a2a0*/  @!P0 BRA `(.L_x_3180) ;  /* 0x0000008000008947 */ /* 0x002fea0003800000 */
[----:B------:R-:W-:-:S04]  /*1a2b0*/  IADD3 R0, R32, 0x4, RZ ;  /* 0x0000000420007810 */ /* 0x000fc80007ffe0ff */
[----:B------:R-:W-:-:S05]  /*1a2c0*/  LOP3.LUT R0, R0, 0xffffff, RZ, 0xc0, !PT ;  /* 0x00ffffff00007812 */ /* 0x000fca00078ec0ff */
.L_x_3181:
[----:B------:R-:W1:Y:S02]  /*1a2d0*/  LDS R16, [R0] ;  /* 0x0000000000107984 */ /* 0x000e640000000800 */
[----:B-1----:R-:W-:-:S10]  /*1a2e0*/  HFMA2.MMA R17, R16, 1, 1, R19 ;  /* 0x3c003c0010117835 */ /* 0x002fd40000000013 */
[----:B------:R-:W1:Y:S02]  /*1a2f0*/  ATOMS.CAST.SPIN R17, [R0], R16, R17 ;  /* 0x000000100011738d */ /* 0x000e640001800011 */
[----:B-1----:R-:W-:-:S13]  /*1a300*/  ISETP.EQ.U32.AND P0, PT, R17, 0x1, PT ;  /* 0x000000011100780c */ /* 0x002fda0003f02070 */
[----:B------:R-:W-:Y:S05]  /*1a310*/  @!P0 BRA `(.L_x_3181) ;  /* 0xffffffb000008947 */ /* 0x000fea000383ffff */
[----:B------:R-:W-:Y:S05]  /*1a320*/  BRA `(.L_x_3179) ;  /* 0x0000003000007947 */ /* 0x000fea0003800000 */
.L_x_3180:
[----:B------:R-:W2:Y:S02]  /*1a330*/  LD.E R0, [R32.64+0x4] ;  /* 0x0000040620007980 */ /* 0x000ea4000c101900 */
[----:B0-2---:R-:W-:-:S05]  /*1a340*/  IADD3 R13, R19, R0, RZ ;  /* 0x00000000130d7210 */ /* 0x005fca0007ffe0ff */
[----:B------:R0:W-:Y:S02]  /*1a350*/  ST.E [R32.64+0x4], R13 ;  /* 0x0000040d20007985 */ /* 0x0001e4000c101906 */
.L_x_3179:
[----:B------:R-:W-:Y:S05]  /*1a360*/  BSYNC B0 ;  /* 0x0000000000007941 */ /* 0x000fea0003800000 */
.L_x_3178:
        /* <DEDUP_REMOVED lines=9> */
.L_x_3185:
[----:B------:R-:W0:Y:S02]  /*1a400*/  LDS R12, [R0] ;  /* 0x00000000000c7984 */ /* 0x000e240000000800 */
[----:B0-----:R-:W-:-:S06]  /*1a410*/  HADD2 R13, R12, R17 ;  /* 0x000000110c0d7230 */ /* 0x001fcc0000000000 */
[----:B------:R-:W0:Y:S02]  /*1a420*/  ATOMS.CAST.SPIN R13, [R0], R12, R13 ;  /* 0x0000000c000d738d */ /* 0x000e24000180000d */
[----:B0-----:R-:W-:-:S13]  /*1a430*/  ISETP.EQ.U32.AND P0, PT, R13, 0x1, PT ;  /* 0x000000010d00780c */ /* 0x001fda0003f02070 */
[----:B------:R-:W-:Y:S05]  /*1a440*/  @!P0 BRA `(.L_x_3185) ;  /* 0xffffffb000008947 */ /* 0x000fea000383ffff */
[----:B------:R-:W-:Y:S05]  /*1a450*/  BRA `(.L_x_3183) ;  /* 0x0000003000007947 */ /* 0x000fea0003800000 */
.L_x_3184:
[----:B------:R-:W2:Y:S02]  /*1a460*/  LD.E R0, [R32.64] ;  /* 0x0000000620007980 */ /* 0x000ea4000c101900 */
[----:B--2---:R-:W-:-:S05]  /*1a470*/  IMAD.IADD R11, R17, 0x1, R0 ;  /* 0x00000001110b7824 */ /* 0x004fca00078e0200 */
[----:B------:R0:W-:Y:S02]  /*1a480*/  ST.E [R32.64], R11 ;  /* 0x0000000b20007985 */ /* 0x0001e4000c101906 */
.L_x_3183:
[----:B------:R-:W-:Y:S05]  /*1a490*/  BSYNC B0 ;  /* 0x0000000000007941 */ /* 0x000fea0003800000 */
.L_x_3182:
[----:B------:R-:W-:-:S05]  /*1a4a0*/  IMAD.WIDE R12, R111, c[0x0][0x18c], R14 ;  /* 0x000063006f0c7a25 */ /* 0x000fca00078e020e */
[----:B------:R-:W2:Y:S01]  /*1a4b0*/  ATOM.E.ADD.F16x2.RN.STRONG.GPU P0, RZ, [R12.64], R19 ;  /* 0x000000130cff798a */ /* 0x000ea2000810e9c6 */
[----:B------:R-:W-:Y:S01]  /*1a4c0*/  BSSY B0, `(.L_x_3186) ;  /* 0x000000e000007945 */ /* 0x000fe20003800000 */
[----:B--2---:R-:W-:Y:S05]  /*1a4d0*/  @P0 BRA `(.L_x_3187) ;  /* 0x000000c000000947 */ /* 0x004fea0003800000 */
[----:B------:R-:W1:Y:S02]  /*1a4e0*/  QSPC.E.S P0, RZ, [R12] ;  /* 0x000000000cff73aa */ /* 0x000e640000000500 */
[----:B-1----:R-:W-:Y:S05]  /*1a4f0*/  @!P0 BRA `(.L_x_3188) ;  /* 0x0000007000008947 */ /* 0x002fea0003800000 */
[----:B------:R-:W-:-:S05]  /*1a500*/  LOP3.LUT R12, R12, 0xffffff, RZ, 0xc0, !PT ;  /* 0x00ffffff0c0c7812 */ /* 0x000fca00078ec0ff */
.L_x_3189:
[----:B------:R-:W1:Y:S02]  /*1a510*/  LDS R14, [R12] ;  /* 0x000000000c0e7984 */ /* 0x000e640000000800 */
[----:B-1----:R-:W-:-:S10]  /*1a520*/  HFMA2.MMA R15, R14, 1, 1, R19 ;  /* 0x3c003c000e0f7835 */ /* 0x002fd40000000013 */
[----:B------:R-:W1:Y:S02]  /*1a530*/  ATOMS.CAST.SPIN R15, [R12], R14, R15 ;  /* 0x0000000e0c0f738d */ /* 0x000e64000180000f */
[----:B-1----:R-:W-:-:S13]  /*1a540*/  ISETP.EQ.U32.AND P0, PT, R15, 0x1, PT ;  /* 0x000000010f00780c */ /* 0x002fda0003f02070 */
[----:B------:R-:W-:Y:S05]  /*1a550*/  @!P0 BRA `(.L_x_3189) ;  /* 0xffffffb000008947 */ /* 0x000fea000383ffff */
[----:B------:R-:W-:Y:S05]  /*1a560*/  BRA `(.L_x_3187) ;  /* 0x0000003000007947 */ /* 0x000fea0003800000 */
.L_x_3188:
[----:B------:R-:W2:Y:S02]  /*1a570*/  LD.E R0, [R12.64] ;  /* 0x000000060c007980 */ /* 0x000ea4000c101900 */
[----:B0-2---:R-:W-:-:S05]  /*1a580*/  IADD3 R11, R19, R0, RZ ;  /* 0x00000000130b7210 */ /* 0x005fca0007ffe0ff */
[----:B------:R0:W-:Y:S02]  /*1a590*/  ST.E [R12.64], R11 ;  /* 0x0000000b0c007985 */ /* 0x0001e4000c101906 */
.L_x_3187:
[----:B------:R-:W-:Y:S05]  /*1a5a0*/  BSYNC B0 ;  /* 0x0000000000007941 */ /* 0x000fea0003800000 */
.L_x_3186:
[----:B------:R-:W-:Y:S01]  /*1a5b0*/  IMAD.WIDE R14, R111, c[0x0][0x18c], R32 ;  /* 0x000063006f0e7a25 */ /* 0x000fe200078e0220 */
[----:B0-----:R-:W-:-:S05]  /*1a5c0*/  HMUL2 R13, R10, RZ.H0_H0 ;  /* 0x200000ff0a0d7232 */ /* 0x001fca0000000000 */
[----:B------:R-:W2:Y:S01]  /*1a5d0*/  ATOM.E.ADD.F16x2.RN.STRONG.GPU P0, RZ, [R14.64], R13 ;  /* 0x0000000d0eff798a */ /* 0x000ea2000810e9c6 */
[----:B------:R-:W-:Y:S01]  /*1a5e0*/  BSSY B0, `(.L_x_3190) ;  /* 0x000000f000007945 */ /* 0x000fe20003800000 */
[----:B------:R-:W-:Y:S01]  /*1a5f0*/  HFMA2.MMA R19, R9, RZ, -RZ ;  /* 0x000000ff09137235 */ /* 0x000fe200001000ff */
[----:B--2---:R-:W-:Y:S05]  /*1a600*/  @P0 BRA `(.L_x_3191) ;  /* 0x000000c000000947 */ /* 0x004fea0003800000 */
[----:B------:R-:W0:Y:S02]  /*1a610*/  QSPC.E.S P0, RZ, [R14] ;  /* 0x000000000eff73aa */ /* 0x000e240000000500 */
[----:B0-----:R-:W-:Y:S05]  /*1a620*/  @!P0 BRA `(.L_x_3192) ;  /* 0x0000007000008947 */ /* 0x001fea0003800000 */
[----:B------:R-:W-:-:S05]  /*1a630*/  LOP3.LUT R0, R14, 0xffffff, RZ, 0xc0, !PT ;  /* 0x00ffffff0e007812 */ /* 0x000fca00078ec0ff */
.L_x_3193:
[----:B------:R-:W0:Y:S02]  /*1a640*/  LDS R10, [R0] ;  /* 0x00000000000a7984 */ /* 0x000e240000000800 */
[----:B0-----:R-:W-:-:S06]  /*1a650*/  HADD2 R11, R10, R13 ;  /* 0x0000000d0a0b7230 */ /* 0x001fcc0000000000 */
[----:B------:R-:W0:Y:S02]  /*1a660*/  ATOMS.CAST.SPIN R11, [R0], R10, R11 ;  /* 0x0000000a000b738d */ /* 0x000e24000180000b */
[----:B0-----:R-:W-:-:S13]  /*1a670*/  ISETP.EQ.U32.AND P0, PT, R11, 0x1, PT ;  /* 0x000000010b00780c */ /* 0x001fda0003f02070 */
[----:B------:R-:W-:Y:S05]  /*1a680*/  @!P0 BRA `(.L_x_3193) ;  /* 0xffffffb000008947 */ /* 0x000fea000383ffff */
[----:B------:R-:W-:Y:S05]  /*1a690*/  BRA `(.L_x_3191) ;  /* 0x0000003000007947 */ /* 0x000fea0003800000 */
.L_x_3192:
[----:B------:R-:W2:Y:S02]  /*1a6a0*/  LD.E R0, [R14.64] ;  /* 0x000000060e007980 */ /* 0x000ea4000c101900 */
[----:B--2---:R-:W-:-:S05]  /*1a6b0*/  IMAD.IADD R9, R13, 0x1, R0 ;  /* 0x000000010d097824 */ /* 0x004fca00078e0200 */
[----:B------:R0:W-:Y:S02]  /*1a6c0*/  ST.E [R14.64], R9 ;  /* 0x000000090e007985 */ /* 0x0001e4000c101906 */
.L_x_3191:
[----:B------:R-:W-:Y:S05]  /*1a6d0*/  BSYNC B0 ;  /* 0x0000000000007941 */ /* 0x000fea0003800000 */
.L_x_3190:
[----:B------:R-:W-:-:S05]  /*1a6e0*/  MOV R21, c[0x0][0x18c] ;  /* 0x0000630000157a02 */ /* 0x000fca0000000f00 */
        /* <DEDUP_REMOVED lines=9> */
.L_x_3197:
[----:B------:R-:W1:Y:S02]  /*1a780*/  LDS R16, [R12] ;  /* 0x000000000c107984 */ /* 0x000e640000000800 */
[----:B-1----:R-:W-:-:S10]  /*1a790*/  HFMA2.MMA R17, R16, 1, 1, R19 ;  /* 0x3c003c0010117835 */ /* 0x002fd40000000013 */
[----:B------:R-:W1:Y:S02]  /*1a7a0*/  ATOMS.CAST.SPIN R17, [R12], R16, R17 ;  /* 0x000000100c11738d */ /* 0x000e640001800011 */
[----:B-1----:R-:W-:-:S13]  /*1a7b0*/  ISETP.EQ.U32.AND P0, PT, R17, 0x1, PT ;  /* 0x000000011100780c */ /* 0x002fda0003f02070 */
[----:B------:R-:W-:Y:S05]  /*1a7c0*/  @!P0 BRA `(.L_x_3197) ;  /* 0xffffffb000008947 */ /* 0x000fea000383ffff */
[----:B------:R-:W-:Y:S05]  /*1a7d0*/  BRA `(.L_x_3195) ;  /* 0x0000003000007947 */ /* 0x000fea0003800000 */
.L_x_3196:
[----:B------:R-:W2:Y:S02]  /*1a7e0*/  LD.E R0, [R12.64] ;  /* 0x000000060c007980 */ /* 0x000ea4000c101900 */
[----:B0-2---:R-:W-:-:S05]  /*1a7f0*/  IADD3 R9, R19, R0, RZ ;  /* 0x0000000013097210 */ /* 0x005fca0007ffe0ff */
[----:B------:R0:W-:Y:S02]  /*1a800*/  ST.E [R12.64], R9 ;  /* 0x000000090c007985 */ /* 0x0001e4000c101906 */
.L_x_3195:
[----:B------:R-:W-:Y:S05]  /*1a810*/  BSYNC B0 ;  /* 0x0000000000007941 */ /* 0x000fea0003800000 */
.L_x_3194:
[----:B------:R-:W-:Y:S02]  /*1a820*/  IMAD.MOV.U32 R0, RZ, RZ, R8 ;  /* 0x000000ffff007224 */ /* 0x000fe400078e0008 */
[----:B0-----:R-:W-:-:S03]  /*1a830*/  IMAD.WIDE R8, R21, 0x2, R14 ;  /* 0x0000000215087825 */ /* 0x001fc600078e020e */
        /* <DEDUP_REMOVED lines=8> */
.L_x_3201:
[----:B------:R-:W0:Y:S02]  /*1a8c0*/  LDS R12, [R0] ;  /* 0x00000000000c7984 */ /* 0x000e240000000800 */
[----:B0-----:R-:W-:-:S06]  /*1a8d0*/  HADD2 R13, R12, R17 ;  /* 0x000000110c0d7230 */ /* 0x001fcc0000000000 */
[----:B------:R-:W0:Y:S02]  /*1a8e0*/  ATOMS.CAST.SPIN R13, [R0], R12, R13 ;  /* 0x0000000c000d738d */ /* 0x000e24000180000d */
[----:B0-----:R-:W-:-:S13]  /*1a8f0*/  ISETP.EQ.U32.AND P0, PT, R13, 0x1, PT ;  /* 0x000000010d00780c */ /* 0x001fda0003f02070 */
[----:B------:R-:W-:Y:S05]  /*1a900*/  @!P0 BRA `(.L_x_3201) ;  /* 0xffffffb000008947 */ /* 0x000fea000383ffff */
[----:B------:R-:W-:Y:S05]  /*1a910*/  BRA `(.L_x_3199) ;  /* 0x0000003000007947 */ /* 0x000fea0003800000 */
.L_x_3200:
[----:B------:R-:W2:Y:S02]  /*1a920*/  LD.E R0, [R8.64] ;  /* 0x0000000608007980 */ /* 0x000ea4000c101900 */
[----:B--2---:R-:W-:-:S05]  /*1a930*/  IADD3 R7, R17, R0, RZ ;  /* 0x0000000011077210 */ /* 0x004fca0007ffe0ff */
[----:B------:R0:W-:Y:S02]  /*1a940*/  ST.E [R8.64], R7 ;  /* 0x0000000708007985 */ /* 0x0001e4000c101906 */
.L_x_3199:
[----:B------:R-:W-:Y:S05]  /*1a950*/  BSYNC B0 ;  /* 0x0000000000007941 */ /* 0x000fea0003800000 */
.L_x_3198:
        /* <DEDUP_REMOVED lines=8> */
.L_x_3205:
[----:B------:R-:W1:Y:S02]  /*1a9e0*/  LDS R14, [R12] ;  /* 0x000000000c0e7984 */ /* 0x000e640000000800 */
[----:B-1----:R-:W-:-:S10]  /*1a9f0*/  HFMA2.MMA R15, R14, 1, 1, R19 ;  /* 0x3c003c000e0f7835 */ /* 0x002fd40000000013 */
[----:B------:R-:W1:Y:S02]  /*1aa00*/  ATOMS.CAST.SPIN R15, [R12], R14, R15 ;  /* 0x0000000e0c0f738d */ /* 0x000e64000180000f */
[----:B-1----:R-:W-:-:S13]  /*1aa10*/  ISETP.EQ.U32.AND P0, PT, R15, 0x1, PT ;  /* 0x000000010f00780c */ /* 0x002fda0003f02070 */
[----:B------:R-:W-:Y:S05]  /*1aa20*/  @!P0 BRA `(.L_x_3205) ;  /* 0xffffffb000008947 */ /* 0x000fea000383ffff */
[----:B------:R-:W-:Y:S05]  /*1aa30*/  BRA `(.L_x_3203) ;  /* 0x0000003000007947 */ /* 0x000fea0003800000 */
.L_x_3204:
[----:B------:R-:W2:Y:S02]  /*1aa40*/  LD.E R0, [R12.64] ;  /* 0x000000060c007980 */ /* 0x000ea4000c101900 */
[----:B0-2---:R-:W-:-:S05]  /*1aa50*/  IADD3 R7, R19, R0, RZ ;  /* 0x0000000013077210 */ /* 0x005fca0007ffe0ff */
[----:B------:R0:W-:Y:S02]  /*1aa60*/  ST.E [R12.64], R7 ;  /* 0x000000070c007985 */ /* 0x0001e4000c101906 */
.L_x_3203:
[----:B------:R-:W-:Y:S05]  /*1aa70*/  BSYNC B0 ;  /* 0x0000000000007941 */ /* 0x000fea0003800000 */
.L_x_3202:
[----:B------:R-:W-:Y:S02]  /*1aa80*/  IMAD.MOV.U32 R2, RZ, RZ, R6 ;  /* 0x000000ffff027224 */ /* 0x000fe400078e0006 */
[----:B0-----:R-:W-:-:S03]  /*1aa90*/  IMAD.WIDE R6, R21, 0x2, R8 ;  /* 0x0000000215067825 */ /* 0x001fc600078e0208 */
        /* <DEDUP_REMOVED lines=8> */
.L_x_3209:
[----:B------:R-:W0:Y:S02]  /*1ab20*/  LDS R12, [R0] ;  /* 0x00000000000c7984 */ /* 0x000e240000000800 */
[----:B0-----:R-:W-:-:S06]  /*1ab30*/  HADD2 R13, R12, R15 ;  /* 0x0000000f0c0d7230 */ /* 0x001fcc0000000000 */
[----:B------:R-:W0:Y:S02]  /*1ab40*/  ATOMS.CAST.SPIN R13, [R0], R12, R13 ;  /* 0x0000000c000d738d */ /* 0x000e24000180000d */
[----:B0-----:R-:W-:-:S13]  /*1ab50*/  ISETP.EQ.U32.AND P0, PT, R13, 0x1, PT ;  /* 0x000000010d00780c */ /* 0x001fda0003f02070 */
[----:B------:R-:W-:Y:S05]  /*1ab60*/  @!P0 BRA `(.L_x_3209) ;  /* 0xffffffb000008947 */ /* 0x000fea000383ffff */
[----:B------:R-:W-:Y:S05]  /*1ab70*/  BRA `(.L_x_3207) ;  /* 0x0000003000007947 */ /* 0x000fea0003800000 */
.L_x_3208:
[----:B------:R-:W2:Y:S02]  /*1ab80*/  LD.E R0, [R6.64] ;  /* 0x0000000606007980 */ /* 0x000ea4000c101900 */
[----:B--2---:R-:W-:-:S05]  /*1ab90*/  IADD3 R5, R15, R0, RZ ;  /* 0x000000000f057210 */ /* 0x004fca0007ffe0ff */
[----:B------:R0:W-:Y:S02]  /*1aba0*/  ST.E [R6.64], R5 ;  /* 0x0000000506007985 */ /* 0x0001e4000c101906 */
.L_x_3207:
[----:B------:R-:W-:Y:S05]  /*1abb0*/  BSYNC B0 ;  /* 0x0000000000007941 */ /* 0x000fea0003800000 */
.L_x_3206:
        /* <DEDUP_REMOVED lines=8> */
.L_x_3213:
[----:B------:R-:W1:Y:S02]  /*1ac40*/  LDS R12, [R8] ;  /* 0x00000000080c7984 */ /* 0x000e640000000800 */
[----:B-1----:R-:W-:-:S10]  /*1ac50*/  HFMA2.MMA R13, R12, 1, 1, R17 ;  /* 0x3c003c000c0d7835 */ /* 0x002fd40000000011 */
[----:B------:R-:W1:Y:S02]  /*1ac60*/  ATOMS.CAST.SPIN R13, [R8], R12, R13 ;  /* 0x0000000c080d738d */ /* 0x000e64000180000d */
[----:B-1----:R-:W-:-:S13]  /*1ac70*/  ISETP.EQ.U32.AND P0, PT, R13, 0x1, PT ;  /* 0x000000010d00780c */ /* 0x002fda0003f02070 */
[----:B------:R-:W-:Y:S05]  /*1ac80*/  @!P0 BRA `(.L_x_3213) ;  /* 0xffffffb000008947 */ /* 0x000fea000383ffff */
[----:B------:R-:W-:Y:S05]  /*1ac90*/  BRA `(.L_x_3211) ;  /* 0x0000003000007947 */ /* 0x000fea0003800000 */
.L_x_3212:
[----:B------:R-:W2:Y:S02]  /*1aca0*/  LD.E R0, [R8.64] ;  /* 0x0000000608007980 */ /* 0x000ea4000c101900 */
[----:B0-2---:R-:W-:-:S05]  /*1acb0*/  IADD3 R5, R17, R0, RZ ;  /* 0x0000000011057210 */ /* 0x005fca0007ffe0ff */
[----:B------:R0:W-:Y:S02]  /*1acc0*/  ST.E [R8.64], R5 ;  /* 0x0000000508007985 */ /* 0x0001e4000c101906 */
.L_x_3211:
[----:B------:R-:W-:Y:S05]  /*1acd0*/  BSYNC B0 ;  /* 0x0000000000007941 */ /* 0x000fea0003800000 */
.L_x_3210:
        /* <DEDUP_REMOVED lines=10> */
.L_x_3217:
[----:B------:R-:W0:Y:S02]  /*1ad80*/  LDS R2, [R4] ;  /* 0x0000000004027984 */ /* 0x000e240000000800 */
[----:B0-----:R-:W-:-:S06]  /*1ad90*/  HADD2 R3, R2, R9 ;  /* 0x0000000902037230 */ /* 0x001fcc0000000000 */
[----:B------:R-:W0:Y:S02]  /*1ada0*/  ATOMS.CAST.SPIN R3, [R4], R2, R3 ;  /* 0x000000020403738d */ /* 0x000e240001800003 */
[----:B0-----:R-:W-:-:S13]  /*1adb0*/  ISETP.EQ.U32.AND P0, PT, R3, 0x1, PT ;  /* 0x000000010300780c */ /* 0x001fda0003f02070 */
[----:B------:R-:W-:Y:S05]  /*1adc0*/  @!P0 BRA `(.L_x_3217) ;  /* 0xffffffb000008947 */ /* 0x000fea000383ffff */
[----:B------:R-:W-:Y:S05]  /*1add0*/  BRA `(.L_x_3215) ;  /* 0x0000003000007947 */ /* 0x000fea0003800000 */
.L_x_3216:
[----:B------:R-:W2:Y:S02]  /*1ade0*/  LD.E R0, [R4.64] ;  /* 0x0000000604007980 */ /* 0x000ea4000c101900 */
[----:B--2---:R-:W-:-:S05]  /*1adf0*/  IADD3 R3, R9, R0, RZ ;  /* 0x0000000009037210 */ /* 0x004fca0007ffe0ff */
[----:B------:R0:W-:Y:S02]  /*1ae00*/  ST.E [R4.64], R3 ;  /* 0x0000000304007985 */ /* 0x0001e4000c101906 */
.L_x_3215:
[----:B------:R-:W-:Y:S05]  /*1ae10*/  BSYNC B0 ;  /* 0x0000000000007941 */ /* 0x000fea0003800000 */
.L_x_3214:
[----:B------:R-:W-:-:S05]  /*1ae20*/  IADD3 R2, P0, R10, R6, RZ ;  /* 0x000000060a027210 */ /* 0x000fca0007f1e0ff */
[----:B0-----:R-:W-:-:S07]  /*1ae30*/  IMAD.X R3, R11, 0x1, R7, P0 ;  /* 0x000000010b037824 */ /* 0x001fce00000e0607 */
[----:B------:R-:W2:Y:S02]  /*1ae40*/  ATOM.E.ADD.F16x2.RN.STRONG.GPU P0, RZ, [R2.64], R13 ;  /* 0x0000000d02ff798a */ /* 0x000ea4000810e9c6 */
[----:B--2---:R-:W-:Y:S05]  /*1ae50*/  @P0 EXIT ;  /* 0x000000000000094d */ /* 0x004fea0003800000 */
[----:B------:R-:W0:Y:S02]  /*1ae60*/  QSPC.E.S P0, RZ, [R2] ;  /* 0x0000000002ff73aa */ /* 0x000e240000000500 */
[----:B0-----:R-:W-:Y:S05]  /*1ae70*/  @!P0 BRA `(.L_x_3218) ;  /* 0x0000007000008947 */ /* 0x001fea0003800000 */
[----:B------:R-:W-:-:S05]  /*1ae80*/  LOP3.LUT R2, R2, 0xffffff, RZ, 0xc0, !PT ;  /* 0x00ffffff02027812 */ /* 0x000fca00078ec0ff */
.L_x_3219:
[----:B------:R-:W0:Y:S02]  /*1ae90*/  LDS R4, [R2] ;  /* 0x0000000002047984 */ /* 0x000e240000000800 */
[----:B0-----:R-:W-:-:S10]  /*1aea0*/  HFMA2.MMA R5, R4, 1, 1, R13 ;  /* 0x3c003c0004057835 */ /* 0x001fd4000000000d */
[----:B------:R-:W0:Y:S02]  /*1aeb0*/  ATOMS.CAST.SPIN R5, [R2], R4, R5 ;  /* 0x000000040205738d */ /* 0x000e240001800005 */
[----:B0-----:R-:W-:-:S13]  /*1aec0*/  ISETP.EQ.U32.AND P0, PT, R5, 0x1, PT ;  /* 0x000000010500780c */ /* 0x001fda0003f02070 */
[----:B------:R-:W-:Y:S05]  /*1aed0*/  @!P0 BRA `(.L_x_3219) ;  /* 0xffffffb000008947 */ /* 0x000fea000383ffff */
[----:B------:R-:W-:Y:S05]  /*1aee0*/  EXIT ;  /* 0x000000000000794d */ /* 0x000fea0003800000 */
.L_x_3218:
[----:B------:R-:W2:Y:S02]  /*1aef0*/  LD.E R0, [R2.64] ;  /* 0x0000000602007980 */ /* 0x000ea4000c101900 */
[----:B--2---:R-:W-:-:S05]  /*1af00*/  IADD3 R5, R13, R0, RZ ;  /* 0x000000000d057210 */ /* 0x004fca0007ffe0ff */
[----:B------:R-:W-:Y:S01]  /*1af10*/  ST.E [R2.64], R5 ;  /* 0x0000000502007985 */ /* 0x000fe2000c101906 */
[----:B------:R-:W-:Y:S05]  /*1af20*/  EXIT ;  /* 0x000000000000794d */ /* 0x000fea0003800000 */
.L_x_3220:
        /* <DEDUP_REMOVED lines=13> */
.L_x_3874:


//--------------------- .text._Z23gemm_half_q_half_kernelILi5ELb0ELb1EEvPK6__halfPKjS4_S2_PS0_iiiiPKtS7_iiiiiibS2_i --------------------------
	.section	.text._Z23gemm_half_q_half_kernelILi5ELb0ELb1EEvPK6__halfPKjS4_S2_PS0_iiiiPKtS7_iiiiiibS2_i,"ax",@progbits
	.sectioninfo	@"SHI_REGISTERS=128"
	.align	128
        .global         _Z23gemm_half_q_half_kernelILi5ELb0ELb1EEvPK6__halfPKjS4_S2_PS0_iiiiPKtS7_iiiiiibS2_i
        .type           _Z23gemm_half_q_half_kernelILi5ELb0ELb1EEvPK6__halfPKjS4_S2_PS0_iiiiPKtS7_iiiiiibS2_i,@function
        .size           _Z23gemm_half_q_half_kernelILi5ELb0ELb1EEvPK6__halfPKjS4_S2_PS0_iiiiPKtS7_iiiiiibS2_i,(.L_x_3875 - _Z23gemm_half_q_half_kernelILi5ELb0ELb1EEvPK6__halfPKjS4_S2_PS0_iiiiPKtS7_iiiiiibS2_i)
        .other          _Z23gemm_half_q_half_kernelILi5ELb0ELb1EEvPK6__halfPKjS4_S2_PS0_iiiiPKtS7_iiiiiibS2_i,@"STO_CUDA_ENTRY STV_DEFAULT"
_Z23gemm_half_q_half_kernelILi5ELb0ELb1EEvPK6__halfPKjS4_S2_PS0_iiiiPKtS7_iiiiiibS2_i:
.text._Z23gemm_half_q_half_kernelILi5ELb0ELb1EEvPK6__halfPKjS4_S2_PS0_iiiiPKtS7_iiiiiibS2_i:
[----:B------:R-:W-:Y:S02]  /*0000*/  IMAD.MOV.U32 R1, RZ, RZ, c[0x0][0x28] ;  /* 0x00000a00ff017624 */ /* 0x000fe400078e00ff */
[----:B------:R-:W0:Y:S01]  /*0010*/  S2R R14, SR_CTAID.Z ;  /* 0x00000000000e7919 */ /* 0x000e220000002700 */
[----:B------:R-:W-:Y:S01]  /*0020*/  ULDC.64 UR6, c[0x0][0x118] ;  /* 0x0000460000067ab9 */ /* 0x000fe20000000a00 */
[----:B------:R-:W-:Y:S01]  /*0030*/  BSSY B0, `(.L_x_3221) ;  /* 0x0000026000007945 */ /* 0x000fe20003800000 */
[----:B------:R-:W-:Y:S01]  /*0040*/  IADD3 R1, R1, -0x10, RZ ;  /* 0xfffffff001017810 */ /* 0x000fe20007ffe0ff */
        /* <DEDUP_REMOVED lines=13> */
[----:B------:R-:W-:-:S04]  /*0120*/  IMAD.MOV.U32 R13, RZ, RZ, 0x2 ;  /* 0x00000002ff0d7424 */ /* 0x000fc800078e00ff */
        /* <DEDUP_REMOVED lines=22> */
.L_x_3222:
[----:B------:R-:W-:Y:S05]  /*0290*/  BSYNC B0 ;  /* 0x0000000000007941 */ /* 0x000fea0003800000 */
.L_x_3221:
[----:B------:R-:W-:Y:S05]  /*02a0*/  @P1 EXIT ;  /* 0x000000000000194d */ /* 0x000fea0003800000 */
[----:B------:R-:W-:Y:S01]  /*02b0*/  ULDC.S8 UR4, c[0x0][0x1c0] ;  /* 0x0000700000047ab9 */ /* 0x000fe20000000200 */
[----:B0-----:R-:W-:Y:S01]  /*02c0*/  IMAD.SHL.U32 R12, R14, 0x80, RZ ;  /* 0x000000800e0c7824 */ /* 0x001fe200078e00ff */
[----:B------:R-:W-:Y:S01]  /*02d0*/  ISETP.NE.AND P0, PT, RZ, UR4, PT ;  /* 0x00000004ff007c0c */ /* 0x000fe2000bf05270 */
[----:B------:R-:W-:Y:S01]  /*02e0*/  IMAD.MOV.U32 R101, RZ, RZ, 0x2 ;  /* 0x00000002ff657424 */ /* 0x000fe200078e00ff */
[----:B------:R-:W-:-:S02]  /*02f0*/  ISETP.GE.AND P1, PT, R108, R111, PT ;  /* 0x0000006f6c00720c */ /* 0x000fc40003f26270 */
[----:B------:R-:W-:Y:S01]  /*0300*/  ISETP.NE.OR P0, PT, R14, RZ, !P0 ;  /* 0x000000ff0e00720c */ /* 0x000fe20004705670 */
[----:B------:R-:W-:-:S12]  /*0310*/  IMAD.WIDE R12, R12, R101, c[0x0][0x198] ;  /* 0x000066000c0c7625 */ /* 0x000fd800078e0265 */
        /* <DEDUP_REMOVED lines=13> */
.L_x_3223:
[----:B------:R-:W-:Y:S06]  /*03f0*/  BAR.SYNC.DEFER_BLOCKING 0x0 ;  /* 0x0000000000007b1d */ /* 0x000fec0000010000 */
[----:B------:R-:W-:Y:S05]  /*0400*/  @P1 BRA `(.L_x_3224) ;  /* 0x0000033000001947 */ /* 0x000fea0003800000 */
[----:B------:R1:W5:Y:S01]  /*0410*/  LDG.E.U16.CONSTANT R0, [R12.64] ;  /* 0x000000060c007981 */ /* 0x000362000c1e9500 */
[----:B0-----:R-:W-:Y:S01]  /*0420*/  SHF.R.S32.HI R3, RZ, 0x1f, R110 ;  /* 0x0000001fff037819 */ /* 0x001fe2000001146e */
[----:B------:R-:W-:Y:S02]  /*0430*/  IMAD.SHL.U32 R2, R110, 0x4, RZ ;  /* 0x000000046e027824 */ /* 0x000fe400078e00ff */
[----:B------:R-:W-:Y:S01]  /*0440*/  IMAD.MOV.U32 R10, RZ, RZ, RZ ;  /* 0x000000ffff0a7224 */ /* 0x000fe200078e00ff */
[----:B------:R-:W-:Y:S01]  /*0450*/  LEA.HI R3, R3, R110, RZ, 0x3 ;  /* 0x0000006e03037211 */ /* 0x000fe200078f18ff */
[----:B------:R-:W-:Y:S01]  /*0460*/  IMAD.MOV.U32 R14, RZ, RZ, R108 ;  /* 0x000000ffff0e7224 */ /* 0x000fe200078e006c */
[----:B------:R-:W-:-:S02]  /*0470*/  LOP3.LUT R8, R2, 0x10, RZ, 0xc0, !PT ;  /* 0x0000001002087812 */ /* 0x000fc400078ec0ff */
[----:B------:R-:W-:Y:S02]  /*0480*/  SHF.R.S32.HI R9, RZ, 0x3, R3 ;  /* 0x00000003ff097819 */ /* 0x000fe40000011403 */
.L_x_3225:
[----:B0----5:R-:W-:-:S04]  /*0490*/  IMAD.IADD R4, R0, 0x1, R10 ;  /* 0x0000000100047824 */ /* 0x021fc800078e020a */
        /* <DEDUP_REMOVED lines=29> */
[----:B0-----:R-:W-:Y:S01]  /*0670*/  IMAD R5, R2, R2, RZ ;  /* 0x0000000202057224 */ /* 0x001fe200078e02ff */
[----:B------:R-:W-:Y:S08]  /*0680*/  I2F.F16 R15, R15 ;  /* 0x0000000f000f7306 */ /* 0x000ff00000200c00 */
[----:B------:R-:W0:Y:S08]  /*0690*/  I2F.F16 R16, R16 ;  /* 0x0000001000107306 */ /* 0x000e300000200c00 */
[----:B------:R-:W-:Y:S08]  /*06a0*/  I2F.F16 R2, R5 ;  /* 0x0000000500027306 */ /* 0x000ff00000200c00 */
[----:B------:R-:W2:Y:S01]  /*06b0*/  I2F.F16 R11, R11 ;  /* 0x0000000b000b7306 */ /* 0x000ea20000200c00 */
[----:B0-----:R-:W-:-:S02]  /*06c0*/  PRMT R15, R15, 0x5410, R16 ;  /* 0x000054100f0f7816 */ /* 0x001fc40000000010 */
[----:B--2---:R-:W-:-:S03]  /*06d0*/  PRMT R3, R11, 0x5410, R2 ;  /* 0x000054100b037816 */ /* 0x004fc60000000002 */
[-C--:B---3--:R-:W-:Y:S02]  /*06e0*/  HMUL2 R2, R15, R4.reuse.H0_H0 ;  /* 0x200000040f027232 */ /* 0x088fe40000000000 */
[----:B------:R-:W-:Y:S01]  /*06f0*/  HMUL2 R3, R3, R4.H0_H0 ;  /* 0x2000000403037232 */ /* 0x000fe20000000000 */
[C---:B------:R-:W-:Y:S01]  /*0700*/  IMAD R4, R10.reuse, 0x8, R1 ;  /* 0x000000080a047824 */ /* 0x040fe200078e0201 */
[----:B------:R-:W-:-:S04]  /*0710*/  IADD3 R10, R10, 0x1, RZ ;  /* 0x000000010a0a7810 */ /* 0x000fc80007ffe0ff */
[----:B------:R0:W-:Y:S01]  /*0720*/  STL.64 [R4], R2 ;  /* 0x0000000204007387 */ /* 0x0001e20000100a00 */
[----:B------:R-:W-:Y:S05]  /*0730*/  @!P0 BRA `(.L_x_3225) ;  /* 0xfffffd5000008947 */ /* 0x000fea000383ffff */
.L_x_3224:
[----:B------:R-:W2:Y:S04]  /*0740*/  LDL.64 R16, [R1] ;  /* 0x0000000001107983 */ /* 0x000ea80000100a00 */
[----:B------:R3:W4:Y:S01]  /*0750*/  LDG.E.U16.CONSTANT R15, [R12.64+0x2] ;  /* 0x000002060c0f7981 */ /* 0x000722000c1e9500 */
[C---:B------:R-:W-:Y:S01]  /*0760*/  ISETP.GT.AND P0, PT, R108.reuse, c[0x0][0x1a8], PT ;  /* 0x00006a006c007a0c */ /* 0x040fe20003f04270 */
[----:B------:R-:W-:Y:S01]  /*0770*/  UMOV UR4, URZ ;  /* 0x0000003f00047c82 */ /* 0x000fe20008000000 */
[C---:B------:R-:W-:Y:S01]  /*0780*/  ISETP.GT.AND P1, PT, R108.reuse, c[0x0][0x1ac], PT ;  /* 0x00006b006c007a0c */ /* 0x040fe20003f24270 */
[----:B------:R-:W-:Y:S01]  /*0790*/  IMAD.MOV.U32 R103, RZ, RZ, RZ ;  /* 0x000000ffff677224 */ /* 0x000fe200078e00ff */
        /* <DEDUP_REMOVED lines=41> */
[----:B------:R-:W-:Y:S01]  /*0a30*/  IMAD.MOV.U32 R4, RZ, RZ, RZ ;  /* 0x000000ffff047224 */ /* 0x000fe200078e00ff */
[----:B-1-3--:R-:W-:Y:S01]  /*0a40*/  PRMT R13, RZ, 0x5410, RZ ;  /* 0x00005410ff0d7816 */ /* 0x00afe200000000ff */
        /* <DEDUP_REMOVED lines=17> */
[C---:B------:R-:W-:Y:S02]  /*0b60*/  ISETP.GE.AND P0, PT, R108.reuse, R111, PT ;  /* 0x0000006f6c00720c */ /* 0x040fe40003f06270 */
[----:B------:R-:W-:Y:S02]  /*0b70*/  PRMT R5, RZ, 0x5410, RZ ;  /* 0x00005410ff057816 */ /* 0x000fe400000000ff */
[----:B------:R-:W-:Y:S02]  /*0b80*/  ISETP.GE.OR P0, PT, R108, c[0x0][0x1a8], P0 ;  /* 0x00006a006c007a0c */ /* 0x000fe40000706670 */
[----:B--2---:R-:W-:Y:S02]  /*0b90*/  PRMT R100, R16, 0x5432, R16 ;  /* 0x0000543210647816 */ /* 0x004fe40000000010 */
[----:B------:R-:W-:Y:S01]  /*0ba0*/  PRMT R99, R17, 0x5432, R17 ;  /* 0x0000543211637816 */ /* 0x000fe20000000011 */
[----:B----4-:R-:W-:-:S08]  /*0bb0*/  IMAD.IADD R102, R108, 0x1, R15 ;  /* 0x000000016c667824 */ /* 0x010fd000078e020f */
[----:B------:R-:W-:Y:S05]  /*0bc0*/  @P0 BRA `(.L_x_3226) ;  /* 0x0000685000000947 */ /* 0x000fea0003800000 */
[----:B------:R-:W-:Y:S01]  /*0bd0*/  IMAD.MOV.U32 R103, RZ, RZ, RZ ;  /* 0x000000ffff677224 */ /* 0x000fe200078e00ff */
[----:B------:R-:W-:Y:S01]  /*0be0*/  PRMT R14, RZ, 0x7610, R14 ;  /* 0x00007610ff0e7816 */ /* 0x000fe2000000000e */
[----:B------:R-:W-:Y:S02]  /*0bf0*/  UMOV UR4, URZ ;  /* 0x0000003f00047c82 */ /* 0x000fe40008000000 */
.L_x_3227:
[----:B------:R-:W2:Y:S01]  /*0c00*/  LDG.E.128.CONSTANT R16, [R112.64] ;  /* 0x0000000670107981 */ /* 0x000ea2000c1e9d00 */
[----:B------:R-:W-:Y:S01]  /*0c10*/  ISETP.NE.AND P0, PT, R108, R102, PT ;  /* 0x000000666c00720c */ /* 0x000fe20003f05270 */
[----:B------:R-:W-:-:S04]  /*0c20*/  IMAD.MOV.U32 R25, RZ, RZ, 0x4 ;  /* 0x00000004ff197424 */ /* 0x000fc800078e00ff */
[----:B------:R-:W-:-:S05]  /*0c30*/  IMAD.WIDE R26, R25, c[0x0][0x18c], R112 ;  /* 0x00006300191a7a25 */ /* 0x000fca00078e0270 */
[----:B------:R0:W3:Y:S03]  /*0c40*/  LDG.E.128.CONSTANT R28, [R26.64] ;  /* 0x000000061a1c7981 */ /* 0x0000e6000c1e9d00 */
[----:B------:R-:W-:Y:S02]  /*0c50*/  @!P0 IMAD.SHL.U32 R20, R108, 0x2, RZ ;  /* 0x000000026c148824 */ /* 0x000fe400078e00ff */
[----:B------:R-:W-:-:S04]  /*0c60*/  @!P0 IMAD.MOV.U32 R21, RZ, RZ, 0x2 ;  /* 0x00000002ff158424 */ /* 0x000fc800078e00ff */
[----:B------:R-:W-:-:S05]  /*0c70*/  @!P0 IMAD.WIDE R20, R20, R21, c[0x0][0x198] ;  /* 0x0000660014148625 */ /* 0x000fca00078e0215 */
[----:B------:R1:W4:Y:S01]  /*0c80*/  @!P0 LDG.E.U16.CONSTANT R15, [R20.64+0x2] ;  /* 0x00000206140f8981 */ /* 0x000322000c1e9500 */
[----:B------:R-:W-:-:S05]  /*0c90*/  @!P0 IADD3 R103, R103, 0x1, RZ ;  /* 0x0000000167678810 */ /* 0x000fca0007ffe0ff */
[----:B------:R-:W-:-:S06]  /*0ca0*/  @!P0 IMAD R2, R103, 0x8, R1 ;  /* 0x0000000867028824 */ /* 0x000fcc00078e0201 */
[----:B------:R-:W5:Y:S01]  /*0cb0*/  @!P0 LDL.64 R2, [R2] ;  /* 0x0000000002028983 */ /* 0x000f620000100a00 */
[----:B0-----:R-:W-:Y:S01]  /*0cc0*/  IMAD.WIDE R26, R25, c[0x0][0x18c], R26 ;  /* 0x00006300191a7a25 */ /* 0x001fe200078e021a */
[----:B--2---:R-:W-:Y:S02]  /*0cd0*/  LOP3.LUT R0, R17, 0xff, RZ, 0xc0, !PT ;  /* 0x000000ff11007812 */ /* 0x004fe400078ec0ff */
[----:B-1----:R-:W-:Y:S02]  /*0ce0*/  LOP3.LUT R21, R18, 0xff, RZ, 0xc0, !PT ;  /* 0x000000ff12157812 */ /* 0x002fe400078ec0ff */
[----:B------:R-:W-:Y:S02]  /*0cf0*/  IADD3 R20, R0, -0x80, RZ ;  /* 0xffffff8000147810 */ /* 0x000fe40007ffe0ff */
[----:B------:R-:W-:Y:S02]  /*0d00*/  LOP3.LUT R0, R19, 0xff, RZ, 0xc0, !PT ;  /* 0x000000ff13007812 */ /* 0x000fe400078ec0ff */
[----:B------:R0:W1:Y:S01]  /*0d10*/  I2F.F16 R37, R20 ;  /* 0x0000001400257306 */ /* 0x0000620000200c00 */
[----:B------:R-:W-:-:S02]  /*0d20*/  IADD3 R21, R21, -0x80, RZ ;  /* 0xffffff8015157810 */ /* 0x000fc40007ffe0ff */
[----:B------:R-:W-:Y:S02]  /*0d30*/  IADD3 R22, R0, -0x80, RZ ;  /* 0xffffff8000167810 */ /* 0x000fe40007ffe0ff */
[C---:B------:R-:W-:Y:S02]  /*0d40*/  LOP3.LUT R0, R16.reuse, 0xff, RZ, 0xc0, !PT ;  /* 0x000000ff10007812 */ /* 0x040fe400078ec0ff */
[----:B------:R-:W-:Y:S01]  /*0d50*/  LEA.HI R49, R16, 0xffffff80, RZ, 0x8 ;  /* 0xffffff8010317811 */ /* 0x000fe200078f40ff */
[----:B------:R-:W-:Y:S01]  /*0d60*/  I2F.F16 R38, R22 ;  /* 0x0000001600267306 */ /* 0x000fe20000200c00 */
[----:B0-----:R-:W-:Y:S02]  /*0d70*/  SHF.R.U32.HI R20, RZ, 0x8, R17 ;  /* 0x00000008ff147819 */ /* 0x001fe40000011611 */
[----:B------:R-:W-:Y:S02]  /*0d80*/  IADD3 R0, R0, -0x80, RZ ;  /* 0xffffff8000007810 */ /* 0x000fe40007ffe0ff */
[----:B------:R-:W-:-:S02]  /*0d90*/  LOP3.LUT R20, R20, 0xff, RZ, 0xc0, !PT ;  /* 0x000000ff14147812 */ /* 0x000fc400078ec0ff */
[--C-:B------:R-:W-:Y:S01]  /*0da0*/  SHF.R.U32.HI R4, RZ, 0x8, R16.reuse ;  /* 0x00000008ff047819 */ /* 0x100fe20000011610 */
[----:B------:R0:W2:Y:S01]  /*0db0*/  I2F.F16 R39, R0 ;  /* 0x0000000000277306 */ /* 0x0000a20000200c00 */
[----:B------:R-:W-:Y:S02]  /*0dc0*/  SHF.R.U32.HI R16, RZ, 0x10, R16 ;  /* 0x00000010ff107819 */ /* 0x000fe40000011610 */
[----:B------:R-:W-:Y:S02]  /*0dd0*/  LEA.HI R52, R17, 0xffffff80, RZ, 0x8 ;  /* 0xffffff8011347811 */ /* 0x000fe400078f40ff */
[----:B------:R-:W-:Y:S02]  /*0de0*/  LOP3.LUT R16, R16, 0xff, RZ, 0xc0, !PT ;  /* 0x000000ff10107812 */ /* 0x000fe400078ec0ff */
[----:B------:R-:W-:Y:S01]  /*0df0*/  SHF.R.U32.HI R17, RZ, 0x10, R17 ;  /* 0x00000010ff117819 */ /* 0x000fe20000011611 */
[----:B------:R1:W2:Y:S01]  /*0e00*/  I2F.F16 R40, R21 ;  /* 0x0000001500287306 */ /* 0x0002a20000200c00 */
[----:B0-----:R-:W-:-:S02]  /*0e10*/  IADD3 R0, R20, -0x80, RZ ;  /* 0xffffff8014007810 */ /* 0x001fc40007ffe0ff */
[----:B------:R-:W-:Y:S02]  /*0e20*/  IADD3 R16, R16, -0x80, RZ ;  /* 0xffffff8010107810 */ /* 0x000fe40007ffe0ff */
[----:B------:R-:W-:Y:S02]  /*0e30*/  LOP3.LUT R17, R17, 0xff, RZ, 0xc0, !PT ;  /* 0x000000ff11117812 */ /* 0x000fe400078ec0ff */
[----:B------:R-:W-:Y:S01]  /*0e40*/  SHF.R.U32.HI R24, RZ, 0x8, R18 ;  /* 0x00000008ff187819 */ /* 0x000fe20000011612 */
[----:B------:R0:W-:Y:S01]  /*0e50*/  I2F.F16 R45, R16 ;  /* 0x00000010002d7306 */ /* 0x0001e20000200c00 */
[----:B-1----:R1:W5:Y:S01]  /*0e60*/  LDG.E.128.CONSTANT R20, [R26.64] ;  /* 0x000000061a147981 */ /* 0x002362000c1e9d00 */
[----:B------:R-:W-:Y:S02]  /*0e70*/  IADD3 R46, R17, -0x80, RZ ;  /* 0xffffff80112e7810 */ /* 0x000fe40007ffe0ff */
[----:B------:R-:W-:Y:S02]  /*0e80*/  LOP3.LUT R4, R4, 0xff, RZ, 0xc0, !PT ;  /* 0x000000ff04047812 */ /* 0x000fe400078ec0ff */
[----:B------:R-:W-:-:S02]  /*0e90*/  LEA.HI R50, R18, 0xffffff80, RZ, 0x8 ;  /* 0xffffff8012327811 */ /* 0x000fc400078f40ff */
[----:B------:R1:W-:Y:S01]  /*0ea0*/  I2F.F16 R42, R0 ;  /* 0x00000000002a7306 */ /* 0x0003e20000200c00 */
[----:B0-----:R-:W0:Y:S01]  /*0eb0*/  LDS.64 R16, [UR4] ;  /* 0x00000004ff107984 */ /* 0x001e220008000a00 */
[----:B------:R-:W-:Y:S02]  /*0ec0*/  LOP3.LUT R24, R24, 0xff, RZ, 0xc0, !PT ;  /* 0x000000ff18187812 */ /* 0x000fe400078ec0ff */
[----:B------:R-:W-:Y:S02]  /*0ed0*/  SHF.R.U32.HI R18, RZ, 0x10, R18 ;  /* 0x00000010ff127819 */ /* 0x000fe40000011612 */
[--C-:B------:R-:W-:Y:S02]  /*0ee0*/  SHF.R.U32.HI R32, RZ, 0x10, R19.reuse ;  /* 0x00000010ff207819 */ /* 0x100fe40000011613 */
[----:B------:R-:W-:Y:S02]  /*0ef0*/  IADD3 R4, R4, -0x80, RZ ;  /* 0xffffff8004047810 */ /* 0x000fe40007ffe0ff */
[----:B------:R-:W-:Y:S01]  /*0f00*/  LEA.HI R51, R19, 0xffffff80, RZ, 0x8 ;  /* 0xffffff8013337811 */ /* 0x000fe200078f40ff */
[----:B------:R-:W-:Y:S01]  /*0f10*/  I2F.F16 R46, R46 ;  /* 0x0000002e002e7306 */ /* 0x000fe20000200c00 */
[----:B-1----:R-:W-:-:S04]  /*0f20*/  SHF.R.U32.HI R0, RZ, 0x8, R19 ;  /* 0x00000008ff007819 */ /* 0x002fc80000011613 */
[----:B------:R-:W-:Y:S02]  /*0f30*/  LOP3.LUT R0, R0, 0xff, RZ, 0xc0, !PT ;  /* 0x000000ff00007812 */ /* 0x000fe400078ec0ff */
[----:B------:R-:W-:Y:S01]  /*0f40*/  IADD3 R24, R24, -0x80, RZ ;  /* 0xffffff8018187810 */ /* 0x000fe20007ffe0ff */
[----:B------:R-:W1:Y:S01]  /*0f50*/  I2F.F16 R4, R4 ;  /* 0x0000000400047306 */ /* 0x000e620000200c00 */
[----:B------:R-:W-:Y:S02]  /*0f60*/  LOP3.LUT R18, R18, 0xff, RZ, 0xc0, !PT ;  /* 0x000000ff12127812 */ /* 0x000fe400078ec0ff */
[----:B------:R-:W-:Y:S02]  /*0f70*/  IADD3 R19, R0, -0x80, RZ ;  /* 0xffffff8000137810 */ /* 0x000fe40007ffe0ff */
[----:B------:R-:W-:Y:S02]  /*0f80*/  LOP3.LUT R32, R32, 0xff, RZ, 0xc0, !PT ;  /* 0x000000ff20207812 */ /* 0x000fe400078ec0ff */
[----:B------:R-:W-:Y:S01]  /*0f90*/  IADD3 R18, R18, -0x80, RZ ;  /* 0xffffff8012127810 */ /* 0x000fe20007ffe0ff */
[----:B------:R-:W0:Y:S01]  /*0fa0*/  I2F.F16 R43, R24 ;  /* 0x00000018002b7306 */ /* 0x000e220000200c00 */
[----:B------:R-:W-:Y:S01]  /*0fb0*/  IADD3 R32, R32, -0x80, RZ ;  /* 0xffffff8020207810 */ /* 0x000fe20007ffe0ff */
[----:B----4-:R-:W-:-:S06]  /*0fc0*/  @!P0 IMAD.IADD R102, R15, 0x1, R108 ;  /* 0x000000010f668824 */ /* 0x010fcc00078e026c */
[----:B------:R-:W4:Y:S01]  /*0fd0*/  I2F.F16 R44, R19 ;  /* 0x00000013002c7306 */ /* 0x000f220000200c00 */
[----:B---3--:R-:W-:Y:S02]  /*0fe0*/  LOP3.LUT R15, R29, 0xff, RZ, 0xc0, !PT ;  /* 0x000000ff1d0f7812 */ /* 0x008fe400078ec0ff */
[----:B------:R-:W-:-:S05]  /*0ff0*/  LOP3.LUT R35, R31, 0xff, RZ, 0xc0, !PT ;  /* 0x000000ff1f237812 */ /* 0x000fca00078ec0ff */
[----:B------:R-:W3:Y:S01]  /*1000*/  I2F.F16 R47, R18 ;  /* 0x00000012002f7306 */ /* 0x000ee20000200c00 */
[----:B0-----:R-:W-:Y:S01]  /*1010*/  HADD2.F32 R58, -RZ, R16.H0_H0 ;  /* 0x20000010ff3a7230 */ /* 0x001fe20000004100 */
[----:B------:R-:W-:-:S06]  /*1020*/  IADD3 R54, R15, -0x80, RZ ;  /* 0xffffff800f367810 */ /* 0x000fcc0007ffe0ff */
[----:B------:R0:W1:Y:S01]  /*1030*/  I2F.F16 R48, R32 ;  /* 0x0000002000307306 */ /* 0x0000620000200c00 */
[----:B------:R-:W-:Y:S01]  /*1040*/  HADD2.F32 R59, -RZ, R16.H1_H1 ;  /* 0x30000010ff3b7230 */ /* 0x000fe20000004100 */
[----:B------:R-:W-:Y:S01]  /*1050*/  LOP3.LUT R0, R28, 0xff, RZ, 0xc0, !PT ;  /* 0x000000ff1c007812 */ /* 0x000fe200078ec0ff */
[----:B------:R-:W-:Y:S01]  /*1060*/  HADD2.F32 R37, -RZ, R37.H0_H0 ;  /* 0x20000025ff257230 */ /* 0x000fe20000004100 */
[----:B------:R-:W-:Y:S01]  /*1070*/  LOP3.LUT R16, R30, 0xff, RZ, 0xc0, !PT ;  /* 0x000000ff1e107812 */ /* 0x000fe200078ec0ff */
[----:B--2---:R-:W-:-:S03]  /*1080*/  HADD2.F32 R39, -RZ, R39.H0_H0 ;  /* 0x20000027ff277230 */ /* 0x004fc60000004100 */
[----:B------:R-:W2:Y:S01]  /*1090*/  I2F.F16 R49, R49 ;  /* 0x0000003100317306 */ /* 0x000ea20000200c00 */
[----:B0-----:R-:W0:Y:S01]  /*10a0*/  LDS.64 R32, [UR4+0x8] ;  /* 0x00000804ff207984 */ /* 0x001e220008000a00 */
[----:B------:R-:W-:Y:S01]  /*10b0*/  SHF.R.U32.HI R15, RZ, 0x8, R28 ;  /* 0x00000008ff0f7819 */ /* 0x000fe2000001161c */
[----:B------:R-:W-:Y:S01]  /*10c0*/  HADD2.F32 R40, -RZ, R40.H0_H0 ;  /* 0x20000028ff287230 */ /* 0x000fe20000004100 */
[----:B------:R-:W-:-:S04]  /*10d0*/  IMAD.WIDE R26, R25, c[0x0][0x18c], R26 ;  /* 0x00006300191a7a25 */ /* 0x000fc800078e021a */
[----:B------:R-:W0:Y:S01]  /*10e0*/  I2F.F16 R52, R52 ;  /* 0x0000003400347306 */ /* 0x000e220000200c00 */
[----:B------:R-:W-:Y:S01]  /*10f0*/  HADD2.F32 R38, -RZ, R38.H0_H0 ;  /* 0x20000026ff267230 */ /* 0x000fe20000004100 */
[----:B------:R-:W-:-:S06]  /*1100*/  IADD3 R35, R35, -0x80, RZ ;  /* 0xffffff8023237810 */ /* 0x000fcc0007ffe0ff */
[----:B------:R-:W0:Y:S01]  /*1110*/  I2F.F16 R50, R50 ;  /* 0x0000003200327306 */ /* 0x000e220000200c00 */
[----:B------:R-:W-:-:S07]  /*1120*/  IADD3 R53, R0, -0x80, RZ ;  /* 0xffffff8000357810 */ /* 0x000fce0007ffe0ff */
[----:B------:R-:W0:Y:S01]  /*1130*/  I2F.F16 R51, R51 ;  /* 0x0000003300337306 */ /* 0x000e220000200c00 */
[----:B------:R-:W-:Y:S01]  /*1140*/  LOP3.LUT R15, R15, 0xff, RZ, 0xc0, !PT ;  /* 0x000000ff0f0f7812 */ /* 0x000fe200078ec0ff */
[----:B-1----:R-:W-:Y:S01]  /*1150*/  HADD2.F32 R41, -RZ, R4.H0_H0 ;  /* 0x20000004ff297230 */ /* 0x002fe20000004100 */
[----:B------:R-:W-:Y:S01]  /*1160*/  SHF.R.U32.HI R24, RZ, 0x8, R29 ;  /* 0x00000008ff187819 */ /* 0x000fe2000001161d */
[----:B------:R-:W-:Y:S01]  /*1170*/  HADD2.F32 R42, -RZ, R42.H0_H0 ;  /* 0x2000002aff2a7230 */ /* 0x000fe20000004100 */
[----:B------:R-:W-:Y:S01]  /*1180*/  IADD3 R55, R16, -0x80, RZ ;  /* 0xffffff8010377810 */ /* 0x000fe20007ffe0ff */
[----:B------:R-:W-:Y:S01]  /*1190*/  HADD2.F32 R43, -RZ, R43.H0_H0 ;  /* 0x2000002bff2b7230 */ /* 0x000fe20000004100 */
[----:B------:R-:W-:Y:S01]  /*11a0*/  FFMA.FTZ R4, R39, R58, RZ ;  /* 0x0000003a27047223 */ /* 0x000fe200000100ff */
[--C-:B------:R-:W-:Y:S01]  /*11b0*/  HADD2.F32 R63, -RZ, R17.reuse.H0_H0 ;  /* 0x20000011ff3f7230 */ /* 0x100fe20000004100 */
[----:B------:R1:W-:Y:S01]  /*11c0*/  I2F.F16 R56, R35 ;  /* 0x0000002300387306 */ /* 0x0003e20000200c00 */
[----:B------:R-:W-:Y:S01]  /*11d0*/  HADD2.F32 R0, -RZ, R17.H1_H1 ;  /* 0x30000011ff007230 */ /* 0x000fe20000004100 */
[C---:B------:R-:W-:Y:S01]  /*11e0*/  FFMA.FTZ R60, R58.reuse, R37, RZ ;  /* 0x000000253a3c7223 */ /* 0x040fe200000100ff */
[----:B----4-:R-:W-:Y:S01]  /*11f0*/  HADD2.F32 R44, -RZ, R44.H0_H0 ;  /* 0x2000002cff2c7230 */ /* 0x010fe20000004100 */
[C---:B------:R-:W-:Y:S01]  /*1200*/  FFMA.FTZ R62, R58.reuse, R40, RZ ;  /* 0x000000283a3e7223 */ /* 0x040fe200000100ff */
[----:B------:R4:W4:Y:S01]  /*1210*/  LDG.E.128.CONSTANT R16, [R26.64] ;  /* 0x000000061a107981 */ /* 0x000922000c1e9d00 */
[----:B------:R-:W-:Y:S01]  /*1220*/  IADD3 R15, R15, -0x80, RZ ;  /* 0xffffff800f0f7810 */ /* 0x000fe20007ffe0ff */
[----:B------:R-:W-:Y:S01]  /*1230*/  HADD2.F32 R45, -RZ, R45.H0_H0 ;  /* 0x2000002dff2d7230 */ /* 0x000fe20000004100 */
[----:B-1----:R-:W-:Y:S01]  /*1240*/  FFMA.FTZ R35, R58, R38, RZ ;  /* 0x000000263a237223 */ /* 0x002fe200000100ff */
[----:B------:R-:W-:Y:S01]  /*1250*/  HADD2.F32 R46, -RZ, R46.H0_H0 ;  /* 0x2000002eff2e7230 */ /* 0x000fe20000004100 */
[----:B------:R-:W-:Y:S01]  /*1260*/  LOP3.LUT R24, R24, 0xff, RZ, 0xc0, !PT ;  /* 0x000000ff18187812 */ /* 0x000fe200078ec0ff */
[----:B---3--:R-:W-:Y:S01]  /*1270*/  HADD2.F32 R47, -RZ, R47.H0_H0 ;  /* 0x2000002fff2f7230 */ /* 0x008fe20000004100 */
[----:B------:R-:W-:Y:S01]  /*1280*/  FFMA.FTZ R4, R41, R59, R4 ;  /* 0x0000003b29047223 */ /* 0x000fe20000010004 */
[----:B------:R-:W-:Y:S01]  /*1290*/  HADD2.F32 R48, -RZ, R48.H0_H0 ;  /* 0x20000030ff307230 */ /* 0x000fe20000004100 */
[----:B------:R-:W-:-:S02]  /*12a0*/  FFMA.FTZ R60, R59, R42, R60 ;  /* 0x0000002a3b3c7223 */ /* 0x000fc4000001003c */
[C---:B------:R-:W-:Y:S02]  /*12b0*/  FFMA.FTZ R62, R59.reuse, R43, R62 ;  /* 0x0000002b3b3e7223 */ /* 0x040fe4000001003e */
[----:B------:R-:W-:Y:S01]  /*12c0*/  FFMA.FTZ R59, R59, R44, R35 ;  /* 0x0000002c3b3b7223 */ /* 0x000fe20000010023 */
[----:B------:R1:W-:Y:S01]  /*12d0*/  I2F.F16 R57, R15 ;  /* 0x0000000f00397306 */ /* 0x0003e20000200c00 */
[----:B------:R-:W-:Y:S01]  /*12e0*/  IADD3 R24, R24, -0x80, RZ ;  /* 0xffffff8018187810 */ /* 0x000fe20007ffe0ff */
[----:B------:R-:W-:Y:S01]  /*12f0*/  FFMA.FTZ R4, R45, R63, R4 ;  /* 0x0000003f2d047223 */ /* 0x000fe20000010004 */
[----:B--2---:R-:W-:Y:S01]  /*1300*/  HADD2.F32 R49, -RZ, R49.H0_H0 ;  /* 0x20000031ff317230 */ /* 0x004fe20000004100 */
[C---:B------:R-:W-:Y:S01]  /*1310*/  FFMA.FTZ R35, R63.reuse, R47, R62 ;  /* 0x0000002f3f237223 */ /* 0x040fe2000001003e */
[----:B0-----:R-:W-:Y:S02]  /*1320*/  HADD2.F32 R52, -RZ, R52.H0_H0 ;  /* 0x20000034ff347230 */ /* 0x001fe40000004100 */
[----:B------:R-:W-:Y:S01]  /*1330*/  HADD2.F32 R50, -RZ, R50.H0_H0 ;  /* 0x20000032ff327230 */ /* 0x000fe20000004100 */
[C---:B-1----:R-:W-:Y:S01]  /*1340*/  FFMA.FTZ R15, R63.reuse, R46, R60 ;  /* 0x0000002e3f0f7223 */ /* 0x042fe2000001003c */
[----:B------:R-:W-:Y:S01]  /*1350*/  HADD2.F32 R51, -RZ, R51.H0_H0 ;  /* 0x20000033ff337230 */ /* 0x000fe20000004100 */
[----:B------:R-:W-:Y:S01]  /*1360*/  FFMA.FTZ R63, R63, R48, R59 ;  /* 0x000000303f3f7223 */ /* 0x000fe2000001003b */
[----:B------:R-:W-:Y:S01]  /*1370*/  SHF.R.U32.HI R34, RZ, 0x8, R30 ;  /* 0x00000008ff227819 */ /* 0x000fe2000001161e */
[----:B------:R0:W-:Y:S01]  /*1380*/  I2F.F16 R58, R24 ;  /* 0x00000018003a7306 */ /* 0x0001e20000200c00 */
[----:B------:R-:W-:Y:S01]  /*1390*/  FFMA.FTZ R59, R0, R52, R15 ;  /* 0x00000034003b7223 */ /* 0x000fe2000001000f */
[----:B------:R-:W-:Y:S01]  /*13a0*/  LEA.HI R67, R30, 0xffffff80, RZ, 0x8 ;  /* 0xffffff801e437811 */ /* 0x000fe200078f40ff */
[C---:B------:R-:W-:Y:S01]  /*13b0*/  FFMA.FTZ R60, R0.reuse, R50, R35 ;  /* 0x00000032003c7223 */ /* 0x040fe20000010023 */
[----:B------:R-:W-:Y:S01]  /*13c0*/  LEA.HI R69, R31, 0xffffff80, RZ, 0x8 ;  /* 0xffffff801f457811 */ /* 0x000fe200078f40ff */
[----:B------:R-:W-:Y:S01]  /*13d0*/  FFMA.FTZ R64, R0, R51, R63 ;  /* 0x0000003300407223 */ /* 0x000fe2000001003f */
[----:B------:R-:W-:Y:S01]  /*13e0*/  SHF.R.U32.HI R36, RZ, 0x8, R31 ;  /* 0x00000008ff247819 */ /* 0x000fe2000001161f */
[----:B0-----:R-:W-:Y:S01]  /*13f0*/  FFMA.FTZ R24, R49, R0, R4 ;  /* 0x0000000031187223 */ /* 0x001fe20000010004 */
[----:B------:R-:W-:-:S02]  /*1400*/  SHF.R.U32.HI R0, RZ, 0x10, R30 ;  /* 0x00000010ff007819 */ /* 0x000fc4000001161e */
[----:B------:R-:W-:Y:S02]  /*1410*/  SHF.R.U32.HI R4, RZ, 0x10, R31 ;  /* 0x00000010ff047819 */ /* 0x000fe4000001161f */
[----:B------:R-:W-:Y:S01]  /*1420*/  LEA.HI R61, R28, 0xffffff80, RZ, 0x8 ;  /* 0xffffff801c3d7811 */ /* 0x000fe200078f40ff */
[----:B------:R-:W0:Y:S01]  /*1430*/  LDS.64 R30, [UR4+0x80] ;  /* 0x00008004ff1e7984 */ /* 0x000e220008000a00 */
[----:B------:R-:W-:Y:S02]  /*1440*/  LOP3.LUT R34, R34, 0xff, RZ, 0xc0, !PT ;  /* 0x000000ff22227812 */ /* 0x000fe400078ec0ff */
[----:B------:R-:W-:Y:S01]  /*1450*/  SHF.R.U32.HI R28, RZ, 0x10, R28 ;  /* 0x00000010ff1c7819 */ /* 0x000fe2000001161c */
[----:B------:R-:W1:Y:S01]  /*1460*/  I2F.F16 R55, R55 ;  /* 0x0000003700377306 */ /* 0x000e620000200c00 */
[----:B------:R-:W-:Y:S02]  /*1470*/  LEA.HI R66, R29, 0xffffff80, RZ, 0x8 ;  /* 0xffffff801d427811 */ /* 0x000fe400078f40ff */
[----:B------:R-:W-:-:S02]  /*1480*/  IADD3 R34, R34, -0x80, RZ ;  /* 0xffffff8022227810 */ /* 0x000fc40007ffe0ff */
[----:B------:R-:W-:Y:S02]  /*1490*/  SHF.R.U32.HI R29, RZ, 0x10, R29 ;  /* 0x00000010ff1d7819 */ /* 0x000fe4000001161d */
[----:B------:R-:W-:Y:S01]  /*14a0*/  LOP3.LUT R0, R0, 0xff, RZ, 0xc0, !PT ;  /* 0x000000ff00007812 */ /* 0x000fe200078ec0ff */
[----:B------:R-:W2:Y:S01]  /*14b0*/  I2F.F16 R53, R53 ;  /* 0x0000003500357306 */ /* 0x000ea20000200c00 */
[----:B------:R-:W-:Y:S02]  /*14c0*/  LOP3.LUT R28, R28, 0xff, RZ, 0xc0, !PT ;  /* 0x000000ff1c1c7812 */ /* 0x000fe400078ec0ff */
[----:B------:R-:W-:Y:S02]  /*14d0*/  LOP3.LUT R29, R29, 0xff, RZ, 0xc0, !PT ;  /* 0x000000ff1d1d7812 */ /* 0x000fe400078ec0ff */
[----:B------:R-:W-:Y:S02]  /*14e0*/  IADD3 R0, R0, -0x80, RZ ;  /* 0xffffff8000007810 */ /* 0x000fe40007ffe0ff */
[----:B------:R-:W-:Y:S01]  /*14f0*/  LOP3.LUT R4, R4, 0xff, RZ, 0xc0, !PT ;  /* 0x000000ff04047812 */ /* 0x000fe200078ec0ff */
[----:B------:R-:W3:Y:S01]  /*1500*/  I2F.F16 R54, R54 ;  /* 0x0000003600367306 */ /* 0x000ee20000200c00 */
[----:B------:R-:W-:-:S02]  /*1510*/  IADD3 R28, R28, -0x80, RZ ;  /* 0xffffff801c1c7810 */ /* 0x000fc40007ffe0ff */
[----:B------:R-:W-:Y:S02]  /*1520*/  IADD3 R29, R29, -0x80, RZ ;  /* 0xffffff801d1d7810 */ /* 0x000fe40007ffe0ff */
[----:B------:R-:W-:-:S03]  /*1530*/  IADD3 R4, R4, -0x80, RZ ;  /* 0xffffff8004047810 */ /* 0x000fc60007ffe0ff */
[----:B------:R-:W0:Y:S01]  /*1540*/  I2F.F16 R34, R34 ;  /* 0x0000002200227306 */ /* 0x000e220000200c00 */
[----:B------:R-:W-:-:S07]  /*1550*/  LOP3.LUT R36, R36, 0xff, RZ, 0xc0, !PT ;  /* 0x000000ff24247812 */ /* 0x000fce00078ec0ff */
[----:B------:R-:W0:Y:S01]  /*1560*/  I2F.F16 R72, R28 ;  /* 0x0000001c00487306 */ /* 0x000e220000200c00 */
[----:B------:R-:W-:Y:S01]  /*1570*/  IADD3 R36, R36, -0x80, RZ ;  /* 0xffffff8024247810 */ /* 0x000fe20007ffe0ff */
[----:B------:R-:W-:-:S06]  /*1580*/  HADD2.F32 R15, -RZ, R32.H0_H0 ;  /* 0x20000020ff0f7230 */ /* 0x000fcc0000004100 */
[----:B------:R-:W0:Y:S01]  /*1590*/  I2F.F16 R0, R0 ;  /* 0x0000000000007306 */ /* 0x000e220000200c00 */
[----:B-1----:R-:W-:Y:S02]  /*15a0*/  HADD2.F32 R55, -RZ, R55.H0_H0 ;  /* 0x20000037ff377230 */ /* 0x002fe40000004100 */
[----:B--2---:R-:W-:-:S05]  /*15b0*/  HADD2.F32 R53, -RZ, R53.H0_H0 ;  /* 0x20000035ff357230 */ /* 0x004fca0000004100 */
[----:B------:R1:W2:Y:S01]  /*15c0*/  I2F.F16 R71, R29 ;  /* 0x0000001d00477306 */ /* 0x0002a20000200c00 */
[----:B---3--:R-:W-:-:S07]  /*15d0*/  HADD2.F32 R54, -RZ, R54.H0_H0 ;  /* 0x20000036ff367230 */ /* 0x008fce0000004100 */
[----:B------:R-:W3:Y:S01]  /*15e0*/  I2F.F16 R61, R61 ;  /* 0x0000003d003d7306 */ /* 0x000ee20000200c00 */
[----:B------:R-:W-:-:S07]  /*15f0*/  HADD2.F32 R56, -RZ, R56.H0_H0 ;  /* 0x20000038ff387230 */ /* 0x000fce0000004100 */
[----:B------:R-:W0:Y:S01]  /*1600*/  I2F.F16 R67, R67 ;  /* 0x0000004300437306 */ /* 0x000e220000200c00 */
[----:B------:R-:W-:-:S07]  /*1610*/  HADD2.F32 R32, -RZ, R32.H1_H1 ;  /* 0x30000020ff207230 */ /* 0x000fce0000004100 */
[----:B------:R-:W1:Y:S01]  /*1620*/  I2F.F16 R4, R4 ;  /* 0x0000000400047306 */ /* 0x000e620000200c00 */
[----:B------:R-:W-:Y:S01]  /*1630*/  FFMA.FTZ R63, R15, R55, R60 ;  /* 0x000000370f3f7223 */ /* 0x000fe2000001003c */
[----:B------:R-:W-:-:S06]  /*1640*/  HADD2.F32 R57, -RZ, R57.H0_H0 ;  /* 0x20000039ff397230 */ /* 0x000fcc0000004100 */
[----:B------:R-:W2:Y:S01]  /*1650*/  I2F.F16 R66, R66 ;  /* 0x0000004200427306 */ /* 0x000ea20000200c00 */
[----:B------:R-:W-:Y:S01]  /*1660*/  FFMA.FTZ R24, R53, R15, R24 ;  /* 0x0000000f35187223 */ /* 0x000fe20000010018 */
[----:B0-----:R-:W-:-:S06]  /*1670*/  HADD2.F32 R60, -RZ, R34.H0_H0 ;  /* 0x20000022ff3c7230 */ /* 0x001fcc0000004100 */
[----:B------:R-:W0:Y:S01]  /*1680*/  I2F.F16 R36, R36 ;  /* 0x0000002400247306 */ /* 0x000e220000200c00 */
[--C-:B------:R-:W-:Y:S01]  /*1690*/  HADD2.F32 R35, -RZ, R33.reuse.H0_H0 ;  /* 0x20000021ff237230 */ /* 0x100fe20000004100 */
[C---:B------:R-:W-:Y:S01]  /*16a0*/  FFMA.FTZ R64, R15.reuse, R56, R64 ;  /* 0x000000380f407223 */ /* 0x040fe20000010040 */
[----:B------:R-:W-:Y:S01]  /*16b0*/  HADD2.F32 R62, -RZ, R33.H1_H1 ;  /* 0x30000021ff3e7230 */ /* 0x000fe20000004100 */
[----:B------:R-:W-:Y:S01]  /*16c0*/  FFMA.FTZ R33, R15, R54, R59 ;  /* 0x000000360f217223 */ /* 0x000fe2000001003b */
[----:B------:R-:W-:Y:S01]  /*16d0*/  HADD2.F32 R58, -RZ, R58.H0_H0 ;  /* 0x2000003aff3a7230 */ /* 0x000fe20000004100 */
[----:B-1----:R-:W1:Y:S01]  /*16e0*/  LDS.64 R28, [UR4+0x88] ;  /* 0x00008804ff1c7984 */ /* 0x002e620008000a00 */
[----:B------:R-:W-:Y:S01]  /*16f0*/  HADD2.F32 R72, -RZ, R72.H0_H0 ;  /* 0x20000048ff487230 */ /* 0x000fe20000004100 */
[----:B------:R-:W-:Y:S01]  /*1700*/  FFMA.FTZ R15, R57, R32, R24 ;  /* 0x00000020390f7223 */ /* 0x000fe20000010018 */
[----:B------:R-:W-:Y:S01]  /*1710*/  HADD2.F32 R68, -RZ, R0.H0_H0 ;  /* 0x20000000ff447230 */ /* 0x000fe20000004100 */
[C---:B------:R-:W-:Y:S01]  /*1720*/  FFMA.FTZ R63, R32.reuse, R60, R63 ;  /* 0x0000003c203f7223 */ /* 0x040fe2000001003f */
[----:B--2---:R-:W-:Y:S01]  /*1730*/  HADD2.F32 R71, -RZ, R71.H0_H0 ;  /* 0x20000047ff477230 */ /* 0x004fe20000004100 */
[----:B------:R-:W-:Y:S01]  /*1740*/  FFMA.FTZ R24, R32, R58, R33 ;  /* 0x0000003a20187223 */ /* 0x000fe20000010021 */
[----:B---3--:R-:W-:Y:S01]  /*1750*/  HADD2.F32 R61, -RZ, R61.H0_H0 ;  /* 0x2000003dff3d7230 */ /* 0x008fe20000004100 */
[----:B------:R-:W-:Y:S01]  /*1760*/  FFMA.FTZ R15, R72, R35, R15 ;  /* 0x00000023480f7223 */ /* 0x000fe2000001000f */
[----:B------:R-:W-:-:S02]  /*1770*/  HADD2.F32 R67, -RZ, R67.H0_H0 ;  /* 0x20000043ff437230 */ /* 0x000fc40000004100 */
[----:B------:R-:W-:Y:S01]  /*1780*/  HADD2.F32 R70, -RZ, R4.H0_H0 ;  /* 0x20000004ff467230 */ /* 0x000fe20000004100 */
[C---:B------:R-:W-:Y:S01]  /*1790*/  FFMA.FTZ R4, R35.reuse, R68, R63 ;  /* 0x0000004423047223 */ /* 0x040fe2000001003f */
[----:B------:R-:W-:Y:S01]  /*17a0*/  HADD2.F32 R66, -RZ, R66.H0_H0 ;  /* 0x20000042ff427230 */ /* 0x000fe20000004100 */
[----:B------:R-:W-:Y:S01]  /*17b0*/  FFMA.FTZ R33, R35, R71, R24 ;  /* 0x0000004723217223 */ /* 0x000fe20000010018 */
[----:B0-----:R-:W-:Y:S01]  /*17c0*/  HADD2.F32 R59, -RZ, R36.H0_H0 ;  /* 0x20000024ff3b7230 */ /* 0x001fe20000004100 */
[----:B------:R-:W-:Y:S02]  /*17d0*/  FFMA.FTZ R63, R61, R62, R15 ;  /* 0x0000003e3d3f7223 */ /* 0x000fe4000001000f */
[C---:B------:R-:W-:Y:S01]  /*17e0*/  FFMA.FTZ R15, R62.reuse, R67, R4 ;  /* 0x000000433e0f7223 */ /* 0x040fe20000010004 */
[--C-:B------:R-:W-:Y:S01]  /*17f0*/  HADD2.F32 R4, -RZ, R30.reuse.H0_H0 ;  /* 0x2000001eff047230 */ /* 0x100fe20000004100 */
[----:B------:R-:W-:Y:S01]  /*1800*/  FFMA.FTZ R0, R62, R66, R33 ;  /* 0x000000423e007223 */ /* 0x000fe20000010021 */
[----:B------:R-:W-:-:S02]  /*1810*/  HADD2.F32 R24, -RZ, R30.H1_H1 ;  /* 0x3000001eff187230 */ /* 0x000fc40000004100 */
[--C-:B------:R-:W-:Y:S02]  /*1820*/  HADD2.F32 R33, -RZ, R31.reuse.H0_H0 ;  /* 0x2000001fff217230 */ /* 0x100fe40000004100 */
[----:B------:R-:W-:Y:S01]  /*1830*/  HADD2.F32 R34, -RZ, R31.H1_H1 ;  /* 0x3000001fff227230 */ /* 0x000fe20000004100 */
[----:B------:R-:W-:Y:S01]  /*1840*/  FFMA.FTZ R64, R32, R59, R64 ;  /* 0x0000003b20407223 */ /* 0x000fe20000010040 */
[----:B------:R-:W0:Y:S01]  /*1850*/  LDS.64 R30, [UR4+0x100] ;  /* 0x00010004ff1e7984 */ /* 0x000e220008000a00 */
[-C--:B------:R-:W-:Y:S01]  /*1860*/  FFMA.FTZ R32, R39, R4.reuse, RZ ;  /* 0x0000000427207223 */ /* 0x080fe200000100ff */
[----:B------:R-:W2:Y:S01]  /*1870*/  I2F.F16 R69, R69 ;  /* 0x0000004500457306 */ /* 0x000ea20000200c00 */
[-C--:B------:R-:W-:Y:S02]  /*1880*/  FFMA.FTZ R65, R37, R4.reuse, RZ ;  /* 0x0000000425417223 */ /* 0x080fe400000100ff */
[----:B------:R-:W-:Y:S02]  /*1890*/  FFMA.FTZ R36, R40, R4, RZ ;  /* 0x0000000428247223 */ /* 0x000fe400000100ff */
[----:B------:R-:W-:-:S02]  /*18a0*/  FFMA.FTZ R32, R41, R24, R32 ;  /* 0x0000001829207223 */ /* 0x000fc40000010020 */
[----:B------:R-:W-:Y:S02]  /*18b0*/  FFMA.FTZ R73, R38, R4, RZ ;  /* 0x0000000426497223 */ /* 0x000fe400000100ff */
[-C--:B------:R-:W-:Y:S02]  /*18c0*/  FFMA.FTZ R65, R42, R24.reuse, R65 ;  /* 0x000000182a417223 */ /* 0x080fe40000010041 */
[-C--:B------:R-:W-:Y:S02]  /*18d0*/  FFMA.FTZ R36, R43, R24.reuse, R36 ;  /* 0x000000182b247223 */ /* 0x080fe40000010024 */
[-C--:B------:R-:W-:Y:S02]  /*18e0*/  FFMA.FTZ R32, R45, R33.reuse, R32 ;  /* 0x000000212d207223 */ /* 0x080fe40000010020 */
[----:B------:R-:W-:Y:S02]  /*18f0*/  FFMA.FTZ R24, R44, R24, R73 ;  /* 0x000000182c187223 */ /* 0x000fe40000010049 */
[----:B------:R-:W-:-:S02]  /*1900*/  FFMA.FTZ R65, R46, R33, R65 ;  /* 0x000000212e417223 */ /* 0x000fc40000010041 */
[-C--:B------:R-:W-:Y:S02]  /*1910*/  FFMA.FTZ R73, R47, R33.reuse, R36 ;  /* 0x000000212f497223 */ /* 0x080fe40000010024 */
[----:B------:R-:W-:Y:S02]  /*1920*/  FFMA.FTZ R24, R48, R33, R24 ;  /* 0x0000002130187223 */ /* 0x000fe40000010018 */
[----:B------:R-:W-:Y:S02]  /*1930*/  FFMA.FTZ R4, R49, R34, R32 ;  /* 0x0000002231047223 */ /* 0x000fe40000010020 */
[----:B------:R-:W3:Y:S01]  /*1940*/  LDS.64 R32, [UR4+0x108] ;  /* 0x00010804ff207984 */ /* 0x000ee20008000a00 */
[----:B--2---:R-:W-:Y:S01]  /*1950*/  HADD2.F32 R69, -RZ, R69.H0_H0 ;  /* 0x20000045ff457230 */ /* 0x004fe20000004100 */
[----:B------:R-:W-:Y:S02]  /*1960*/  FFMA.FTZ R35, R35, R70, R64 ;  /* 0x0000004623237223 */ /* 0x000fe40000010040 */
[-C--:B------:R-:W-:Y:S01]  /*1970*/  FFMA.FTZ R36, R52, R34.reuse, R65 ;  /* 0x0000002234247223 */ /* 0x080fe20000010041 */
[--C-:B-1----:R-:W-:Y:S01]  /*1980*/  HADD2.F32 R65, -RZ, R28.reuse.H0_H0 ;  /* 0x2000001cff417230 */ /* 0x102fe20000004100 */
[----:B------:R-:W-:Y:S01]  /*1990*/  FFMA.FTZ R35, R62, R69, R35 ;  /* 0x000000453e237223 */ /* 0x000fe20000010023 */
[----:B------:R-:W-:Y:S01]  /*19a0*/  HADD2.F32 R28, -RZ, R28.H1_H1 ;  /* 0x3000001cff1c7230 */ /* 0x000fe20000004100 */
[----:B------:R-:W-:-:S02]  /*19b0*/  FFMA.FTZ R62, R50, R34, R73 ;  /* 0x00000022323e7223 */ /* 0x000fc40000010049 */
[-C--:B------:R-:W-:Y:S02]  /*19c0*/  FFMA.FTZ R4, R53, R65.reuse, R4 ;  /* 0x0000004135047223 */ /* 0x080fe40000010004 */
[-C--:B------:R-:W-:Y:S01]  /*19d0*/  FFMA.FTZ R75, R54, R65.reuse, R36 ;  /* 0x00000041364b7223 */ /* 0x080fe20000010024 */
[--C-:B------:R-:W-:Y:S01]  /*19e0*/  HADD2.F32 R73, -RZ, R29.reuse.H0_H0 ;  /* 0x2000001dff497230 */ /* 0x100fe20000004100 */
[----:B------:R-:W-:Y:S01]  /*19f0*/  FFMA.FTZ R34, R51, R34, R24 ;  /* 0x0000002233227223 */ /* 0x000fe20000010018 */
[----:B------:R-:W-:Y:S01]  /*1a00*/  HADD2.F32 R24, -RZ, R29.H1_H1 ;  /* 0x3000001dff187230 */ /* 0x000fe20000004100 */
[----:B------:R-:W-:Y:S01]  /*1a10*/  FFMA.FTZ R77, R55, R65, R62 ;  /* 0x00000041374d7223 */ /* 0x000fe2000001003e */
[----:B-----5:R-:W-:Y:S01]  /*1a20*/  @!P0 PRMT R100, R100, 0x5410, R2 ;  /* 0x0000541064648816 */ /* 0x020fe20000000002 */
[-C--:B------:R-:W-:Y:S02]  /*1a30*/  FFMA.FTZ R29, R57, R28.reuse, R4 ;  /* 0x0000001c391d7223 */ /* 0x080fe40000010004 */
[----:B------:R-:W-:-:S02]  /*1a40*/  FFMA.FTZ R4, R58, R28, R75 ;  /* 0x0000001c3a047223 */ /* 0x000fc4000001004b */
[-C--:B------:R-:W-:Y:S01]  /*1a50*/  FFMA.FTZ R77, R60, R28.reuse, R77 ;  /* 0x0000001c3c4d7223 */ /* 0x080fe2000001004d */
[----:B------:R-:W-:Y:S01]  /*1a60*/  @!P0 PRMT R100, R2, 0x7632, R100 ;  /* 0x0000763202648816 */ /* 0x000fe20000000064 */
[----:B------:R-:W-:Y:S01]  /*1a70*/  FFMA.FTZ R34, R56, R65, R34 ;  /* 0x0000004138227223 */ /* 0x000fe20000010022 */
[--C-:B0-----:R-:W-:Y:S01]  /*1a80*/  HADD2.F32 R2, -RZ, R30.reuse.H0_H0 ;  /* 0x2000001eff027230 */ /* 0x101fe20000004100 */
[-C--:B------:R-:W-:Y:S01]  /*1a90*/  FFMA.FTZ R65, R71, R73.reuse, R4 ;  /* 0x0000004947417223 */ /* 0x080fe20000010004 */
[----:B------:R-:W-:Y:S01]  /*1aa0*/  @!P0 PRMT R99, R99, 0x5410, R3 ;  /* 0x0000541063638816 */ /* 0x000fe20000000003 */
[----:B------:R-:W-:Y:S01]  /*1ab0*/  FFMA.FTZ R77, R68, R73, R77 ;  /* 0x00000049444d7223 */ /* 0x000fe2000001004d */
[----:B------:R-:W-:Y:S01]  /*1ac0*/  HADD2.F32 R30, -RZ, R30.H1_H1 ;  /* 0x3000001eff1e7230 */ /* 0x000fe20000004100 */
[----:B------:R-:W-:Y:S01]  /*1ad0*/  FFMA.FTZ R34, R59, R28, R34 ;  /* 0x0000001c3b227223 */ /* 0x000fe20000010022 */
[----:B------:R-:W-:Y:S01]  /*1ae0*/  @!P0 PRMT R99, R3, 0x7632, R99 ;  /* 0x0000763203638816 */ /* 0x000fe20000000063 */
        /* <DEDUP_REMOVED lines=32> */
[--C-:B------:R-:W-:Y:S01]  /*1cf0*/  HADD2.F32 R75, -RZ, R33.reuse.H0_H0 ;  /* 0x20000021ff4b7230 */ /* 0x100fe20000004100 */
[-C--:B------:R-:W-:Y:S01]  /*1d00*/  FFMA.FTZ R62, R60, R32.reuse, R31 ;  /* 0x000000203c3e7223 */ /* 0x080fe2000001001f */
[----:B------:R-:W-:Y:S01]  /*1d10*/  HADD2.F32 R34, -RZ, R33.H1_H1 ;  /* 0x30000021ff227230 */ /* 0x000fe20000004100 */
[-C--:B------:R-:W-:Y:S02]  /*1d20*/  FFMA.FTZ R33, R57, R32.reuse, R2 ;  /* 0x0000002039217223 */ /* 0x080fe40000010002 */
[----:B------:R-:W-:Y:S01]  /*1d30*/  FFMA.FTZ R32, R59, R32, R4 ;  /* 0x000000203b207223 */ /* 0x000fe20000010004 */
[--C-:B------:R-:W-:Y:S01]  /*1d40*/  HADD2.F32 R2, -RZ, R99.reuse.H1_H1 ;  /* 0x30000063ff027230 */ /* 0x100fe20000004100 */
[----:B------:R-:W-:Y:S01]  /*1d50*/  FMUL.FTZ R4, R0, R3 ;  /* 0x0000000300047220 */ /* 0x000fe20000410000 */
[----:B------:R-:W-:Y:S01]  /*1d60*/  HADD2.F32 R0, -RZ, R99.H0_H0 ;  /* 0x20000063ff007230 */ /* 0x000fe20000004100 */
[----:B------:R-:W-:Y:S01]  /*1d70*/  FMUL.FTZ R28, R3, R28 ;  /* 0x0000001c031c7220 */ /* 0x000fe20000410000 */
[----:B------:R-:W-:Y:S01]  /*1d80*/  HADD2.F32 R24, -RZ, R100.H1_H1 ;  /* 0x30000064ff187230 */ /* 0x000fe20000004100 */
[----:B------:R-:W-:-:S02]  /*1d90*/  FMUL.FTZ R15, R15, R2 ;  /* 0x000000020f0f7220 */ /* 0x000fc40000410000 */
[----:B------:R-:W-:Y:S02]  /*1da0*/  FMUL.FTZ R35, R35, R0 ;  /* 0x0000000023237220 */ /* 0x000fe40000410000 */
[----:B------:R-:W-:Y:S02]  /*1db0*/  IMAD.MOV.U32 R30, RZ, RZ, R14 ;  /* 0x000000ffff1e7224 */ /* 0x000fe400078e000e */
[----:B------:R-:W-:Y:S02]  /*1dc0*/  FMUL.FTZ R63, R63, R24 ;  /* 0x000000183f3f7220 */ /* 0x000fe40000410000 */
        /* <DEDUP_REMOVED lines=8> */
[----:B------:R-:W-:Y:S02]  /*1e50*/  F2FP.PACK_AB R73, RZ, R73 ;  /* 0x00000049ff49723e */ /* 0x000fe400000000ff */
[----:B------:R-:W-:Y:S02]  /*1e60*/  PRMT R63, R63, 0x5410, R4 ;  /* 0x000054103f3f7816 */ /* 0x000fe40000000004 */
[----:B------:R-:W-:Y:S01]  /*1e70*/  F2FP.PACK_AB R31, RZ, R14 ;  /* 0x0000000eff1f723e */ /* 0x000fe200000000ff */
[----:B------:R-:W-:Y:S01]  /*1e80*/  HFMA2.MMA R28, R28, 1, 1, R13 ;  /* 0x3c003c001c1c7835 */ /* 0x000fe2000000000d */
[----:B------:R-:W-:Y:S01]  /*1e90*/  PRMT R73, R73, 0x5410, R29 ;  /* 0x0000541049497816 */ /* 0x000fe2000000001d */
[----:B------:R-:W0:Y:S01]  /*1ea0*/  LDS.64 R14, [UR4+0x180] ;  /* 0x00018004ff0e7984 */ /* 0x000e220008000a00 */
[----:B------:R-:W-:-:S02]  /*1eb0*/  FFMA.FTZ R13, R71, R75, R36 ;  /* 0x0000004b470d7223 */ /* 0x000fc40000010024 */
[-C--:B------:R-:W-:Y:S01]  /*1ec0*/  FFMA.FTZ R62, R68, R75.reuse, R62 ;  /* 0x0000004b443e7223 */ /* 0x080fe2000001003e */
[----:B------:R-:W-:Y:S01]  /*1ed0*/  HFMA2.MMA R4, R63, 1, 1, R30 ;  /* 0x3c003c003f047835 */ /* 0x000fe2000000001e */
[-C--:B------:R-:W-:Y:S01]  /*1ee0*/  FFMA.FTZ R33, R72, R75.reuse, R33 ;  /* 0x0000004b48217223 */ /* 0x080fe20000010021 */
[----:B------:R-:W-:Y:S01]  /*1ef0*/  HADD2 R30, R73, R12 ;  /* 0x0000000c491e7230 */ /* 0x000fe20000000000 */
[----:B------:R-:W-:Y:S02]  /*1f00*/  FFMA.FTZ R75, R70, R75, R32 ;  /* 0x0000004b464b7223 */ /* 0x000fe40000010020 */
[----:B------:R-:W-:Y:S02]  /*1f10*/  IMAD.MOV.U32 R32, RZ, RZ, R11 ;  /* 0x000000ffff207224 */ /* 0x000fe400078e000b */
[-C--:B------:R-:W-:Y:S02]  /*1f20*/  FFMA.FTZ R12, R66, R34.reuse, R13 ;  /* 0x00000022420c7223 */ /* 0x080fe4000001000d */
[----:B------:R-:W-:-:S02]  /*1f30*/  FFMA.FTZ R11, R67, R34, R62 ;  /* 0x00000022430b7223 */ /* 0x000fc4000001003e */
[----:B------:R-:W-:Y:S02]  /*1f40*/  FMUL.FTZ R12, R3, R12 ;  /* 0x0000000c030c7220 */ /* 0x000fe40000410000 */
[----:B------:R-:W-:-:S03]  /*1f50*/  FMUL.FTZ R13, R2, R11 ;  /* 0x0000000b020d7220 */ /* 0x000fc60000410000 */
[----:B------:R-:W-:Y:S02]  /*1f60*/  F2FP.PACK_AB R11, RZ, R12 ;  /* 0x0000000cff0b723e */ /* 0x000fe400000000ff */
[----:B------:R-:W-:Y:S02]  /*1f70*/  F2FP.PACK_AB R29, RZ, R13 ;  /* 0x0000000dff1d723e */ /* 0x000fe400000000ff */
[----:B------:R-:W1:Y:S01]  /*1f80*/  LDS.64 R12, [UR4+0x188] ;  /* 0x00018804ff0c7984 */ /* 0x000e620008000a00 */
[-C--:B------:R-:W-:Y:S02]  /*1f90*/  FFMA.FTZ R75, R69, R34.reuse, R75 ;  /* 0x00000022454b7223 */ /* 0x080fe4000001004b */
[----:B------:R-:W-:Y:S02]  /*1fa0*/  FFMA.FTZ R33, R61, R34, R33 ;  /* 0x000000223d217223 */ /* 0x000fe40000010021 */
[----:B------:R-:W-:Y:S02]  /*1fb0*/  FMUL.FTZ R75, R0, R75 ;  /* 0x0000004b004b7220 */ /* 0x000fe40000410000 */
[----:B------:R-:W-:-:S02]  /*1fc0*/  FMUL.FTZ R65, R2, R65 ;  /* 0x0000004102417220 */ /* 0x000fc40000410000 */
[----:B------:R-:W-:Y:S01]  /*1fd0*/  FMUL.FTZ R33, R24, R33 ;  /* 0x0000002118217220 */ /* 0x000fe20000410000 */
[----:B------:R-:W-:Y:S02]  /*1fe0*/  F2FP.PACK_AB R75, RZ, R75 ;  /* 0x0000004bff4b723e */ /* 0x000fe400000000ff */
[----:B------:R-:W-:Y:S02]  /*1ff0*/  F2FP.PACK_AB R65, RZ, R65 ;  /* 0x00000041ff41723e */ /* 0x000fe400000000ff */
[----:B------:R-:W-:Y:S02]  /*2000*/  F2FP.PACK_AB R33, RZ, R33 ;  /* 0x00000021ff21723e */ /* 0x000fe400000000ff */
[----:B------:R-:W-:Y:S02]  /*2010*/  PRMT R29, R29, 0x5410, R75 ;  /* 0x000054101d1d7816 */ /* 0x000fe4000000004b */
[----:B------:R-:W-:Y:S02]  /*2020*/  PRMT R65, R65, 0x5410, R31 ;  /* 0x0000541041417816 */ /* 0x000fe4000000001f */
[----:B------:R-:W-:Y:S01]  /*2030*/  PRMT R33, R33, 0x5410, R11 ;  /* 0x0000541021217816 */ /* 0x000fe2000000000b */
[----:B------:R-:W-:-:S02]  /*2040*/  HADD2 R31, R29, R9 ;  /* 0x000000091d1f7230 */ /* 0x000fc40000000000 */
[--C-:B0-----:R-:W-:Y:S02]  /*2050*/  HADD2.F32 R9, -RZ, R14.reuse.H0_H0 ;  /* 0x2000000eff097230 */ /* 0x101fe40000004100 */
[----:B------:R-:W-:Y:S01]  /*2060*/  HADD2.F32 R14, -RZ, R14.H1_H1 ;  /* 0x3000000eff0e7230 */ /* 0x000fe20000004100 */
[----:B------:R-:W-:Y:S02]  /*2070*/  HFMA2.MMA R33, R33, 1, 1, R10 ;  /* 0x3c003c0021217835 */ /* 0x000fe4000000000a */
        /* <DEDUP_REMOVED lines=10> */
[-C--:B------:R-:W-:Y:S01]  /*2120*/  FFMA.FTZ R10, R45, R11.reuse, R10 ;  /* 0x0000000b2d0a7223 */ /* 0x080fe2000001000a */
[----:B------:R-:W-:Y:S01]  /*2130*/  LOP3.LUT R35, R21, 0xff, RZ, 0xc0, !PT ;  /* 0x000000ff15237812 */ /* 0x000fe200078ec0ff */
[-C--:B------:R-:W-:Y:S02]  /*2140*/  FFMA.FTZ R29, R46, R11.reuse, R29 ;  /* 0x0000000b2e1d7223 */ /* 0x080fe4000001001d */
[----:B------:R-:W-:-:S02]  /*2150*/  FFMA.FTZ R34, R47, R11, R34 ;  /* 0x0000000b2f227223 */ /* 0x000fc40000010022 */
[----:B------:R-:W-:Y:S01]  /*2160*/  FFMA.FTZ R14, R48, R11, R9 ;  /* 0x0000000b300e7223 */ /* 0x000fe20000010009 */
[--C-:B-1----:R-:W-:Y:S02]  /*2170*/  HADD2.F32 R9, -RZ, R12.reuse.H0_H0 ;  /* 0x2000000cff097230 */ /* 0x102fe40000004100 */
[----:B------:R-:W-:Y:S01]  /*2180*/  HADD2.F32 R11, -RZ, R12.H1_H1 ;  /* 0x3000000cff0b7230 */ /* 0x000fe20000004100 */
[----:B------:R-:W-:Y:S01]  /*2190*/  LOP3.LUT R12, R20, 0xff, RZ, 0xc0, !PT ;  /* 0x000000ff140c7812 */ /* 0x000fe200078ec0ff */
[-C--:B------:R-:W-:Y:S01]  /*21a0*/  FFMA.FTZ R10, R49, R15.reuse, R10 ;  /* 0x0000000f310a7223 */ /* 0x080fe2000001000a */
[----:B------:R-:W-:Y:S01]  /*21b0*/  IADD3 R73, R35, -0x80, RZ ;  /* 0xffffff8023497810 */ /* 0x000fe20007ffe0ff */
[-C--:B------:R-:W-:Y:S01]  /*21c0*/  FFMA.FTZ R29, R52, R15.reuse, R29 ;  /* 0x0000000f341d7223 */ /* 0x080fe2000001001d */
[----:B------:R-:W-:Y:S01]  /*21d0*/  IADD3 R75, R12, -0x80, RZ ;  /* 0xffffff800c4b7810 */ /* 0x000fe20007ffe0ff */
[-C--:B------:R-:W-:Y:S02]  /*21e0*/  FFMA.FTZ R34, R50, R15.reuse, R34 ;  /* 0x0000000f32227223 */ /* 0x080fe40000010022 */
[----:B------:R-:W-:Y:S01]  /*21f0*/  FFMA.FTZ R35, R51, R15, R14 ;  /* 0x0000000f33237223 */ /* 0x000fe2000001000e */
[----:B------:R-:W-:-:S02]  /*2200*/  HADD2.F32 R15, -RZ, R13.H0_H0 ;  /* 0x2000000dff0f7230 */ /* 0x000fc40000004100 */
[----:B------:R-:W-:Y:S02]  /*2210*/  HADD2.F32 R14, -RZ, R13.H1_H1 ;  /* 0x3000000dff0e7230 */ /* 0x000fe40000004100 */
[----:B------:R-:W0:Y:S01]  /*2220*/  LDS.64 R12, [UR4+0x200] ;  /* 0x00020004ff0c7984 */ /* 0x000e220008000a00 */
[----:B------:R-:W-:Y:S01]  /*2230*/  LOP3.LUT R36, R23, 0xff, RZ, 0xc0, !PT ;  /* 0x000000ff17247812 */ /* 0x000fe200078ec0ff */
[-C--:B------:R-:W-:Y:S02]  /*2240*/  FFMA.FTZ R10, R53, R9.reuse, R10 ;  /* 0x00000009350a7223 */ /* 0x080fe4000001000a */
[-C--:B------:R-:W-:Y:S01]  /*2250*/  FFMA.FTZ R29, R54, R9.reuse, R29 ;  /* 0x00000009361d7223 */ /* 0x080fe2000001001d */
[----:B------:R-:W-:Y:S01]  /*2260*/  IADD3 R74, R36, -0x80, RZ ;  /* 0xffffff80244a7810 */ /* 0x000fe20007ffe0ff */
        /* <DEDUP_REMOVED lines=24> */
[----:B------:R-:W1:Y:S02]  /*23f0*/  LDS.64 R14, [UR4+0x208] ;  /* 0x00020804ff0e7984 */ /* 0x000e640008000a00 */
[----:B------:R-:W-:Y:S01]  /*2400*/  HFMA2.MMA R29, R9, 1, 1, R8 ;  /* 0x3c003c00091d7835 */ /* 0x000fe20000000008 */
[----:B------:R-:W-:Y:S01]  /*2410*/  SHF.R.U32.HI R8, RZ, 0x8, R20 ;  /* 0x00000008ff087819 */ /* 0x000fe20000011614 */
[--C-:B0-----:R-:W-:Y:S01]  /*2420*/  HADD2.F32 R79, -RZ, R12.reuse.H0_H0 ;  /* 0x2000000cff4f7230 */ /* 0x101fe20000004100 */
[----:B------:R-:W-:Y:S01]  /*2430*/  SHF.R.U32.HI R9, RZ, 0x8, R21 ;  /* 0x00000008ff097819 */ /* 0x000fe20000011615 */
[----:B----4-:R-:W-:Y:S01]  /*2440*/  IMAD.WIDE R26, R25, c[0x0][0x18c], R26 ;  /* 0x00006300191a7a25 */ /* 0x010fe200078e021a */
[----:B------:R-:W-:Y:S01]  /*2450*/  LOP3.LUT R8, R8, 0xff, RZ, 0xc0, !PT ;  /* 0x000000ff08087812 */ /* 0x000fe200078ec0ff */
[----:B------:R-:W-:-:S02]  /*2460*/  HADD2.F32 R12, -RZ, R12.H1_H1 ;  /* 0x3000000cff0c7230 */ /* 0x000fc40000004100 */
[--C-:B------:R-:W-:Y:S02]  /*2470*/  HADD2.F32 R81, -RZ, R13.reuse.H0_H0 ;  /* 0x2000000dff517230 */ /* 0x100fe40000004100 */
[----:B------:R-:W-:Y:S01]  /*2480*/  HADD2.F32 R80, -RZ, R13.H1_H1 ;  /* 0x3000000dff507230 */ /* 0x000fe20000004100 */
[-C--:B------:R-:W-:Y:S01]  /*2490*/  FFMA.FTZ R13, R38, R79.reuse, RZ ;  /* 0x0000004f260d7223 */ /* 0x080fe200000100ff */
[----:B------:R-:W-:Y:S01]  /*24a0*/  HADD2 R7, R11, R7 ;  /* 0x000000070b077230 */ /* 0x000fe20000000000 */
[----:B------:R-:W-:Y:S02]  /*24b0*/  IADD3 R78, R8, -0x80, RZ ;  /* 0xffffff80084e7810 */ /* 0x000fe40007ffe0ff */
[----:B------:R-:W-:Y:S01]  /*24c0*/  LOP3.LUT R77, R9, 0xff, RZ, 0xc0, !PT ;  /* 0x000000ff094d7812 */ /* 0x000fe200078ec0ff */
[----:B------:R-:W-:Y:S01]  /*24d0*/  FFMA.FTZ R13, R44, R12, R13 ;  /* 0x0000000c2c0d7223 */ /* 0x000fe2000001000d */
[----:B------:R0:W2:Y:S01]  /*24e0*/  LDG.E.128.CONSTANT R8, [R26.64] ;  /* 0x000000061a087981 */ /* 0x0000a2000c1e9d00 */
[----:B------:R-:W-:-:S02]  /*24f0*/  FFMA.FTZ R39, R39, R79, RZ ;  /* 0x0000004f27277223 */ /* 0x000fc400000100ff */
[-C--:B------:R-:W-:Y:S02]  /*2500*/  FFMA.FTZ R37, R37, R79.reuse, RZ ;  /* 0x0000004f25257223 */ /* 0x080fe400000100ff */
[----:B------:R-:W-:Y:S02]  /*2510*/  FFMA.FTZ R40, R40, R79, RZ ;  /* 0x0000004f28287223 */ /* 0x000fe400000100ff */
[-C--:B------:R-:W-:Y:S02]  /*2520*/  FFMA.FTZ R38, R41, R12.reuse, R39 ;  /* 0x0000000c29267223 */ /* 0x080fe40000010027 */
[-C--:B------:R-:W-:Y:S02]  /*2530*/  FFMA.FTZ R37, R42, R12.reuse, R37 ;  /* 0x0000000c2a257223 */ /* 0x080fe40000010025 */
[----:B------:R-:W-:Y:S02]  /*2540*/  FFMA.FTZ R40, R43, R12, R40 ;  /* 0x0000000c2b287223 */ /* 0x000fe40000010028 */
[----:B------:R-:W-:-:S02]  /*2550*/  FFMA.FTZ R48, R48, R81, R13 ;  /* 0x0000005130307223 */ /* 0x000fc4000001000d */
[----:B------:R-:W3:Y:S01]  /*2560*/  LDS.64 R12, [UR4+0x90] ;  /* 0x00009004ff0c7984 */ /* 0x000ee20008000a00 */
[----:B------:R-:W-:Y:S02]  /*2570*/  LEA.HI R62, R21, 0xffffff80, RZ, 0x8 ;  /* 0xffffff80153e7811 */ /* 0x000fe400078f40ff */
[----:B------:R-:W-:Y:S01]  /*2580*/  SHF.R.U32.HI R21, RZ, 0x10, R21 ;  /* 0x00000010ff157819 */ /* 0x000fe20000011615 */
[----:B------:R-:W-:-:S03]  /*2590*/  FFMA.FTZ R37, R46, R81, R37 ;  /* 0x000000512e257223 */ /* 0x000fc60000010025 */
[----:B------:R-:W-:Y:S01]  /*25a0*/  LOP3.LUT R21, R21, 0xff, RZ, 0xc0, !PT ;  /* 0x000000ff15157812 */ /* 0x000fe200078ec0ff */
[-C--:B------:R-:W-:Y:S01]  /*25b0*/  FFMA.FTZ R38, R45, R81.reuse, R38 ;  /* 0x000000512d267223 */ /* 0x080fe20000010026 */
[----:B------:R-:W-:Y:S01]  /*25c0*/  LEA.HI R63, R20, 0xffffff80, RZ, 0x8 ;  /* 0xffffff80143f7811 */ /* 0x000fe200078f40ff */
[----:B------:R-:W-:Y:S01]  /*25d0*/  FFMA.FTZ R47, R47, R81, R40 ;  /* 0x000000512f2f7223 */ /* 0x000fe20000010028 */
[----:B------:R-:W-:Y:S02]  /*25e0*/  SHF.R.U32.HI R20, RZ, 0x10, R20 ;  /* 0x00000010ff147819 */ /* 0x000fe40000011614 */
[----:B------:R-:W-:Y:S01]  /*25f0*/  IADD3 R46, R21, -0x80, RZ ;  /* 0xffffff80152e7810 */ /* 0x000fe20007ffe0ff */
[--C-:B-1----:R-:W-:Y:S01]  /*2600*/  HADD2.F32 R21, -RZ, R14.reuse.H0_H0 ;  /* 0x2000000eff157230 */ /* 0x102fe20000004100 */
[-C--:B------:R-:W-:Y:S01]  /*2610*/  FFMA.FTZ R37, R52, R80.reuse, R37 ;  /* 0x0000005034257223 */ /* 0x080fe20000010025 */
[C---:B------:R-:W-:Y:S01]  /*2620*/  LEA.HI R64, R22.reuse, 0xffffff80, RZ, 0x8 ;  /* 0xffffff8016407811 */ /* 0x040fe200078f40ff */
[-C--:B------:R-:W-:Y:S01]  /*2630*/  FFMA.FTZ R38, R49, R80.reuse, R38 ;  /* 0x0000005031267223 */ /* 0x080fe20000010026 */
[----:B------:R-:W-:Y:S01]  /*2640*/  LOP3.LUT R35, R22, 0xff, RZ, 0xc0, !PT ;  /* 0x000000ff16237812 */ /* 0x000fe200078ec0ff */
[-C--:B------:R-:W-:Y:S01]  /*2650*/  FFMA.FTZ R50, R50, R80.reuse, R47 ;  /* 0x0000005032327223 */ /* 0x080fe2000001002f */
[----:B------:R-:W-:Y:S01]  /*2660*/  SHF.R.U32.HI R82, RZ, 0x8, R22 ;  /* 0x00000008ff527819 */ /* 0x000fe20000011616 */
[----:B------:R-:W-:Y:S01]  /*2670*/  HADD2.F32 R14, -RZ, R14.H1_H1 ;  /* 0x3000000eff0e7230 */ /* 0x000fe20000004100 */
[----:B------:R-:W-:Y:S01]  /*2680*/  LOP3.LUT R20, R20, 0xff, RZ, 0xc0, !PT ;  /* 0x000000ff14147812 */ /* 0x000fe200078ec0ff */
[----:B------:R-:W-:Y:S01]  /*2690*/  FFMA.FTZ R48, R51, R80, R48 ;  /* 0x0000005033307223 */ /* 0x000fe20000010030 */
[----:B------:R-:W-:Y:S01]  /*26a0*/  SHF.R.U32.HI R22, RZ, 0x10, R22 ;  /* 0x00000010ff167819 */ /* 0x000fe20000011616 */
[-C--:B------:R-:W-:Y:S01]  /*26b0*/  FFMA.FTZ R37, R54, R21.reuse, R37 ;  /* 0x0000001536257223 */ /* 0x080fe20000010025 */
[----:B------:R-:W-:Y:S01]  /*26c0*/  HADD2 R32, R65, R32 ;  /* 0x0000002041207230 */ /* 0x000fe20000000000 */
[-C--:B------:R-:W-:Y:S01]  /*26d0*/  FFMA.FTZ R38, R53, R21.reuse, R38 ;  /* 0x0000001535267223 */ /* 0x080fe20000010026 */
[----:B------:R-:W-:Y:S01]  /*26e0*/  LEA.HI R65, R23, 0xffffff80, RZ, 0x8 ;  /* 0xffffff8017417811 */ /* 0x000fe200078f40ff */
[----:B------:R-:W-:Y:S01]  /*26f0*/  FFMA.FTZ R55, R55, R21, R50 ;  /* 0x0000001537377223 */ /* 0x000fe20000010032 */
[----:B------:R-:W-:-:S02]  /*2700*/  SHF.R.U32.HI R83, RZ, 0x8, R23 ;  /* 0x00000008ff537819 */ /* 0x000fc40000011617 */
[----:B------:R-:W-:Y:S02]  /*2710*/  IADD3 R20, R20, -0x80, RZ ;  /* 0xffffff8014147810 */ /* 0x000fe40007ffe0ff */
[----:B------:R-:W-:Y:S01]  /*2720*/  SHF.R.U32.HI R39, RZ, 0x10, R23 ;  /* 0x00000010ff277819 */ /* 0x000fe20000011617 */
[----:B------:R-:W-:Y:S01]  /*2730*/  HADD2.F32 R23, -RZ, R15.H0_H0 ;  /* 0x2000000fff177230 */ /* 0x000fe20000004100 */
[----:B------:R-:W-:Y:S01]  /*2740*/  LOP3.LUT R22, R22, 0xff, RZ, 0xc0, !PT ;  /* 0x000000ff16167812 */ /* 0x000fe200078ec0ff */
[----:B------:R-:W-:Y:S02]  /*2750*/  FFMA.FTZ R21, R56, R21, R48 ;  /* 0x0000001538157223 */ /* 0x000fe40000010030 */
[-C--:B------:R-:W-:Y:S01]  /*2760*/  FFMA.FTZ R58, R58, R14.reuse, R37 ;  /* 0x0000000e3a3a7223 */ /* 0x080fe20000010025 */
[----:B------:R1:W-:Y:S01]  /*2770*/  I2F.F16 R45, R20 ;  /* 0x00000014002d7306 */ /* 0x0003e20000200c00 */
[-C--:B------:R-:W-:Y:S02]  /*2780*/  FFMA.FTZ R57, R57, R14.reuse, R38 ;  /* 0x0000000e39397223 */ /* 0x080fe40000010026 */
[-C--:B------:R-:W-:Y:S01]  /*2790*/  FFMA.FTZ R55, R60, R14.reuse, R55 ;  /* 0x0000000e3c377223 */ /* 0x080fe20000010037 */
[----:B------:R-:W-:Y:S01]  /*27a0*/  IADD3 R22, R22, -0x80, RZ ;  /* 0xffffff8016167810 */ /* 0x000fe20007ffe0ff */
[----:B------:R-:W-:-:S02]  /*27b0*/  FFMA.FTZ R21, R59, R14, R21 ;  /* 0x0000000e3b157223 */ /* 0x000fc40000010015 */
[-C--:B------:R-:W-:Y:S01]  /*27c0*/  FFMA.FTZ R71, R71, R23.reuse, R58 ;  /* 0x0000001747477223 */ /* 0x080fe2000001003a */
[----:B-1----:R-:W-:Y:S01]  /*27d0*/  HADD2.F32 R20, -RZ, R15.H1_H1 ;  /* 0x3000000fff147230 */ /* 0x002fe20000004100 */
[-C--:B------:R-:W-:Y:S02]  /*27e0*/  FFMA.FTZ R57, R72, R23.reuse, R57 ;  /* 0x0000001748397223 */ /* 0x080fe40000010039 */
[-C--:B------:R-:W-:Y:S01]  /*27f0*/  FFMA.FTZ R55, R68, R23.reuse, R55 ;  /* 0x0000001744377223 */ /* 0x080fe20000010037 */
[----:B------:R1:W-:Y:S01]  /*2800*/  I2F.F16 R47, R22 ;  /* 0x00000016002f7306 */ /* 0x0003e20000200c00 */
[----:B------:R-:W-:Y:S01]  /*2810*/  LOP3.LUT R15, R16, 0xff, RZ, 0xc0, !PT ;  /* 0x000000ff100f7812 */ /* 0x000fe200078ec0ff */
[----:B------:R-:W-:Y:S01]  /*2820*/  FFMA.FTZ R21, R70, R23, R21 ;  /* 0x0000001746157223 */ /* 0x000fe20000010015 */
[----:B------:R-:W-:Y:S01]  /*2830*/  LOP3.LUT R14, R17, 0xff, RZ, 0xc0, !PT ;  /* 0x000000ff110e7812 */ /* 0x000fe200078ec0ff */
[-C--:B------:R-:W-:Y:S01]  /*2840*/  FFMA.FTZ R23, R61, R20.reuse, R57 ;  /* 0x000000143d177223 */ /* 0x080fe20000010039 */
[----:B------:R-:W-:Y:S01]  /*2850*/  LOP3.LUT R37, R18, 0xff, RZ, 0xc0, !PT ;  /* 0x000000ff12257812 */ /* 0x000fe200078ec0ff */
[--C-:B---3--:R-:W-:Y:S01]  /*2860*/  HADD2.F32 R59, -RZ, R12.reuse.H0_H0 ;  /* 0x2000000cff3b7230 */ /* 0x108fe20000004100 */
[-C--:B-1----:R-:W-:Y:S01]  /*2870*/  FFMA.FTZ R22, R66, R20.reuse, R71 ;  /* 0x0000001442167223 */ /* 0x082fe20000010047 */
[----:B------:R-:W-:Y:S01]  /*2880*/  HADD2.F32 R60, -RZ, R12.H1_H1 ;  /* 0x3000000cff3c7230 */ /* 0x000fe20000004100 */
[----:B------:R-:W-:Y:S01]  /*2890*/  FFMA.FTZ R71, R67, R20, R55 ;  /* 0x0000001443477223 */ /* 0x000fe20000010037 */
[--C-:B------:R-:W-:Y:S01]  /*28a0*/  HADD2.F32 R61, -RZ, R13.reuse.H0_H0 ;  /* 0x2000000dff3d7230 */ /* 0x100fe20000004100 */
[----:B------:R-:W-:Y:S01]  /*28b0*/  IADD3 R15, R15, -0x80, RZ ;  /* 0xffffff800f0f7810 */ /* 0x000fe20007ffe0ff */
[----:B------:R-:W-:Y:S01]  /*28c0*/  HADD2.F32 R55, -RZ, R13.H1_H1 ;  /* 0x3000000dff377230 */ /* 0x000fe20000004100 */
[----:B------:R-:W-:Y:S01]  /*28d0*/  IADD3 R14, R14, -0x80, RZ ;  /* 0xffffff800e0e7810 */ /* 0x000fe20007ffe0ff */
[----:B0-----:R-:W-:Y:S01]  /*28e0*/  IMAD.WIDE R26, R25, c[0x0][0x18c], R26 ;  /* 0x00006300191a7a25 */ /* 0x001fe200078e021a */
[----:B------:R-:W-:-:S02]  /*28f0*/  LOP3.LUT R13, R19, 0xff, RZ, 0xc0, !PT ;  /* 0x000000ff130d7812 */ /* 0x000fc400078ec0ff */
[--C-:B------:R-:W-:Y:S02]  /*2900*/  SHF.R.U32.HI R12, RZ, 0x8, R16.reuse ;  /* 0x00000008ff0c7819 */ /* 0x100fe40000011610 */
[----:B------:R-:W-:Y:S01]  /*2910*/  IADD3 R51, R37, -0x80, RZ ;  /* 0xffffff8025337810 */ /* 0x000fe20007ffe0ff */
[----:B------:R-:W-:Y:S01]  /*2920*/  I2F.F16 R49, R15 ;  /* 0x0000000f00317306 */ /* 0x000fe20000200c00 */
[----:B------:R-:W-:Y:S02]  /*2930*/  LEA.HI R34, R16, 0xffffff80, RZ, 0x8 ;  /* 0xffffff8010227811 */ /* 0x000fe400078f40ff */
[----:B------:R-:W-:Y:S02]  /*2940*/  SHF.R.U32.HI R37, RZ, 0x10, R16 ;  /* 0x00000010ff257819 */ /* 0x000fe40000011610 */
[----:B------:R-:W-:Y:S02]  /*2950*/  IADD3 R52, R13, -0x80, RZ ;  /* 0xffffff800d347810 */ /* 0x000fe40007ffe0ff */
[----:B------:R-:W-:Y:S01]  /*2960*/  LOP3.LUT R16, R12, 0xff, RZ, 0xc0, !PT ;  /* 0x000000ff0c107812 */ /* 0x000fe200078ec0ff */
[----:B------:R0:W-:Y:S02]  /*2970*/  I2F.F16 R50, R14 ;  /* 0x0000000e00327306 */ /* 0x0001e40000200c00 */
[----:B0-----:R-:W3:Y:S01]  /*2980*/  LDG.E.128.CONSTANT R12, [R26.64] ;  /* 0x000000061a0c7981 */ /* 0x001ee2000c1e9d00 */
[----:B------:R-:W-:-:S05]  /*2990*/  IADD3 R35, R35, -0x80, RZ ;  /* 0xffffff8023237810 */ /* 0x000fca0007ffe0ff */
[----:B------:R-:W0:Y:S01]  /*29a0*/  I2F.F16 R75, R75 ;  /* 0x0000004b004b7306 */ /* 0x000e220000200c00 */
[----:B------:R-:W-:Y:S02]  /*29b0*/  LOP3.LUT R82, R82, 0xff, RZ, 0xc0, !PT ;  /* 0x000000ff52527812 */ /* 0x000fe400078ec0ff */
[----:B------:R-:W-:Y:S02]  /*29c0*/  LOP3.LUT R83, R83, 0xff, RZ, 0xc0, !PT ;  /* 0x000000ff53537812 */ /* 0x000fe400078ec0ff */
[----:B------:R-:W-:Y:S02]  /*29d0*/  IADD3 R77, R77, -0x80, RZ ;  /* 0xffffff804d4d7810 */ /* 0x000fe40007ffe0ff */
[----:B------:R-:W-:Y:S01]  /*29e0*/  LOP3.LUT R39, R39, 0xff, RZ, 0xc0, !PT ;  /* 0x000000ff27277812 */ /* 0x000fe200078ec0ff */
[----:B------:R-:W1:Y:S01]  /*29f0*/  I2F.F16 R73, R73 ;  /* 0x0000004900497306 */ /* 0x000e620000200c00 */
[----:B------:R-:W-:Y:S02]  /*2a00*/  IADD3 R82, R82, -0x80, RZ ;  /* 0xffffff8052527810 */ /* 0x000fe40007ffe0ff */
[----:B------:R-:W-:-:S05]  /*2a10*/  IADD3 R83, R83, -0x80, RZ ;  /* 0xffffff8053537810 */ /* 0x000fca0007ffe0ff */
[----:B------:R4:W5:Y:S01]  /*2a20*/  I2F.F16 R76, R35 ;  /* 0x00000023004c7306 */ /* 0x0009620000200c00 */
[----:B------:R-:W-:-:S07]  /*2a30*/  IADD3 R39, R39, -0x80, RZ ;  /* 0xffffff8027277810 */ /* 0x000fce0007ffe0ff */
[----:B------:R-:W0:Y:S01]  /*2a40*/  I2F.F16 R74, R74 ;  /* 0x0000004a004a7306 */ /* 0x000e220000200c00 */
[----:B------:R-:W-:-:S07]  /*2a50*/  SHF.R.U32.HI R38, RZ, 0x8, R17 ;  /* 0x00000008ff267819 */ /* 0x000fce0000011611 */
[----:B------:R-:W0:Y:S01]  /*2a60*/  I2F.F16 R78, R78 ;  /* 0x0000004e004e7306 */ /* 0x000e220000200c00 */
[----:B------:R-:W-:Y:S02]  /*2a70*/  FFMA.FTZ R69, R69, R20, R21 ;  /* 0x0000001445457223 */ /* 0x000fe40000010015 */
[----:B------:R-:W0:Y:S05]  /*2a80*/  LDS.64 R20, [UR4+0x98] ;  /* 0x00009804ff147984 */ /* 0x000e2a0008000a00 */
[----:B------:R-:W0:Y:S08]  /*2a90*/  I2F.F16 R77, R77 ;  /* 0x0000004d004d7306 */ /* 0x000e300000200c00 */
[----:B------:R-:W0:Y:S08]  /*2aa0*/  I2F.F16 R79, R82 ;  /* 0x00000052004f7306 */ /* 0x000e300000200c00 */
[----:B------:R-:W0:Y:S01]  /*2ab0*/  I2F.F16 R44, R83 ;  /* 0x00000053002c7306 */ /* 0x000e220000200c00 */
[----:B------:R-:W-:-:S07]  /*2ac0*/  LOP3.LUT R41, R38, 0xff, RZ, 0xc0, !PT ;  /* 0x000000ff26297812 */ /* 0x000fce00078ec0ff */
[----:B------:R1:W-:Y:S01]  /*2ad0*/  I2F.F16 R48, R39 ;  /* 0x0000002700307306 */ /* 0x0003e20000200c00 */
[----:B----4-:R-:W-:Y:S02]  /*2ae0*/  LEA.HI R35, R17, 0xffffff80, RZ, 0x8 ;  /* 0xffffff8011237811 */ /* 0x010fe400078f40ff */
[----:B------:R-:W-:Y:S02]  /*2af0*/  IADD3 R16, R16, -0x80, RZ ;  /* 0xffffff8010107810 */ /* 0x000fe40007ffe0ff */
[----:B-1----:R-:W-:-:S03]  /*2b00*/  SHF.R.U32.HI R39, RZ, 0x10, R17 ;  /* 0x00000010ff277819 */ /* 0x002fc60000011611 */
[----:B------:R-:W1:Y:S01]  /*2b10*/  I2F.F16 R46, R46 ;  /* 0x0000002e002e7306 */ /* 0x000e620000200c00 */
[----:B------:R-:W-:Y:S02]  /*2b20*/  LOP3.LUT R17, R37, 0xff, RZ, 0xc0, !PT ;  /* 0x000000ff25117812 */ /* 0x000fe400078ec0ff */
[----:B------:R-:W-:Y:S01]  /*2b30*/  LOP3.LUT R57, R39, 0xff, RZ, 0xc0, !PT ;  /* 0x000000ff27397812 */ /* 0x000fe200078ec0ff */
[----:B0-----:R-:W-:Y:S01]  /*2b40*/  HADD2.F32 R39, -RZ, R75.H0_H0 ;  /* 0x2000004bff277230 */ /* 0x001fe20000004100 */
[----:B------:R-:W-:Y:S01]  /*2b50*/  IADD3 R56, R41, -0x80, RZ ;  /* 0xffffff8029387810 */ /* 0x000fe20007ffe0ff */
[----:B------:R-:W-:Y:S02]  /*2b60*/  HADD2.F32 R37, -RZ, R73.H0_H0 ;  /* 0x20000049ff257230 */ /* 0x000fe40000004100 */
[----:B------:R-:W0:Y:S01]  /*2b70*/  I2F.F16 R63, R63 ;  /* 0x0000003f003f7306 */ /* 0x000e220000200c00 */
[----:B-----5:R-:W-:Y:S02]  /*2b80*/  HADD2.F32 R40, -RZ, R76.H0_H0 ;  /* 0x2000004cff287230 */ /* 0x020fe40000004100 */
[----:B------:R-:W-:-:S02]  /*2b90*/  HADD2.F32 R38, -RZ, R74.H0_H0 ;  /* 0x2000004aff267230 */ /* 0x000fc40000004100 */
[----:B------:R-:W-:-:S03]  /*2ba0*/  HADD2.F32 R41, -RZ, R78.H0_H0 ;  /* 0x2000004eff297230 */ /* 0x000fc60000004100 */
[----:B------:R-:W4:Y:S01]  /*2bb0*/  I2F.F16 R62, R62 ;  /* 0x0000003e003e7306 */ /* 0x000f220000200c00 */
[----:B------:R-:W-:Y:S01]  /*2bc0*/  HADD2.F32 R42, -RZ, R77.H0_H0 ;  /* 0x2000004dff2a7230 */ /* 0x000fe20000004100 */
[----:B------:R-:W-:-:S06]  /*2bd0*/  FFMA.FTZ R67, R37, R59, RZ ;  /* 0x0000003b25437223 */ /* 0x000fcc00000100ff */
[----:B------:R-:W5:Y:S01]  /*2be0*/  I2F.F16 R64, R64 ;  /* 0x0000004000407306 */ /* 0x000f620000200c00 */
[----:B------:R-:W-:Y:S01]  /*2bf0*/  HADD2.F32 R43, -RZ, R79.H0_H0 ;  /* 0x2000004fff2b7230 */ /* 0x000fe20000004100 */
[----:B------:R-:W-:-:S06]  /*2c00*/  FFMA.FTZ R66, R40, R59, RZ ;  /* 0x0000003b28427223 */ /* 0x000fcc00000100ff */
[----:B------:R-:W0:Y:S01]  /*2c10*/  I2F.F16 R65, R65 ;  /* 0x0000004100417306 */ /* 0x000e220000200c00 */
[----:B------:R-:W-:Y:S02]  /*2c20*/  HADD2.F32 R44, -RZ, R44.H0_H0 ;  /* 0x2000002cff2c7230 */ /* 0x000fe40000004100 */
[----:B------:R-:W-:-:S05]  /*2c30*/  HADD2.F32 R45, -RZ, R45.H0_H0 ;  /* 0x2000002dff2d7230 */ /* 0x000fca0000004100 */
[----:B------:R0:W-:Y:S01]  /*2c40*/  I2F.F16 R53, R16 ;  /* 0x0000001000357306 */ /* 0x0001e20000200c00 */
[-C--:B------:R-:W-:Y:S02]  /*2c50*/  FFMA.FTZ R67, R42, R60.reuse, R67 ;  /* 0x0000003c2a437223 */ /* 0x080fe40000010043 */
[-C--:B0-----:R-:W-:Y:S02]  /*2c60*/  FFMA.FTZ R16, R39, R59.reuse, RZ ;  /* 0x0000003b27107223 */ /* 0x081fe400000100ff */
[----:B------:R-:W-:Y:S02]  /*2c70*/  FFMA.FTZ R59, R38, R59, RZ ;  /* 0x0000003b263b7223 */ /* 0x000fe400000100ff */
[-C--:B------:R-:W-:Y:S01]  /*2c80*/  FFMA.FTZ R16, R41, R60.reuse, R16 ;  /* 0x0000003c29107223 */ /* 0x080fe20000010010 */
[----:B------:R-:W-:Y:S01]  /*2c90*/  IADD3 R17, R17, -0x80, RZ ;  /* 0xffffff8011117810 */ /* 0x000fe20007ffe0ff */
[-C--:B------:R-:W-:Y:S01]  /*2ca0*/  FFMA.FTZ R66, R43, R60.reuse, R66 ;  /* 0x0000003c2b427223 */ /* 0x080fe20000010042 */
[----:B-1----:R-:W-:Y:S01]  /*2cb0*/  HADD2.F32 R46, -RZ, R46.H0_H0 ;  /* 0x2000002eff2e7230 */ /* 0x002fe20000004100 */
[----:B------:R-:W-:Y:S01]  /*2cc0*/  FFMA.FTZ R68, R44, R60, R59 ;  /* 0x0000003c2c447223 */ /* 0x000fe2000001003b */
[----:B------:R-:W-:Y:S01]  /*2cd0*/  HADD2.F32 R47, -RZ, R47.H0_H0 ;  /* 0x2000002fff2f7230 */ /* 0x000fe20000004100 */
[-C--:B------:R-:W-:Y:S01]  /*2ce0*/  FFMA.FTZ R60, R45, R61.reuse, R16 ;  /* 0x0000003d2d3c7223 */ /* 0x080fe20000010010 */
[----:B------:R-:W-:Y:S01]  /*2cf0*/  HADD2.F32 R48, -RZ, R48.H0_H0 ;  /* 0x20000030ff307230 */ /* 0x000fe20000004100 */
[----:B------:R-:W-:Y:S01]  /*2d00*/  SHF.R.U32.HI R16, RZ, 0x8, R19 ;  /* 0x00000008ff107819 */ /* 0x000fe20000011613 */
[----:B------:R0:W-:Y:S01]  /*2d10*/  I2F.F16 R54, R17 ;  /* 0x0000001100367306 */ /* 0x0001e20000200c00 */
[----:B------:R-:W-:Y:S01]  /*2d20*/  HADD2.F32 R63, -RZ, R63.H0_H0 ;  /* 0x2000003fff3f7230 */ /* 0x000fe20000004100 */
[-C--:B------:R-:W-:Y:S01]  /*2d30*/  FFMA.FTZ R67, R46, R61.reuse, R67 ;  /* 0x0000003d2e437223 */ /* 0x080fe20000010043 */
[----:B----4-:R-:W-:Y:S01]  /*2d40*/  HADD2.F32 R62, -RZ, R62.H0_H0 ;  /* 0x2000003eff3e7230 */ /* 0x010fe20000004100 */
[-C--:B------:R-:W-:Y:S01]  /*2d50*/  FFMA.FTZ R68, R48, R61.reuse, R68 ;  /* 0x0000003d30447223 */ /* 0x080fe20000010044 */
[----:B-----5:R-:W-:Y:S01]  /*2d60*/  HADD2.F32 R64, -RZ, R64.H0_H0 ;  /* 0x20000040ff407230 */ /* 0x020fe20000004100 */
[----:B------:R-:W-:Y:S01]  /*2d70*/  LOP3.LUT R16, R16, 0xff, RZ, 0xc0, !PT ;  /* 0x000000ff10107812 */ /* 0x000fe200078ec0ff */
[----:B------:R-:W-:Y:S01]  /*2d80*/  HADD2.F32 R65, -RZ, R65.H0_H0 ;  /* 0x20000041ff417230 */ /* 0x000fe20000004100 */
[----:B0-----:R-:W-:-:S02]  /*2d90*/  FFMA.FTZ R17, R47, R61, R66 ;  /* 0x0000003d2f117223 */ /* 0x001fc40000010042 */
[-C--:B------:R-:W-:Y:S02]  /*2da0*/  FFMA.FTZ R66, R63, R55.reuse, R60 ;  /* 0x000000373f427223 */ /* 0x080fe4000001003c */
[-C--:B------:R-:W-:Y:S02]  /*2db0*/  FFMA.FTZ R72, R62, R55.reuse, R67 ;  /* 0x000000373e487223 */ /* 0x080fe40000010043 */
[-C--:B------:R-:W-:Y:S02]  /*2dc0*/  FFMA.FTZ R74, R64, R55.reuse, R17 ;  /* 0x00000037404a7223 */ /* 0x080fe40000010011 */
[----:B------:R-:W-:Y:S01]  /*2dd0*/  FFMA.FTZ R76, R65, R55, R68 ;  /* 0x00000037414c7223 */ /* 0x000fe20000010044 */
[----:B------:R-:W-:Y:S02]  /*2de0*/  IADD3 R55, R16, -0x80, RZ ;  /* 0xffffff8010377810 */ /* 0x000fe40007ffe0ff */
[--C-:B------:R-:W-:Y:S01]  /*2df0*/  SHF.R.U32.HI R58, RZ, 0x8, R18.reuse ;  /* 0x00000008ff3a7819 */ /* 0x100fe20000011612 */
[----:B------:R-:W0:Y:S01]  /*2e00*/  LDS.64 R16, [UR4+0x110] ;  /* 0x00011004ff107984 */ /* 0x000e220008000a00 */
[----:B------:R-:W-:Y:S01]  /*2e10*/  LEA.HI R36, R18, 0xffffff80, RZ, 0x8 ;  /* 0xffffff8012247811 */ /* 0x000fe200078f40ff */
[----:B------:R-:W1:Y:S01]  /*2e20*/  I2F.F16 R51, R51 ;  /* 0x0000003300337306 */ /* 0x000e620000200c00 */
[----:B------:R-:W-:-:S02]  /*2e30*/  SHF.R.U32.HI R18, RZ, 0x10, R18 ;  /* 0x00000010ff127819 */ /* 0x000fc40000011612 */
[----:B------:R-:W-:-:S05]  /*2e40*/  LOP3.LUT R58, R58, 0xff, RZ, 0xc0, !PT ;  /* 0x000000ff3a3a7812 */ /* 0x000fca00078ec0ff */
[----:B------:R-:W4:Y:S01]  /*2e50*/  I2F.F16 R52, R52 ;  /* 0x0000003400347306 */ /* 0x000f220000200c00 */
[----:B------:R-:W-:Y:S02]  /*2e60*/  LOP3.LUT R18, R18, 0xff, RZ, 0xc0, !PT ;  /* 0x000000ff12127812 */ /* 0x000fe400078ec0ff */
[----:B------:R-:W-:Y:S02]  /*2e70*/  SHF.R.U32.HI R60, RZ, 0x10, R19 ;  /* 0x00000010ff3c7819 */ /* 0x000fe40000011613 */
[----:B------:R-:W-:Y:S02]  /*2e80*/  IADD3 R58, R58, -0x80, RZ ;  /* 0xffffff803a3a7810 */ /* 0x000fe40007ffe0ff */
[----:B------:R-:W-:Y:S02]  /*2e90*/  IADD3 R57, R57, -0x80, RZ ;  /* 0xffffff8039397810 */ /* 0x000fe40007ffe0ff */
[----:B------:R-:W-:Y:S02]  /*2ea0*/  LEA.HI R61, R19, 0xffffff80, RZ, 0x8 ;  /* 0xffffff80133d7811 */ /* 0x000fe400078f40ff */
[----:B------:R-:W-:-:S02]  /*2eb0*/  IADD3 R18, R18, -0x80, RZ ;  /* 0xffffff8012127810 */ /* 0x000fc40007ffe0ff */
[----:B------:R-:W-:Y:S01]  /*2ec0*/  LOP3.LUT R19, R60, 0xff, RZ, 0xc0, !PT ;  /* 0x000000ff3c137812 */ /* 0x000fe200078ec0ff */
[----:B------:R-:W5:Y:S01]  /*2ed0*/  I2F.F16 R56, R56 ;  /* 0x0000003800387306 */ /* 0x000f620000200c00 */
[--C-:B------:R-:W-:Y:S02]  /*2ee0*/  HADD2.F32 R67, -RZ, R20.reuse.H0_H0 ;  /* 0x20000014ff437230 */ /* 0x100fe40000004100 */
[----:B------:R-:W-:Y:S01]  /*2ef0*/  HADD2.F32 R68, -RZ, R20.H1_H1 ;  /* 0x30000014ff447230 */ /* 0x000fe20000004100 */
[----:B------:R-:W-:-:S04]  /*2f00*/  IADD3 R20, R19, -0x80, RZ ;  /* 0xffffff8013147810 */ /* 0x000fc80007ffe0ff */
[----:B------:R-:W-:Y:S01]  /*2f10*/  I2F.F16 R59, R57 ;  /* 0x00000039003b7306 */ /* 0x000fe20000200c00 */
[----:B------:R-:W-:Y:S02]  /*2f20*/  HADD2.F32 R49, -RZ, R49.H0_H0 ;  /* 0x20000031ff317230 */ /* 0x000fe40000004100 */
[----:B------:R-:W-:-:S05]  /*2f30*/  HADD2.F32 R50, -RZ, R50.H0_H0 ;  /* 0x20000032ff327230 */ /* 0x000fca0000004100 */
[----:B------:R-:W0:Y:S01]  /*2f40*/  I2F.F16 R58, R58 ;  /* 0x0000003a003a7306 */ /* 0x000e220000200c00 */
[----:B-1----:R-:W-:Y:S02]  /*2f50*/  HADD2.F32 R51, -RZ, R51.H0_H0 ;  /* 0x20000033ff337230 */ /* 0x002fe40000004100 */
[----:B----4-:R-:W-:-:S05]  /*2f60*/  HADD2.F32 R52, -RZ, R52.H0_H0 ;  /* 0x20000034ff347230 */ /* 0x010fca0000004100 */
[----:B------:R1:W-:Y:S01]  /*2f70*/  I2F.F16 R57, R18 ;  /* 0x0000001200397306 */ /* 0x0003e20000200c00 */
[----:B------:R-:W-:-:S07]  /*2f80*/  FFMA.FTZ R66, R49, R67, R66 ;  /* 0x0000004331427223 */ /* 0x000fce0000010042 */
[----:B------:R5:W4:Y:S01]  /*2f90*/  I2F.F16 R60, R55 ;  /* 0x00000037003c7306 */ /* 0x000b220000200c00 */
[----:B-1----:R-:W1:Y:S01]  /*2fa0*/  LDS.64 R18, [UR4+0x118] ;  /* 0x00011804ff127984 */ /* 0x002e620008000a00 */
[-C--:B------:R-:W-:Y:S02]  /*2fb0*/  FFMA.FTZ R72, R50, R67.reuse, R72 ;  /* 0x0000004332487223 */ /* 0x080fe40000010048 */
[----:B------:R-:W-:-:S04]  /*2fc0*/  FFMA.FTZ R75, R51, R67, R74 ;  /* 0x00000043334b7223 */ /* 0x000fc8000001004a */
[----:B------:R-:W0:Y:S01]  /*2fd0*/  I2F.F16 R20, R20 ;  /* 0x0000001400147306 */ /* 0x000e220000200c00 */
[----:B------:R-:W-:-:S07]  /*2fe0*/  FFMA.FTZ R77, R52, R67, R76 ;  /* 0x00000043344d7223 */ /* 0x000fce000001004c */
[----:B------:R-:W0:Y:S01]  /*2ff0*/  I2F.F16 R34, R34 ;  /* 0x0000002200227306 */ /* 0x000e220000200c00 */
[----:B-----5:R-:W-:-:S07]  /*3000*/  HADD2.F32 R55, -RZ, R56.H0_H0 ;  /* 0x20000038ff377230 */ /* 0x020fce0000004100 */
[----:B------:R-:W5:Y:S01]  /*3010*/  I2F.F16 R36, R36 ;  /* 0x0000002400247306 */ /* 0x000f620000200c00 */
[----:B------:R-:W-:-:S07]  /*3020*/  HADD2.F32 R53, -RZ, R53.H0_H0 ;  /* 0x20000035ff357230 */ /* 0x000fce0000004100 */
[----:B------:R-:W1:Y:S01]  /*3030*/  I2F.F16 R35, R35 ;  /* 0x0000002300237306 */ /* 0x000e620000200c00 */
[----:B0-----:R-:W-:-:S07]  /*3040*/  HADD2.F32 R56, -RZ, R58.H0_H0 ;  /* 0x2000003aff387230 */ /* 0x001fce0000004100 */
[----:B------:R0:W1:Y:S01]  /*3050*/  I2F.F16 R67, R61 ;  /* 0x0000003d00437306 */ /* 0x0000620000200c00 */
[----:B----4-:R-:W-:Y:S01]  /*3060*/  HADD2.F32 R60, -RZ, R60.H0_H0 ;  /* 0x2000003cff3c7230 */ /* 0x010fe20000004100 */
[-C--:B------:R-:W-:Y:S01]  /*3070*/  FFMA.FTZ R75, R56, R68.reuse, R75 ;  /* 0x00000044384b7223 */ /* 0x080fe2000001004b */
[--C-:B------:R-:W-:Y:S02]  /*3080*/  HADD2.F32 R70, -RZ, R21.reuse.H0_H0 ;  /* 0x20000015ff467230 */ /* 0x100fe40000004100 */
[----:B------:R-:W-:Y:S01]  /*3090*/  HADD2.F32 R73, -RZ, R21.H1_H1 ;  /* 0x30000015ff497230 */ /* 0x000fe20000004100 */
        /* <DEDUP_REMOVED lines=10> */
[----:B-----5:R-:W-:Y:S01]  /*3140*/  HADD2.F32 R68, -RZ, R36.H0_H0 ;  /* 0x20000024ff447230 */ /* 0x020fe20000004100 */
[-C--:B------:R-:W-:Y:S01]  /*3150*/  FFMA.FTZ R72, R59, R70.reuse, R72 ;  /* 0x000000463b487223 */ /* 0x080fe20000010048 */
[----:B-1----:R-:W-:Y:S01]  /*3160*/  HADD2.F32 R66, -RZ, R35.H0_H0 ;  /* 0x20000023ff427230 */ /* 0x002fe20000004100 */
[----:B------:R-:W-:Y:S01]  /*3170*/  FFMA.FTZ R70, R57, R70, R77 ;  /* 0x0000004639467223 */ /* 0x000fe2000001004d */
[----:B------:R-:W-:-:S02]  /*3180*/  HADD2.F32 R67, -RZ, R67.H0_H0 ;  /* 0x20000043ff437230 */ /* 0x000fc40000004100 */
        /* <DEDUP_REMOVED lines=18> */
[-C--:B------:R-:W-:Y:S01]  /*32b0*/  FFMA.FTZ R79, R47, R75.reuse, R70 ;  /* 0x0000004b2f4f7223 */ /* 0x080fe20000010046 */
[----:B------:R-:W-:Y:S01]  /*32c0*/  HADD2.F32 R17, -RZ, R18.H0_H0 ;  /* 0x20000012ff117230 */ /* 0x000fe20000004100 */
[----:B------:R-:W-:Y:S02]  /*32d0*/  FFMA.FTZ R16, R48, R75, R16 ;  /* 0x0000004b30107223 */ /* 0x000fe40000010010 */
        /* <DEDUP_REMOVED lines=24> */
[----:B------:R-:W-:Y:S02]  /*3460*/  FMUL.FTZ R23, R24, R23 ;  /* 0x0000001718177220 */ /* 0x000fe40000410000 */
[----:B------:R-:W-:-:S03]  /*3470*/  FMUL.FTZ R22, R3, R22 ;  /* 0x0000001603167220 */ /* 0x000fc60000410000 */
[----:B------:R-:W-:Y:S02]  /*3480*/  F2FP.PACK_AB R23, RZ, R23 ;  /* 0x00000017ff17723e */ /* 0x000fe400000000ff */
[----:B------:R-:W-:-:S04]  /*3490*/  F2FP.PACK_AB R22, RZ, R22 ;  /* 0x00000016ff16723e */ /* 0x000fc800000000ff */
[----:B------:R-:W-:Y:S01]  /*34a0*/  PRMT R23, R23, 0x5410, R22 ;  /* 0x0000541017177816 */ /* 0x000fe20000000016 */
[----:B------:R-:W-:Y:S02]  /*34b0*/  IMAD.MOV.U32 R34, RZ, RZ, R5 ;  /* 0x000000ffff227224 */ /* 0x000fe400078e0005 */
[----:B------:R-:W-:Y:S02]  /*34c0*/  FMUL.FTZ R5, R24, R21 ;  /* 0x0000001518057220 */ /* 0x000fe40000410000 */
[----:B------:R-:W-:Y:S01]  /*34d0*/  FMUL.FTZ R22, R0, R19 ;  /* 0x0000001300167220 */ /* 0x000fe20000410000 */
[----:B------:R-:W-:Y:S01]  /*34e0*/  HFMA2.MMA R21, R23, 1, 1, R6 ;  /* 0x3c003c0017157835 */ /* 0x000fe20000000006 */
[C---:B------:R-:W-:Y:S02]  /*34f0*/  FMUL.FTZ R6, R3.reuse, R18 ;  /* 0x0000001203067220 */ /* 0x040fe40000410000 */
        /* <DEDUP_REMOVED lines=10> */
[----:B------:R-:W-:Y:S02]  /*35a0*/  F2FP.PACK_AB R69, RZ, R69 ;  /* 0x00000045ff45723e */ /* 0x000fe400000000ff */
[----:B------:R-:W-:Y:S01]  /*35b0*/  PRMT R5, R5, 0x5410, R20 ;  /* 0x0000541005057816 */ /* 0x000fe20000000014 */
[----:B------:R-:W-:Y:S01]  /*35c0*/  FMUL.FTZ R77, R2, R77 ;  /* 0x0000004d024d7220 */ /* 0x000fe20000410000 */
[----:B------:R-:W-:-:S02]  /*35d0*/  F2FP.PACK_AB R35, RZ, R35 ;  /* 0x00000023ff23723e */ /* 0x000fc400000000ff */
[----:B------:R-:W-:Y:S02]  /*35e0*/  F2FP.PACK_AB R73, RZ, R73 ;  /* 0x00000049ff49723e */ /* 0x000fe400000000ff */
[----:B------:R-:W-:Y:S02]  /*35f0*/  PRMT R71, R71, 0x5410, R69 ;  /* 0x0000541047477816 */ /* 0x000fe40000000045 */
[----:B------:R-:W-:Y:S02]  /*3600*/  F2FP.PACK_AB R75, RZ, R75 ;  /* 0x0000004bff4b723e */ /* 0x000fe400000000ff */
[----:B------:R-:W-:Y:S01]  /*3610*/  F2FP.PACK_AB R6, RZ, R6 ;  /* 0x00000006ff06723e */ /* 0x000fe200000000ff */
[----:B------:R-:W-:Y:S01]  /*3620*/  HFMA2.MMA R30, R5, 1, 1, R30 ;  /* 0x3c003c00051e7835 */ /* 0x000fe2000000001e */
[----:B------:R-:W-:Y:S01]  /*3630*/  PRMT R35, R35, 0x5410, R73 ;  /* 0x0000541023237816 */ /* 0x000fe20000000049 */
[----:B------:R-:W-:Y:S01]  /*3640*/  HADD2 R20, R71, R34 ;  /* 0x0000002247147230 */ /* 0x000fe20000000000 */
[----:B------:R-:W-:Y:S01]  /*3650*/  F2FP.PACK_AB R77, RZ, R77 ;  /* 0x0000004dff4d723e */ /* 0x000fe200000000ff */
[--C-:B0-----:R-:W-:Y:S01]  /*3660*/  HADD2.F32 R5, -RZ, R16.reuse.H0_H0 ;  /* 0x20000010ff057230 */ /* 0x101fe20000004100 */
[----:B------:R-:W-:Y:S01]  /*3670*/  F2FP.PACK_AB R22, RZ, R22 ;  /* 0x00000016ff16723e */ /* 0x000fe200000000ff */
[----:B------:R-:W-:Y:S01]  /*3680*/  HADD2.F32 R23, -RZ, R17.H0_H0 ;  /* 0x20000011ff177230 */ /* 0x000fe20000004100 */
[----:B------:R-:W-:Y:S01]  /*3690*/  PRMT R75, R75, 0x5410, R6 ;  /* 0x000054104b4b7816 */ /* 0x000fe20000000006 */
[----:B------:R-:W-:-:S02]  /*36a0*/  HADD2.F32 R6, -RZ, R16.H1_H1 ;  /* 0x30000010ff067230 */ /* 0x000fc40000004100 */
[----:B------:R-:W-:Y:S02]  /*36b0*/  HADD2.F32 R34, -RZ, R17.H1_H1 ;  /* 0x30000011ff227230 */ /* 0x000fe40000004100 */
[----:B------:R-:W0:Y:S01]  /*36c0*/  LDS.64 R16, [UR4+0x10] ;  /* 0x00001004ff107984 */ /* 0x000e220008000a00 */
[----:B------:R-:W-:Y:S01]  /*36d0*/  PRMT R77, R77, 0x5410, R22 ;  /* 0x000054104d4d7816 */ /* 0x000fe20000000016 */
[----:B------:R-:W-:Y:S01]  /*36e0*/  HADD2 R32, R35, R32 ;  /* 0x0000002023207230 */ /* 0x000fe20000000000 */
        /* <DEDUP_REMOVED lines=12> */
[----:B-1----:R-:W-:Y:S01]  /*37b0*/  HADD2.F32 R23, -RZ, R19.H1_H1 ;  /* 0x30000013ff177230 */ /* 0x002fe20000004100 */
[-C--:B------:R-:W-:Y:S02]  /*37c0*/  FFMA.FTZ R22, R63, R34.reuse, R22 ;  /* 0x000000223f167223 */ /* 0x080fe40000010016 */
[-C--:B------:R-:W-:Y:S02]  /*37d0*/  FFMA.FTZ R35, R62, R34.reuse, R35 ;  /* 0x000000223e237223 */ /* 0x080fe40000010023 */
[-C--:B------:R-:W-:Y:S01]  /*37e0*/  FFMA.FTZ R36, R64, R34.reuse, R5 ;  /* 0x0000002240247223 */ /* 0x080fe20000010005 */
[--C-:B------:R-:W-:Y:S01]  /*37f0*/  HADD2.F32 R5, -RZ, R18.reuse.H0_H0 ;  /* 0x20000012ff057230 */ /* 0x100fe20000004100 */
[----:B------:R-:W-:Y:S01]  /*3800*/  FFMA.FTZ R70, R65, R34, R6 ;  /* 0x0000002241467223 */ /* 0x000fe20000010006 */
[----:B------:R-:W-:-:S02]  /*3810*/  HADD2.F32 R6, -RZ, R18.H1_H1 ;  /* 0x30000012ff067230 */ /* 0x000fc40000004100 */
        /* <DEDUP_REMOVED lines=13> */
[-C--:B------:R-:W-:Y:S02]  /*38f0*/  FFMA.FTZ R35, R61, R23.reuse, R6 ;  /* 0x000000173d237223 */ /* 0x080fe40000010006 */
[-C--:B------:R-:W-:Y:S01]  /*3900*/  FFMA.FTZ R6, R66, R23.reuse, R5 ;  /* 0x0000001742067223 */ /* 0x080fe20000010005 */
[----:B--2---:R-:W-:Y:S01]  /*3910*/  LEA.HI R36, R9, 0xffffff80, RZ, 0x8 ;  /* 0xffffff8009247811 */ /* 0x004fe200078f40ff */
[-C--:B------:R-:W-:Y:S01]  /*3920*/  FFMA.FTZ R5, R68, R23.reuse, R22 ;  /* 0x0000001744057223 */ /* 0x080fe20000010016 */
[--C-:B0-----:R-:W-:Y:S01]  /*3930*/  HADD2.F32 R22, -RZ, R16.reuse.H0_H0 ;  /* 0x20000010ff167230 */ /* 0x101fe20000004100 */
[----:B------:R-:W-:Y:S01]  /*3940*/  FFMA.FTZ R34, R57, R34, R73 ;  /* 0x0000002239227223 */ /* 0x000fe20000010049 */
[----:B------:R0:W-:Y:S01]  /*3950*/  I2F.F16 R69, R36 ;  /* 0x0000002400457306 */ /* 0x0001e20000200c00 */
[----:B------:R-:W-:Y:S01]  /*3960*/  HADD2.F32 R16, -RZ, R16.H1_H1 ;  /* 0x30000010ff107230 */ /* 0x000fe20000004100 */
[----:B------:R-:W-:Y:S01]  /*3970*/  HFMA2.MMA R33, R75, 1, 1, R33 ;  /* 0x3c003c004b217835 */ /* 0x000fe20000000021 */
[----:B------:R-:W-:Y:S01]  /*3980*/  FFMA.FTZ R23, R67, R23, R34 ;  /* 0x0000001743177223 */ /* 0x000fe20000010022 */
[--C-:B------:R-:W-:Y:S01]  /*3990*/  HADD2.F32 R73, -RZ, R17.reuse.H0_H0 ;  /* 0x20000011ff497230 */ /* 0x100fe20000004100 */
[----:B------:R-:W-:Y:S01]  /*39a0*/  FFMA.FTZ R75, R22, R37, RZ ;  /* 0x00000025164b7223 */ /* 0x000fe200000100ff */
[----:B------:R-:W-:Y:S01]  /*39b0*/  HADD2.F32 R34, -RZ, R17.H1_H1 ;  /* 0x30000011ff227230 */ /* 0x000fe20000004100 */
[----:B------:R-:W-:-:S02]  /*39c0*/  FFMA.FTZ R17, R39, R22, RZ ;  /* 0x0000001627117223 */ /* 0x000fc400000100ff */
[C---:B0-----:R-:W-:Y:S01]  /*39d0*/  FFMA.FTZ R36, R22.reuse, R40, RZ ;  /* 0x0000002816247223 */ /* 0x041fe200000100ff */
[----:B------:R-:W-:Y:S01]  /*39e0*/  HADD2 R31, R77, R31 ;  /* 0x0000001f4d1f7230 */ /* 0x000fe20000000000 */
[----:B------:R-:W-:Y:S02]  /*39f0*/  FFMA.FTZ R77, R22, R38, RZ ;  /* 0x00000026164d7223 */ /* 0x000fe400000100ff */
[C---:B------:R-:W-:Y:S02]  /*3a00*/  FFMA.FTZ R36, R16.reuse, R43, R36 ;  /* 0x0000002b10247223 */ /* 0x040fe40000010024 */
[----:B------:R-:W-:Y:S02]  /*3a10*/  FFMA.FTZ R22, R41, R16, R17 ;  /* 0x0000001029167223 */ /* 0x000fe40000010011 */
[----:B------:R-:W-:Y:S02]  /*3a20*/  FFMA.FTZ R75, R16, R42, R75 ;  /* 0x0000002a104b7223 */ /* 0x000fe4000001004b */
[----:B------:R-:W-:-:S02]  /*3a30*/  FFMA.FTZ R17, R73, R47, R36 ;  /* 0x0000002f49117223 */ /* 0x000fc40000010024 */
[----:B------:R-:W-:Y:S02]  /*3a40*/  FFMA.FTZ R77, R16, R44, R77 ;  /* 0x0000002c104d7223 */ /* 0x000fe4000001004d */
[----:B------:R-:W-:Y:S02]  /*3a50*/  FFMA.FTZ R22, R45, R73, R22 ;  /* 0x000000492d167223 */ /* 0x000fe40000010016 */
[C---:B------:R-:W-:Y:S02]  /*3a60*/  FFMA.FTZ R75, R73.reuse, R46, R75 ;  /* 0x0000002e494b7223 */ /* 0x040fe4000001004b */
[----:B------:R-:W-:Y:S01]  /*3a70*/  FFMA.FTZ R36, R34, R64, R17 ;  /* 0x0000004022247223 */ /* 0x000fe20000010011 */
[----:B-1----:R-:W-:Y:S01]  /*3a80*/  HADD2.F32 R17, -RZ, R18.H0_H0 ;  /* 0x20000012ff117230 */ /* 0x002fe20000004100 */
[----:B------:R-:W-:Y:S02]  /*3a90*/  FFMA.FTZ R77, R73, R48, R77 ;  /* 0x00000030494d7223 */ /* 0x000fe4000001004d */
[----:B------:R-:W-:-:S02]  /*3aa0*/  FFMA.FTZ R22, R63, R34, R22 ;  /* 0x000000223f167223 */ /* 0x000fc40000010016 */
[C---:B------:R-:W-:Y:S01]  /*3ab0*/  FFMA.FTZ R75, R34.reuse, R62, R75 ;  /* 0x0000003e224b7223 */ /* 0x040fe2000001004b */
[----:B------:R-:W-:Y:S01]  /*3ac0*/  LOP3.LUT R16, R9, 0xff, RZ, 0xc0, !PT ;  /* 0x000000ff09107812 */ /* 0x000fe200078ec0ff */
[----:B------:R-:W-:Y:S01]  /*3ad0*/  FFMA.FTZ R77, R34, R65, R77 ;  /* 0x00000041224d7223 */ /* 0x000fe2000001004d */
[----:B------:R-:W-:Y:S01]  /*3ae0*/  HADD2.F32 R18, -RZ, R18.H1_H1 ;  /* 0x30000012ff127230 */ /* 0x000fe20000004100 */
[----:B------:R-:W-:Y:S02]  /*3af0*/  FFMA.FTZ R22, R49, R17, R22 ;  /* 0x0000001131167223 */ /* 0x000fe40000010016 */
[C---:B------:R-:W-:Y:S01]  /*3b00*/  FFMA.FTZ R75, R17.reuse, R50, R75 ;  /* 0x00000032114b7223 */ /* 0x040fe2000001004b */
[----:B------:R-:W-:Y:S01]  /*3b10*/  IADD3 R74, R16, -0x80, RZ ;  /* 0xffffff80104a7810 */ /* 0x000fe20007ffe0ff */
[----:B------:R-:W-:Y:S01]  /*3b20*/  HADD2.F32 R16, -RZ, R19.H0_H0 ;  /* 0x20000013ff107230 */ /* 0x000fe20000004100 */
[C---:B------:R-:W-:Y:S02]  /*3b30*/  FFMA.FTZ R73, R17.reuse, R51, R36 ;  /* 0x0000003311497223 */ /* 0x040fe40000010024 */
[----:B------:R-:W-:-:S02]  /*3b40*/  FFMA.FTZ R79, R17, R52, R77 ;  /* 0x00000034114f7223 */ /* 0x000fc4000001004d */
[----:B------:R-:W-:Y:S02]  /*3b50*/  FFMA.FTZ R17, R53, R18, R22 ;  /* 0x0000001235117223 */ /* 0x000fe40000010016 */
[----:B------:R-:W-:Y:S01]  /*3b60*/  FFMA.FTZ R75, R18, R55, R75 ;  /* 0x00000037124b7223 */ /* 0x000fe2000001004b */
[----:B------:R-:W-:Y:S01]  /*3b70*/  LOP3.LUT R34, R11, 0xff, RZ, 0xc0, !PT ;  /* 0x000000ff0b227812 */ /* 0x000fe200078ec0ff */
[----:B------:R-:W-:Y:S01]  /*3b80*/  FMUL.FTZ R35, R24, R35 ;  /* 0x0000002318237220 */ /* 0x000fe20000410000 */
[----:B------:R-:W-:Y:S01]  /*3b90*/  HADD2.F32 R19, -RZ, R19.H1_H1 ;  /* 0x30000013ff137230 */ /* 0x000fe20000004100 */
[C---:B------:R-:W-:Y:S02]  /*3ba0*/  FFMA.FTZ R77, R18.reuse, R56, R73 ;  /* 0x00000038124d7223 */ /* 0x040fe40000010049 */
[----:B------:R-:W-:Y:S02]  /*3bb0*/  FFMA.FTZ R79, R18, R60, R79 ;  /* 0x0000003c124f7223 */ /* 0x000fe4000001004f */
[----:B------:R-:W-:-:S02]  /*3bc0*/  FFMA.FTZ R18, R54, R16, R17 ;  /* 0x0000001036127223 */ /* 0x000fc40000010011 */
[----:B------:R-:W-:Y:S01]  /*3bd0*/  FFMA.FTZ R22, R16, R59, R75 ;  /* 0x0000003b10167223 */ /* 0x000fe2000001004b */
[----:B------:R-:W-:Y:S02]  /*3be0*/  IADD3 R76, R34, -0x80, RZ ;  /* 0xffffff80224c7810 */ /* 0x000fe40007ffe0ff */
[----:B------:R-:W-:Y:S01]  /*3bf0*/  F2FP.PACK_AB R34, RZ, R35 ;  /* 0x00000023ff22723e */ /* 0x000fe200000000ff */
[----:B------:R-:W-:Y:S02]  /*3c00*/  FFMA.FTZ R35, R61, R19, R18 ;  /* 0x000000133d237223 */ /* 0x000fe40000010012 */
[----:B------:R-:W-:Y:S02]  /*3c10*/  FFMA.FTZ R22, R19, R66, R22 ;  /* 0x0000004213167223 */ /* 0x000fe40000010016 */
[----:B------:R-:W-:Y:S02]  /*3c20*/  FMUL.FTZ R17, R3, R6 ;  /* 0x0000000603117220 */ /* 0x000fe40000410000 */
[----:B------:R-:W-:Y:S01]  /*3c30*/  FFMA.FTZ R77, R16, R58, R77 ;  /* 0x0000003a104d7223 */ /* 0x000fe2000001004d */
[----:B------:R-:W-:Y:S01]  /*3c40*/  LOP3.LUT R36, R8, 0xff, RZ, 0xc0, !PT ;  /* 0x000000ff08247812 */ /* 0x000fe200078ec0ff */
[----:B------:R-:W-:-:S02]  /*3c50*/  FFMA.FTZ R6, R16, R57, R79 ;  /* 0x0000003910067223 */ /* 0x000fc4000001004f */
[----:B------:R-:W-:Y:S02]  /*3c60*/  FMUL.FTZ R5, R2, R5 ;  /* 0x0000000502057220 */ /* 0x000fe40000410000 */
[----:B------:R-:W-:Y:S02]  /*3c70*/  FMUL.FTZ R35, R24, R35 ;  /* 0x0000002318237220 */ /* 0x000fe40000410000 */
[----:B------:R-:W-:Y:S02]  /*3c80*/  FMUL.FTZ R22, R3, R22 ;  /* 0x0000001603167220 */ /* 0x000fe40000410000 */
[C---:B------:R-:W-:Y:S01]  /*3c90*/  FFMA.FTZ R77, R19.reuse, R68, R77 ;  /* 0x00000044134d7223 */ /* 0x040fe2000001004d */
[----:B------:R-:W-:Y:S01]  /*3ca0*/  IADD3 R75, R36, -0x80, RZ ;  /* 0xffffff80244b7810 */ /* 0x000fe20007ffe0ff */
[----:B------:R-:W-:Y:S01]  /*3cb0*/  FFMA.FTZ R19, R19, R67, R6 ;  /* 0x0000004313137223 */ /* 0x000fe20000010006 */
[----:B------:R-:W-:Y:S01]  /*3cc0*/  F2FP.PACK_AB R36, RZ, R17 ;  /* 0x00000011ff24723e */ /* 0x000fe200000000ff */
[----:B------:R-:W-:Y:S01]  /*3cd0*/  FMUL.FTZ R23, R0, R23 ;  /* 0x0000001700177220 */ /* 0x000fe20000410000 */
[----:B------:R-:W-:Y:S01]  /*3ce0*/  F2FP.PACK_AB R6, RZ, R5 ;  /* 0x00000005ff06723e */ /* 0x000fe200000000ff */
[----:B------:R-:W0:Y:S01]  /*3cf0*/  LDS.64 R16, [UR4+0x210] ;  /* 0x00021004ff107984 */ /* 0x000e220008000a00 */
        /* <DEDUP_REMOVED lines=8> */
[----:B------:R-:W-:Y:S01]  /*3d80*/  PRMT R6, R6, 0x5410, R23 ;  /* 0x0000541006067816 */ /* 0x000fe20000000017 */
[----:B------:R-:W-:Y:S01]  /*3d90*/  HFMA2.MMA R23, R5, 1, 1, R4 ;  /* 0x3c003c0005177835 */ /* 0x000fe20000000004 */
[----:B---3--:R-:W-:Y:S02]  /*3da0*/  LEA.HI R18, R12, 0xffffff80, RZ, 0x8 ;  /* 0xffffff800c127811 */ /* 0x008fe400078f40ff */
[----:B------:R-:W-:Y:S01]  /*3db0*/  PRMT R77, R77, 0x5410, R19 ;  /* 0x000054104d4d7816 */ /* 0x000fe20000000013 */
[----:B------:R-:W-:Y:S01]  /*3dc0*/  IMAD.WIDE R26, R25, c[0x0][0x18c], R26 ;  /* 0x00006300191a7a25 */ /* 0x000fe200078e021a */
[----:B------:R-:W-:Y:S01]  /*3dd0*/  SHF.R.U32.HI R4, RZ, 0x8, R8 ;  /* 0x00000008ff047819 */ /* 0x000fe20000011608 */
[----:B------:R1:W-:Y:S01]  /*3de0*/  I2F.F16 R35, R18 ;  /* 0x0000001200237306 */ /* 0x0003e20000200c00 */
[----:B------:R-:W-:-:S02]  /*3df0*/  HADD2 R22, R6, R7 ;  /* 0x0000000706167230 */ /* 0x000fc40000000000 */
[----:B------:R-:W-:Y:S01]  /*3e00*/  HADD2 R28, R77, R28 ;  /* 0x0000001c4d1c7230 */ /* 0x000fe20000000000 */
[----:B------:R-:W-:Y:S02]  /*3e10*/  LOP3.LUT R77, R4, 0xff, RZ, 0xc0, !PT ;  /* 0x000000ff044d7812 */ /* 0x000fe400078ec0ff */
[----:B------:R2:W3:Y:S04]  /*3e20*/  LDG.E.128.CONSTANT R4, [R26.64] ;  /* 0x000000061a047981 */ /* 0x0004e8000c1e9d00 */
[----:B-1----:R-:W1:Y:S01]  /*3e30*/  LDS.64 R18, [UR4+0x218] ;  /* 0x00021804ff127984 */ /* 0x002e620008000a00 */
[----:B------:R-:W-:-:S04]  /*3e40*/  SHF.R.U32.HI R78, RZ, 0x8, R9 ;  /* 0x00000008ff4e7819 */ /* 0x000fc80000011609 */
[----:B------:R-:W-:Y:S01]  /*3e50*/  LOP3.LUT R80, R78, 0xff, RZ, 0xc0, !PT ;  /* 0x000000ff4e507812 */ /* 0x000fe200078ec0ff */
[--C-:B0-----:R-:W-:Y:S02]  /*3e60*/  HADD2.F32 R79, -RZ, R16.reuse.H0_H0 ;  /* 0x20000010ff4f7230 */ /* 0x101fe40000004100 */
[----:B------:R-:W-:Y:S01]  /*3e70*/  HADD2.F32 R16, -RZ, R16.H1_H1 ;  /* 0x30000010ff107230 */ /* 0x000fe20000004100 */
[----:B------:R-:W-:Y:S02]  /*3e80*/  LEA.HI R71, R8, 0xffffff80, RZ, 0x8 ;  /* 0xffffff8008477811 */ /* 0x000fe400078f40ff */
[-C--:B------:R-:W-:Y:S01]  /*3e90*/  FFMA.FTZ R39, R39, R79.reuse, RZ ;  /* 0x0000004f27277223 */ /* 0x080fe200000100ff */
[----:B------:R-:W-:Y:S01]  /*3ea0*/  IADD3 R82, R80, -0x80, RZ ;  /* 0xffffff8050527810 */ /* 0x000fe20007ffe0ff */
[--C-:B------:R-:W-:Y:S01]  /*3eb0*/  HADD2.F32 R81, -RZ, R17.reuse.H0_H0 ;  /* 0x20000011ff517230 */ /* 0x100fe20000004100 */
[----:B------:R-:W-:Y:S01]  /*3ec0*/  SHF.R.U32.HI R9, RZ, 0x10, R9 ;  /* 0x00000010ff097819 */ /* 0x000fe20000011609 */
[-C--:B------:R-:W-:Y:S01]  /*3ed0*/  FFMA.FTZ R80, R40, R79.reuse, RZ ;  /* 0x0000004f28507223 */ /* 0x080fe200000100ff */
[----:B------:R-:W-:Y:S01]  /*3ee0*/  SHF.R.U32.HI R8, RZ, 0x10, R8 ;  /* 0x00000010ff087819 */ /* 0x000fe20000011608 */
[-C--:B------:R-:W-:Y:S01]  /*3ef0*/  FFMA.FTZ R40, R41, R16.reuse, R39 ;  /* 0x0000001029287223 */ /* 0x080fe20000010027 */
[----:B------:R-:W-:Y:S01]  /*3f00*/  HADD2.F32 R78, -RZ, R17.H1_H1 ;  /* 0x30000011ff4e7230 */ /* 0x000fe20000004100 */
[-C--:B------:R-:W-:Y:S01]  /*3f10*/  FFMA.FTZ R17, R37, R79.reuse, RZ ;  /* 0x0000004f25117223 */ /* 0x080fe200000100ff */
[----:B------:R-:W-:Y:S01]  /*3f20*/  LOP3.LUT R9, R9, 0xff, RZ, 0xc0, !PT ;  /* 0x000000ff09097812 */ /* 0x000fe200078ec0ff */
[----:B------:R-:W-:Y:S01]  /*3f30*/  FFMA.FTZ R79, R38, R79, RZ ;  /* 0x0000004f264f7223 */ /* 0x000fe200000100ff */
[----:B------:R-:W-:Y:S01]  /*3f40*/  LOP3.LUT R8, R8, 0xff, RZ, 0xc0, !PT ;  /* 0x000000ff08087812 */ /* 0x000fe200078ec0ff */
[----:B------:R-:W-:Y:S01]  /*3f50*/  FFMA.FTZ R40, R45, R81, R40 ;  /* 0x000000512d287223 */ /* 0x000fe20000010028 */
[----:B------:R-:W-:Y:S01]  /*3f60*/  IADD3 R41, R9, -0x80, RZ ;  /* 0xffffff8009297810 */ /* 0x000fe20007ffe0ff */
[-C--:B------:R-:W-:Y:S01]  /*3f70*/  FFMA.FTZ R17, R42, R16.reuse, R17 ;  /* 0x000000102a117223 */ /* 0x080fe20000010011 */
[----:B------:R-:W-:Y:S01]  /*3f80*/  IADD3 R42, R8, -0x80, RZ ;  /* 0xffffff80082a7810 */ /* 0x000fe20007ffe0ff */
[----:B------:R-:W-:-:S02]  /*3f90*/  FFMA.FTZ R80, R43, R16, R80 ;  /* 0x000000102b507223 */ /* 0x000fc40000010050 */
[----:B------:R-:W-:Y:S02]  /*3fa0*/  FFMA.FTZ R79, R44, R16, R79 ;  /* 0x000000102c4f7223 */ /* 0x000fe4000001004f */
[-C--:B------:R-:W-:Y:S01]  /*3fb0*/  FFMA.FTZ R8, R63, R78.reuse, R40 ;  /* 0x0000004e3f087223 */ /* 0x080fe20000010028 */
[--C-:B-1----:R-:W-:Y:S01]  /*3fc0*/  HADD2.F32 R9, -RZ, R18.reuse.H0_H0 ;  /* 0x20000012ff097230 */ /* 0x102fe20000004100 */
[-C--:B------:R-:W-:Y:S01]  /*3fd0*/  FFMA.FTZ R17, R46, R81.reuse, R17 ;  /* 0x000000512e117223 */ /* 0x080fe20000010011 */
[----:B------:R-:W-:Y:S01]  /*3fe0*/  HADD2.F32 R18, -RZ, R18.H1_H1 ;  /* 0x30000012ff127230 */ /* 0x000fe20000004100 */
[-C--:B------:R-:W-:Y:S01]  /*3ff0*/  FFMA.FTZ R47, R47, R81.reuse, R80 ;  /* 0x000000512f2f7223 */ /* 0x080fe20000010050 */
[----:B------:R0:W-:Y:S01]  /*4000*/  I2F.F16 R73, R76 ;  /* 0x0000004c00497306 */ /* 0x0001e20000200c00 */
[----:B------:R-:W-:Y:S02]  /*4010*/  FFMA.FTZ R79, R48, R81, R79 ;  /* 0x00000051304f7223 */ /* 0x000fe4000001004f */
[----:B------:R-:W-:Y:S01]  /*4020*/  FFMA.FTZ R8, R49, R9, R8 ;  /* 0x0000000931087223 */ /* 0x000fe20000010008 */
[----:B------:R-:W-:Y:S01]  /*4030*/  LEA.HI R72, R10, 0xffffff80, RZ, 0x8 ;  /* 0xffffff800a487811 */ /* 0x000fe200078f40ff */
[-C--:B------:R-:W-:Y:S01]  /*4040*/  FFMA.FTZ R62, R62, R78.reuse, R17 ;  /* 0x0000004e3e3e7223 */ /* 0x080fe20000010011 */
[----:B------:R-:W-:Y:S01]  /*4050*/  SHF.R.U32.HI R83, RZ, 0x8, R10 ;  /* 0x00000008ff537819 */ /* 0x000fe2000001160a */
[----:B------:R-:W-:Y:S01]  /*4060*/  FFMA.FTZ R64, R64, R78, R47 ;  /* 0x0000004e40407223 */ /* 0x000fe2000001002f */
[----:B------:R-:W-:-:S02]  /*4070*/  LEA.HI R70, R11, 0xffffff80, RZ, 0x8 ;  /* 0xffffff800b467811 */ /* 0x000fc400078f40ff */
[----:B0-----:R-:W-:Y:S01]  /*4080*/  LOP3.LUT R76, R10, 0xff, RZ, 0xc0, !PT ;  /* 0x000000ff0a4c7812 */ /* 0x001fe200078ec0ff */
[----:B------:R-:W-:Y:S01]  /*4090*/  FFMA.FTZ R79, R65, R78, R79 ;  /* 0x0000004e414f7223 */ /* 0x000fe2000001004f */
[----:B------:R-:W-:Y:S01]  /*40a0*/  SHF.R.U32.HI R10, RZ, 0x10, R10 ;  /* 0x00000010ff0a7819 */ /* 0x000fe2000001160a */
[-C--:B------:R-:W-:Y:S01]  /*40b0*/  FFMA.FTZ R53, R53, R18.reuse, R8 ;  /* 0x0000001235357223 */ /* 0x080fe20000010008 */
[----:B------:R-:W-:Y:S01]  /*40c0*/  LOP3.LUT R8, R12, 0xff, RZ, 0xc0, !PT ;  /* 0x000000ff0c087812 */ /* 0x000fe200078ec0ff */
[-C--:B------:R-:W-:Y:S01]  /*40d0*/  FFMA.FTZ R62, R50, R9.reuse, R62 ;  /* 0x00000009323e7223 */ /* 0x080fe2000001003e */
[--C-:B------:R-:W-:Y:S01]  /*40e0*/  SHF.R.U32.HI R84, RZ, 0x8, R11.reuse ;  /* 0x00000008ff547819 */ /* 0x100fe2000001160b */
[-C--:B------:R-:W-:Y:S01]  /*40f0*/  FFMA.FTZ R51, R51, R9.reuse, R64 ;  /* 0x0000000933337223 */ /* 0x080fe20000010040 */
[----:B------:R-:W-:Y:S01]  /*4100*/  SHF.R.U32.HI R43, RZ, 0x10, R11 ;  /* 0x00000010ff2b7819 */ /* 0x000fe2000001160b */
[----:B------:R-:W-:Y:S01]  /*4110*/  FFMA.FTZ R79, R52, R9, R79 ;  /* 0x00000009344f7223 */ /* 0x000fe2000001004f */
[----:B------:R-:W-:Y:S01]  /*4120*/  LOP3.LUT R11, R10, 0xff, RZ, 0xc0, !PT ;  /* 0x000000ff0a0b7812 */ /* 0x000fe200078ec0ff */
[--C-:B------:R-:W-:Y:S01]  /*4130*/  HADD2.F32 R10, -RZ, R19.reuse.H0_H0 ;  /* 0x20000013ff0a7230 */ /* 0x100fe20000004100 */
[----:B------:R-:W-:Y:S01]  /*4140*/  IADD3 R44, R8, -0x80, RZ ;  /* 0xffffff80082c7810 */ /* 0x000fe20007ffe0ff */
[-C--:B------:R-:W-:Y:S01]  /*4150*/  FFMA.FTZ R62, R55, R18.reuse, R62 ;  /* 0x00000012373e7223 */ /* 0x080fe2000001003e */
[----:B------:R-:W-:Y:S01]  /*4160*/  LOP3.LUT R8, R13, 0xff, RZ, 0xc0, !PT ;  /* 0x000000ff0d087812 */ /* 0x000fe200078ec0ff */
[-C--:B------:R-:W-:Y:S01]  /*4170*/  FFMA.FTZ R51, R56, R18.reuse, R51 ;  /* 0x0000001238337223 */ /* 0x080fe20000010033 */
[----:B------:R-:W-:Y:S01]  /*4180*/  IADD3 R11, R11, -0x80, RZ ;  /* 0xffffff800b0b7810 */ /* 0x000fe20007ffe0ff */
[----:B------:R-:W-:Y:S01]  /*4190*/  FFMA.FTZ R79, R60, R18, R79 ;  /* 0x000000123c4f7223 */ /* 0x000fe2000001004f */
[----:B------:R-:W-:Y:S01]  /*41a0*/  I2F.F16 R40, R42 ;  /* 0x0000002a00287306 */ /* 0x000fe20000200c00 */
[----:B------:R-:W-:Y:S01]  /*41b0*/  IADD3 R45, R8, -0x80, RZ ;  /* 0xffffff80082d7810 */ /* 0x000fe20007ffe0ff */
[-C--:B------:R-:W-:Y:S01]  /*41c0*/  FFMA.FTZ R54, R54, R10.reuse, R53 ;  /* 0x0000000a36367223 */ /* 0x080fe20000010035 */
[----:B------:R-:W-:Y:S01]  /*41d0*/  HADD2.F32 R19, -RZ, R19.H1_H1 ;  /* 0x30000013ff137230 */ /* 0x000fe20000004100 */
[-C--:B------:R-:W-:Y:S01]  /*41e0*/  FFMA.FTZ R62, R59, R10.reuse, R62 ;  /* 0x0000000a3b3e7223 */ /* 0x080fe2000001003e */
[----:B------:R-:W0:Y:S01]  /*41f0*/  LDS.64 R16, [UR4+0xa0] ;  /* 0x0000a004ff107984 */ /* 0x000e220008000a00 */
[----:B------:R-:W-:-:S02]  /*4200*/  FFMA.FTZ R51, R58, R10, R51 ;  /* 0x0000000a3a337223 */ /* 0x000fc40000010033 */
[----:B------:R1:W-:Y:S01]  /*4210*/  I2F.F16 R42, R11 ;  /* 0x0000000b002a7306 */ /* 0x0003e20000200c00 */
[----:B------:R-:W-:-:S04]  /*4220*/  IMAD.WIDE R8, R25, c[0x0][0x18c], R26 ;  /* 0x0000630019087a25 */ /* 0x000fc800078e021a */
[----:B------:R-:W-:Y:S01]  /*4230*/  FFMA.FTZ R10, R57, R10, R79 ;  /* 0x0000000a390a7223 */ /* 0x000fe2000001004f */
[----:B-1----:R-:W-:-:S03]  /*4240*/  LOP3.LUT R11, R14, 0xff, RZ, 0xc0, !PT ;  /* 0x000000ff0e0b7812 */ /* 0x002fc600078ec0ff */
[----:B------:R-:W-:Y:S02]  /*4250*/  FFMA.FTZ R67, R67, R19, R10 ;  /* 0x0000001343437223 */ /* 0x000fe4000001000a */
[----:B------:R-:W-:Y:S01]  /*4260*/  IMAD.WIDE R112, R25, c[0x0][0x18c], R8 ;  /* 0x0000630019707a25 */ /* 0x000fe200078e0208 */
[----:B------:R-:W-:Y:S02]  /*4270*/  IADD3 R46, R11, -0x80, RZ ;  /* 0xffffff800b2e7810 */ /* 0x000fe40007ffe0ff */
[----:B------:R-:W4:Y:S01]  /*4280*/  LDG.E.128.CONSTANT R8, [R8.64] ;  /* 0x0000000608087981 */ /* 0x000f22000c1e9d00 */
[----:B------:R-:W-:Y:S02]  /*4290*/  IADD3 R76, R76, -0x80, RZ ;  /* 0xffffff804c4c7810 */ /* 0x000fe40007ffe0ff */
[----:B------:R-:W-:Y:S02]  /*42a0*/  LOP3.LUT R83, R83, 0xff, RZ, 0xc0, !PT ;  /* 0x000000ff53537812 */ /* 0x000fe400078ec0ff */
[----:B------:R-:W-:-:S02]  /*42b0*/  LOP3.LUT R84, R84, 0xff, RZ, 0xc0, !PT ;  /* 0x000000ff54547812 */ /* 0x000fc400078ec0ff */
[----:B------:R-:W-:Y:S02]  /*42c0*/  IADD3 R77, R77, -0x80, RZ ;  /* 0xffffff804d4d7810 */ /* 0x000fe40007ffe0ff */
[----:B------:R-:W-:Y:S02]  /*42d0*/  IADD3 R38, R83, -0x80, RZ ;  /* 0xffffff8053267810 */ /* 0x000fe40007ffe0ff */
[----:B------:R-:W-:Y:S02]  /*42e0*/  IADD3 R39, R84, -0x80, RZ ;  /* 0xffffff8054277810 */ /* 0x000fe40007ffe0ff */
[----:B------:R-:W-:Y:S01]  /*42f0*/  LOP3.LUT R43, R43, 0xff, RZ, 0xc0, !PT ;  /* 0x000000ff2b2b7812 */ /* 0x000fe200078ec0ff */
[----:B------:R-:W-:Y:S03]  /*4300*/  I2F.F16 R74, R74 ;  /* 0x0000004a004a7306 */ /* 0x000fe60000200c00 */
[----:B------:R-:W-:-:S05]  /*4310*/  IADD3 R43, R43, -0x80, RZ ;  /* 0xffffff802b2b7810 */ /* 0x000fca0007ffe0ff */
[----:B------:R-:W-:Y:S01]  /*4320*/  I2F.F16 R75, R75 ;  /* 0x0000004b004b7306 */ /* 0x000fe20000200c00 */
[----:B------:R-:W-:-:S07]  /*4330*/  PRMT R34, R34, 0x5410, R36 ;  /* 0x0000541022227816 */ /* 0x000fce0000000024 */
[----:B------:R-:W2:Y:S01]  /*4340*/  I2F.F16 R76, R76 ;  /* 0x0000004c004c7306 */ /* 0x000ea20000200c00 */
[----:B------:R-:W-:Y:S01]  /*4350*/  SHF.R.U32.HI R18, RZ, 0x8, R12 ;  /* 0x00000008ff127819 */ /* 0x000fe2000001160c */
[----:B------:R-:W-:-:S06]  /*4360*/  FFMA.FTZ R61, R61, R19, R54 ;  /* 0x000000133d3d7223 */ /* 0x000fcc0000010036 */
[----:B------:R-:W1:Y:S01]  /*4370*/  I2F.F16 R77, R77 ;  /* 0x0000004d004d7306 */ /* 0x000e620000200c00 */
[----:B------:R-:W-:-:S07]  /*4380*/  FFMA.FTZ R66, R66, R19, R62 ;  /* 0x0000001342427223 */ /* 0x000fce000001003e */
[----:B------:R-:W5:Y:S01]  /*4390*/  I2F.F16 R37, R82 ;  /* 0x0000005200257306 */ /* 0x000f620000200c00 */
[----:B------:R-:W-:-:S07]  /*43a0*/  FFMA.FTZ R55, R68, R19, R51 ;  /* 0x0000001344377223 */ /* 0x000fce0000010033 */
[----:B------:R-:W1:Y:S01]  /*43b0*/  I2F.F16 R38, R38 ;  /* 0x0000002600267306 */ /* 0x000e620000200c00 */
[----:B0-----:R-:W-:-:S07]  /*43c0*/  HADD2.F32 R53, -RZ, R16.H0_H0 ;  /* 0x20000010ff357230 */ /* 0x001fce0000004100 */
[----:B------:R-:W0:Y:S01]  /*43d0*/  I2F.F16 R39, R39 ;  /* 0x0000002700277306 */ /* 0x000e220000200c00 */
[----:B------:R-:W-:Y:S01]  /*43e0*/  HADD2.F32 R54, -RZ, R16.H1_H1 ;  /* 0x30000010ff367230 */ /* 0x000fe20000004100 */
[----:B------:R-:W-:Y:S02]  /*43f0*/  LOP3.LUT R18, R18, 0xff, RZ, 0xc0, !PT ;  /* 0x000000ff12127812 */ /* 0x000fe400078ec0ff */
[----:B------:R-:W-:-:S04]  /*4400*/  SHF.R.U32.HI R19, RZ, 0x8, R13 ;  /* 0x00000008ff137819 */ /* 0x000fc8000001160d */
[----:B------:R-:W0:Y:S01]  /*4410*/  I2F.F16 R41, R41 ;  /* 0x0000002900297306 */ /* 0x000e220000200c00 */
[----:B------:R-:W-:Y:S01]  /*4420*/  SHF.R.U32.HI R25, RZ, 0x10, R13 ;  /* 0x00000010ff197819 */ /* 0x000fe2000001160d */
[----:B------:R-:W-:Y:S01]  /*4430*/  HFMA2.MMA R29, R34, 1, 1, R29 ;  /* 0x3c003c00221d7835 */ /* 0x000fe2000000001d */
[----:B------:R-:W-:-:S05]  /*4440*/  LOP3.LUT R16, R15, 0xff, RZ, 0xc0, !PT ;  /* 0x000000ff0f107812 */ /* 0x000fca00078ec0ff */
[----:B------:R-:W0:Y:S01]  /*4450*/  I2F.F16 R43, R43 ;  /* 0x0000002b002b7306 */ /* 0x000e220000200c00 */
[----:B------:R-:W-:Y:S02]  /*4460*/  SHF.R.U32.HI R12, RZ, 0x10, R12 ;  /* 0x00000010ff0c7819 */ /* 0x000fe4000001160c */
[----:B------:R-:W-:Y:S01]  /*4470*/  LEA.HI R34, R13, 0xffffff80, RZ, 0x8 ;  /* 0xffffff800d227811 */ /* 0x000fe200078f40ff */
[----:B--2---:R-:W-:Y:S01]  /*4480*/  HADD2.F32 R26, -RZ, R76.H0_H0 ;  /* 0x2000004cff1a7230 */ /* 0x004fe20000004100 */
[----:B------:R-:W-:-:S03]  /*4490*/  IADD3 R48, R18, -0x80, RZ ;  /* 0xffffff8012307810 */ /* 0x000fc60007ffe0ff */
[----:B------:R-:W2:Y:S01]  /*44a0*/  I2F.F16 R71, R71 ;  /* 0x0000004700477306 */ /* 0x000ea20000200c00 */
[----:B------:R-:W-:Y:S01]  /*44b0*/  LOP3.LUT R13, R19, 0xff, RZ, 0xc0, !PT ;  /* 0x000000ff130d7812 */ /* 0x000fe200078ec0ff */
[----:B------:R-:W-:Y:S01]  /*44c0*/  HADD2.F32 R18, -RZ, R74.H0_H0 ;  /* 0x2000004aff127230 */ /* 0x000fe20000004100 */
[----:B------:R-:W-:Y:S01]  /*44d0*/  LOP3.LUT R51, R25, 0xff, RZ, 0xc0, !PT ;  /* 0x000000ff19337812 */ /* 0x000fe200078ec0ff */
[----:B------:R-:W-:-:S04]  /*44e0*/  HADD2.F32 R19, -RZ, R73.H0_H0 ;  /* 0x20000049ff137230 */ /* 0x000fc80000004100 */
[----:B------:R-:W0:Y:S01]  /*44f0*/  I2F.F16 R72, R72 ;  /* 0x0000004800487306 */ /* 0x000e220000200c00 */
[----:B------:R-:W-:Y:S01]  /*4500*/  LOP3.LUT R12, R12, 0xff, RZ, 0xc0, !PT ;  /* 0x000000ff0c0c7812 */ /* 0x000fe200078ec0ff */
[----:B------:R-:W-:Y:S01]  /*4510*/  HADD2.F32 R25, -RZ, R75.H0_H0 ;  /* 0x2000004bff197230 */ /* 0x000fe20000004100 */
[----:B------:R-:W-:-:S05]  /*4520*/  IADD3 R47, R16, -0x80, RZ ;  /* 0xffffff80102f7810 */ /* 0x000fca0007ffe0ff */
[----:B------:R-:W2:Y:S01]  /*4530*/  I2F.F16 R70, R70 ;  /* 0x0000004600467306 */ /* 0x000ea20000200c00 */
[--C-:B------:R-:W-:Y:S02]  /*4540*/  HADD2.F32 R58, -RZ, R17.reuse.H0_H0 ;  /* 0x20000011ff3a7230 */ /* 0x100fe40000004100 */
[----:B------:R-:W-:Y:S02]  /*4550*/  HADD2.F32 R50, -RZ, R17.H1_H1 ;  /* 0x30000011ff327230 */ /* 0x000fe40000004100 */
[----:B------:R-:W3:Y:S01]  /*4560*/  LDS.64 R16, [UR4+0xa8] ;  /* 0x0000a804ff107984 */ /* 0x000ee20008000a00 */
[----:B------:R-:W-:Y:S01]  /*4570*/  IADD3 R12, R12, -0x80, RZ ;  /* 0xffffff800c0c7810 */ /* 0x000fe20007ffe0ff */
[----:B-1----:R-:W-:Y:S01]  /*4580*/  HADD2.F32 R27, -RZ, R77.H0_H0 ;  /* 0x2000004dff1b7230 */ /* 0x002fe20000004100 */
[-C--:B------:R-:W-:Y:S01]  /*4590*/  FFMA.FTZ R56, R25, R53.reuse, RZ ;  /* 0x0000003519387223 */ /* 0x080fe200000100ff */
[----:B-----5:R-:W-:Y:S01]  /*45a0*/  HADD2.F32 R37, -RZ, R37.H0_H0 ;  /* 0x20000025ff257230 */ /* 0x020fe20000004100 */
[-C--:B------:R-:W-:Y:S01]  /*45b0*/  FFMA.FTZ R59, R18, R53.reuse, RZ ;  /* 0x00000035123b7223 */ /* 0x080fe200000100ff */
[----:B------:R-:W-:Y:S01]  /*45c0*/  HADD2.F32 R38, -RZ, R38.H0_H0 ;  /* 0x20000026ff267230 */ /* 0x000fe20000004100 */
[-C--:B------:R-:W-:Y:S01]  /*45d0*/  FFMA.FTZ R63, R26, R53.reuse, RZ ;  /* 0x000000351a3f7223 */ /* 0x080fe200000100ff */
[----:B0-----:R-:W-:Y:S01]  /*45e0*/  HADD2.F32 R39, -RZ, R39.H0_H0 ;  /* 0x20000027ff277230 */ /* 0x001fe20000004100 */
[----:B------:R-:W-:Y:S01]  /*45f0*/  FFMA.FTZ R60, R19, R53, RZ ;  /* 0x00000035133c7223 */ /* 0x000fe200000100ff */
[----:B------:R-:W-:Y:S01]  /*4600*/  IADD3 R13, R13, -0x80, RZ ;  /* 0xffffff800d0d7810 */ /* 0x000fe20007ffe0ff */
[----:B------:R0:W-:Y:S01]  /*4610*/  I2F.F16 R49, R12 ;  /* 0x0000000c00317306 */ /* 0x0001e20000200c00 */
        /* <DEDUP_REMOVED lines=8> */
[----:B0-----:R-:W-:Y:S01]  /*46a0*/  SHF.R.U32.HI R12, RZ, 0x8, R15 ;  /* 0x00000008ff0c7819 */ /* 0x001fe2000001160f */
[----:B------:R0:W-:Y:S01]  /*46b0*/  I2F.F16 R53, R13 ;  /* 0x0000000d00357306 */ /* 0x0001e20000200c00 */
[----:B--2---:R-:W-:Y:S01]  /*46c0*/  HADD2.F32 R71, -RZ, R71.H0_H0 ;  /* 0x20000047ff477230 */ /* 0x004fe20000004100 */
[-C--:B------:R-:W-:Y:S01]  /*46d0*/  FFMA.FTZ R57, R40, R58.reuse, R57 ;  /* 0x0000003a28397223 */ /* 0x080fe20000010039 */
[----:B------:R-:W-:Y:S01]  /*46e0*/  HADD2.F32 R69, -RZ, R69.H0_H0 ;  /* 0x20000045ff457230 */ /* 0x000fe20000004100 */
[-C--:B------:R-:W-:Y:S01]  /*46f0*/  FFMA.FTZ R63, R42, R58.reuse, R63 ;  /* 0x0000003a2a3f7223 */ /* 0x080fe2000001003f */
[----:B------:R-:W-:Y:S01]  /*4700*/  HADD2.F32 R72, -RZ, R72.H0_H0 ;  /* 0x20000048ff487230 */ /* 0x000fe20000004100 */
[-C--:B------:R-:W-:Y:S01]  /*4710*/  FFMA.FTZ R65, R43, R58.reuse, R60 ;  /* 0x0000003a2b417223 */ /* 0x080fe2000001003c */
[----:B------:R-:W-:Y:S01]  /*4720*/  HADD2.F32 R70, -RZ, R70.H0_H0 ;  /* 0x20000046ff467230 */ /* 0x000fe20000004100 */
[----:B------:R-:W-:Y:S01]  /*4730*/  LOP3.LUT R12, R12, 0xff, RZ, 0xc0, !PT ;  /* 0x000000ff0c0c7812 */ /* 0x000fe200078ec0ff */
[----:B0-----:R-:W-:-:S02]  /*4740*/  FFMA.FTZ R13, R41, R58, R59 ;  /* 0x0000003a290d7223 */ /* 0x001fc4000001003b */
[-C--:B------:R-:W-:Y:S02]  /*4750*/  FFMA.FTZ R59, R71, R50.reuse, R57 ;  /* 0x00000032473b7223 */ /* 0x080fe40000010039 */
[-C--:B------:R-:W-:Y:S02]  /*4760*/  FFMA.FTZ R62, R69, R50.reuse, R13 ;  /* 0x00000032453e7223 */ /* 0x080fe4000001000d */
[-C--:B------:R-:W-:Y:S02]  /*4770*/  FFMA.FTZ R64, R72, R50.reuse, R63 ;  /* 0x0000003248407223 */ /* 0x080fe4000001003f */
[----:B------:R-:W-:Y:S01]  /*4780*/  FFMA.FTZ R68, R70, R50, R65 ;  /* 0x0000003246447223 */ /* 0x000fe20000010041 */
[----:B------:R-:W-:Y:S02]  /*4790*/  IADD3 R50, R12, -0x80, RZ ;  /* 0xffffff800c327810 */ /* 0x000fe40007ffe0ff */
[----:B------:R-:W0:Y:S01]  /*47a0*/  LDS.64 R12, [UR4+0x120] ;  /* 0x00012004ff0c7984 */ /* 0x000e220008000a00 */
[----:B------:R-:W-:-:S02]  /*47b0*/  LEA.HI R36, R14, 0xffffff80, RZ, 0x8 ;  /* 0xffffff800e247811 */ /* 0x000fc400078f40ff */
[--C-:B------:R-:W-:Y:S02]  /*47c0*/  SHF.R.U32.HI R52, RZ, 0x8, R14.reuse ;  /* 0x00000008ff347819 */ /* 0x100fe4000001160e */
[----:B------:R-:W-:Y:S02]  /*47d0*/  SHF.R.U32.HI R14, RZ, 0x10, R14 ;  /* 0x00000010ff0e7819 */ /* 0x000fe4000001160e */
[----:B------:R-:W-:Y:S02]  /*47e0*/  SHF.R.U32.HI R56, RZ, 0x10, R15 ;  /* 0x00000010ff387819 */ /* 0x000fe4000001160f */
[----:B------:R-:W-:Y:S01]  /*47f0*/  LOP3.LUT R14, R14, 0xff, RZ, 0xc0, !PT ;  /* 0x000000ff0e0e7812 */ /* 0x000fe200078ec0ff */
[----:B------:R-:W1:Y:S01]  /*4800*/  I2F.F16 R44, R44 ;  /* 0x0000002c002c7306 */ /* 0x000e620000200c00 */
[----:B------:R-:W-:Y:S02]  /*4810*/  LEA.HI R58, R15, 0xffffff80, RZ, 0x8 ;  /* 0xffffff800f3a7811 */ /* 0x000fe400078f40ff */
[----:B------:R-:W-:-:S02]  /*4820*/  IADD3 R14, R14, -0x80, RZ ;  /* 0xffffff800e0e7810 */ /* 0x000fc40007ffe0ff */
[----:B------:R-:W-:Y:S02]  /*4830*/  LOP3.LUT R15, R56, 0xff, RZ, 0xc0, !PT ;  /* 0x000000ff380f7812 */ /* 0x000fe400078ec0ff */
[----:B------:R-:W-:Y:S01]  /*4840*/  LOP3.LUT R52, R52, 0xff, RZ, 0xc0, !PT ;  /* 0x000000ff34347812 */ /* 0x000fe200078ec0ff */
[----:B------:R-:W2:Y:S01]  /*4850*/  I2F.F16 R45, R45 ;  /* 0x0000002d002d7306 */ /* 0x000ea20000200c00 */
[----:B------:R-:W-:Y:S02]  /*4860*/  IADD3 R51, R51, -0x80, RZ ;  /* 0xffffff8033337810 */ /* 0x000fe40007ffe0ff */
[----:B------:R-:W-:Y:S02]  /*4870*/  IADD3 R52, R52, -0x80, RZ ;  /* 0xffffff8034347810 */ /* 0x000fe40007ffe0ff */
[----:B------:R-:W-:-:S03]  /*4880*/  IADD3 R57, R15, -0x80, RZ ;  /* 0xffffff800f397810 */ /* 0x000fc60007ffe0ff */
[----:B------:R-:W5:Y:S08]  /*4890*/  I2F.F16 R48, R48 ;  /* 0x0000003000307306 */ /* 0x000f700000200c00 */
[----:B------:R-:W0:Y:S08]  /*48a0*/  I2F.F16 R46, R46 ;  /* 0x0000002e002e7306 */ /* 0x000e300000200c00 */
[----:B------:R-:W0:Y:S08]  /*48b0*/  I2F.F16 R47, R47 ;  /* 0x0000002f002f7306 */ /* 0x000e300000200c00 */
[----:B------:R0:W2:Y:S01]  /*48c0*/  I2F.F16 R54, R14 ;  /* 0x0000000e00367306 */ /* 0x0000a20000200c00 */
[--C-:B---3--:R-:W-:Y:S01]  /*48d0*/  HADD2.F32 R63, -RZ, R16.reuse.H0_H0 ;  /* 0x20000010ff3f7230 */ /* 0x108fe20000004100 */
[----:B0-----:R-:W0:Y:S06]  /*48e0*/  LDS.64 R14, [UR4+0x128] ;  /* 0x00012804ff0e7984 */ /* 0x001e2c0008000a00 */
[----:B------:R-:W3:Y:S01]  /*48f0*/  I2F.F16 R51, R51 ;  /* 0x0000003300337306 */ /* 0x000ee20000200c00 */
[----:B------:R-:W-:-:S02]  /*4900*/  HADD2.F32 R60, -RZ, R16.H1_H1 ;  /* 0x30000010ff3c7230 */ /* 0x000fc40000004100 */
[----:B-1----:R-:W-:-:S05]  /*4910*/  HADD2.F32 R16, -RZ, R44.H0_H0 ;  /* 0x2000002cff107230 */ /* 0x002fca0000004100 */
[----:B------:R3:W1:Y:S01]  /*4920*/  I2F.F16 R56, R50 ;  /* 0x0000003200387306 */ /* 0x0006620000200c00 */
[----:B--2---:R-:W-:-:S07]  /*4930*/  HADD2.F32 R44, -RZ, R45.H0_H0 ;  /* 0x2000002dff2c7230 */ /* 0x004fce0000004100 */
[----:B------:R-:W2:Y:S01]  /*4940*/  I2F.F16 R52, R52 ;  /* 0x0000003400347306 */ /* 0x000ea20000200c00 */
[--C-:B------:R-:W-:Y:S02]  /*4950*/  HADD2.F32 R65, -RZ, R17.reuse.H0_H0 ;  /* 0x20000011ff417230 */ /* 0x100fe40000004100 */
[----:B------:R-:W-:-:S05]  /*4960*/  HADD2.F32 R73, -RZ, R17.H1_H1 ;  /* 0x30000011ff497230 */ /* 0x000fca0000004100 */
[----:B------:R-:W0:Y:S01]  /*4970*/  I2F.F16 R34, R34 ;  /* 0x0000002200227306 */ /* 0x000e220000200c00 */
[----:B-----5:R-:W-:-:S07]  /*4980*/  HADD2.F32 R17, -RZ, R48.H0_H0 ;  /* 0x20000030ff117230 */ /* 0x020fce0000004100 */
[----:B------:R-:W5:Y:S01]  /*4990*/  I2F.F16 R36, R36 ;  /* 0x0000002400247306 */ /* 0x000f620000200c00 */
[----:B------:R-:W-:Y:S01]  /*49a0*/  HADD2.F32 R45, -RZ, R46.H0_H0 ;  /* 0x2000002eff2d7230 */ /* 0x000fe20000004100 */
[----:B------:R-:W-:-:S06]  /*49b0*/  FFMA.FTZ R59, R16, R63, R59 ;  /* 0x0000003f103b7223 */ /* 0x000fcc000001003b */
[----:B------:R-:W0:Y:S01]  /*49c0*/  I2F.F16 R58, R58 ;  /* 0x0000003a003a7306 */ /* 0x000e220000200c00 */
[----:B------:R-:W-:Y:S01]  /*49d0*/  HADD2.F32 R46, -RZ, R47.H0_H0 ;  /* 0x2000002fff2e7230 */ /* 0x000fe20000004100 */
[----:B------:R-:W-:Y:S01]  /*49e0*/  FFMA.FTZ R62, R44, R63, R62 ;  /* 0x0000003f2c3e7223 */ /* 0x000fe2000001003e */
[----:B------:R-:W-:-:S05]  /*49f0*/  HADD2.F32 R53, -RZ, R53.H0_H0 ;  /* 0x20000035ff357230 */ /* 0x000fca0000004100 */
[----:B------:R-:W5:Y:S01]  /*4a00*/  I2F.F16 R57, R57 ;  /* 0x0000003900397306 */ /* 0x000f620000200c00 */
[----:B------:R-:W-:Y:S02]  /*4a10*/  HADD2.F32 R47, -RZ, R49.H0_H0 ;  /* 0x20000031ff2f7230 */ /* 0x000fe40000004100 */
[----:B------:R-:W-:Y:S01]  /*4a20*/  HADD2.F32 R49, -RZ, R54.H0_H0 ;  /* 0x20000036ff317230 */ /* 0x000fe20000004100 */
[-C--:B------:R-:W-:Y:S01]  /*4a30*/  FFMA.FTZ R54, R17, R60.reuse, R59 ;  /* 0x0000003c11367223 */ /* 0x080fe2000001003b */
[----:B---3--:R-:W-:Y:S01]  /*4a40*/  HADD2.F32 R50, -RZ, R51.H0_H0 ;  /* 0x20000033ff327230 */ /* 0x008fe20000004100 */
[----:B------:R-:W-:Y:S01]  /*4a50*/  FFMA.FTZ R62, R53, R60, R62 ;  /* 0x0000003c353e7223 */ /* 0x000fe2000001003e */
[----:B-1----:R-:W-:Y:S01]  /*4a60*/  HADD2.F32 R51, -RZ, R56.H0_H0 ;  /* 0x20000038ff337230 */ /* 0x002fe20000004100 */
[----:B------:R-:W-:Y:S01]  /*4a70*/  FFMA.FTZ R56, R47, R65, R54 ;  /* 0x000000412f387223 */ /* 0x000fe20000010036 */
[----:B--2---:R-:W-:Y:S01]  /*4a80*/  HADD2.F32 R52, -RZ, R52.H0_H0 ;  /* 0x20000034ff347230 */ /* 0x004fe20000004100 */
[-C--:B------:R-:W-:Y:S01]  /*4a90*/  FFMA.FTZ R75, R45, R63.reuse, R64 ;  /* 0x0000003f2d4b7223 */ /* 0x080fe20000010040 */
[----:B------:R-:W-:Y:S01]  /*4aa0*/  HADD2.F32 R35, -RZ, R35.H0_H0 ;  /* 0x20000023ff237230 */ /* 0x000fe20000004100 */
[----:B------:R-:W-:Y:S01]  /*4ab0*/  FFMA.FTZ R68, R46, R63, R68 ;  /* 0x0000003f2e447223 */ /* 0x000fe20000010044 */
[----:B0-----:R-:W-:Y:S01]  /*4ac0*/  HADD2.F32 R34, -RZ, R34.H0_H0 ;  /* 0x20000022ff227230 */ /* 0x001fe20000004100 */
[----:B------:R-:W-:Y:S01]  /*4ad0*/  FFMA.FTZ R62, R50, R65, R62 ;  /* 0x00000041323e7223 */ /* 0x000fe2000001003e */
[----:B-----5:R-:W-:-:S02]  /*4ae0*/  HADD2.F32 R54, -RZ, R36.H0_H0 ;  /* 0x20000024ff367230 */ /* 0x020fc40000004100 */
[----:B------:R-:W-:Y:S02]  /*4af0*/  HADD2.F32 R36, -RZ, R58.H0_H0 ;  /* 0x2000003aff247230 */ /* 0x000fe40000004100 */
[--C-:B------:R-:W-:Y:S01]  /*4b00*/  HADD2.F32 R58, -RZ, R12.reuse.H0_H0 ;  /* 0x2000000cff3a7230 */ /* 0x100fe20000004100 */
[-C--:B------:R-:W-:Y:S01]  /*4b10*/  FFMA.FTZ R64, R52, R60.reuse, R75 ;  /* 0x0000003c34407223 */ /* 0x080fe2000001004b */
[----:B------:R-:W-:Y:S01]  /*4b20*/  HADD2.F32 R48, -RZ, R57.H0_H0 ;  /* 0x20000039ff307230 */ /* 0x000fe20000004100 */
[----:B------:R-:W-:Y:S02]  /*4b30*/  FFMA.FTZ R68, R51, R60, R68 ;  /* 0x0000003c33447223 */ /* 0x000fe40000010044 */
[-C--:B------:R-:W-:Y:S01]  /*4b40*/  FFMA.FTZ R63, R35, R73.reuse, R56 ;  /* 0x00000049233f7223 */ /* 0x080fe20000010038 */
[----:B------:R-:W-:Y:S01]  /*4b50*/  HADD2.F32 R12, -RZ, R12.H1_H1 ;  /* 0x3000000cff0c7230 */ /* 0x000fe20000004100 */
[----:B------:R-:W-:Y:S01]  /*4b60*/  FFMA.FTZ R56, R34, R73, R62 ;  /* 0x0000004922387223 */ /* 0x000fe2000001003e */
[----:B------:R-:W-:-:S02]  /*4b70*/  HADD2.F32 R60, -RZ, R13.H0_H0 ;  /* 0x2000000dff3c7230 */ /* 0x000fc40000004100 */
[----:B------:R-:W-:Y:S01]  /*4b80*/  HADD2.F32 R62, -RZ, R13.H1_H1 ;  /* 0x3000000dff3e7230 */ /* 0x000fe20000004100 */
[-C--:B------:R-:W-:Y:S02]  /*4b90*/  FFMA.FTZ R13, R25, R58.reuse, RZ ;  /* 0x0000003a190d7223 */ /* 0x080fe400000100ff */
[-C--:B------:R-:W-:Y:S02]  /*4ba0*/  FFMA.FTZ R59, R49, R65.reuse, R64 ;  /* 0x00000041313b7223 */ /* 0x080fe40000010040 */
[----:B------:R-:W-:Y:S02]  /*4bb0*/  FFMA.FTZ R57, R48, R65, R68 ;  /* 0x0000004130397223 */ /* 0x000fe40000010044 */
[----:B------:R-:W-:Y:S02]  /*4bc0*/  FFMA.FTZ R65, R26, R58, RZ ;  /* 0x0000003a1a417223 */ /* 0x000fe400000100ff */
[----:B------:R-:W-:Y:S02]  /*4bd0*/  FFMA.FTZ R13, R27, R12, R13 ;  /* 0x0000000c1b0d7223 */ /* 0x000fe4000001000d */
[----:B------:R-:W-:-:S02]  /*4be0*/  FFMA.FTZ R64, R18, R58, RZ ;  /* 0x0000003a12407223 */ /* 0x000fc400000100ff */
[----:B------:R-:W-:Y:S02]  /*4bf0*/  FFMA.FTZ R58, R19, R58, RZ ;  /* 0x0000003a133a7223 */ /* 0x000fe400000100ff */
[----:B------:R-:W-:Y:S02]  /*4c00*/  FFMA.FTZ R65, R38, R12, R65 ;  /* 0x0000000c26417223 */ /* 0x000fe40000010041 */
[----:B------:R-:W-:Y:S02]  /*4c10*/  FFMA.FTZ R13, R40, R60, R13 ;  /* 0x0000003c280d7223 */ /* 0x000fe4000001000d */
[-C--:B------:R-:W-:Y:S02]  /*4c20*/  FFMA.FTZ R59, R54, R73.reuse, R59 ;  /* 0x00000049363b7223 */ /* 0x080fe4000001003b */
[----:B------:R-:W-:Y:S02]  /*4c30*/  FFMA.FTZ R57, R36, R73, R57 ;  /* 0x0000004924397223 */ /* 0x000fe40000010039 */
[----:B------:R-:W-:-:S02]  /*4c40*/  FFMA.FTZ R64, R37, R12, R64 ;  /* 0x0000000c25407223 */ /* 0x000fc40000010040 */
[----:B------:R-:W-:Y:S02]  /*4c50*/  FFMA.FTZ R58, R39, R12, R58 ;  /* 0x0000000c273a7223 */ /* 0x000fe4000001003a */
[----:B------:R-:W-:Y:S01]  /*4c60*/  FFMA.FTZ R73, R42, R60, R65 ;  /* 0x0000003c2a497223 */ /* 0x000fe20000010041 */
[--C-:B------:R-:W-:Y:S01]  /*4c70*/  HADD2.F32 R65, -RZ, R14.reuse.H0_H0 ;  /* 0x2000000eff417230 */ /* 0x100fe20000004100 */
[----:B------:R-:W-:Y:S02]  /*4c80*/  FFMA.FTZ R13, R71, R62, R13 ;  /* 0x0000003e470d7223 */ /* 0x000fe4000001000d */
        /* <DEDUP_REMOVED lines=8> */
[----:B------:R-:W-:Y:S02]  /*4d10*/  FFMA.FTZ R75, R45, R65, R12 ;  /* 0x000000412d4b7223 */ /* 0x000fe4000001000c */
[----:B------:R-:W-:Y:S01]  /*4d20*/  FFMA.FTZ R12, R17, R14, R13 ;  /* 0x0000000e110c7223 */ /* 0x000fe2000001000d */
[----:B------:R-:W-:-:S03]  /*4d30*/  HADD2.F32 R15, -RZ, R15.H1_H1 ;  /* 0x3000000fff0f7230 */ /* 0x000fc60000004100 */
[----:B------:R-:W-:Y:S02]  /*4d40*/  FFMA.FTZ R12, R47, R73, R12 ;  /* 0x000000492f0c7223 */ /* 0x000fe4000001000c */
[-C--:B------:R-:W-:Y:S02]  /*4d50*/  FFMA.FTZ R64, R44, R65.reuse, R64 ;  /* 0x000000412c407223 */ /* 0x080fe40000010040 */
[----:B------:R-:W-:Y:S02]  /*4d60*/  FFMA.FTZ R62, R46, R65, R62 ;  /* 0x000000412e3e7223 */ /* 0x000fe4000001003e */
[----:B------:R-:W-:Y:S02]  /*4d70*/  FFMA.FTZ R65, R35, R15, R12 ;  /* 0x0000000f23417223 */ /* 0x000fe4000001000c */
[----:B------:R-:W0:Y:S01]  /*4d80*/  LDS.64 R12, [UR4+0x1a0] ;  /* 0x0001a004ff0c7984 */ /* 0x000e220008000a00 */
        /* <DEDUP_REMOVED lines=8> */
[----:B------:R-:W-:-:S04]  /*4e10*/  FFMA.FTZ R15, R36, R15, R62 ;  /* 0x0000000f240f7223 */ /* 0x000fc8000001003e */
[----:B------:R-:W-:Y:S02]  /*4e20*/  FMUL.FTZ R58, R0, R15 ;  /* 0x0000000f003a7220 */ /* 0x000fe40000410000 */
[----:B------:R-:W1:Y:S01]  /*4e30*/  LDS.64 R14, [UR4+0x1a8] ;  /* 0x0001a804ff0e7984 */ /* 0x000e620008000a00 */
[----:B------:R-:W-:Y:S02]  /*4e40*/  FMUL.FTZ R55, R2, R55 ;  /* 0x0000003702377220 */ /* 0x000fe40000410000 */
[----:B------:R-:W-:Y:S02]  /*4e50*/  FMUL.FTZ R67, R0, R67 ;  /* 0x0000004300437220 */ /* 0x000fe40000410000 */
[----:B------:R-:W-:Y:S02]  /*4e60*/  FMUL.FTZ R59, R2, R59 ;  /* 0x0000003b023b7220 */ /* 0x000fe40000410000 */
[----:B------:R-:W-:Y:S01]  /*4e70*/  FMUL.FTZ R57, R0, R57 ;  /* 0x0000003900397220 */ /* 0x000fe20000410000 */
[----:B------:R-:W-:Y:S01]  /*4e80*/  F2FP.PACK_AB R55, RZ, R55 ;  /* 0x00000037ff37723e */ /* 0x000fe200000000ff */
[C---:B------:R-:W-:Y:S01]  /*4e90*/  FMUL.FTZ R61, R24.reuse, R61 ;  /* 0x0000003d183d7220 */ /* 0x040fe20000410000 */
[----:B------:R-:W-:Y:S01]  /*4ea0*/  F2FP.PACK_AB R67, RZ, R67 ;  /* 0x00000043ff43723e */ /* 0x000fe200000000ff */
        /* <DEDUP_REMOVED lines=8> */
[----:B------:R-:W-:Y:S02]  /*4f30*/  PRMT R55, R55, 0x5410, R67 ;  /* 0x0000541037377816 */ /* 0x000fe40000000043 */
[----:B------:R-:W-:Y:S02]  /*4f40*/  PRMT R59, R59, 0x5410, R57 ;  /* 0x000054103b3b7816 */ /* 0x000fe40000000039 */
[----:B------:R-:W-:Y:S02]  /*4f50*/  F2FP.PACK_AB R63, RZ, R63 ;  /* 0x0000003fff3f723e */ /* 0x000fe400000000ff */
[----:B------:R-:W-:-:S02]  /*4f60*/  F2FP.PACK_AB R56, RZ, R56 ;  /* 0x00000038ff38723e */ /* 0x000fc400000000ff */
[----:B------:R-:W-:Y:S02]  /*4f70*/  F2FP.PACK_AB R73, RZ, R73 ;  /* 0x00000049ff49723e */ /* 0x000fe400000000ff */
[----:B------:R-:W-:Y:S01]  /*4f80*/  F2FP.PACK_AB R58, RZ, R58 ;  /* 0x0000003aff3a723e */ /* 0x000fe200000000ff */
[----:B------:R-:W-:Y:S01]  /*4f90*/  HADD2 R20, R55, R20 ;  /* 0x0000001437147230 */ /* 0x000fe20000000000 */
[----:B------:R-:W-:Y:S01]  /*4fa0*/  PRMT R61, R61, 0x5410, R66 ;  /* 0x000054103d3d7816 */ /* 0x000fe20000000042 */
[----:B------:R-:W-:Y:S01]  /*4fb0*/  HADD2 R32, R59, R32 ;  /* 0x000000203b207230 */ /* 0x000fe20000000000 */
[----:B------:R-:W-:Y:S01]  /*4fc0*/  PRMT R63, R63, 0x5410, R56 ;  /* 0x000054103f3f7816 */ /* 0x000fe20000000038 */
[--C-:B0-----:R-:W-:Y:S01]  /*4fd0*/  HADD2.F32 R55, -RZ, R12.reuse.H0_H0 ;  /* 0x2000000cff377230 */ /* 0x101fe20000004100 */
[----:B------:R-:W-:Y:S01]  /*4fe0*/  PRMT R73, R73, 0x5410, R58 ;  /* 0x0000541049497816 */ /* 0x000fe2000000003a */
[----:B------:R-:W-:Y:S02]  /*4ff0*/  HADD2.F32 R56, -RZ, R12.H1_H1 ;  /* 0x3000000cff387230 */ /* 0x000fe40000004100 */
[----:B------:R-:W-:-:S02]  /*5000*/  HADD2.F32 R58, -RZ, R13.H0_H0 ;  /* 0x2000000dff3a7230 */ /* 0x000fc40000004100 */
[----:B------:R-:W-:Y:S02]  /*5010*/  HADD2.F32 R59, -RZ, R13.H1_H1 ;  /* 0x3000000dff3b7230 */ /* 0x000fe40000004100 */
[----:B------:R-:W0:Y:S01]  /*5020*/  LDS.64 R12, [UR4+0x20] ;  /* 0x00002004ff0c7984 */ /* 0x000e220008000a00 */
[----:B------:R-:W-:Y:S01]  /*5030*/  FMUL.FTZ R65, R24, R65 ;  /* 0x0000004118417220 */ /* 0x000fe20000410000 */
[----:B------:R-:W-:Y:S01]  /*5040*/  HFMA2.MMA R21, R61, 1, 1, R21 ;  /* 0x3c003c003d157835 */ /* 0x000fe20000000015 */
[----:B------:R-:W-:Y:S02]  /*5050*/  FMUL.FTZ R64, R3, R64 ;  /* 0x0000004003407220 */ /* 0x000fe40000410000 */
[-C--:B------:R-:W-:Y:S02]  /*5060*/  FFMA.FTZ R57, R25, R55.reuse, RZ ;  /* 0x0000003719397223 */ /* 0x080fe400000100ff */
[-C--:B------:R-:W-:Y:S02]  /*5070*/  FFMA.FTZ R60, R18, R55.reuse, RZ ;  /* 0x00000037123c7223 */ /* 0x080fe400000100ff */
[----:B------:R-:W-:-:S02]  /*5080*/  FFMA.FTZ R61, R26, R55, RZ ;  /* 0x000000371a3d7223 */ /* 0x000fc400000100ff */
[----:B------:R-:W-:Y:S01]  /*5090*/  FFMA.FTZ R55, R19, R55, RZ ;  /* 0x0000003713377223 */ /* 0x000fe200000100ff */
[----:B------:R-:W-:Y:S01]  /*50a0*/  F2FP.PACK_AB R65, RZ, R65 ;  /* 0x00000041ff41723e */ /* 0x000fe200000000ff */
[----:B------:R-:W-:Y:S01]  /*50b0*/  FFMA.FTZ R57, R27, R56, R57 ;  /* 0x000000381b397223 */ /* 0x000fe20000010039 */
[----:B------:R-:W-:Y:S01]  /*50c0*/  F2FP.PACK_AB R64, RZ, R64 ;  /* 0x00000040ff40723e */ /* 0x000fe200000000ff */
[-C--:B------:R-:W-:Y:S02]  /*50d0*/  FFMA.FTZ R61, R38, R56.reuse, R61 ;  /* 0x00000038263d7223 */ /* 0x080fe4000001003d */
[-C--:B------:R-:W-:Y:S01]  /*50e0*/  FFMA.FTZ R55, R39, R56.reuse, R55 ;  /* 0x0000003827377223 */ /* 0x080fe20000010037 */
[----:B------:R-:W-:Y:S01]  /*50f0*/  PRMT R65, R65, 0x5410, R64 ;  /* 0x0000541041417816 */ /* 0x000fe20000000040 */
[----:B------:R-:W-:Y:S02]  /*5100*/  FFMA.FTZ R60, R37, R56, R60 ;  /* 0x00000038253c7223 */ /* 0x000fe4000001003c */
[----:B------:R-:W-:-:S02]  /*5110*/  FFMA.FTZ R56, R40, R58, R57 ;  /* 0x0000003a28387223 */ /* 0x000fc40000010039 */
[-C--:B------:R-:W-:Y:S02]  /*5120*/  FFMA.FTZ R61, R42, R58.reuse, R61 ;  /* 0x0000003a2a3d7223 */ /* 0x080fe4000001003d */
[-C--:B------:R-:W-:Y:S02]  /*5130*/  FFMA.FTZ R57, R43, R58.reuse, R55 ;  /* 0x0000003a2b397223 */ /* 0x080fe40000010037 */
[----:B------:R-:W-:Y:S01]  /*5140*/  FFMA.FTZ R60, R41, R58, R60 ;  /* 0x0000003a293c7223 */ /* 0x000fe2000001003c */
[----:B------:R-:W-:Y:S01]  /*5150*/  HFMA2.MMA R30, R63, 1, 1, R30 ;  /* 0x3c003c003f1e7835 */ /* 0x000fe2000000001e */
[-C--:B------:R-:W-:Y:S01]  /*5160*/  FFMA.FTZ R58, R72, R59.reuse, R61 ;  /* 0x0000003b483a7223 */ /* 0x080fe2000001003d */
[----:B------:R-:W-:Y:S01]  /*5170*/  HFMA2.MMA R33, R65, 1, 1, R33 ;  /* 0x3c003c0041217835 */ /* 0x000fe20000000021 */
[-C--:B------:R-:W-:Y:S01]  /*5180*/  FFMA.FTZ R55, R71, R59.reuse, R56 ;  /* 0x0000003b47377223 */ /* 0x080fe20000010038 */
[--C-:B-1----:R-:W-:Y:S01]  /*5190*/  HADD2.F32 R56, -RZ, R14.reuse.H1_H1 ;  /* 0x3000000eff387230 */ /* 0x102fe20000004100 */
[----:B------:R-:W-:Y:S01]  /*51a0*/  FFMA.FTZ R61, R70, R59, R57 ;  /* 0x0000003b463d7223 */ /* 0x000fe20000010039 */
[----:B------:R-:W-:-:S02]  /*51b0*/  HADD2.F32 R57, -RZ, R14.H0_H0 ;  /* 0x2000000eff397230 */ /* 0x000fc40000004100 */
[--C-:B------:R-:W-:Y:S02]  /*51c0*/  HADD2.F32 R63, -RZ, R15.reuse.H0_H0 ;  /* 0x2000000fff3f7230 */ /* 0x100fe40000004100 */
[----:B------:R-:W-:Y:S02]  /*51d0*/  HADD2.F32 R65, -RZ, R15.H1_H1 ;  /* 0x3000000fff417230 */ /* 0x000fe40000004100 */
[----:B------:R-:W1:Y:S01]  /*51e0*/  LDS.64 R14, [UR4+0x28] ;  /* 0x00002804ff0e7984 */ /* 0x000e620008000a00 */
[----:B------:R-:W-:Y:S02]  /*51f0*/  FFMA.FTZ R60, R69, R59, R60 ;  /* 0x0000003b453c7223 */ /* 0x000fe4000001003c */
[-C--:B------:R-:W-:Y:S02]  /*5200*/  FFMA.FTZ R55, R16, R57.reuse, R55 ;  /* 0x0000003910377223 */ /* 0x080fe40000010037 */
        /* <DEDUP_REMOVED lines=8> */
[----:B------:R-:W-:Y:S01]  /*5290*/  HADD2 R31, R73, R31 ;  /* 0x0000001f491f7230 */ /* 0x000fe20000000000 */
[----:B------:R-:W-:Y:S01]  /*52a0*/  FFMA.FTZ R62, R49, R63, R62 ;  /* 0x0000003f313e7223 */ /* 0x000fe2000001003e */
[----:B------:R-:W-:Y:S01]  /*52b0*/  LEA.HI R64, R5, 0xffffff80, RZ, 0x8 ;  /* 0xffffff8005407811 */ /* 0x000fe200078f40ff */
[----:B------:R-:W-:Y:S01]  /*52c0*/  FFMA.FTZ R73, R35, R65, R58 ;  /* 0x0000004123497223 */ /* 0x000fe2000001003a */
[----:B0-----:R-:W-:Y:S01]  /*52d0*/  HADD2.F32 R58, -RZ, R12.H0_H0 ;  /* 0x2000000cff3a7230 */ /* 0x001fe20000004100 */
[----:B------:R-:W-:-:S02]  /*52e0*/  FFMA.FTZ R56, R50, R63, R60 ;  /* 0x0000003f32387223 */ /* 0x000fc4000001003c */
[----:B------:R-:W-:Y:S01]  /*52f0*/  FFMA.FTZ R57, R48, R63, R57 ;  /* 0x0000003f30397223 */ /* 0x000fe20000010039 */
[----:B------:R0:W-:Y:S01]  /*5300*/  I2F.F16 R61, R64 ;  /* 0x00000040003d7306 */ /* 0x0001e20000200c00 */
[-C--:B------:R-:W-:Y:S01]  /*5310*/  FFMA.FTZ R67, R54, R65.reuse, R62 ;  /* 0x0000004136437223 */ /* 0x080fe2000001003e */
[----:B------:R-:W-:Y:S01]  /*5320*/  HADD2.F32 R12, -RZ, R12.H1_H1 ;  /* 0x3000000cff0c7230 */ /* 0x000fe20000004100 */
[-C--:B------:R-:W-:Y:S01]  /*5330*/  FFMA.FTZ R56, R34, R65.reuse, R56 ;  /* 0x0000004122387223 */ /* 0x080fe20000010038 */
[--C-:B------:R-:W-:Y:S01]  /*5340*/  HADD2.F32 R62, -RZ, R13.reuse.H0_H0 ;  /* 0x2000000dff3e7230 */ /* 0x100fe20000004100 */
[----:B------:R-:W-:Y:S01]  /*5350*/  FFMA.FTZ R57, R36, R65, R57 ;  /* 0x0000004124397223 */ /* 0x000fe20000010039 */
[----:B------:R-:W-:Y:S01]  /*5360*/  HADD2.F32 R63, -RZ, R13.H1_H1 ;  /* 0x3000000dff3f7230 */ /* 0x000fe20000004100 */
[----:B------:R-:W-:Y:S02]  /*5370*/  FFMA.FTZ R13, R25, R58, RZ ;  /* 0x0000003a190d7223 */ /* 0x000fe400000100ff */
[----:B0-----:R-:W-:-:S02]  /*5380*/  FFMA.FTZ R64, R58, R18, RZ ;  /* 0x000000123a407223 */ /* 0x001fc400000100ff */
[C---:B------:R-:W-:Y:S02]  /*5390*/  FFMA.FTZ R65, R58.reuse, R26, RZ ;  /* 0x0000001a3a417223 */ /* 0x040fe400000100ff */
[----:B------:R-:W-:Y:S02]  /*53a0*/  FFMA.FTZ R58, R58, R19, RZ ;  /* 0x000000133a3a7223 */ /* 0x000fe400000100ff */
[----:B------:R-:W-:Y:S02]  /*53b0*/  FFMA.FTZ R13, R27, R12, R13 ;  /* 0x0000000c1b0d7223 */ /* 0x000fe4000001000d */
[C---:B------:R-:W-:Y:S02]  /*53c0*/  FFMA.FTZ R65, R12.reuse, R38, R65 ;  /* 0x000000260c417223 */ /* 0x040fe40000010041 */
[C---:B------:R-:W-:Y:S01]  /*53d0*/  FFMA.FTZ R58, R12.reuse, R39, R58 ;  /* 0x000000270c3a7223 */ /* 0x040fe2000001003a */
[----:B------:R-:W-:Y:S01]  /*53e0*/  LOP3.LUT R66, R5, 0xff, RZ, 0xc0, !PT ;  /* 0x000000ff05427812 */ /* 0x000fe200078ec0ff */
[----:B------:R-:W-:-:S02]  /*53f0*/  FFMA.FTZ R64, R12, R37, R64 ;  /* 0x000000250c407223 */ /* 0x000fc40000010040 */
[----:B------:R-:W-:Y:S02]  /*5400*/  FFMA.FTZ R12, R40, R62, R13 ;  /* 0x0000003e280c7223 */ /* 0x000fe4000001000d */
[C---:B------:R-:W-:Y:S02]  /*5410*/  FFMA.FTZ R65, R62.reuse, R42, R65 ;  /* 0x0000002a3e417223 */ /* 0x040fe40000010041 */
[----:B------:R-:W-:Y:S01]  /*5420*/  FFMA.FTZ R58, R62, R43, R58 ;  /* 0x0000002b3e3a7223 */ /* 0x000fe2000001003a */
[----:B------:R-:W-:Y:S01]  /*5430*/  IADD3 R68, R66, -0x80, RZ ;  /* 0xffffff8042447810 */ /* 0x000fe20007ffe0ff */
[----:B------:R-:W-:Y:S02]  /*5440*/  FFMA.FTZ R64, R62, R41, R64 ;  /* 0x000000293e407223 */ /* 0x000fe40000010040 */
[----:B------:R-:W-:Y:S02]  /*5450*/  FFMA.FTZ R13, R71, R63, R12 ;  /* 0x0000003f470d7223 */ /* 0x000fe4000001000c */
[C---:B------:R-:W-:Y:S01]  /*5460*/  FFMA.FTZ R12, R63.reuse, R72, R65 ;  /* 0x000000483f0c7223 */ /* 0x040fe20000010041 */
[--C-:B-1----:R-:W-:Y:S01]  /*5470*/  HADD2.F32 R65, -RZ, R14.reuse.H0_H0 ;  /* 0x2000000eff417230 */ /* 0x102fe20000004100 */
[C---:B------:R-:W-:Y:S01]  /*5480*/  FFMA.FTZ R66, R63.reuse, R70, R58 ;  /* 0x000000463f427223 */ /* 0x040fe2000001003a */
[----:B------:R-:W-:Y:S01]  /*5490*/  LOP3.LUT R58, R4, 0xff, RZ, 0xc0, !PT ;  /* 0x000000ff043a7812 */ /* 0x000fe200078ec0ff */
[----:B------:R-:W-:Y:S01]  /*54a0*/  FFMA.FTZ R64, R63, R69, R64 ;  /* 0x000000453f407223 */ /* 0x000fe20000010040 */
[----:B------:R0:W-:Y:S01]  /*54b0*/  I2F.F16 R62, R68 ;  /* 0x00000044003e7306 */ /* 0x0001e20000200c00 */
[----:B------:R-:W-:Y:S01]  /*54c0*/  HADD2.F32 R14, -RZ, R14.H1_H1 ;  /* 0x3000000eff0e7230 */ /* 0x000fe20000004100 */
[----:B------:R-:W-:-:S02]  /*54d0*/  FFMA.FTZ R13, R16, R65, R13 ;  /* 0x00000041100d7223 */ /* 0x000fc4000001000d */
[C---:B------:R-:W-:Y:S01]  /*54e0*/  FFMA.FTZ R77, R65.reuse, R45, R12 ;  /* 0x0000002d414d7223 */ /* 0x040fe2000001000c */
[----:B0-----:R-:W-:Y:S01]  /*54f0*/  IADD3 R68, R58, -0x80, RZ ;  /* 0xffffff803a447810 */ /* 0x001fe20007ffe0ff */
[C---:B------:R-:W-:Y:S02]  /*5500*/  FFMA.FTZ R58, R65.reuse, R44, R64 ;  /* 0x0000002c413a7223 */ /* 0x040fe40000010040 */
[----:B------:R-:W-:Y:S01]  /*5510*/  FFMA.FTZ R65, R65, R46, R66 ;  /* 0x0000002e41417223 */ /* 0x000fe20000010042 */
[----:B------:R-:W-:Y:S01]  /*5520*/  HADD2.F32 R75, -RZ, R15.H0_H0 ;  /* 0x2000000fff4b7230 */ /* 0x000fe20000004100 */
[----:B------:R-:W-:Y:S02]  /*5530*/  FFMA.FTZ R12, R17, R14, R13 ;  /* 0x0000000e110c7223 */ /* 0x000fe4000001000d */
[C---:B------:R-:W-:Y:S02]  /*5540*/  FFMA.FTZ R58, R14.reuse, R53, R58 ;  /* 0x000000350e3a7223 */ /* 0x040fe4000001003a */
[----:B------:R-:W-:-:S02]  /*5550*/  FFMA.FTZ R66, R14, R52, R77 ;  /* 0x000000340e427223 */ /* 0x000fc4000001004d */
[----:B------:R-:W-:Y:S01]  /*5560*/  FFMA.FTZ R65, R14, R51, R65 ;  /* 0x000000330e417223 */ /* 0x000fe20000010041 */
[----:B------:R-:W-:Y:S01]  /*5570*/  HADD2.F32 R15, -RZ, R15.H1_H1 ;  /* 0x3000000fff0f7230 */ /* 0x000fe20000004100 */
[----:B------:R-:W-:Y:S02]  /*5580*/  FFMA.FTZ R12, R47, R75, R12 ;  /* 0x0000004b2f0c7223 */ /* 0x000fe4000001000c */
[C---:B------:R-:W-:Y:S02]  /*5590*/  FFMA.FTZ R58, R75.reuse, R50, R58 ;  /* 0x000000324b3a7223 */ /* 0x040fe4000001003a */
[C---:B------:R-:W-:Y:S02]  /*55a0*/  FFMA.FTZ R66, R75.reuse, R49, R66 ;  /* 0x000000314b427223 */ /* 0x040fe40000010042 */
[----:B------:R-:W-:Y:S02]  /*55b0*/  FFMA.FTZ R13, R75, R48, R65 ;  /* 0x000000304b0d7223 */ /* 0x000fe40000010041 */
[----:B------:R-:W-:-:S02]  /*55c0*/  FFMA.FTZ R75, R35, R15, R12 ;  /* 0x0000000f234b7223 */ /* 0x000fc4000001000c */
[C---:B------:R-:W-:Y:S02]  /*55d0*/  FFMA.FTZ R58, R15.reuse, R34, R58 ;  /* 0x000000220f3a7223 */ /* 0x040fe4000001003a */
[C---:B------:R-:W-:Y:S02]  /*55e0*/  FFMA.FTZ R77, R15.reuse, R54, R66 ;  /* 0x000000360f4d7223 */ /* 0x040fe40000010042 */
[----:B------:R-:W-:Y:S02]  /*55f0*/  FFMA.FTZ R15, R15, R36, R13 ;  /* 0x000000240f0f7223 */ /* 0x000fe4000001000d */
[----:B------:R-:W0:Y:S01]  /*5600*/  LDS.64 R12, [UR4+0x220] ;  /* 0x00022004ff0c7984 */ /* 0x000e220008000a00 */
[----:B------:R-:W-:Y:S01]  /*5610*/  LOP3.LUT R74, R7, 0xff, RZ, 0xc0, !PT ;  /* 0x000000ff074a7812 */ /* 0x000fe200078ec0ff */
[----:B------:R-:W-:Y:S02]  /*5620*/  FMUL.FTZ R73, R24, R73 ;  /* 0x0000004918497220 */ /* 0x000fe40000410000 */
[----:B------:R-:W-:Y:S01]  /*5630*/  FMUL.FTZ R56, R3, R56 ;  /* 0x0000003803387220 */ /* 0x000fe20000410000 */
[----:B------:R-:W-:-:S02]  /*5640*/  IADD3 R63, R74, -0x80, RZ ;  /* 0xffffff804a3f7810 */ /* 0x000fc40007ffe0ff */
[----:B------:R-:W-:Y:S02]  /*5650*/  LOP3.LUT R74, R6, 0xff, RZ, 0xc0, !PT ;  /* 0x000000ff064a7812 */ /* 0x000fe400078ec0ff */
[----:B------:R-:W-:Y:S02]  /*5660*/  F2FP.PACK_AB R73, RZ, R73 ;  /* 0x00000049ff49723e */ /* 0x000fe400000000ff */
[----:B------:R-:W-:Y:S02]  /*5670*/  IADD3 R74, R74, -0x80, RZ ;  /* 0xffffff804a4a7810 */ /* 0x000fe40007ffe0ff */
[----:B------:R-:W-:Y:S02]  /*5680*/  F2FP.PACK_AB R14, RZ, R56 ;  /* 0x00000038ff0e723e */ /* 0x000fe400000000ff */
[----:B------:R1:W-:Y:S01]  /*5690*/  I2F.F16 R65, R74 ;  /* 0x0000004a00417306 */ /* 0x0003e20000200c00 */
[----:B------:R-:W-:Y:S02]  /*56a0*/  FMUL.FTZ R57, R0, R57 ;  /* 0x0000003900397220 */ /* 0x000fe40000410000 */
[----:B------:R-:W-:-:S02]  /*56b0*/  FMUL.FTZ R75, R24, R75 ;  /* 0x0000004b184b7220 */ /* 0x000fc40000410000 */
[----:B------:R-:W-:Y:S01]  /*56c0*/  FMUL.FTZ R67, R2, R67 ;  /* 0x0000004302437220 */ /* 0x000fe20000410000 */
[----:B-1----:R-:W-:Y:S01]  /*56d0*/  PRMT R74, R73, 0x5410, R14 ;  /* 0x00005410494a7816 */ /* 0x002fe2000000000e */
[----:B------:R-:W-:Y:S01]  /*56e0*/  FMUL.FTZ R14, R3, R58 ;  /* 0x0000003a030e7220 */ /* 0x000fe20000410000 */
[----:B------:R4:W1:Y:S01]  /*56f0*/  I2F.F16 R64, R68 ;  /* 0x0000004400407306 */ /* 0x0008620000200c00 */
[----:B------:R-:W-:Y:S01]  /*5700*/  F2FP.PACK_AB R66, RZ, R57 ;  /* 0x00000039ff42723e */ /* 0x000fe200000000ff */
[----:B------:R-:W-:Y:S01]  /*5710*/  FMUL.FTZ R15, R0, R15 ;  /* 0x0000000f000f7220 */ /* 0x000fe20000410000 */
[----:B------:R-:W-:Y:S01]  /*5720*/  F2FP.PACK_AB R75, RZ, R75 ;  /* 0x0000004bff4b723e */ /* 0x000fe200000000ff */
[----:B------:R-:W-:Y:S01]  /*5730*/  FMUL.FTZ R77, R2, R77 ;  /* 0x0000004d024d7220 */ /* 0x000fe20000410000 */
[----:B------:R-:W-:Y:S02]  /*5740*/  F2FP.PACK_AB R14, RZ, R14 ;  /* 0x0000000eff0e723e */ /* 0x000fe400000000ff */
[----:B------:R-:W-:-:S02]  /*5750*/  SHF.R.U32.HI R57, RZ, 0x8, R4 ;  /* 0x00000008ff397819 */ /* 0x000fc40000011604 */
[----:B----4-:R-:W-:Y:S02]  /*5760*/  LEA.HI R68, R8, 0xffffff80, RZ, 0x8 ;  /* 0xffffff8008447811 */ /* 0x010fe400078f40ff */
[----:B------:R-:W-:Y:S02]  /*5770*/  F2FP.PACK_AB R67, RZ, R67 ;  /* 0x00000043ff43723e */ /* 0x000fe400000000ff */
[----:B------:R2:W-:Y:S01]  /*5780*/  I2F.F16 R56, R68 ;  /* 0x0000004400387306 */ /* 0x0005e20000200c00 */
[----:B------:R-:W-:Y:S02]  /*5790*/  PRMT R75, R75, 0x5410, R14 ;  /* 0x000054104b4b7816 */ /* 0x000fe4000000000e */
[----:B------:R-:W-:Y:S02]  /*57a0*/  F2FP.PACK_AB R15, RZ, R15 ;  /* 0x0000000fff0f723e */ /* 0x000fe400000000ff */
[----:B------:R-:W-:Y:S02]  /*57b0*/  SHF.R.U32.HI R14, RZ, 0x8, R5 ;  /* 0x00000008ff0e7819 */ /* 0x000fe40000011605 */
[----:B------:R-:W-:-:S02]  /*57c0*/  F2FP.PACK_AB R77, RZ, R77 ;  /* 0x0000004dff4d723e */ /* 0x000fc400000000ff */
[----:B--2---:R-:W-:Y:S02]  /*57d0*/  LOP3.LUT R68, R57, 0xff, RZ, 0xc0, !PT ;  /* 0x000000ff39447812 */ /* 0x004fe400078ec0ff */
[----:B------:R-:W-:Y:S02]  /*57e0*/  PRMT R67, R67, 0x5410, R66 ;  /* 0x0000541043437816 */ /* 0x000fe40000000042 */
[----:B------:R-:W-:Y:S02]  /*57f0*/  IADD3 R66, R68, -0x80, RZ ;  /* 0xffffff8044427810 */ /* 0x000fe40007ffe0ff */
[----:B------:R-:W-:Y:S02]  /*5800*/  PRMT R77, R77, 0x5410, R15 ;  /* 0x000054104d4d7816 */ /* 0x000fe4000000000f */
[----:B------:R-:W-:Y:S01]  /*5810*/  LOP3.LUT R68, R14, 0xff, RZ, 0xc0, !PT ;  /* 0x000000ff0e447812 */ /* 0x000fe200078ec0ff */
[----:B------:R-:W-:Y:S01]  /*5820*/  HADD2 R22, R67, R22 ;  /* 0x0000001643167230 */ /* 0x000fe20000000000 */
[----:B------:R-:W2:Y:S01]  /*5830*/  LDS.64 R14, [UR4+0x228] ;  /* 0x00022804ff0e7984 */ /* 0x000ea20008000a00 */
[----:B0-----:R-:W-:Y:S01]  /*5840*/  HADD2.F32 R67, -RZ, R12.H0_H0 ;  /* 0x2000000cff437230 */ /* 0x001fe20000004100 */
[----:B------:R-:W-:Y:S01]  /*5850*/  HFMA2.MMA R29, R74, 1, 1, R29 ;  /* 0x3c003c004a1d7835 */ /* 0x000fe2000000001d */
[----:B------:R-:W-:-:S02]  /*5860*/  LEA.HI R74, R10, 0xffffff80, RZ, 0x8 ;  /* 0xffffff800a4a7811 */ /* 0x000fc400078f40ff */
[----:B------:R-:W-:Y:S01]  /*5870*/  IADD3 R76, R68, -0x80, RZ ;  /* 0xffffff80444c7810 */ /* 0x000fe20007ffe0ff */
[----:B------:R-:W-:Y:S01]  /*5880*/  HADD2.F32 R68, -RZ, R12.H1_H1 ;  /* 0x3000000cff447230 */ /* 0x000fe20000004100 */
[----:B------:R-:W-:Y:S01]  /*5890*/  LEA.HI R59, R4, 0xffffff80, RZ, 0x8 ;  /* 0xffffff80043b7811 */ /* 0x000fe200078f40ff */
[-C--:B------:R-:W-:Y:S01]  /*58a0*/  FFMA.FTZ R25, R25, R67.reuse, RZ ;  /* 0x0000004319197223 */ /* 0x080fe200000100ff */
[----:B------:R-:W-:Y:S01]  /*58b0*/  SHF.R.U32.HI R4, RZ, 0x10, R4 ;  /* 0x00000010ff047819 */ /* 0x000fe20000011604 */
[----:B------:R0:W-:Y:S01]  /*58c0*/  I2F.F16 R57, R74 ;  /* 0x0000004a00397306 */ /* 0x0001e20000200c00 */
[----:B------:R-:W-:Y:S01]  /*58d0*/  SHF.R.U32.HI R5, RZ, 0x10, R5 ;  /* 0x00000010ff057819 */ /* 0x000fe20000011605 */
[----:B------:R-:W-:Y:S01]  /*58e0*/  FFMA.FTZ R25, R27, R68, R25 ;  /* 0x000000441b197223 */ /* 0x000fe20000010019 */
[----:B------:R-:W-:Y:S01]  /*58f0*/  LEA.HI R73, R9, 0xffffff80, RZ, 0x8 ;  /* 0xffffff8009497811 */ /* 0x000fe200078f40ff */
[----:B------:R-:W-:Y:S01]  /*5900*/  FFMA.FTZ R19, R19, R67, RZ ;  /* 0x0000004313137223 */ /* 0x000fe200000100ff */
[----:B------:R-:W-:-:S02]  /*5910*/  LOP3.LUT R4, R4, 0xff, RZ, 0xc0, !PT ;  /* 0x000000ff04047812 */ /* 0x000fc400078ec0ff */
[----:B------:R-:W-:Y:S01]  /*5920*/  LOP3.LUT R5, R5, 0xff, RZ, 0xc0, !PT ;  /* 0x000000ff05057812 */ /* 0x000fe200078ec0ff */
[----:B0-----:R-:W-:Y:S01]  /*5930*/  HADD2.F32 R74, -RZ, R13.H0_H0 ;  /* 0x2000000dff4a7230 */ /* 0x001fe20000004100 */
[----:B------:R0:W-:Y:S01]  /*5940*/  I2F.F16 R58, R73 ;  /* 0x00000049003a7306 */ /* 0x0001e20000200c00 */
[----:B------:R-:W-:Y:S01]  /*5950*/  LEA.HI R55, R6, 0xffffff80, RZ, 0x8 ;  /* 0xffffff8006377811 */ /* 0x000fe200078f40ff */
[----:B------:R-:W-:Y:S02]  /*5960*/  FFMA.FTZ R39, R39, R68, R19 ;  /* 0x0000004427277223 */ /* 0x000fe40000010013 */
[----:B------:R-:W-:Y:S01]  /*5970*/  FFMA.FTZ R40, R40, R74, R25 ;  /* 0x0000004a28287223 */ /* 0x000fe20000010019 */
[--C-:B------:R-:W-:Y:S02]  /*5980*/  SHF.R.U32.HI R25, RZ, 0x10, R6.reuse ;  /* 0x00000010ff197819 */ /* 0x100fe40000011606 */
[----:B------:R-:W-:Y:S02]  /*5990*/  IADD3 R19, R4, -0x80, RZ ;  /* 0xffffff8004137810 */ /* 0x000fe40007ffe0ff */
[----:B0-----:R-:W-:-:S02]  /*59a0*/  SHF.R.U32.HI R73, RZ, 0x8, R6 ;  /* 0x00000008ff497819 */ /* 0x001fc40000011606 */
[----:B------:R-:W-:Y:S02]  /*59b0*/  IADD3 R6, R5, -0x80, RZ ;  /* 0xffffff8005067810 */ /* 0x000fe40007ffe0ff */
[----:B------:R-:W0:Y:S01]  /*59c0*/  LDS.64 R4, [UR4+0xb0] ;  /* 0x0000b004ff047984 */ /* 0x000e220008000a00 */
[----:B------:R-:W-:Y:S01]  /*59d0*/  HFMA2.MMA R23, R75, 1, 1, R23 ;  /* 0x3c003c004b177835 */ /* 0x000fe20000000017 */
[----:B------:R-:W-:Y:S01]  /*59e0*/  LOP3.LUT R75, R73, 0xff, RZ, 0xc0, !PT ;  /* 0x000000ff494b7812 */ /* 0x000fe200078ec0ff */
[-C--:B------:R-:W-:Y:S01]  /*59f0*/  FFMA.FTZ R18, R18, R67.reuse, RZ ;  /* 0x0000004312127223 */ /* 0x080fe200000100ff */
[----:B------:R-:W-:Y:S01]  /*5a00*/  HADD2.F32 R73, -RZ, R13.H1_H1 ;  /* 0x3000000dff497230 */ /* 0x000fe20000004100 */
[----:B------:R-:W-:Y:S02]  /*5a10*/  LOP3.LUT R25, R25, 0xff, RZ, 0xc0, !PT ;  /* 0x000000ff19197812 */ /* 0x000fe400078ec0ff */
[----:B------:R-:W-:Y:S01]  /*5a20*/  IADD3 R13, R75, -0x80, RZ ;  /* 0xffffff804b0d7810 */ /* 0x000fe20007ffe0ff */
[----:B------:R-:W-:-:S02]  /*5a30*/  FFMA.FTZ R75, R26, R67, RZ ;  /* 0x000000431a4b7223 */ /* 0x000fc400000100ff */
[-C--:B------:R-:W-:Y:S01]  /*5a40*/  FFMA.FTZ R37, R37, R68.reuse, R18 ;  /* 0x0000004425257223 */ /* 0x080fe20000010012 */
[----:B------:R-:W-:Y:S01]  /*5a50*/  HADD2 R28, R77, R28 ;  /* 0x0000001c4d1c7230 */ /* 0x000fe20000000000 */
[----:B------:R-:W-:Y:S01]  /*5a60*/  LEA.HI R60, R7, 0xffffff80, RZ, 0x8 ;  /* 0xffffff80073c7811 */ /* 0x000fe200078f40ff */
[----:B------:R-:W-:Y:S01]  /*5a70*/  FFMA.FTZ R75, R38, R68, R75 ;  /* 0x00000044264b7223 */ /* 0x000fe2000001004b */
[----:B------:R-:W-:Y:S01]  /*5a80*/  SHF.R.U32.HI R77, RZ, 0x8, R7 ;  /* 0x00000008ff4d7819 */ /* 0x000fe20000011607 */
[----:B------:R-:W-:Y:S01]  /*5a90*/  FFMA.FTZ R26, R41, R74, R37 ;  /* 0x0000004a291a7223 */ /* 0x000fe20000010025 */
[----:B------:R-:W-:Y:S02]  /*5aa0*/  SHF.R.U32.HI R27, RZ, 0x10, R7 ;  /* 0x00000010ff1b7819 */ /* 0x000fe40000011607 */
[----:B------:R-:W-:Y:S01]  /*5ab0*/  IADD3 R7, R25, -0x80, RZ ;  /* 0xffffff8019077810 */ /* 0x000fe20007ffe0ff */
[----:B--2---:R-:W-:Y:S01]  /*5ac0*/  HADD2.F32 R25, -RZ, R14.H0_H0 ;  /* 0x2000000eff197230 */ /* 0x004fe20000004100 */
[----:B------:R-:W-:-:S02]  /*5ad0*/  FFMA.FTZ R71, R71, R73, R40 ;  /* 0x0000004947477223 */ /* 0x000fc40000010028 */
[-C--:B------:R-:W-:Y:S02]  /*5ae0*/  FFMA.FTZ R75, R42, R74.reuse, R75 ;  /* 0x0000004a2a4b7223 */ /* 0x080fe4000001004b */
[----:B------:R-:W-:Y:S01]  /*5af0*/  FFMA.FTZ R69, R69, R73, R26 ;  /* 0x0000004945457223 */ /* 0x000fe2000001001a */
[----:B------:R-:W-:Y:S01]  /*5b00*/  HADD2.F32 R26, -RZ, R14.H1_H1 ;  /* 0x3000000eff1a7230 */ /* 0x000fe20000004100 */
[----:B------:R-:W-:Y:S02]  /*5b10*/  FFMA.FTZ R39, R43, R74, R39 ;  /* 0x0000004a2b277223 */ /* 0x000fe40000010027 */
[----:B------:R-:W-:Y:S01]  /*5b20*/  FFMA.FTZ R71, R16, R25, R71 ;  /* 0x0000001910477223 */ /* 0x000fe20000010047 */
[----:B------:R-:W-:Y:S01]  /*5b30*/  LOP3.LUT R14, R27, 0xff, RZ, 0xc0, !PT ;  /* 0x000000ff1b0e7812 */ /* 0x000fe200078ec0ff */
[-C--:B------:R-:W-:Y:S01]  /*5b40*/  FFMA.FTZ R72, R72, R73.reuse, R75 ;  /* 0x0000004948487223 */ /* 0x080fe2000001004b */
[----:B------:R-:W-:Y:S01]  /*5b50*/  HADD2.F32 R27, -RZ, R15.H0_H0 ;  /* 0x2000000fff1b7230 */ /* 0x000fe20000004100 */
[----:B------:R-:W-:-:S02]  /*5b60*/  FFMA.FTZ R39, R70, R73, R39 ;  /* 0x0000004946277223 */ /* 0x000fc40000010027 */
[-C--:B------:R-:W-:Y:S01]  /*5b70*/  FFMA.FTZ R38, R17, R26.reuse, R71 ;  /* 0x0000001a11267223 */ /* 0x080fe20000010047 */
[----:B------:R-:W-:Y:S01]  /*5b80*/  HADD2.F32 R15, -RZ, R15.H1_H1 ;  /* 0x3000000fff0f7230 */ /* 0x000fe20000004100 */
[-C--:B------:R-:W-:Y:S02]  /*5b90*/  FFMA.FTZ R69, R44, R25.reuse, R69 ;  /* 0x000000192c457223 */ /* 0x080fe40000010045 */
[-C--:B------:R-:W-:Y:S02]  /*5ba0*/  FFMA.FTZ R45, R45, R25.reuse, R72 ;  /* 0x000000192d2d7223 */ /* 0x080fe40000010048 */
[----:B------:R-:W-:Y:S02]  /*5bb0*/  FFMA.FTZ R39, R46, R25, R39 ;  /* 0x000000192e277223 */ /* 0x000fe40000010027 */
[----:B------:R-:W-:Y:S02]  /*5bc0*/  FFMA.FTZ R38, R47, R27, R38 ;  /* 0x0000001b2f267223 */ /* 0x000fe40000010026 */
[----:B------:R-:W-:-:S02]  /*5bd0*/  FFMA.FTZ R69, R53, R26, R69 ;  /* 0x0000001a35457223 */ /* 0x000fc40000010045 */
[-C--:B------:R-:W-:Y:S02]  /*5be0*/  FFMA.FTZ R52, R52, R26.reuse, R45 ;  /* 0x0000001a34347223 */ /* 0x080fe4000001002d */
[----:B------:R-:W-:Y:S01]  /*5bf0*/  FFMA.FTZ R39, R51, R26, R39 ;  /* 0x0000001a33277223 */ /* 0x000fe20000010027 */
[--C-:B0-----:R-:W-:Y:S01]  /*5c00*/  HADD2.F32 R37, -RZ, R4.reuse.H0_H0 ;  /* 0x20000004ff257230 */ /* 0x101fe20000004100 */
[----:B------:R-:W-:Y:S01]  /*5c10*/  FFMA.FTZ R35, R35, R15, R38 ;  /* 0x0000000f23237223 */ /* 0x000fe20000010026 */
[----:B------:R-:W-:Y:S01]  /*5c20*/  HADD2.F32 R38, -RZ, R4.H1_H1 ;  /* 0x30000004ff267230 */ /* 0x000fe20000004100 */
[----:B------:R-:W-:Y:S01]  /*5c30*/  LOP3.LUT R25, R9, 0xff, RZ, 0xc0, !PT ;  /* 0x000000ff09197812 */ /* 0x000fe200078ec0ff */
[-C--:B------:R-:W-:Y:S01]  /*5c40*/  FFMA.FTZ R69, R50, R27.reuse, R69 ;  /* 0x0000001b32457223 */ /* 0x080fe20000010045 */
[----:B------:R-:W-:Y:S01]  /*5c50*/  LOP3.LUT R4, R11, 0xff, RZ, 0xc0, !PT ;  /* 0x000000ff0b047812 */ /* 0x000fe200078ec0ff */
[-C--:B------:R-:W-:Y:S01]  /*5c60*/  FFMA.FTZ R17, R49, R27.reuse, R52 ;  /* 0x0000001b31117223 */ /* 0x080fe20000010034 */
[----:B------:R-:W0:Y:S01]  /*5c70*/  I2F.F16 R66, R66 ;  /* 0x0000004200427306 */ /* 0x000e220000200c00 */
[----:B------:R-:W-:Y:S01]  /*5c80*/  FFMA.FTZ R27, R48, R27, R39 ;  /* 0x0000001b301b7223 */ /* 0x000fe20000010027 */
[----:B------:R-:W-:Y:S01]  /*5c90*/  IADD3 R25, R25, -0x80, RZ ;  /* 0xffffff8019197810 */ /* 0x000fe20007ffe0ff */
[-C--:B------:R-:W-:Y:S01]  /*5ca0*/  FFMA.FTZ R34, R34, R15.reuse, R69 ;  /* 0x0000000f22227223 */ /* 0x080fe20000010045 */
[----:B------:R-:W-:Y:S01]  /*5cb0*/  LOP3.LUT R77, R77, 0xff, RZ, 0xc0, !PT ;  /* 0x000000ff4d4d7812 */ /* 0x000fe200078ec0ff */
[----:B------:R-:W-:-:S03]  /*5cc0*/  FFMA.FTZ R17, R54, R15, R17 ;  /* 0x0000000f36117223 */ /* 0x000fc60000010011 */
[----:B------:R-:W-:Y:S01]  /*5cd0*/  I2F.F16 R13, R13 ;  /* 0x0000000d000d7306 */ /* 0x000fe20000200c00 */
[----:B------:R-:W-:Y:S01]  /*5ce0*/  FFMA.FTZ R27, R36, R15, R27 ;  /* 0x0000000f241b7223 */ /* 0x000fe2000001001b */
[--C-:B------:R-:W-:Y:S01]  /*5cf0*/  HADD2.F32 R43, -RZ, R5.reuse.H0_H0 ;  /* 0x20000005ff2b7230 */ /* 0x100fe20000004100 */
[----:B------:R-:W-:Y:S01]  /*5d00*/  IADD3 R41, R4, -0x80, RZ ;  /* 0xffffff8004297810 */ /* 0x000fe20007ffe0ff */
[----:B------:R-:W-:Y:S01]  /*5d10*/  HADD2.F32 R48, -RZ, R5.H1_H1 ;  /* 0x30000005ff307230 */ /* 0x000fe20000004100 */
[----:B------:R-:W-:Y:S01]  /*5d20*/  LOP3.LUT R16, R8, 0xff, RZ, 0xc0, !PT ;  /* 0x000000ff08107812 */ /* 0x000fe200078ec0ff */
[----:B------:R-:W2:Y:S02]  /*5d30*/  LDS.64 R4, [UR4+0xb8] ;  /* 0x0000b804ff047984 */ /* 0x000ea40008000a00 */
[----:B------:R-:W3:Y:S01]  /*5d40*/  I2F.F16 R12, R76 ;  /* 0x0000004c000c7306 */ /* 0x000ee20000200c00 */
[----:B------:R-:W-:Y:S02]  /*5d50*/  SHF.R.U32.HI R15, RZ, 0x8, R8 ;  /* 0x00000008ff0f7819 */ /* 0x000fe40000011608 */
[----:B------:R-:W-:-:S02]  /*5d60*/  LOP3.LUT R26, R10, 0xff, RZ, 0xc0, !PT ;  /* 0x000000ff0a1a7812 */ /* 0x000fc400078ec0ff */
[----:B------:R-:W-:-:S03]  /*5d70*/  SHF.R.U32.HI R8, RZ, 0x10, R8 ;  /* 0x00000010ff087819 */ /* 0x000fc60000011608 */
[----:B------:R-:W-:Y:S01]  /*5d80*/  I2F.F16 R6, R6 ;  /* 0x0000000600067306 */ /* 0x000fe20000200c00 */
[----:B------:R-:W-:Y:S02]  /*5d90*/  IADD3 R77, R77, -0x80, RZ ;  /* 0xffffff804d4d7810 */ /* 0x000fe40007ffe0ff */
[----:B------:R-:W-:Y:S02]  /*5da0*/  IADD3 R26, R26, -0x80, RZ ;  /* 0xffffff801a1a7810 */ /* 0x000fe40007ffe0ff */
[----:B------:R-:W-:-:S03]  /*5db0*/  LOP3.LUT R8, R8, 0xff, RZ, 0xc0, !PT ;  /* 0x000000ff08087812 */ /* 0x000fc600078ec0ff */
[----:B------:R4:W-:Y:S01]  /*5dc0*/  I2F.F16 R39, R25 ;  /* 0x0000001900277306 */ /* 0x0009e20000200c00 */
[----:B------:R-:W-:Y:S01]  /*5dd0*/  IADD3 R14, R14, -0x80, RZ ;  /* 0xffffff800e0e7810 */ /* 0x000fe20007ffe0ff */
[----:B-1----:R-:W-:Y:S01]  /*5de0*/  HADD2.F32 R64, -RZ, R64.H0_H0 ;  /* 0x20000040ff407230 */ /* 0x002fe20000004100 */
[----:B------:R-:W-:-:S05]  /*5df0*/  LOP3.LUT R15, R15, 0xff, RZ, 0xc0, !PT ;  /* 0x000000ff0f0f7812 */ /* 0x000fca00078ec0ff */
[----:B------:R-:W1:Y:S01]  /*5e00*/  I2F.F16 R63, R63 ;  /* 0x0000003f003f7306 */ /* 0x000e620000200c00 */
[--C-:B----4-:R-:W-:Y:S02]  /*5e10*/  SHF.R.U32.HI R25, RZ, 0x8, R9.reuse ;  /* 0x00000008ff197819 */ /* 0x110fe40000011609 */
[----:B------:R-:W-:Y:S02]  /*5e20*/  SHF.R.U32.HI R9, RZ, 0x10, R9 ;  /* 0x00000010ff097819 */ /* 0x000fe40000011609 */
[----:B------:R-:W-:Y:S01]  /*5e30*/  LOP3.LUT R25, R25, 0xff, RZ, 0xc0, !PT ;  /* 0x000000ff19197812 */ /* 0x000fe200078ec0ff */
[----:B------:R-:W-:Y:S02]  /*5e40*/  HADD2.F32 R62, -RZ, R62.H0_H0 ;  /* 0x2000003eff3e7230 */ /* 0x000fe40000004100 */
[----:B------:R-:W4:Y:S01]  /*5e50*/  I2F.F16 R18, R77 ;  /* 0x0000004d00127306 */ /* 0x000f220000200c00 */
[----:B------:R-:W-:Y:S01]  /*5e60*/  IADD3 R8, R8, -0x80, RZ ;  /* 0xffffff8008087810 */ /* 0x000fe20007ffe0ff */
[----:B0-----:R-:W-:Y:S01]  /*5e70*/  HADD2.F32 R66, -RZ, R66.H0_H0 ;  /* 0x20000042ff427230 */ /* 0x001fe20000004100 */
[----:B------:R-:W-:Y:S01]  /*5e80*/  IADD3 R42, R15, -0x80, RZ ;  /* 0xffffff800f2a7810 */ /* 0x000fe20007ffe0ff */
[----:B---3--:R-:W-:-:S04]  /*5e90*/  HADD2.F32 R15, -RZ, R12.H0_H0 ;  /* 0x2000000cff0f7230 */ /* 0x008fc80000004100 */
[----:B------:R0:W-:Y:S01]  /*5ea0*/  I2F.F16 R40, R26 ;  /* 0x0000001a00287306 */ /* 0x0001e20000200c00 */
[-C--:B------:R-:W-:Y:S01]  /*5eb0*/  FFMA.FTZ R12, R62, R37.reuse, RZ ;  /* 0x000000253e0c7223 */ /* 0x080fe200000100ff */
[----:B------:R-:W-:Y:S02]  /*5ec0*/  SHF.R.U32.HI R36, RZ, 0x8, R10 ;  /* 0x00000008ff247819 */ /* 0x000fe4000001160a */
[----:B0-----:R-:W-:Y:S02]  /*5ed0*/  LOP3.LUT R26, R9, 0xff, RZ, 0xc0, !PT ;  /* 0x000000ff091a7812 */ /* 0x001fe400078ec0ff */
[----:B------:R-:W-:Y:S01]  /*5ee0*/  IADD3 R9, R25, -0x80, RZ ;  /* 0xffffff8019097810 */ /* 0x000fe20007ffe0ff */
[----:B------:R-:W-:Y:S01]  /*5ef0*/  HADD2.F32 R25, -RZ, R13.H0_H0 ;  /* 0x2000000dff197230 */ /* 0x000fe20000004100 */
[----:B------:R-:W0:Y:S01]  /*5f00*/  I2F.F16 R19, R19 ;  /* 0x0000001300137306 */ /* 0x000e220000200c00 */
[----:B------:R-:W-:Y:S01]  /*5f10*/  FFMA.FTZ R13, R64, R37, RZ ;  /* 0x00000025400d7223 */ /* 0x000fe200000100ff */
[----:B------:R-:W-:-:S06]  /*5f20*/  HADD2.F32 R65, -RZ, R65.H0_H0 ;  /* 0x20000041ff417230 */ /* 0x000fcc0000004100 */
[----:B------:R-:W3:Y:S01]  /*5f30*/  I2F.F16 R7, R7 ;  /* 0x0000000700077306 */ /* 0x000ee20000200c00 */
[-C--:B------:R-:W-:Y:S01]  /*5f40*/  FFMA.FTZ R44, R66, R38.reuse, R13 ;  /* 0x00000026422c7223 */ /* 0x080fe2000001000d */
[----:B-1----:R-:W-:Y:S01]  /*5f50*/  HADD2.F32 R63, -RZ, R63.H0_H0 ;  /* 0x2000003fff3f7230 */ /* 0x002fe20000004100 */
[----:B------:R-:W-:-:S05]  /*5f60*/  FFMA.FTZ R13, R15, R38, R12 ;  /* 0x000000260f0d7223 */ /* 0x000fca000001000c */
[----:B------:R-:W1:Y:S01]  /*5f70*/  I2F.F16 R14, R14 ;  /* 0x0000000e000e7306 */ /* 0x000e620000200c00 */
[----:B------:R-:W-:-:S07]  /*5f80*/  SHF.R.U32.HI R12, RZ, 0x10, R10 ;  /* 0x00000010ff0c7819 */ /* 0x000fce000001160a */
[----:B------:R5:W-:Y:S01]  /*5f90*/  I2F.F16 R46, R8 ;  /* 0x00000008002e7306 */ /* 0x000be20000200c00 */
[----:B------:R-:W-:Y:S02]  /*5fa0*/  IADD3 R16, R16, -0x80, RZ ;  /* 0xffffff8010107810 */ /* 0x000fe40007ffe0ff */
[----:B------:R-:W-:Y:S02]  /*5fb0*/  LOP3.LUT R10, R36, 0xff, RZ, 0xc0, !PT ;  /* 0x000000ff240a7812 */ /* 0x000fe400078ec0ff */
[----:B-----5:R-:W-:Y:S01]  /*5fc0*/  IADD3 R8, R26, -0x80, RZ ;  /* 0xffffff801a087810 */ /* 0x020fe20007ffe0ff */
[----:B------:R-:W-:Y:S01]  /*5fd0*/  HADD2.F32 R26, -RZ, R6.H0_H0 ;  /* 0x20000006ff1a7230 */ /* 0x000fe20000004100 */
[----:B------:R-:W-:Y:S01]  /*5fe0*/  SHF.R.U32.HI R6, RZ, 0x8, R11 ;  /* 0x00000008ff067819 */ /* 0x000fe2000001160b */
[----:B------:R-:W5:Y:S03]  /*5ff0*/  I2F.F16 R55, R55 ;  /* 0x0000003700377306 */ /* 0x000f660000200c00 */
[----:B------:R-:W-:Y:S01]  /*6000*/  LOP3.LUT R6, R6, 0xff, RZ, 0xc0, !PT ;  /* 0x000000ff06067812 */ /* 0x000fe200078ec0ff */
[----:B----4-:R-:W-:Y:S01]  /*6010*/  HADD2.F32 R18, -RZ, R18.H0_H0 ;  /* 0x20000012ff127230 */ /* 0x010fe20000004100 */
[----:B------:R-:W-:-:S03]  /*6020*/  FFMA.FTZ R45, R65, R37, RZ ;  /* 0x00000025412d7223 */ /* 0x000fc600000100ff */
[----:B------:R-:W4:Y:S01]  /*6030*/  I2F.F16 R59, R59 ;  /* 0x0000003b003b7306 */ /* 0x000f220000200c00 */
[----:B------:R-:W-:Y:S01]  /*6040*/  FFMA.FTZ R37, R63, R37, RZ ;  /* 0x000000253f257223 */ /* 0x000fe200000100ff */
[----:B------:R-:W-:Y:S02]  /*6050*/  IADD3 R10, R10, -0x80, RZ ;  /* 0xffffff800a0a7810 */ /* 0x000fe40007ffe0ff */
[----:B------:R-:W-:-:S04]  /*6060*/  IADD3 R6, R6, -0x80, RZ ;  /* 0xffffff8006067810 */ /* 0x000fc80007ffe0ff */
[----:B------:R-:W2:Y:S01]  /*6070*/  I2F.F16 R60, R60 ;  /* 0x0000003c003c7306 */ /* 0x000ea20000200c00 */
[-C--:B------:R-:W-:Y:S01]  /*6080*/  FFMA.FTZ R45, R25, R38.reuse, R45 ;  /* 0x00000026192d7223 */ /* 0x080fe2000001002d */
[----:B0-----:R-:W-:Y:S01]  /*6090*/  HADD2.F32 R19, -RZ, R19.H0_H0 ;  /* 0x20000013ff137230 */ /* 0x001fe20000004100 */
[----:B------:R-:W-:Y:S01]  /*60a0*/  FFMA.FTZ R38, R18, R38, R37 ;  /* 0x0000002612267223 */ /* 0x000fe20000010025 */
[----:B---3--:R-:W-:-:S04]  /*60b0*/  HADD2.F32 R36, -RZ, R7.H0_H0 ;  /* 0x20000007ff247230 */ /* 0x008fc80000004100 */
[----:B------:R-:W0:Y:S01]  /*60c0*/  I2F.F16 R16, R16 ;  /* 0x0000001000107306 */ /* 0x000e220000200c00 */
[----:B-1----:R-:W-:Y:S01]  /*60d0*/  HADD2.F32 R37, -RZ, R14.H0_H0 ;  /* 0x2000000eff257230 */ /* 0x002fe20000004100 */
[----:B------:R-:W-:Y:S01]  /*60e0*/  FFMA.FTZ R7, R26, R43, R13 ;  /* 0x0000002b1a077223 */ /* 0x000fe2000001000d */
[----:B------:R-:W-:-:S05]  /*60f0*/  HADD2.F32 R61, -RZ, R61.H0_H0 ;  /* 0x2000003dff3d7230 */ /* 0x000fca0000004100 */
[----:B------:R-:W1:Y:S01]  /*6100*/  I2F.F16 R41, R41 ;  /* 0x0000002900297306 */ /* 0x000e620000200c00 */
[-C--:B------:R-:W-:Y:S02]  /*6110*/  FFMA.FTZ R44, R19, R43.reuse, R44 ;  /* 0x0000002b132c7223 */ /* 0x080fe4000001002c */
[----:B------:R-:W-:-:S05]  /*6120*/  FFMA.FTZ R45, R36, R43, R45 ;  /* 0x0000002b242d7223 */ /* 0x000fca000001002d */
[----:B------:R-:W3:Y:S01]  /*6130*/  I2F.F16 R42, R42 ;  /* 0x0000002a002a7306 */ /* 0x000ee20000200c00 */
[----:B------:R-:W-:Y:S01]  /*6140*/  FFMA.FTZ R47, R37, R43, R38 ;  /* 0x0000002b252f7223 */ /* 0x000fe20000010026 */
[----:B-----5:R-:W-:Y:S01]  /*6150*/  HADD2.F32 R55, -RZ, R55.H0_H0 ;  /* 0x20000037ff377230 */ /* 0x020fe20000004100 */
[----:B------:R-:W-:-:S05]  /*6160*/  FFMA.FTZ R43, R61, R48, R7 ;  /* 0x000000303d2b7223 */ /* 0x000fca0000010007 */
[----:B------:R-:W5:Y:S01]  /*6170*/  I2F.F16 R9, R9 ;  /* 0x0000000900097306 */ /* 0x000f620000200c00 */
[----:B------:R-:W-:-:S07]  /*6180*/  SHF.R.U32.HI R7, RZ, 0x10, R11 ;  /* 0x00000010ff077819 */ /* 0x000fce000001160b */
[----:B------:R-:W0:Y:S01]  /*6190*/  I2F.F16 R10, R10 ;  /* 0x0000000a000a7306 */ /* 0x000e220000200c00 */
[----:B----4-:R-:W-:-:S07]  /*61a0*/  HADD2.F32 R59, -RZ, R59.H0_H0 ;  /* 0x2000003bff3b7230 */ /* 0x010fce0000004100 */
[----:B------:R-:W4:Y:S01]  /*61b0*/  I2F.F16 R6, R6 ;  /* 0x0000000600067306 */ /* 0x000f220000200c00 */
[----:B--2---:R-:W-:Y:S01]  /*61c0*/  HADD2.F32 R60, -RZ, R60.H0_H0 ;  /* 0x2000003cff3c7230 */ /* 0x004fe20000004100 */
[----:B------:R-:W-:Y:S01]  /*61d0*/  LOP3.LUT R12, R12, 0xff, RZ, 0xc0, !PT ;  /* 0x000000ff0c0c7812 */ /* 0x000fe200078ec0ff */
[----:B------:R-:W-:Y:S01]  /*61e0*/  HADD2.F32 R14, -RZ, R4.H0_H0 ;  /* 0x20000004ff0e7230 */ /* 0x000fe20000004100 */
[----:B------:R-:W-:Y:S01]  /*61f0*/  LOP3.LUT R7, R7, 0xff, RZ, 0xc0, !PT ;  /* 0x000000ff07077812 */ /* 0x000fe200078ec0ff */
[----:B------:R-:W-:Y:S01]  /*6200*/  HADD2.F32 R39, -RZ, R39.H0_H0 ;  /* 0x20000027ff277230 */ /* 0x000fe20000004100 */
[-C--:B------:R-:W-:Y:S01]  /*6210*/  FFMA.FTZ R45, R55, R48.reuse, R45 ;  /* 0x00000030372d7223 */ /* 0x080fe2000001002d */
[----:B------:R-:W-:Y:S01]  /*6220*/  HADD2.F32 R40, -RZ, R40.H0_H0 ;  /* 0x20000028ff287230 */ /* 0x000fe20000004100 */
[-C--:B------:R-:W-:Y:S01]  /*6230*/  FFMA.FTZ R13, R59, R48.reuse, R44 ;  /* 0x000000303b0d7223 */ /* 0x080fe2000001002c */
[----:B0-----:R-:W-:Y:S01]  /*6240*/  HADD2.F32 R38, -RZ, R16.H0_H0 ;  /* 0x20000010ff267230 */ /* 0x001fe20000004100 */
[----:B------:R-:W-:Y:S01]  /*6250*/  FFMA.FTZ R48, R60, R48, R47 ;  /* 0x000000303c307223 */ /* 0x000fe2000001002f */
[----:B-1----:R-:W-:Y:S01]  /*6260*/  HADD2.F32 R41, -RZ, R41.H0_H0 ;  /* 0x20000029ff297230 */ /* 0x002fe20000004100 */
[----:B------:R-:W-:Y:S01]  /*6270*/  IADD3 R12, R12, -0x80, RZ ;  /* 0xffffff800c0c7810 */ /* 0x000fe20007ffe0ff */
[--C-:B------:R-:W-:Y:S01]  /*6280*/  HADD2.F32 R50, -RZ, R5.reuse.H0_H0 ;  /* 0x20000005ff327230 */ /* 0x100fe20000004100 */
[----:B------:R-:W-:Y:S01]  /*6290*/  IADD3 R7, R7, -0x80, RZ ;  /* 0xffffff8007077810 */ /* 0x000fe20007ffe0ff */
[----:B------:R-:W-:Y:S01]  /*62a0*/  HADD2.F32 R51, -RZ, R5.H1_H1 ;  /* 0x30000005ff337230 */ /* 0x000fe20000004100 */
[-C--:B------:R-:W-:Y:S01]  /*62b0*/  FFMA.FTZ R5, R39, R14.reuse, R43 ;  /* 0x0000000e27057223 */ /* 0x080fe2000001002b */
[----:B------:R-:W-:Y:S01]  /*62c0*/  HADD2.F32 R4, -RZ, R4.H1_H1 ;  /* 0x30000004ff047230 */ /* 0x000fe20000004100 */
[-C--:B------:R-:W-:Y:S01]  /*62d0*/  FFMA.FTZ R47, R40, R14.reuse, R45 ;  /* 0x0000000e282f7223 */ /* 0x080fe2000001002d */
[----:B---3--:R-:W-:Y:S01]  /*62e0*/  HADD2.F32 R42, -RZ, R42.H0_H0 ;  /* 0x2000002aff2a7230 */ /* 0x008fe20000004100 */
[-C--:B------:R-:W-:Y:S01]  /*62f0*/  FFMA.FTZ R13, R38, R14.reuse, R13 ;  /* 0x0000000e260d7223 */ /* 0x080fe2000001000d */
[----:B-----5:R-:W-:Y:S01]  /*6300*/  HADD2.F32 R43, -RZ, R9.H0_H0 ;  /* 0x20000009ff2b7230 */ /* 0x020fe20000004100 */
[----:B------:R-:W-:Y:S01]  /*6310*/  FFMA.FTZ R48, R41, R14, R48 ;  /* 0x0000000e29307223 */ /* 0x000fe20000010030 */
[----:B------:R-:W-:-:S02]  /*6320*/  HADD2.F32 R44, -RZ, R10.H0_H0 ;  /* 0x2000000aff2c7230 */ /* 0x000fc40000004100 */
[----:B----4-:R-:W-:Y:S01]  /*6330*/  HADD2.F32 R45, -RZ, R6.H0_H0 ;  /* 0x20000006ff2d7230 */ /* 0x010fe20000004100 */
        /* <DEDUP_REMOVED lines=9> */
[----:B------:R-:W4:Y:S01]  /*63d0*/  I2F.F16 R11, R11 ;  /* 0x0000000b000b7306 */ /* 0x000f220000200c00 */
[----:B------:R-:W-:-:S02]  /*63e0*/  HADD2.F32 R46, -RZ, R46.H0_H0 ;  /* 0x2000002eff2e7230 */ /* 0x000fc40000004100 */
[----:B0-----:R-:W-:Y:S02]  /*63f0*/  HADD2.F32 R47, -RZ, R8.H0_H0 ;  /* 0x20000008ff2f7230 */ /* 0x001fe40000004100 */
[----:B-1----:R-:W-:Y:S02]  /*6400*/  HADD2.F32 R48, -RZ, R12.H0_H0 ;  /* 0x2000000cff307230 */ /* 0x002fe40000004100 */
[----:B---3--:R-:W-:Y:S01]  /*6410*/  HADD2.F32 R49, -RZ, R7.H0_H0 ;  /* 0x20000007ff317230 */ /* 0x008fe20000004100 */
[-C--:B------:R-:W-:Y:S01]  /*6420*/  FFMA.FTZ R13, R46, R50.reuse, R13 ;  /* 0x000000322e0d7223 */ /* 0x080fe2000001000d */
[----:B------:R-:W-:Y:S01]  /*6430*/  HADD2.F32 R56, -RZ, R56.H0_H0 ;  /* 0x20000038ff387230 */ /* 0x000fe20000004100 */
[-C--:B------:R-:W-:Y:S01]  /*6440*/  FFMA.FTZ R6, R47, R50.reuse, R6 ;  /* 0x000000322f067223 */ /* 0x080fe20000010006 */
[----:B------:R-:W-:Y:S01]  /*6450*/  HADD2.F32 R58, -RZ, R58.H0_H0 ;  /* 0x2000003aff3a7230 */ /* 0x000fe20000004100 */
[-C--:B------:R-:W-:Y:S01]  /*6460*/  FFMA.FTZ R10, R48, R50.reuse, R9 ;  /* 0x00000032300a7223 */ /* 0x080fe20000010009 */
[----:B------:R-:W-:Y:S01]  /*6470*/  HADD2.F32 R57, -RZ, R57.H0_H0 ;  /* 0x20000039ff397230 */ /* 0x000fe20000004100 */
[----:B------:R-:W-:Y:S01]  /*6480*/  FFMA.FTZ R14, R49, R50, R14 ;  /* 0x00000032310e7223 */ /* 0x000fe2000001000e */
[----:B----4-:R-:W-:Y:S01]  /*6490*/  HADD2.F32 R50, -RZ, R11.H0_H0 ;  /* 0x2000000bff327230 */ /* 0x010fe20000004100 */
[----:B------:R-:W-:-:S02]  /*64a0*/  FFMA.FTZ R13, R56, R51, R13 ;  /* 0x00000033380d7223 */ /* 0x000fc4000001000d */
[-C--:B------:R-:W-:Y:S02]  /*64b0*/  FFMA.FTZ R8, R58, R51.reuse, R6 ;  /* 0x000000333a087223 */ /* 0x080fe40000010006 */
[-C--:B------:R-:W-:Y:S01]  /*64c0*/  FFMA.FTZ R9, R57, R51.reuse, R10 ;  /* 0x0000003339097223 */ /* 0x080fe2000001000a */
[----:B------:R-:W0:Y:S01]  /*64d0*/  LDS.64 R6, [UR4+0x138] ;  /* 0x00013804ff067984 */ /* 0x000e220008000a00 */
[----:B------:R-:W-:Y:S02]  /*64e0*/  FFMA.FTZ R51, R50, R51, R14 ;  /* 0x0000003332337223 */ /* 0x000fe4000001000e */
[----:B------:R-:W-:Y:S02]  /*64f0*/  FMUL.FTZ R13, R24, R13 ;  /* 0x0000000d180d7220 */ /* 0x000fe40000410000 */
[----:B------:R-:W-:Y:S02]  /*6500*/  FMUL.FTZ R8, R3, R8 ;  /* 0x0000000803087220 */ /* 0x000fe40000410000 */
        /* <DEDUP_REMOVED lines=8> */
[----:B------:R-:W-:Y:S02]  /*6590*/  F2FP.PACK_AB R17, RZ, R17 ;  /* 0x00000011ff11723e */ /* 0x000fe400000000ff */
[----:B------:R-:W-:Y:S02]  /*65a0*/  F2FP.PACK_AB R27, RZ, R27 ;  /* 0x0000001bff1b723e */ /* 0x000fe400000000ff */
[----:B------:R-:W-:Y:S02]  /*65b0*/  PRMT R13, R13, 0x5410, R8 ;  /* 0x000054100d0d7816 */ /* 0x000fe40000000008 */
[----:B------:R-:W-:Y:S01]  /*65c0*/  PRMT R16, R9, 0x5410, R51 ;  /* 0x0000541009107816 */ /* 0x000fe20000000033 */
[----:B------:R-:W-:Y:S01]  /*65d0*/  FMUL.FTZ R35, R24, R35 ;  /* 0x0000002318237220 */ /* 0x000fe20000410000 */
[----:B------:R-:W1:Y:S01]  /*65e0*/  LDS.64 R8, [UR4+0x30] ;  /* 0x00003004ff087984 */ /* 0x000e620008000a00 */
[----:B------:R-:W-:Y:S01]  /*65f0*/  FMUL.FTZ R34, R3, R34 ;  /* 0x0000002203227220 */ /* 0x000fe20000410000 */
[----:B------:R-:W-:Y:S01]  /*6600*/  PRMT R17, R17, 0x5410, R27 ;  /* 0x0000541011117816 */ /* 0x000fe2000000001b */
[--C-:B--2---:R-:W-:Y:S01]  /*6610*/  HADD2.F32 R10, -RZ, R4.reuse.H0_H0 ;  /* 0x20000004ff0a7230 */ /* 0x104fe20000004100 */
[----:B------:R-:W-:Y:S01]  /*6620*/  HFMA2.MMA R12, R13, 1, 1, R30 ;  /* 0x3c003c000d0c7835 */ /* 0x000fe2000000001e */
[----:B------:R-:W-:Y:S01]  /*6630*/  HADD2.F32 R4, -RZ, R4.H1_H1 ;  /* 0x30000004ff047230 */ /* 0x000fe20000004100 */
[----:B------:R-:W-:Y:S01]  /*6640*/  F2FP.PACK_AB R35, RZ, R35 ;  /* 0x00000023ff23723e */ /* 0x000fe200000000ff */
[--C-:B------:R-:W-:Y:S01]  /*6650*/  HADD2.F32 R13, -RZ, R5.reuse.H0_H0 ;  /* 0x20000005ff0d7230 */ /* 0x100fe20000004100 */
[----:B------:R-:W-:Y:S01]  /*6660*/  F2FP.PACK_AB R34, RZ, R34 ;  /* 0x00000022ff22723e */ /* 0x000fe200000000ff */
[----:B------:R-:W-:Y:S01]  /*6670*/  HADD2.F32 R14, -RZ, R5.H1_H1 ;  /* 0x30000005ff0e7230 */ /* 0x000fe20000004100 */
[----:B------:R-:W-:Y:S01]  /*6680*/  HFMA2.MMA R11, R16, 1, 1, R32 ;  /* 0x3c003c00100b7835 */ /* 0x000fe20000000020 */
[----:B------:R-:W-:Y:S01]  /*6690*/  HADD2 R20, R17, R20 ;  /* 0x0000001411147230 */ /* 0x000fe20000000000 */
[----:B------:R-:W-:-:S02]  /*66a0*/  FFMA.FTZ R5, R64, R10, RZ ;  /* 0x0000000a40057223 */ /* 0x000fc400000100ff */
[-C--:B------:R-:W-:Y:S02]  /*66b0*/  FFMA.FTZ R16, R62, R10.reuse, RZ ;  /* 0x0000000a3e107223 */ /* 0x080fe400000100ff */
[-C--:B------:R-:W-:Y:S02]  /*66c0*/  FFMA.FTZ R17, R65, R10.reuse, RZ ;  /* 0x0000000a41117223 */ /* 0x080fe400000100ff */
[----:B------:R-:W-:Y:S01]  /*66d0*/  FFMA.FTZ R27, R63, R10, RZ ;  /* 0x0000000a3f1b7223 */ /* 0x000fe200000100ff */
[----:B------:R-:W-:Y:S01]  /*66e0*/  PRMT R35, R35, 0x5410, R34 ;  /* 0x0000541023237816 */ /* 0x000fe20000000022 */
[-C--:B------:R-:W-:Y:S02]  /*66f0*/  FFMA.FTZ R10, R66, R4.reuse, R5 ;  /* 0x00000004420a7223 */ /* 0x080fe40000010005 */
[-C--:B------:R-:W-:Y:S02]  /*6700*/  FFMA.FTZ R16, R15, R4.reuse, R16 ;  /* 0x000000040f107223 */ /* 0x080fe40000010010 */
[----:B------:R-:W-:-:S02]  /*6710*/  FFMA.FTZ R5, R25, R4, R17 ;  /* 0x0000000419057223 */ /* 0x000fc40000010011 */
[----:B------:R-:W-:Y:S01]  /*6720*/  FFMA.FTZ R4, R18, R4, R27 ;  /* 0x0000000412047223 */ /* 0x000fe2000001001b */
[----:B------:R-:W-:Y:S01]  /*6730*/  HFMA2.MMA R21, R35, 1, 1, R21 ;  /* 0x3c003c0023157835 */ /* 0x000fe20000000015 */
[-C--:B------:R-:W-:Y:S02]  /*6740*/  FFMA.FTZ R27, R36, R13.reuse, R5 ;  /* 0x0000000d241b7223 */ /* 0x080fe40000010005 */
[-C--:B------:R-:W-:Y:S02]  /*6750*/  FFMA.FTZ R35, R37, R13.reuse, R4 ;  /* 0x0000000d25237223 */ /* 0x080fe40000010004 */
        /* <DEDUP_REMOVED lines=20> */
[----:B-1----:R-:W-:Y:S01]  /*68a0*/  HADD2.F32 R6, -RZ, R8.H0_H0 ;  /* 0x20000008ff067230 */ /* 0x002fe20000004100 */
[----:B------:R-:W-:-:S02]  /*68b0*/  FFMA.FTZ R17, R47, R10, R17 ;  /* 0x0000000a2f117223 */ /* 0x000fc40000010011 */
[-C--:B------:R-:W-:Y:S02]  /*68c0*/  FFMA.FTZ R14, R48, R10.reuse, R27 ;  /* 0x0000000a300e7223 */ /* 0x080fe4000001001b */
[----:B------:R-:W-:Y:S01]  /*68d0*/  FFMA.FTZ R10, R49, R10, R35 ;  /* 0x0000000a310a7223 */ /* 0x000fe20000010023 */
[----:B------:R-:W-:Y:S01]  /*68e0*/  HADD2.F32 R8, -RZ, R8.H1_H1 ;  /* 0x30000008ff087230 */ /* 0x000fe20000004100 */
[-C--:B------:R-:W-:Y:S01]  /*68f0*/  FFMA.FTZ R27, R56, R7.reuse, R13 ;  /* 0x00000007381b7223 */ /* 0x080fe2000001000d */
[--C-:B------:R-:W-:Y:S01]  /*6900*/  HADD2.F32 R13, -RZ, R9.reuse.H0_H0 ;  /* 0x20000009ff0d7230 */ /* 0x100fe20000004100 */
[-C--:B------:R-:W-:Y:S02]  /*6910*/  FFMA.FTZ R16, R58, R7.reuse, R17 ;  /* 0x000000073a107223 */ /* 0x080fe40000010011 */
[-C--:B------:R-:W-:Y:S02]  /*6920*/  FFMA.FTZ R35, R57, R7.reuse, R14 ;  /* 0x0000000739237223 */ /* 0x080fe4000001000e */
[----:B------:R-:W-:Y:S01]  /*6930*/  FFMA.FTZ R51, R50, R7, R10 ;  /* 0x0000000732337223 */ /* 0x000fe2000001000a */
[----:B------:R-:W-:Y:S01]  /*6940*/  HADD2.F32 R10, -RZ, R9.H1_H1 ;  /* 0x30000009ff0a7230 */ /* 0x000fe20000004100 */
[----:B------:R-:W-:-:S02]  /*6950*/  FFMA.FTZ R7, R64, R6, RZ ;  /* 0x0000000640077223 */ /* 0x000fc400000100ff */
[C---:B------:R-:W-:Y:S02]  /*6960*/  FFMA.FTZ R9, R6.reuse, R62, RZ ;  /* 0x0000003e06097223 */ /* 0x040fe400000100ff */
[C---:B------:R-:W-:Y:S02]  /*6970*/  FFMA.FTZ R14, R6.reuse, R65, RZ ;  /* 0x00000041060e7223 */ /* 0x040fe400000100ff */
[----:B------:R-:W-:Y:S02]  /*6980*/  FFMA.FTZ R17, R6, R63, RZ ;  /* 0x0000003f06117223 */ /* 0x000fe400000100ff */
        /* <DEDUP_REMOVED lines=8> */
[----:B--2---:R-:W-:Y:S01]  /*6a10*/  HADD2.F32 R8, -RZ, R4.H0_H0 ;  /* 0x20000004ff087230 */ /* 0x004fe20000004100 */
[----:B------:R-:W-:-:S02]  /*6a20*/  FFMA.FTZ R7, R59, R10, R6 ;  /* 0x0000000a3b077223 */ /* 0x000fc40000010006 */
[C---:B------:R-:W-:Y:S02]  /*6a30*/  FFMA.FTZ R6, R10.reuse, R61, R9 ;  /* 0x0000003d0a067223 */ /* 0x040fe40000010009 */
[C---:B------:R-:W-:Y:S01]  /*6a40*/  FFMA.FTZ R17, R10.reuse, R55, R14 ;  /* 0x000000370a117223 */ /* 0x040fe2000001000e */
[--C-:B------:R-:W-:Y:S01]  /*6a50*/  HADD2.F32 R9, -RZ, R5.reuse.H1_H1 ;  /* 0x30000005ff097230 */ /* 0x100fe20000004100 */
[----:B------:R-:W-:Y:S01]  /*6a60*/  FFMA.FTZ R14, R10, R60, R13 ;  /* 0x0000003c0a0e7223 */ /* 0x000fe2000001000d */
[----:B------:R-:W-:Y:S01]  /*6a70*/  HADD2.F32 R10, -RZ, R5.H0_H0 ;  /* 0x20000005ff0a7230 */ /* 0x000fe20000004100 */
[----:B------:R-:W-:Y:S02]  /*6a80*/  FFMA.FTZ R5, R38, R8, R7 ;  /* 0x0000000826057223 */ /* 0x000fe40000010007 */
[C---:B------:R-:W-:Y:S02]  /*6a90*/  FFMA.FTZ R13, R8.reuse, R39, R6 ;  /* 0x00000027080d7223 */ /* 0x040fe40000010006 */
[----:B------:R-:W0:Y:S01]  /*6aa0*/  LDS.64 R6, [UR4+0x1b0] ;  /* 0x0001b004ff067984 */ /* 0x000e220008000a00 */
        /* <DEDUP_REMOVED lines=11> */
[----:B------:R-:W-:Y:S02]  /*6b60*/  FMUL.FTZ R27, R24, R27 ;  /* 0x0000001b181b7220 */ /* 0x000fe40000410000 */
[----:B------:R-:W-:Y:S02]  /*6b70*/  FMUL.FTZ R16, R3, R16 ;  /* 0x0000001003107220 */ /* 0x000fe40000410000 */
[----:B------:R-:W-:-:S02]  /*6b80*/  FFMA.FTZ R13, R56, R9, R5 ;  /* 0x00000009380d7223 */ /* 0x000fc40000010005 */
[C---:B------:R-:W-:Y:S02]  /*6b90*/  FFMA.FTZ R8, R9.reuse, R58, R4 ;  /* 0x0000003a09087223 */ /* 0x040fe40000010004 */
[C---:B------:R-:W-:Y:S01]  /*6ba0*/  FFMA.FTZ R17, R9.reuse, R57, R14 ;  /* 0x0000003909117223 */ /* 0x040fe2000001000e */
[----:B------:R-:W-:Y:S01]  /*6bb0*/  F2FP.PACK_AB R27, RZ, R27 ;  /* 0x0000001bff1b723e */ /* 0x000fe200000000ff */
[----:B------:R-:W-:Y:S01]  /*6bc0*/  FFMA.FTZ R9, R9, R50, R10 ;  /* 0x0000003209097223 */ /* 0x000fe2000001000a */
[----:B------:R-:W-:Y:S01]  /*6bd0*/  F2FP.PACK_AB R16, RZ, R16 ;  /* 0x00000010ff10723e */ /* 0x000fe200000000ff */
[----:B------:R-:W1:Y:S01]  /*6be0*/  LDS.64 R4, [UR4+0x1b8] ;  /* 0x0001b804ff047984 */ /* 0x000e620008000a00 */
[----:B------:R-:W-:Y:S02]  /*6bf0*/  FMUL.FTZ R13, R24, R13 ;  /* 0x0000000d180d7220 */ /* 0x000fe40000410000 */
[----:B------:R-:W-:Y:S02]  /*6c00*/  FMUL.FTZ R8, R3, R8 ;  /* 0x0000000803087220 */ /* 0x000fe40000410000 */
[----:B------:R-:W-:-:S02]  /*6c10*/  FMUL.FTZ R17, R2, R17 ;  /* 0x0000001102117220 */ /* 0x000fc40000410000 */
[----:B------:R-:W-:Y:S01]  /*6c20*/  FMUL.FTZ R9, R0, R9 ;  /* 0x0000000900097220 */ /* 0x000fe20000410000 */
[----:B------:R-:W-:Y:S01]  /*6c30*/  PRMT R27, R27, 0x5410, R16 ;  /* 0x000054101b1b7816 */ /* 0x000fe20000000010 */
[----:B------:R-:W-:Y:S01]  /*6c40*/  FMUL.FTZ R35, R2, R35 ;  /* 0x0000002302237220 */ /* 0x000fe20000410000 */
[----:B------:R-:W-:Y:S01]  /*6c50*/  F2FP.PACK_AB R13, RZ, R13 ;  /* 0x0000000dff0d723e */ /* 0x000fe200000000ff */
[----:B------:R-:W-:Y:S01]  /*6c60*/  FMUL.FTZ R51, R0, R51 ;  /* 0x0000003300337220 */ /* 0x000fe20000410000 */
[----:B------:R-:W-:Y:S02]  /*6c70*/  F2FP.PACK_AB R8, RZ, R8 ;  /* 0x00000008ff08723e */ /* 0x000fe400000000ff */
[----:B------:R-:W-:Y:S02]  /*6c80*/  F2FP.PACK_AB R17, RZ, R17 ;  /* 0x00000011ff11723e */ /* 0x000fe400000000ff */
[----:B------:R-:W-:Y:S01]  /*6c90*/  F2FP.PACK_AB R9, RZ, R9 ;  /* 0x00000009ff09723e */ /* 0x000fe200000000ff */
[----:B------:R-:W-:Y:S01]  /*6ca0*/  HFMA2.MMA R10, R27, 1, 1, R33 ;  /* 0x3c003c001b0a7835 */ /* 0x000fe20000000021 */
[----:B------:R-:W-:-:S02]  /*6cb0*/  F2FP.PACK_AB R35, RZ, R35 ;  /* 0x00000023ff23723e */ /* 0x000fc400000000ff */
[----:B------:R-:W-:Y:S02]  /*6cc0*/  F2FP.PACK_AB R51, RZ, R51 ;  /* 0x00000033ff33723e */ /* 0x000fe400000000ff */
[----:B------:R-:W-:Y:S02]  /*6cd0*/  PRMT R13, R13, 0x5410, R8 ;  /* 0x000054100d0d7816 */ /* 0x000fe40000000008 */
[----:B------:R-:W-:Y:S01]  /*6ce0*/  PRMT R27, R17, 0x5410, R9 ;  /* 0x00005410111b7816 */ /* 0x000fe20000000009 */
[--C-:B0-----:R-:W-:Y:S01]  /*6cf0*/  HADD2.F32 R8, -RZ, R6.reuse.H0_H0 ;  /* 0x20000006ff087230 */ /* 0x101fe20000004100 */
[----:B------:R-:W-:Y:S01]  /*6d00*/  PRMT R35, R35, 0x5410, R51 ;  /* 0x0000541023237816 */ /* 0x000fe20000000033 */
[----:B------:R-:W0:Y:S01]  /*6d10*/  LDS.64 R16, [UR4+0x230] ;  /* 0x00023004ff107984 */ /* 0x000e220008000a00 */
[----:B------:R-:W-:Y:S01]  /*6d20*/  HFMA2.MMA R14, R13, 1, 1, R23 ;  /* 0x3c003c000d0e7835 */ /* 0x000fe20000000017 */
[----:B------:R-:W-:Y:S01]  /*6d30*/  HADD2.F32 R6, -RZ, R6.H1_H1 ;  /* 0x30000006ff067230 */ /* 0x000fe20000004100 */
[----:B------:R-:W-:Y:S01]  /*6d40*/  HFMA2.MMA R13, R27, 1, 1, R28 ;  /* 0x3c003c001b0d7835 */ /* 0x000fe2000000001c */
[--C-:B------:R-:W-:Y:S01]  /*6d50*/  HADD2.F32 R23, -RZ, R7.reuse.H0_H0 ;  /* 0x20000007ff177230 */ /* 0x100fe20000004100 */
[-C--:B------:R-:W-:Y:S01]  /*6d60*/  FFMA.FTZ R27, R62, R8.reuse, RZ ;  /* 0x000000083e1b7223 */ /* 0x080fe200000100ff */
[----:B------:R-:W-:Y:S01]  /*6d70*/  HADD2.F32 R28, -RZ, R7.H1_H1 ;  /* 0x30000007ff1c7230 */ /* 0x000fe20000004100 */
[-C--:B------:R-:W-:Y:S01]  /*6d80*/  FFMA.FTZ R7, R64, R8.reuse, RZ ;  /* 0x0000000840077223 */ /* 0x080fe200000100ff */
[----:B------:R-:W-:Y:S01]  /*6d90*/  HADD2 R9, R35, R31 ;  /* 0x0000001f23097230 */ /* 0x000fe20000000000 */
[----:B------:R-:W-:-:S02]  /*6da0*/  FFMA.FTZ R30, R65, R8, RZ ;  /* 0x00000008411e7223 */ /* 0x000fc400000100ff */
[----:B------:R-:W-:Y:S02]  /*6db0*/  FFMA.FTZ R31, R63, R8, RZ ;  /* 0x000000083f1f7223 */ /* 0x000fe400000100ff */
[-C--:B------:R-:W-:Y:S02]  /*6dc0*/  FFMA.FTZ R8, R66, R6.reuse, R7 ;  /* 0x0000000642087223 */ /* 0x080fe40000010007 */
[-C--:B------:R-:W-:Y:S02]  /*6dd0*/  FFMA.FTZ R27, R15, R6.reuse, R27 ;  /* 0x000000060f1b7223 */ /* 0x080fe4000001001b */
[-C--:B------:R-:W-:Y:S02]  /*6de0*/  FFMA.FTZ R30, R25, R6.reuse, R30 ;  /* 0x00000006191e7223 */ /* 0x080fe4000001001e */
[----:B------:R-:W-:-:S04]  /*6df0*/  FFMA.FTZ R6, R18, R6, R31 ;  /* 0x0000000612067223 */ /* 0x000fc8000001001f */
[-C--:B------:R-:W-:Y:S02]  /*6e00*/  FFMA.FTZ R33, R37, R23.reuse, R6 ;  /* 0x0000001725217223 */ /* 0x080fe40000010006 */
[----:B------:R-:W2:Y:S01]  /*6e10*/  LDS.64 R6, [UR4+0x238] ;  /* 0x00023804ff067984 */ /* 0x000ea20008000a00 */
        /* <DEDUP_REMOVED lines=41> */
[----:B--2---:R-:W-:Y:S01]  /*70b0*/  HADD2.F32 R8, -RZ, R6.H0_H0 ;  /* 0x20000006ff087230 */ /* 0x004fe20000004100 */
        /* <DEDUP_REMOVED lines=26> */
[C---:B------:R-:W-:Y:S02]  /*7260*/  FMUL.FTZ R23, R24.reuse, R23 ;  /* 0x0000001718177220 */ /* 0x040fe40000410000 */
[----:B------:R-:W-:Y:S02]  /*7270*/  FMUL.FTZ R59, R24, R59 ;  /* 0x0000003b183b7220 */ /* 0x000fe40000410000 */
[C---:B------:R-:W-:Y:S02]  /*7280*/  FMUL.FTZ R4, R3.reuse, R4 ;  /* 0x0000000403047220 */ /* 0x040fe40000410000 */
[----:B------:R-:W-:Y:S01]  /*7290*/  FMUL.FTZ R62, R3, R62 ;  /* 0x0000003e033e7220 */ /* 0x000fe20000410000 */
[----:B------:R-:W-:Y:S01]  /*72a0*/  ISETP.GE.AND P0, PT, R108, c[0x0][0x1a8], PT ;  /* 0x00006a006c007a0c */ /* 0x000fe20003f06270 */
[----:B------:R-:W-:Y:S01]  /*72b0*/  FMUL.FTZ R27, R2, R27 ;  /* 0x0000001b021b7220 */ /* 0x000fe20000410000 */
[----:B------:R-:W-:Y:S01]  /*72c0*/  ISETP.LT.AND P1, PT, R108, R111, PT ;  /* 0x0000006f6c00720c */ /* 0x000fe20003f21270 */
[----:B------:R-:W-:-:S02]  /*72d0*/  FMUL.FTZ R57, R2, R57 ;  /* 0x0000003902397220 */ /* 0x000fc40000410000 */
[C---:B------:R-:W-:Y:S02]  /*72e0*/  FMUL.FTZ R33, R0.reuse, R33 ;  /* 0x0000002100217220 */ /* 0x040fe40000410000 */
        /* <DEDUP_REMOVED lines=19> */
.L_x_3226:
[----:B------:R-:W-:-:S04]  /*7420*/  ISETP.GE.AND P0, PT, R108, R111, PT ;  /* 0x0000006f6c00720c */ /* 0x000fc80003f06270 */
[----:B------:R-:W-:-:S13]  /*7430*/  ISETP.GE.OR P0, PT, R108, c[0x0][0x1ac], P0 ;  /* 0x00006b006c007a0c */ /* 0x000fda0000706670 */
[----:B------:R-:W-:Y:S05]  /*7440*/  @P0 BRA `(.L_x_3228) ;  /* 0x00003ee000000947 */ /* 0x000fea0003800000 */
.L_x_3229:
[----:B------:R-:W2:Y:S01]  /*7450*/  LDG.E.128.CONSTANT R16, [R112.64] ;  /* 0x0000000670107981 */ /* 0x000ea2000c1e9d00 */
[----:B------:R-:W-:-:S04]  /*7460*/  IMAD.MOV.U32 R71, RZ, RZ, 0x4 ;  /* 0x00000004ff477424 */ /* 0x000fc800078e00ff */
[----:B------:R-:W-:-:S06]  /*7470*/  IMAD.WIDE R32, R71, c[0x0][0x18c], R112 ;  /* 0x0000630047207a25 */ /* 0x000fcc00078e0270 */
[C---:B------:R-:W-:Y:S02]  /*7480*/  IMAD.WIDE R24, R71.reuse, c[0x0][0x18c], R32 ;  /* 0x0000630047187a25 */ /* 0x040fe400078e0220 */
[----:B------:R-:W3:Y:S04]  /*7490*/  LDG.E.128.CONSTANT R32, [R32.64] ;  /* 0x0000000620207981 */ /* 0x000ee8000c1e9d00 */
[----:B------:R0:W4:Y:S02]  /*74a0*/  LDG.E.128.CONSTANT R28, [R24.64] ;  /* 0x00000006181c7981 */ /* 0x000124000c1e9d00 */
[----:B0-----:R-:W-:-:S05]  /*74b0*/  IMAD.WIDE R24, R71, c[0x0][0x18c], R24 ;  /* 0x0000630047187a25 */ /* 0x001fca00078e0218 */
[----:B------:R-:W5:Y:S01]  /*74c0*/  LDG.E.128.CONSTANT R20, [R24.64] ;  /* 0x0000000618147981 */ /* 0x000f62000c1e9d00 */
[----:B------:R-:W-:-:S13]  /*74d0*/  ISETP.NE.AND P0, PT, R108, R102, PT ;  /* 0x000000666c00720c */ /* 0x000fda0003f05270 */
[----:B------:R-:W-:-:S05]  /*74e0*/  @!P0 IADD3 R103, R103, 0x1, RZ ;  /* 0x0000000167678810 */ /* 0x000fca0007ffe0ff */
[----:B------:R-:W-:-:S06]  /*74f0*/  @!P0 IMAD R36, R103, 0x8, R1 ;  /* 0x0000000867248824 */ /* 0x000fcc00078e0201 */
[----:B------:R-:W3:Y:S01]  /*7500*/  @!P0 LDL.64 R36, [R36] ;  /* 0x0000000024248983 */ /* 0x000ee20000100a00 */
[----:B--2---:R-:W-:-:S04]  /*7510*/  SHF.R.U32.HI R2, RZ, 0x6, R17 ;  /* 0x00000006ff027819 */ /* 0x004fc80000011611 */
[----:B------:R-:W-:-:S04]  /*7520*/  LOP3.LUT R2, R2, 0x3f, RZ, 0xc0, !PT ;  /* 0x0000003f02027812 */ /* 0x000fc800078ec0ff */
[----:B------:R-:W-:Y:S02]  /*7530*/  IADD3 R93, R2, -0x20, RZ ;  /* 0xffffffe0025d7810 */ /* 0x000fe40007ffe0ff */
[----:B------:R-:W-:Y:S02]  /*7540*/  SHF.R.U32.HI R2, RZ, 0x6, R16 ;  /* 0x00000006ff027819 */ /* 0x000fe40000011610 */
[----:B------:R-:W-:Y:S02]  /*7550*/  LOP3.LUT R3, R18, 0x3f, RZ, 0xc0, !PT ;  /* 0x0000003f12037812 */ /* 0x000fe400078ec0ff */
[----:B------:R-:W-:Y:S02]  /*7560*/  LOP3.LUT R2, R2, 0x3f, RZ, 0xc0, !PT ;  /* 0x0000003f02027812 */ /* 0x000fe400078ec0ff */
[----:B------:R-:W-:Y:S02]  /*7570*/  IADD3 R3, R3, -0x20, RZ ;  /* 0xffffffe003037810 */ /* 0x000fe40007ffe0ff */
[----:B------:R-:W-:-:S02]  /*7580*/  IADD3 R2, R2, -0x20, RZ ;  /* 0xffffffe002027810 */ /* 0x000fc40007ffe0ff */
[----:B------:R0:W-:Y:S01]  /*7590*/  I2F.F16 R65, R3 ;  /* 0x0000000300417306 */ /* 0x0001e20000200c00 */
[----:B------:R-:W-:-:S07]  /*75a0*/  SHF.R.U32.HI R15, RZ, 0xc, R17 ;  /* 0x0000000cff0f7819 */ /* 0x000fce0000011611 */
[----:B------:R1:W-:Y:S01]  /*75b0*/  I2F.F16 R39, R2 ;  /* 0x0000000200277306 */ /* 0x0003e20000200c00 */
[----:B0-----:R-:W-:Y:S02]  /*75c0*/  SHF.R.U32.HI R3, RZ, 0x12, R16 ;  /* 0x00000012ff037819 */ /* 0x001fe40000011610 */
[----:B-1----:R-:W-:Y:S02]  /*75d0*/  SHF.R.U32.HI R2, RZ, 0x12, R17 ;  /* 0x00000012ff027819 */ /* 0x002fe40000011611 */
[----:B------:R-:W-:Y:S02]  /*75e0*/  LOP3.LUT R3, R3, 0x3f, RZ, 0xc0, !PT ;  /* 0x0000003f03037812 */ /* 0x000fe400078ec0ff */
[----:B------:R-:W-:Y:S02]  /*75f0*/  LOP3.LUT R2, R2, 0x3f, RZ, 0xc0, !PT ;  /* 0x0000003f02027812 */ /* 0x000fe400078ec0ff */
[----:B------:R-:W-:Y:S02]  /*7600*/  IADD3 R3, R3, -0x20, RZ ;  /* 0xffffffe003037810 */ /* 0x000fe40007ffe0ff */
[----:B------:R-:W-:-:S02]  /*7610*/  IADD3 R86, R2, -0x20, RZ ;  /* 0xffffffe002567810 */ /* 0x000fc40007ffe0ff */
[----:B------:R-:W-:Y:S02]  /*7620*/  SHF.R.U32.HI R2, RZ, 0x6, R18 ;  /* 0x00000006ff027819 */ /* 0x000fe40000011612 */
[----:B------:R-:W-:Y:S02]  /*7630*/  LOP3.LUT R15, R15, 0x3f, RZ, 0xc0, !PT ;  /* 0x0000003f0f0f7812 */ /* 0x000fe400078ec0ff */
[----:B------:R-:W-:Y:S01]  /*7640*/  LOP3.LUT R0, R17, 0x3f, RZ, 0xc0, !PT ;  /* 0x0000003f11007812 */ /* 0x000fe200078ec0ff */
[----:B------:R0:W-:Y:S01]  /*7650*/  I2F.F16 R88, R3 ;  /* 0x0000000300587306 */ /* 0x0001e20000200c00 */
[----:B------:R-:W-:Y:S02]  /*7660*/  LOP3.LUT R2, R2, 0x3f, RZ, 0xc0, !PT ;  /* 0x0000003f02027812 */ /* 0x000fe400078ec0ff */
[----:B------:R-:W-:Y:S02]  /*7670*/  IADD3 R15, R15, -0x20, RZ ;  /* 0xffffffe00f0f7810 */ /* 0x000fe40007ffe0ff */
[----:B------:R-:W-:-:S02]  /*7680*/  IADD3 R96, R0, -0x20, RZ ;  /* 0xffffffe000607810 */ /* 0x000fc40007ffe0ff */
[----:B------:R-:W-:Y:S02]  /*7690*/  LOP3.LUT R0, R19, 0x3f, RZ, 0xc0, !PT ;  /* 0x0000003f13007812 */ /* 0x000fe400078ec0ff */
[----:B0-----:R-:W-:Y:S01]  /*76a0*/  SHF.R.U32.HI R3, RZ, 0xc, R18 ;  /* 0x0000000cff037819 */ /* 0x001fe20000011612 */
[----:B------:R0:W-:Y:S01]  /*76b0*/  I2F.F16 R95, R15 ;  /* 0x0000000f005f7306 */ /* 0x0001e20000200c00 */
[----:B------:R-:W-:Y:S02]  /*76c0*/  IADD3 R82, R2, -0x20, RZ ;  /* 0xffffffe002527810 */ /* 0x000fe40007ffe0ff */
[----:B------:R-:W-:Y:S02]  /*76d0*/  LOP3.LUT R3, R3, 0x3f, RZ, 0xc0, !PT ;  /* 0x0000003f03037812 */ /* 0x000fe400078ec0ff */
[----:B------:R-:W-:Y:S02]  /*76e0*/  @!P0 LEA R2, R108, 0x1, 0x1 ;  /* 0x000000016c028811 */ /* 0x000fe400078e08ff */
[----:B------:R-:W-:Y:S01]  /*76f0*/  IADD3 R63, R0, -0x20, RZ ;  /* 0xffffffe0003f7810 */ /* 0x000fe20007ffe0ff */
[----:B0-----:R-:W-:Y:S01]  /*7700*/  @!P0 IMAD.MOV.U32 R15, RZ, RZ, 0x2 ;  /* 0x00000002ff0f8424 */ /* 0x001fe200078e00ff */
[----:B------:R-:W-:-:S02]  /*7710*/  LOP3.LUT R0, R16, 0x3f, RZ, 0xc0, !PT ;  /* 0x0000003f10007812 */ /* 0x000fc400078ec0ff */
[----:B------:R-:W-:Y:S01]  /*7720*/  IADD3 R64, R3, -0x20, RZ ;  /* 0xffffffe003407810 */ /* 0x000fe20007ffe0ff */
[----:B------:R-:W-:Y:S01]  /*7730*/  @!P0 IMAD.WIDE R2, R2, R15, c[0x0][0x198] ;  /* 0x0000660002028625 */ /* 0x000fe200078e020f */
[----:B------:R-:W-:Y:S02]  /*7740*/  IADD3 R0, R0, -0x20, RZ ;  /* 0xffffffe000007810 */ /* 0x000fe40007ffe0ff */
[--C-:B------:R-:W-:Y:S02]  /*7750*/  SHF.R.U32.HI R4, RZ, 0x6, R19.reuse ;  /* 0x00000006ff047819 */ /* 0x100fe40000011613 */
[----:B------:R0:W2:Y:S01]  /*7760*/  @!P0 LDG.E.U16.CONSTANT R105, [R2.64] ;  /* 0x0000000602698981 */ /* 0x0000a2000c1e9500 */
[----:B------:R1:W-:Y:S01]  /*7770*/  I2F.F16 R98, R0 ;  /* 0x0000000000627306 */ /* 0x0003e20000200c00 */
[----:B------:R-:W-:Y:S02]  /*7780*/  LOP3.LUT R4, R4, 0x3f, RZ, 0xc0, !PT ;  /* 0x0000003f04047812 */ /* 0x000fe400078ec0ff */
[----:B0-----:R-:W-:-:S02]  /*7790*/  SHF.R.U32.HI R2, RZ, 0x18, R19 ;  /* 0x00000018ff027819 */ /* 0x001fc40000011613 */
[----:B-1----:R-:W-:Y:S02]  /*77a0*/  SHF.R.U32.HI R0, RZ, 0xc, R16 ;  /* 0x0000000cff007819 */ /* 0x002fe40000011610 */
[----:B------:R-:W-:Y:S02]  /*77b0*/  LOP3.LUT R2, R2, 0x3f, RZ, 0xc0, !PT ;  /* 0x0000003f02027812 */ /* 0x000fe400078ec0ff */
[----:B------:R-:W-:Y:S02]  /*77c0*/  LOP3.LUT R0, R0, 0x3f, RZ, 0xc0, !PT ;  /* 0x0000003f00007812 */ /* 0x000fe400078ec0ff */
[----:B------:R-:W-:Y:S02]  /*77d0*/  IADD3 R2, R2, -0x20, RZ ;  /* 0xffffffe002027810 */ /* 0x000fe40007ffe0ff */
[----:B------:R-:W-:Y:S02]  /*77e0*/  IADD3 R90, R4, -0x20, RZ ;  /* 0xffffffe0045a7810 */ /* 0x000fe40007ffe0ff */
[----:B------:R-:W-:-:S02]  /*77f0*/  IADD3 R0, R0, -0x20, RZ ;  /* 0xffffffe000007810 */ /* 0x000fc40007ffe0ff */
[----:B------:R-:W-:Y:S01]  /*7800*/  SHF.R.U32.HI R4, RZ, 0x18, R16 ;  /* 0x00000018ff047819 */ /* 0x000fe20000011610 */
[----:B------:R3:W-:Y:S03]  /*7810*/  I2F.F16 R78, R2 ;  /* 0x00000002004e7306 */ /* 0x0007e60000200c00 */
[----:B------:R-:W-:-:S05]  /*7820*/  LOP3.LUT R4, R4, 0x3f, RZ, 0xc0, !PT ;  /* 0x0000003f04047812 */ /* 0x000fca00078ec0ff */
[----:B------:R0:W-:Y:S01]  /*7830*/  I2F.F16 R97, R0 ;  /* 0x0000000000617306 */ /* 0x0001e20000200c00 */
[----:B---3--:R-:W-:Y:S02]  /*7840*/  SHF.R.U32.HI R2, RZ, 0xa, R32 ;  /* 0x0000000aff027819 */ /* 0x008fe40000011620 */
[----:B------:R-:W-:Y:S02]  /*7850*/  IADD3 R4, R4, -0x20, RZ ;  /* 0xffffffe004047810 */ /* 0x000fe40007ffe0ff */
[----:B------:R-:W-:Y:S02]  /*7860*/  LOP3.LUT R2, R2, 0x3f, RZ, 0xc0, !PT ;  /* 0x0000003f02027812 */ /* 0x000fe400078ec0ff */
[----:B0-----:R-:W-:-:S04]  /*7870*/  SHF.R.U32.HI R0, RZ, 0x18, R17 ;  /* 0x00000018ff007819 */ /* 0x001fc80000011611 */
[----:B------:R-:W-:Y:S01]  /*7880*/  LOP3.LUT R0, R0, 0x3f, RZ, 0xc0, !PT ;  /* 0x0000003f00007812 */ /* 0x000fe200078ec0ff */
[----:B------:R0:W-:Y:S01]  /*7890*/  I2F.F16 R70, R4 ;  /* 0x0000000400467306 */ /* 0x0001e20000200c00 */
[----:B------:R-:W-:Y:S02]  /*78a0*/  IADD3 R2, R2, -0x20, RZ ;  /* 0xffffffe002027810 */ /* 0x000fe40007ffe0ff */
[----:B------:R-:W-:Y:S02]  /*78b0*/  IADD3 R0, R0, -0x20, RZ ;  /* 0xffffffe000007810 */ /* 0x000fe40007ffe0ff */
[----:B0-----:R-:W-:-:S03]  /*78c0*/  SHF.R.U32.HI R4, RZ, 0x12, R18 ;  /* 0x00000012ff047819 */ /* 0x001fc60000011612 */
[----:B------:R0:W-:Y:S01]  /*78d0*/  I2F.F16 R69, R2 ;  /* 0x0000000200457306 */ /* 0x0001e20000200c00 */
[----:B------:R-:W-:-:S07]  /*78e0*/  LOP3.LUT R4, R4, 0x3f, RZ, 0xc0, !PT ;  /* 0x0000003f04047812 */ /* 0x000fce00078ec0ff */
[----:B------:R1:W-:Y:S01]  /*78f0*/  I2F.F16 R76, R0 ;  /* 0x00000000004c7306 */ /* 0x0003e20000200c00 */
[----:B0-----:R-:W-:Y:S02]  /*7900*/  SHF.R.U32.HI R2, RZ, 0xa, R34 ;  /* 0x0000000aff027819 */ /* 0x001fe40000011622 */
[----:B------:R-:W-:Y:S02]  /*7910*/  IADD3 R4, R4, -0x20, RZ ;  /* 0xffffffe004047810 */ /* 0x000fe40007ffe0ff */
[----:B------:R-:W-:Y:S02]  /*7920*/  LOP3.LUT R2, R2, 0x3f, RZ, 0xc0, !PT ;  /* 0x0000003f02027812 */ /* 0x000fe400078ec0ff */
[----:B-1----:R-:W-:Y:S02]  /*7930*/  SHF.R.U32.HI R0, RZ, 0x18, R18 ;  /* 0x00000018ff007819 */ /* 0x002fe40000011612 */
[----:B------:R-:W-:Y:S01]  /*7940*/  SHF.R.U32 R18, R18, 0x1e, R34 ;  /* 0x0000001e12127819 */ /* 0x000fe20000001622 */
[----:B------:R0:W-:Y:S01]  /*7950*/  I2F.F16 R91, R4 ;  /* 0x00000004005b7306 */ /* 0x0001e20000200c00 */
[----:B------:R-:W-:-:S02]  /*7960*/  IADD3 R79, R2, -0x20, RZ ;  /* 0xffffffe0024f7810 */ /* 0x000fc40007ffe0ff */
[----:B------:R-:W-:Y:S02]  /*7970*/  LOP3.LUT R18, R18, 0x3f, RZ, 0xc0, !PT ;  /* 0x0000003f12127812 */ /* 0x000fe400078ec0ff */
[----:B------:R-:W-:Y:S02]  /*7980*/  SHF.R.U32.HI R2, RZ, 0xa, R35 ;  /* 0x0000000aff027819 */ /* 0x000fe40000011623 */
[----:B------:R-:W-:Y:S02]  /*7990*/  IADD3 R18, R18, -0x20, RZ ;  /* 0xffffffe012127810 */ /* 0x000fe40007ffe0ff */
[----:B0-----:R-:W-:Y:S02]  /*79a0*/  SHF.R.U32.HI R4, RZ, 0xa, R33 ;  /* 0x0000000aff047819 */ /* 0x001fe40000011621 */
[----:B------:R-:W-:Y:S01]  /*79b0*/  LOP3.LUT R2, R2, 0x3f, RZ, 0xc0, !PT ;  /* 0x0000003f02027812 */ /* 0x000fe200078ec0ff */
[----:B------:R0:W-:Y:S01]  /*79c0*/  I2F.F16 R80, R18 ;  /* 0x0000001200507306 */ /* 0x0001e20000200c00 */
[----:B------:R-:W-:-:S02]  /*79d0*/  SHF.R.U32 R16, R16, 0x1e, R32 ;  /* 0x0000001e10107819 */ /* 0x000fc40000001620 */
[----:B------:R-:W-:Y:S02]  /*79e0*/  LOP3.LUT R4, R4, 0x3f, RZ, 0xc0, !PT ;  /* 0x0000003f04047812 */ /* 0x000fe400078ec0ff */
[----:B------:R-:W-:Y:S02]  /*79f0*/  IADD3 R42, R2, -0x20, RZ ;  /* 0xffffffe0022a7810 */ /* 0x000fe40007ffe0ff */
[----:B0-----:R-:W-:Y:S02]  /*7a00*/  SHF.R.U32.HI R18, RZ, 0x16, R35 ;  /* 0x00000016ff127819 */ /* 0x001fe40000011623 */
[----:B------:R-:W-:Y:S02]  /*7a10*/  LOP3.LUT R16, R16, 0x3f, RZ, 0xc0, !PT ;  /* 0x0000003f10107812 */ /* 0x000fe400078ec0ff */
[----:B------:R-:W-:Y:S02]  /*7a20*/  IADD3 R4, R4, -0x20, RZ ;  /* 0xffffffe004047810 */ /* 0x000fe40007ffe0ff */
[----:B------:R-:W-:-:S02]  /*7a30*/  SHF.R.U32.HI R2, RZ, 0x16, R32 ;  /* 0x00000016ff027819 */ /* 0x000fc40000011620 */
[----:B------:R-:W-:Y:S01]  /*7a40*/  LOP3.LUT R18, R18, 0x3f, RZ, 0xc0, !PT ;  /* 0x0000003f12127812 */ /* 0x000fe200078ec0ff */
[----:B------:R0:W-:Y:S01]  /*7a50*/  I2F.F16 R68, R4 ;  /* 0x0000000400447306 */ /* 0x0001e20000200c00 */
[--C-:B------:R-:W-:Y:S02]  /*7a60*/  SHF.R.U32.HI R15, RZ, 0xc, R19.reuse ;  /* 0x0000000cff0f7819 */ /* 0x100fe40000011613 */
[----:B------:R-:W-:Y:S02]  /*7a70*/  SHF.R.U32.HI R26, RZ, 0x12, R19 ;  /* 0x00000012ff1a7819 */ /* 0x000fe40000011613 */
[----:B------:R-:W-:Y:S02]  /*7a80*/  IADD3 R16, R16, -0x20, RZ ;  /* 0xffffffe010107810 */ /* 0x000fe40007ffe0ff */
[----:B------:R-:W-:Y:S02]  /*7a90*/  SHF.R.U32 R19, R19, 0x1e, R35 ;  /* 0x0000001e13137819 */ /* 0x000fe40000001623 */
[----:B------:R-:W-:-:S02]  /*7aa0*/  LOP3.LUT R2, R2, 0x3f, RZ, 0xc0, !PT ;  /* 0x0000003f02027812 */ /* 0x000fc400078ec0ff */
[--C-:B------:R-:W-:Y:S02]  /*7ab0*/  SHF.R.U32 R17, R17, 0x1e, R33.reuse ;  /* 0x0000001e11117819 */ /* 0x100fe40000001621 */
[----:B0-----:R-:W-:Y:S02]  /*7ac0*/  SHF.R.U32.HI R4, RZ, 0x10, R33 ;  /* 0x00000010ff047819 */ /* 0x001fe40000011621 */
[----:B------:R-:W-:Y:S02]  /*7ad0*/  IADD3 R41, R18, -0x20, RZ ;  /* 0xffffffe012297810 */ /* 0x000fe40007ffe0ff */
[----:B----4-:R-:W-:Y:S01]  /*7ae0*/  SHF.R.U32.HI R18, RZ, 0x2, R28 ;  /* 0x00000002ff127819 */ /* 0x010fe2000001161c */
[----:B------:R0:W-:Y:S01]  /*7af0*/  I2F.F16 R87, R16 ;  /* 0x0000001000577306 */ /* 0x0001e20000200c00 */
[----:B------:R-:W-:Y:S02]  /*7b00*/  LOP3.LUT R19, R19, 0x3f, RZ, 0xc0, !PT ;  /* 0x0000003f13137812 */ /* 0x000fe400078ec0ff */
[----:B------:R-:W-:-:S02]  /*7b10*/  IADD3 R40, R2, -0x20, RZ ;  /* 0xffffffe002287810 */ /* 0x000fc40007ffe0ff */
[----:B------:R-:W-:Y:S02]  /*7b20*/  LOP3.LUT R17, R17, 0x3f, RZ, 0xc0, !PT ;  /* 0x0000003f11117812 */ /* 0x000fe400078ec0ff */
[----:B------:R-:W-:Y:S02]  /*7b30*/  LOP3.LUT R2, R4, 0x3f, RZ, 0xc0, !PT ;  /* 0x0000003f04027812 */ /* 0x000fe400078ec0ff */
[----:B0-----:R-:W-:Y:S02]  /*7b40*/  SHF.R.U32.HI R16, RZ, 0x10, R35 ;  /* 0x00000010ff107819 */ /* 0x001fe40000011623 */
[----:B------:R-:W-:Y:S02]  /*7b50*/  SHF.R.U32.HI R4, RZ, 0x16, R33 ;  /* 0x00000016ff047819 */ /* 0x000fe40000011621 */
[----:B------:R-:W-:Y:S02]  /*7b60*/  LOP3.LUT R18, R18, 0x3f, RZ, 0xc0, !PT ;  /* 0x0000003f12127812 */ /* 0x000fe400078ec0ff */
[----:B------:R-:W-:-:S02]  /*7b70*/  IADD3 R19, R19, -0x20, RZ ;  /* 0xffffffe013137810 */ /* 0x000fc40007ffe0ff */
[----:B------:R-:W-:Y:S02]  /*7b80*/  IADD3 R17, R17, -0x20, RZ ;  /* 0xffffffe011117810 */ /* 0x000fe40007ffe0ff */
[----:B------:R-:W-:Y:S02]  /*7b90*/  LOP3.LUT R16, R16, 0x3f, RZ, 0xc0, !PT ;  /* 0x0000003f10107812 */ /* 0x000fe400078ec0ff */
[----:B------:R-:W-:Y:S02]  /*7ba0*/  LOP3.LUT R4, R4, 0x3f, RZ, 0xc0, !PT ;  /* 0x0000003f04047812 */ /* 0x000fe400078ec0ff */
[----:B------:R-:W-:Y:S01]  /*7bb0*/  IADD3 R54, R18, -0x20, RZ ;  /* 0xffffffe012367810 */ /* 0x000fe20007ffe0ff */
[----:B------:R0:W-:Y:S01]  /*7bc0*/  I2F.F16 R81, R19 ;  /* 0x0000001300517306 */ /* 0x0001e20000200c00 */
[----:B------:R-:W-:Y:S02]  /*7bd0*/  SHF.R.U32.HI R18, RZ, 0x2, R29 ;  /* 0x00000002ff127819 */ /* 0x000fe4000001161d */
[----:B------:R-:W-:-:S02]  /*7be0*/  IADD3 R4, R4, -0x20, RZ ;  /* 0xffffffe004047810 */ /* 0x000fc40007ffe0ff */
[----:B------:R-:W-:-:S03]  /*7bf0*/  LOP3.LUT R18, R18, 0x3f, RZ, 0xc0, !PT ;  /* 0x0000003f12127812 */ /* 0x000fc600078ec0ff */
[----:B------:R1:W-:Y:S01]  /*7c00*/  I2F.F16 R85, R17 ;  /* 0x0000001100557306 */ /* 0x0003e20000200c00 */
[----:B0-----:R-:W-:Y:S02]  /*7c10*/  IADD3 R19, R16, -0x20, RZ ;  /* 0xffffffe010137810 */ /* 0x001fe40007ffe0ff */
[----:B------:R-:W-:Y:S01]  /*7c20*/  SHF.R.U32.HI R3, RZ, 0x4, R33 ;  /* 0x00000004ff037819 */ /* 0x000fe20000011621 */
[----:B-1----:R-:W-:-:S04]  /*7c30*/  IMAD.WIDE R16, R71, c[0x0][0x18c], R24 ;  /* 0x0000630047107a25 */ /* 0x002fc800078e0218 */
[----:B------:R-:W-:Y:S01]  /*7c40*/  I2F.F16 R67, R4 ;  /* 0x0000000400437306 */ /* 0x000fe20000200c00 */
[----:B------:R-:W-:Y:S02]  /*7c50*/  LOP3.LUT R3, R3, 0x3f, RZ, 0xc0, !PT ;  /* 0x0000003f03037812 */ /* 0x000fe400078ec0ff */
[----:B------:R-:W-:Y:S01]  /*7c60*/  IADD3 R60, R18, -0x20, RZ ;  /* 0xffffffe0123c7810 */ /* 0x000fe20007ffe0ff */
[----:B------:R-:W-:-:S04]  /*7c70*/  IMAD.WIDE R112, R71, c[0x0][0x18c], R16 ;  /* 0x0000630047707a25 */ /* 0x000fc800078e0210 */
[----:B------:R0:W-:Y:S01]  /*7c80*/  I2F.F16 R4, R19 ;  /* 0x0000001300047306 */ /* 0x0001e20000200c00 */
[----:B------:R-:W-:Y:S01]  /*7c90*/  IADD3 R3, R3, -0x20, RZ ;  /* 0xffffffe003037810 */ /* 0x000fe20007ffe0ff */
[----:B0-----:R-:W3:Y:S06]  /*7ca0*/  LDG.E.128.CONSTANT R16, [R16.64] ;  /* 0x0000000610107981 */ /* 0x001eec000c1e9d00 */
[----:B------:R0:W-:Y:S01]  /*7cb0*/  I2F.F16 R73, R3 ;  /* 0x0000000300497306 */ /* 0x0001e20000200c00 */
[----:B------:R-:W-:-:S04]  /*7cc0*/  LOP3.LUT R0, R0, 0x3f, RZ, 0xc0, !PT ;  /* 0x0000003f00007812 */ /* 0x000fc800078ec0ff */
[----:B------:R-:W-:Y:S02]  /*7cd0*/  IADD3 R0, R0, -0x20, RZ ;  /* 0xffffffe000007810 */ /* 0x000fe40007ffe0ff */
[----:B0-----:R-:W-:-:S04]  /*7ce0*/  SHF.R.U32.HI R3, RZ, 0x4, R35 ;  /* 0x00000004ff037819 */ /* 0x001fc80000011623 */
[----:B------:R-:W-:Y:S01]  /*7cf0*/  LOP3.LUT R3, R3, 0x3f, RZ, 0xc0, !PT ;  /* 0x0000003f03037812 */ /* 0x000fe200078ec0ff */
[----:B------:R0:W1:Y:S03]  /*7d00*/  I2F.F16 R77, R0 ;  /* 0x00000000004d7306 */ /* 0x0000660000200c00 */
[----:B------:R-:W-:Y:S02]  /*7d10*/  IADD3 R75, R3, -0x20, RZ ;  /* 0xffffffe0034b7810 */ /* 0x000fe40007ffe0ff */
[--C-:B------:R-:W-:Y:S02]  /*7d20*/  SHF.R.U32.HI R3, RZ, 0x10, R32.reuse ;  /* 0x00000010ff037819 */ /* 0x100fe40000011620 */
[----:B0-----:R-:W-:Y:S02]  /*7d30*/  SHF.R.U32.HI R0, RZ, 0x4, R32 ;  /* 0x00000004ff007819 */ /* 0x001fe40000011620 */
[----:B------:R-:W-:-:S02]  /*7d40*/  SHF.R.U32 R32, R32, 0x1c, R28 ;  /* 0x0000001c20207819 */ /* 0x000fc4000000161c */
[----:B------:R-:W-:Y:S02]  /*7d50*/  LOP3.LUT R0, R0, 0x3f, RZ, 0xc0, !PT ;  /* 0x0000003f00007812 */ /* 0x000fe400078ec0ff */
[----:B------:R-:W-:Y:S02]  /*7d60*/  LOP3.LUT R32, R32, 0x3f, RZ, 0xc0, !PT ;  /* 0x0000003f20207812 */ /* 0x000fe400078ec0ff */
[----:B------:R-:W-:Y:S02]  /*7d70*/  IADD3 R0, R0, -0x20, RZ ;  /* 0xffffffe000007810 */ /* 0x000fe40007ffe0ff */
[----:B------:R-:W-:Y:S02]  /*7d80*/  IADD3 R32, R32, -0x20, RZ ;  /* 0xffffffe020207810 */ /* 0x000fe40007ffe0ff */
[----:B------:R0:W-:Y:S01]  /*7d90*/  I2F.F16 R72, R0 ;  /* 0x0000000000487306 */ /* 0x0001e20000200c00 */
[----:B------:R-:W-:-:S07]  /*7da0*/  SHF.R.U32 R33, R33, 0x1c, R29 ;  /* 0x0000001c21217819 */ /* 0x000fce000000161d */
[----:B------:R4:W-:Y:S01]  /*7db0*/  I2F.F16 R53, R32 ;  /* 0x0000002000357306 */ /* 0x0009e20000200c00 */
[----:B0-----:R-:W-:Y:S02]  /*7dc0*/  SHF.R.U32.HI R0, RZ, 0x4, R34 ;  /* 0x00000004ff007819 */ /* 0x001fe40000011622 */
[----:B------:R-:W-:Y:S02]  /*7dd0*/  LOP3.LUT R33, R33, 0x3f, RZ, 0xc0, !PT ;  /* 0x0000003f21217812 */ /* 0x000fe400078ec0ff */
[----:B----4-:R-:W-:Y:S02]  /*7de0*/  SHF.R.U32.HI R32, RZ, 0x2, R30 ;  /* 0x00000002ff207819 */ /* 0x010fe4000001161e */
[----:B------:R-:W-:Y:S02]  /*7df0*/  LOP3.LUT R0, R0, 0x3f, RZ, 0xc0, !PT ;  /* 0x0000003f00007812 */ /* 0x000fe400078ec0ff */
[----:B------:R-:W-:Y:S02]  /*7e00*/  LOP3.LUT R32, R32, 0x3f, RZ, 0xc0, !PT ;  /* 0x0000003f20207812 */ /* 0x000fe400078ec0ff */
[----:B------:R-:W-:-:S02]  /*7e10*/  IADD3 R33, R33, -0x20, RZ ;  /* 0xffffffe021217810 */ /* 0x000fc40007ffe0ff */
[----:B------:R-:W-:Y:S02]  /*7e20*/  IADD3 R84, R32, -0x20, RZ ;  /* 0xffffffe020547810 */ /* 0x000fe40007ffe0ff */
[----:B------:R-:W-:Y:S02]  /*7e30*/  SHF.R.U32.HI R32, RZ, 0x2, R31 ;  /* 0x00000002ff207819 */ /* 0x000fe4000001161f */
[----:B------:R-:W-:Y:S02]  /*7e40*/  IADD3 R0, R0, -0x20, RZ ;  /* 0xffffffe000007810 */ /* 0x000fe40007ffe0ff */
[----:B------:R-:W-:Y:S01]  /*7e50*/  LOP3.LUT R15, R15, 0x3f, RZ, 0xc0, !PT ;  /* 0x0000003f0f0f7812 */ /* 0x000fe200078ec0ff */
[----:B------:R0:W-:Y:S01]  /*7e60*/  I2F.F16 R51, R33 ;  /* 0x0000002100337306 */ /* 0x0001e20000200c00 */
[----:B------:R-:W-:Y:S02]  /*7e70*/  LOP3.LUT R32, R32, 0x3f, RZ, 0xc0, !PT ;  /* 0x0000003f20207812 */ /* 0x000fe400078ec0ff */
[----:B------:R-:W-:-:S02]  /*7e80*/  IADD3 R15, R15, -0x20, RZ ;  /* 0xffffffe00f0f7810 */ /* 0x000fc40007ffe0ff */
[----:B------:R-:W-:-:S03]  /*7e90*/  IADD3 R66, R32, -0x20, RZ ;  /* 0xffffffe020427810 */ /* 0x000fc60007ffe0ff */
[----:B------:R4:W-:Y:S01]  /*7ea0*/  I2F.F16 R74, R0 ;  /* 0x00000000004a7306 */ /* 0x0009e20000200c00 */
[--C-:B0-----:R-:W-:Y:S02]  /*7eb0*/  SHF.R.U32.HI R33, RZ, 0x8, R28.reuse ;  /* 0x00000008ff217819 */ /* 0x101fe4000001161c */
[----:B------:R-:W-:Y:S02]  /*7ec0*/  LEA.HI R44, R28, 0xffffffe0, RZ, 0x6 ;  /* 0xffffffe01c2c7811 */ /* 0x000fe400078f30ff */
[----:B------:R-:W-:Y:S02]  /*7ed0*/  LOP3.LUT R32, R33, 0x3f, RZ, 0xc0, !PT ;  /* 0x0000003f21207812 */ /* 0x000fe400078ec0ff */
[----:B----4-:R-:W-:Y:S01]  /*7ee0*/  LOP3.LUT R0, R3, 0x3f, RZ, 0xc0, !PT ;  /* 0x0000003f03007812 */ /* 0x010fe200078ec0ff */
[----:B------:R0:W-:Y:S01]  /*7ef0*/  I2F.F16 R62, R15 ;  /* 0x0000000f003e7306 */ /* 0x0001e20000200c00 */
[----:B------:R-:W-:Y:S02]  /*7f00*/  SHF.R.U32.HI R33, RZ, 0xe, R28 ;  /* 0x0000000eff217819 */ /* 0x000fe4000001161c */
[----:B------:R-:W-:-:S02]  /*7f10*/  IADD3 R0, R0, -0x20, RZ ;  /* 0xffffffe000007810 */ /* 0x000fc40007ffe0ff */
[----:B------:R-:W-:Y:S02]  /*7f20*/  SHF.R.U32.HI R28, RZ, 0x14, R28 ;  /* 0x00000014ff1c7819 */ /* 0x000fe4000001161c */
[----:B0-----:R-:W-:Y:S01]  /*7f30*/  SHF.R.U32.HI R15, RZ, 0x10, R34 ;  /* 0x00000010ff0f7819 */ /* 0x001fe20000011622 */
[----:B------:R0:W-:Y:S01]  /*7f40*/  I2F.F16 R3, R0 ;  /* 0x0000000000037306 */ /* 0x0001e20000200c00 */
[----:B------:R-:W-:Y:S02]  /*7f50*/  IADD3 R32, R32, -0x20, RZ ;  /* 0xffffffe020207810 */ /* 0x000fe40007ffe0ff */
[----:B------:R-:W-:Y:S02]  /*7f60*/  LOP3.LUT R28, R28, 0x3f, RZ, 0xc0, !PT ;  /* 0x0000003f1c1c7812 */ /* 0x000fe400078ec0ff */
[----:B------:R-:W-:Y:S02]  /*7f70*/  SHF.R.U32 R35, R35, 0x1c, R31 ;  /* 0x0000001c23237819 */ /* 0x000fe4000000161f */
[----:B0-----:R-:W-:-:S02]  /*7f80*/  LOP3.LUT R0, R15, 0x3f, RZ, 0xc0, !PT ;  /* 0x0000003f0f007812 */ /* 0x001fc400078ec0ff */
[----:B------:R-:W-:Y:S02]  /*7f90*/  SHF.R.U32.HI R15, RZ, 0x16, R34 ;  /* 0x00000016ff0f7819 */ /* 0x000fe40000011622 */
[----:B------:R-:W-:Y:S01]  /*7fa0*/  SHF.R.U32 R34, R34, 0x1c, R30 ;  /* 0x0000001c22227819 */ /* 0x000fe2000000161e */
[----:B------:R0:W-:Y:S01]  /*7fb0*/  I2F.F16 R50, R32 ;  /* 0x0000002000327306 */ /* 0x0001e20000200c00 */
[----:B------:R-:W-:Y:S02]  /*7fc0*/  IADD3 R28, R28, -0x20, RZ ;  /* 0xffffffe01c1c7810 */ /* 0x000fe40007ffe0ff */
[----:B------:R-:W-:Y:S02]  /*7fd0*/  LOP3.LUT R34, R34, 0x3f, RZ, 0xc0, !PT ;  /* 0x0000003f22227812 */ /* 0x000fe400078ec0ff */
[----:B------:R-:W-:Y:S02]  /*7fe0*/  LOP3.LUT R35, R35, 0x3f, RZ, 0xc0, !PT ;  /* 0x0000003f23237812 */ /* 0x000fe400078ec0ff */
[----:B0-----:R-:W-:Y:S01]  /*7ff0*/  SHF.R.U32.HI R32, RZ, 0x8, R31 ;  /* 0x00000008ff207819 */ /* 0x001fe2000001161f */
[----:B------:R0:W-:Y:S01]  /*8000*/  I2F.F16 R61, R28 ;  /* 0x0000001c003d7306 */ /* 0x0001e20000200c00 */
[----:B------:R-:W-:-:S02]  /*8010*/  IADD3 R34, R34, -0x20, RZ ;  /* 0xffffffe022227810 */ /* 0x000fc40007ffe0ff */
[----:B------:R-:W-:Y:S02]  /*8020*/  IADD3 R35, R35, -0x20, RZ ;  /* 0xffffffe023237810 */ /* 0x000fe40007ffe0ff */
[----:B0-----:R-:W-:Y:S02]  /*8030*/  LOP3.LUT R28, R32, 0x3f, RZ, 0xc0, !PT ;  /* 0x0000003f201c7812 */ /* 0x001fe400078ec0ff */
[----:B------:R-:W-:Y:S01]  /*8040*/  SHF.R.U32.HI R32, RZ, 0xe, R31 ;  /* 0x0000000eff207819 */ /* 0x000fe2000001161f */
[----:B------:R0:W-:Y:S01]  /*8050*/  I2F.F16 R49, R34 ;  /* 0x0000002200317306 */ /* 0x0001e20000200c00 */
[----:B------:R-:W-:Y:S02]  /*8060*/  LEA.HI R46, R29, 0xffffffe0, RZ, 0x6 ;  /* 0xffffffe01d2e7811 */ /* 0x000fe400078f30ff */
[----:B------:R-:W-:Y:S02]  /*8070*/  LOP3.LUT R32, R32, 0x3f, RZ, 0xc0, !PT ;  /* 0x0000003f20207812 */ /* 0x000fe400078ec0ff */
[----:B------:R-:W-:-:S03]  /*8080*/  IADD3 R47, R28, -0x20, RZ ;  /* 0xffffffe01c2f7810 */ /* 0x000fc60007ffe0ff */
[----:B------:R4:W-:Y:S01]  /*8090*/  I2F.F16 R59, R35 ;  /* 0x00000023003b7306 */ /* 0x0009e20000200c00 */
[--C-:B0-----:R-:W-:Y:S02]  /*80a0*/  SHF.R.U32.HI R34, RZ, 0x8, R29.reuse ;  /* 0x00000008ff227819 */ /* 0x101fe4000001161d */
[----:B------:R-:W-:Y:S02]  /*80b0*/  SHF.R.U32.HI R28, RZ, 0x8, R30 ;  /* 0x00000008ff1c7819 */ /* 0x000fe4000001161e */
[----:B------:R-:W-:Y:S02]  /*80c0*/  IADD3 R56, R32, -0x20, RZ ;  /* 0xffffffe020387810 */ /* 0x000fe40007ffe0ff */
[--C-:B----4-:R-:W-:Y:S02]  /*80d0*/  SHF.R.U32.HI R35, RZ, 0xe, R29.reuse ;  /* 0x0000000eff237819 */ /* 0x110fe4000001161d */
[----:B------:R-:W-:Y:S02]  /*80e0*/  SHF.R.U32.HI R29, RZ, 0x14, R29 ;  /* 0x00000014ff1d7819 */ /* 0x000fe4000001161d */
[----:B------:R-:W-:-:S02]  /*80f0*/  LEA.HI R43, R30, 0xffffffe0, RZ, 0x6 ;  /* 0xffffffe01e2b7811 */ /* 0x000fc400078f30ff */
[--C-:B------:R-:W-:Y:S02]  /*8100*/  SHF.R.U32.HI R32, RZ, 0xe, R30.reuse ;  /* 0x0000000eff207819 */ /* 0x100fe4000001161e */
[----:B------:R-:W-:Y:S02]  /*8110*/  LOP3.LUT R33, R33, 0x3f, RZ, 0xc0, !PT ;  /* 0x0000003f21217812 */ /* 0x000fe400078ec0ff */
[----:B------:R-:W-:Y:S02]  /*8120*/  LOP3.LUT R29, R29, 0x3f, RZ, 0xc0, !PT ;  /* 0x0000003f1d1d7812 */ /* 0x000fe400078ec0ff */
[----:B------:R-:W-:Y:S02]  /*8130*/  LOP3.LUT R28, R28, 0x3f, RZ, 0xc0, !PT ;  /* 0x0000003f1c1c7812 */ /* 0x000fe400078ec0ff */
[----:B------:R-:W-:Y:S02]  /*8140*/  SHF.R.U32.HI R30, RZ, 0x14, R30 ;  /* 0x00000014ff1e7819 */ /* 0x000fe4000001161e */
[----:B------:R-:W-:-:S02]  /*8150*/  LEA.HI R48, R31, 0xffffffe0, RZ, 0x6 ;  /* 0xffffffe01f307811 */ /* 0x000fc400078f30ff */
[----:B------:R-:W-:Y:S02]  /*8160*/  IADD3 R33, R33, -0x20, RZ ;  /* 0xffffffe021217810 */ /* 0x000fe40007ffe0ff */
[----:B------:R-:W-:Y:S02]  /*8170*/  IADD3 R29, R29, -0x20, RZ ;  /* 0xffffffe01d1d7810 */ /* 0x000fe40007ffe0ff */
[----:B------:R-:W-:Y:S02]  /*8180*/  IADD3 R28, R28, -0x20, RZ ;  /* 0xffffffe01c1c7810 */ /* 0x000fe40007ffe0ff */
[----:B------:R-:W-:Y:S02]  /*8190*/  LOP3.LUT R30, R30, 0x3f, RZ, 0xc0, !PT ;  /* 0x0000003f1e1e7812 */ /* 0x000fe400078ec0ff */
[----:B------:R-:W-:Y:S01]  /*81a0*/  SHF.R.U32.HI R31, RZ, 0x14, R31 ;  /* 0x00000014ff1f7819 */ /* 0x000fe2000001161f */
[----:B------:R0:W-:Y:S01]  /*81b0*/  I2F.F16 R55, R33 ;  /* 0x0000002100377306 */ /* 0x0001e20000200c00 */
[----:B------:R-:W-:-:S02]  /*81c0*/  LOP3.LUT R32, R32, 0x3f, RZ, 0xc0, !PT ;  /* 0x0000003f20207812 */ /* 0x000fc400078ec0ff */
[----:B------:R-:W-:Y:S02]  /*81d0*/  IADD3 R38, R30, -0x20, RZ ;  /* 0xffffffe01e267810 */ /* 0x000fe40007ffe0ff */
[----:B------:R-:W-:-:S03]  /*81e0*/  LOP3.LUT R34, R34, 0x3f, RZ, 0xc0, !PT ;  /* 0x0000003f22227812 */ /* 0x000fc600078ec0ff */
[----:B------:R-:W-:Y:S01]  /*81f0*/  I2F.F16 R83, R29 ;  /* 0x0000001d00537306 */ /* 0x000fe20000200c00 */
[----:B0-----:R-:W-:Y:S02]  /*8200*/  LOP3.LUT R33, R31, 0x3f, RZ, 0xc0, !PT ;  /* 0x0000003f1f217812 */ /* 0x001fe400078ec0ff */
[----:B------:R-:W-:-:S05]  /*8210*/  IADD3 R32, R32, -0x20, RZ ;  /* 0xffffffe020207810 */ /* 0x000fca0007ffe0ff */
[----:B------:R0:W-:Y:S01]  /*8220*/  I2F.F16 R45, R28 ;  /* 0x0000001c002d7306 */ /* 0x0001e20000200c00 */
[----:B------:R-:W-:Y:S02]  /*8230*/  LOP3.LUT R15, R15, 0x3f, RZ, 0xc0, !PT ;  /* 0x0000003f0f0f7812 */ /* 0x000fe400078ec0ff */
[----:B------:R-:W-:Y:S01]  /*8240*/  IADD3 R34, R34, -0x20, RZ ;  /* 0xffffffe022227810 */ /* 0x000fe20007ffe0ff */
[----:B0-----:R-:W0:Y:S04]  /*8250*/  LDS.128 R28, [UR4+0x80] ;  /* 0x00008004ff1c7984 */ /* 0x001e280008000c00 */
[----:B------:R5:W-:Y:S01]  /*8260*/  I2F.F16 R58, R32 ;  /* 0x00000020003a7306 */ /* 0x000be20000200c00 */
[----:B------:R-:W-:Y:S02]  /*8270*/  LOP3.LUT R26, R26, 0x3f, RZ, 0xc0, !PT ;  /* 0x0000003f1a1a7812 */ /* 0x000fe400078ec0ff */
[----:B------:R-:W-:-:S02]  /*8280*/  IADD3 R0, R0, -0x20, RZ ;  /* 0xffffffe000007810 */ /* 0x000fc40007ffe0ff */
[----:B------:R-:W-:Y:S02]  /*8290*/  IADD3 R15, R15, -0x20, RZ ;  /* 0xffffffe00f0f7810 */ /* 0x000fe40007ffe0ff */
[----:B-----5:R-:W-:Y:S01]  /*82a0*/  LOP3.LUT R32, R21, 0x3f, RZ, 0xc0, !PT ;  /* 0x0000003f15207812 */ /* 0x020fe200078ec0ff */
[----:B------:R4:W-:Y:S01]  /*82b0*/  I2F.F16 R52, R34 ;  /* 0x0000002200347306 */ /* 0x0009e20000200c00 */
[----:B------:R-:W-:Y:S02]  /*82c0*/  IADD3 R26, R26, -0x20, RZ ;  /* 0xffffffe01a1a7810 */ /* 0x000fe40007ffe0ff */
[----:B------:R-:W-:Y:S02]  /*82d0*/  LOP3.LUT R35, R35, 0x3f, RZ, 0xc0, !PT ;  /* 0x0000003f23237812 */ /* 0x000fe400078ec0ff */
[----:B------:R-:W-:Y:S02]  /*82e0*/  IADD3 R2, R2, -0x20, RZ ;  /* 0xffffffe002027810 */ /* 0x000fe40007ffe0ff */
[----:B----4-:R-:W-:-:S02]  /*82f0*/  IADD3 R34, R32, -0x20, RZ ;  /* 0xffffffe020227810 */ /* 0x010fc40007ffe0ff */
[----:B------:R-:W-:Y:S01]  /*8300*/  LOP3.LUT R32, R23, 0x3f, RZ, 0xc0, !PT ;  /* 0x0000003f17207812 */ /* 0x000fe200078ec0ff */
[----:B------:R-:W-:Y:S01]  /*8310*/  I2F.F16 R0, R0 ;  /* 0x0000000000007306 */ /* 0x000fe20000200c00 */
[----:B-1----:R-:W-:Y:S02]  /*8320*/  PRMT R77, R77, 0x5410, R80 ;  /* 0x000054104d4d7816 */ /* 0x002fe40000000050 */
[----:B------:R-:W-:Y:S02]  /*8330*/  IADD3 R80, R32, -0x20, RZ ;  /* 0xffffffe020507810 */ /* 0x000fe40007ffe0ff */
[----:B------:R-:W-:-:S03]  /*8340*/  IADD3 R35, R35, -0x20, RZ ;  /* 0xffffffe023237810 */ /* 0x000fc60007ffe0ff */
[----:B------:R-:W1:Y:S01]  /*8350*/  I2F.F16 R15, R15 ;  /* 0x0000000f000f7306 */ /* 0x000e620000200c00 */
[----:B------:R-:W-:Y:S02]  /*8360*/  IADD3 R33, R33, -0x20, RZ ;  /* 0xffffffe021217810 */ /* 0x000fe40007ffe0ff */
[----:B------:R-:W-:-:S05]  /*8370*/  LOP3.LUT R32, R20, 0x3f, RZ, 0xc0, !PT ;  /* 0x0000003f14207812 */ /* 0x000fca00078ec0ff */
[----:B------:R-:W4:Y:S01]  /*8380*/  I2F.F16 R40, R40 ;  /* 0x0000002800287306 */ /* 0x000f220000200c00 */
[----:B------:R-:W-:Y:S02]  /*8390*/  PRMT R98, R98, 0x5410, R39 ;  /* 0x0000541062627816 */ /* 0x000fe40000000027 */
[----:B------:R-:W-:-:S05]  /*83a0*/  PRMT R73, R73, 0x5410, R68 ;  /* 0x0000541049497816 */ /* 0x000fca0000000044 */
[----:B------:R5:W-:Y:S01]  /*83b0*/  I2F.F16 R89, R26 ;  /* 0x0000001a00597306 */ /* 0x000be20000200c00 */
[----:B------:R-:W-:-:S07]  /*83c0*/  IADD3 R68, R32, -0x20, RZ ;  /* 0xffffffe020447810 */ /* 0x000fce0007ffe0ff */
[----:B------:R-:W0:Y:S01]  /*83d0*/  I2F.F16 R82, R82 ;  /* 0x0000005200527306 */ /* 0x000e220000200c00 */
[----:B-----5:R5:W2:Y:S07]  /*83e0*/  LDG.E.128.CONSTANT R24, [R112.64] ;  /* 0x0000000670187981 */ /* 0x020aae000c1e9d00 */
[----:B------:R-:W0:Y:S01]  /*83f0*/  I2F.F16 R41, R41 ;  /* 0x0000002900297306 */ /* 0x000e220000200c00 */
[----:B-----5:R-:W-:Y:S01]  /*8400*/  IMAD.WIDE R112, R71, c[0x0][0x18c], R112 ;  /* 0x0000630047707a25 */ /* 0x020fe200078e0270 */
[----:B------:R-:W-:-:S06]  /*8410*/  PRMT R71, R70, 0x5410, R87 ;  /* 0x0000541046477816 */ /* 0x000fcc0000000057 */
[----:B------:R-:W5:Y:S08]  /*8420*/  I2F.F16 R2, R2 ;  /* 0x0000000200027306 */ /* 0x000f700000200c00 */
[----:B------:R-:W-:Y:S08]  /*8430*/  I2F.F16 R57, R35 ;  /* 0x0000002300397306 */ /* 0x000ff00000200c00 */
[----:B------:R-:W-:Y:S08]  /*8440*/  I2F.F16 R39, R33 ;  /* 0x0000002100277306 */ /* 0x000ff00000200c00 */
[----:B------:R0:W-:Y:S08]  /*8450*/  I2F.F16 R70, R34 ;  /* 0x0000002200467306 */ /* 0x0001f00000200c00 */
[----:B------:R-:W-:Y:S01]  /*8460*/  I2F.F16 R96, R96 ;  /* 0x0000006000607306 */ /* 0x000fe20000200c00 */
[----:B0-----:R-:W0:Y:S07]  /*8470*/  LDS.128 R32, [UR4] ;  /* 0x00000004ff207984 */ /* 0x001e2e0008000c00 */
[----:B------:R-:W0:Y:S08]  /*8480*/  I2F.F16 R93, R93 ;  /* 0x0000005d005d7306 */ /* 0x000e300000200c00 */
[----:B------:R-:W0:Y:S01]  /*8490*/  I2F.F16 R79, R79 ;  /* 0x0000004f004f7306 */ /* 0x000e220000200c00 */
[----:B-1----:R-:W-:-:S07]  /*84a0*/  PRMT R0, R0, 0x5410, R15 ;  /* 0x0000541000007816 */ /* 0x002fce000000000f */
[----:B------:R-:W-:Y:S08]  /*84b0*/  I2F.F16 R63, R63 ;  /* 0x0000003f003f7306 */ /* 0x000ff00000200c00 */
[----:B------:R-:W1:Y:S01]  /*84c0*/  I2F.F16 R90, R90 ;  /* 0x0000005a005a7306 */ /* 0x000e620000200c00 */
[----:B------:R-:W-:-:S07]  /*84d0*/  SHF.R.U32.HI R15, RZ, 0x6, R21 ;  /* 0x00000006ff0f7819 */ /* 0x000fce0000011615 */
[----:B------:R-:W0:Y:S01]  /*84e0*/  I2F.F16 R64, R64 ;  /* 0x0000004000407306 */ /* 0x000e220000200c00 */
[----:B----4-:R-:W-:-:S07]  /*84f0*/  PRMT R3, R3, 0x5410, R40 ;  /* 0x0000541003037816 */ /* 0x010fce0000000028 */
[----:B------:R-:W4:Y:S01]  /*8500*/  I2F.F16 R86, R86 ;  /* 0x0000005600567306 */ /* 0x000f220000200c00 */
[----:B------:R-:W-:Y:S02]  /*8510*/  LOP3.LUT R40, R22, 0x3f, RZ, 0xc0, !PT ;  /* 0x0000003f16287812 */ /* 0x000fe400078ec0ff */
[----:B------:R-:W-:Y:S02]  /*8520*/  PRMT R65, R65, 0x5410, R82 ;  /* 0x0000541041417816 */ /* 0x000fe40000000052 */
[----:B------:R-:W-:Y:S02]  /*8530*/  PRMT R4, R4, 0x5410, R41 ;  /* 0x0000541004047816 */ /* 0x000fe40000000029 */
[----:B------:R-:W-:Y:S02]  /*8540*/  LOP3.LUT R41, R15, 0x3f, RZ, 0xc0, !PT ;  /* 0x0000003f0f297812 */ /* 0x000fe400078ec0ff */
[----:B-----5:R-:W-:Y:S02]  /*8550*/  PRMT R2, R2, 0x5410, R67 ;  /* 0x0000541002027816 */ /* 0x020fe40000000043 */
[----:B------:R-:W-:-:S02]  /*8560*/  IADD3 R67, R40, -0x20, RZ ;  /* 0xffffffe028437810 */ /* 0x000fc40007ffe0ff */
[----:B0-----:R-:W-:Y:S02]  /*8570*/  PRMT R96, R96, 0x5410, R93 ;  /* 0x0000541060607816 */ /* 0x001fe4000000005d */
[----:B------:R-:W-:Y:S02]  /*8580*/  PRMT R74, R74, 0x5410, R79 ;  /* 0x000054104a4a7816 */ /* 0x000fe4000000004f */
[----:B------:R-:W-:Y:S01]  /*8590*/  SHF.R.U32.HI R40, RZ, 0x6, R23 ;  /* 0x00000006ff287819 */ /* 0x000fe20000011617 */
[-C--:B------:R-:W-:Y:S01]  /*85a0*/  HFMA2.MMA R15, R98, R28.reuse, RZ ;  /* 0x0000001c620f7235 */ /* 0x080fe200000000ff */
[----:B-1----:R-:W-:Y:S02]  /*85b0*/  PRMT R63, R63, 0x5410, R90 ;  /* 0x000054103f3f7816 */ /* 0x002fe4000000005a */
[----:B------:R-:W-:Y:S01]  /*85c0*/  IADD3 R79, R41, -0x20, RZ ;  /* 0xffffffe0294f7810 */ /* 0x000fe20007ffe0ff */
[----:B------:R-:W-:Y:S01]  /*85d0*/  HFMA2.MMA R41, R65, R28, RZ ;  /* 0x0000001c41297235 */ /* 0x000fe200000000ff */
[----:B------:R-:W-:-:S02]  /*85e0*/  PRMT R97, R97, 0x5410, R88 ;  /* 0x0000541061617816 */ /* 0x000fc40000000058 */
[----:B------:R-:W-:Y:S02]  /*85f0*/  PRMT R64, R64, 0x5410, R91 ;  /* 0x0000541040407816 */ /* 0x000fe4000000005b */
[----:B------:R-:W-:Y:S02]  /*8600*/  PRMT R72, R72, 0x5410, R69 ;  /* 0x0000541048487816 */ /* 0x000fe40000000045 */
[----:B------:R0:W-:Y:S01]  /*8610*/  I2F.F16 R69, R80 ;  /* 0x0000005000457306 */ /* 0x0001e20000200c00 */
[----:B----4-:R-:W-:Y:S02]  /*8620*/  PRMT R95, R95, 0x5410, R86 ;  /* 0x000054105f5f7816 */ /* 0x010fe40000000056 */
[----:B------:R-:W-:Y:S01]  /*8630*/  PRMT R62, R62, 0x5410, R89 ;  /* 0x000054103e3e7816 */ /* 0x000fe20000000059 */
[----:B------:R-:W-:-:S04]  /*8640*/  HFMA2.MMA R15, R97, R29, R15 ;  /* 0x0000001d610f7235 */ /* 0x000fc8000000000f */
[----:B------:R-:W-:Y:S01]  /*8650*/  I2F.F16 R75, R75 ;  /* 0x0000004b004b7306 */ /* 0x000fe20000200c00 */
[----:B0-----:R-:W-:Y:S01]  /*8660*/  LOP3.LUT R80, R40, 0x3f, RZ, 0xc0, !PT ;  /* 0x0000003f28507812 */ /* 0x001fe200078ec0ff */
[-C--:B------:R-:W-:Y:S02]  /*8670*/  HFMA2 R40, R96, R28.reuse, RZ.H0_H0 ;  /* 0x0000001c60287231 */ /* 0x080fe400000400ff */
[----:B------:R-:W-:Y:S01]  /*8680*/  HFMA2 R28, R63, R28, RZ.H0_H0 ;  /* 0x0000001c3f1c7231 */ /* 0x000fe200000400ff */
[----:B------:R-:W-:-:S03]  /*8690*/  HFMA2.MMA R41, R64, R29, R41 ;  /* 0x0000001d40297235 */ /* 0x000fc60000000029 */
[----:B------:R-:W0:Y:S01]  /*86a0*/  I2F.F16 R42, R42 ;  /* 0x0000002a002a7306 */ /* 0x000e220000200c00 */
[----:B------:R-:W-:Y:S01]  /*86b0*/  PRMT R76, R76, 0x5410, R85 ;  /* 0x000054104c4c7816 */ /* 0x000fe20000000055 */
[-C--:B------:R-:W-:Y:S01]  /*86c0*/  HFMA2 R40, R95, R29.reuse, R40 ;  /* 0x0000001d5f287231 */ /* 0x080fe20000000028 */
[----:B------:R-:W-:Y:S01]  /*86d0*/  PRMT R78, R78, 0x5410, R81 ;  /* 0x000054104e4e7816 */ /* 0x000fe20000000051 */
[----:B------:R-:W-:Y:S01]  /*86e0*/  HFMA2 R29, R62, R29, R28 ;  /* 0x0000001d3e1d7231 */ /* 0x000fe2000000001c */
[-C--:B------:R-:W-:Y:S01]  /*86f0*/  HFMA2.MMA R15, R71, R30.reuse, R15 ;  /* 0x0000001e470f7235 */ /* 0x080fe2000000000f */
[-C--:B------:R-:W-:Y:S01]  /*8700*/  HFMA2 R40, R76, R30.reuse, R40 ;  /* 0x0000001e4c287231 */ /* 0x080fe20000000028 */
[----:B------:R-:W-:Y:S01]  /*8710*/  HFMA2.MMA R28, R77, R30, R41 ;  /* 0x0000001e4d1c7235 */ /* 0x000fe20000000029 */
[----:B------:R-:W-:Y:S01]  /*8720*/  HFMA2 R29, R78, R30, R29 ;  /* 0x0000001e4e1d7231 */ /* 0x000fe2000000001d */
[----:B------:R-:W-:-:S04]  /*8730*/  SHF.R.U32.HI R30, RZ, 0xc, R20 ;  /* 0x0000000cff1e7819 */ /* 0x000fc80000011614 */
[----:B------:R-:W-:Y:S01]  /*8740*/  LOP3.LUT R30, R30, 0x3f, RZ, 0xc0, !PT ;  /* 0x0000003f1e1e7812 */ /* 0x000fe200078ec0ff */
[-C--:B------:R-:W-:Y:S01]  /*8750*/  HFMA2.MMA R41, R72, R31.reuse, R15 ;  /* 0x0000001f48297235 */ /* 0x080fe2000000000f */
[----:B0-----:R-:W-:Y:S01]  /*8760*/  PRMT R75, R75, 0x5410, R42 ;  /* 0x000054104b4b7816 */ /* 0x001fe2000000002a */
[----:B------:R-:W-:Y:S01]  /*8770*/  HFMA2.MMA R15, R74, R31, R28 ;  /* 0x0000001f4a0f7235 */ /* 0x000fe2000000001c */
[----:B------:R-:W-:Y:S01]  /*8780*/  SHF.R.U32.HI R42, RZ, 0x6, R20 ;  /* 0x00000006ff2a7819 */ /* 0x000fe20000011614 */
[-C--:B------:R-:W-:Y:S01]  /*8790*/  HFMA2.MMA R28, R98, R32.reuse, RZ ;  /* 0x00000020621c7235 */ /* 0x080fe200000000ff */
[----:B------:R-:W-:Y:S01]  /*87a0*/  IADD3 R88, R30, -0x20, RZ ;  /* 0xffffffe01e587810 */ /* 0x000fe20007ffe0ff */
[----:B------:R-:W-:Y:S01]  /*87b0*/  HFMA2.MMA R30, R65, R32, RZ ;  /* 0x00000020411e7235 */ /* 0x000fe200000000ff */
[----:B------:R-:W-:Y:S01]  /*87c0*/  LOP3.LUT R42, R42, 0x3f, RZ, 0xc0, !PT ;  /* 0x0000003f2a2a7812 */ /* 0x000fe200078ec0ff */
[-C--:B------:R-:W-:Y:S02]  /*87d0*/  HFMA2 R40, R73, R31.reuse, R40 ;  /* 0x0000001f49287231 */ /* 0x080fe40000000028 */
[-C--:B------:R-:W-:Y:S01]  /*87e0*/  HFMA2.MMA R28, R97, R33.reuse, R28 ;  /* 0x00000021611c7235 */ /* 0x080fe2000000001c */
[----:B------:R-:W-:Y:S01]  /*87f0*/  IADD3 R81, R42, -0x20, RZ ;  /* 0xffffffe02a517810 */ /* 0x000fe20007ffe0ff */
        /* <DEDUP_REMOVED lines=14> */
[----:B------:R-:W0:Y:S01]  /*88e0*/  LDS.128 R28, [UR4+0x10] ;  /* 0x00001004ff1c7984 */ /* 0x000e220008000c00 */
[--C-:B------:R-:W-:Y:S01]  /*88f0*/  SHF.R.U32.HI R33, RZ, 0x12, R21.reuse ;  /* 0x00000012ff217819 */ /* 0x100fe20000011615 */
[----:B------:R-:W1:Y:S01]  /*8900*/  I2F.F16 R54, R54 ;  /* 0x0000003600367306 */ /* 0x000e620000200c00 */
[----:B------:R-:W-:Y:S02]  /*8910*/  SHF.R.U32.HI R32, RZ, 0xc, R21 ;  /* 0x0000000cff207819 */ /* 0x000fe40000011615 */
[----:B------:R-:W-:Y:S02]  /*8920*/  LOP3.LUT R33, R33, 0x3f, RZ, 0xc0, !PT ;  /* 0x0000003f21217812 */ /* 0x000fe400078ec0ff */
[----:B------:R-:W-:-:S03]  /*8930*/  LOP3.LUT R32, R32, 0x3f, RZ, 0xc0, !PT ;  /* 0x0000003f20207812 */ /* 0x000fc600078ec0ff */
[----:B------:R-:W4:Y:S01]  /*8940*/  I2F.F16 R84, R84 ;  /* 0x0000005400547306 */ /* 0x000f220000200c00 */
[----:B------:R-:W-:Y:S02]  /*8950*/  IADD3 R33, R33, -0x20, RZ ;  /* 0xffffffe021217810 */ /* 0x000fe40007ffe0ff */
[----:B------:R-:W-:-:S05]  /*8960*/  IADD3 R32, R32, -0x20, RZ ;  /* 0xffffffe020207810 */ /* 0x000fca0007ffe0ff */
[----:B------:R-:W5:Y:S01]  /*8970*/  I2F.F16 R46, R46 ;  /* 0x0000002e002e7306 */ /* 0x000f620000200c00 */
[----:B------:R-:W-:Y:S02]  /*8980*/  SHF.R.U32.HI R34, RZ, 0x18, R21 ;  /* 0x00000018ff227819 */ /* 0x000fe40000011615 */
[----:B------:R-:W-:-:S05]  /*8990*/  @!P0 PRMT R100, R100, 0x5410, R36 ;  /* 0x0000541064648816 */ /* 0x000fca0000000024 */
[----:B------:R-:W-:Y:S01]  /*89a0*/  I2F.F16 R43, R43 ;  /* 0x0000002b002b7306 */ /* 0x000fe20000200c00 */
[--C-:B------:R-:W-:Y:S02]  /*89b0*/  SHF.R.U32.HI R82, RZ, 0x12, R20.reuse ;  /* 0x00000012ff527819 */ /* 0x100fe40000011614 */
[----:B------:R-:W-:-:S05]  /*89c0*/  SHF.R.U32.HI R85, RZ, 0x18, R20 ;  /* 0x00000018ff557819 */ /* 0x000fca0000011614 */
[----:B------:R-:W0:Y:S01]  /*89d0*/  I2F.F16 R38, R38 ;  /* 0x0000002600267306 */ /* 0x000e220000200c00 */
[----:B------:R-:W-:Y:S02]  /*89e0*/  LOP3.LUT R34, R34, 0x3f, RZ, 0xc0, !PT ;  /* 0x0000003f22227812 */ /* 0x000fe400078ec0ff */
[----:B------:R-:W-:-:S05]  /*89f0*/  @!P0 PRMT R100, R36, 0x7632, R100 ;  /* 0x0000763224648816 */ /* 0x000fca0000000064 */
[----:B------:R0:W-:Y:S01]  /*8a00*/  I2F.F16 R86, R33 ;  /* 0x0000002100567306 */ /* 0x0001e20000200c00 */
[----:B------:R-:W-:Y:S02]  /*8a10*/  LOP3.LUT R82, R82, 0x3f, RZ, 0xc0, !PT ;  /* 0x0000003f52527812 */ /* 0x000fe400078ec0ff */
[----:B------:R-:W-:-:S05]  /*8a20*/  LOP3.LUT R85, R85, 0x3f, RZ, 0xc0, !PT ;  /* 0x0000003f55557812 */ /* 0x000fca00078ec0ff */
[----:B------:R3:W-:Y:S01]  /*8a30*/  I2F.F16 R87, R32 ;  /* 0x0000002000577306 */ /* 0x0007e20000200c00 */
[----:B0-----:R-:W-:Y:S02]  /*8a40*/  SHF.R.U32.HI R33, RZ, 0xc, R22 ;  /* 0x0000000cff217819 */ /* 0x001fe40000011616 */
[----:B-1----:R-:W-:Y:S02]  /*8a50*/  PRMT R53, R53, 0x5410, R54 ;  /* 0x0000541035357816 */ /* 0x002fe40000000036 */
[----:B------:R-:W-:Y:S02]  /*8a60*/  LOP3.LUT R36, R33, 0x3f, RZ, 0xc0, !PT ;  /* 0x0000003f21247812 */ /* 0x000fe400078ec0ff */
[----:B---3--:R-:W-:Y:S02]  /*8a70*/  SHF.R.U32.HI R32, RZ, 0x6, R22 ;  /* 0x00000006ff207819 */ /* 0x008fe40000011616 */
[----:B------:R-:W-:Y:S02]  /*8a80*/  IADD3 R34, R34, -0x20, RZ ;  /* 0xffffffe022227810 */ /* 0x000fe40007ffe0ff */
[----:B------:R-:W-:-:S02]  /*8a90*/  LOP3.LUT R32, R32, 0x3f, RZ, 0xc0, !PT ;  /* 0x0000003f20207812 */ /* 0x000fc400078ec0ff */
[----:B----4-:R-:W-:Y:S02]  /*8aa0*/  PRMT R54, R49, 0x5410, R84 ;  /* 0x0000541031367816 */ /* 0x010fe40000000054 */
[----:B------:R-:W-:Y:S01]  /*8ab0*/  IADD3 R84, R36, -0x20, RZ ;  /* 0xffffffe024547810 */ /* 0x000fe20007ffe0ff */
[----:B------:R-:W0:Y:S01]  /*8ac0*/  I2F.F16 R44, R44 ;  /* 0x0000002c002c7306 */ /* 0x000e220000200c00 */
[----:B------:R-:W-:Y:S02]  /*8ad0*/  IADD3 R89, R82, -0x20, RZ ;  /* 0xffffffe052597810 */ /* 0x000fe40007ffe0ff */
[----:B------:R-:W-:Y:S02]  /*8ae0*/  SHF.R.U32.HI R36, RZ, 0x18, R22 ;  /* 0x00000018ff247819 */ /* 0x000fe40000011616 */
[----:B------:R-:W-:Y:S02]  /*8af0*/  IADD3 R82, R85, -0x20, RZ ;  /* 0xffffffe055527810 */ /* 0x000fe40007ffe0ff */
[----:B-----5:R-:W-:Y:S01]  /*8b00*/  PRMT R46, R83, 0x5410, R46 ;  /* 0x00005410532e7816 */ /* 0x020fe2000000002e */
[----:B------:R1:W-:Y:S01]  /*8b10*/  I2F.F16 R85, R34 ;  /* 0x0000002200557306 */ /* 0x0003e20000200c00 */
[----:B------:R-:W-:-:S02]  /*8b20*/  IADD3 R83, R32, -0x20, RZ ;  /* 0xffffffe020537810 */ /* 0x000fc40007ffe0ff */
[----:B------:R-:W-:Y:S02]  /*8b30*/  PRMT R43, R38, 0x5410, R43 ;  /* 0x00005410262b7816 */ /* 0x000fe4000000002b */
[----:B------:R-:W-:Y:S01]  /*8b40*/  LOP3.LUT R38, R36, 0x3f, RZ, 0xc0, !PT ;  /* 0x0000003f24267812 */ /* 0x000fe200078ec0ff */
[-C--:B------:R-:W-:Y:S01]  /*8b50*/  HFMA2.MMA R36, R3, R28.reuse, R90 ;  /* 0x0000001c03247235 */ /* 0x080fe2000000005a */
[----:B-1----:R-:W1:Y:S01]  /*8b60*/  LDS.128 R32, [UR4+0x100] ;  /* 0x00010004ff207984 */ /* 0x002e620008000c00 */
[----:B------:R-:W3:Y:S01]  /*8b70*/  I2F.F16 R60, R60 ;  /* 0x0000003c003c7306 */ /* 0x000ee20000200c00 */
[----:B------:R-:W-:Y:S01]  /*8b80*/  @!P0 PRMT R99, R99, 0x5410, R37 ;  /* 0x0000541063638816 */ /* 0x000fe20000000025 */
[----:B------:R-:W-:Y:S01]  /*8b90*/  HFMA2 R92, R2, R28, R92 ;  /* 0x0000001c025c7231 */ /* 0x000fe2000000005c */
[----:B------:R-:W-:-:S05]  /*8ba0*/  HFMA2.MMA R91, R0, R28, R91 ;  /* 0x0000001c005b7235 */ /* 0x000fca000000005b */
[----:B------:R-:W4:Y:S01]  /*8bb0*/  I2F.F16 R66, R66 ;  /* 0x0000004200427306 */ /* 0x000f220000200c00 */
[----:B------:R-:W-:Y:S01]  /*8bc0*/  HFMA2 R93, R4, R28, R93 ;  /* 0x0000001c045d7231 */ /* 0x000fe2000000005d */
[----:B------:R-:W-:-:S06]  /*8bd0*/  PRMT R50, R50, 0x5410, R55 ;  /* 0x0000541032327816 */ /* 0x000fcc0000000037 */
[----:B------:R-:W-:Y:S01]  /*8be0*/  I2F.F16 R47, R47 ;  /* 0x0000002f002f7306 */ /* 0x000fe20000200c00 */
[----:B------:R-:W-:-:S07]  /*8bf0*/  HFMA2.MMA R28, R53, R29, R36 ;  /* 0x0000001d351c7235 */ /* 0x000fce0000000024 */
[----:B------:R-:W5:Y:S01]  /*8c00*/  I2F.F16 R56, R56 ;  /* 0x0000003800387306 */ /* 0x000f620000200c00 */
[----:B------:R-:W-:Y:S02]  /*8c10*/  @!P0 PRMT R99, R37, 0x7632, R99 ;  /* 0x0000763225638816 */ /* 0x000fe40000000063 */
[----:B------:R-:W-:Y:S01]  /*8c20*/  SHF.R.U32.HI R37, RZ, 0x12, R22 ;  /* 0x00000012ff257819 */ /* 0x000fe20000011616 */
[----:B------:R-:W-:Y:S01]  /*8c30*/  HFMA2.MMA R28, R50, R30, R28 ;  /* 0x0000001e321c7235 */ /* 0x000fe2000000001c */
[----:B0-----:R-:W-:-:S03]  /*8c40*/  PRMT R44, R61, 0x5410, R44 ;  /* 0x000054103d2c7816 */ /* 0x001fc6000000002c */
[----:B------:R-:W0:Y:S01]  /*8c50*/  I2F.F16 R48, R48 ;  /* 0x0000003000307306 */ /* 0x000e220000200c00 */
[----:B------:R-:W-:Y:S02]  /*8c60*/  LOP3.LUT R37, R37, 0x3f, RZ, 0xc0, !PT ;  /* 0x0000003f25257812 */ /* 0x000fe400078ec0ff */
[----:B---3--:R-:W-:Y:S02]  /*8c70*/  PRMT R51, R51, 0x5410, R60 ;  /* 0x0000541033337816 */ /* 0x008fe4000000003c */
[----:B----4-:R-:W-:Y:S01]  /*8c80*/  PRMT R49, R59, 0x5410, R66 ;  /* 0x000054103b317816 */ /* 0x010fe20000000042 */
[----:B------:R-:W-:Y:S01]  /*8c90*/  HFMA2.MMA R28, R44, R31, R28 ;  /* 0x0000001f2c1c7235 */ /* 0x000fe2000000001c */
[----:B-----5:R-:W-:Y:S02]  /*8ca0*/  PRMT R47, R47, 0x5410, R56 ;  /* 0x000054102f2f7816 */ /* 0x020fe40000000038 */
[----:B------:R-:W-:Y:S02]  /*8cb0*/  IADD3 R56, R37, -0x20, RZ ;  /* 0xffffffe025387810 */ /* 0x000fe40007ffe0ff */
[----:B------:R-:W-:Y:S01]  /*8cc0*/  SHF.R.U32.HI R37, RZ, 0xc, R23 ;  /* 0x0000000cff257819 */ /* 0x000fe20000011617 */
[-C--:B------:R-:W-:Y:S01]  /*8cd0*/  HFMA2 R92, R51, R29.reuse, R92 ;  /* 0x0000001d335c7231 */ /* 0x080fe2000000005c */
[----:B------:R-:W-:Y:S01]  /*8ce0*/  PRMT R45, R45, 0x5410, R58 ;  /* 0x000054102d2d7816 */ /* 0x000fe2000000003a */
[----:B------:R-:W-:Y:S01]  /*8cf0*/  HFMA2.MMA R55, R54, R29, R91 ;  /* 0x0000001d36377235 */ /* 0x000fe2000000005b */
[----:B------:R-:W-:Y:S01]  /*8d00*/  HFMA2 R93, R49, R29, R93 ;  /* 0x0000001d315d7231 */ /* 0x000fe2000000005d */
[----:B------:R-:W-:-:S02]  /*8d10*/  PRMT R52, R52, 0x5410, R57 ;  /* 0x0000541034347816 */ /* 0x000fc40000000039 */
[----:B------:R-:W-:Y:S02]  /*8d20*/  LOP3.LUT R29, R37, 0x3f, RZ, 0xc0, !PT ;  /* 0x0000003f251d7812 */ /* 0x000fe400078ec0ff */
[--C-:B------:R-:W-:Y:S01]  /*8d30*/  SHF.R.U32.HI R58, RZ, 0x12, R23.reuse ;  /* 0x00000012ff3a7819 */ /* 0x100fe20000011617 */
[----:B------:R3:W-:Y:S01]  /*8d40*/  I2F.F16 R90, R56 ;  /* 0x00000038005a7306 */ /* 0x0007e20000200c00 */
[----:B0-----:R-:W-:Y:S01]  /*8d50*/  PRMT R48, R39, 0x5410, R48 ;  /* 0x0000541027307816 */ /* 0x001fe20000000030 */
[----:B------:R-:W-:Y:S01]  /*8d60*/  HFMA2.MMA R55, R45, R30, R55 ;  /* 0x0000001e2d377235 */ /* 0x000fe20000000037 */
[----:B------:R-:W-:Y:S01]  /*8d70*/  IADD3 R59, R29, -0x20, RZ ;  /* 0xffffffe01d3b7810 */ /* 0x000fe20007ffe0ff */
[-C--:B------:R-:W-:Y:S01]  /*8d80*/  HFMA2 R29, R52, R30.reuse, R92 ;  /* 0x0000001e341d7231 */ /* 0x080fe2000000005c */
[----:B------:R-:W-:Y:S01]  /*8d90*/  IADD3 R57, R38, -0x20, RZ ;  /* 0xffffffe026397810 */ /* 0x000fe20007ffe0ff */
[----:B------:R-:W-:Y:S01]  /*8da0*/  HFMA2 R93, R47, R30, R93 ;  /* 0x0000001e2f5d7231 */ /* 0x000fe2000000005d */
[----:B------:R-:W-:Y:S01]  /*8db0*/  LOP3.LUT R30, R58, 0x3f, RZ, 0xc0, !PT ;  /* 0x0000003f3a1e7812 */ /* 0x000fe200078ec0ff */
[----:B------:R-:W0:Y:S01]  /*8dc0*/  LDS.128 R36, [UR4+0x110] ;  /* 0x00011004ff247984 */ /* 0x000e220008000c00 */
[----:B---3--:R-:W-:Y:S01]  /*8dd0*/  HADD2 R56, R28.H0_H0, R28.H1_H1 ;  /* 0x3000001c1c387230 */ /* 0x008fe20000000800 */
[----:B------:R-:W-:Y:S01]  /*8de0*/  SHF.R.U32.HI R28, RZ, 0x18, R23 ;  /* 0x00000018ff1c7819 */ /* 0x000fe20000011617 */
[----:B------:R-:W-:Y:S01]  /*8df0*/  HFMA2 R58, R48, R31, R93 ;  /* 0x0000001f303a7231 */ /* 0x000fe2000000005d */
[----:B------:R-:W-:-:S02]  /*8e00*/  IADD3 R93, R30, -0x20, RZ ;  /* 0xffffffe01e5d7810 */ /* 0x000fc40007ffe0ff */
[----:B------:R-:W-:Y:S01]  /*8e10*/  LOP3.LUT R30, R28, 0x3f, RZ, 0xc0, !PT ;  /* 0x0000003f1c1e7812 */ /* 0x000fe200078ec0ff */
[----:B-1----:R-:W-:-:S03]  /*8e20*/  HFMA2.MMA R28, R98, R32, RZ ;  /* 0x00000020621c7235 */ /* 0x002fc600000000ff */
[----:B------:R-:W-:Y:S01]  /*8e30*/  IADD3 R94, R30, -0x20, RZ ;  /* 0xffffffe01e5e7810 */ /* 0x000fe20007ffe0ff */
[----:B------:R-:W-:Y:S01]  /*8e40*/  HFMA2.MMA R30, R65, R32, RZ ;  /* 0x00000020411e7235 */ /* 0x000fe200000000ff */
[----:B------:R-:W-:Y:S01]  /*8e50*/  HFMA2 R29, R46, R31, R29 ;  /* 0x0000001f2e1d7231 */ /* 0x000fe2000000001d */
[----:B------:R1:W-:Y:S01]  /*8e60*/  I2F.F16 R91, R57 ;  /* 0x00000039005b7306 */ /* 0x0003e20000200c00 */
[----:B------:R-:W-:Y:S02]  /*8e70*/  HFMA2.MMA R28, R97, R33, R28 ;  /* 0x00000021611c7235 */ /* 0x000fe4000000001c */
[----:B------:R-:W-:Y:S02]  /*8e80*/  HFMA2.MMA R55, R43, R31, R55 ;  /* 0x0000001f2b377235 */ /* 0x000fe40000000037 */
[----:B------:R-:W-:Y:S01]  /*8e90*/  HFMA2.MMA R30, R64, R33, R30 ;  /* 0x00000021401e7235 */ /* 0x000fe2000000001e */
[----:B------:R-:W-:Y:S02]  /*8ea0*/  HFMA2 R31, R63, R32, RZ.H0_H0 ;  /* 0x000000203f1f7231 */ /* 0x000fe400000400ff */
[----:B-1----:R-:W-:-:S02]  /*8eb0*/  HADD2 R57, R29.H0_H0, R29.H1_H1 ;  /* 0x3000001d1d397230 */ /* 0x002fc40000000800 */
[----:B------:R-:W-:Y:S01]  /*8ec0*/  HFMA2 R29, R96, R32, RZ.H0_H0 ;  /* 0x00000020601d7231 */ /* 0x000fe200000400ff */
[-C--:B------:R-:W-:Y:S01]  /*8ed0*/  HFMA2.MMA R28, R71, R34.reuse, R28 ;  /* 0x00000022471c7235 */ /* 0x080fe2000000001c */
[-C--:B------:R-:W-:Y:S01]  /*8ee0*/  HFMA2 R31, R62, R33.reuse, R31 ;  /* 0x000000213e1f7231 */ /* 0x080fe2000000001f */
[----:B------:R-:W-:Y:S01]  /*8ef0*/  HFMA2.MMA R30, R77, R34, R30 ;  /* 0x000000224d1e7235 */ /* 0x000fe2000000001e */
[----:B------:R-:W-:Y:S02]  /*8f00*/  HFMA2 R29, R95, R33, R29 ;  /* 0x000000215f1d7231 */ /* 0x000fe4000000001d */
        /* <DEDUP_REMOVED lines=8> */
[----:B------:R-:W-:-:S04]  /*8f90*/  HFMA2.MMA R34, R0, R36, R34 ;  /* 0x0000002400227235 */ /* 0x000fc80000000022 */
        /* <DEDUP_REMOVED lines=10> */
[----:B------:R-:W-:Y:S01]  /*9040*/  SHF.R.U32 R21, R21, 0x1e, R17 ;  /* 0x0000001e15157819 */ /* 0x000fe20000001611 */
[----:B------:R-:W-:Y:S02]  /*9050*/  HFMA2 R35, R47, R38, R35 ;  /* 0x000000262f237231 */ /* 0x000fe40000000023 */
[-C--:B------:R-:W-:Y:S01]  /*9060*/  HFMA2 R33, R46, R39.reuse, R33 ;  /* 0x000000272e217231 */ /* 0x080fe20000000021 */
[----:B------:R-:W-:Y:S01]  /*9070*/  LOP3.LUT R21, R21, 0x3f, RZ, 0xc0, !PT ;  /* 0x0000003f15157812 */ /* 0x000fe200078ec0ff */
[----:B------:R-:W-:Y:S01]  /*9080*/  HFMA2.MMA R36, R43, R39, R34 ;  /* 0x000000272b247235 */ /* 0x000fe20000000022 */
[----:B------:R-:W-:-:S02]  /*9090*/  HFMA2 R39, R48, R39, R35 ;  /* 0x0000002730277231 */ /* 0x000fc40000000023 */
[----:B------:R-:W-:Y:S02]  /*90a0*/  HADD2 R38, R33.H0_H0, R33.H1_H1 ;  /* 0x3000002121267230 */ /* 0x000fe40000000800 */
[----:B------:R-:W-:Y:S01]  /*90b0*/  HADD2 R37, R32.H0_H0, R32.H1_H1 ;  /* 0x3000002020257230 */ /* 0x000fe20000000800 */
[----:B------:R-:W-:Y:S01]  /*90c0*/  IADD3 R106, R21, -0x20, RZ ;  /* 0xffffffe0156a7810 */ /* 0x000fe20007ffe0ff */
[----:B------:R-:W0:Y:S01]  /*90d0*/  LDS.128 R32, [UR4+0x190] ;  /* 0x00019004ff207984 */ /* 0x000e220008000c00 */
[----:B------:R-:W-:Y:S02]  /*90e0*/  SHF.R.U32 R20, R20, 0x1e, R16 ;  /* 0x0000001e14147819 */ /* 0x000fe40000001610 */
[----:B------:R-:W-:Y:S01]  /*90f0*/  SHF.R.U32 R22, R22, 0x1e, R18 ;  /* 0x0000001e16167819 */ /* 0x000fe20000001612 */
[----:B-1----:R-:W-:Y:S01]  /*9100*/  HFMA2.MMA R21, R98, R28, RZ ;  /* 0x0000001c62157235 */ /* 0x002fe200000000ff */
[----:B------:R-:W-:Y:S02]  /*9110*/  LOP3.LUT R20, R20, 0x3f, RZ, 0xc0, !PT ;  /* 0x0000003f14147812 */ /* 0x000fe400078ec0ff */
[----:B------:R-:W-:-:S02]  /*9120*/  SHF.R.U32 R23, R23, 0x1e, R19 ;  /* 0x0000001e17177819 */ /* 0x000fc40000001613 */
[----:B------:R-:W-:Y:S01]  /*9130*/  LOP3.LUT R22, R22, 0x3f, RZ, 0xc0, !PT ;  /* 0x0000003f16167812 */ /* 0x000fe200078ec0ff */
[----:B------:R-:W-:Y:S01]  /*9140*/  HFMA2.MMA R21, R97, R29, R21 ;  /* 0x0000001d61157235 */ /* 0x000fe20000000015 */
[----:B--2---:R-:W-:Y:S01]  /*9150*/  @!P0 IMAD.IADD R102, R105, 0x1, R108 ;  /* 0x0000000169668824 */ /* 0x004fe200078e026c */
[----:B------:R-:W-:Y:S01]  /*9160*/  HFMA2.MMA R114, R65, R28, RZ ;  /* 0x0000001c41727235 */ /* 0x000fe200000000ff */
[----:B------:R-:W-:Y:S02]  /*9170*/  IADD3 R104, R20, -0x20, RZ ;  /* 0xffffffe014687810 */ /* 0x000fe40007ffe0ff */
[----:B------:R-:W-:Y:S01]  /*9180*/  IADD3 R105, R22, -0x20, RZ ;  /* 0xffffffe016697810 */ /* 0x000fe20007ffe0ff */
[-C--:B------:R-:W-:Y:S01]  /*9190*/  HFMA2 R22, R96, R28.reuse, RZ.H0_H0 ;  /* 0x0000001c60167231 */ /* 0x080fe200000400ff */
[----:B------:R-:W-:Y:S01]  /*91a0*/  LOP3.LUT R107, R23, 0x3f, RZ, 0xc0, !PT ;  /* 0x0000003f176b7812 */ /* 0x000fe200078ec0ff */
[----:B------:R-:W-:Y:S01]  /*91b0*/  HFMA2 R23, R63, R28, RZ.H0_H0 ;  /* 0x0000001c3f177231 */ /* 0x000fe200000400ff */
[----:B------:R-:W-:Y:S01]  /*91c0*/  SHF.R.U32.HI R20, RZ, 0x4, R16 ;  /* 0x00000004ff147819 */ /* 0x000fe20000011610 */
[-C--:B------:R-:W-:Y:S01]  /*91d0*/  HFMA2 R28, R95, R29.reuse, R22 ;  /* 0x0000001d5f1c7231 */ /* 0x080fe20000000016 */
[----:B------:R-:W-:Y:S01]  /*91e0*/  HFMA2.MMA R114, R64, R29, R114 ;  /* 0x0000001d40727235 */ /* 0x000fe20000000072 */
[----:B------:R-:W-:Y:S01]  /*91f0*/  HFMA2 R29, R62, R29, R23 ;  /* 0x0000001d3e1d7231 */ /* 0x000fe20000000017 */
[----:B------:R-:W-:Y:S01]  /*9200*/  LOP3.LUT R117, R20, 0x3f, RZ, 0xc0, !PT ;  /* 0x0000003f14757812 */ /* 0x000fe200078ec0ff */
[----:B------:R-:W-:-:S02]  /*9210*/  HFMA2.MMA R116, R71, R30, R21 ;  /* 0x0000001e47747235 */ /* 0x000fc40000000015 */
[----:B------:R-:W1:Y:S01]  /*9220*/  LDS.128 R20, [UR4+0x200] ;  /* 0x00020004ff147984 */ /* 0x000e620008000c00 */
[----:B------:R-:W-:Y:S01]  /*9230*/  IADD3 R119, R117, -0x20, RZ ;  /* 0xffffffe075777810 */ /* 0x000fe20007ffe0ff */
[-C--:B------:R-:W-:Y:S01]  /*9240*/  HFMA2 R117, R76, R30.reuse, R28 ;  /* 0x0000001e4c757231 */ /* 0x080fe2000000001c */
[----:B------:R-:W-:Y:S02]  /*9250*/  HFMA2.MMA R28, R77, R30, R114 ;  /* 0x0000001e4d1c7235 */ /* 0x000fe40000000072 */
[-C--:B------:R-:W-:Y:S01]  /*9260*/  HFMA2.MMA R116, R72, R31.reuse, R116 ;  /* 0x0000001f48747235 */ /* 0x080fe20000000074 */
[----:B------:R-:W-:Y:S01]  /*9270*/  HFMA2 R118, R78, R30, R29 ;  /* 0x0000001e4e767231 */ /* 0x000fe2000000001d */
[----:B------:R-:W-:Y:S01]  /*9280*/  SHF.R.U32.HI R120, RZ, 0x10, R16 ;  /* 0x00000010ff787819 */ /* 0x000fe20000011610 */
[-C--:B------:R-:W-:Y:S01]  /*9290*/  HFMA2 R29, R73, R31.reuse, R117 ;  /* 0x0000001f491d7231 */ /* 0x080fe20000000075 */
[----:B------:R-:W-:Y:S01]  /*92a0*/  HFMA2.MMA R30, R74, R31, R28 ;  /* 0x0000001f4a1e7235 */ /* 0x000fe2000000001c */
[----:B------:R-:W-:Y:S01]  /*92b0*/  HFMA2 R31, R75, R31, R118 ;  /* 0x0000001f4b1f7231 */ /* 0x000fe20000000076 */
[----:B0-----:R-:W-:Y:S01]  /*92c0*/  HFMA2.MMA R28, R3, R32, R116 ;  /* 0x00000020031c7235 */ /* 0x001fe20000000074 */
[----:B------:R-:W-:-:S02]  /*92d0*/  LOP3.LUT R117, R120, 0x3f, RZ, 0xc0, !PT ;  /* 0x0000003f78757812 */ /* 0x000fc400078ec0ff */
[----:B------:R-:W-:Y:S01]  /*92e0*/  SHF.R.U32.HI R116, RZ, 0x16, R16 ;  /* 0x00000016ff747819 */ /* 0x000fe20000011610 */
[-C--:B------:R-:W-:Y:S01]  /*92f0*/  HFMA2 R29, R2, R32.reuse, R29 ;  /* 0x00000020021d7231 */ /* 0x080fe2000000001d */
[----:B------:R-:W-:Y:S01]  /*9300*/  SHF.R.U32.HI R118, RZ, 0x4, R17 ;  /* 0x00000004ff767819 */ /* 0x000fe20000011611 */
[----:B------:R-:W-:Y:S01]  /*9310*/  HFMA2.MMA R30, R0, R32, R30 ;  /* 0x00000020001e7235 */ /* 0x000fe2000000001e */
[----:B------:R-:W-:Y:S01]  /*9320*/  HFMA2 R31, R4, R32, R31 ;  /* 0x00000020041f7231 */ /* 0x000fe2000000001f */
[----:B------:R-:W-:Y:S01]  /*9330*/  IADD3 R32, R117, -0x20, RZ ;  /* 0xffffffe075207810 */ /* 0x000fe20007ffe0ff */
[----:B------:R-:W-:Y:S01]  /*9340*/  HFMA2.MMA R28, R53, R33, R28 ;  /* 0x00000021351c7235 */ /* 0x000fe2000000001c */
[----:B------:R-:W-:Y:S02]  /*9350*/  LOP3.LUT R117, R116, 0x3f, RZ, 0xc0, !PT ;  /* 0x0000003f74757812 */ /* 0x000fe400078ec0ff */
[----:B------:R-:W-:Y:S01]  /*9360*/  LOP3.LUT R116, R118, 0x3f, RZ, 0xc0, !PT ;  /* 0x0000003f76747812 */ /* 0x000fe200078ec0ff */
[----:B------:R-:W-:-:S03]  /*9370*/  HFMA2 R29, R51, R33, R29 ;  /* 0x00000021331d7231 */ /* 0x000fc6000000001d */
[----:B------:R-:W-:Y:S01]  /*9380*/  IADD3 R121, R116, -0x20, RZ ;  /* 0xffffffe074797810 */ /* 0x000fe20007ffe0ff */
[----:B------:R-:W-:Y:S01]  /*9390*/  HFMA2.MMA R116, R50, R34, R28 ;  /* 0x0000002232747235 */ /* 0x000fe2000000001c */
[----:B------:R-:W-:Y:S01]  /*93a0*/  SHF.R.U32.HI R28, RZ, 0xa, R17 ;  /* 0x0000000aff1c7819 */ /* 0x000fe20000011611 */
[----:B------:R-:W-:Y:S01]  /*93b0*/  HFMA2 R118, R52, R34, R29 ;  /* 0x0000002234767231 */ /* 0x000fe2000000001d */
[----:B------:R-:W-:Y:S01]  /*93c0*/  IADD3 R120, R117, -0x20, RZ ;  /* 0xffffffe075787810 */ /* 0x000fe20007ffe0ff */
[----:B------:R-:W-:Y:S01]  /*93d0*/  HFMA2.MMA R30, R54, R33, R30 ;  /* 0x00000021361e7235 */ /* 0x000fe2000000001e */
[----:B------:R-:W-:Y:S01]  /*93e0*/  LOP3.LUT R29, R28, 0x3f, RZ, 0xc0, !PT ;  /* 0x0000003f1c1d7812 */ /* 0x000fe200078ec0ff */
[----:B------:R-:W-:Y:S01]  /*93f0*/  HFMA2 R31, R49, R33, R31 ;  /* 0x00000021311f7231 */ /* 0x000fe2000000001f */
[----:B------:R0:W-:Y:S01]  /*9400*/  I2F.F16 R114, R119 ;  /* 0x0000007700727306 */ /* 0x0001e20000200c00 */
[----:B-1----:R-:W-:Y:S01]  /*9410*/  HFMA2.MMA R28, R98, R20, RZ ;  /* 0x00000014621c7235 */ /* 0x002fe200000000ff */
[----:B------:R-:W-:-:S06]  /*9420*/  HFMA2 R98, R96, R20, RZ.H0_H0 ;  /* 0x0000001460627231 */ /* 0x000fcc00000400ff */
[----:B------:R1:W-:Y:S01]  /*9430*/  I2F.F16 R33, R120 ;  /* 0x0000007800217306 */ /* 0x0003e20000200c00 */
[----:B0-----:R-:W-:Y:S01]  /*9440*/  HFMA2 R119, R47, R34, R31 ;  /* 0x000000222f777231 */ /* 0x001fe2000000001f */
[----:B------:R-:W-:Y:S01]  /*9450*/  HFMA2.MMA R117, R45, R34, R30 ;  /* 0x000000222d757235 */ /* 0x000fe2000000001e */
[----:B------:R-:W-:Y:S01]  /*9460*/  HFMA2 R31, R63, R20, RZ.H0_H0 ;  /* 0x000000143f1f7231 */ /* 0x000fe200000400ff */
[--C-:B------:R-:W-:Y:S01]  /*9470*/  SHF.R.U32.HI R30, RZ, 0x10, R17.reuse ;  /* 0x00000010ff1e7819 */ /* 0x100fe20000011611 */
[----:B-1----:R-:W-:Y:S02]  /*9480*/  HFMA2.MMA R120, R65, R20, RZ ;  /* 0x0000001441787235 */ /* 0x002fe400000000ff */
[----:B------:R-:W-:Y:S01]  /*9490*/  HFMA2.MMA R20, R97, R21, R28 ;  /* 0x0000001561147235 */ /* 0x000fe2000000001c */
[----:B------:R-:W-:Y:S02]  /*94a0*/  SHF.R.U32.HI R28, RZ, 0x16, R17 ;  /* 0x00000016ff1c7819 */ /* 0x000fe40000011611 */
[----:B------:R-:W-:-:S02]  /*94b0*/  IADD3 R29, R29, -0x20, RZ ;  /* 0xffffffe01d1d7810 */ /* 0x000fc40007ffe0ff */
[----:B------:R-:W-:Y:S02]  /*94c0*/  LOP3.LUT R30, R30, 0x3f, RZ, 0xc0, !PT ;  /* 0x0000003f1e1e7812 */ /* 0x000fe400078ec0ff */
[----:B------:R-:W-:Y:S01]  /*94d0*/  LOP3.LUT R28, R28, 0x3f, RZ, 0xc0, !PT ;  /* 0x0000003f1c1c7812 */ /* 0x000fe200078ec0ff */
[----:B------:R0:W-:Y:S01]  /*94e0*/  I2F.F16 R34, R121 ;  /* 0x0000007900227306 */ /* 0x0001e20000200c00 */
[-C--:B------:R-:W-:Y:S01]  /*94f0*/  HFMA2 R98, R95, R21.reuse, R98 ;  /* 0x000000155f627231 */ /* 0x080fe20000000062 */
[----:B------:R-:W-:Y:S01]  /*9500*/  HFMA2.MMA R120, R64, R21, R120 ;  /* 0x0000001540787235 */ /* 0x000fe20000000078 */
[----:B------:R-:W-:Y:S01]  /*9510*/  HFMA2 R21, R62, R21, R31 ;  /* 0x000000153e157231 */ /* 0x000fe2000000001f */
[----:B------:R-:W-:-:S04]  /*9520*/  IADD3 R97, R28, -0x20, RZ ;  /* 0xffffffe01c617810 */ /* 0x000fc80007ffe0ff */
[----:B------:R1:W-:Y:S01]  /*9530*/  I2F.F16 R96, R29 ;  /* 0x0000001d00607306 */ /* 0x0003e20000200c00 */
[----:B0-----:R-:W-:Y:S02]  /*9540*/  IADD3 R121, R30, -0x20, RZ ;  /* 0xffffffe01e797810 */ /* 0x001fe40007ffe0ff */
[----:B-1----:R-:W0:Y:S01]  /*9550*/  LDS.128 R28, [UR4+0x210] ;  /* 0x00021004ff1c7984 */ /* 0x002e220008000c00 */
[-C--:B------:R-:W-:Y:S01]  /*9560*/  HFMA2.MMA R20, R71, R22.reuse, R20 ;  /* 0x0000001647147235 */ /* 0x080fe20000000014 */
[----:B------:R-:W-:Y:S01]  /*9570*/  HFMA2 R21, R78, R22, R21 ;  /* 0x000000164e157231 */ /* 0x000fe20000000015 */
[----:B------:R-:W-:-:S04]  /*9580*/  HFMA2.MMA R120, R77, R22, R120 ;  /* 0x000000164d787235 */ /* 0x000fc80000000078 */
[-C--:B------:R-:W-:Y:S01]  /*9590*/  HFMA2.MMA R20, R72, R23.reuse, R20 ;  /* 0x0000001748147235 */ /* 0x080fe20000000014 */
[----:B------:R-:W-:Y:S01]  /*95a0*/  HFMA2 R98, R76, R22, R98 ;  /* 0x000000164c627231 */ /* 0x000fe20000000062 */
[--C-:B------:R-:W-:Y:S01]  /*95b0*/  SHF.R.U32.HI R22, RZ, 0x10, R18.reuse ;  /* 0x00000010ff167819 */ /* 0x100fe20000011612 */
[-C--:B------:R-:W-:Y:S01]  /*95c0*/  HFMA2 R21, R75, R23.reuse, R21 ;  /* 0x000000174b157231 */ /* 0x080fe20000000015 */
[----:B------:R-:W-:Y:S01]  /*95d0*/  HFMA2.MMA R120, R74, R23, R120 ;  /* 0x000000174a787235 */ /* 0x000fe20000000078 */
[----:B------:R-:W-:Y:S01]  /*95e0*/  HFMA2 R98, R73, R23, R98 ;  /* 0x0000001749627231 */ /* 0x000fe20000000062 */
[----:B------:R-:W-:Y:S02]  /*95f0*/  LOP3.LUT R22, R22, 0x3f, RZ, 0xc0, !PT ;  /* 0x0000003f16167812 */ /* 0x000fe400078ec0ff */
[----:B------:R-:W-:Y:S02]  /*9600*/  SHF.R.U32.HI R23, RZ, 0x16, R18 ;  /* 0x00000016ff177819 */ /* 0x000fe40000011612 */
[----:B------:R-:W-:-:S02]  /*9610*/  IADD3 R77, R22, -0x20, RZ ;  /* 0xffffffe0164d7810 */ /* 0x000fc40007ffe0ff */
[----:B------:R-:W-:Y:S02]  /*9620*/  LOP3.LUT R23, R23, 0x3f, RZ, 0xc0, !PT ;  /* 0x0000003f17177812 */ /* 0x000fe400078ec0ff */
[----:B------:R-:W-:Y:S01]  /*9630*/  SHF.R.U32.HI R71, RZ, 0xa, R19 ;  /* 0x0000000aff477819 */ /* 0x000fe20000011613 */
[-C--:B0-----:R-:W-:Y:S01]  /*9640*/  HFMA2.MMA R20, R3, R28.reuse, R20 ;  /* 0x0000001c03147235 */ /* 0x081fe20000000014 */
[----:B------:R-:W-:Y:S01]  /*9650*/  HFMA2 R21, R4, R28, R21 ;  /* 0x0000001c04157231 */ /* 0x000fe20000000015 */
[----:B------:R-:W-:-:S04]  /*9660*/  HFMA2.MMA R120, R0, R28, R120 ;  /* 0x0000001c00787235 */ /* 0x000fc80000000078 */
[----:B------:R-:W-:Y:S01]  /*9670*/  HFMA2.MMA R20, R53, R29, R20 ;  /* 0x0000001d35147235 */ /* 0x000fe20000000014 */
[----:B------:R-:W-:Y:S02]  /*9680*/  HFMA2 R21, R49, R29, R21 ;  /* 0x0000001d31157231 */ /* 0x000fe40000000015 */
[----:B------:R-:W-:-:S03]  /*9690*/  HFMA2 R98, R2, R28, R98 ;  /* 0x0000001c02627231 */ /* 0x000fc60000000062 */
[----:B------:R-:W-:Y:S01]  /*96a0*/  HFMA2.MMA R22, R50, R30, R20 ;  /* 0x0000001e32167235 */ /* 0x000fe20000000014 */
[-C--:B------:R-:W-:Y:S01]  /*96b0*/  HFMA2 R21, R47, R30.reuse, R21 ;  /* 0x0000001e2f157231 */ /* 0x080fe20000000015 */
[--C-:B------:R-:W-:Y:S01]  /*96c0*/  SHF.R.U32.HI R20, RZ, 0x16, R19.reuse ;  /* 0x00000016ff147819 */ /* 0x100fe20000011613 */
[----:B------:R-:W-:Y:S01]  /*96d0*/  HFMA2 R98, R51, R29, R98 ;  /* 0x0000001d33627231 */ /* 0x000fe20000000062 */
[----:B------:R-:W-:Y:S01]  /*96e0*/  SHF.R.U32.HI R28, RZ, 0x10, R19 ;  /* 0x00000010ff1c7819 */ /* 0x000fe20000011613 */
[----:B------:R-:W-:Y:S01]  /*96f0*/  HFMA2.MMA R120, R54, R29, R120 ;  /* 0x0000001d36787235 */ /* 0x000fe20000000078 */
[----:B------:R-:W-:Y:S01]  /*9700*/  SHF.R.U32.HI R115, RZ, 0xa, R16 ;  /* 0x0000000aff737819 */ /* 0x000fe20000011610 */
[----:B------:R-:W-:Y:S01]  /*9710*/  HFMA2.MMA R22, R44, R31, R22 ;  /* 0x0000001f2c167235 */ /* 0x000fe20000000016 */
[----:B------:R-:W-:Y:S01]  /*9720*/  IADD3 R78, R23, -0x20, RZ ;  /* 0xffffffe0174e7810 */ /* 0x000fe20007ffe0ff */
[----:B------:R-:W-:Y:S01]  /*9730*/  HFMA2 R21, R48, R31, R21 ;  /* 0x0000001f30157231 */ /* 0x000fe20000000015 */
[----:B------:R-:W-:Y:S01]  /*9740*/  LOP3.LUT R20, R20, 0x3f, RZ, 0xc0, !PT ;  /* 0x0000003f14147812 */ /* 0x000fe200078ec0ff */
[----:B------:R-:W-:Y:S01]  /*9750*/  I2F.F16 R68, R68 ;  /* 0x0000004400447306 */ /* 0x000fe20000200c00 */
[----:B------:R-:W-:Y:S01]  /*9760*/  LOP3.LUT R71, R71, 0x3f, RZ, 0xc0, !PT ;  /* 0x0000003f47477812 */ /* 0x000fe200078ec0ff */
[----:B------:R-:W-:Y:S01]  /*9770*/  HFMA2 R23, R52, R30, R98 ;  /* 0x0000001e34177231 */ /* 0x000fe20000000062 */
[----:B------:R-:W-:-:S02]  /*9780*/  LOP3.LUT R28, R28, 0x3f, RZ, 0xc0, !PT ;  /* 0x0000003f1c1c7812 */ /* 0x000fc400078ec0ff */
[----:B------:R-:W-:Y:S01]  /*9790*/  SHF.R.U32 R16, R16, 0x1c, R24 ;  /* 0x0000001c10107819 */ /* 0x000fe20000001618 */
[----:B------:R-:W-:Y:S02]  /*97a0*/  HFMA2.MMA R120, R45, R30, R120 ;  /* 0x0000001e2d787235 */ /* 0x000fe40000000078 */
[----:B------:R-:W0:Y:S01]  /*97b0*/  I2F.F16 R79, R79 ;  /* 0x0000004f004f7306 */ /* 0x000e220000200c00 */
[----:B------:R-:W-:Y:S01]  /*97c0*/  IADD3 R30, R20, -0x20, RZ ;  /* 0xffffffe0141e7810 */ /* 0x000fe20007ffe0ff */
[----:B------:R-:W-:Y:S01]  /*97d0*/  HADD2 R74, R21.H0_H0, R21.H1_H1 ;  /* 0x30000015154a7230 */ /* 0x000fe20000000800 */
[----:B------:R-:W-:Y:S01]  /*97e0*/  IADD3 R80, R80, -0x20, RZ ;  /* 0xffffffe050507810 */ /* 0x000fe20007ffe0ff */
[----:B------:R-:W-:-:S04]  /*97f0*/  HFMA2 R23, R46, R31, R23 ;  /* 0x0000001f2e177231 */ /* 0x000fc80000000017 */
[----:B------:R-:W1:Y:S01]  /*9800*/  I2F.F16 R81, R81 ;  /* 0x0000005100517306 */ /* 0x000e620000200c00 */
[----:B------:R-:W-:Y:S02]  /*9810*/  IADD3 R71, R71, -0x20, RZ ;  /* 0xffffffe047477810 */ /* 0x000fe40007ffe0ff */
[----:B------:R-:W-:Y:S02]  /*9820*/  IADD3 R28, R28, -0x20, RZ ;  /* 0xffffffe01c1c7810 */ /* 0x000fe40007ffe0ff */
[----:B------:R-:W-:Y:S02]  /*9830*/  LOP3.LUT R20, R16, 0x3f, RZ, 0xc0, !PT ;  /* 0x0000003f10147812 */ /* 0x000fe400078ec0ff */
[----:B------:R-:W-:Y:S01]  /*9840*/  SHF.R.U32.HI R21, RZ, 0x2, R24 ;  /* 0x00000002ff157819 */ /* 0x000fe20000011618 */
[----:B------:R2:W-:Y:S01]  /*9850*/  I2F.F16 R75, R71 ;  /* 0x00000047004b7306 */ /* 0x0005e20000200c00 */
[----:B------:R-:W-:Y:S02]  /*9860*/  HADD2 R72, R22.H0_H0, R22.H1_H1 ;  /* 0x3000001616487230 */ /* 0x000fe40000000800 */
[----:B------:R-:W-:-:S05]  /*9870*/  LOP3.LUT R29, R21, 0x3f, RZ, 0xc0, !PT ;  /* 0x0000003f151d7812 */ /* 0x000fca00078ec0ff */
[----:B------:R3:W-:Y:S01]  /*9880*/  I2F.F16 R98, R28 ;  /* 0x0000001c00627306 */ /* 0x0007e20000200c00 */
[----:B--2---:R-:W-:Y:S01]  /*9890*/  HADD2 R71, R23.H0_H0, R23.H1_H1 ;  /* 0x3000001717477230 */ /* 0x004fe20000000800 */
[----:B------:R-:W-:-:S06]  /*98a0*/  IADD3 R29, R29, -0x20, RZ ;  /* 0xffffffe01d1d7810 */ /* 0x000fcc0007ffe0ff */
[----:B------:R-:W2:Y:S01]  /*98b0*/  I2F.F16 R80, R80 ;  /* 0x0000005000507306 */ /* 0x000ea20000200c00 */
[----:B---3--:R-:W-:Y:S02]  /*98c0*/  IADD3 R28, R20, -0x20, RZ ;  /* 0xffffffe0141c7810 */ /* 0x008fe40007ffe0ff */
[----:B------:R-:W3:Y:S05]  /*98d0*/  LDS.128 R20, [UR4+0xa0] ;  /* 0x0000a004ff147984 */ /* 0x000eea0008000c00 */
[----:B------:R-:W-:Y:S01]  /*98e0*/  I2F.F16 R95, R121 ;  /* 0x00000079005f7306 */ /* 0x000fe20000200c00 */
[----:B0-----:R-:W-:-:S07]  /*98f0*/  PRMT R70, R70, 0x5410, R79 ;  /* 0x0000541046467816 */ /* 0x001fce000000004f */
[----:B------:R-:W0:Y:S01]  /*9900*/  I2F.F16 R97, R97 ;  /* 0x0000006100617306 */ /* 0x000e220000200c00 */
[----:B-1----:R-:W-:-:S07]  /*9910*/  PRMT R81, R68, 0x5410, R81 ;  /* 0x0000541044517816 */ /* 0x002fce0000000051 */
[----:B------:R1:W-:Y:S01]  /*9920*/  I2F.F16 R16, R30 ;  /* 0x0000001e00107306 */ /* 0x0003e20000200c00 */
[----:B------:R-:W-:Y:S01]  /*9930*/  HFMA2.MMA R116, R44, R35, R116 ;  /* 0x000000232c747235 */ /* 0x000fe20000000074 */
[----:B-1----:R-:W-:-:S06]  /*9940*/  SHF.R.U32.HI R30, RZ, 0x8, R24 ;  /* 0x00000008ff1e7819 */ /* 0x002fcc0000011618 */
[----:B------:R1:W-:Y:S01]  /*9950*/  I2F.F16 R68, R28 ;  /* 0x0000001c00447306 */ /* 0x0003e20000200c00 */
[----:B------:R-:W-:-:S07]  /*9960*/  LOP3.LUT R30, R30, 0x3f, RZ, 0xc0, !PT ;  /* 0x0000003f1e1e7812 */ /* 0x000fce00078ec0ff */
[----:B------:R4:W-:Y:S01]  /*9970*/  I2F.F16 R79, R29 ;  /* 0x0000001d004f7306 */ /* 0x0009e20000200c00 */
[----:B-1----:R-:W-:Y:S01]  /*9980*/  SHF.R.U32.HI R28, RZ, 0xe, R24 ;  /* 0x0000000eff1c7819 */ /* 0x002fe20000011618 */
[----:B------:R-:W-:Y:S01]  /*9990*/  HFMA2.MMA R64, R43, R35, R117 ;  /* 0x000000232b407235 */ /* 0x000fe20000000075 */
[----:B------:R-:W-:Y:S02]  /*99a0*/  SHF.R.U32.HI R62, RZ, 0x4, R18 ;  /* 0x00000004ff3e7819 */ /* 0x000fe40000011612 */
[----:B------:R-:W-:Y:S02]  /*99b0*/  IADD3 R30, R30, -0x20, RZ ;  /* 0xffffffe01e1e7810 */ /* 0x000fe40007ffe0ff */
[----:B----4-:R-:W-:Y:S02]  /*99c0*/  SHF.R.U32.HI R29, RZ, 0x14, R24 ;  /* 0x00000014ff1d7819 */ /* 0x010fe40000011618 */
[----:B------:R-:W-:Y:S02]  /*99d0*/  LOP3.LUT R28, R28, 0x3f, RZ, 0xc0, !PT ;  /* 0x0000003f1c1c7812 */ /* 0x000fe400078ec0ff */
[----:B------:R-:W-:-:S02]  /*99e0*/  LOP3.LUT R29, R29, 0x3f, RZ, 0xc0, !PT ;  /* 0x0000003f1d1d7812 */ /* 0x000fc400078ec0ff */
[----:B------:R-:W-:Y:S01]  /*99f0*/  SHF.R.U32.HI R117, RZ, 0xa, R18 ;  /* 0x0000000aff757819 */ /* 0x000fe20000011612 */
[----:B------:R-:W-:Y:S01]  /*9a00*/  HFMA2.MMA R73, R43, R31, R120 ;  /* 0x0000001f2b497235 */ /* 0x000fe20000000078 */
[----:B------:R-:W-:Y:S02]  /*9a10*/  LEA.HI R60, R24, 0xffffffe0, RZ, 0x6 ;  /* 0xffffffe0183c7811 */ /* 0x000fe400078f30ff */
[----:B------:R-:W-:Y:S02]  /*9a20*/  LOP3.LUT R62, R62, 0x3f, RZ, 0xc0, !PT ;  /* 0x0000003f3e3e7812 */ /* 0x000fe400078ec0ff */
[----:B--2---:R-:W-:Y:S02]  /*9a30*/  PRMT R69, R69, 0x5410, R80 ;  /* 0x0000541045457816 */ /* 0x004fe40000000050 */
[----:B0-----:R-:W-:Y:S01]  /*9a40*/  PRMT R95, R95, 0x5410, R97 ;  /* 0x000054105f5f7816 */ /* 0x001fe20000000061 */
[----:B------:R0:W-:Y:S01]  /*9a50*/  I2F.F16 R80, R30 ;  /* 0x0000001e00507306 */ /* 0x0001e20000200c00 */
[----:B------:R-:W-:-:S02]  /*9a60*/  IADD3 R24, R28, -0x20, RZ ;  /* 0xffffffe01c187810 */ /* 0x000fc40007ffe0ff */
[----:B------:R-:W-:Y:S01]  /*9a70*/  IADD3 R97, R29, -0x20, RZ ;  /* 0xffffffe01d617810 */ /* 0x000fe20007ffe0ff */
[-C--:B------:R-:W-:Y:S01]  /*9a80*/  HFMA2 R63, R46, R35.reuse, R118 ;  /* 0x000000232e3f7231 */ /* 0x080fe20000000076 */
[----:B------:R-:W-:Y:S01]  /*9a90*/  LOP3.LUT R117, R117, 0x3f, RZ, 0xc0, !PT ;  /* 0x0000003f75757812 */ /* 0x000fe200078ec0ff */
[----:B------:R-:W-:Y:S02]  /*9aa0*/  HFMA2 R65, R48, R35, R119 ;  /* 0x0000002330417231 */ /* 0x000fe40000000077 */
[----:B------:R-:W-:Y:S01]  /*9ab0*/  I2F.F16 R67, R67 ;  /* 0x0000004300437306 */ /* 0x000fe20000200c00 */
[----:B0-----:R-:W0:Y:S01]  /*9ac0*/  LDS.128 R28, [UR4+0x120] ;  /* 0x00012004ff1c7984 */ /* 0x001e220008000c00 */
[----:B------:R-:W-:Y:S01]  /*9ad0*/  IADD3 R35, R62, -0x20, RZ ;  /* 0xffffffe03e237810 */ /* 0x000fe20007ffe0ff */
[----:B------:R-:W-:Y:S01]  /*9ae0*/  HADD2 R62, R116.H0_H0, R116.H1_H1 ;  /* 0x30000074743e7230 */ /* 0x000fe20000000800 */
[----:B------:R-:W-:-:S04]  /*9af0*/  IADD3 R116, R117, -0x20, RZ ;  /* 0xffffffe075747810 */ /* 0x000fc80007ffe0ff */
[----:B------:R-:W1:Y:S01]  /*9b00*/  I2F.F16 R83, R83 ;  /* 0x0000005300537306 */ /* 0x000e620000200c00 */
[----:B------:R-:W-:-:S07]  /*9b10*/  SHF.R.U32.HI R118, RZ, 0x4, R19 ;  /* 0x00000004ff767819 */ /* 0x000fce0000011613 */
[----:B------:R-:W2:Y:S01]  /*9b20*/  I2F.F16 R32, R32 ;  /* 0x0000002000207306 */ /* 0x000ea20000200c00 */
[----:B------:R-:W-:-:S07]  /*9b30*/  IADD3 R107, R107, -0x20, RZ ;  /* 0xffffffe06b6b7810 */ /* 0x000fce0007ffe0ff */
[----:B------:R-:W-:Y:S01]  /*9b40*/  I2F.F16 R82, R82 ;  /* 0x0000005200527306 */ /* 0x000fe20000200c00 */
[----:B------:R-:W-:-:S07]  /*9b50*/  LOP3.LUT R118, R118, 0x3f, RZ, 0xc0, !PT ;  /* 0x0000003f76767812 */ /* 0x000fce00078ec0ff */
[----:B------:R-:W4:Y:S08]  /*9b60*/  I2F.F16 R104, R104 ;  /* 0x0000006800687306 */ /* 0x000f300000200c00 */
[----:B------:R-:W-:Y:S08]  /*9b70*/  I2F.F16 R88, R88 ;  /* 0x0000005800587306 */ /* 0x000ff00000200c00 */
[----:B------:R-:W5:Y:S08]  /*9b80*/  I2F.F16 R89, R89 ;  /* 0x0000005900597306 */ /* 0x000f700000200c00 */
[----:B------:R-:W0:Y:S01]  /*9b90*/  I2F.F16 R84, R84 ;  /* 0x0000005400547306 */ /* 0x000e220000200c00 */
[----:B------:R-:W-:-:S07]  /*9ba0*/  LOP3.LUT R115, R115, 0x3f, RZ, 0xc0, !PT ;  /* 0x0000003f73737812 */ /* 0x000fce00078ec0ff */
[----:B------:R-:W-:Y:S01]  /*9bb0*/  I2F.F16 R92, R59 ;  /* 0x0000003b005c7306 */ /* 0x000fe20000200c00 */
[----:B------:R-:W-:-:S07]  /*9bc0*/  IADD3 R76, R118, -0x20, RZ ;  /* 0xffffffe0764c7810 */ /* 0x000fce0007ffe0ff */
[----:B------:R-:W0:Y:S01]  /*9bd0*/  I2F.F16 R93, R93 ;  /* 0x0000005d005d7306 */ /* 0x000e220000200c00 */
[----:B-1----:R-:W-:-:S07]  /*9be0*/  PRMT R83, R67, 0x5410, R83 ;  /* 0x0000541043537816 */ /* 0x002fce0000000053 */
[----:B------:R-:W-:Y:S08]  /*9bf0*/  I2F.F16 R35, R35 ;  /* 0x0000002300237306 */ /* 0x000ff00000200c00 */
[----:B------:R-:W1:Y:S01]  /*9c00*/  I2F.F16 R116, R116 ;  /* 0x0000007400747306 */ /* 0x000e620000200c00 */
[----:B------:R-:W-:Y:S02]  /*9c10*/  IADD3 R115, R115, -0x20, RZ ;  /* 0xffffffe073737810 */ /* 0x000fe40007ffe0ff */
[----:B--2---:R-:W-:-:S02]  /*9c20*/  PRMT R67, R32, 0x5410, R33 ;  /* 0x0000541020437816 */ /* 0x004fc40000000021 */
[----:B------:R-:W-:-:S03]  /*9c30*/  SHF.R.U32.HI R32, RZ, 0x2, R25 ;  /* 0x00000002ff207819 */ /* 0x000fc60000011619 */
[----:B------:R-:W-:Y:S01]  /*9c40*/  I2F.F16 R94, R94 ;  /* 0x0000005e005e7306 */ /* 0x000fe20000200c00 */
[----:B----4-:R-:W-:Y:S02]  /*9c50*/  PRMT R82, R82, 0x5410, R104 ;  /* 0x0000541052527816 */ /* 0x010fe40000000068 */
[----:B------:R-:W-:-:S05]  /*9c60*/  PRMT R104, R34, 0x5410, R96 ;  /* 0x0000541022687816 */ /* 0x000fca0000000060 */
[----:B------:R-:W2:Y:S01]  /*9c70*/  I2F.F16 R106, R106 ;  /* 0x0000006a006a7306 */ /* 0x000ea20000200c00 */
[----:B------:R-:W-:Y:S01]  /*9c80*/  PRMT R98, R98, 0x5410, R16 ;  /* 0x0000541062627816 */ /* 0x000fe20000000010 */
[----:B---3--:R-:W-:Y:S01]  /*9c90*/  HFMA2.MMA R16, R81, R20, RZ ;  /* 0x0000001451107235 */ /* 0x008fe200000000ff */
[----:B-----5:R-:W-:-:S05]  /*9ca0*/  PRMT R88, R88, 0x5410, R89 ;  /* 0x0000541058587816 */ /* 0x020fca0000000059 */
[----:B------:R-:W3:Y:S01]  /*9cb0*/  I2F.F16 R107, R107 ;  /* 0x0000006b006b7306 */ /* 0x000ee20000200c00 */
[----:B0-----:R-:W-:Y:S01]  /*9cc0*/  PRMT R84, R84, 0x5410, R90 ;  /* 0x0000541054547816 */ /* 0x001fe2000000005a */
[----:B------:R-:W-:Y:S01]  /*9cd0*/  HFMA2.MMA R34, R83, R20, RZ ;  /* 0x0000001453227235 */ /* 0x000fe200000000ff */
[----:B------:R-:W-:-:S05]  /*9ce0*/  SHF.R.U32 R17, R17, 0x1c, R25 ;  /* 0x0000001c11117819 */ /* 0x000fca0000001619 */
[----:B------:R-:W0:Y:S01]  /*9cf0*/  I2F.F16 R105, R105 ;  /* 0x0000006900697306 */ /* 0x000e220000200c00 */
[----:B------:R-:W-:Y:S01]  /*9d00*/  PRMT R86, R87, 0x5410, R86 ;  /* 0x0000541057567816 */ /* 0x000fe20000000056 */
[-C--:B------:R-:W-:Y:S01]  /*9d10*/  HFMA2 R33, R70, R20.reuse, RZ.H0_H0 ;  /* 0x0000001446217231 */ /* 0x080fe200000400ff */
[----:B------:R-:W-:Y:S01]  /*9d20*/  LOP3.LUT R32, R32, 0x3f, RZ, 0xc0, !PT ;  /* 0x0000003f20207812 */ /* 0x000fe200078ec0ff */
[----:B------:R-:W-:Y:S01]  /*9d30*/  HFMA2 R20, R69, R20, RZ.H0_H0 ;  /* 0x0000001445147231 */ /* 0x000fe200000400ff */
[----:B------:R-:W-:-:S03]  /*9d40*/  PRMT R92, R92, 0x5410, R93 ;  /* 0x000054105c5c7816 */ /* 0x000fc6000000005d */
[----:B------:R-:W4:Y:S01]  /*9d50*/  I2F.F16 R76, R76 ;  /* 0x0000004c004c7306 */ /* 0x000f220000200c00 */
[----:B-1----:R-:W-:Y:S02]  /*9d60*/  PRMT R116, R35, 0x5410, R116 ;  /* 0x0000541023747816 */ /* 0x002fe40000000074 */
[----:B------:R-:W-:-:S05]  /*9d70*/  LOP3.LUT R17, R17, 0x3f, RZ, 0xc0, !PT ;  /* 0x0000003f11117812 */ /* 0x000fca00078ec0ff */
[----:B------:R-:W-:Y:S01]  /*9d80*/  I2F.F16 R77, R77 ;  /* 0x0000004d004d7306 */ /* 0x000fe20000200c00 */
[----:B------:R-:W-:Y:S01]  /*9d90*/  SHF.R.U32.HI R35, RZ, 0x8, R25 ;  /* 0x00000008ff237819 */ /* 0x000fe20000011619 */
[----:B------:R-:W-:Y:S01]  /*9da0*/  HFMA2 R33, R86, R21, R33 ;  /* 0x0000001556217231 */ /* 0x000fe20000000021 */
[----:B------:R-:W-:-:S05]  /*9db0*/  IADD3 R119, R32, -0x20, RZ ;  /* 0xffffffe020777810 */ /* 0x000fca0007ffe0ff */
[----:B------:R-:W1:Y:S01]  /*9dc0*/  I2F.F16 R78, R78 ;  /* 0x0000004e004e7306 */ /* 0x000e620000200c00 */
[-C--:B------:R-:W-:Y:S02]  /*9dd0*/  HFMA2.MMA R32, R88, R21.reuse, R16 ;  /* 0x0000001558207235 */ /* 0x080fe40000000010 */
[----:B------:R-:W-:-:S05]  /*9de0*/  HFMA2.MMA R34, R84, R21, R34 ;  /* 0x0000001554227235 */ /* 0x000fca0000000022 */
[----:B------:R-:W5:Y:S01]  /*9df0*/  I2F.F16 R115, R115 ;  /* 0x0000007300737306 */ /* 0x000f620000200c00 */
[----:B------:R-:W-:Y:S01]  /*9e00*/  HFMA2 R21, R92, R21, R20 ;  /* 0x000000155c157231 */ /* 0x000fe20000000014 */
[----:B------:R-:W-:Y:S02]  /*9e10*/  LEA.HI R59, R25, 0xffffffe0, RZ, 0x6 ;  /* 0xffffffe0193b7811 */ /* 0x000fe400078f30ff */
[----:B------:R-:W-:Y:S02]  /*9e20*/  IADD3 R17, R17, -0x20, RZ ;  /* 0xffffffe011117810 */ /* 0x000fe40007ffe0ff */
[--C-:B------:R-:W-:Y:S02]  /*9e30*/  SHF.R.U32.HI R20, RZ, 0xe, R25.reuse ;  /* 0x0000000eff147819 */ /* 0x100fe40000011619 */
[----:B------:R-:W-:Y:S02]  /*9e40*/  LOP3.LUT R16, R35, 0x3f, RZ, 0xc0, !PT ;  /* 0x0000003f23107812 */ /* 0x000fe400078ec0ff */
[----:B------:R-:W-:-:S02]  /*9e50*/  SHF.R.U32.HI R25, RZ, 0x14, R25 ;  /* 0x00000014ff197819 */ /* 0x000fc40000011619 */
[----:B--2---:R-:W-:Y:S02]  /*9e60*/  PRMT R85, R85, 0x5410, R106 ;  /* 0x0000541055557816 */ /* 0x004fe4000000006a */
[----:B---3--:R-:W-:Y:S01]  /*9e70*/  PRMT R94, R94, 0x5410, R107 ;  /* 0x000054105e5e7816 */ /* 0x008fe2000000006b */
[----:B------:R2:W-:Y:S01]  /*9e80*/  I2F.F16 R106, R17 ;  /* 0x00000011006a7306 */ /* 0x0005e20000200c00 */
[----:B0-----:R-:W-:Y:S02]  /*9e90*/  PRMT R91, R91, 0x5410, R105 ;  /* 0x000054105b5b7816 */ /* 0x001fe40000000069 */
[----:B------:R-:W-:Y:S01]  /*9ea0*/  IADD3 R16, R16, -0x20, RZ ;  /* 0xffffffe010107810 */ /* 0x000fe20007ffe0ff */
[-C--:B------:R-:W-:Y:S01]  /*9eb0*/  HFMA2 R21, R94, R22.reuse, R21 ;  /* 0x000000165e157231 */ /* 0x080fe20000000015 */
[----:B----4-:R-:W-:Y:S02]  /*9ec0*/  PRMT R105, R76, 0x5410, R75 ;  /* 0x000054104c697816 */ /* 0x010fe4000000004b */
[----:B--2---:R-:W-:Y:S01]  /*9ed0*/  LOP3.LUT R17, R25, 0x3f, RZ, 0xc0, !PT ;  /* 0x0000003f19117812 */ /* 0x004fe200078ec0ff */
[-C--:B------:R-:W-:Y:S01]  /*9ee0*/  HFMA2.MMA R75, R82, R22.reuse, R32 ;  /* 0x00000016524b7235 */ /* 0x080fe20000000020 */
[----:B-1----:R-:W-:Y:S01]  /*9ef0*/  PRMT R77, R77, 0x5410, R78 ;  /* 0x000054104d4d7816 */ /* 0x002fe2000000004e */
[----:B------:R0:W-:Y:S01]  /*9f00*/  I2F.F16 R25, R16 ;  /* 0x0000001000197306 */ /* 0x0001e20000200c00 */
[----:B------:R-:W-:Y:S01]  /*9f10*/  IADD3 R120, R17, -0x20, RZ ;  /* 0xffffffe011787810 */ /* 0x000fe20007ffe0ff */
[----:B------:R-:W-:Y:S01]  /*9f20*/  HFMA2 R78, R85, R22, R33 ;  /* 0x00000016554e7231 */ /* 0x000fe20000000021 */
[----:B-----5:R-:W-:Y:S01]  /*9f30*/  PRMT R114, R114, 0x5410, R115 ;  /* 0x0000541072727816 */ /* 0x020fe20000000073 */
[----:B------:R-:W-:-:S02]  /*9f40*/  HFMA2.MMA R76, R91, R22, R34 ;  /* 0x000000165b4c7235 */ /* 0x000fc40000000022 */
[-C--:B------:R-:W-:Y:S01]  /*9f50*/  HFMA2.MMA R17, R81, R28.reuse, RZ ;  /* 0x0000001c51117235 */ /* 0x080fe200000000ff */
[----:B------:R-:W1:Y:S01]  /*9f60*/  LDS.128 R32, [UR4+0x20] ;  /* 0x00002004ff207984 */ /* 0x000e620008000c00 */
[----:B0-----:R-:W-:Y:S01]  /*9f70*/  HFMA2.MMA R16, R83, R28, RZ ;  /* 0x0000001c53107235 */ /* 0x001fe200000000ff */
[-C--:B------:R-:W-:Y:S01]  /*9f80*/  HFMA2 R87, R105, R23.reuse, R21 ;  /* 0x0000001769577231 */ /* 0x080fe20000000015 */
[----:B------:R-:W-:Y:S01]  /*9f90*/  SHF.R.U32 R18, R18, 0x1c, R26 ;  /* 0x0000001c12127819 */ /* 0x000fe2000000161a */
[-C--:B------:R-:W-:Y:S02]  /*9fa0*/  HFMA2 R21, R70, R28.reuse, RZ.H0_H0 ;  /* 0x0000001c46157231 */ /* 0x080fe400000400ff */
[----:B------:R-:W-:Y:S01]  /*9fb0*/  HFMA2 R22, R69, R28, RZ.H0_H0 ;  /* 0x0000001c45167231 */ /* 0x000fe200000400ff */
[-C--:B------:R-:W-:Y:S01]  /*9fc0*/  HFMA2.MMA R75, R114, R23.reuse, R75 ;  /* 0x00000017724b7235 */ /* 0x080fe2000000004b */
[----:B------:R-:W-:Y:S01]  /*9fd0*/  HFMA2 R78, R104, R23, R78 ;  /* 0x00000017684e7231 */ /* 0x000fe2000000004e */
[----:B------:R-:W-:Y:S01]  /*9fe0*/  HFMA2.MMA R76, R116, R23, R76 ;  /* 0x00000017744c7235 */ /* 0x000fe2000000004c */
[----:B------:R-:W-:Y:S01]  /*9ff0*/  HFMA2 R28, R86, R29, R21 ;  /* 0x0000001d561c7231 */ /* 0x000fe20000000015 */
[----:B------:R-:W-:-:S02]  /*a000*/  HFMA2.MMA R23, R88, R29, R17 ;  /* 0x0000001d58177235 */ /* 0x000fc40000000011 */
[----:B------:R-:W-:Y:S01]  /*a010*/  HFMA2.MMA R89, R84, R29, R16 ;  /* 0x0000001d54597235 */ /* 0x000fe20000000010 */
[----:B------:R-:W-:Y:S01]  /*a020*/  HFMA2 R29, R92, R29, R22 ;  /* 0x0000001d5c1d7231 */ /* 0x000fe20000000016 */
[----:B------:R-:W-:Y:S02]  /*a030*/  LOP3.LUT R21, R18, 0x3f, RZ, 0xc0, !PT ;  /* 0x0000003f12157812 */ /* 0x000fe400078ec0ff */
[----:B------:R-:W-:Y:S02]  /*a040*/  SHF.R.U32 R22, R19, 0x1c, R27 ;  /* 0x0000001c13167819 */ /* 0x000fe4000000161b */
[----:B------:R-:W0:Y:S01]  /*a050*/  LDS.128 R16, [UR4+0x1a0] ;  /* 0x0001a004ff107984 */ /* 0x000e220008000c00 */
[----:B------:R-:W-:Y:S01]  /*a060*/  LOP3.LUT R20, R20, 0x3f, RZ, 0xc0, !PT ;  /* 0x0000003f14147812 */ /* 0x000fe200078ec0ff */
[-C--:B------:R-:W-:Y:S01]  /*a070*/  HFMA2.MMA R23, R82, R30.reuse, R23 ;  /* 0x0000001e52177235 */ /* 0x080fe20000000017 */
[----:B------:R-:W-:Y:S02]  /*a080*/  LOP3.LUT R22, R22, 0x3f, RZ, 0xc0, !PT ;  /* 0x0000003f16167812 */ /* 0x000fe400078ec0ff */
[----:B------:R-:W-:Y:S01]  /*a090*/  IADD3 R20, R20, -0x20, RZ ;  /* 0xffffffe014147810 */ /* 0x000fe20007ffe0ff */
[----:B------:R-:W-:Y:S01]  /*a0a0*/  HFMA2.MMA R90, R91, R30, R89 ;  /* 0x0000001e5b5a7235 */ /* 0x000fe20000000059 */
[----:B------:R-:W-:Y:S01]  /*a0b0*/  IADD3 R121, R21, -0x20, RZ ;  /* 0xffffffe015797810 */ /* 0x000fe20007ffe0ff */
[----:B------:R-:W-:Y:S01]  /*a0c0*/  HFMA2.MMA R89, R114, R31, R23 ;  /* 0x0000001f72597235 */ /* 0x000fe20000000017 */
[----:B------:R2:W-:Y:S01]  /*a0d0*/  I2F.F16 R118, R20 ;  /* 0x0000001400767306 */ /* 0x0005e20000200c00 */
[----:B------:R-:W-:-:S02]  /*a0e0*/  IADD3 R122, R22, -0x20, RZ ;  /* 0xffffffe0167a7810 */ /* 0x000fc40007ffe0ff */
[----:B--2---:R-:W2:Y:S01]  /*a0f0*/  LDS.128 R20, [UR4+0x220] ;  /* 0x00022004ff147984 */ /* 0x004ea20008000c00 */
[-C--:B-1----:R-:W-:Y:S02]  /*a100*/  HFMA2.MMA R117, R81, R32.reuse, RZ ;  /* 0x0000002051757235 */ /* 0x082fe400000000ff */
[----:B------:R-:W-:Y:S01]  /*a110*/  HFMA2.MMA R115, R83, R32, RZ ;  /* 0x0000002053737235 */ /* 0x000fe200000000ff */
[----:B------:R-:W-:Y:S02]  /*a120*/  HFMA2 R29, R94, R30, R29 ;  /* 0x0000001e5e1d7231 */ /* 0x000fe4000000001d */
[-C--:B------:R-:W-:Y:S01]  /*a130*/  HFMA2 R107, R70, R32.reuse, RZ.H0_H0 ;  /* 0x00000020466b7231 */ /* 0x080fe200000400ff */
[-C--:B------:R-:W-:Y:S01]  /*a140*/  HFMA2.MMA R117, R88, R33.reuse, R117 ;  /* 0x0000002158757235 */ /* 0x080fe20000000075 */
[----:B------:R-:W-:Y:S01]  /*a150*/  HFMA2 R32, R69, R32, RZ.H0_H0 ;  /* 0x0000002045207231 */ /* 0x000fe200000400ff */
[----:B------:R-:W-:Y:S01]  /*a160*/  HFMA2.MMA R115, R84, R33, R115 ;  /* 0x0000002154737235 */ /* 0x000fe20000000073 */
[----:B------:R-:W-:-:S02]  /*a170*/  HFMA2 R28, R85, R30, R28 ;  /* 0x0000001e551c7231 */ /* 0x000fc4000000001c */
[----:B------:R-:W-:Y:S02]  /*a180*/  HFMA2 R96, R105, R31, R29 ;  /* 0x0000001f69607231 */ /* 0x000fe4000000001d */
[-C--:B------:R-:W-:Y:S02]  /*a190*/  HFMA2 R107, R86, R33.reuse, R107 ;  /* 0x00000021566b7231 */ /* 0x080fe4000000006b */
[----:B------:R-:W-:Y:S02]  /*a1a0*/  HFMA2 R33, R92, R33, R32 ;  /* 0x000000215c217231 */ /* 0x000fe40000000020 */
[----:B------:R-:W-:Y:S01]  /*a1b0*/  HFMA2 R93, R104, R31, R28 ;  /* 0x0000001f685d7231 */ /* 0x000fe2000000001c */
[----:B------:R-:W-:Y:S01]  /*a1c0*/  SHF.R.U32.HI R28, RZ, 0x8, R26 ;  /* 0x00000008ff1c7819 */ /* 0x000fe2000001161a */
[----:B0-----:R-:W-:Y:S01]  /*a1d0*/  HFMA2.MMA R29, R83, R16, RZ ;  /* 0x00000010531d7235 */ /* 0x001fe200000000ff */
[----:B------:R-:W-:Y:S01]  /*a1e0*/  HFMA2 R107, R85, R34, R107 ;  /* 0x00000022556b7231 */ /* 0x000fe2000000006b */
[----:B------:R-:W-:-:S02]  /*a1f0*/  HFMA2.MMA R117, R82, R34, R117 ;  /* 0x0000002252757235 */ /* 0x000fc40000000075 */
[----:B------:R-:W-:Y:S01]  /*a200*/  HFMA2.MMA R115, R91, R34, R115 ;  /* 0x000000225b737235 */ /* 0x000fe20000000073 */
[----:B------:R-:W-:Y:S01]  /*a210*/  HFMA2 R34, R94, R34, R33 ;  /* 0x000000225e227231 */ /* 0x000fe20000000021 */
[----:B------:R-:W-:Y:S01]  /*a220*/  HFMA2.MMA R32, R81, R16, RZ ;  /* 0x0000001051207235 */ /* 0x000fe200000000ff */
[-C--:B------:R-:W-:Y:S01]  /*a230*/  HFMA2 R33, R70, R16.reuse, RZ.H0_H0 ;  /* 0x0000001046217231 */ /* 0x080fe200000400ff */
[----:B------:R-:W-:Y:S01]  /*a240*/  LOP3.LUT R28, R28, 0x3f, RZ, 0xc0, !PT ;  /* 0x0000003f1c1c7812 */ /* 0x000fe200078ec0ff */
[----:B------:R-:W-:Y:S01]  /*a250*/  HFMA2 R30, R69, R16, RZ.H0_H0 ;  /* 0x00000010451e7231 */ /* 0x000fe200000400ff */
[----:B------:R-:W-:Y:S01]  /*a260*/  HFMA2.MMA R16, R84, R17, R29 ;  /* 0x0000001154107235 */ /* 0x000fe2000000001d */
[----:B------:R-:W-:Y:S02]  /*a270*/  SHF.R.U32.HI R29, RZ, 0xe, R26 ;  /* 0x0000000eff1d7819 */ /* 0x000fe4000001161a */
[----:B------:R-:W-:Y:S02]  /*a280*/  IADD3 R125, R28, -0x20, RZ ;  /* 0xffffffe01c7d7810 */ /* 0x000fe40007ffe0ff */
[----:B------:R-:W-:Y:S01]  /*a290*/  LOP3.LUT R28, R29, 0x3f, RZ, 0xc0, !PT ;  /* 0x0000003f1d1c7812 */ /* 0x000fe200078ec0ff */
[-C--:B------:R-:W-:Y:S01]  /*a2a0*/  HFMA2.MMA R117, R114, R35.reuse, R117 ;  /* 0x0000002372757235 */ /* 0x080fe20000000075 */
[-C--:B------:R-:W-:Y:S01]  /*a2b0*/  HFMA2 R107, R104, R35.reuse, R107 ;  /* 0x00000023686b7231 */ /* 0x080fe2000000006b */
[----:B------:R-:W-:Y:S01]  /*a2c0*/  HFMA2.MMA R115, R116, R35, R115 ;  /* 0x0000002374737235 */ /* 0x000fe20000000073 */
[----:B------:R-:W-:Y:S01]  /*a2d0*/  HFMA2 R35, R105, R35, R34 ;  /* 0x0000002369237231 */ /* 0x000fe20000000022 */
[----:B------:R-:W-:Y:S01]  /*a2e0*/  HFMA2.MMA R32, R88, R17, R32 ;  /* 0x0000001158207235 */ /* 0x000fe20000000020 */
[-C--:B------:R-:W-:Y:S01]  /*a2f0*/  HFMA2 R33, R86, R17.reuse, R33 ;  /* 0x0000001156217231 */ /* 0x080fe20000000021 */
[----:B--2---:R-:W-:Y:S01]  /*a300*/  HFMA2.MMA R81, R81, R20, RZ ;  /* 0x0000001451517235 */ /* 0x004fe200000000ff */
[----:B------:R-:W-:Y:S01]  /*a310*/  IADD3 R34, R28, -0x20, RZ ;  /* 0xffffffe01c227810 */ /* 0x000fe20007ffe0ff */
[----:B------:R-:W-:Y:S01]  /*a320*/  HFMA2 R17, R92, R17, R30 ;  /* 0x000000115c117231 */ /* 0x000fe2000000001e */
[----:B------:R-:W-:Y:S01]  /*a330*/  LEA.HI R66, R27, 0xffffffe0, RZ, 0x6 ;  /* 0xffffffe01b427811 */ /* 0x000fe200078f30ff */
[----:B------:R-:W-:Y:S01]  /*a340*/  HFMA2.MMA R16, R91, R18, R16 ;  /* 0x000000125b107235 */ /* 0x000fe20000000010 */
[----:B------:R-:W-:-:S02]  /*a350*/  SHF.R.U32.HI R124, RZ, 0x2, R27 ;  /* 0x00000002ff7c7819 */ /* 0x000fc4000001161b */
[--C-:B------:R-:W-:Y:S02]  /*a360*/  SHF.R.U32.HI R29, RZ, 0x8, R27.reuse ;  /* 0x00000008ff1d7819 */ /* 0x100fe4000001161b */
[--C-:B------:R-:W-:Y:S02]  /*a370*/  SHF.R.U32.HI R28, RZ, 0xe, R27.reuse ;  /* 0x0000000eff1c7819 */ /* 0x100fe4000001161b */
[----:B------:R-:W-:Y:S01]  /*a380*/  SHF.R.U32.HI R27, RZ, 0x14, R27 ;  /* 0x00000014ff1b7819 */ /* 0x000fe2000001161b */
[----:B------:R-:W-:Y:S01]  /*a390*/  HFMA2.MMA R83, R83, R20, RZ ;  /* 0x0000001453537235 */ /* 0x000fe200000000ff */
[-C--:B------:R-:W-:Y:S01]  /*a3a0*/  HFMA2 R33, R85, R18.reuse, R33 ;  /* 0x0000001255217231 */ /* 0x080fe20000000021 */
[----:B------:R-:W-:Y:S01]  /*a3b0*/  HFMA2.MMA R32, R82, R18, R32 ;  /* 0x0000001252207235 */ /* 0x000fe20000000020 */
[----:B------:R-:W-:Y:S01]  /*a3c0*/  HFMA2 R17, R94, R18, R17 ;  /* 0x000000125e117231 */ /* 0x000fe20000000011 */
[----:B------:R-:W-:Y:S01]  /*a3d0*/  LOP3.LUT R18, R27, 0x3f, RZ, 0xc0, !PT ;  /* 0x0000003f1b127812 */ /* 0x000fe200078ec0ff */
[-C--:B------:R-:W-:Y:S01]  /*a3e0*/  HFMA2 R70, R70, R20.reuse, RZ.H0_H0 ;  /* 0x0000001446467231 */ /* 0x080fe200000400ff */
[-C--:B------:R-:W-:Y:S01]  /*a3f0*/  HFMA2.MMA R88, R88, R21.reuse, R81 ;  /* 0x0000001558587235 */ /* 0x080fe20000000051 */
[----:B------:R-:W-:Y:S01]  /*a400*/  HFMA2 R20, R69, R20, RZ.H0_H0 ;  /* 0x0000001445147231 */ /* 0x000fe200000400ff */
[----:B------:R-:W-:Y:S01]  /*a410*/  LOP3.LUT R29, R29, 0x3f, RZ, 0xc0, !PT ;  /* 0x0000003f1d1d7812 */ /* 0x000fe200078ec0ff */
[----:B------:R0:W-:Y:S01]  /*a420*/  I2F.F16 R81, R34 ;  /* 0x0000002200517306 */ /* 0x0001e20000200c00 */
[----:B------:R-:W-:Y:S01]  /*a430*/  LOP3.LUT R28, R28, 0x3f, RZ, 0xc0, !PT ;  /* 0x0000003f1c1c7812 */ /* 0x000fe200078ec0ff */
[-C--:B------:R-:W-:Y:S01]  /*a440*/  HFMA2 R86, R86, R21.reuse, R70 ;  /* 0x0000001556567231 */ /* 0x080fe20000000046 */
[----:B------:R-:W-:Y:S01]  /*a450*/  HFMA2.MMA R84, R84, R21, R83 ;  /* 0x0000001554547235 */ /* 0x000fe20000000053 */
[----:B------:R-:W-:Y:S01]  /*a460*/  HFMA2 R20, R92, R21, R20 ;  /* 0x000000155c147231 */ /* 0x000fe20000000014 */
[-C--:B------:R-:W-:Y:S01]  /*a470*/  HFMA2.MMA R32, R114, R19.reuse, R32 ;  /* 0x0000001372207235 */ /* 0x080fe20000000020 */
[-C--:B------:R-:W-:Y:S01]  /*a480*/  HFMA2 R69, R105, R19.reuse, R17 ;  /* 0x0000001369457231 */ /* 0x080fe20000000011 */
[----:B------:R-:W-:Y:S01]  /*a490*/  IADD3 R27, R18, -0x20, RZ ;  /* 0xffffffe0121b7810 */ /* 0x000fe20007ffe0ff */
[----:B0-----:R-:W-:Y:S01]  /*a4a0*/  HFMA2 R34, R104, R19, R33 ;  /* 0x0000001368227231 */ /* 0x001fe20000000021 */
[----:B------:R-:W-:Y:S01]  /*a4b0*/  HFMA2.MMA R33, R116, R19, R16 ;  /* 0x0000001374217235 */ /* 0x000fe20000000010 */
[----:B------:R-:W-:Y:S01]  /*a4c0*/  IADD3 R70, R29, -0x20, RZ ;  /* 0xffffffe01d467810 */ /* 0x000fe20007ffe0ff */
[----:B------:R-:W0:Y:S01]  /*a4d0*/  LDS.128 R16, [UR4+0x90] ;  /* 0x00009004ff107984 */ /* 0x000e220008000c00 */
[----:B------:R-:W-:-:S04]  /*a4e0*/  IADD3 R21, R28, -0x20, RZ ;  /* 0xffffffe01c157810 */ /* 0x000fc80007ffe0ff */
[----:B------:R-:W-:Y:S08]  /*a4f0*/  I2F.F16 R70, R70 ;  /* 0x0000004600467306 */ /* 0x000ff00000200c00 */
[----:B------:R-:W1:Y:S01]  /*a500*/  I2F.F16 R21, R21 ;  /* 0x0000001500157306 */ /* 0x000e620000200c00 */
[-C--:B------:R-:W-:Y:S01]  /*a510*/  HFMA2.MMA R88, R82, R22.reuse, R88 ;  /* 0x0000001652587235 */ /* 0x080fe20000000058 */
[-C--:B------:R-:W-:Y:S01]  /*a520*/  HFMA2 R20, R94, R22.reuse, R20 ;  /* 0x000000165e147231 */ /* 0x080fe20000000014 */
[----:B------:R-:W-:Y:S01]  /*a530*/  HFMA2.MMA R84, R91, R22, R84 ;  /* 0x000000165b547235 */ /* 0x000fe20000000054 */
[----:B------:R-:W-:Y:S01]  /*a540*/  LEA.HI R61, R26, 0xffffffe0, RZ, 0x6 ;  /* 0xffffffe01a3d7811 */ /* 0x000fe200078f30ff */
[----:B------:R-:W-:Y:S01]  /*a550*/  HFMA2 R86, R85, R22, R86 ;  /* 0x0000001655567231 */ /* 0x000fe20000000056 */
[----:B------:R-:W-:-:S02]  /*a560*/  SHF.R.U32.HI R123, RZ, 0x2, R26 ;  /* 0x00000002ff7b7819 */ /* 0x000fc4000001161a */
[----:B------:R-:W-:Y:S01]  /*a570*/  SHF.R.U32.HI R26, RZ, 0x14, R26 ;  /* 0x00000014ff1a7819 */ /* 0x000fe2000001161a */
[----:B------:R-:W-:Y:S01]  /*a580*/  HFMA2.MMA R90, R116, R31, R90 ;  /* 0x0000001f745a7235 */ /* 0x000fe2000000005a */
[----:B------:R-:W-:Y:S01]  /*a590*/  PRMT R68, R68, 0x5410, R79 ;  /* 0x0000541044447816 */ /* 0x000fe2000000004f */
[-C--:B------:R-:W-:Y:S01]  /*a5a0*/  HFMA2.MMA R114, R114, R23.reuse, R88 ;  /* 0x0000001772727235 */ /* 0x080fe20000000058 */
[-C--:B------:R-:W-:Y:S01]  /*a5b0*/  HFMA2 R104, R104, R23.reuse, R86 ;  /* 0x0000001768687231 */ /* 0x080fe20000000056 */
[----:B------:R-:W-:Y:S01]  /*a5c0*/  HFMA2.MMA R116, R116, R23, R84 ;  /* 0x0000001774747235 */ /* 0x000fe20000000054 */
[----:B------:R-:W-:Y:S01]  /*a5d0*/  HFMA2 R105, R105, R23, R20 ;  /* 0x0000001769697231 */ /* 0x000fe20000000014 */
[----:B------:R-:W-:Y:S01]  /*a5e0*/  LOP3.LUT R26, R26, 0x3f, RZ, 0xc0, !PT ;  /* 0x0000003f1a1a7812 */ /* 0x000fe200078ec0ff */
[----:B------:R-:W-:Y:S01]  /*a5f0*/  LDS.128 R28, [UR4+0x30] ;  /* 0x00003004ff1c7984 */ /* 0x000fe20008000c00 */
[----:B-1----:R-:W-:-:S03]  /*a600*/  PRMT R79, R70, 0x5410, R21 ;  /* 0x00005410464f7816 */ /* 0x002fc60000000015 */
[----:B------:R-:W1:Y:S01]  /*a610*/  LDS.128 R20, [UR4+0xb0] ;  /* 0x0000b004ff147984 */ /* 0x000e620008000c00 */
[----:B------:R-:W-:Y:S01]  /*a620*/  IADD3 R26, R26, -0x20, RZ ;  /* 0xffffffe01a1a7810 */ /* 0x000fe20007ffe0ff */
[----:B------:R-:W-:Y:S08]  /*a630*/  I2F.F16 R66, R66 ;  /* 0x0000004200427306 */ /* 0x000ff00000200c00 */
[----:B------:R-:W2:Y:S01]  /*a640*/  I2F.F16 R27, R27 ;  /* 0x0000001b001b7306 */ /* 0x000ea20000200c00 */
[----:B0-----:R-:W-:-:S07]  /*a650*/  HFMA2.MMA R41, R3, R16, R41 ;  /* 0x0000001003297235 */ /* 0x001fce0000000029 */
[----:B------:R-:W-:Y:S08]  /*a660*/  I2F.F16 R61, R61 ;  /* 0x0000003d003d7306 */ /* 0x000ff00000200c00 */
[----:B------:R-:W0:Y:S01]  /*a670*/  I2F.F16 R26, R26 ;  /* 0x0000001a001a7306 */ /* 0x000e220000200c00 */
[----:B------:R-:W-:-:S07]  /*a680*/  LOP3.LUT R123, R123, 0x3f, RZ, 0xc0, !PT ;  /* 0x0000003f7b7b7812 */ /* 0x000fce00078ec0ff */
[----:B------:R-:W3:Y:S01]  /*a690*/  I2F.F16 R24, R24 ;  /* 0x0000001800187306 */ /* 0x000ee20000200c00 */
[----:B------:R-:W-:Y:S01]  /*a6a0*/  PRMT R118, R25, 0x5410, R118 ;  /* 0x0000541019767816 */ /* 0x000fe20000000076 */
[----:B------:R-:W-:Y:S01]  /*a6b0*/  HFMA2 R40, R2, R16, R40 ;  /* 0x0000001002287231 */ /* 0x000fe20000000028 */
[----:B--2---:R-:W-:Y:S01]  /*a6c0*/  PRMT R66, R27, 0x5410, R66 ;  /* 0x000054101b427816 */ /* 0x004fe20000000042 */
[----:B------:R-:W-:Y:S01]  /*a6d0*/  HFMA2.MMA R27, R0, R16, R15 ;  /* 0x00000010001b7235 */ /* 0x000fe2000000000f */
[----:B------:R-:W-:Y:S01]  /*a6e0*/  IADD3 R123, R123, -0x20, RZ ;  /* 0xffffffe07b7b7810 */ /* 0x000fe20007ffe0ff */
[-C--:B------:R-:W-:Y:S02]  /*a6f0*/  HFMA2.MMA R25, R53, R17.reuse, R41 ;  /* 0x0000001135197235 */ /* 0x080fe40000000029 */
[----:B------:R-:W2:Y:S01]  /*a700*/  I2F.F16 R119, R119 ;  /* 0x0000007700777306 */ /* 0x000ea20000200c00 */
[----:B0-----:R-:W-:Y:S01]  /*a710*/  PRMT R70, R26, 0x5410, R61 ;  /* 0x000054101a467816 */ /* 0x001fe2000000003d */
[----:B------:R-:W-:Y:S01]  /*a720*/  HFMA2 R26, R51, R17, R40 ;  /* 0x00000011331a7231 */ /* 0x000fe20000000028 */
[----:B------:R-:W-:Y:S01]  /*a730*/  LOP3.LUT R124, R124, 0x3f, RZ, 0xc0, !PT ;  /* 0x0000003f7c7c7812 */ /* 0x000fe200078ec0ff */
[----:B------:R-:W-:-:S04]  /*a740*/  HFMA2.MMA R54, R54, R17, R27 ;  /* 0x0000001136367235 */ /* 0x000fc8000000001b */
[----:B------:R-:W-:Y:S01]  /*a750*/  I2F.F16 R121, R121 ;  /* 0x0000007900797306 */ /* 0x000fe20000200c00 */
[----:B------:R-:W-:Y:S01]  /*a760*/  IADD3 R124, R124, -0x20, RZ ;  /* 0xffffffe07c7c7810 */ /* 0x000fe20007ffe0ff */
[----:B------:R-:W-:Y:S01]  /*a770*/  HFMA2.MMA R50, R50, R18, R25 ;  /* 0x0000001232327235 */ /* 0x000fe20000000019 */
[----:B---3--:R-:W-:Y:S01]  /*a780*/  PRMT R80, R80, 0x5410, R24 ;  /* 0x0000541050507816 */ /* 0x008fe20000000018 */
[----:B------:R-:W-:Y:S02]  /*a790*/  HFMA2 R52, R52, R18, R26 ;  /* 0x0000001234347231 */ /* 0x000fe4000000001a */
[----:B------:R-:W0:Y:S02]  /*a7a0*/  LDS.128 R24, [UR4+0x130] ;  /* 0x00013004ff187984 */ /* 0x000e240008000c00 */
[----:B------:R-:W3:Y:S01]  /*a7b0*/  I2F.F16 R123, R123 ;  /* 0x0000007b007b7306 */ /* 0x000ee20000200c00 */
[----:B--2---:R-:W-:Y:S01]  /*a7c0*/  PRMT R106, R106, 0x5410, R119 ;  /* 0x000054106a6a7816 */ /* 0x004fe20000000077 */
[----:B-1----:R-:W-:-:S06]  /*a7d0*/  HFMA2.MMA R53, R95, R20, R78 ;  /* 0x000000145f357235 */ /* 0x002fcc000000004e */
[----:B------:R-:W1:Y:S01]  /*a7e0*/  I2F.F16 R125, R125 ;  /* 0x0000007d007d7306 */ /* 0x000e620000200c00 */
[----:B------:R-:W-:-:S07]  /*a7f0*/  HFMA2.MMA R117, R67, R28, R117 ;  /* 0x0000001c43757235 */ /* 0x000fce0000000075 */
[----:B------:R-:W-:Y:S08]  /*a800*/  I2F.F16 R59, R59 ;  /* 0x0000003b003b7306 */ /* 0x000ff00000200c00 */
[----:B------:R-:W2:Y:S08]  /*a810*/  I2F.F16 R120, R120 ;  /* 0x0000007800787306 */ /* 0x000eb00000200c00 */
[----:B------:R-:W-:Y:S08]  /*a820*/  I2F.F16 R122, R122 ;  /* 0x0000007a007a7306 */ /* 0x000ff00000200c00 */
[----:B------:R-:W4:Y:S01]  /*a830*/  I2F.F16 R124, R124 ;  /* 0x0000007c007c7306 */ /* 0x000f220000200c00 */
[----:B---3--:R-:W-:-:S07]  /*a840*/  PRMT R82, R121, 0x5410, R123 ;  /* 0x0000541079527816 */ /* 0x008fce000000007b */
[----:B------:R-:W-:Y:S01]  /*a850*/  I2F.F16 R60, R60 ;  /* 0x0000003c003c7306 */ /* 0x000fe20000200c00 */
[----:B------:R-:W-:-:S07]  /*a860*/  HFMA2.MMA R115, R77, R28, R115 ;  /* 0x0000001c4d737235 */ /* 0x000fce0000000073 */
[----:B------:R-:W3:Y:S01]  /*a870*/  I2F.F16 R97, R97 ;  /* 0x0000006100617306 */ /* 0x000ee20000200c00 */
[----:B------:R-:W-:Y:S01]  /*a880*/  HFMA2.MMA R53, R106, R21, R53 ;  /* 0x000000156a357235 */ /* 0x000fe20000000035 */
[----:B------:R-:W-:Y:S01]  /*a890*/  HFMA2 R42, R4, R16, R42 ;  /* 0x00000010042a7231 */ /* 0x000fe2000000002a */
[-C--:B------:R-:W-:Y:S01]  /*a8a0*/  HFMA2.MMA R117, R68, R29.reuse, R117 ;  /* 0x0000001d44757235 */ /* 0x080fe20000000075 */
[----:B-1----:R-:W-:Y:S01]  /*a8b0*/  PRMT R81, R125, 0x5410, R81 ;  /* 0x000054107d517816 */ /* 0x002fe20000000051 */
[----:B------:R-:W-:Y:S01]  /*a8c0*/  HFMA2.MMA R115, R82, R29, R115 ;  /* 0x0000001d52737235 */ /* 0x000fe20000000073 */
[----:B------:R-:W-:Y:S01]  /*a8d0*/  HFMA2 R42, R49, R17, R42 ;  /* 0x00000011312a7231 */ /* 0x000fe2000000002a */
[----:B--2---:R-:W-:Y:S01]  /*a8e0*/  PRMT R59, R120, 0x5410, R59 ;  /* 0x00005410783b7816 */ /* 0x004fe2000000003b */
[----:B------:R-:W-:Y:S01]  /*a8f0*/  HFMA2 R75, R67, R20, R75 ;  /* 0x00000014434b7231 */ /* 0x000fe2000000004b */
[----:B------:R-:W-:Y:S01]  /*a900*/  HFMA2.MMA R53, R118, R22, R53 ;  /* 0x0000001676357235 */ /* 0x000fe20000000035 */
[----:B----4-:R-:W-:Y:S01]  /*a910*/  PRMT R122, R122, 0x5410, R124 ;  /* 0x000054107a7a7816 */ /* 0x010fe2000000007c */
[-C--:B------:R-:W-:Y:S01]  /*a920*/  HFMA2 R107, R95, R28.reuse, R107 ;  /* 0x0000001c5f6b7231 */ /* 0x080fe2000000006b */
[----:B------:R-:W-:Y:S01]  /*a930*/  HFMA2.MMA R54, R45, R18, R54 ;  /* 0x000000122d367235 */ /* 0x000fe20000000036 */
[----:B------:R-:W-:Y:S01]  /*a940*/  HFMA2 R61, R98, R28, R35 ;  /* 0x0000001c623d7231 */ /* 0x000fe20000000023 */
[----:B------:R-:W-:Y:S01]  /*a950*/  HFMA2.MMA R117, R80, R30, R117 ;  /* 0x0000001e50757235 */ /* 0x000fe20000000075 */
[----:B------:R-:W-:Y:S01]  /*a960*/  HFMA2 R42, R47, R18, R42 ;  /* 0x000000122f2a7231 */ /* 0x000fe2000000002a */
[----:B---3--:R-:W-:Y:S01]  /*a970*/  PRMT R60, R97, 0x5410, R60 ;  /* 0x00005410613c7816 */ /* 0x008fe2000000003c */
        /* <DEDUP_REMOVED lines=11> */
[----:B------:R-:W1:Y:S01]  /*aa30*/  LDS.128 R16, [UR4+0x1b0] ;  /* 0x0001b004ff107984 */ /* 0x000e620008000c00 */
[-C--:B------:R-:W-:Y:S02]  /*aa40*/  HFMA2 R107, R118, R30.reuse, R107 ;  /* 0x0000001e766b7231 */ /* 0x080fe4000000006b */
[----:B------:R-:W-:Y:S01]  /*aa50*/  HFMA2 R61, R79, R30, R61 ;  /* 0x0000001e4f3d7231 */ /* 0x000fe2000000003d */
[----:B------:R-:W-:Y:S01]  /*aa60*/  HFMA2.MMA R30, R70, R31, R35 ;  /* 0x0000001f461e7235 */ /* 0x000fe20000000023 */
[----:B------:R-:W-:Y:S02]  /*aa70*/  HADD2 R50, R50.H0_H0, R50.H1_H1 ;  /* 0x3000003232327230 */ /* 0x000fe40000000800 */
[----:B------:R-:W-:Y:S02]  /*aa80*/  HADD2 R52, R52.H0_H0, R52.H1_H1 ;  /* 0x3000003434347230 */ /* 0x000fe40000000800 */
[----:B------:R-:W-:-:S02]  /*aa90*/  HFMA2 R40, R60, R23, R40 ;  /* 0x000000173c287231 */ /* 0x000fc40000000028 */
[-C--:B------:R-:W-:Y:S02]  /*aaa0*/  HFMA2 R107, R59, R31.reuse, R107 ;  /* 0x0000001f3b6b7231 */ /* 0x080fe4000000006b */
[----:B------:R-:W-:Y:S01]  /*aab0*/  HFMA2 R31, R66, R31, R61 ;  /* 0x0000001f421f7231 */ /* 0x000fe2000000003d */
[----:B------:R-:W-:Y:S01]  /*aac0*/  HFMA2.MMA R61, R98, R20, R87 ;  /* 0x00000014623d7235 */ /* 0x000fe20000000057 */
[----:B------:R-:W-:Y:S01]  /*aad0*/  HFMA2 R41, R77, R20, R76 ;  /* 0x000000144d297231 */ /* 0x000fe2000000004c */
[----:B------:R-:W-:Y:S01]  /*aae0*/  IMAD.MOV.U32 R35, RZ, RZ, R14 ;  /* 0x000000ffff237224 */ /* 0x000fe200078e000e */
[----:B------:R-:W-:Y:S01]  /*aaf0*/  HADD2 R55, R55.H0_H0, R55.H1_H1 ;  /* 0x3000003737377230 */ /* 0x000fe20000000800 */
[----:B------:R-:W-:Y:S01]  /*ab00*/  PRMT R56, R56, 0x5410, R57 ;  /* 0x0000541038387816 */ /* 0x000fe20000000039 */
[----:B------:R-:W-:Y:S01]  /*ab10*/  HADD2 R58, R58.H0_H0, R58.H1_H1 ;  /* 0x3000003a3a3a7230 */ /* 0x000fe20000000800 */
[----:B------:R-:W-:Y:S01]  /*ab20*/  PRMT R29, R100, 0x5432, R100 ;  /* 0x00005432641d7816 */ /* 0x000fe20000000064 */
[----:B------:R-:W-:Y:S01]  /*ab30*/  HADD2 R40, R40.H0_H0, R40.H1_H1 ;  /* 0x3000002828287230 */ /* 0x000fe20000000800 */
[----:B------:R-:W-:Y:S01]  /*ab40*/  PRMT R50, R50, 0x5410, R52 ;  /* 0x0000541032327816 */ /* 0x000fe20000000034 */
[----:B------:R-:W-:-:S02]  /*ab50*/  HADD2 R20, R53.H0_H0, R53.H1_H1 ;  /* 0x3000003535147230 */ /* 0x000fc40000000800 */
[----:B------:R-:W-:Y:S02]  /*ab60*/  HADD2 R117, R117.H0_H0, R117.H1_H1 ;  /* 0x3000007575757230 */ /* 0x000fe40000000800 */
[----:B------:R-:W-:Y:S01]  /*ab70*/  HADD2 R107, R107.H0_H0, R107.H1_H1 ;  /* 0x3000006b6b6b7230 */ /* 0x000fe20000000800 */
[----:B------:R-:W-:Y:S01]  /*ab80*/  PRMT R55, R55, 0x5410, R58 ;  /* 0x0000541037377816 */ /* 0x000fe2000000003a */
[----:B------:R-:W-:Y:S01]  /*ab90*/  HADD2 R30, R30.H0_H0, R30.H1_H1 ;  /* 0x3000001e1e1e7230 */ /* 0x000fe20000000800 */
[----:B------:R-:W-:Y:S01]  /*aba0*/  PRMT R28, R99, 0x5432, R99 ;  /* 0x00005432631c7816 */ /* 0x000fe20000000063 */
[----:B------:R-:W-:Y:S01]  /*abb0*/  HADD2 R31, R31.H0_H0, R31.H1_H1 ;  /* 0x3000001f1f1f7230 */ /* 0x000fe20000000800 */
[----:B------:R-:W-:Y:S01]  /*abc0*/  PRMT R40, R40, 0x5410, R20 ;  /* 0x0000541028287816 */ /* 0x000fe20000000014 */
[----:B0-----:R-:W-:Y:S01]  /*abd0*/  HFMA2.MMA R89, R67, R24, R89 ;  /* 0x0000001843597235 */ /* 0x001fe20000000059 */
[----:B------:R-:W-:Y:S01]  /*abe0*/  HFMA2 R12, R50, R29, R12 ;  /* 0x0000001d320c7231 */ /* 0x000fe2000000000c */
[----:B------:R-:W-:Y:S01]  /*abf0*/  HFMA2.MMA R61, R122, R21, R61 ;  /* 0x000000157a3d7235 */ /* 0x000fe2000000003d */
[----:B------:R-:W-:Y:S01]  /*ac00*/  PRMT R14, R117, 0x5410, R107 ;  /* 0x00005410750e7816 */ /* 0x000fe2000000006b */
[----:B------:R-:W-:Y:S01]  /*ac10*/  HFMA2.MMA R35, R56, R29, R35 ;  /* 0x0000001d38237235 */ /* 0x000fe20000000023 */
[----:B------:R-:W-:Y:S01]  /*ac20*/  HFMA2 R13, R55, R28, R13 ;  /* 0x0000001c370d7231 */ /* 0x000fe2000000000d */
[----:B------:R-:W-:Y:S01]  /*ac30*/  PRMT R30, R30, 0x5410, R31 ;  /* 0x000054101e1e7816 */ /* 0x000fe2000000001f */
[----:B------:R-:W-:-:S02]  /*ac40*/  HFMA2 R41, R82, R21, R41 ;  /* 0x0000001552297231 */ /* 0x000fc40000000029 */
[----:B------:R-:W-:Y:S01]  /*ac50*/  HFMA2 R12, R40, R29, R12 ;  /* 0x0000001d280c7231 */ /* 0x000fe2000000000c */
[----:B------:R-:W-:Y:S02]  /*ac60*/  HFMA2.MMA R40, R68, R25, R89 ;  /* 0x0000001944287235 */ /* 0x000fe40000000059 */
[----:B------:R-:W-:Y:S02]  /*ac70*/  HFMA2.MMA R61, R79, R22, R61 ;  /* 0x000000164f3d7235 */ /* 0x000fe4000000003d */
[----:B------:R-:W-:Y:S01]  /*ac80*/  HFMA2.MMA R14, R14, R29, R35 ;  /* 0x0000001d0e0e7235 */ /* 0x000fe20000000023 */
[----:B------:R-:W-:Y:S01]  /*ac90*/  HFMA2 R35, R81, R22, R41 ;  /* 0x0000001651237231 */ /* 0x000fe20000000029 */
[----:B------:R-:W-:Y:S01]  /*aca0*/  HFMA2.MMA R13, R30, R28, R13 ;  /* 0x0000001c1e0d7235 */ /* 0x000fe2000000000d */
[----:B------:R-:W-:Y:S01]  /*acb0*/  HFMA2 R53, R95, R24, R93 ;  /* 0x000000185f357231 */ /* 0x000fe2000000005d */
[----:B------:R-:W-:Y:S01]  /*acc0*/  HFMA2.MMA R30, R80, R26, R40 ;  /* 0x0000001a501e7235 */ /* 0x000fe20000000028 */
[----:B------:R-:W-:Y:S01]  /*acd0*/  HFMA2 R35, R70, R23, R35 ;  /* 0x0000001746237231 */ /* 0x000fe20000000023 */
[----:B------:R-:W-:-:S02]  /*ace0*/  HFMA2.MMA R61, R66, R23, R61 ;  /* 0x00000017423d7235 */ /* 0x000fc4000000003d */
[----:B------:R-:W0:Y:S01]  /*acf0*/  LDS.128 R20, [UR4+0x230] ;  /* 0x00023004ff147984 */ /* 0x000e220008000c00 */
[----:B------:R-:W-:Y:S01]  /*ad00*/  HFMA2 R53, R106, R25, R53 ;  /* 0x000000196a357231 */ /* 0x000fe20000000035 */
[----:B------:R-:W-:Y:S02]  /*ad10*/  HFMA2.MMA R41, R77, R24, R90 ;  /* 0x000000184d297235 */ /* 0x000fe4000000005a */
[----:B------:R-:W-:Y:S01]  /*ad20*/  HFMA2.MMA R30, R60, R27, R30 ;  /* 0x0000001b3c1e7235 */ /* 0x000fe2000000001e */
[----:B------:R-:W-:Y:S02]  /*ad30*/  HFMA2 R53, R118, R26, R53 ;  /* 0x0000001a76357231 */ /* 0x000fe40000000035 */
[----:B------:R-:W-:Y:S01]  /*ad40*/  HADD2 R0, R0.H0_H0, R0.H1_H1 ;  /* 0x3000000000007230 */ /* 0x000fe20000000800 */
[----:B------:R-:W-:Y:S01]  /*ad50*/  HFMA2.MMA R41, R82, R25, R41 ;  /* 0x0000001952297235 */ /* 0x000fe20000000029 */
[----:B------:R-:W-:Y:S02]  /*ad60*/  HADD2 R2, R2.H0_H0, R2.H1_H1 ;  /* 0x3000000202027230 */ /* 0x000fe40000000800 */
[----:B------:R-:W-:Y:S01]  /*ad70*/  HFMA2 R53, R59, R27, R53 ;  /* 0x0000001b3b357231 */ /* 0x000fe20000000035 */
[----:B-1----:R-:W-:Y:S01]  /*ad80*/  HFMA2.MMA R32, R67, R16, R32 ;  /* 0x0000001043207235 */ /* 0x002fe20000000020 */
[----:B------:R-:W-:Y:S01]  /*ad90*/  HFMA2 R96, R98, R24, R96 ;  /* 0x0000001862607231 */ /* 0x000fe20000000060 */
[----:B------:R-:W-:Y:S01]  /*ada0*/  HFMA2.MMA R41, R81, R26, R41 ;  /* 0x0000001a51297235 */ /* 0x000fe20000000029 */
[----:B------:R-:W-:Y:S01]  /*adb0*/  HADD2 R30, R30.H0_H0, R30.H1_H1 ;  /* 0x3000001e1e1e7230 */ /* 0x000fe20000000800 */
[----:B------:R-:W-:Y:S01]  /*adc0*/  PRMT R0, R0, 0x5410, R2 ;  /* 0x0000541000007816 */ /* 0x000fe20000000002 */
[----:B------:R-:W-:Y:S01]  /*add0*/  HADD2 R15, R53.H0_H0, R53.H1_H1 ;  /* 0x30000035350f7230 */ /* 0x000fe20000000800 */
[----:B------:R-:W-:Y:S01]  /*ade0*/  PRMT R37, R37, 0x5410, R38 ;  /* 0x0000541025257816 */ /* 0x000fe20000000026 */
[----:B------:R-:W-:Y:S01]  /*adf0*/  HADD2 R35, R35.H0_H0, R35.H1_H1 ;  /* 0x3000002323237230 */ /* 0x000fe20000000800 */
[----:B------:R-:W-:Y:S01]  /*ae00*/  HFMA2.MMA R33, R77, R16, R33 ;  /* 0x000000104d217235 */ /* 0x000fe20000000021 */
[----:B------:R-:W-:Y:S01]  /*ae10*/  HADD2 R61, R61.H0_H0, R61.H1_H1 ;  /* 0x3000003d3d3d7230 */ /* 0x000fe20000000800 */
[----:B------:R-:W-:Y:S01]  /*ae20*/  PRMT R30, R30, 0x5410, R15 ;  /* 0x000054101e1e7816 */ /* 0x000fe2000000000f */
[----:B------:R-:W-:Y:S01]  /*ae30*/  HFMA2 R96, R122, R25, R96 ;  /* 0x000000197a607231 */ /* 0x000fe20000000060 */
        /* <DEDUP_REMOVED lines=9> */
[----:B------:R-:W-:-:S02]  /*aed0*/  HADD2 R36, R36.H0_H0, R36.H1_H1 ;  /* 0x3000002424247230 */ /* 0x000fc40000000800 */
[----:B------:R-:W-:Y:S02]  /*aee0*/  HADD2 R39, R39.H0_H0, R39.H1_H1 ;  /* 0x3000002727277230 */ /* 0x000fe40000000800 */
[-C--:B------:R-:W-:Y:S01]  /*aef0*/  HFMA2 R53, R95, R16.reuse, R34 ;  /* 0x000000105f357231 */ /* 0x080fe20000000022 */
[----:B------:R-:W-:Y:S01]  /*af00*/  HFMA2.MMA R11, R35, R28, R11 ;  /* 0x0000001c230b7235 */ /* 0x000fe2000000000b */
[----:B------:R-:W-:Y:S01]  /*af10*/  HFMA2 R96, R66, R27, R96 ;  /* 0x0000001b42607231 */ /* 0x000fe20000000060 */
[----:B------:R-:W-:Y:S01]  /*af20*/  HFMA2.MMA R35, R81, R18, R33 ;  /* 0x0000001251237235 */ /* 0x000fe20000000021 */
[----:B------:R-:W-:Y:S01]  /*af30*/  HFMA2 R61, R98, R16, R69 ;  /* 0x00000010623d7231 */ /* 0x000fe20000000045 */
[----:B------:R-:W-:Y:S01]  /*af40*/  PRMT R36, R36, 0x5410, R39 ;  /* 0x0000541024247816 */ /* 0x000fe20000000027 */
[----:B------:R-:W-:Y:S01]  /*af50*/  HFMA2 R53, R106, R17, R53 ;  /* 0x000000116a357231 */ /* 0x000fe20000000035 */
[----:B------:R-:W-:Y:S01]  /*af60*/  HFMA2.MMA R30, R60, R19, R30 ;  /* 0x000000133c1e7235 */ /* 0x000fe2000000001e */
[----:B------:R-:W-:-:S02]  /*af70*/  HADD2 R41, R41.H0_H0, R41.H1_H1 ;  /* 0x3000002929297230 */ /* 0x000fc40000000800 */
[----:B------:R-:W-:Y:S02]  /*af80*/  HADD2 R96, R96.H0_H0, R96.H1_H1 ;  /* 0x3000006060607230 */ /* 0x000fe40000000800 */
[----:B------:R-:W-:Y:S01]  /*af90*/  HFMA2 R61, R122, R17, R61 ;  /* 0x000000117a3d7231 */ /* 0x000fe2000000003d */
[----:B------:R-:W-:Y:S01]  /*afa0*/  HFMA2.MMA R35, R70, R19, R35 ;  /* 0x0000001346237235 */ /* 0x000fe20000000023 */
[----:B------:R-:W-:Y:S02]  /*afb0*/  HADD2 R64, R64.H0_H0, R64.H1_H1 ;  /* 0x3000004040407230 */ /* 0x000fe40000000800 */
        /* <DEDUP_REMOVED lines=8> */
[----:B0-----:R-:W-:Y:S01]  /*b040*/  HFMA2.MMA R34, R67, R20, R114 ;  /* 0x0000001443227235 */ /* 0x001fe20000000072 */
[----:B------:R-:W-:Y:S01]  /*b050*/  HFMA2 R33, R66, R19, R33 ;  /* 0x0000001342217231 */ /* 0x000fe20000000021 */
[----:B------:R-:W-:Y:S01]  /*b060*/  PRMT R62, R62, 0x5410, R63 ;  /* 0x000054103e3e7816 */ /* 0x000fe2000000003f */
[----:B------:R-:W-:Y:S01]  /*b070*/  HADD2 R30, R30.H0_H0, R30.H1_H1 ;  /* 0x3000001e1e1e7230 */ /* 0x000fe20000000800 */
[----:B------:R-:W-:Y:S01]  /*b080*/  HFMA2.MMA R9, R41, R28, R9 ;  /* 0x0000001c29097235 */ /* 0x000fe20000000009 */
[----:B------:R-:W-:Y:S01]  /*b090*/  HADD2 R15, R53.H0_H0, R53.H1_H1 ;  /* 0x30000035350f7230 */ /* 0x000fe20000000800 */
[----:B------:R-:W-:Y:S01]  /*b0a0*/  HFMA2.MMA R41, R77, R20, R116 ;  /* 0x000000144d297235 */ /* 0x000fe20000000074 */
[----:B------:R-:W-:Y:S01]  /*b0b0*/  HADD2 R35, R35.H0_H0, R35.H1_H1 ;  /* 0x3000002323237230 */ /* 0x000fe20000000800 */
[----:B------:R-:W-:Y:S01]  /*b0c0*/  HFMA2.MMA R7, R64, R28, R7 ;  /* 0x0000001c40077235 */ /* 0x000fe20000000007 */
[----:B------:R-:W-:Y:S01]  /*b0d0*/  HADD2 R33, R33.H0_H0, R33.H1_H1 ;  /* 0x3000002121217230 */ /* 0x000fe20000000800 */
[----:B------:R-:W-:Y:S01]  /*b0e0*/  PRMT R30, R30, 0x5410, R15 ;  /* 0x000054101e1e7816 */ /* 0x000fe2000000000f */
[-C--:B------:R-:W-:Y:S01]  /*b0f0*/  HFMA2.MMA R40, R68, R21.reuse, R34 ;  /* 0x0000001544287235 */ /* 0x080fe20000000022 */
[----:B------:R-:W-:Y:S01]  /*b100*/  HFMA2 R8, R62, R29, R8 ;  /* 0x0000001d3e087231 */ /* 0x000fe20000000008 */
[----:B------:R-:W-:Y:S01]  /*b110*/  HFMA2.MMA R41, R82, R21, R41 ;  /* 0x0000001552297235 */ /* 0x000fe20000000029 */
[----:B------:R-:W-:Y:S01]  /*b120*/  PRMT R35, R35, 0x5410, R33 ;  /* 0x0000541023237816 */ /* 0x000fe20000000021 */
[----:B------:R-:W-:-:S02]  /*b130*/  HFMA2 R53, R95, R20, R104 ;  /* 0x000000145f357231 */ /* 0x000fc40000000068 */
[----:B------:R-:W-:Y:S01]  /*b140*/  HFMA2 R8, R30, R29, R8 ;  /* 0x0000001d1e087231 */ /* 0x000fe20000000008 */
[-C--:B------:R-:W-:Y:S01]  /*b150*/  HFMA2.MMA R30, R80, R22.reuse, R40 ;  /* 0x00000016501e7235 */ /* 0x080fe20000000028 */
[----:B------:R-:W-:Y:S01]  /*b160*/  HFMA2 R7, R35, R28, R7 ;  /* 0x0000001c23077231 */ /* 0x000fe20000000007 */
[----:B------:R-:W-:Y:S01]  /*b170*/  HFMA2.MMA R35, R81, R22, R41 ;  /* 0x0000001651237235 */ /* 0x000fe20000000029 */
[----:B------:R-:W-:Y:S02]  /*b180*/  HFMA2 R61, R98, R20, R105 ;  /* 0x00000014623d7231 */ /* 0x000fe40000000069 */
[-C--:B------:R-:W-:Y:S01]  /*b190*/  HFMA2 R53, R106, R21.reuse, R53 ;  /* 0x000000156a357231 */ /* 0x080fe20000000035 */
[-C--:B------:R-:W-:Y:S01]  /*b1a0*/  HFMA2.MMA R30, R60, R23.reuse, R30 ;  /* 0x000000173c1e7235 */ /* 0x080fe2000000001e */
[----:B------:R-:W-:Y:S01]  /*b1b0*/  HFMA2 R61, R122, R21, R61 ;  /* 0x000000157a3d7231 */ /* 0x000fe2000000003d */
[----:B------:R-:W-:Y:S01]  /*b1c0*/  HFMA2.MMA R35, R70, R23, R35 ;  /* 0x0000001746237235 */ /* 0x000fe20000000023 */
[----:B------:R-:W-:-:S02]  /*b1d0*/  HADD2 R73, R73.H0_H0, R73.H1_H1 ;  /* 0x3000004949497230 */ /* 0x000fc40000000800 */
[-C--:B------:R-:W-:Y:S01]  /*b1e0*/  HFMA2 R53, R118, R22.reuse, R53 ;  /* 0x0000001676357231 */ /* 0x080fe20000000035 */
[----:B------:R-:W-:Y:S01]  /*b1f0*/  IADD3 R108, R108, 0x20, RZ ;  /* 0x000000206c6c7810 */ /* 0x000fe20007ffe0ff */
[----:B------:R-:W-:Y:S01]  /*b200*/  HFMA2 R33, R79, R22, R61 ;  /* 0x000000164f217231 */ /* 0x000fe2000000003d */
[----:B------:R-:W-:Y:S01]  /*b210*/  PRMT R73, R73, 0x5410, R74 ;  /* 0x0000541049497816 */ /* 0x000fe2000000004a */
[-C--:B------:R-:W-:Y:S01]  /*b220*/  HFMA2 R53, R59, R23.reuse, R53 ;  /* 0x000000173b357231 */ /* 0x080fe20000000035 */
[C---:B------:R-:W-:Y:S01]  /*b230*/  ISETP.GE.AND P0, PT, R108.reuse, c[0x0][0x1ac], PT ;  /* 0x00006b006c007a0c */ /* 0x040fe20003f06270 */
[----:B------:R-:W-:Y:S01]  /*b240*/  HFMA2 R33, R66, R23, R33 ;  /* 0x0000001742217231 */ /* 0x000fe20000000021 */
[----:B------:R-:W-:Y:S01]  /*b250*/  ISETP.LT.AND P1, PT, R108, R111, PT ;  /* 0x0000006f6c00720c */ /* 0x000fe20003f21270 */
[----:B------:R-:W-:Y:S01]  /*b260*/  HADD2 R30, R30.H0_H0, R30.H1_H1 ;  /* 0x3000001e1e1e7230 */ /* 0x000fe20000000800 */
[----:B------:R-:W-:Y:S01]  /*b270*/  PRMT R72, R72, 0x5410, R71 ;  /* 0x0000541048487816 */ /* 0x000fe20000000047 */
[----:B------:R-:W-:Y:S01]  /*b280*/  HADD2 R15, R53.H0_H0, R53.H1_H1 ;  /* 0x30000035350f7230 */ /* 0x000fe20000000800 */
[----:B------:R-:W-:Y:S01]  /*b290*/  HFMA2.MMA R5, R73, R28, R5 ;  /* 0x0000001c49057235 */ /* 0x000fe20000000005 */
[----:B------:R-:W-:-:S02]  /*b2a0*/  HADD2 R35, R35.H0_H0, R35.H1_H1 ;  /* 0x3000002323237230 */ /* 0x000fc40000000800 */
[----:B------:R-:W-:Y:S01]  /*b2b0*/  HADD2 R33, R33.H0_H0, R33.H1_H1 ;  /* 0x3000002121217230 */ /* 0x000fe20000000800 */
[----:B------:R-:W-:Y:S01]  /*b2c0*/  PRMT R30, R30, 0x5410, R15 ;  /* 0x000054101e1e7816 */ /* 0x000fe2000000000f */
[----:B------:R-:W-:Y:S01]  /*b2d0*/  HFMA2 R6, R72, R29, R6 ;  /* 0x0000001d48067231 */ /* 0x000fe20000000006 */
[----:B------:R-:W-:Y:S02]  /*b2e0*/  UIADD3 UR4, UR4, 0x40, URZ ;  /* 0x0000004004047890 */ /* 0x000fe4000fffe03f */
[----:B------:R-:W-:-:S03]  /*b2f0*/  PRMT R35, R35, 0x5410, R33 ;  /* 0x0000541023237816 */ /* 0x000fc60000000021 */
[----:B------:R-:W-:Y:S02]  /*b300*/  HFMA2.MMA R6, R30, R29, R6 ;  /* 0x0000001d1e067235 */ /* 0x000fe40000000006 */
[----:B------:R-:W-:Y:S01]  /*b310*/  HFMA2 R5, R35, R28, R5 ;  /* 0x0000001c23057231 */ /* 0x000fe20000000005 */
[----:B------:R-:W-:Y:S05]  /*b320*/  @!P0 BRA P1, `(.L_x_3229) ;  /* 0xffffc12000008947 */ /* 0x000fea000083ffff */
.L_x_3228:
[----:B------:R-:W-:-:S04]  /*b330*/  ISETP.GE.AND P0, PT, R108, R111, PT ;  /* 0x0000006f6c00720c */ /* 0x000fc80003f06270 */
[----:B------:R-:W-:-:S13]  /*b340*/  ISETP.GE.OR P0, PT, R108, c[0x0][0x1b0], P0 ;  /* 0x00006c006c007a0c */ /* 0x000fda0000706670 */
[----:B------:R-:W-:Y:S05]  /*b350*/  @P0 BRA `(.L_x_3230) ;  /* 0x0000295000000947 */ /* 0x000fea0003800000 */
.L_x_3231:
[C---:B------:R-:W-:Y:S01]  /*b360*/  ISETP.NE.AND P0, PT, R108.reuse, R102, PT ;  /* 0x000000666c00720c */ /* 0x040fe20003f05270 */
[----:B------:R-:W-:Y:S01]  /*b370*/  IMAD.MOV.U32 R15, RZ, RZ, 0x4 ;  /* 0x00000004ff0f7424 */ /* 0x000fe200078e00ff */
[----:B------:R0:W2:Y:S04]  /*b380*/  LDG.E.128.CONSTANT R20, [R112.64] ;  /* 0x0000000670147981 */ /* 0x0000a8000c1e9d00 */
[----:B------:R-:W1:Y:S07]  /*b390*/  LDS.128 R44, [UR4] ;  /* 0x00000004ff2c7984 */ /* 0x000e6e0008000c00 */
[----:B------:R-:W-:Y:S01]  /*b3a0*/  @!P0 LEA R2, R108, 0x1, 0x1 ;  /* 0x000000016c028811 */ /* 0x000fe200078e08ff */
[----:B------:R-:W-:-:S04]  /*b3b0*/  @!P0 IMAD.MOV.U32 R3, RZ, RZ, 0x2 ;  /* 0x00000002ff038424 */ /* 0x000fc800078e00ff */
[----:B------:R-:W-:-:S04]  /*b3c0*/  @!P0 IMAD.WIDE R2, R2, R3, c[0x0][0x198] ;  /* 0x0000660002028625 */ /* 0x000fc800078e0203 */
[C---:B------:R-:W-:Y:S02]  /*b3d0*/  IMAD.WIDE R24, R15.reuse, c[0x0][0x18c], R112 ;  /* 0x000063000f187a25 */ /* 0x040fe400078e0270 */
[----:B------:R3:W4:Y:S04]  /*b3e0*/  @!P0 LDG.E.U16.CONSTANT R3, [R2.64] ;  /* 0x0000000602038981 */ /* 0x000728000c1e9500 */
[----:B------:R5:W4:Y:S01]  /*b3f0*/  LDG.E.128.CONSTANT R16, [R24.64] ;  /* 0x0000000618107981 */ /* 0x000b22000c1e9d00 */
[----:B------:R-:W-:-:S05]  /*b400*/  IMAD.WIDE R26, R15, c[0x0][0x18c], R24 ;  /* 0x000063000f1a7a25 */ /* 0x000fca00078e0218 */
[----:B------:R0:W4:Y:S01]  /*b410*/  LDG.E.128.CONSTANT R40, [R26.64] ;  /* 0x000000061a287981 */ /* 0x000122000c1e9d00 */
[----:B------:R-:W-:-:S05]  /*b420*/  IMAD.WIDE R28, R15, c[0x0][0x18c], R26 ;  /* 0x000063000f1c7a25 */ /* 0x000fca00078e021a */
[----:B------:R2:W4:Y:S01]  /*b430*/  LDG.E.128.CONSTANT R36, [R28.64] ;  /* 0x000000061c247981 */ /* 0x000522000c1e9d00 */
[----:B------:R-:W-:-:S05]  /*b440*/  IMAD.WIDE R30, R15, c[0x0][0x18c], R28 ;  /* 0x000063000f1e7a25 */ /* 0x000fca00078e021c */
[----:B------:R0:W4:Y:S01]  /*b450*/  LDG.E.128.CONSTANT R32, [R30.64] ;  /* 0x000000061e207981 */ /* 0x000122000c1e9d00 */
[----:B------:R-:W-:-:S05]  /*b460*/  @!P0 IADD3 R103, R103, 0x1, RZ ;  /* 0x0000000167678810 */ /* 0x000fca0007ffe0ff */
[----:B------:R-:W-:-:S06]  /*b470*/  @!P0 IMAD R96, R103, 0x8, R1 ;  /* 0x0000000867608824 */ /* 0x000fcc00078e0201 */
[----:B------:R-:W4:Y:S01]  /*b480*/  @!P0 LDL.64 R96, [R96] ;  /* 0x0000000060608983 */ /* 0x000f220000100a00 */
[----:B0-----:R-:W-:-:S04]  /*b490*/  IMAD.WIDE R112, R15, c[0x0][0x18c], R30 ;  /* 0x000063000f707a25 */ /* 0x001fc800078e021e */
[----:B------:R-:W-:Y:S01]  /*b4a0*/  IMAD.MOV.U32 R76, RZ, RZ, 0x2800 ;  /* 0x00002800ff4c7424 */ /* 0x000fe200078e00ff */
[--C-:B--2---:R-:W-:Y:S02]  /*b4b0*/  SHF.R.U32.HI R28, RZ, 0xf, R21.reuse ;  /* 0x0000000fff1c7819 */ /* 0x104fe40000011615 */
[C---:B------:R-:W-:Y:S02]  /*b4c0*/  LOP3.LUT R0, R20.reuse, 0x1f001f, RZ, 0xc0, !PT ;  /* 0x001f001f14007812 */ /* 0x040fe400078ec0ff */
[----:B---3--:R-:W-:Y:S02]  /*b4d0*/  LOP3.LUT R2, R20, 0x3e003e0, RZ, 0xc0, !PT ;  /* 0x03e003e014027812 */ /* 0x008fe400078ec0ff */
[----:B------:R-:W-:Y:S02]  /*b4e0*/  LOP3.LUT R28, R28, 0x10001, RZ, 0xc0, !PT ;  /* 0x000100011c1c7812 */ /* 0x000fe400078ec0ff */
[----:B-----5:R-:W-:Y:S02]  /*b4f0*/  LOP3.LUT R24, R21, 0x1f001f, RZ, 0xc0, !PT ;  /* 0x001f001f15187812 */ /* 0x020fe400078ec0ff */
[----:B------:R-:W-:-:S02]  /*b500*/  SHF.R.U32.HI R59, RZ, 0xa, R21 ;  /* 0x0000000aff3b7819 */ /* 0x000fc40000011615 */
[----:B------:R-:W-:Y:S02]  /*b510*/  LOP3.LUT R25, R21, 0x3e003e0, RZ, 0xc0, !PT ;  /* 0x03e003e015197812 */ /* 0x000fe400078ec0ff */
[C---:B------:R-:W-:Y:S02]  /*b520*/  LOP3.LUT R63, R23.reuse, 0x1f001f, RZ, 0xc0, !PT ;  /* 0x001f001f173f7812 */ /* 0x040fe400078ec0ff */
[----:B------:R-:W-:Y:S01]  /*b530*/  LOP3.LUT R64, R23, 0x3e003e0, RZ, 0xc0, !PT ;  /* 0x03e003e017407812 */ /* 0x000fe200078ec0ff */
[----:B----4-:R-:W-:Y:S01]  /*b540*/  @!P0 IMAD.IADD R102, R3, 0x1, R108 ;  /* 0x0000000103668824 */ /* 0x010fe200078e026c */
[--C-:B------:R-:W-:Y:S02]  /*b550*/  SHF.R.U32.HI R3, RZ, 0xa, R20.reuse ;  /* 0x0000000aff037819 */ /* 0x100fe40000011614 */
[----:B------:R-:W-:Y:S02]  /*b560*/  SHF.R.U32.HI R20, RZ, 0xf, R20 ;  /* 0x0000000fff147819 */ /* 0x000fe40000011614 */
[----:B------:R-:W-:-:S02]  /*b570*/  SHF.R.U32.HI R57, RZ, 0xe, R17 ;  /* 0x0000000eff397819 */ /* 0x000fc40000011611 */
[--C-:B------:R-:W-:Y:S02]  /*b580*/  SHF.R.U32.HI R65, RZ, 0xa, R23.reuse ;  /* 0x0000000aff417819 */ /* 0x100fe40000011617 */
[C---:B------:R-:W-:Y:S02]  /*b590*/  LOP3.LUT R60, R22.reuse, 0x1f001f, RZ, 0xc0, !PT ;  /* 0x001f001f163c7812 */ /* 0x040fe400078ec0ff */
[----:B------:R-:W-:Y:S02]  /*b5a0*/  SHF.R.U32.HI R62, RZ, 0xa, R22 ;  /* 0x0000000aff3e7819 */ /* 0x000fe40000011616 */
[----:B------:R-:W-:Y:S02]  /*b5b0*/  LOP3.LUT R61, R22, 0x3e003e0, RZ, 0xc0, !PT ;  /* 0x03e003e0163d7812 */ /* 0x000fe400078ec0ff */
[----:B------:R-:W-:Y:S02]  /*b5c0*/  SHF.R.U32.HI R23, RZ, 0xf, R23 ;  /* 0x0000000fff177819 */ /* 0x000fe40000011617 */
[----:B------:R-:W-:-:S02]  /*b5d0*/  LOP3.LUT R20, R20, 0x10001, RZ, 0xc0, !PT ;  /* 0x0001000114147812 */ /* 0x000fc400078ec0ff */
[----:B------:R-:W-:Y:S02]  /*b5e0*/  SHF.R.U32.HI R21, RZ, 0xe, R16 ;  /* 0x0000000eff157819 */ /* 0x000fe40000011610 */
[----:B------:R-:W-:Y:S02]  /*b5f0*/  SHF.R.U32.HI R22, RZ, 0xf, R22 ;  /* 0x0000000fff167819 */ /* 0x000fe40000011616 */
[----:B------:R-:W-:Y:S02]  /*b600*/  LOP3.LUT R57, R28, 0x20002, R57, 0xf8, !PT ;  /* 0x000200021c397812 */ /* 0x000fe400078ef839 */
[C---:B------:R-:W-:Y:S01]  /*b610*/  LOP3.LUT R49, R17.reuse, 0x1f001f, RZ, 0xc0, !PT ;  /* 0x001f001f11317812 */ /* 0x040fe200078ec0ff */
[----:B------:R-:W0:Y:S01]  /*b620*/  LDS.128 R28, [UR4+0x10] ;  /* 0x00001004ff1c7984 */ /* 0x000e220008000c00 */
        /* <DEDUP_REMOVED lines=8> */
[----:B------:R-:W-:Y:S02]  /*b6b0*/  LOP3.LUT R23, R23, 0x10001, RZ, 0xc0, !PT ;  /* 0x0001000117177812 */ /* 0x000fe400078ec0ff */
[----:B------:R-:W-:Y:S02]  /*b6c0*/  LOP3.LUT R0, R0, 0x64006400, RZ, 0xfc, !PT ;  /* 0x6400640000007812 */ /* 0x000fe400078efcff */
[----:B------:R-:W-:Y:S02]  /*b6d0*/  LOP3.LUT R22, R22, 0x10001, RZ, 0xc0, !PT ;  /* 0x0001000116167812 */ /* 0x000fe400078ec0ff */
[----:B------:R-:W-:Y:S02]  /*b6e0*/  LOP3.LUT R20, R60, 0x64006400, RZ, 0xfc, !PT ;  /* 0x640064003c147812 */ /* 0x000fe400078efcff */
[----:B------:R-:W-:Y:S02]  /*b6f0*/  LOP3.LUT R50, R16, 0x1f001f, RZ, 0xc0, !PT ;  /* 0x001f001f10327812 */ /* 0x000fe400078ec0ff */
[----:B------:R-:W-:-:S02]  /*b700*/  SHF.R.U32.HI R54, RZ, 0xa, R16 ;  /* 0x0000000aff367819 */ /* 0x000fc40000011610 */
[----:B------:R-:W-:Y:S02]  /*b710*/  LOP3.LUT R48, R16, 0x3e003e0, RZ, 0xc0, !PT ;  /* 0x03e003e010307812 */ /* 0x000fe400078ec0ff */
[----:B------:R-:W-:Y:S01]  /*b720*/  LOP3.LUT R55, R23, 0x20002, R18, 0xf8, !PT ;  /* 0x0002000217377812 */ /* 0x000fe200078ef812 */
[----:B------:R-:W-:Y:S01]  /*b730*/  HADD2 R23, R0, -1040, -1040 ;  /* 0xe410e41000177430 */ /* 0x000fe20000000000 */
[C---:B------:R-:W-:Y:S01]  /*b740*/  LOP3.LUT R16, R19.reuse, 0x1f001f, RZ, 0xc0, !PT ;  /* 0x001f001f13107812 */ /* 0x040fe200078ec0ff */
[----:B------:R-:W-:Y:S01]  /*b750*/  HADD2 R20, R20, -1040, -1040 ;  /* 0xe410e41014147430 */ /* 0x000fe20000000000 */
[----:B------:R-:W-:Y:S02]  /*b760*/  LOP3.LUT R4, R19, 0x3e003e0, RZ, 0xc0, !PT ;  /* 0x03e003e013047812 */ /* 0x000fe400078ec0ff */
[----:B------:R-:W-:Y:S02]  /*b770*/  SHF.R.U32.HI R52, RZ, 0xa, R19 ;  /* 0x0000000aff347819 */ /* 0x000fe40000011613 */
[----:B------:R-:W-:-:S02]  /*b780*/  LOP3.LUT R58, R22, 0x20002, R17, 0xf8, !PT ;  /* 0x00020002163a7812 */ /* 0x000fc400078ef811 */
        /* <DEDUP_REMOVED lines=10> */
[-C--:B-1----:R-:W-:Y:S01]  /*b830*/  HFMA2.MMA R0, R23, R44.reuse, RZ ;  /* 0x0000002c17007235 */ /* 0x082fe200000000ff */
[-C--:B------:R-:W-:Y:S01]  /*b840*/  HFMA2 R18, R61, R76.reuse.H0_H0, -48, -48 ;  /* 0xd200d2003d127431 */ /* 0x080fe2000004004c */
[----:B------:R-:W-:Y:S01]  /*b850*/  HFMA2.MMA R60, R20, R44, RZ ;  /* 0x0000002c143c7235 */ /* 0x000fe200000000ff */
[----:B------:R-:W-:Y:S01]  /*b860*/  HADD2 R17, R17, -1040, -1040 ;  /* 0xe410e41011117430 */ /* 0x000fe20000000000 */
[----:B------:R-:W-:Y:S01]  /*b870*/  LOP3.LUT R62, R62, 0x64006400, RZ, 0xfc, !PT ;  /* 0x640064003e3e7812 */ /* 0x000fe200078efcff */
[----:B------:R-:W-:Y:S01]  /*b880*/  HFMA2 R24, R25, R76.H0_H0, -48, -48 ;  /* 0xd200d20019187431 */ /* 0x000fe2000004004c */
[----:B------:R-:W-:Y:S01]  /*b890*/  LOP3.LUT R2, R59, 0x64006400, RZ, 0xfc, !PT ;  /* 0x640064003b027812 */ /* 0x000fe200078efcff */
[-C--:B------:R-:W-:Y:S01]  /*b8a0*/  HFMA2 R25, R22, R44.reuse, RZ.H0_H0 ;  /* 0x0000002c16197231 */ /* 0x080fe200000400ff */
[----:B------:R-:W-:Y:S01]  /*b8b0*/  LOP3.LUT R3, R3, 0x64006400, RZ, 0xfc, !PT ;  /* 0x6400640003037812 */ /* 0x000fe200078efcff */
[----:B------:R-:W-:Y:S01]  /*b8c0*/  HFMA2 R63, R17, R44, RZ.H0_H0 ;  /* 0x0000002c113f7231 */ /* 0x000fe200000400ff */
[----:B------:R-:W-:Y:S01]  /*b8d0*/  LOP3.LUT R21, R64, 0x64006400, RZ, 0xfc, !PT ;  /* 0x6400640040157812 */ /* 0x000fe200078efcff */
[-C--:B------:R-:W-:Y:S01]  /*b8e0*/  HFMA2.MMA R44, R19, R45.reuse, R0 ;  /* 0x0000002d132c7235 */ /* 0x080fe20000000000 */
[----:B------:R-:W-:Y:S01]  /*b8f0*/  HADD2 R0, R62, -1040, -1040 ;  /* 0xe410e4103e007430 */ /* 0x000fe20000000000 */
[----:B------:R-:W-:Y:S01]  /*b900*/  HFMA2.MMA R61, R18, R45, R60 ;  /* 0x0000002d123d7235 */ /* 0x000fe2000000003c */
[----:B------:R-:W-:-:S02]  /*b910*/  HFMA2 R59, R24, R45, R25 ;  /* 0x0000002d183b7231 */ /* 0x000fc40000000019 */
[----:B------:R-:W-:Y:S01]  /*b920*/  HADD2 R2, R2, -1040, -1040 ;  /* 0xe410e41002027430 */ /* 0x000fe20000000000 */
[----:B------:R-:W-:Y:S01]  /*b930*/  LOP3.LUT R65, R65, 0x1f001f, RZ, 0xc0, !PT ;  /* 0x001f001f41417812 */ /* 0x000fe200078ec0ff */
[----:B------:R-:W-:Y:S01]  /*b940*/  HADD2 R25, R3, -1040, -1040 ;  /* 0xe410e41003197430 */ /* 0x000fe20000000000 */
[----:B------:R-:W-:Y:S01]  /*b950*/  LOP3.LUT R50, R50, 0x64006400, RZ, 0xfc, !PT ;  /* 0x6400640032327812 */ /* 0x000fe200078efcff */
[----:B------:R-:W-:Y:S01]  /*b960*/  HFMA2 R21, R21, R76.H0_H0, -48, -48 ;  /* 0xd200d20015157431 */ /* 0x000fe2000004004c */
[-C--:B------:R-:W-:Y:S01]  /*b970*/  HFMA2.MMA R62, R0, R46.reuse, R61 ;  /* 0x0000002e003e7235 */ /* 0x080fe2000000003d */
[----:B------:R-:W-:Y:S01]  /*b980*/  HFMA2 R60, R2, R46, R59 ;  /* 0x0000002e023c7231 */ /* 0x000fe2000000003b */
[----:B------:R-:W-:Y:S01]  /*b990*/  LOP3.LUT R59, R26, 0x64006400, RZ, 0xfc, !PT ;  /* 0x640064001a3b7812 */ /* 0x000fe200078efcff */
[----:B------:R-:W-:Y:S01]  /*b9a0*/  HFMA2 R63, R21, R45, R63 ;  /* 0x0000002d153f7231 */ /* 0x000fe2000000003f */
[----:B------:R-:W-:Y:S01]  /*b9b0*/  LOP3.LUT R65, R65, 0x64006400, RZ, 0xfc, !PT ;  /* 0x6400640041417812 */ /* 0x000fe200078efcff */
[----:B------:R-:W-:Y:S01]  /*b9c0*/  HFMA2.MMA R44, R25, R46, R44 ;  /* 0x0000002e192c7235 */ /* 0x000fe2000000002c */
[----:B------:R-:W-:-:S02]  /*b9d0*/  LOP3.LUT R26, R27, 0x64006400, RZ, 0xfc, !PT ;  /* 0x640064001b1a7812 */ /* 0x000fc400078efcff */
        /* <DEDUP_REMOVED lines=8> */
[----:B------:R-:W-:Y:S01]  /*ba60*/  HFMA2.MMA R44, R4, R47, R44 ;  /* 0x0000002f042c7235 */ /* 0x000fe2000000002c */
[----:B------:R-:W-:-:S02]  /*ba70*/  HFMA2 R48, R45, R76.H0_H0, -48, -48 ;  /* 0xd200d2002d307431 */ /* 0x000fc4000004004c */
[----:B------:R-:W-:Y:S02]  /*ba80*/  HFMA2 R63, R3, R46, R63 ;  /* 0x0000002e033f7231 */ /* 0x000fe4000000003f */
[----:B------:R-:W-:Y:S02]  /*ba90*/  HADD2 R16, R49, -1040, -1040 ;  /* 0xe410e41031107430 */ /* 0x000fe40000000000 */
[----:B------:R-:W-:Y:S01]  /*baa0*/  HADD2 R15, R15, -1040, -1040 ;  /* 0xe410e4100f0f7430 */ /* 0x000fe20000000000 */
[----:B------:R-:W-:Y:S01]  /*bab0*/  HFMA2.MMA R62, R26, R47, R62 ;  /* 0x0000002f1a3e7235 */ /* 0x000fe2000000003e */
[-C--:B------:R-:W-:Y:S01]  /*bac0*/  HFMA2 R27, R27, R76.reuse.H0_H0, -48, -48 ;  /* 0xd200d2001b1b7431 */ /* 0x080fe2000004004c */
[----:B------:R-:W-:Y:S01]  /*bad0*/  LOP3.LUT R54, R54, 0x1f001f, RZ, 0xc0, !PT ;  /* 0x001f001f36367812 */ /* 0x000fe200078ec0ff */
[-C--:B------:R-:W-:Y:S01]  /*bae0*/  HFMA2 R60, R16, R47.reuse, R60 ;  /* 0x0000002f103c7231 */ /* 0x080fe2000000003c */
[----:B0-----:R-:W-:Y:S01]  /*baf0*/  HFMA2.MMA R46, R48, R28, R44 ;  /* 0x0000001c302e7235 */ /* 0x001fe2000000002c */
[----:B------:R-:W-:Y:S01]  /*bb00*/  HFMA2 R63, R15, R47, R63 ;  /* 0x0000002f0f3f7231 */ /* 0x000fe2000000003f */
[----:B------:R-:W-:Y:S01]  /*bb10*/  LOP3.LUT R44, R53, 0x1f001f, RZ, 0xc0, !PT ;  /* 0x001f001f352c7812 */ /* 0x000fe200078ec0ff */
[----:B------:R-:W-:-:S02]  /*bb20*/  HFMA2 R50, R59, R76.H0_H0, -48, -48 ;  /* 0xd200d2003b327431 */ /* 0x000fc4000004004c */
[----:B------:R-:W-:Y:S01]  /*bb30*/  HFMA2 R49, R61, R76.H0_H0, -48, -48 ;  /* 0xd200d2003d317431 */ /* 0x000fe2000004004c */
[----:B------:R-:W-:Y:S01]  /*bb40*/  LOP3.LUT R53, R54, 0x64006400, RZ, 0xfc, !PT ;  /* 0x6400640036357812 */ /* 0x000fe200078efcff */
[-C--:B------:R-:W-:Y:S01]  /*bb50*/  HFMA2 R60, R50, R28.reuse, R60 ;  /* 0x0000001c323c7231 */ /* 0x080fe2000000003c */
[----:B------:R-:W-:Y:S01]  /*bb60*/  HFMA2.MMA R62, R27, R28, R62 ;  /* 0x0000001c1b3e7235 */ /* 0x000fe2000000003e */
[----:B------:R-:W-:Y:S01]  /*bb70*/  HFMA2 R63, R49, R28, R63 ;  /* 0x0000001c313f7231 */ /* 0x000fe2000000003f */
[----:B------:R-:W-:Y:S02]  /*bb80*/  LOP3.LUT R52, R52, 0x1f001f, RZ, 0xc0, !PT ;  /* 0x001f001f34347812 */ /* 0x000fe400078ec0ff */
[----:B------:R-:W-:Y:S02]  /*bb90*/  SHF.R.U32.HI R28, RZ, 0xd, R41 ;  /* 0x0000000dff1c7819 */ /* 0x000fe40000011629 */
[----:B------:R-:W-:Y:S01]  /*bba0*/  LOP3.LUT R44, R44, 0x64006400, RZ, 0xfc, !PT ;  /* 0x640064002c2c7812 */ /* 0x000fe200078efcff */
[----:B------:R-:W-:Y:S01]  /*bbb0*/  HADD2 R53, R53, -1040, -1040 ;  /* 0xe410e41035357430 */ /* 0x000fe20000000000 */
[----:B------:R-:W-:-:S02]  /*bbc0*/  SHF.R.U32.HI R45, RZ, 0xd, R40 ;  /* 0x0000000dff2d7819 */ /* 0x000fc40000011628 */
[----:B------:R-:W-:Y:S01]  /*bbd0*/  LOP3.LUT R52, R52, 0x64006400, RZ, 0xfc, !PT ;  /* 0x6400640034347812 */ /* 0x000fe200078efcff */
[----:B------:R-:W-:Y:S01]  /*bbe0*/  HADD2 R54, R44, -1040, -1040 ;  /* 0xe410e4102c367430 */ /* 0x000fe20000000000 */
[----:B------:R-:W-:Y:S02]  /*bbf0*/  LOP3.LUT R65, R57, 0x40004, R28, 0xf8, !PT ;  /* 0x0004000439417812 */ /* 0x000fe400078ef81c */
[----:B------:R-:W-:Y:S02]  /*bc00*/  LOP3.LUT R64, R56, 0x40004, R45, 0xf8, !PT ;  /* 0x0004000438407812 */ /* 0x000fe400078ef82d */
[----:B------:R-:W-:Y:S02]  /*bc10*/  LOP3.LUT R28, R40, 0x1f001f, RZ, 0xc0, !PT ;  /* 0x001f001f281c7812 */ /* 0x000fe400078ec0ff */
[----:B------:R-:W-:Y:S02]  /*bc20*/  LOP3.LUT R44, R42, 0x1f001f, RZ, 0xc0, !PT ;  /* 0x001f001f2a2c7812 */ /* 0x000fe400078ec0ff */
[----:B------:R-:W-:Y:S01]  /*bc30*/  LOP3.LUT R45, R43, 0x1f001f, RZ, 0xc0, !PT ;  /* 0x001f001f2b2d7812 */ /* 0x000fe200078ec0ff */
[----:B------:R-:W-:Y:S01]  /*bc40*/  HADD2 R52, R52, -1040, -1040 ;  /* 0xe410e41034347430 */ /* 0x000fe20000000000 */
[----:B------:R-:W-:Y:S01]  /*bc50*/  HFMA2.MMA R59, R53, R29, R46 ;  /* 0x0000001d353b7235 */ /* 0x000fe2000000002e */
[----:B------:R-:W-:-:S02]  /*bc60*/  LOP3.LUT R51, R51, 0x1f001f, RZ, 0xc0, !PT ;  /* 0x001f001f33337812 */ /* 0x000fc400078ec0ff */
[----:B------:R-:W-:Y:S02]  /*bc70*/  SHF.R.U32.HI R46, RZ, 0xd, R43 ;  /* 0x0000000dff2e7819 */ /* 0x000fe4000001162b */
[----:B------:R-:W-:Y:S02]  /*bc80*/  LOP3.LUT R28, R28, 0x64006400, RZ, 0xfc, !PT ;  /* 0x640064001c1c7812 */ /* 0x000fe400078efcff */
[----:B------:R-:W-:Y:S02]  /*bc90*/  SHF.R.U32.HI R47, RZ, 0xd, R42 ;  /* 0x0000000dff2f7819 */ /* 0x000fe4000001162a */
[----:B------:R-:W-:Y:S02]  /*bca0*/  LOP3.LUT R44, R44, 0x64006400, RZ, 0xfc, !PT ;  /* 0x640064002c2c7812 */ /* 0x000fe400078efcff */
[----:B------:R-:W-:Y:S01]  /*bcb0*/  LOP3.LUT R45, R45, 0x64006400, RZ, 0xfc, !PT ;  /* 0x640064002d2d7812 */ /* 0x000fe200078efcff */
[----:B------:R-:W-:Y:S01]  /*bcc0*/  HFMA2 R61, R52, R29, R63 ;  /* 0x0000001d343d7231 */ /* 0x000fe2000000003f */
[----:B------:R-:W-:-:S02]  /*bcd0*/  LOP3.LUT R51, R51, 0x64006400, RZ, 0xfc, !PT ;  /* 0x6400640033337812 */ /* 0x000fc400078efcff */
[----:B------:R-:W-:Y:S01]  /*bce0*/  LOP3.LUT R63, R55, 0x40004, R46, 0xf8, !PT ;  /* 0x00040004373f7812 */ /* 0x000fe200078ef82e */
[----:B------:R-:W-:Y:S01]  /*bcf0*/  HADD2 R55, R28, -1040, -1040 ;  /* 0xe410e4101c377430 */ /* 0x000fe20000000000 */
[----:B------:R-:W-:Y:S01]  /*bd00*/  LOP3.LUT R66, R58, 0x40004, R47, 0xf8, !PT ;  /* 0x000400043a427812 */ /* 0x000fe200078ef82f */
[----:B------:R-:W-:Y:S01]  /*bd10*/  HADD2 R57, R44, -1040, -1040 ;  /* 0xe410e4102c397430 */ /* 0x000fe20000000000 */
[----:B------:R-:W-:Y:S01]  /*bd20*/  LOP3.LUT R44, R42, 0x3e003e0, RZ, 0xc0, !PT ;  /* 0x03e003e02a2c7812 */ /* 0x000fe200078ec0ff */
[----:B------:R-:W-:Y:S01]  /*bd30*/  HADD2 R58, R45, -1040, -1040 ;  /* 0xe410e4102d3a7430 */ /* 0x000fe20000000000 */
[----:B------:R-:W-:Y:S01]  /*bd40*/  LOP3.LUT R45, R43, 0x3e003e0, RZ, 0xc0, !PT ;  /* 0x03e003e02b2d7812 */ /* 0x000fe200078ec0ff */
[----:B------:R-:W-:Y:S01]  /*bd50*/  HADD2 R51, R51, -1040, -1040 ;  /* 0xe410e41033337430 */ /* 0x000fe20000000000 */
[----:B------:R-:W-:Y:S01]  /*bd60*/  HFMA2.MMA R68, R55, R30, R59 ;  /* 0x0000001e37447235 */ /* 0x000fe2000000003b */
[----:B------:R-:W-:Y:S01]  /*bd70*/  LOP3.LUT R59, R44, 0x64006400, RZ, 0xfc, !PT ;  /* 0x640064002c3b7812 */ /* 0x000fe200078efcff */
[----:B------:R-:W-:Y:S01]  /*bd80*/  HFMA2.MMA R62, R54, R29, R62 ;  /* 0x0000001d363e7235 */ /* 0x000fe2000000003e */
[----:B------:R-:W-:Y:S01]  /*bd90*/  LOP3.LUT R67, R45, 0x64006400, RZ, 0xfc, !PT ;  /* 0x640064002d437812 */ /* 0x000fe200078efcff */
[----:B------:R-:W-:Y:S01]  /*bda0*/  HFMA2 R60, R51, R29, R60 ;  /* 0x0000001d333c7231 */ /* 0x000fe2000000003c */
[----:B------:R-:W0:Y:S01]  /*bdb0*/  LDS.128 R44, [UR4+0x20] ;  /* 0x00002004ff2c7984 */ /* 0x000e220008000c00 */
[----:B------:R-:W-:-:S04]  /*bdc0*/  LOP3.LUT R29, R41, 0x1f001f, RZ, 0xc0, !PT ;  /* 0x001f001f291d7812 */ /* 0x000fc800078ec0ff */
[----:B------:R-:W-:Y:S01]  /*bdd0*/  LOP3.LUT R29, R29, 0x64006400, RZ, 0xfc, !PT ;  /* 0x640064001d1d7812 */ /* 0x000fe200078efcff */
[----:B------:R-:W-:Y:S01]  /*bde0*/  HFMA2.MMA R70, R57, R30, R62 ;  /* 0x0000001e39467235 */ /* 0x000fe2000000003e */
[----:B------:R-:W-:-:S03]  /*bdf0*/  LOP3.LUT R28, R40, 0x3e003e0, RZ, 0xc0, !PT ;  /* 0x03e003e0281c7812 */ /* 0x000fc600078ec0ff */
[----:B------:R-:W-:Y:S02]  /*be00*/  HADD2 R56, R29, -1040, -1040 ;  /* 0xe410e4101d387430 */ /* 0x000fe40000000000 */
[-C--:B------:R-:W-:Y:S02]  /*be10*/  HFMA2 R72, R58, R30.reuse, R61 ;  /* 0x0000001e3a487231 */ /* 0x080fe4000000003d */
[----:B------:R-:W-:Y:S01]  /*be20*/  HFMA2 R69, R56, R30, R60 ;  /* 0x0000001e38457231 */ /* 0x000fe2000000003c */
[----:B------:R-:W-:Y:S01]  /*be30*/  LOP3.LUT R30, R41, 0x3e003e0, RZ, 0xc0, !PT ;  /* 0x03e003e0291e7812 */ /* 0x000fe200078ec0ff */
[-C--:B------:R-:W-:Y:S01]  /*be40*/  HFMA2 R59, R59, R76.reuse.H0_H0, -48, -48 ;  /* 0xd200d2003b3b7431 */ /* 0x080fe2000004004c */
[----:B------:R-:W-:Y:S02]  /*be50*/  LOP3.LUT R29, R28, 0x64006400, RZ, 0xfc, !PT ;  /* 0x640064001c1d7812 */ /* 0x000fe400078efcff */
        /* <DEDUP_REMOVED lines=8> */
[----:B------:R-:W-:-:S02]  /*bee0*/  SHF.R.U32.HI R43, RZ, 0xa, R43 ;  /* 0x0000000aff2b7819 */ /* 0x000fc4000001162b */
[--C-:B------:R-:W-:Y:S01]  /*bef0*/  SHF.R.U32.HI R81, RZ, 0xc, R36.reuse ;  /* 0x0000000cff517819 */ /* 0x100fe20000011624 */
[----:B------:R-:W-:Y:S01]  /*bf00*/  HFMA2 R79, R60, R31, R72 ;  /* 0x0000001f3c4f7231 */ /* 0x000fe20000000048 */
[C---:B------:R-:W-:Y:S02]  /*bf10*/  LOP3.LUT R41, R36.reuse, 0x1f001f, RZ, 0xc0, !PT ;  /* 0x001f001f24297812 */ /* 0x040fe400078ec0ff */
[----:B------:R-:W-:Y:S02]  /*bf20*/  LOP3.LUT R42, R36, 0x3e003e0, RZ, 0xc0, !PT ;  /* 0x03e003e0242a7812 */ /* 0x000fe400078ec0ff */
[----:B------:R-:W-:Y:S02]  /*bf30*/  SHF.R.U32.HI R28, RZ, 0xa, R36 ;  /* 0x0000000aff1c7819 */ /* 0x000fe40000011624 */
[----:B------:R-:W-:Y:S02]  /*bf40*/  LOP3.LUT R40, R40, 0x1f001f, RZ, 0xc0, !PT ;  /* 0x001f001f28287812 */ /* 0x000fe400078ec0ff */
[----:B------:R-:W-:-:S02]  /*bf50*/  LOP3.LUT R70, R70, 0x1f001f, RZ, 0xc0, !PT ;  /* 0x001f001f46467812 */ /* 0x000fc400078ec0ff */
[----:B------:R-:W-:Y:S01]  /*bf60*/  SHF.R.U32.HI R36, RZ, 0xc, R37 ;  /* 0x0000000cff247819 */ /* 0x000fe20000011625 */
[----:B------:R-:W-:Y:S01]  /*bf70*/  HFMA2.MMA R71, R62, R31, R68 ;  /* 0x0000001f3e477235 */ /* 0x000fe20000000044 */
[C---:B------:R-:W-:Y:S01]  /*bf80*/  LOP3.LUT R72, R38.reuse, 0x1f001f, RZ, 0xc0, !PT ;  /* 0x001f001f26487812 */ /* 0x040fe200078ec0ff */
[----:B------:R-:W-:Y:S01]  /*bf90*/  HFMA2 R77, R61, R31, R69 ;  /* 0x0000001f3d4d7231 */ /* 0x000fe20000000045 */
[----:B------:R-:W-:Y:S02]  /*bfa0*/  LOP3.LUT R73, R38, 0x3e003e0, RZ, 0xc0, !PT ;  /* 0x03e003e026497812 */ /* 0x000fe400078ec0ff */
[--C-:B------:R-:W-:Y:S02]  /*bfb0*/  SHF.R.U32.HI R29, RZ, 0xa, R38.reuse ;  /* 0x0000000aff1d7819 */ /* 0x100fe40000011626 */
[----:B------:R-:W-:Y:S02]  /*bfc0*/  SHF.R.U32.HI R83, RZ, 0xc, R38 ;  /* 0x0000000cff537819 */ /* 0x000fe40000011626 */
[----:B------:R-:W-:-:S02]  /*bfd0*/  LOP3.LUT R67, R67, 0x1f001f, RZ, 0xc0, !PT ;  /* 0x001f001f43437812 */ /* 0x000fc400078ec0ff */
[----:B------:R-:W-:Y:S02]  /*bfe0*/  LOP3.LUT R43, R43, 0x1f001f, RZ, 0xc0, !PT ;  /* 0x001f001f2b2b7812 */ /* 0x000fe400078ec0ff */
[----:B------:R-:W-:Y:S02]  /*bff0*/  LOP3.LUT R38, R64, 0x80008, R81, 0xf8, !PT ;  /* 0x0008000840267812 */ /* 0x000fe400078ef851 */
[C---:B------:R-:W-:Y:S02]  /*c000*/  LOP3.LUT R68, R37.reuse, 0x1f001f, RZ, 0xc0, !PT ;  /* 0x001f001f25447812 */ /* 0x040fe400078ec0ff */
[----:B------:R-:W-:Y:S02]  /*c010*/  LOP3.LUT R69, R37, 0x3e003e0, RZ, 0xc0, !PT ;  /* 0x03e003e025457812 */ /* 0x000fe400078ec0ff */
[----:B------:R-:W-:Y:S02]  /*c020*/  SHF.R.U32.HI R30, RZ, 0xa, R37 ;  /* 0x0000000aff1e7819 */ /* 0x000fe40000011625 */
[----:B------:R-:W-:-:S02]  /*c030*/  LOP3.LUT R40, R40, 0x64006400, RZ, 0xfc, !PT ;  /* 0x6400640028287812 */ /* 0x000fc400078efcff */
[----:B------:R-:W-:Y:S02]  /*c040*/  LOP3.LUT R64, R70, 0x64006400, RZ, 0xfc, !PT ;  /* 0x6400640046407812 */ /* 0x000fe400078efcff */
[----:B------:R-:W-:Y:S02]  /*c050*/  LOP3.LUT R37, R65, 0x80008, R36, 0xf8, !PT ;  /* 0x0008000841257812 */ /* 0x000fe400078ef824 */
[----:B------:R-:W-:Y:S02]  /*c060*/  SHF.R.U32.HI R80, RZ, 0xc, R39 ;  /* 0x0000000cff507819 */ /* 0x000fe40000011627 */
[----:B------:R-:W-:Y:S02]  /*c070*/  LOP3.LUT R65, R67, 0x64006400, RZ, 0xfc, !PT ;  /* 0x6400640043417812 */ /* 0x000fe400078efcff */
[----:B------:R-:W-:Y:S01]  /*c080*/  LOP3.LUT R43, R43, 0x64006400, RZ, 0xfc, !PT ;  /* 0x640064002b2b7812 */ /* 0x000fe200078efcff */
        /* <DEDUP_REMOVED lines=55> */
[----:B------:R-:W-:Y:S02]  /*c400*/  SHF.R.U32.HI R86, RZ, 0xb, R33 ;  /* 0x0000000bff567819 */ /* 0x000fe40000011621 */
[----:B------:R-:W-:Y:S02]  /*c410*/  LOP3.LUT R80, R35, 0x3e003e0, RZ, 0xc0, !PT ;  /* 0x03e003e023507812 */ /* 0x000fe400078ec0ff */
[----:B------:R-:W-:-:S02]  /*c420*/  LOP3.LUT R78, R32, 0x1f001f, RZ, 0xc0, !PT ;  /* 0x001f001f204e7812 */ /* 0x000fc400078ec0ff */
[--C-:B------:R-:W-:Y:S02]  /*c430*/  SHF.R.U32.HI R40, RZ, 0xa, R32.reuse ;  /* 0x0000000aff287819 */ /* 0x100fe40000011620 */
[----:B------:R-:W-:Y:S02]  /*c440*/  SHF.R.U32.HI R83, RZ, 0xb, R32 ;  /* 0x0000000bff537819 */ /* 0x000fe40000011620 */
[----:B------:R-:W-:Y:S02]  /*c450*/  LOP3.LUT R86, R37, 0x100010, R86, 0xf8, !PT ;  /* 0x0010001025567812 */ /* 0x000fe400078ef856 */
[----:B------:R-:W-:Y:S02]  /*c460*/  LOP3.LUT R47, R47, 0x64006400, RZ, 0xfc, !PT ;  /* 0x640064002f2f7812 */ /* 0x000fe400078efcff */
[C---:B------:R-:W-:Y:S02]  /*c470*/  LOP3.LUT R32, R33.reuse, 0x1f001f, RZ, 0xc0, !PT ;  /* 0x001f001f21207812 */ /* 0x040fe400078ec0ff */
[----:B------:R-:W-:-:S02]  /*c480*/  LOP3.LUT R77, R33, 0x3e003e0, RZ, 0xc0, !PT ;  /* 0x03e003e0214d7812 */ /* 0x000fc400078ec0ff */
[----:B------:R-:W-:Y:S02]  /*c490*/  SHF.R.U32.HI R41, RZ, 0xa, R33 ;  /* 0x0000000aff297819 */ /* 0x000fe40000011621 */
[----:B------:R-:W-:Y:S02]  /*c4a0*/  LOP3.LUT R37, R80, 0x64006400, RZ, 0xfc, !PT ;  /* 0x6400640050257812 */ /* 0x000fe400078efcff */
[----:B------:R-:W-:Y:S02]  /*c4b0*/  LOP3.LUT R33, R34, 0x1f001f, RZ, 0xc0, !PT ;  /* 0x001f001f22217812 */ /* 0x000fe400078ec0ff */
[----:B------:R-:W-:Y:S02]  /*c4c0*/  SHF.R.U32.HI R85, RZ, 0xb, R34 ;  /* 0x0000000bff557819 */ /* 0x000fe40000011622 */
[----:B------:R-:W-:Y:S01]  /*c4d0*/  SHF.R.U32.HI R90, RZ, 0xb, R35 ;  /* 0x0000000bff5a7819 */ /* 0x000fe20000011623 */
[-C--:B------:R-:W-:Y:S01]  /*c4e0*/  HFMA2 R81, R47, R76.reuse.H0_H0, -48, -48 ;  /* 0xd200d2002f517431 */ /* 0x080fe2000004004c */
[----:B------:R-:W-:Y:S01]  /*c4f0*/  LOP3.LUT R78, R78, 0x64006400, RZ, 0xfc, !PT ;  /* 0x640064004e4e7812 */ /* 0x000fe200078efcff */
[----:B------:R-:W-:Y:S01]  /*c500*/  HFMA2 R47, R37, R76.H0_H0, -48, -48 ;  /* 0xd200d200252f7431 */ /* 0x000fe2000004004c */
[----:B------:R-:W-:-:S02]  /*c510*/  LOP3.LUT R83, R38, 0x100010, R83, 0xf8, !PT ;  /* 0x0010001026537812 */ /* 0x000fc400078ef853 */
[----:B------:R-:W-:Y:S02]  /*c520*/  LOP3.LUT R85, R36, 0x100010, R85, 0xf8, !PT ;  /* 0x0010001024557812 */ /* 0x000fe400078ef855 */
[----:B------:R-:W-:Y:S02]  /*c530*/  LOP3.LUT R90, R39, 0x100010, R90, 0xf8, !PT ;  /* 0x00100010275a7812 */ /* 0x000fe400078ef85a */
[----:B------:R-:W-:Y:S01]  /*c540*/  LOP3.LUT R33, R33, 0x64006400, RZ, 0xfc, !PT ;  /* 0x6400640021217812 */ /* 0x000fe200078efcff */
[----:B------:R-:W1:Y:S01]  /*c550*/  LDS.128 R36, [UR4+0x80] ;  /* 0x00008004ff247984 */ /* 0x000e620008000c00 */
[----:B------:R-:W-:Y:S01]  /*c560*/  LOP3.LUT R79, R34, 0x3e003e0, RZ, 0xc0, !PT ;  /* 0x03e003e0224f7812 */ /* 0x000fe200078ec0ff */
[----:B------:R-:W-:Y:S01]  /*c570*/  HADD2 R82, R78, -1040, -1040 ;  /* 0xe410e4104e527430 */ /* 0x000fe20000000000 */
[----:B------:R-:W-:Y:S01]  /*c580*/  SHF.R.U32.HI R42, RZ, 0xa, R34 ;  /* 0x0000000aff2a7819 */ /* 0x000fe20000011622 */
[----:B------:R-:W-:Y:S01]  /*c590*/  HADD2 R78, R33, -1040, -1040 ;  /* 0xe410e410214e7430 */ /* 0x000fe20000000000 */
[----:B------:R-:W-:-:S02]  /*c5a0*/  LOP3.LUT R34, R35, 0x1f001f, RZ, 0xc0, !PT ;  /* 0x001f001f23227812 */ /* 0x000fc400078ec0ff */
[----:B------:R-:W-:Y:S02]  /*c5b0*/  SHF.R.U32.HI R43, RZ, 0xa, R35 ;  /* 0x0000000aff2b7819 */ /* 0x000fe40000011623 */
[----:B------:R-:W-:Y:S02]  /*c5c0*/  LOP3.LUT R77, R77, 0x64006400, RZ, 0xfc, !PT ;  /* 0x640064004d4d7812 */ /* 0x000fe400078efcff */
[----:B------:R-:W-:Y:S02]  /*c5d0*/  LOP3.LUT R32, R32, 0x64006400, RZ, 0xfc, !PT ;  /* 0x6400640020207812 */ /* 0x000fe400078efcff */
[----:B------:R-:W-:Y:S02]  /*c5e0*/  LOP3.LUT R35, R79, 0x64006400, RZ, 0xfc, !PT ;  /* 0x640064004f237812 */ /* 0x000fe400078efcff */
[----:B------:R-:W-:Y:S01]  /*c5f0*/  LOP3.LUT R34, R34, 0x64006400, RZ, 0xfc, !PT ;  /* 0x6400640022227812 */ /* 0x000fe200078efcff */
[-C--:B------:R-:W-:Y:S01]  /*c600*/  HFMA2 R79, R77, R76.reuse.H0_H0, -48, -48 ;  /* 0xd200d2004d4f7431 */ /* 0x080fe2000004004c */
[----:B------:R-:W-:Y:S01]  /*c610*/  LOP3.LUT R42, R42, 0x1f001f, RZ, 0xc0, !PT ;  /* 0x001f001f2a2a7812 */ /* 0x000fe200078ec0ff */
[----:B------:R-:W-:Y:S01]  /*c620*/  HADD2 R80, R32, -1040, -1040 ;  /* 0xe410e41020507430 */ /* 0x000fe20000000000 */
[-C--:B0-----:R-:W-:Y:S01]  /*c630*/  HFMA2.MMA R84, R78, R28.reuse, R84 ;  /* 0x0000001c4e547235 */ /* 0x081fe20000000054 */
[----:B------:R-:W-:Y:S01]  /*c640*/  HFMA2 R77, R35, R76.H0_H0, -48, -48 ;  /* 0xd200d200234d7431 */ /* 0x000fe2000004004c */
[----:B------:R-:W-:Y:S01]  /*c650*/  LOP3.LUT R42, R42, 0x64006400, RZ, 0xfc, !PT ;  /* 0x640064002a2a7812 */ /* 0x000fe200078efcff */
[----:B------:R-:W-:Y:S01]  /*c660*/  HADD2 R76, R34, -1040, -1040 ;  /* 0xe410e410224c7430 */ /* 0x000fe20000000000 */
[----:B------:R-:W-:Y:S01]  /*c670*/  HFMA2.MMA R87, R82, R28, R87 ;  /* 0x0000001c52577235 */ /* 0x000fe20000000057 */
[-C--:B------:R-:W-:Y:S01]  /*c680*/  HFMA2 R88, R80, R28.reuse, R88 ;  /* 0x0000001c50587231 */ /* 0x080fe20000000058 */
[----:B------:R-:W-:Y:S01]  /*c690*/  LOP3.LUT R40, R40, 0x1f001f, RZ, 0xc0, !PT ;  /* 0x001f001f28287812 */ /* 0x000fe200078ec0ff */
[----:B------:R-:W-:Y:S01]  /*c6a0*/  HFMA2 R89, R76, R28, R89 ;  /* 0x0000001c4c597231 */ /* 0x000fe20000000059 */
[-C--:B------:R-:W-:Y:S01]  /*c6b0*/  HFMA2.MMA R93, R77, R29.reuse, R84 ;  /* 0x0000001d4d5d7235 */ /* 0x080fe20000000054 */
[-C--:B------:R-:W-:Y:S01]  /*c6c0*/  HFMA2 R92, R79, R29.reuse, R88 ;  /* 0x0000001d4f5c7231 */ /* 0x080fe20000000058 */
[----:B------:R-:W-:Y:S01]  /*c6d0*/  LOP3.LUT R41, R41, 0x1f001f, RZ, 0xc0, !PT ;  /* 0x001f001f29297812 */ /* 0x000fe200078ec0ff */
[----:B------:R-:W-:Y:S01]  /*c6e0*/  HADD2 R84, R42, -1040, -1040 ;  /* 0xe410e4102a547430 */ /* 0x000fe20000000000 */
[----:B------:R-:W-:Y:S01]  /*c6f0*/  LOP3.LUT R40, R40, 0x64006400, RZ, 0xfc, !PT ;  /* 0x6400640028287812 */ /* 0x000fe200078efcff */
[----:B------:R-:W-:Y:S01]  /*c700*/  HFMA2.MMA R91, R81, R29, R87 ;  /* 0x0000001d515b7235 */ /* 0x000fe20000000057 */
[----:B------:R-:W-:Y:S01]  /*c710*/  LOP3.LUT R88, R85, 0x64006400, RZ, 0xfc, !PT ;  /* 0x6400640055587812 */ /* 0x000fe200078efcff */
[----:B------:R-:W-:Y:S01]  /*c720*/  HFMA2 R29, R47, R29, R89 ;  /* 0x0000001d2f1d7231 */ /* 0x000fe20000000059 */
[----:B------:R-:W-:Y:S01]  /*c730*/  LOP3.LUT R41, R41, 0x64006400, RZ, 0xfc, !PT ;  /* 0x6400640029297812 */ /* 0x000fe200078efcff */
[----:B------:R-:W0:Y:S01]  /*c740*/  LDS.128 R32, [UR4+0x90] ;  /* 0x00009004ff207984 */ /* 0x000e220008000c00 */
[----:B------:R-:W-:Y:S01]  /*c750*/  LOP3.LUT R89, R86, 0x64006400, RZ, 0xfc, !PT ;  /* 0x6400640056597812 */ /* 0x000fe200078efcff */
[----:B------:R-:W-:Y:S01]  /*c760*/  HADD2 R86, R40, -1040, -1040 ;  /* 0xe410e41028567430 */ /* 0x000fe20000000000 */
[----:B------:R-:W-:Y:S01]  /*c770*/  LOP3.LUT R28, R83, 0x64006400, RZ, 0xfc, !PT ;  /* 0x64006400531c7812 */ /* 0x000fe200078efcff */
[-C--:B------:R-:W-:Y:S01]  /*c780*/  HFMA2.MMA R93, R84, R30.reuse, R93 ;  /* 0x0000001e545d7235 */ /* 0x080fe2000000005d */
[----:B------:R-:W-:Y:S01]  /*c790*/  HADD2 R88, R88, -1040, -1040 ;  /* 0xe410e41058587430 */ /* 0x000fe20000000000 */
[----:B------:R-:W-:Y:S01]  /*c7a0*/  LOP3.LUT R43, R43, 0x1f001f, RZ, 0xc0, !PT ;  /* 0x001f001f2b2b7812 */ /* 0x000fe200078ec0ff */
[----:B------:R-:W-:Y:S01]  /*c7b0*/  HADD2 R85, R41, -1040, -1040 ;  /* 0xe410e41029557430 */ /* 0x000fe20000000000 */
[----:B------:R-:W-:Y:S01]  /*c7c0*/  LOP3.LUT R87, R90, 0x64006400, RZ, 0xfc, !PT ;  /* 0x640064005a577812 */ /* 0x000fe200078efcff */
[----:B------:R-:W-:Y:S01]  /*c7d0*/  HFMA2.MMA R91, R86, R30, R91 ;  /* 0x0000001e565b7235 */ /* 0x000fe2000000005b */
[----:B------:R-:W-:Y:S01]  /*c7e0*/  LOP3.LUT R43, R43, 0x64006400, RZ, 0xfc, !PT ;  /* 0x640064002b2b7812 */ /* 0x000fe200078efcff */
[----:B------:R-:W-:Y:S01]  /*c7f0*/  HADD2 R90, R28, -1040, -1040 ;  /* 0xe410e4101c5a7430 */ /* 0x000fe20000000000 */
[----:B------:R-:W-:Y:S01]  /*c800*/  HFMA2.MMA R28, R88, R31, R93 ;  /* 0x0000001f581c7235 */ /* 0x000fe2000000005d */
[----:B------:R-:W-:-:S02]  /*c810*/  HFMA2 R92, R85, R30, R92 ;  /* 0x0000001e555c7231 */ /* 0x000fc4000000005c */
[----:B------:R-:W-:Y:S02]  /*c820*/  HADD2 R89, R89, -1040, -1040 ;  /* 0xe410e41059597430 */ /* 0x000fe40000000000 */
[----:B------:R-:W-:Y:S01]  /*c830*/  HADD2 R83, R43, -1040, -1040 ;  /* 0xe410e4102b537430 */ /* 0x000fe20000000000 */
[----:B------:R-:W-:Y:S01]  /*c840*/  HFMA2.MMA R91, R90, R31, R91 ;  /* 0x0000001f5a5b7235 */ /* 0x000fe2000000005b */
[----:B------:R-:W-:Y:S01]  /*c850*/  HFMA2 R92, R89, R31, R92 ;  /* 0x0000001f595c7231 */ /* 0x000fe2000000005c */
[----:B------:R-:W2:Y:S01]  /*c860*/  LDS.128 R40, [UR4+0xa0] ;  /* 0x0000a004ff287984 */ /* 0x000ea20008000c00 */
[----:B------:R-:W-:Y:S02]  /*c870*/  HFMA2 R29, R83, R30, R29 ;  /* 0x0000001e531d7231 */ /* 0x000fe4000000001d */
[----:B------:R-:W-:Y:S02]  /*c880*/  HADD2 R87, R87, -1040, -1040 ;  /* 0xe410e41057577430 */ /* 0x000fe40000000000 */
[----:B------:R-:W-:-:S02]  /*c890*/  HADD2 R93, R92.H0_H0, R92.H1_H1 ;  /* 0x3000005c5c5d7230 */ /* 0x000fc40000000800 */
[----:B------:R-:W-:Y:S01]  /*c8a0*/  HADD2 R92, R28.H0_H0, R28.H1_H1 ;  /* 0x3000001c1c5c7230 */ /* 0x000fe20000000800 */
[-C--:B-1----:R-:W-:Y:S01]  /*c8b0*/  HFMA2.MMA R28, R23, R36.reuse, RZ ;  /* 0x00000024171c7235 */ /* 0x082fe200000000ff */
[----:B------:R-:W-:Y:S01]  /*c8c0*/  HFMA2 R29, R87, R31, R29 ;  /* 0x0000001f571d7231 */ /* 0x000fe2000000001d */
[----:B------:R-:W-:Y:S01]  /*c8d0*/  HFMA2.MMA R30, R20, R36, RZ ;  /* 0x00000024141e7235 */ /* 0x000fe200000000ff */
[----:B------:R-:W-:Y:S02]  /*c8e0*/  HADD2 R94, R91.H0_H0, R91.H1_H1 ;  /* 0x3000005b5b5e7230 */ /* 0x000fe40000000800 */
        /* <DEDUP_REMOVED lines=8> */
[-C--:B------:R-:W-:Y:S02]  /*c970*/  HFMA2.MMA R36, R4, R39.reuse, R36 ;  /* 0x0000002704247235 */ /* 0x080fe40000000024 */
[----:B------:R-:W-:Y:S01]  /*c980*/  HFMA2.MMA R95, R26, R39, R95 ;  /* 0x000000271a5f7235 */ /* 0x000fe2000000005f */
[----:B------:R-:W-:-:S03]  /*c990*/  HFMA2 R29, R24, R37, R29 ;  /* 0x00000025181d7231 */ /* 0x000fc6000000001d */
[-C--:B0-----:R-:W-:Y:S02]  /*c9a0*/  HFMA2.MMA R36, R48, R32.reuse, R36 ;  /* 0x0000002030247235 */ /* 0x081fe40000000024 */
[----:B------:R-:W-:Y:S01]  /*c9b0*/  HFMA2.MMA R95, R27, R32, R95 ;  /* 0x000000201b5f7235 */ /* 0x000fe2000000005f */
[-C--:B------:R-:W-:Y:S02]  /*c9c0*/  HFMA2 R37, R2, R38.reuse, R29 ;  /* 0x0000002602257231 */ /* 0x080fe4000000001d */
[----:B------:R-:W-:Y:S01]  /*c9d0*/  HFMA2 R38, R3, R38, R31 ;  /* 0x0000002603267231 */ /* 0x000fe2000000001f */
[-C--:B------:R-:W-:Y:S01]  /*c9e0*/  HFMA2.MMA R36, R53, R33.reuse, R36 ;  /* 0x0000002135247235 */ /* 0x080fe20000000024 */
[----:B------:R-:W0:Y:S01]  /*c9f0*/  LDS.128 R28, [UR4+0xb0] ;  /* 0x0000b004ff1c7984 */ /* 0x000e220008000c00 */
        /* <DEDUP_REMOVED lines=14> */
[----:B------:R-:W-:-:S02]  /*cae0*/  HFMA2 R37, R61, R35, R37 ;  /* 0x000000233d257231 */ /* 0x000fc40000000025 */
[----:B------:R-:W-:Y:S01]  /*caf0*/  HFMA2 R38, R60, R35, R38 ;  /* 0x000000233c267231 */ /* 0x000fe20000000026 */
[----:B------:R-:W-:Y:S01]  /*cb00*/  HFMA2.MMA R95, R64, R40, R95 ;  /* 0x00000028405f7235 */ /* 0x000fe2000000005f */
[-C--:B------:R-:W-:Y:S01]  /*cb10*/  HFMA2 R37, R65, R40.reuse, R37 ;  /* 0x0000002841257231 */ /* 0x080fe20000000025 */
[-C--:B------:R-:W-:Y:S01]  /*cb20*/  HFMA2.MMA R36, R69, R41.reuse, R36 ;  /* 0x0000002945247235 */ /* 0x080fe20000000024 */
[----:B------:R-:W-:Y:S01]  /*cb30*/  HFMA2 R40, R63, R40, R38 ;  /* 0x000000283f287231 */ /* 0x000fe20000000026 */
[----:B------:R-:W-:Y:S01]  /*cb40*/  @!P0 PRMT R100, R100, 0x5410, R96 ;  /* 0x0000541064648816 */ /* 0x000fe20000000060 */
[-C--:B------:R-:W-:Y:S01]  /*cb50*/  HFMA2 R37, R68, R41.reuse, R37 ;  /* 0x0000002944257231 */ /* 0x080fe20000000025 */
[----:B------:R-:W-:Y:S01]  /*cb60*/  HFMA2.MMA R38, R67, R41, R95 ;  /* 0x0000002943267235 */ /* 0x000fe2000000005f */
[----:B------:R-:W-:Y:S01]  /*cb70*/  HFMA2 R41, R44, R41, R40 ;  /* 0x000000292c297231 */ /* 0x000fe20000000028 */
[-C--:B------:R-:W-:Y:S01]  /*cb80*/  HFMA2.MMA R40, R72, R42.reuse, R36 ;  /* 0x0000002a48287235 */ /* 0x080fe20000000024 */
[----:B------:R-:W1:Y:S01]  /*cb90*/  LDS.128 R32, [UR4+0x100] ;  /* 0x00010004ff207984 */ /* 0x000e620008000c00 */
[----:B------:R-:W-:Y:S01]  /*cba0*/  @!P0 PRMT R100, R96, 0x7632, R100 ;  /* 0x0000763260648816 */ /* 0x000fe20000000064 */
[-C--:B------:R-:W-:Y:S01]  /*cbb0*/  HFMA2 R95, R71, R42.reuse, R37 ;  /* 0x0000002a475f7231 */ /* 0x080fe20000000025 */
[----:B------:R-:W-:Y:S01]  /*cbc0*/  HFMA2.MMA R96, R70, R42, R38 ;  /* 0x0000002a46607235 */ /* 0x000fe20000000026 */
[----:B------:R-:W-:Y:S01]  /*cbd0*/  HFMA2 R42, R45, R42, R41 ;  /* 0x0000002a2d2a7231 */ /* 0x000fe20000000029 */
[----:B------:R-:W-:-:S02]  /*cbe0*/  HFMA2.MMA R41, R75, R43, R40 ;  /* 0x0000002b4b297235 */ /* 0x000fc40000000028 */
[----:B------:R-:W2:Y:S02]  /*cbf0*/  LDS.128 R36, [UR4+0x110] ;  /* 0x00011004ff247984 */ /* 0x000ea40008000c00 */
[----:B------:R-:W-:Y:S02]  /*cc00*/  HFMA2.MMA R96, R73, R43, R96 ;  /* 0x0000002b49607235 */ /* 0x000fe40000000060 */
[-C--:B0-----:R-:W-:Y:S01]  /*cc10*/  HFMA2.MMA R41, R82, R28.reuse, R41 ;  /* 0x0000001c52297235 */ /* 0x081fe20000000029 */
[-C--:B------:R-:W-:Y:S02]  /*cc20*/  HFMA2 R40, R74, R43.reuse, R95 ;  /* 0x0000002b4a287231 */ /* 0x080fe4000000005f */
[----:B------:R-:W-:Y:S01]  /*cc30*/  HFMA2 R42, R46, R43, R42 ;  /* 0x0000002b2e2a7231 */ /* 0x000fe2000000002a */
        /* <DEDUP_REMOVED lines=10> */
[----:B------:R-:W-:Y:S01]  /*cce0*/  HFMA2.MMA R95, R88, R31, R95 ;  /* 0x0000001f585f7235 */ /* 0x000fe2000000005f */
[-C--:B------:R-:W-:Y:S02]  /*ccf0*/  HFMA2 R29, R85, R30.reuse, R40 ;  /* 0x0000001e551d7231 */ /* 0x080fe40000000028 */
[----:B------:R-:W-:Y:S01]  /*cd00*/  HFMA2 R30, R83, R30, R41 ;  /* 0x0000001e531e7231 */ /* 0x000fe20000000029 */
[----:B------:R-:W-:Y:S01]  /*cd10*/  @!P0 PRMT R99, R99, 0x5410, R97 ;  /* 0x0000541063638816 */ /* 0x000fe20000000061 */
[-C--:B------:R-:W-:Y:S01]  /*cd20*/  HFMA2 R29, R89, R31.reuse, R29 ;  /* 0x0000001f591d7231 */ /* 0x080fe2000000001d */
[----:B------:R-:W0:Y:S01]  /*cd30*/  LDS.128 R40, [UR4+0x120] ;  /* 0x00012004ff287984 */ /* 0x000e220008000c00 */
[----:B------:R-:W-:Y:S01]  /*cd40*/  HADD2 R98, R28.H0_H0, R28.H1_H1 ;  /* 0x3000001c1c627230 */ /* 0x000fe20000000800 */
[----:B-1----:R-:W-:Y:S01]  /*cd50*/  HFMA2.MMA R28, R23, R32, RZ ;  /* 0x00000020171c7235 */ /* 0x002fe200000000ff */
[----:B------:R-:W-:Y:S01]  /*cd60*/  HFMA2 R30, R87, R31, R30 ;  /* 0x0000001f571e7231 */ /* 0x000fe2000000001e */
[----:B------:R-:W-:Y:S01]  /*cd70*/  @!P0 PRMT R99, R97, 0x7632, R99 ;  /* 0x0000763261638816 */ /* 0x000fe20000000063 */
[----:B------:R-:W-:-:S02]  /*cd80*/  HADD2 R96, R95.H0_H0, R95.H1_H1 ;  /* 0x3000005f5f607230 */ /* 0x000fc40000000800 */
[----:B------:R-:W-:Y:S02]  /*cd90*/  HADD2 R97, R29.H0_H0, R29.H1_H1 ;  /* 0x3000001d1d617230 */ /* 0x000fe40000000800 */
        /* <DEDUP_REMOVED lines=40> */
[----:B------:R-:W-:Y:S01]  /*d020*/  HFMA2.MMA R40, R72, R42, R36 ;  /* 0x0000002a48287235 */ /* 0x000fe20000000024 */
[----:B------:R-:W-:-:S02]  /*d030*/  HFMA2 R104, R68, R41, R104 ;  /* 0x0000002944687231 */ /* 0x000fc40000000068 */
[----:B------:R-:W-:Y:S01]  /*d040*/  HFMA2 R38, R44, R41, R38 ;  /* 0x000000292c267231 */ /* 0x000fe20000000026 */
[----:B------:R-:W-:Y:S02]  /*d050*/  HFMA2.MMA R105, R70, R42, R105 ;  /* 0x0000002a46697235 */ /* 0x000fe40000000069 */
[-C--:B------:R-:W-:Y:S01]  /*d060*/  HFMA2.MMA R41, R75, R43.reuse, R40 ;  /* 0x0000002b4b297235 */ /* 0x080fe20000000028 */
[-C--:B------:R-:W-:Y:S02]  /*d070*/  HFMA2 R104, R71, R42.reuse, R104 ;  /* 0x0000002a47687231 */ /* 0x080fe40000000068 */
[----:B------:R-:W-:Y:S01]  /*d080*/  HFMA2 R42, R45, R42, R38 ;  /* 0x0000002a2d2a7231 */ /* 0x000fe20000000026 */
[----:B------:R-:W-:Y:S02]  /*d090*/  HFMA2.MMA R105, R73, R43, R105 ;  /* 0x0000002b49697235 */ /* 0x000fe40000000069 */
[-C--:B-1----:R-:W-:Y:S01]  /*d0a0*/  HFMA2.MMA R41, R82, R28.reuse, R41 ;  /* 0x0000001c52297235 */ /* 0x082fe20000000029 */
[-C--:B------:R-:W-:Y:S01]  /*d0b0*/  HFMA2 R40, R74, R43.reuse, R104 ;  /* 0x0000002b4a287231 */ /* 0x080fe20000000068 */
[----:B------:R-:W1:Y:S01]  /*d0c0*/  LDS.128 R36, [UR4+0x190] ;  /* 0x00019004ff247984 */ /* 0x000e620008000c00 */
[----:B------:R-:W-:Y:S01]  /*d0d0*/  HFMA2 R42, R46, R43, R42 ;  /* 0x0000002b2e2a7231 */ /* 0x000fe2000000002a */
[----:B------:R-:W-:Y:S01]  /*d0e0*/  HFMA2.MMA R105, R78, R28, R105 ;  /* 0x0000001c4e697235 */ /* 0x000fe20000000069 */
[-C--:B------:R-:W-:Y:S01]  /*d0f0*/  HFMA2 R40, R80, R28.reuse, R40 ;  /* 0x0000001c50287231 */ /* 0x080fe20000000028 */
[----:B------:R-:W-:Y:S01]  /*d100*/  HFMA2.MMA R43, R81, R29, R41 ;  /* 0x0000001d512b7235 */ /* 0x000fe20000000029 */
[----:B------:R-:W-:-:S04]  /*d110*/  HFMA2 R28, R76, R28, R42 ;  /* 0x0000001c4c1c7231 */ /* 0x000fc8000000002a */
[-C--:B------:R-:W-:Y:S01]  /*d120*/  HFMA2 R41, R47, R29.reuse, R28 ;  /* 0x0000001d2f297231 */ /* 0x080fe2000000001c */
[----:B------:R-:W-:Y:S02]  /*d130*/  HFMA2.MMA R28, R86, R30, R43 ;  /* 0x0000001e561c7235 */ /* 0x000fe4000000002b */
[----:B------:R-:W-:Y:S01]  /*d140*/  HFMA2.MMA R42, R77, R29, R105 ;  /* 0x0000001d4d2a7235 */ /* 0x000fe20000000069 */
[----:B------:R-:W-:-:S03]  /*d150*/  HFMA2 R40, R79, R29, R40 ;  /* 0x0000001d4f287231 */ /* 0x000fc60000000028 */
[----:B------:R-:W-:Y:S01]  /*d160*/  HFMA2.MMA R28, R90, R31, R28 ;  /* 0x0000001f5a1c7235 */ /* 0x000fe2000000001c */
[-C--:B------:R-:W-:Y:S01]  /*d170*/  HFMA2 R29, R85, R30.reuse, R40 ;  /* 0x0000001e551d7231 */ /* 0x080fe20000000028 */
[----:B------:R-:W-:Y:S01]  /*d180*/  HFMA2.MMA R104, R84, R30, R42 ;  /* 0x0000001e54687235 */ /* 0x000fe2000000002a */
[----:B------:R-:W-:Y:S02]  /*d190*/  HFMA2 R30, R83, R30, R41 ;  /* 0x0000001e531e7231 */ /* 0x000fe40000000029 */
[-C--:B------:R-:W-:Y:S01]  /*d1a0*/  HFMA2 R29, R89, R31.reuse, R29 ;  /* 0x0000001f591d7231 */ /* 0x080fe2000000001d */
[----:B------:R-:W2:Y:S01]  /*d1b0*/  LDS.128 R40, [UR4+0x1a0] ;  /* 0x0001a004ff287984 */ /* 0x000ea20008000c00 */
[----:B------:R-:W-:Y:S01]  /*d1c0*/  HFMA2 R30, R87, R31, R30 ;  /* 0x0000001f571e7231 */ /* 0x000fe2000000001e */
[----:B------:R-:W-:Y:S02]  /*d1d0*/  HFMA2.MMA R106, R88, R31, R104 ;  /* 0x0000001f586a7235 */ /* 0x000fe40000000068 */
[----:B------:R-:W-:Y:S01]  /*d1e0*/  HADD2 R104, R28.H0_H0, R28.H1_H1 ;  /* 0x3000001c1c687230 */ /* 0x000fe20000000800 */
[-C--:B0-----:R-:W-:Y:S01]  /*d1f0*/  HFMA2.MMA R28, R23, R32.reuse, RZ ;  /* 0x00000020171c7235 */ /* 0x081fe200000000ff */
[----:B------:R-:W-:Y:S01]  /*d200*/  HADD2 R107, R30.H0_H0, R30.H1_H1 ;  /* 0x3000001e1e6b7230 */ /* 0x000fe20000000800 */
[----:B------:R-:W-:Y:S01]  /*d210*/  HFMA2.MMA R30, R20, R32, RZ ;  /* 0x00000020141e7235 */ /* 0x000fe200000000ff */
[----:B------:R-:W-:-:S02]  /*d220*/  HADD2 R105, R29.H0_H0, R29.H1_H1 ;  /* 0x3000001d1d697230 */ /* 0x000fc40000000800 */
[-C--:B------:R-:W-:Y:S02]  /*d230*/  HFMA2 R29, R22, R32.reuse, RZ.H0_H0 ;  /* 0x00000020161d7231 */ /* 0x080fe400000400ff */
[----:B------:R-:W-:Y:S01]  /*d240*/  HFMA2 R31, R17, R32, RZ.H0_H0 ;  /* 0x00000020111f7231 */ /* 0x000fe200000400ff */
[-C--:B------:R-:W-:Y:S02]  /*d250*/  HFMA2.MMA R32, R19, R33.reuse, R28 ;  /* 0x0000002113207235 */ /* 0x080fe4000000001c */
        /* <DEDUP_REMOVED lines=8> */
[----:B------:R-:W0:Y:S01]  /*d2e0*/  LDS.128 R28, [UR4+0x1b0] ;  /* 0x0001b004ff1c7984 */ /* 0x000e220008000c00 */
        /* <DEDUP_REMOVED lines=19> */
[-C--:B--2---:R-:W-:Y:S02]  /*d420*/  HFMA2.MMA R36, R66, R40.reuse, R36 ;  /* 0x0000002842247235 */ /* 0x084fe40000000024 */
        /* <DEDUP_REMOVED lines=12> */
[----:B------:R-:W2:Y:S01]  /*d4f0*/  LDS.128 R36, [UR4+0x210] ;  /* 0x00021004ff247984 */ /* 0x000ea20008000c00 */
[-C--:B------:R-:W-:Y:S02]  /*d500*/  HFMA2.MMA R41, R75, R43.reuse, R40 ;  /* 0x0000002b4b297235 */ /* 0x080fe40000000028 */
        /* <DEDUP_REMOVED lines=8> */
[----:B------:R-:W-:Y:S02]  /*d590*/  HFMA2.MMA R42, R77, R29, R115 ;  /* 0x0000001d4d2a7235 */ /* 0x000fe40000000073 */
[-C--:B-1----:R-:W-:Y:S01]  /*d5a0*/  HFMA2.MMA R23, R23, R32.reuse, RZ ;  /* 0x0000002017177235 */ /* 0x082fe200000000ff */
[-C--:B------:R-:W-:Y:S01]  /*d5b0*/  HFMA2 R40, R79, R29.reuse, R40 ;  /* 0x0000001d4f287231 */ /* 0x080fe20000000028 */
[----:B------:R-:W-:Y:S01]  /*d5c0*/  HFMA2.MMA R20, R20, R32, RZ ;  /* 0x0000002014147235 */ /* 0x000fe200000000ff */
[----:B------:R-:W-:-:S02]  /*d5d0*/  HFMA2 R41, R47, R29, R28 ;  /* 0x0000001d2f297231 */ /* 0x000fc4000000001c */
[-C--:B------:R-:W-:Y:S02]  /*d5e0*/  HFMA2 R22, R22, R32.reuse, RZ.H0_H0 ;  /* 0x0000002016167231 */ /* 0x080fe400000400ff */
[----:B------:R-:W-:Y:S01]  /*d5f0*/  HFMA2 R32, R17, R32, RZ.H0_H0 ;  /* 0x0000002011207231 */ /* 0x000fe200000400ff */
[----:B------:R-:W-:Y:S01]  /*d600*/  HFMA2.MMA R17, R19, R33, R23 ;  /* 0x0000002113117235 */ /* 0x000fe20000000017 */
[-C--:B------:R-:W-:Y:S01]  /*d610*/  HFMA2 R29, R85, R30.reuse, R40 ;  /* 0x0000001e551d7231 */ /* 0x080fe20000000028 */
[-C--:B------:R-:W-:Y:S01]  /*d620*/  HFMA2.MMA R28, R86, R30.reuse, R43 ;  /* 0x0000001e561c7235 */ /* 0x080fe2000000002b */
[----:B------:R-:W-:Y:S01]  /*d630*/  HFMA2 R115, R83, R30, R41 ;  /* 0x0000001e53737231 */ /* 0x000fe20000000029 */
[----:B------:R-:W-:Y:S02]  /*d640*/  HFMA2.MMA R114, R84, R30, R42 ;  /* 0x0000001e54727235 */ /* 0x000fe4000000002a */
[----:B------:R-:W0:Y:S01]  /*d650*/  LDS.128 R40, [UR4+0x220] ;  /* 0x00022004ff287984 */ /* 0x000e220008000c00 */
[----:B------:R-:W-:Y:S01]  /*d660*/  HFMA2.MMA R18, R18, R33, R20 ;  /* 0x0000002112127235 */ /* 0x000fe20000000014 */
[----:B------:R-:W-:Y:S01]  /*d670*/  HFMA2 R24, R24, R33, R22 ;  /* 0x0000002118187231 */ /* 0x000fe20000000016 */
[----:B------:R-:W-:-:S04]  /*d680*/  HFMA2.MMA R17, R25, R34, R17 ;  /* 0x0000002219117235 */ /* 0x000fc80000000011 */
[----:B------:R-:W-:Y:S01]  /*d690*/  HFMA2.MMA R18, R0, R34, R18 ;  /* 0x0000002200127235 */ /* 0x000fe20000000012 */
[----:B------:R-:W-:Y:S01]  /*d6a0*/  HFMA2 R2, R2, R34, R24 ;  /* 0x0000002202027231 */ /* 0x000fe20000000018 */
[----:B------:R-:W-:-:S04]  /*d6b0*/  HFMA2.MMA R24, R4, R35, R17 ;  /* 0x0000002304187235 */ /* 0x000fc80000000011 */
[----:B------:R-:W-:Y:S02]  /*d6c0*/  HFMA2.MMA R18, R26, R35, R18 ;  /* 0x000000231a127235 */ /* 0x000fe40000000012 */
[----:B--2---:R-:W-:-:S04]  /*d6d0*/  HFMA2.MMA R24, R48, R36, R24 ;  /* 0x0000002430187235 */ /* 0x004fc80000000018 */
[----:B------:R-:W-:Y:S01]  /*d6e0*/  HFMA2.MMA R27, R27, R36, R18 ;  /* 0x000000241b1b7235 */ /* 0x000fe20000000012 */
[----:B------:R-:W-:Y:S01]  /*d6f0*/  HFMA2 R32, R21, R33, R32 ;  /* 0x0000002115207231 */ /* 0x000fe20000000020 */
[-C--:B------:R-:W-:Y:S01]  /*d700*/  HFMA2.MMA R19, R53, R37.reuse, R24 ;  /* 0x0000002535137235 */ /* 0x080fe20000000018 */
[----:B------:R-:W1:Y:S03]  /*d710*/  LDS.128 R20, [UR4+0x230] ;  /* 0x00023004ff147984 */ /* 0x000e660008000c00 */
[----:B------:R-:W-:Y:S01]  /*d720*/  HFMA2.MMA R27, R54, R37, R27 ;  /* 0x00000025361b7235 */ /* 0x000fe2000000001b */
[----:B------:R-:W-:Y:S01]  /*d730*/  HFMA2 R32, R3, R34, R32 ;  /* 0x0000002203207231 */ /* 0x000fe20000000020 */
[-C--:B------:R-:W-:Y:S01]  /*d740*/  HFMA2.MMA R19, R55, R38.reuse, R19 ;  /* 0x0000002637137235 */ /* 0x080fe20000000013 */
        /* <DEDUP_REMOVED lines=8> */
[----:B0-----:R-:W-:Y:S01]  /*d7d0*/  HFMA2.MMA R33, R66, R40, R33 ;  /* 0x0000002842217235 */ /* 0x001fe20000000021 */
[----:B------:R-:W-:-:S03]  /*d7e0*/  HFMA2 R25, R51, R37, R25 ;  /* 0x0000002533197231 */ /* 0x000fc60000000019 */
        /* <DEDUP_REMOVED lines=17> */
[-C--:B-1----:R-:W-:Y:S02]  /*d900*/  HFMA2.MMA R41, R82, R20.reuse, R41 ;  /* 0x0000001452297235 */ /* 0x082fe40000000029 */
[----:B------:R-:W-:Y:S01]  /*d910*/  HFMA2.MMA R39, R78, R20, R39 ;  /* 0x000000144e277235 */ /* 0x000fe20000000027 */
[----:B------:R-:W-:-:S02]  /*d920*/  HFMA2 R40, R74, R43, R37 ;  /* 0x0000002b4a287231 */ /* 0x000fc40000000025 */
[----:B------:R-:W-:Y:S01]  /*d930*/  HFMA2 R38, R46, R43, R26 ;  /* 0x0000002b2e267231 */ /* 0x000fe2000000001a */
[-C--:B------:R-:W-:Y:S02]  /*d940*/  HFMA2.MMA R43, R81, R21.reuse, R41 ;  /* 0x00000015512b7235 */ /* 0x080fe40000000029 */
        /* <DEDUP_REMOVED lines=9> */
[-C--:B------:R-:W-:Y:S01]  /*d9e0*/  HFMA2 R40, R85, R22.reuse, R40 ;  /* 0x0000001655287231 */ /* 0x080fe20000000028 */
[C---:B------:R-:W-:Y:S01]  /*d9f0*/  HFMA2.MMA R30, R88.reuse, R31, R114 ;  /* 0x0000001f581e7235 */ /* 0x040fe20000000072 */
[----:B------:R-:W-:Y:S01]  /*da00*/  IADD3 R108, R108, 0x20, RZ ;  /* 0x000000206c6c7810 */ /* 0x000fe20007ffe0ff */
[----:B------:R-:W-:Y:S01]  /*da10*/  HFMA2.MMA R44, R88, R23, R44 ;  /* 0x00000017582c7235 */ /* 0x000fe2000000002c */
[----:B------:R-:W-:-:S02]  /*da20*/  HFMA2 R38, R83, R22, R38 ;  /* 0x0000001653267231 */ /* 0x000fc40000000026 */
[C---:B------:R-:W-:Y:S02]  /*da30*/  HFMA2 R29, R89.reuse, R31, R29 ;  /* 0x0000001f591d7231 */ /* 0x040fe4000000001d */
[----:B------:R-:W-:Y:S01]  /*da40*/  HFMA2 R40, R89, R23, R40 ;  /* 0x0000001759287231 */ /* 0x000fe20000000028 */
[C---:B------:R-:W-:Y:S01]  /*da50*/  ISETP.GE.AND P0, PT, R108.reuse, c[0x0][0x1b0], PT ;  /* 0x00006c006c007a0c */ /* 0x040fe20003f06270 */
[C---:B------:R-:W-:Y:S01]  /*da60*/  HFMA2 R31, R87.reuse, R31, R115 ;  /* 0x0000001f571f7231 */ /* 0x040fe20000000073 */
[----:B------:R-:W-:Y:S01]  /*da70*/  ISETP.LT.AND P1, PT, R108, R111, PT ;  /* 0x0000006f6c00720c */ /* 0x000fe20003f21270 */
[----:B------:R-:W-:Y:S02]  /*da80*/  HFMA2 R38, R87, R23, R38 ;  /* 0x0000001757267231 */ /* 0x000fe40000000026 */
        /* <DEDUP_REMOVED lines=10> */
[----:B------:R-:W-:Y:S01]  /*db30*/  IMAD.MOV.U32 R0, RZ, RZ, R5 ;  /* 0x000000ffff007224 */ /* 0x000fe200078e0005 */
        /* <DEDUP_REMOVED lines=12> */
[-C--:B------:R-:W-:Y:S01]  /*dc00*/  HFMA2.MMA R14, R94, R3.reuse, R14 ;  /* 0x000000035e0e7235 */ /* 0x080fe2000000000e */
[-C--:B------:R-:W-:Y:S01]  /*dc10*/  HFMA2 R13, R92, R5.reuse, R13 ;  /* 0x000000055c0d7231 */ /* 0x080fe2000000000d */
[-C--:B------:R-:W-:Y:S01]  /*dc20*/  HFMA2.MMA R12, R98, R3.reuse, R12 ;  /* 0x00000003620c7235 */ /* 0x080fe2000000000c */
[-C--:B------:R-:W-:Y:S01]  /*dc30*/  HFMA2 R11, R96, R5.reuse, R11 ;  /* 0x00000005600b7231 */ /* 0x080fe2000000000b */
[-C--:B------:R-:W-:Y:S01]  /*dc40*/  HFMA2.MMA R10, R104, R3.reuse, R10 ;  /* 0x00000003680a7235 */ /* 0x080fe2000000000a */
[-C--:B------:R-:W-:Y:S01]  /*dc50*/  HFMA2 R9, R106, R5.reuse, R9 ;  /* 0x000000056a097231 */ /* 0x080fe20000000009 */
[-C--:B------:R-:W-:Y:S01]  /*dc60*/  HFMA2.MMA R8, R28, R3.reuse, R8 ;  /* 0x000000031c087235 */ /* 0x080fe20000000008 */
[-C--:B------:R-:W-:Y:S01]  /*dc70*/  HFMA2 R7, R30, R5.reuse, R7 ;  /* 0x000000051e077231 */ /* 0x080fe20000000007 */
[----:B------:R-:W-:Y:S01]  /*dc80*/  HFMA2.MMA R6, R45, R3, R6 ;  /* 0x000000032d067235 */ /* 0x000fe20000000006 */
[----:B------:R-:W-:Y:S01]  /*dc90*/  HFMA2 R5, R44, R5, R0 ;  /* 0x000000052c057231 */ /* 0x000fe20000000000 */
[----:B------:R-:W-:Y:S05]  /*dca0*/  @!P0 BRA P1, `(.L_x_3231) ;  /* 0xffffd6b000008947 */ /* 0x000fea000083ffff */
.L_x_3230:
[----:B------:R-:W-:-:S04]  /*dcb0*/  ISETP.GE.AND P0, PT, R108, R111, PT ;  /* 0x0000006f6c00720c */ /* 0x000fc80003f06270 */
[----:B------:R-:W-:-:S13]  /*dcc0*/  ISETP.GE.OR P0, PT, R108, c[0x0][0x1b4], P0 ;  /* 0x00006d006c007a0c */ /* 0x000fda0000706670 */
[----:B------:R-:W-:Y:S05]  /*dcd0*/  @P0 BRA `(.L_x_3232) ;  /* 0x00005a9000000947 */ /* 0x000fea0003800000 */
.L_x_3233:
[C---:B------:R-:W-:Y:S01]  /*dce0*/  ISETP.NE.AND P0, PT, R108.reuse, R102, PT ;  /* 0x000000666c00720c */ /* 0x040fe20003f05270 */
[----:B------:R-:W2:Y:S04]  /*dcf0*/  LDG.E.128.CONSTANT R16, [R112.64] ;  /* 0x0000000670107981 */ /* 0x000ea8000c1e9d00 */
[----:B------:R-:W0:Y:S08]  /*dd00*/  LDS.64 R28, [UR4] ;  /* 0x00000004ff1c7984 */ /* 0x000e300008000a00 */
[----:B------:R-:W-:Y:S01]  /*dd10*/  @!P0 LEA R20, R108, 0x1, 0x1 ;  /* 0x000000016c148811 */ /* 0x000fe200078e08ff */
[----:B------:R-:W-:-:S04]  /*dd20*/  @!P0 IMAD.MOV.U32 R21, RZ, RZ, 0x2 ;  /* 0x00000002ff158424 */ /* 0x000fc800078e00ff */
[----:B------:R-:W-:-:S06]  /*dd30*/  @!P0 IMAD.WIDE R20, R20, R21, c[0x0][0x198] ;  /* 0x0000660014148625 */ /* 0x000fcc00078e0215 */
[----:B------:R1:W3:Y:S01]  /*dd40*/  @!P0 LDG.E.U16.CONSTANT R21, [R20.64] ;  /* 0x0000000614158981 */ /* 0x0002e2000c1e9500 */
[----:B------:R-:W-:-:S05]  /*dd50*/  @!P0 IADD3 R103, R103, 0x1, RZ ;  /* 0x0000000167678810 */ /* 0x000fca0007ffe0ff */
[----:B------:R-:W-:-:S06]  /*dd60*/  @!P0 IMAD R2, R103, 0x8, R1 ;  /* 0x0000000867028824 */ /* 0x000fcc00078e0201 */
        /* <DEDUP_REMOVED lines=11> */
[----:B-1----:R-:W-:Y:S02]  /*de20*/  LOP3.LUT R20, R17, 0xf000f0, RZ, 0xc0, !PT ;  /* 0x00f000f011147812 */ /* 0x002fe400078ec0ff */
[----:B------:R-:W-:Y:S02]  /*de30*/  SHF.R.U32.HI R22, RZ, 0x8, R17 ;  /* 0x00000008ff167819 */ /* 0x000fe40000011611 */
[----:B------:R-:W-:-:S02]  /*de40*/  LOP3.LUT R26, R18, 0xf000f0, RZ, 0xc0, !PT ;  /* 0x00f000f0121a7812 */ /* 0x000fc400078ec0ff */
[----:B------:R-:W-:Y:S02]  /*de50*/  SHF.R.U32.HI R23, RZ, 0x8, R18 ;  /* 0x00000008ff177819 */ /* 0x000fe40000011612 */
[----:B------:R-:W-:Y:S01]  /*de60*/  LOP3.LUT R17, R16, 0x64006400, RZ, 0xfc, !PT ;  /* 0x6400640010117812 */ /* 0x000fe200078efcff */
[----:B------:R-:W-:Y:S01]  /*de70*/  HADD2 R16, R4, -1032, -1032 ;  /* 0xe408e40804107430 */ /* 0x000fe20000000000 */
[----:B---3--:R-:W-:Y:S01]  /*de80*/  @!P0 IMAD.IADD R102, R21, 0x1, R108 ;  /* 0x0000000115668824 */ /* 0x008fe200078e026c */
[----:B------:R-:W-:Y:S02]  /*de90*/  LOP3.LUT R21, R18, 0xf000f, RZ, 0xc0, !PT ;  /* 0x000f000f12157812 */ /* 0x000fe400078ec0ff */
[C---:B------:R-:W-:Y:S02]  /*dea0*/  LOP3.LUT R18, R19.reuse, 0xf000f, RZ, 0xc0, !PT ;  /* 0x000f000f13127812 */ /* 0x040fe400078ec0ff */
[----:B------:R-:W-:Y:S02]  /*deb0*/  LOP3.LUT R27, R19, 0xf000f0, RZ, 0xc0, !PT ;  /* 0x00f000f0131b7812 */ /* 0x000fe400078ec0ff */
[----:B------:R-:W-:Y:S01]  /*dec0*/  SHF.R.U32.HI R15, RZ, 0x8, R19 ;  /* 0x00000008ff0f7819 */ /* 0x000fe20000011613 */
[----:B------:R-:W-:Y:S01]  /*ded0*/  HADD2.F32 R4, -RZ, R16.H0_H0 ;  /* 0x20000010ff047230 */ /* 0x000fe20000004100 */
[----:B------:R-:W-:Y:S01]  /*dee0*/  LOP3.LUT R19, R18, 0x64006400, RZ, 0xfc, !PT ;  /* 0x6400640012137812 */ /* 0x000fe200078efcff */
[----:B------:R-:W-:-:S02]  /*def0*/  HADD2 R18, R17, -1032, -1032 ;  /* 0xe408e40811127430 */ /* 0x000fc40000000000 */
[----:B------:R-:W-:Y:S02]  /*df00*/  HADD2.F32 R30, -RZ, R16.H1_H1 ;  /* 0x30000010ff1e7230 */ /* 0x000fe40000004100 */
[----:B------:R-:W0:Y:S01]  /*df10*/  LDS.64 R16, [UR4+0x8] ;  /* 0x00000804ff107984 */ /* 0x000e220008000a00 */
[----:B------:R-:W-:Y:S01]  /*df20*/  LOP3.LUT R21, R21, 0x64006400, RZ, 0xfc, !PT ;  /* 0x6400640015157812 */ /* 0x000fe200078efcff */
[----:B------:R-:W-:-:S04]  /*df30*/  HADD2 R19, R19, -1032, -1032 ;  /* 0xe408e40813137430 */ /* 0x000fc80000000000 */
[----:B------:R-:W-:Y:S01]  /*df40*/  HADD2 R21, R21, -1032, -1032 ;  /* 0xe408e40815157430 */ /* 0x000fe20000000000 */
[----:B------:R-:W-:Y:S01]  /*df50*/  LOP3.LUT R25, R25, 0x64006400, RZ, 0xfc, !PT ;  /* 0x6400640019197812 */ /* 0x000fe200078efcff */
[--C-:B------:R-:W-:Y:S02]  /*df60*/  HADD2.F32 R31, -RZ, R18.reuse.H0_H0 ;  /* 0x20000012ff1f7230 */ /* 0x100fe40000004100 */
[----:B------:R-:W-:Y:S02]  /*df70*/  HADD2.F32 R35, -RZ, R19.H0_H0 ;  /* 0x20000013ff237230 */ /* 0x000fe40000004100 */
[--C-:B------:R-:W-:Y:S02]  /*df80*/  HADD2.F32 R33, -RZ, R21.reuse.H0_H0 ;  /* 0x20000015ff217230 */ /* 0x100fe40000004100 */
[----:B------:R-:W-:Y:S01]  /*df90*/  HADD2.F32 R32, -RZ, R21.H1_H1 ;  /* 0x30000015ff207230 */ /* 0x000fe20000004100 */
[----:B------:R-:W-:Y:S01]  /*dfa0*/  LOP3.LUT R21, R26, 0x64006400, RZ, 0xfc, !PT ;  /* 0x640064001a157812 */ /* 0x000fe200078efcff */
[----:B------:R-:W-:Y:S01]  /*dfb0*/  HADD2.F32 R36, -RZ, R19.H1_H1 ;  /* 0x30000013ff247230 */ /* 0x000fe20000004100 */
[----:B------:R-:W-:Y:S01]  /*dfc0*/  LOP3.LUT R19, R20, 0x64006400, RZ, 0xfc, !PT ;  /* 0x6400640014137812 */ /* 0x000fe200078efcff */
[----:B------:R-:W-:Y:S01]  /*dfd0*/  HADD2.F32 R34, -RZ, R18.H1_H1 ;  /* 0x30000012ff227230 */ /* 0x000fe20000004100 */
[----:B------:R-:W-:Y:S01]  /*dfe0*/  FFMA.FTZ R18, R4, R38, RZ ;  /* 0x0000002604127223 */ /* 0x000fe200000100ff */
[----:B------:R-:W-:Y:S01]  /*dff0*/  HFMA2 R25, R25, R0.H0_H0, -72, -72 ;  /* 0xd480d48019197431 */ /* 0x000fe20000040000 */
[----:B------:R-:W-:-:S02]  /*e000*/  FFMA.FTZ R20, R38, R31, RZ ;  /* 0x0000001f26147223 */ /* 0x000fc400000100ff */
[C---:B------:R-:W-:Y:S02]  /*e010*/  FFMA.FTZ R26, R38.reuse, R33, RZ ;  /* 0x00000021261a7223 */ /* 0x040fe400000100ff */
[----:B------:R-:W-:Y:S01]  /*e020*/  FFMA.FTZ R38, R38, R35, RZ ;  /* 0x0000002326267223 */ /* 0x000fe200000100ff */
[----:B------:R-:W-:Y:S01]  /*e030*/  LOP3.LUT R27, R27, 0x64006400, RZ, 0xfc, !PT ;  /* 0x640064001b1b7812 */ /* 0x000fe200078efcff */
[----:B------:R-:W-:Y:S02]  /*e040*/  FFMA.FTZ R18, R30, R37, R18 ;  /* 0x000000251e127223 */ /* 0x000fe40000010012 */
[C---:B------:R-:W-:Y:S02]  /*e050*/  FFMA.FTZ R20, R37.reuse, R34, R20 ;  /* 0x0000002225147223 */ /* 0x040fe40000010014 */
[C---:B------:R-:W-:Y:S02]  /*e060*/  FFMA.FTZ R26, R37.reuse, R32, R26 ;  /* 0x00000020251a7223 */ /* 0x040fe4000001001a */
[----:B------:R-:W-:Y:S01]  /*e070*/  FFMA.FTZ R28, R37, R36, R38 ;  /* 0x00000024251c7223 */ /* 0x000fe20000010026 */
[----:B------:R-:W-:-:S02]  /*e080*/  HADD2.F32 R37, -RZ, R25.H0_H0 ;  /* 0x20000019ff257230 */ /* 0x000fc40000004100 */
[-C--:B------:R-:W-:Y:S02]  /*e090*/  HFMA2 R19, R19, R0.reuse.H0_H0, -72, -72 ;  /* 0xd480d48013137431 */ /* 0x080fe40000040000 */
[-C--:B------:R-:W-:Y:S01]  /*e0a0*/  HFMA2 R21, R21, R0.reuse.H0_H0, -72, -72 ;  /* 0xd480d48015157431 */ /* 0x080fe20000040000 */
[----:B------:R-:W-:Y:S01]  /*e0b0*/  FFMA.FTZ R18, R37, R45, R18 ;  /* 0x0000002d25127223 */ /* 0x000fe20000010012 */
[----:B------:R-:W-:Y:S02]  /*e0c0*/  HADD2.F32 R38, -RZ, R25.H1_H1 ;  /* 0x30000019ff267230 */ /* 0x000fe40000004100 */
[----:B------:R-:W-:Y:S02]  /*e0d0*/  HFMA2 R27, R27, R0.H0_H0, -72, -72 ;  /* 0xd480d4801b1b7431 */ /* 0x000fe40000040000 */
[--C-:B------:R-:W-:Y:S01]  /*e0e0*/  HADD2.F32 R39, -RZ, R19.reuse.H0_H0 ;  /* 0x20000013ff277230 */ /* 0x100fe20000004100 */
[----:B------:R-:W-:Y:S01]  /*e0f0*/  FFMA.FTZ R49, R38, R29, R18 ;  /* 0x0000001d26317223 */ /* 0x000fe20000010012 */
[----:B------:R-:W-:Y:S01]  /*e100*/  HADD2.F32 R41, -RZ, R19.H1_H1 ;  /* 0x30000013ff297230 */ /* 0x000fe20000004100 */
[----:B------:R-:W-:Y:S01]  /*e110*/  LOP3.LUT R18, R23, 0xf000f, RZ, 0xc0, !PT ;  /* 0x000f000f17127812 */ /* 0x000fe200078ec0ff */
[----:B------:R-:W-:Y:S01]  /*e120*/  HADD2.F32 R40, -RZ, R21.H0_H0 ;  /* 0x20000015ff287230 */ /* 0x000fe20000004100 */
[----:B------:R-:W-:Y:S01]  /*e130*/  LOP3.LUT R19, R15, 0xf000f, RZ, 0xc0, !PT ;  /* 0x000f000f0f137812 */ /* 0x000fe200078ec0ff */
[----:B------:R-:W-:-:S02]  /*e140*/  HADD2.F32 R44, -RZ, R27.H0_H0 ;  /* 0x2000001bff2c7230 */ /* 0x000fc40000004100 */
[--C-:B0-----:R-:W-:Y:S02]  /*e150*/  HADD2.F32 R50, -RZ, R16.reuse.H0_H0 ;  /* 0x20000010ff327230 */ /* 0x101fe40000004100 */
[----:B------:R-:W-:Y:S01]  /*e160*/  HADD2.F32 R53, -RZ, R16.H1_H1 ;  /* 0x30000010ff357230 */ /* 0x000fe20000004100 */
[----:B------:R-:W-:Y:S01]  /*e170*/  LOP3.LUT R16, R24, 0xf000f, RZ, 0xc0, !PT ;  /* 0x000f000f18107812 */ /* 0x000fe200078ec0ff */
[--C-:B------:R-:W-:Y:S02]  /*e180*/  HADD2.F32 R61, -RZ, R17.reuse.H0_H0 ;  /* 0x20000011ff3d7230 */ /* 0x100fe40000004100 */
[----:B------:R-:W-:Y:S01]  /*e190*/  HADD2.F32 R62, -RZ, R17.H1_H1 ;  /* 0x30000011ff3e7230 */ /* 0x000fe20000004100 */
[----:B------:R-:W-:Y:S01]  /*e1a0*/  LOP3.LUT R17, R22, 0xf000f, RZ, 0xc0, !PT ;  /* 0x000f000f16117812 */ /* 0x000fe200078ec0ff */
[----:B------:R-:W-:Y:S01]  /*e1b0*/  HADD2.F32 R42, -RZ, R27.H1_H1 ;  /* 0x3000001bff2a7230 */ /* 0x000fe20000004100 */
[----:B------:R-:W-:Y:S01]  /*e1c0*/  IMAD.MOV.U32 R27, RZ, RZ, 0x4 ;  /* 0x00000004ff1b7424 */ /* 0x000fe200078e00ff */
[----:B------:R-:W-:Y:S01]  /*e1d0*/  HADD2.F32 R43, -RZ, R21.H1_H1 ;  /* 0x30000015ff2b7230 */ /* 0x000fe20000004100 */
[C---:B------:R-:W-:Y:S01]  /*e1e0*/  FFMA.FTZ R20, R45.reuse, R39, R20 ;  /* 0x000000272d147223 */ /* 0x040fe20000010014 */
[----:B------:R-:W-:Y:S01]  /*e1f0*/  LOP3.LUT R16, R16, 0x64006400, RZ, 0xfc, !PT ;  /* 0x6400640010107812 */ /* 0x000fe200078efcff */
[----:B------:R-:W-:Y:S01]  /*e200*/  FFMA.FTZ R26, R45, R40, R26 ;  /* 0x000000282d1a7223 */ /* 0x000fe2000001001a */
[----:B------:R-:W-:Y:S01]  /*e210*/  LOP3.LUT R17, R17, 0x64006400, RZ, 0xfc, !PT ;  /* 0x6400640011117812 */ /* 0x000fe200078efcff */
[----:B------:R-:W-:Y:S01]  /*e220*/  FFMA.FTZ R28, R45, R44, R28 ;  /* 0x0000002c2d1c7223 */ /* 0x000fe2000001001c */
[----:B------:R-:W-:Y:S01]  /*e230*/  LOP3.LUT R18, R18, 0x64006400, RZ, 0xfc, !PT ;  /* 0x6400640012127812 */ /* 0x000fe200078efcff */
[----:B------:R-:W-:Y:S01]  /*e240*/  IMAD.WIDE R112, R27, c[0x0][0x18c], R112 ;  /* 0x000063001b707a25 */ /* 0x000fe200078e0270 */
[----:B------:R-:W-:Y:S01]  /*e250*/  LOP3.LUT R19, R19, 0x64006400, RZ, 0xfc, !PT ;  /* 0x6400640013137812 */ /* 0x000fe200078efcff */
[----:B------:R-:W-:-:S02]  /*e260*/  HADD2 R25, R16, -1032, -1032 ;  /* 0xe408e40810197430 */ /* 0x000fc40000000000 */
[C---:B------:R-:W-:Y:S02]  /*e270*/  FFMA.FTZ R51, R29.reuse, R41, R20 ;  /* 0x000000291d337223 */ /* 0x040fe40000010014 */
[C---:B------:R-:W-:Y:S01]  /*e280*/  FFMA.FTZ R57, R29.reuse, R43, R26 ;  /* 0x0000002b1d397223 */ /* 0x040fe2000001001a */
[----:B------:R-:W-:Y:S01]  /*e290*/  HADD2 R26, R17, -1032, -1032 ;  /* 0xe408e408111a7430 */ /* 0x000fe20000000000 */
[----:B------:R-:W-:Y:S01]  /*e2a0*/  FFMA.FTZ R52, R29, R42, R28 ;  /* 0x0000002a1d347223 */ /* 0x000fe2000001001c */
[----:B------:R-:W-:Y:S01]  /*e2b0*/  HADD2 R28, R18, -1032, -1032 ;  /* 0xe408e408121c7430 */ /* 0x000fe20000000000 */
[----:B------:R-:W0:Y:S01]  /*e2c0*/  LDS.64 R20, [UR4+0x80] ;  /* 0x00008004ff147984 */ /* 0x000e220008000a00 */
[----:B------:R-:W-:-:S03]  /*e2d0*/  HADD2 R29, R19, -1032, -1032 ;  /* 0xe408e408131d7430 */ /* 0x000fc60000000000 */
[----:B------:R-:W2:Y:S01]  /*e2e0*/  LDG.E.128.CONSTANT R16, [R112.64] ;  /* 0x0000000670107981 */ /* 0x000ea2000c1e9d00 */
[----:B------:R-:W-:Y:S02]  /*e2f0*/  HADD2.F32 R46, -RZ, R28.H0_H0 ;  /* 0x2000001cff2e7230 */ /* 0x000fe40000004100 */
[----:B------:R-:W-:Y:S02]  /*e300*/  HADD2.F32 R48, -RZ, R25.H0_H0 ;  /* 0x20000019ff307230 */ /* 0x000fe40000004100 */
[----:B------:R-:W-:Y:S02]  /*e310*/  HADD2.F32 R47, -RZ, R26.H0_H0 ;  /* 0x2000001aff2f7230 */ /* 0x000fe40000004100 */
[----:B------:R-:W-:Y:S01]  /*e320*/  HADD2.F32 R45, -RZ, R29.H0_H0 ;  /* 0x2000001dff2d7230 */ /* 0x000fe20000004100 */
[----:B------:R-:W-:Y:S01]  /*e330*/  FFMA.FTZ R56, R50, R46, R57 ;  /* 0x0000002e32387223 */ /* 0x000fe20000010039 */
[----:B------:R-:W-:Y:S01]  /*e340*/  LOP3.LUT R24, R24, 0xf000f0, RZ, 0xc0, !PT ;  /* 0x00f000f018187812 */ /* 0x000fe200078ec0ff */
[----:B------:R-:W-:-:S02]  /*e350*/  FFMA.FTZ R54, R48, R50, R49 ;  /* 0x0000003230367223 */ /* 0x000fc40000010031 */
[C---:B------:R-:W-:Y:S02]  /*e360*/  FFMA.FTZ R55, R50.reuse, R47, R51 ;  /* 0x0000002f32377223 */ /* 0x040fe40000010033 */
[----:B------:R-:W-:Y:S01]  /*e370*/  FFMA.FTZ R57, R50, R45, R52 ;  /* 0x0000002d32397223 */ /* 0x000fe20000010034 */
[----:B------:R-:W-:Y:S01]  /*e380*/  HADD2.F32 R50, -RZ, R26.H1_H1 ;  /* 0x3000001aff327230 */ /* 0x000fe20000004100 */
[----:B------:R-:W-:Y:S02]  /*e390*/  LOP3.LUT R26, R23, 0xf000f0, RZ, 0xc0, !PT ;  /* 0x00f000f0171a7812 */ /* 0x000fe400078ec0ff */
[----:B------:R-:W-:Y:S02]  /*e3a0*/  LOP3.LUT R23, R24, 0x64006400, RZ, 0xfc, !PT ;  /* 0x6400640018177812 */ /* 0x000fe400078efcff */
[----:B------:R-:W-:Y:S02]  /*e3b0*/  LOP3.LUT R22, R22, 0xf000f0, RZ, 0xc0, !PT ;  /* 0x00f000f016167812 */ /* 0x000fe400078ec0ff */
[----:B------:R-:W-:Y:S01]  /*e3c0*/  LOP3.LUT R24, R15, 0xf000f0, RZ, 0xc0, !PT ;  /* 0x00f000f00f187812 */ /* 0x000fe200078ec0ff */
[----:B------:R-:W-:Y:S01]  /*e3d0*/  HADD2.F32 R49, -RZ, R25.H1_H1 ;  /* 0x30000019ff317230 */ /* 0x000fe20000004100 */
[----:B------:R-:W-:Y:S01]  /*e3e0*/  FFMA.FTZ R64, R53, R50, R55 ;  /* 0x0000003235407223 */ /* 0x000fe20000010037 */
[----:B------:R-:W-:-:S02]  /*e3f0*/  HADD2.F32 R51, -RZ, R28.H1_H1 ;  /* 0x3000001cff337230 */ /* 0x000fc40000004100 */
[----:B------:R-:W-:Y:S01]  /*e400*/  HADD2.F32 R52, -RZ, R29.H1_H1 ;  /* 0x3000001dff347230 */ /* 0x000fe20000004100 */
[----:B------:R-:W-:Y:S01]  /*e410*/  LOP3.LUT R25, R22, 0x64006400, RZ, 0xfc, !PT ;  /* 0x6400640016197812 */ /* 0x000fe200078efcff */
[-C--:B------:R-:W-:Y:S01]  /*e420*/  HFMA2 R15, R23, R0.reuse.H0_H0, -72, -72 ;  /* 0xd480d480170f7431 */ /* 0x080fe20000040000 */
[----:B------:R-:W-:Y:S02]  /*e430*/  LOP3.LUT R29, R26, 0x64006400, RZ, 0xfc, !PT ;  /* 0x640064001a1d7812 */ /* 0x000fe400078efcff */
[----:B------:R-:W-:Y:S01]  /*e440*/  LOP3.LUT R55, R24, 0x64006400, RZ, 0xfc, !PT ;  /* 0x6400640018377812 */ /* 0x000fe200078efcff */
[----:B------:R-:W-:Y:S01]  /*e450*/  FFMA.FTZ R28, R49, R53, R54 ;  /* 0x00000035311c7223 */ /* 0x000fe20000010036 */
[--C-:B------:R-:W-:Y:S01]  /*e460*/  HADD2.F32 R54, -RZ, R15.reuse.H1_H1 ;  /* 0x3000000fff367230 */ /* 0x100fe20000004100 */
[C---:B------:R-:W-:Y:S02]  /*e470*/  FFMA.FTZ R63, R53.reuse, R51, R56 ;  /* 0x00000033353f7223 */ /* 0x040fe40000010038 */
[----:B------:R-:W-:Y:S01]  /*e480*/  FFMA.FTZ R65, R53, R52, R57 ;  /* 0x0000003435417223 */ /* 0x000fe20000010039 */
[----:B------:R-:W-:Y:S01]  /*e490*/  HADD2.F32 R53, -RZ, R15.H0_H0 ;  /* 0x2000000fff357230 */ /* 0x000fe20000004100 */
[----:B------:R-:W1:Y:S01]  /*e4a0*/  LDS.64 R22, [UR4+0x88] ;  /* 0x00008804ff167984 */ /* 0x000e620008000a00 */
[----:B------:R-:W-:-:S02]  /*e4b0*/  HFMA2 R25, R25, R0.H0_H0, -72, -72 ;  /* 0xd480d48019197431 */ /* 0x000fc40000040000 */
[-C--:B------:R-:W-:Y:S02]  /*e4c0*/  HFMA2 R29, R29, R0.reuse.H0_H0, -72, -72 ;  /* 0xd480d4801d1d7431 */ /* 0x080fe40000040000 */
[----:B------:R-:W-:Y:S02]  /*e4d0*/  HFMA2 R15, R55, R0.H0_H0, -72, -72 ;  /* 0xd480d480370f7431 */ /* 0x000fe40000040000 */
[----:B------:R-:W-:Y:S02]  /*e4e0*/  HADD2.F32 R55, -RZ, R25.H0_H0 ;  /* 0x20000019ff377230 */ /* 0x000fe40000004100 */
[----:B------:R-:W-:Y:S02]  /*e4f0*/  HADD2.F32 R58, -RZ, R29.H0_H0 ;  /* 0x2000001dff3a7230 */ /* 0x000fe40000004100 */
[--C-:B------:R-:W-:Y:S02]  /*e500*/  HADD2.F32 R60, -RZ, R15.reuse.H0_H0 ;  /* 0x2000000fff3c7230 */ /* 0x100fe40000004100 */
[----:B------:R-:W-:Y:S01]  /*e510*/  HADD2.F32 R56, -RZ, R15.H1_H1 ;  /* 0x3000000fff387230 */ /* 0x000fe20000004100 */
[----:B------:R-:W-:Y:S01]  /*e520*/  FFMA.FTZ R15, R53, R61, R28 ;  /* 0x0000003d350f7223 */ /* 0x000fe2000001001c */
[----:B------:R-:W-:Y:S01]  /*e530*/  HADD2.F32 R57, -RZ, R25.H1_H1 ;  /* 0x30000019ff397230 */ /* 0x000fe20000004100 */
[C---:B------:R-:W-:Y:S01]  /*e540*/  FFMA.FTZ R28, R61.reuse, R55, R64 ;  /* 0x000000373d1c7223 */ /* 0x040fe20000010040 */
[----:B------:R-:W-:Y:S01]  /*e550*/  HADD2.F32 R59, -RZ, R29.H1_H1 ;  /* 0x3000001dff3b7230 */ /* 0x000fe20000004100 */
[----:B------:R-:W-:-:S02]  /*e560*/  FFMA.FTZ R26, R61, R58, R63 ;  /* 0x0000003a3d1a7223 */ /* 0x000fc4000001003f */
[----:B------:R-:W-:Y:S01]  /*e570*/  FFMA.FTZ R29, R61, R60, R65 ;  /* 0x0000003c3d1d7223 */ /* 0x000fe20000010041 */
[--C-:B0-----:R-:W-:Y:S01]  /*e580*/  HADD2.F32 R24, -RZ, R20.reuse.H0_H0 ;  /* 0x20000014ff187230 */ /* 0x101fe20000004100 */
[----:B------:R-:W-:Y:S01]  /*e590*/  FFMA.FTZ R15, R54, R62, R15 ;  /* 0x0000003e360f7223 */ /* 0x000fe2000001000f */
[----:B------:R-:W-:Y:S01]  /*e5a0*/  HADD2.F32 R25, -RZ, R20.H1_H1 ;  /* 0x30000014ff197230 */ /* 0x000fe20000004100 */
[C---:B------:R-:W-:Y:S01]  /*e5b0*/  FFMA.FTZ R28, R62.reuse, R57, R28 ;  /* 0x000000393e1c7223 */ /* 0x040fe2000001001c */
[--C-:B------:R-:W-:Y:S01]  /*e5c0*/  HADD2.F32 R63, -RZ, R21.reuse.H0_H0 ;  /* 0x20000015ff3f7230 */ /* 0x100fe20000004100 */
[C---:B------:R-:W-:Y:S02]  /*e5d0*/  FFMA.FTZ R26, R62.reuse, R59, R26 ;  /* 0x0000003b3e1a7223 */ /* 0x040fe4000001001a */
[----:B------:R-:W-:Y:S01]  /*e5e0*/  FFMA.FTZ R29, R62, R56, R29 ;  /* 0x000000383e1d7223 */ /* 0x000fe2000001001d */
[----:B------:R-:W-:Y:S02]  /*e5f0*/  HADD2.F32 R62, -RZ, R21.H1_H1 ;  /* 0x30000015ff3e7230 */ /* 0x000fe40000004100 */
[----:B------:R-:W0:Y:S01]  /*e600*/  LDS.64 R20, [UR4+0x100] ;  /* 0x00010004ff147984 */ /* 0x000e220008000a00 */
        /* <DEDUP_REMOVED lines=8> */
[----:B------:R-:W-:-:S04]  /*e690*/  FFMA.FTZ R25, R37, R63, R24 ;  /* 0x0000003f25197223 */ /* 0x000fc80000010018 */
[-C--:B------:R-:W-:Y:S02]  /*e6a0*/  FFMA.FTZ R61, R38, R62.reuse, R25 ;  /* 0x0000003e263d7223 */ /* 0x080fe40000010019 */
[----:B------:R-:W3:Y:S01]  /*e6b0*/  LDS.64 R24, [UR4+0x108] ;  /* 0x00010804ff187984 */ /* 0x000ee20008000a00 */
[-C--:B------:R-:W-:Y:S02]  /*e6c0*/  FFMA.FTZ R64, R39, R63.reuse, R64 ;  /* 0x0000003f27407223 */ /* 0x080fe40000010040 */
[-C--:B------:R-:W-:Y:S02]  /*e6d0*/  FFMA.FTZ R65, R40, R63.reuse, R65 ;  /* 0x0000003f28417223 */ /* 0x080fe40000010041 */
[----:B------:R-:W-:Y:S02]  /*e6e0*/  FFMA.FTZ R63, R44, R63, R66 ;  /* 0x0000003f2c3f7223 */ /* 0x000fe40000010042 */
[-C--:B------:R-:W-:Y:S02]  /*e6f0*/  FFMA.FTZ R64, R41, R62.reuse, R64 ;  /* 0x0000003e29407223 */ /* 0x080fe40000010040 */
[----:B------:R-:W-:-:S02]  /*e700*/  FFMA.FTZ R67, R43, R62, R65 ;  /* 0x0000003e2b437223 */ /* 0x000fc40000010041 */
[----:B------:R-:W-:Y:S01]  /*e710*/  FFMA.FTZ R66, R42, R62, R63 ;  /* 0x0000003e2a427223 */ /* 0x000fe2000001003f */
[--C-:B-1----:R-:W-:Y:S02]  /*e720*/  HADD2.F32 R62, -RZ, R22.reuse.H0_H0 ;  /* 0x20000016ff3e7230 */ /* 0x102fe40000004100 */
[----:B------:R-:W-:-:S03]  /*e730*/  HADD2.F32 R22, -RZ, R22.H1_H1 ;  /* 0x30000016ff167230 */ /* 0x000fc60000004100 */
[-C--:B------:R-:W-:Y:S02]  /*e740*/  FFMA.FTZ R61, R48, R62.reuse, R61 ;  /* 0x0000003e303d7223 */ /* 0x080fe4000001003d */
[-C--:B------:R-:W-:Y:S02]  /*e750*/  FFMA.FTZ R65, R47, R62.reuse, R64 ;  /* 0x0000003e2f417223 */ /* 0x080fe40000010040 */
[-C--:B------:R-:W-:Y:S01]  /*e760*/  FFMA.FTZ R67, R46, R62.reuse, R67 ;  /* 0x0000003e2e437223 */ /* 0x080fe20000010043 */
[----:B------:R-:W-:Y:S01]  /*e770*/  HADD2.F32 R63, -RZ, R23.H0_H0 ;  /* 0x20000017ff3f7230 */ /* 0x000fe20000004100 */
[----:B------:R-:W-:Y:S01]  /*e780*/  FFMA.FTZ R69, R45, R62, R66 ;  /* 0x0000003e2d457223 */ /* 0x000fe20000010042 */
[----:B----4-:R-:W-:Y:S01]  /*e790*/  @!P0 PRMT R100, R100, 0x5410, R2 ;  /* 0x0000541064648816 */ /* 0x010fe20000000002 */
[-C--:B------:R-:W-:Y:S02]  /*e7a0*/  FFMA.FTZ R62, R49, R22.reuse, R61 ;  /* 0x00000016313e7223 */ /* 0x080fe4000001003d */
[----:B------:R-:W-:-:S02]  /*e7b0*/  FFMA.FTZ R64, R50, R22, R65 ;  /* 0x0000001632407223 */ /* 0x000fc40000010041 */
[-C--:B------:R-:W-:Y:S01]  /*e7c0*/  FFMA.FTZ R67, R51, R22.reuse, R67 ;  /* 0x0000001633437223 */ /* 0x080fe20000010043 */
[----:B------:R-:W-:Y:S01]  /*e7d0*/  HADD2.F32 R23, -RZ, R23.H1_H1 ;  /* 0x30000017ff177230 */ /* 0x000fe20000004100 */
[----:B------:R-:W-:Y:S01]  /*e7e0*/  FFMA.FTZ R69, R52, R22, R69 ;  /* 0x0000001634457223 */ /* 0x000fe20000010045 */
[----:B------:R-:W-:Y:S01]  /*e7f0*/  @!P0 PRMT R100, R2, 0x7632, R100 ;  /* 0x0000763202648816 */ /* 0x000fe20000000064 */
[-C--:B------:R-:W-:Y:S01]  /*e800*/  FFMA.FTZ R62, R53, R63.reuse, R62 ;  /* 0x0000003f353e7223 */ /* 0x080fe2000001003e */
[----:B------:R-:W-:Y:S01]  /*e810*/  @!P0 PRMT R99, R99, 0x5410, R3 ;  /* 0x0000541063638816 */ /* 0x000fe20000000003 */
[-C--:B------:R-:W-:Y:S01]  /*e820*/  FFMA.FTZ R22, R55, R63.reuse, R64 ;  /* 0x0000003f37167223 */ /* 0x080fe20000010040 */
[--C-:B0-----:R-:W-:Y:S01]  /*e830*/  HADD2.F32 R2, -RZ, R20.reuse.H0_H0 ;  /* 0x20000014ff027230 */ /* 0x101fe20000004100 */
[-C--:B------:R-:W-:Y:S01]  /*e840*/  FFMA.FTZ R64, R58, R63.reuse, R67 ;  /* 0x0000003f3a407223 */ /* 0x080fe20000010043 */
[----:B------:R-:W-:Y:S01]  /*e850*/  @!P0 PRMT R99, R3, 0x7632, R99 ;  /* 0x0000763203638816 */ /* 0x000fe20000000063 */
[----:B------:R-:W-:Y:S01]  /*e860*/  FFMA.FTZ R61, R60, R63, R69 ;  /* 0x0000003f3c3d7223 */ /* 0x000fe20000010045 */
[----:B------:R-:W-:Y:S01]  /*e870*/  HADD2.F32 R3, -RZ, R20.H1_H1 ;  /* 0x30000014ff037230 */ /* 0x000fe20000004100 */
[----:B------:R-:W-:-:S02]  /*e880*/  FFMA.FTZ R63, R54, R23, R62 ;  /* 0x00000017363f7223 */ /* 0x000fc4000001003e */
[-C--:B------:R-:W-:Y:S02]  /*e890*/  FFMA.FTZ R62, R59, R23.reuse, R64 ;  /* 0x000000173b3e7223 */ /* 0x080fe40000010040 */
[-C--:B------:R-:W-:Y:S02]  /*e8a0*/  FFMA.FTZ R20, R4, R2.reuse, RZ ;  /* 0x0000000204147223 */ /* 0x080fe400000100ff */
[-C--:B------:R-:W-:Y:S02]  /*e8b0*/  FFMA.FTZ R64, R31, R2.reuse, RZ ;  /* 0x000000021f407223 */ /* 0x080fe400000100ff */
[-C--:B------:R-:W-:Y:S02]  /*e8c0*/  FFMA.FTZ R65, R33, R2.reuse, RZ ;  /* 0x0000000221417223 */ /* 0x080fe400000100ff */
[----:B------:R-:W-:Y:S02]  /*e8d0*/  FFMA.FTZ R2, R35, R2, RZ ;  /* 0x0000000223027223 */ /* 0x000fe400000100ff */
        /* <DEDUP_REMOVED lines=12> */
[----:B---3--:R-:W-:Y:S01]  /*e9a0*/  HADD2.F32 R2, -RZ, R24.H0_H0 ;  /* 0x20000018ff027230 */ /* 0x008fe20000004100 */
        /* <DEDUP_REMOVED lines=19> */
[-C--:B------:R-:W-:Y:S02]  /*eae0*/  FMUL.FTZ R21, R22, R3.reuse ;  /* 0x0000000316157220 */ /* 0x080fe40000410000 */
[----:B------:R-:W0:Y:S01]  /*eaf0*/  LDS.64 R22, [UR4+0x180] ;  /* 0x00018004ff167984 */ /* 0x000e220008000a00 */
[----:B------:R-:W-:Y:S02]  /*eb00*/  HADD2.F32 R25, -RZ, R25.H1_H1 ;  /* 0x30000019ff197230 */ /* 0x000fe40000004100 */
[----:B------:R-:W-:Y:S01]  /*eb10*/  HADD2.F32 R2, -RZ, R100.H1_H1 ;  /* 0x30000064ff027230 */ /* 0x000fe20000004100 */
[----:B------:R-:W-:Y:S02]  /*eb20*/  FMUL.FTZ R28, R28, R3 ;  /* 0x000000031c1c7220 */ /* 0x000fe40000410000 */
[----:B------:R-:W-:Y:S02]  /*eb30*/  FFMA.FTZ R65, R54, R25, R20 ;  /* 0x0000001936417223 */ /* 0x000fe40000010014 */
[----:B------:R-:W-:-:S02]  /*eb40*/  FMUL.FTZ R20, R15, R2 ;  /* 0x000000020f147220 */ /* 0x000fc40000410000 */
[-C--:B------:R-:W-:Y:S01]  /*eb50*/  FFMA.FTZ R66, R59, R25.reuse, R24 ;  /* 0x000000193b427223 */ /* 0x080fe20000010018 */
[----:B------:R-:W-:Y:S01]  /*eb60*/  F2FP.PACK_AB R28, RZ, R28 ;  /* 0x0000001cff1c723e */ /* 0x000fe200000000ff */
[----:B------:R-:W-:Y:S01]  /*eb70*/  IMAD.MOV.U32 R24, RZ, RZ, R14 ;  /* 0x000000ffff187224 */ /* 0x000fe200078e000e */
[----:B------:R-:W-:Y:S01]  /*eb80*/  F2FP.PACK_AB R14, RZ, R20 ;  /* 0x00000014ff0e723e */ /* 0x000fe200000000ff */
[--C-:B------:R-:W-:Y:S02]  /*eb90*/  HADD2.F32 R15, -RZ, R99.reuse.H1_H1 ;  /* 0x30000063ff0f7230 */ /* 0x100fe40000004100 */
[----:B------:R-:W-:Y:S01]  /*eba0*/  HADD2.F32 R20, -RZ, R99.H0_H0 ;  /* 0x20000063ff147230 */ /* 0x000fe20000004100 */
[----:B------:R-:W-:Y:S01]  /*ebb0*/  PRMT R14, R14, 0x5410, R28 ;  /* 0x000054100e0e7816 */ /* 0x000fe2000000001c */
[----:B------:R-:W-:Y:S02]  /*ebc0*/  FFMA.FTZ R64, R57, R25, R64 ;  /* 0x0000001939407223 */ /* 0x000fe40000010040 */
[----:B------:R-:W-:-:S02]  /*ebd0*/  FMUL.FTZ R26, R26, R15 ;  /* 0x0000000f1a1a7220 */ /* 0x000fc40000410000 */
[----:B------:R-:W-:Y:S01]  /*ebe0*/  FMUL.FTZ R29, R29, R20 ;  /* 0x000000141d1d7220 */ /* 0x000fe20000410000 */
[----:B------:R-:W-:Y:S01]  /*ebf0*/  HFMA2.MMA R28, R14, 1, 1, R24 ;  /* 0x3c003c000e1c7835 */ /* 0x000fe20000000018 */
[----:B------:R-:W-:Y:S02]  /*ec00*/  FMUL.FTZ R65, R65, R2 ;  /* 0x0000000241417220 */ /* 0x000fe40000410000 */
[----:B------:R-:W-:Y:S02]  /*ec10*/  FMUL.FTZ R64, R64, R3 ;  /* 0x0000000340407220 */ /* 0x000fe40000410000 */
[----:B------:R-:W-:Y:S02]  /*ec20*/  FFMA.FTZ R67, R56, R25, R67 ;  /* 0x0000001938437223 */ /* 0x000fe40000010043 */
[----:B------:R-:W-:Y:S01]  /*ec30*/  FMUL.FTZ R62, R62, R15 ;  /* 0x0000000f3e3e7220 */ /* 0x000fe20000410000 */
[----:B------:R-:W1:Y:S01]  /*ec40*/  LDS.64 R24, [UR4+0x188] ;  /* 0x00018804ff187984 */ /* 0x000e620008000a00 */
        /* <DEDUP_REMOVED lines=9> */
[----:B------:R-:W-:-:S02]  /*ece0*/  F2FP.PACK_AB R21, RZ, R21 ;  /* 0x00000015ff15723e */ /* 0x000fc400000000ff */
[----:B------:R-:W-:Y:S02]  /*ecf0*/  PRMT R14, R26, 0x5410, R29 ;  /* 0x000054101a0e7816 */ /* 0x000fe4000000001d */
[----:B------:R-:W-:Y:S02]  /*ed00*/  PRMT R65, R65, 0x5410, R64 ;  /* 0x0000541041417816 */ /* 0x000fe40000000040 */
[----:B------:R-:W-:Y:S02]  /*ed10*/  PRMT R62, R62, 0x5410, R61 ;  /* 0x000054103e3e7816 */ /* 0x000fe4000000003d */
[----:B------:R-:W-:Y:S01]  /*ed20*/  PRMT R63, R63, 0x5410, R21 ;  /* 0x000054103f3f7816 */ /* 0x000fe20000000015 */
[----:B------:R-:W-:Y:S01]  /*ed30*/  HFMA2.MMA R29, R14, 1, 1, R13 ;  /* 0x3c003c000e1d7835 */ /* 0x000fe2000000000d */
[----:B------:R-:W-:Y:S01]  /*ed40*/  FMUL.FTZ R66, R66, R15 ;  /* 0x0000000f42427220 */ /* 0x000fe20000410000 */
[----:B------:R-:W-:Y:S01]  /*ed50*/  HADD2 R21, R62, R11 ;  /* 0x0000000b3e157230 */ /* 0x000fe20000000000 */
[----:B------:R-:W-:Y:S01]  /*ed60*/  HFMA2.MMA R14, R65, 1, 1, R10 ;  /* 0x3c003c00410e7835 */ /* 0x000fe2000000000a */
[----:B------:R-:W-:Y:S01]  /*ed70*/  FMUL.FTZ R67, R67, R20 ;  /* 0x0000001443437220 */ /* 0x000fe20000410000 */
[----:B------:R-:W3:Y:S01]  /*ed80*/  LDS.64 R10, [UR4+0x200] ;  /* 0x00020004ff0a7984 */ /* 0x000ee20008000a00 */
[----:B------:R-:W-:-:S02]  /*ed90*/  HADD2 R26, R63, R12 ;  /* 0x0000000c3f1a7230 */ /* 0x000fc40000000000 */
[--C-:B0-----:R-:W-:Y:S01]  /*eda0*/  HADD2.F32 R12, -RZ, R22.reuse.H0_H0 ;  /* 0x20000016ff0c7230 */ /* 0x101fe20000004100 */
[----:B------:R-:W-:Y:S01]  /*edb0*/  F2FP.PACK_AB R66, RZ, R66 ;  /* 0x00000042ff42723e */ /* 0x000fe200000000ff */
[----:B------:R-:W-:Y:S01]  /*edc0*/  HADD2.F32 R13, -RZ, R22.H1_H1 ;  /* 0x30000016ff0d7230 */ /* 0x000fe20000004100 */
[----:B------:R-:W-:Y:S02]  /*edd0*/  F2FP.PACK_AB R67, RZ, R67 ;  /* 0x00000043ff43723e */ /* 0x000fe400000000ff */
[-C--:B------:R-:W-:Y:S02]  /*ede0*/  FFMA.FTZ R22, R4, R12.reuse, RZ ;  /* 0x0000000c04167223 */ /* 0x080fe400000100ff */
[-C--:B------:R-:W-:Y:S02]  /*edf0*/  FFMA.FTZ R62, R31, R12.reuse, RZ ;  /* 0x0000000c1f3e7223 */ /* 0x080fe400000100ff */
[-C--:B------:R-:W-:Y:S01]  /*ee00*/  FFMA.FTZ R63, R33, R12.reuse, RZ ;  /* 0x0000000c213f7223 */ /* 0x080fe200000100ff */
[----:B------:R-:W-:Y:S01]  /*ee10*/  PRMT R66, R66, 0x5410, R67 ;  /* 0x0000541042427816 */ /* 0x000fe20000000043 */
[----:B------:R-:W-:Y:S01]  /*ee20*/  FFMA.FTZ R12, R35, R12, RZ ;  /* 0x0000000c230c7223 */ /* 0x000fe200000100ff */
[----:B------:R-:W-:Y:S01]  /*ee30*/  HADD2.F32 R61, -RZ, R23.H0_H0 ;  /* 0x20000017ff3d7230 */ /* 0x000fe20000004100 */
[----:B------:R-:W-:-:S02]  /*ee40*/  FFMA.FTZ R63, R32, R13, R63 ;  /* 0x0000000d203f7223 */ /* 0x000fc4000001003f */
[----:B------:R-:W-:Y:S01]  /*ee50*/  FFMA.FTZ R12, R36, R13, R12 ;  /* 0x0000000d240c7223 */ /* 0x000fe2000001000c */
[----:B------:R-:W-:Y:S01]  /*ee60*/  HFMA2.MMA R9, R66, 1, 1, R9 ;  /* 0x3c003c0042097835 */ /* 0x000fe20000000009 */
[----:B------:R-:W-:Y:S02]  /*ee70*/  FFMA.FTZ R66, R40, R61, R63 ;  /* 0x0000003d28427223 */ /* 0x000fe4000001003f */
[-C--:B------:R-:W-:Y:S02]  /*ee80*/  FFMA.FTZ R22, R30, R13.reuse, R22 ;  /* 0x0000000d1e167223 */ /* 0x080fe40000010016 */
[----:B------:R-:W-:Y:S02]  /*ee90*/  FFMA.FTZ R62, R34, R13, R62 ;  /* 0x0000000d223e7223 */ /* 0x000fe4000001003e */
[-C--:B------:R-:W-:Y:S02]  /*eea0*/  FFMA.FTZ R63, R44, R61.reuse, R12 ;  /* 0x0000003d2c3f7223 */ /* 0x080fe4000001000c */
[----:B------:R-:W0:Y:S01]  /*eeb0*/  LDS.64 R12, [UR4+0x208] ;  /* 0x00020804ff0c7984 */ /* 0x000e220008000a00 */
[----:B------:R-:W-:Y:S01]  /*eec0*/  HADD2.F32 R23, -RZ, R23.H1_H1 ;  /* 0x30000017ff177230 */ /* 0x000fe20000004100 */
        /* <DEDUP_REMOVED lines=28> */
[-C--:B------:R-:W-:Y:S01]  /*f090*/  FFMA.FTZ R4, R4, R64.reuse, RZ ;  /* 0x0000004004047223 */ /* 0x080fe200000100ff */
[----:B------:R-:W-:Y:S01]  /*f0a0*/  HADD2.F32 R61, -RZ, R11.H0_H0 ;  /* 0x2000000bff3d7230 */ /* 0x000fe20000004100 */
[-C--:B------:R-:W-:Y:S02]  /*f0b0*/  FFMA.FTZ R31, R31, R64.reuse, RZ ;  /* 0x000000401f1f7223 */ /* 0x080fe400000100ff */
[----:B------:R-:W-:-:S02]  /*f0c0*/  FFMA.FTZ R33, R33, R64, RZ ;  /* 0x0000004021217223 */ /* 0x000fc400000100ff */
[----:B------:R-:W-:Y:S02]  /*f0d0*/  FFMA.FTZ R35, R35, R64, RZ ;  /* 0x0000004023237223 */ /* 0x000fe400000100ff */
        /* <DEDUP_REMOVED lines=9> */
[-C--:B------:R-:W-:Y:S01]  /*f170*/  FFMA.FTZ R25, R38, R11.reuse, R4 ;  /* 0x0000000b26197223 */ /* 0x080fe20000010004 */
[--C-:B0-----:R-:W-:Y:S01]  /*f180*/  HADD2.F32 R4, -RZ, R12.reuse.H0_H0 ;  /* 0x2000000cff047230 */ /* 0x101fe20000004100 */
        /* <DEDUP_REMOVED lines=20> */
[----:B------:R-:W-:Y:S02]  /*f2d0*/  FFMA.FTZ R50, R57, R13, R50 ;  /* 0x0000000d39327223 */ /* 0x000fe40000010032 */
[----:B------:R-:W-:Y:S02]  /*f2e0*/  FMUL.FTZ R24, R24, R15 ;  /* 0x0000000f18187220 */ /* 0x000fe40000410000 */
[----:B------:R-:W-:Y:S02]  /*f2f0*/  FMUL.FTZ R67, R67, R20 ;  /* 0x0000001443437220 */ /* 0x000fe40000410000 */
[----:B------:R-:W-:-:S02]  /*f300*/  FMUL.FTZ R25, R25, R2 ;  /* 0x0000000219197220 */ /* 0x000fc40000410000 */
[----:B------:R-:W-:Y:S01]  /*f310*/  FMUL.FTZ R50, R50, R3 ;  /* 0x0000000332327220 */ /* 0x000fe20000410000 */
[----:B------:R-:W-:Y:S02]  /*f320*/  F2FP.PACK_AB R24, RZ, R24 ;  /* 0x00000018ff18723e */ /* 0x000fe400000000ff */
[----:B------:R-:W-:Y:S02]  /*f330*/  F2FP.PACK_AB R67, RZ, R67 ;  /* 0x00000043ff43723e */ /* 0x000fe400000000ff */
[----:B------:R-:W-:Y:S02]  /*f340*/  F2FP.PACK_AB R25, RZ, R25 ;  /* 0x00000019ff19723e */ /* 0x000fe400000000ff */
[----:B------:R-:W-:Y:S02]  /*f350*/  F2FP.PACK_AB R50, RZ, R50 ;  /* 0x00000032ff32723e */ /* 0x000fe400000000ff */
[----:B------:R-:W-:Y:S02]  /*f360*/  PRMT R24, R24, 0x5410, R67 ;  /* 0x0000541018187816 */ /* 0x000fe40000000043 */
[----:B------:R-:W-:Y:S01]  /*f370*/  PRMT R25, R25, 0x5410, R50 ;  /* 0x0000541019197816 */ /* 0x000fe20000000032 */
[----:B------:R-:W-:-:S02]  /*f380*/  FFMA.FTZ R58, R59, R13, R58 ;  /* 0x0000000d3b3a7223 */ /* 0x000fc4000001003a */
[----:B------:R-:W-:Y:S01]  /*f390*/  FFMA.FTZ R35, R56, R13, R35 ;  /* 0x0000000d38237223 */ /* 0x000fe20000010023 */
[----:B------:R-:W-:Y:S01]  /*f3a0*/  HADD2 R22, R24, R7 ;  /* 0x0000000718167230 */ /* 0x000fe20000000000 */
[----:B------:R-:W-:Y:S01]  /*f3b0*/  FMUL.FTZ R23, R23, R2 ;  /* 0x0000000217177220 */ /* 0x000fe20000410000 */
[----:B------:R-:W-:Y:S01]  /*f3c0*/  HFMA2.MMA R24, R25, 1, 1, R6 ;  /* 0x3c003c0019187835 */ /* 0x000fe20000000006 */
[----:B------:R-:W-:Y:S01]  /*f3d0*/  FMUL.FTZ R62, R62, R3 ;  /* 0x000000033e3e7220 */ /* 0x000fe20000410000 */
[----:B--2---:R-:W-:Y:S01]  /*f3e0*/  LOP3.LUT R6, R17, 0xf000f, RZ, 0xc0, !PT ;  /* 0x000f000f11067812 */ /* 0x004fe200078ec0ff */
[----:B------:R-:W-:Y:S02]  /*f3f0*/  FMUL.FTZ R58, R58, R15 ;  /* 0x0000000f3a3a7220 */ /* 0x000fe40000410000 */
[----:B------:R-:W-:Y:S01]  /*f400*/  FMUL.FTZ R35, R35, R20 ;  /* 0x0000001423237220 */ /* 0x000fe20000410000 */
[----:B------:R-:W-:Y:S02]  /*f410*/  F2FP.PACK_AB R23, RZ, R23 ;  /* 0x00000017ff17723e */ /* 0x000fe400000000ff */
[----:B------:R-:W-:-:S02]  /*f420*/  F2FP.PACK_AB R62, RZ, R62 ;  /* 0x0000003eff3e723e */ /* 0x000fc400000000ff */
[----:B------:R-:W-:Y:S02]  /*f430*/  LOP3.LUT R6, R6, 0x64006400, RZ, 0xfc, !PT ;  /* 0x6400640006067812 */ /* 0x000fe400078efcff */
[----:B------:R-:W-:Y:S02]  /*f440*/  F2FP.PACK_AB R58, RZ, R58 ;  /* 0x0000003aff3a723e */ /* 0x000fe400000000ff */
[----:B------:R-:W-:Y:S02]  /*f450*/  F2FP.PACK_AB R35, RZ, R35 ;  /* 0x00000023ff23723e */ /* 0x000fe400000000ff */
[----:B------:R-:W-:Y:S02]  /*f460*/  LOP3.LUT R4, R16, 0xf000f, RZ, 0xc0, !PT ;  /* 0x000f000f10047812 */ /* 0x000fe400078ec0ff */
[----:B------:R-:W-:Y:S02]  /*f470*/  LOP3.LUT R12, R18, 0xf000f, RZ, 0xc0, !PT ;  /* 0x000f000f120c7812 */ /* 0x000fe400078ec0ff */
[----:B------:R-:W-:-:S02]  /*f480*/  LOP3.LUT R34, R19, 0xf000f, RZ, 0xc0, !PT ;  /* 0x000f000f13227812 */ /* 0x000fc400078ec0ff */
[----:B------:R-:W-:Y:S01]  /*f490*/  PRMT R23, R23, 0x5410, R62 ;  /* 0x0000541017177816 */ /* 0x000fe2000000003e */
[----:B------:R-:W-:Y:S01]  /*f4a0*/  HADD2 R6, R6, -1032, -1032 ;  /* 0xe408e40806067430 */ /* 0x000fe20000000000 */
[----:B------:R-:W-:Y:S02]  /*f4b0*/  PRMT R58, R58, 0x5410, R35 ;  /* 0x000054103a3a7816 */ /* 0x000fe40000000023 */
[----:B------:R-:W-:Y:S02]  /*f4c0*/  LOP3.LUT R4, R4, 0x64006400, RZ, 0xfc, !PT ;  /* 0x6400640004047812 */ /* 0x000fe400078efcff */
[----:B------:R-:W-:Y:S02]  /*f4d0*/  LOP3.LUT R12, R12, 0x64006400, RZ, 0xfc, !PT ;  /* 0x640064000c0c7812 */ /* 0x000fe400078efcff */
[----:B------:R-:W-:Y:S01]  /*f4e0*/  LOP3.LUT R34, R34, 0x64006400, RZ, 0xfc, !PT ;  /* 0x6400640022227812 */ /* 0x000fe200078efcff */
[----:B------:R-:W-:Y:S01]  /*f4f0*/  HFMA2.MMA R8, R23, 1, 1, R8 ;  /* 0x3c003c0017087835 */ /* 0x000fe20000000008 */
[----:B------:R-:W-:Y:S01]  /*f500*/  LOP3.LUT R33, R18, 0xf000f0, RZ, 0xc0, !PT ;  /* 0x00f000f012217812 */ /* 0x000fe200078ec0ff */
[----:B------:R-:W-:Y:S01]  /*f510*/  HADD2 R23, R58, R5 ;  /* 0x000000053a177230 */ /* 0x000fe20000000000 */
[----:B------:R-:W-:Y:S01]  /*f520*/  LOP3.LUT R35, R19, 0xf000f0, RZ, 0xc0, !PT ;  /* 0x00f000f013237812 */ /* 0x000fe200078ec0ff */
[----:B------:R-:W-:Y:S01]  /*f530*/  HADD2 R4, R4, -1032, -1032 ;  /* 0xe408e40804047430 */ /* 0x000fe20000000000 */
[----:B------:R-:W-:Y:S01]  /*f540*/  SHF.R.U32.HI R47, RZ, 0x8, R19 ;  /* 0x00000008ff2f7819 */ /* 0x000fe20000011613 */
[----:B------:R-:W-:Y:S01]  /*f550*/  HADD2 R12, R12, -1032, -1032 ;  /* 0xe408e4080c0c7430 */ /* 0x000fe20000000000 */
[----:B------:R-:W-:Y:S01]  /*f560*/  LOP3.LUT R5, R16, 0xf000f0, RZ, 0xc0, !PT ;  /* 0x00f000f010057812 */ /* 0x000fe200078ec0ff */
[----:B------:R-:W-:-:S02]  /*f570*/  HADD2.F32 R19, -RZ, R6.H0_H0 ;  /* 0x20000006ff137230 */ /* 0x000fc40000004100 */
[----:B------:R-:W-:Y:S02]  /*f580*/  HADD2.F32 R30, -RZ, R6.H1_H1 ;  /* 0x30000006ff1e7230 */ /* 0x000fe40000004100 */
[----:B------:R-:W-:Y:S01]  /*f590*/  HADD2 R6, R34, -1032, -1032 ;  /* 0xe408e40822067430 */ /* 0x000fe20000000000 */
[----:B------:R-:W-:Y:S02]  /*f5a0*/  SHF.R.U32.HI R48, RZ, 0x8, R16 ;  /* 0x00000008ff307819 */ /* 0x000fe40000011610 */
[----:B------:R-:W-:Y:S01]  /*f5b0*/  LOP3.LUT R33, R33, 0x64006400, RZ, 0xfc, !PT ;  /* 0x6400640021217812 */ /* 0x000fe200078efcff */
[----:B0-----:R-:W-:Y:S01]  /*f5c0*/  HADD2.F32 R39, -RZ, R10.H0_H0 ;  /* 0x2000000aff277230 */ /* 0x001fe20000004100 */
[----:B------:R-:W-:Y:S01]  /*f5d0*/  SHF.R.U32.HI R16, RZ, 0x8, R18 ;  /* 0x00000008ff107819 */ /* 0x000fe20000011612 */
[----:B------:R-:W-:Y:S01]  /*f5e0*/  HADD2.F32 R18, -RZ, R4.H0_H0 ;  /* 0x20000004ff127230 */ /* 0x000fe20000004100 */
[----:B------:R-:W-:Y:S01]  /*f5f0*/  LOP3.LUT R35, R35, 0x64006400, RZ, 0xfc, !PT ;  /* 0x6400640023237812 */ /* 0x000fe200078efcff */
[----:B------:R-:W-:Y:S01]  /*f600*/  HADD2.F32 R31, -RZ, R12.H0_H0 ;  /* 0x2000000cff1f7230 */ /* 0x000fe20000004100 */
[----:B------:R-:W-:Y:S01]  /*f610*/  LOP3.LUT R7, R17, 0xf000f0, RZ, 0xc0, !PT ;  /* 0x00f000f011077812 */ /* 0x000fe200078ec0ff */
[----:B------:R-:W-:Y:S01]  /*f620*/  HADD2.F32 R34, -RZ, R6.H0_H0 ;  /* 0x20000006ff227230 */ /* 0x000fe20000004100 */
[----:B------:R-:W-:Y:S01]  /*f630*/  LOP3.LUT R5, R5, 0x64006400, RZ, 0xfc, !PT ;  /* 0x6400640005057812 */ /* 0x000fe200078efcff */
[----:B------:R-:W-:Y:S01]  /*f640*/  HADD2.F32 R25, -RZ, R4.H1_H1 ;  /* 0x30000004ff197230 */ /* 0x000fe20000004100 */
[----:B------:R-:W-:Y:S01]  /*f650*/  LOP3.LUT R7, R7, 0x64006400, RZ, 0xfc, !PT ;  /* 0x6400640007077812 */ /* 0x000fe200078efcff */
[----:B------:R-:W-:-:S02]  /*f660*/  HADD2.F32 R40, -RZ, R10.H1_H1 ;  /* 0x3000000aff287230 */ /* 0x000fc40000004100 */
[-C--:B------:R-:W-:Y:S01]  /*f670*/  HFMA2 R4, R33, R0.reuse.H0_H0, -72, -72 ;  /* 0xd480d48021047431 */ /* 0x080fe20000040000 */
[C---:B------:R-:W-:Y:S01]  /*f680*/  FFMA.FTZ R43, R39.reuse, R19, RZ ;  /* 0x00000013272b7223 */ /* 0x040fe200000100ff */
[-C--:B------:R-:W-:Y:S01]  /*f690*/  HFMA2 R10, R35, R0.reuse.H0_H0, -72, -72 ;  /* 0xd480d480230a7431 */ /* 0x080fe20000040000 */
[C---:B------:R-:W-:Y:S01]  /*f6a0*/  FFMA.FTZ R45, R39.reuse, R31, RZ ;  /* 0x0000001f272d7223 */ /* 0x040fe200000100ff */
[----:B------:R-:W-:Y:S01]  /*f6b0*/  HADD2.F32 R33, -RZ, R6.H1_H1 ;  /* 0x30000006ff217230 */ /* 0x000fe20000004100 */
[----:B------:R-:W-:Y:S01]  /*f6c0*/  FFMA.FTZ R6, R18, R39, RZ ;  /* 0x0000002712067223 */ /* 0x000fe200000100ff */
[-C--:B------:R-:W-:Y:S01]  /*f6d0*/  HFMA2 R5, R5, R0.reuse.H0_H0, -72, -72 ;  /* 0xd480d48005057431 */ /* 0x080fe20000040000 */
[----:B------:R-:W-:Y:S01]  /*f6e0*/  FFMA.FTZ R39, R39, R34, RZ ;  /* 0x0000002227277223 */ /* 0x000fe200000100ff */
[----:B------:R-:W-:Y:S02]  /*f6f0*/  HADD2.F32 R32, -RZ, R12.H1_H1 ;  /* 0x3000000cff207230 */ /* 0x000fe40000004100 */
[----:B------:R-:W-:Y:S01]  /*f700*/  HADD2.F32 R41, -RZ, R11.H0_H0 ;  /* 0x2000000bff297230 */ /* 0x000fe20000004100 */
[----:B------:R-:W-:Y:S01]  /*f710*/  FFMA.FTZ R39, R40, R33, R39 ;  /* 0x0000002128277223 */ /* 0x000fe20000010027 */
[----:B------:R-:W-:-:S02]  /*f720*/  HFMA2 R7, R7, R0.H0_H0, -72, -72 ;  /* 0xd480d48007077431 */ /* 0x000fc40000040000 */
        /* <DEDUP_REMOVED lines=9> */
[----:B------:R-:W-:Y:S01]  /*f7c0*/  FFMA.FTZ R6, R35, R41, R6 ;  /* 0x0000002923067223 */ /* 0x000fe20000010006 */
[----:B------:R-:W-:Y:S01]  /*f7d0*/  HADD2.F32 R39, -RZ, R5.H1_H1 ;  /* 0x30000005ff277230 */ /* 0x000fe20000004100 */
[----:B------:R-:W-:Y:S01]  /*f7e0*/  IMAD.WIDE R112, R27, c[0x0][0x18c], R112 ;  /* 0x000063001b707a25 */ /* 0x000fe200078e0270 */
[----:B------:R-:W-:Y:S01]  /*f7f0*/  HADD2.F32 R40, -RZ, R7.H1_H1 ;  /* 0x30000007ff287230 */ /* 0x000fe20000004100 */
[----:B------:R-:W0:Y:S02]  /*f800*/  LDS.64 R12, [UR4+0x18] ;  /* 0x00001804ff0c7984 */ /* 0x000e240008000a00 */
[----:B------:R-:W-:-:S02]  /*f810*/  FFMA.FTZ R43, R41, R36, R43 ;  /* 0x00000024292b7223 */ /* 0x000fc4000001002b */
[----:B------:R-:W-:Y:S01]  /*f820*/  FFMA.FTZ R44, R41, R37, R42 ;  /* 0x00000025292c7223 */ /* 0x000fe2000001002a */
[----:B------:R-:W-:Y:S01]  /*f830*/  HADD2.F32 R41, -RZ, R4.H1_H1 ;  /* 0x30000004ff297230 */ /* 0x000fe20000004100 */
[----:B------:R-:W-:Y:S02]  /*f840*/  FFMA.FTZ R49, R39, R11, R6 ;  /* 0x0000000b27317223 */ /* 0x000fe40000010006 */
[----:B------:R-:W2:Y:S01]  /*f850*/  LDG.E.128.CONSTANT R4, [R112.64] ;  /* 0x0000000670047981 */ /* 0x000ea2000c1e9d00 */
[----:B------:R-:W-:Y:S01]  /*f860*/  FFMA.FTZ R53, R11, R40, R43 ;  /* 0x000000280b357223 */ /* 0x000fe2000001002b */
[----:B------:R-:W-:Y:S01]  /*f870*/  HADD2.F32 R42, -RZ, R10.H1_H1 ;  /* 0x3000000aff2a7230 */ /* 0x000fe20000004100 */
[----:B------:R-:W-:Y:S02]  /*f880*/  LOP3.LUT R43, R48, 0xf000f, RZ, 0xc0, !PT ;  /* 0x000f000f302b7812 */ /* 0x000fe400078ec0ff */
[----:B------:R-:W-:Y:S02]  /*f890*/  LOP3.LUT R46, R47, 0xf000f, RZ, 0xc0, !PT ;  /* 0x000f000f2f2e7812 */ /* 0x000fe400078ec0ff */
[----:B------:R-:W-:Y:S01]  /*f8a0*/  LOP3.LUT R43, R43, 0x64006400, RZ, 0xfc, !PT ;  /* 0x640064002b2b7812 */ /* 0x000fe200078efcff */
[C---:B------:R-:W-:Y:S01]  /*f8b0*/  FFMA.FTZ R57, R11.reuse, R42, R45 ;  /* 0x0000002a0b397223 */ /* 0x040fe2000001002d */
[----:B------:R-:W-:Y:S01]  /*f8c0*/  SHF.R.U32.HI R17, RZ, 0x8, R17 ;  /* 0x00000008ff117819 */ /* 0x000fe20000011611 */
[----:B------:R-:W-:Y:S01]  /*f8d0*/  FFMA.FTZ R55, R11, R41, R44 ;  /* 0x000000290b377223 */ /* 0x000fe2000001002c */
[----:B------:R-:W-:Y:S01]  /*f8e0*/  LOP3.LUT R45, R16, 0xf000f, RZ, 0xc0, !PT ;  /* 0x000f000f102d7812 */ /* 0x000fe200078ec0ff */
[----:B------:R-:W1:Y:S01]  /*f8f0*/  LDS.64 R10, [UR4+0x90] ;  /* 0x00009004ff0a7984 */ /* 0x000e620008000a00 */
[----:B------:R-:W-:-:S02]  /*f900*/  LOP3.LUT R46, R46, 0x64006400, RZ, 0xfc, !PT ;  /* 0x640064002e2e7812 */ /* 0x000fc400078efcff */
[----:B------:R-:W-:Y:S02]  /*f910*/  LOP3.LUT R44, R17, 0xf000f, RZ, 0xc0, !PT ;  /* 0x000f000f112c7812 */ /* 0x000fe400078ec0ff */
[----:B------:R-:W-:Y:S01]  /*f920*/  LOP3.LUT R45, R45, 0x64006400, RZ, 0xfc, !PT ;  /* 0x640064002d2d7812 */ /* 0x000fe200078efcff */
[----:B------:R-:W-:Y:S01]  /*f930*/  HADD2 R52, R46, -1032, -1032 ;  /* 0xe408e4082e347430 */ /* 0x000fe20000000000 */
[----:B------:R-:W-:-:S03]  /*f940*/  LOP3.LUT R44, R44, 0x64006400, RZ, 0xfc, !PT ;  /* 0x640064002c2c7812 */ /* 0x000fc600078efcff */
[----:B------:R-:W-:Y:S02]  /*f950*/  HADD2 R51, R45, -1032, -1032 ;  /* 0xe408e4082d337430 */ /* 0x000fe40000000000 */
[--C-:B0-----:R-:W-:Y:S02]  /*f960*/  HADD2.F32 R54, -RZ, R12.reuse.H0_H0 ;  /* 0x2000000cff367230 */ /* 0x101fe40000004100 */
[----:B------:R-:W-:Y:S02]  /*f970*/  HADD2.F32 R56, -RZ, R12.H1_H1 ;  /* 0x3000000cff387230 */ /* 0x000fe40000004100 */
[----:B------:R-:W-:-:S05]  /*f980*/  HADD2 R12, R43, -1032, -1032 ;  /* 0xe408e4082b0c7430 */ /* 0x000fca0000000000 */
[--C-:B------:R-:W-:Y:S02]  /*f990*/  HADD2.F32 R46, -RZ, R12.reuse.H0_H0 ;  /* 0x2000000cff2e7230 */ /* 0x100fe40000004100 */
[----:B------:R-:W-:Y:S02]  /*f9a0*/  HADD2 R50, R44, -1032, -1032 ;  /* 0xe408e4082c327430 */ /* 0x000fe40000000000 */
[----:B------:R-:W-:Y:S01]  /*f9b0*/  HADD2.F32 R61, -RZ, R13.H0_H0 ;  /* 0x2000000dff3d7230 */ /* 0x000fe20000004100 */
[----:B------:R-:W-:Y:S01]  /*f9c0*/  FFMA.FTZ R59, R46, R54, R49 ;  /* 0x000000362e3b7223 */ /* 0x000fe20000010031 */
[----:B------:R-:W-:Y:S02]  /*f9d0*/  HADD2.F32 R44, -RZ, R51.H0_H0 ;  /* 0x20000033ff2c7230 */ /* 0x000fe40000004100 */
[----:B------:R-:W-:Y:S01]  /*f9e0*/  HADD2.F32 R62, -RZ, R13.H1_H1 ;  /* 0x3000000dff3e7230 */ /* 0x000fe20000004100 */
[----:B------:R-:W-:Y:S01]  /*f9f0*/  LOP3.LUT R13, R47, 0xf000f0, RZ, 0xc0, !PT ;  /* 0x00f000f02f0d7812 */ /* 0x000fe200078ec0ff */
[----:B------:R-:W-:Y:S01]  /*fa00*/  HADD2.F32 R49, -RZ, R12.H1_H1 ;  /* 0x3000000cff317230 */ /* 0x000fe20000004100 */
[----:B------:R-:W-:Y:S01]  /*fa10*/  LOP3.LUT R12, R17, 0xf000f0, RZ, 0xc0, !PT ;  /* 0x00f000f0110c7812 */ /* 0x000fe200078ec0ff */
[----:B------:R-:W-:Y:S01]  /*fa20*/  HADD2.F32 R45, -RZ, R50.H0_H0 ;  /* 0x20000032ff2d7230 */ /* 0x000fe20000004100 */
[----:B------:R-:W-:Y:S01]  /*fa30*/  FFMA.FTZ R64, R54, R44, R55 ;  /* 0x0000002c36407223 */ /* 0x000fe20000010037 */
[----:B------:R-:W-:-:S02]  /*fa40*/  LOP3.LUT R48, R48, 0xf000f0, RZ, 0xc0, !PT ;  /* 0x00f000f030307812 */ /* 0x000fc400078ec0ff */
[----:B------:R-:W-:Y:S02]  /*fa50*/  LOP3.LUT R16, R16, 0xf000f0, RZ, 0xc0, !PT ;  /* 0x00f000f010107812 */ /* 0x000fe400078ec0ff */
[----:B------:R-:W-:Y:S02]  /*fa60*/  LOP3.LUT R47, R12, 0x64006400, RZ, 0xfc, !PT ;  /* 0x640064000c2f7812 */ /* 0x000fe400078efcff */
[----:B------:R-:W-:Y:S01]  /*fa70*/  LOP3.LUT R55, R13, 0x64006400, RZ, 0xfc, !PT ;  /* 0x640064000d377812 */ /* 0x000fe200078efcff */
[----:B------:R-:W-:Y:S01]  /*fa80*/  HADD2.F32 R43, -RZ, R52.H0_H0 ;  /* 0x20000034ff2b7230 */ /* 0x000fe20000004100 */
[----:B------:R-:W0:Y:S01]  /*fa90*/  LDS.64 R12, [UR4+0x98] ;  /* 0x00009804ff0c7984 */ /* 0x000e220008000a00 */
[----:B------:R-:W-:Y:S01]  /*faa0*/  FFMA.FTZ R63, R54, R45, R53 ;  /* 0x0000002d363f7223 */ /* 0x000fe20000010035 */
[----:B------:R-:W-:Y:S02]  /*fab0*/  LOP3.LUT R17, R48, 0x64006400, RZ, 0xfc, !PT ;  /* 0x6400640030117812 */ /* 0x000fe400078efcff */
[----:B------:R-:W-:Y:S01]  /*fac0*/  LOP3.LUT R53, R16, 0x64006400, RZ, 0xfc, !PT ;  /* 0x6400640010357812 */ /* 0x000fe200078efcff */
[----:B------:R-:W-:Y:S01]  /*fad0*/  FFMA.FTZ R65, R54, R43, R57 ;  /* 0x0000002b36417223 */ /* 0x000fe20000010039 */
[----:B------:R-:W-:-:S02]  /*fae0*/  HFMA2 R16, R47, R0.H0_H0, -72, -72 ;  /* 0xd480d4802f107431 */ /* 0x000fc40000040000 */
[-C--:B------:R-:W-:Y:S02]  /*faf0*/  HFMA2 R17, R17, R0.reuse.H0_H0, -72, -72 ;  /* 0xd480d48011117431 */ /* 0x080fe40000040000 */
[-C--:B------:R-:W-:Y:S02]  /*fb00*/  HFMA2 R57, R53, R0.reuse.H0_H0, -72, -72 ;  /* 0xd480d48035397431 */ /* 0x080fe40000040000 */
[----:B------:R-:W-:Y:S02]  /*fb10*/  HADD2.F32 R50, -RZ, R50.H1_H1 ;  /* 0x30000032ff327230 */ /* 0x000fe40000004100 */
[----:B------:R-:W-:Y:S02]  /*fb20*/  HADD2.F32 R51, -RZ, R51.H1_H1 ;  /* 0x30000033ff337230 */ /* 0x000fe40000004100 */
[----:B------:R-:W-:Y:S02]  /*fb30*/  HFMA2 R58, R55, R0.H0_H0, -72, -72 ;  /* 0xd480d480373a7431 */ /* 0x000fe40000040000 */
        /* <DEDUP_REMOVED lines=9> */
[----:B------:R-:W-:-:S02]  /*fbd0*/  FFMA.FTZ R60, R53, R61, R60 ;  /* 0x0000003d353c7223 */ /* 0x000fc4000001003c */
[C---:B------:R-:W-:Y:S02]  /*fbe0*/  FFMA.FTZ R63, R61.reuse, R52, R63 ;  /* 0x000000343d3f7223 */ /* 0x040fe4000001003f */
[C---:B------:R-:W-:Y:S01]  /*fbf0*/  FFMA.FTZ R64, R61.reuse, R48, R64 ;  /* 0x000000303d407223 */ /* 0x040fe20000010040 */
[----:B------:R-:W-:Y:S01]  /*fc00*/  HADD2.F32 R55, -RZ, R17.H1_H1 ;  /* 0x30000011ff377230 */ /* 0x000fe20000004100 */
[----:B------:R-:W-:Y:S01]  /*fc10*/  FFMA.FTZ R61, R61, R47, R56 ;  /* 0x0000002f3d3d7223 */ /* 0x000fe20000010038 */
[----:B------:R-:W-:Y:S02]  /*fc20*/  HADD2.F32 R56, -RZ, R16.H1_H1 ;  /* 0x30000010ff387230 */ /* 0x000fe40000004100 */
[----:B------:R-:W-:Y:S02]  /*fc30*/  HADD2.F32 R57, -RZ, R57.H1_H1 ;  /* 0x30000039ff397230 */ /* 0x000fe40000004100 */
[----:B------:R-:W-:Y:S02]  /*fc40*/  HADD2.F32 R58, -RZ, R58.H1_H1 ;  /* 0x3000003aff3a7230 */ /* 0x000fe40000004100 */
[----:B-1----:R-:W-:Y:S01]  /*fc50*/  HADD2.F32 R59, -RZ, R10.H0_H0 ;  /* 0x2000000aff3b7230 */ /* 0x002fe20000004100 */
[----:B------:R-:W-:-:S02]  /*fc60*/  FFMA.FTZ R17, R55, R62, R60 ;  /* 0x0000003e37117223 */ /* 0x000fc4000001003c */
[C---:B------:R-:W-:Y:S01]  /*fc70*/  FFMA.FTZ R16, R62.reuse, R56, R63 ;  /* 0x000000383e107223 */ /* 0x040fe2000001003f */
[--C-:B------:R-:W-:Y:S01]  /*fc80*/  HADD2.F32 R63, -RZ, R11.reuse.H0_H0 ;  /* 0x2000000bff3f7230 */ /* 0x100fe20000004100 */
[C---:B------:R-:W-:Y:S02]  /*fc90*/  FFMA.FTZ R64, R62.reuse, R57, R64 ;  /* 0x000000393e407223 */ /* 0x040fe40000010040 */
[----:B------:R-:W-:Y:S01]  /*fca0*/  FFMA.FTZ R61, R62, R58, R61 ;  /* 0x0000003a3e3d7223 */ /* 0x000fe2000001003d */
[----:B------:R-:W-:Y:S01]  /*fcb0*/  HADD2.F32 R62, -RZ, R11.H1_H1 ;  /* 0x3000000bff3e7230 */ /* 0x000fe20000004100 */
        /* <DEDUP_REMOVED lines=13> */
[----:B0-----:R-:W-:Y:S01]  /*fd90*/  HADD2.F32 R10, -RZ, R12.H0_H0 ;  /* 0x2000000cff0a7230 */ /* 0x001fe20000004100 */
[-C--:B------:R-:W-:Y:S01]  /*fda0*/  FFMA.FTZ R11, R39, R62.reuse, R60 ;  /* 0x0000003e270b7223 */ /* 0x080fe2000001003c */
[----:B------:R-:W-:Y:S01]  /*fdb0*/  HADD2.F32 R63, -RZ, R13.H0_H0 ;  /* 0x2000000dff3f7230 */ /* 0x000fe20000004100 */
[-C--:B------:R-:W-:Y:S02]  /*fdc0*/  FFMA.FTZ R65, R40, R62.reuse, R65 ;  /* 0x0000003e28417223 */ /* 0x080fe40000010041 */
[----:B------:R-:W-:-:S02]  /*fdd0*/  FFMA.FTZ R67, R41, R62, R66 ;  /* 0x0000003e29437223 */ /* 0x000fc40000010042 */
[----:B------:R-:W-:Y:S01]  /*fde0*/  FFMA.FTZ R68, R42, R62, R59 ;  /* 0x0000003e2a447223 */ /* 0x000fe2000001003b */
[----:B------:R-:W-:Y:S02]  /*fdf0*/  HADD2.F32 R59, -RZ, R12.H1_H1 ;  /* 0x3000000cff3b7230 */ /* 0x000fe40000004100 */
[----:B------:R-:W-:Y:S02]  /*fe00*/  HADD2.F32 R62, -RZ, R13.H1_H1 ;  /* 0x3000000dff3e7230 */ /* 0x000fe40000004100 */
[----:B------:R-:W0:Y:S01]  /*fe10*/  LDS.64 R12, [UR4+0x110] ;  /* 0x00011004ff0c7984 */ /* 0x000e220008000a00 */
[-C--:B------:R-:W-:Y:S02]  /*fe20*/  FFMA.FTZ R60, R46, R10.reuse, R11 ;  /* 0x0000000a2e3c7223 */ /* 0x080fe4000001000b */
[----:B------:R-:W-:Y:S02]  /*fe30*/  FFMA.FTZ R65, R45, R10, R65 ;  /* 0x0000000a2d417223 */ /* 0x000fe40000010041 */
[----:B------:R-:W-:-:S02]  /*fe40*/  FFMA.FTZ R60, R49, R59, R60 ;  /* 0x0000003b313c7223 */ /* 0x000fc4000001003c */
[----:B------:R-:W-:Y:S02]  /*fe50*/  FFMA.FTZ R65, R50, R59, R65 ;  /* 0x0000003b32417223 */ /* 0x000fe40000010041 */
[-C--:B------:R-:W-:Y:S02]  /*fe60*/  FFMA.FTZ R66, R44, R10.reuse, R67 ;  /* 0x0000000a2c427223 */ /* 0x080fe40000010043 */
[----:B------:R-:W-:Y:S02]  /*fe70*/  FFMA.FTZ R68, R43, R10, R68 ;  /* 0x0000000a2b447223 */ /* 0x000fe40000010044 */
[-C--:B------:R-:W-:Y:S01]  /*fe80*/  FFMA.FTZ R60, R53, R63.reuse, R60 ;  /* 0x0000003f353c7223 */ /* 0x080fe2000001003c */
[----:B------:R-:W1:Y:S01]  /*fe90*/  LDS.64 R10, [UR4+0x118] ;  /* 0x00011804ff0a7984 */ /* 0x000e620008000a00 */
[----:B------:R-:W-:Y:S02]  /*fea0*/  FFMA.FTZ R65, R52, R63, R65 ;  /* 0x0000003f34417223 */ /* 0x000fe40000010041 */
[----:B------:R-:W-:-:S02]  /*feb0*/  FMUL.FTZ R17, R17, R2 ;  /* 0x0000000211117220 */ /* 0x000fc40000410000 */
[----:B------:R-:W-:Y:S02]  /*fec0*/  FMUL.FTZ R16, R16, R3 ;  /* 0x0000000310107220 */ /* 0x000fe40000410000 */
[-C--:B------:R-:W-:Y:S02]  /*fed0*/  FFMA.FTZ R66, R51, R59.reuse, R66 ;  /* 0x0000003b33427223 */ /* 0x080fe40000010042 */
[----:B------:R-:W-:Y:S02]  /*fee0*/  FFMA.FTZ R68, R54, R59, R68 ;  /* 0x0000003b36447223 */ /* 0x000fe40000010044 */
[-C--:B------:R-:W-:Y:S02]  /*fef0*/  FFMA.FTZ R59, R55, R62.reuse, R60 ;  /* 0x0000003e373b7223 */ /* 0x080fe4000001003c */
[----:B------:R-:W-:Y:S01]  /*ff00*/  FFMA.FTZ R60, R56, R62, R65 ;  /* 0x0000003e383c7223 */ /* 0x000fe20000010041 */
[----:B------:R-:W-:Y:S02]  /*ff10*/  F2FP.PACK_AB R17, RZ, R17 ;  /* 0x00000011ff11723e */ /* 0x000fe400000000ff */
[----:B------:R-:W-:Y:S01]  /*ff20*/  F2FP.PACK_AB R16, RZ, R16 ;  /* 0x00000010ff10723e */ /* 0x000fe200000000ff */
[----:B------:R-:W-:-:S02]  /*ff30*/  FMUL.FTZ R59, R59, R2 ;  /* 0x000000023b3b7220 */ /* 0x000fc40000410000 */
[----:B------:R-:W-:Y:S01]  /*ff40*/  FMUL.FTZ R60, R60, R3 ;  /* 0x000000033c3c7220 */ /* 0x000fe20000410000 */
[----:B------:R-:W-:Y:S01]  /*ff50*/  PRMT R17, R17, 0x5410, R16 ;  /* 0x0000541011117816 */ /* 0x000fe20000000010 */
[----:B------:R-:W-:Y:S01]  /*ff60*/  FFMA.FTZ R66, R48, R63, R66 ;  /* 0x0000003f30427223 */ /* 0x000fe20000010042 */
[----:B------:R-:W-:Y:S01]  /*ff70*/  F2FP.PACK_AB R59, RZ, R59 ;  /* 0x0000003bff3b723e */ /* 0x000fe200000000ff */
[----:B------:R-:W-:Y:S01]  /*ff80*/  FFMA.FTZ R63, R47, R63, R68 ;  /* 0x0000003f2f3f7223 */ /* 0x000fe20000010044 */
[----:B------:R-:W-:Y:S01]  /*ff90*/  F2FP.PACK_AB R60, RZ, R60 ;  /* 0x0000003cff3c723e */ /* 0x000fe200000000ff */
[-C--:B------:R-:W-:Y:S01]  /*ffa0*/  FFMA.FTZ R66, R57, R62.reuse, R66 ;  /* 0x0000003e39427223 */ /* 0x080fe20000010042 */
[----:B------:R-:W-:Y:S01]  /*ffb0*/  HFMA2.MMA R28, R17, 1, 1, R28 ;  /* 0x3c003c00111c7835 */ /* 0x000fe2000000001c */
[----:B------:R-:W-:Y:S01]  /*ffc0*/  FFMA.FTZ R63, R58, R62, R63 ;  /* 0x0000003e3a3f7223 */ /* 0x000fe2000001003f */
[----:B------:R-:W-:Y:S01]  /*ffd0*/  PRMT R59, R59, 0x5410, R60 ;  /* 0x000054103b3b7816 */ /* 0x000fe2000000003c */
[----:B------:R-:W3:Y:S01]  /*ffe0*/  LDS.64 R16, [UR4+0x190] ;  /* 0x00019004ff107984 */ /* 0x000ee20008000a00 */
[----:B------:R-:W-:-:S02]  /*fff0*/  FMUL.FTZ R64, R64, R15 ;  /* 0x0000000f40407220 */ /* 0x000fc40000410000 */
[-C--:B------:R-:W-:Y:S02]  /*10000*/  FMUL.FTZ R61, R61, R20.reuse ;  /* 0x000000143d3d7220 */ /* 0x080fe40000410000 */
[----:B------:R-:W-:Y:S02]  /*10010*/  FMUL.FTZ R66, R66, R15 ;  /* 0x0000000f42427220 */ /* 0x000fe40000410000 */
[----:B------:R-:W-:Y:S01]  /*10020*/  FMUL.FTZ R63, R63, R20 ;  /* 0x000000143f3f7220 */ /* 0x000fe20000410000 */
[----:B------:R-:W-:Y:S01]  /*10030*/  F2FP.PACK_AB R64, RZ, R64 ;  /* 0x00000040ff40723e */ /* 0x000fe200000000ff */
[----:B------:R-:W-:Y:S01]  /*10040*/  HFMA2.MMA R26, R59, 1, 1, R26 ;  /* 0x3c003c003b1a7835 */ /* 0x000fe2000000001a */
[----:B------:R-:W-:Y:S01]  /*10050*/  F2FP.PACK_AB R61, RZ, R61 ;  /* 0x0000003dff3d723e */ /* 0x000fe200000000ff */
[--C-:B0-----:R-:W-:Y:S01]  /*10060*/  HADD2.F32 R59, -RZ, R12.reuse.H0_H0 ;  /* 0x2000000cff3b7230 */ /* 0x101fe20000004100 */
[----:B------:R-:W-:Y:S02]  /*10070*/  F2FP.PACK_AB R66, RZ, R66 ;  /* 0x00000042ff42723e */ /* 0x000fe400000000ff */
[----:B------:R-:W-:Y:S01]  /*10080*/  F2FP.PACK_AB R63, RZ, R63 ;  /* 0x0000003fff3f723e */ /* 0x000fe200000000ff */
[----:B------:R-:W-:Y:S01]  /*10090*/  HADD2.F32 R12, -RZ, R12.H1_H1 ;  /* 0x3000000cff0c7230 */ /* 0x000fe20000004100 */
[----:B------:R-:W-:Y:S01]  /*100a0*/  PRMT R64, R64, 0x5410, R61 ;  /* 0x0000541040407816 */ /* 0x000fe2000000003d */
[--C-:B------:R-:W-:Y:S01]  /*100b0*/  HADD2.F32 R61, -RZ, R13.reuse.H0_H0 ;  /* 0x2000000dff3d7230 */ /* 0x100fe20000004100 */
[----:B------:R-:W-:Y:S01]  /*100c0*/  PRMT R66, R66, 0x5410, R63 ;  /* 0x0000541042427816 */ /* 0x000fe2000000003f */
[----:B------:R-:W-:Y:S01]  /*100d0*/  HADD2.F32 R62, -RZ, R13.H1_H1 ;  /* 0x3000000dff3e7230 */ /* 0x000fe20000004100 */
[----:B------:R-:W-:-:S02]  /*100e0*/  FFMA.FTZ R13, R18, R59, RZ ;  /* 0x0000003b120d7223 */ /* 0x000fc400000100ff */
[-C--:B------:R-:W-:Y:S02]  /*100f0*/  FFMA.FTZ R63, R19, R59.reuse, RZ ;  /* 0x0000003b133f7223 */ /* 0x080fe400000100ff */
[-C--:B------:R-:W-:Y:S02]  /*10100*/  FFMA.FTZ R65, R31, R59.reuse, RZ ;  /* 0x0000003b1f417223 */ /* 0x080fe400000100ff */
[----:B------:R-:W-:Y:S01]  /*10110*/  FFMA.FTZ R59, R34, R59, RZ ;  /* 0x0000003b223b7223 */ /* 0x000fe200000100ff */
[----:B------:R-:W-:Y:S01]  /*10120*/  HADD2 R29, R64, R29 ;  /* 0x0000001d401d7230 */ /* 0x000fe20000000000 */
[-C--:B------:R-:W-:Y:S02]  /*10130*/  FFMA.FTZ R60, R25, R12.reuse, R13 ;  /* 0x0000000c193c7223 */ /* 0x080fe4000001000d */
[-C--:B------:R-:W-:Y:S02]  /*10140*/  FFMA.FTZ R63, R30, R12.reuse, R63 ;  /* 0x0000000c1e3f7223 */ /* 0x080fe4000001003f */
[----:B------:R-:W-:-:S02]  /*10150*/  FFMA.FTZ R64, R32, R12, R65 ;  /* 0x0000000c20407223 */ /* 0x000fc40000010041 */
[----:B------:R-:W-:Y:S02]  /*10160*/  FFMA.FTZ R59, R33, R12, R59 ;  /* 0x0000000c213b7223 */ /* 0x000fe4000001003b */
[-C--:B------:R-:W-:Y:S01]  /*10170*/  FFMA.FTZ R60, R35, R61.reuse, R60 ;  /* 0x0000003d233c7223 */ /* 0x080fe2000001003c */
        /* <DEDUP_REMOVED lines=27> */
[----:B------:R-:W-:Y:S01]  /*10330*/  HFMA2.MMA R21, R66, 1, 1, R21 ;  /* 0x3c003c0042157835 */ /* 0x000fe20000000015 */
        /* <DEDUP_REMOVED lines=13> */
[----:B------:R-:W-:-:S04]  /*10410*/  FFMA.FTZ R16, R33, R16, R65 ;  /* 0x0000001021107223 */ /* 0x000fc80000010041 */
[-C--:B------:R-:W-:Y:S02]  /*10420*/  FFMA.FTZ R71, R38, R63.reuse, R16 ;  /* 0x0000003f26477223 */ /* 0x080fe40000010010 */
[----:B------:R-:W3:Y:S01]  /*10430*/  LDS.64 R16, [UR4+0x218] ;  /* 0x00021804ff107984 */ /* 0x000ee20008000a00 */
[-C--:B------:R-:W-:Y:S02]  /*10440*/  FFMA.FTZ R64, R35, R63.reuse, R64 ;  /* 0x0000003f23407223 */ /* 0x080fe40000010040 */
[-C--:B------:R-:W-:Y:S02]  /*10450*/  FFMA.FTZ R67, R36, R63.reuse, R67 ;  /* 0x0000003f24437223 */ /* 0x080fe40000010043 */
[----:B------:R-:W-:Y:S01]  /*10460*/  FFMA.FTZ R65, R37, R63, R68 ;  /* 0x0000003f25417223 */ /* 0x000fe20000010044 */
[----:B0-----:R-:W-:Y:S01]  /*10470*/  HADD2.F32 R68, -RZ, R12.H0_H0 ;  /* 0x2000000cff447230 */ /* 0x001fe20000004100 */
        /* <DEDUP_REMOVED lines=18> */
[--C-:B-1----:R-:W-:Y:S02]  /*105a0*/  HADD2.F32 R65, -RZ, R10.reuse.H0_H0 ;  /* 0x2000000aff417230 */ /* 0x102fe40000004100 */
[----:B------:R-:W-:Y:S02]  /*105b0*/  HADD2.F32 R13, -RZ, R13.H1_H1 ;  /* 0x3000000dff0d7230 */ /* 0x000fe40000004100 */
[----:B------:R-:W-:Y:S01]  /*105c0*/  HADD2.F32 R10, -RZ, R10.H1_H1 ;  /* 0x3000000aff0a7230 */ /* 0x000fe20000004100 */
[----:B------:R-:W-:Y:S02]  /*105d0*/  FFMA.FTZ R18, R18, R65, RZ ;  /* 0x0000004112127223 */ /* 0x000fe400000100ff */
        /* <DEDUP_REMOVED lines=12> */
[--C-:B---3--:R-:W-:Y:S01]  /*106a0*/  HADD2.F32 R10, -RZ, R16.reuse.H0_H0 ;  /* 0x20000010ff0a7230 */ /* 0x108fe20000004100 */
        /* <DEDUP_REMOVED lines=16> */
[-C--:B------:R-:W-:Y:S02]  /*107b0*/  FFMA.FTZ R41, R51, R16.reuse, R41 ;  /* 0x0000001033297223 */ /* 0x080fe40000010029 */
        /* <DEDUP_REMOVED lines=8> */
[----:B------:R-:W-:Y:S02]  /*10840*/  FFMA.FTZ R48, R57, R17, R48 ;  /* 0x0000001139307223 */ /* 0x000fe40000010030 */
[----:B------:R-:W-:-:S02]  /*10850*/  FMUL.FTZ R63, R63, R2 ;  /* 0x000000023f3f7220 */ /* 0x000fc40000410000 */
[----:B------:R-:W-:Y:S02]  /*10860*/  FMUL.FTZ R64, R64, R3 ;  /* 0x0000000340407220 */ /* 0x000fe40000410000 */
[C---:B------:R-:W-:Y:S02]  /*10870*/  FFMA.FTZ R17, R58.reuse, R17, R16 ;  /* 0x000000113a117223 */ /* 0x040fe40000010010 */
[----:B------:R-:W-:Y:S01]  /*10880*/  FFMA.FTZ R12, R57, R13, R12 ;  /* 0x0000000d390c7223 */ /* 0x000fe2000001000c */
[----:B------:R-:W-:Y:S01]  /*10890*/  F2FP.PACK_AB R63, RZ, R63 ;  /* 0x0000003fff3f723e */ /* 0x000fe200000000ff */
[----:B------:R-:W-:Y:S01]  /*108a0*/  FFMA.FTZ R13, R58, R13, R66 ;  /* 0x0000000d3a0d7223 */ /* 0x000fe20000010042 */
[----:B------:R-:W-:Y:S01]  /*108b0*/  F2FP.PACK_AB R64, RZ, R64 ;  /* 0x00000040ff40723e */ /* 0x000fe200000000ff */
[----:B------:R-:W-:Y:S02]  /*108c0*/  FMUL.FTZ R60, R60, R15 ;  /* 0x0000000f3c3c7220 */ /* 0x000fe40000410000 */
[----:B------:R-:W-:-:S02]  /*108d0*/  FMUL.FTZ R59, R59, R20 ;  /* 0x000000143b3b7220 */ /* 0x000fc40000410000 */
[-C--:B------:R-:W-:Y:S02]  /*108e0*/  FMUL.FTZ R48, R48, R15.reuse ;  /* 0x0000000f30307220 */ /* 0x080fe40000410000 */
        /* <DEDUP_REMOVED lines=8> */
[----:B------:R-:W-:Y:S02]  /*10970*/  F2FP.PACK_AB R12, RZ, R12 ;  /* 0x0000000cff0c723e */ /* 0x000fe400000000ff */
[----:B------:R-:W-:Y:S02]  /*10980*/  F2FP.PACK_AB R13, RZ, R13 ;  /* 0x0000000dff0d723e */ /* 0x000fe400000000ff */
[----:B------:R-:W-:Y:S02]  /*10990*/  PRMT R60, R60, 0x5410, R59 ;  /* 0x000054103c3c7816 */ /* 0x000fe4000000003b */
[----:B------:R-:W-:Y:S01]  /*109a0*/  PRMT R48, R48, 0x5410, R17 ;  /* 0x0000541030307816 */ /* 0x000fe20000000011 */
[----:B------:R-:W-:Y:S01]  /*109b0*/  HFMA2.MMA R17, R63, 1, 1, R8 ;  /* 0x3c003c003f117835 */ /* 0x000fe20000000008 */
[----:B--2---:R-:W-:Y:S01]  /*109c0*/  LOP3.LUT R8, R4, 0xf000f, RZ, 0xc0, !PT ;  /* 0x000f000f04087812 */ /* 0x004fe200078ec0ff */
[----:B------:R-:W-:Y:S01]  /*109d0*/  HADD2 R16, R60, R9 ;  /* 0x000000093c107230 */ /* 0x000fe20000000000 */
[----:B------:R-:W-:-:S02]  /*109e0*/  PRMT R12, R12, 0x5410, R13 ;  /* 0x000054100c0c7816 */ /* 0x000fc4000000000d */
[----:B------:R-:W-:Y:S02]  /*109f0*/  LOP3.LUT R9, R4, 0xf000f0, RZ, 0xc0, !PT ;  /* 0x00f000f004097812 */ /* 0x000fe400078ec0ff */
[----:B------:R-:W-:Y:S02]  /*10a00*/  SHF.R.U32.HI R44, RZ, 0x8, R4 ;  /* 0x00000008ff2c7819 */ /* 0x000fe40000011604 */
[C---:B------:R-:W-:Y:S02]  /*10a10*/  LOP3.LUT R4, R5.reuse, 0xf000f, RZ, 0xc0, !PT ;  /* 0x000f000f05047812 */ /* 0x040fe400078ec0ff */
[----:B------:R-:W-:Y:S01]  /*10a20*/  LOP3.LUT R8, R8, 0x64006400, RZ, 0xfc, !PT ;  /* 0x6400640008087812 */ /* 0x000fe200078efcff */
[----:B------:R-:W-:Y:S01]  /*10a30*/  HADD2 R22, R12, R22 ;  /* 0x000000160c167230 */ /* 0x000fe20000000000 */
[----:B------:R-:W-:Y:S02]  /*10a40*/  LOP3.LUT R35, R5, 0xf000f0, RZ, 0xc0, !PT ;  /* 0x00f000f005237812 */ /* 0x000fe400078ec0ff */
[----:B------:R-:W-:-:S02]  /*10a50*/  SHF.R.U32.HI R13, RZ, 0x8, R5 ;  /* 0x00000008ff0d7819 */ /* 0x000fc40000011605 */
[C---:B------:R-:W-:Y:S02]  /*10a60*/  LOP3.LUT R5, R6.reuse, 0xf000f, RZ, 0xc0, !PT ;  /* 0x000f000f06057812 */ /* 0x040fe400078ec0ff */
[----:B------:R-:W-:Y:S02]  /*10a70*/  LOP3.LUT R36, R6, 0xf000f0, RZ, 0xc0, !PT ;  /* 0x00f000f006247812 */ /* 0x000fe400078ec0ff */
[----:B------:R-:W-:Y:S01]  /*10a80*/  SHF.R.U32.HI R12, RZ, 0x8, R6 ;  /* 0x00000008ff0c7819 */ /* 0x000fe20000011606 */
[----:B------:R-:W-:Y:S01]  /*10a90*/  HADD2 R8, R8, -1032, -1032 ;  /* 0xe408e40808087430 */ /* 0x000fe20000000000 */
[----:B------:R-:W-:Y:S02]  /*10aa0*/  LOP3.LUT R6, R7, 0xf000f, RZ, 0xc0, !PT ;  /* 0x000f000f07067812 */ /* 0x000fe400078ec0ff */
[----:B------:R-:W-:Y:S02]  /*10ab0*/  LOP3.LUT R4, R4, 0x64006400, RZ, 0xfc, !PT ;  /* 0x6400640004047812 */ /* 0x000fe400078efcff */
[----:B------:R-:W-:-:S02]  /*10ac0*/  LOP3.LUT R5, R5, 0x64006400, RZ, 0xfc, !PT ;  /* 0x6400640005057812 */ /* 0x000fc400078efcff */
[----:B------:R-:W-:Y:S01]  /*10ad0*/  LOP3.LUT R6, R6, 0x64006400, RZ, 0xfc, !PT ;  /* 0x6400640006067812 */ /* 0x000fe200078efcff */
[----:B------:R-:W-:Y:S01]  /*10ae0*/  HADD2 R4, R4, -1032, -1032 ;  /* 0xe408e40804047430 */ /* 0x000fe20000000000 */
[----:B------:R-:W-:Y:S01]  /*10af0*/  LOP3.LUT R37, R7, 0xf000f0, RZ, 0xc0, !PT ;  /* 0x00f000f007257812 */ /* 0x000fe200078ec0ff */
[----:B------:R-:W-:Y:S01]  /*10b00*/  HADD2.F32 R18, -RZ, R8.H0_H0 ;  /* 0x20000008ff127230 */ /* 0x000fe20000004100 */
[----:B------:R-:W-:Y:S01]  /*10b10*/  SHF.R.U32.HI R43, RZ, 0x8, R7 ;  /* 0x00000008ff2b7819 */ /* 0x000fe20000011607 */
[--C-:B0-----:R-:W-:Y:S02]  /*10b20*/  HADD2.F32 R7, -RZ, R10.reuse.H0_H0 ;  /* 0x2000000aff077230 */ /* 0x101fe40000004100 */
[----:B------:R-:W-:Y:S02]  /*10b30*/  HADD2 R5, R5, -1032, -1032 ;  /* 0xe408e40805057430 */ /* 0x000fe40000000000 */
[----:B------:R-:W-:Y:S01]  /*10b40*/  HADD2 R6, R6, -1032, -1032 ;  /* 0xe408e40806067430 */ /* 0x000fe20000000000 */
[----:B------:R-:W-:Y:S01]  /*10b50*/  LOP3.LUT R9, R9, 0x64006400, RZ, 0xfc, !PT ;  /* 0x6400640009097812 */ /* 0x000fe200078efcff */
[----:B------:R-:W-:Y:S01]  /*10b60*/  HADD2.F32 R38, -RZ, R10.H1_H1 ;  /* 0x3000000aff267230 */ /* 0x000fe20000004100 */
[----:B------:R-:W-:Y:S01]  /*10b70*/  LOP3.LUT R35, R35, 0x64006400, RZ, 0xfc, !PT ;  /* 0x6400640023237812 */ /* 0x000fe200078efcff */
[----:B------:R-:W-:-:S02]  /*10b80*/  HADD2.F32 R19, -RZ, R8.H1_H1 ;  /* 0x30000008ff137230 */ /* 0x000fc40000004100 */
[--C-:B------:R-:W-:Y:S02]  /*10b90*/  HADD2.F32 R25, -RZ, R4.reuse.H0_H0 ;  /* 0x20000004ff197230 */ /* 0x100fe40000004100 */
[----:B------:R-:W-:Y:S01]  /*10ba0*/  HADD2.F32 R30, -RZ, R4.H1_H1 ;  /* 0x30000004ff1e7230 */ /* 0x000fe20000004100 */
[----:B------:R-:W-:Y:S01]  /*10bb0*/  FFMA.FTZ R4, R18, R7, RZ ;  /* 0x0000000712047223 */ /* 0x000fe200000100ff */
[--C-:B------:R-:W-:Y:S02]  /*10bc0*/  HADD2.F32 R31, -RZ, R5.reuse.H0_H0 ;  /* 0x20000005ff1f7230 */ /* 0x100fe40000004100 */
[----:B------:R-:W-:Y:S01]  /*10bd0*/  HADD2.F32 R32, -RZ, R5.H1_H1 ;  /* 0x30000005ff207230 */ /* 0x000fe20000004100 */
[----:B------:R-:W-:Y:S01]  /*10be0*/  LOP3.LUT R5, R36, 0x64006400, RZ, 0xfc, !PT ;  /* 0x6400640024057812 */ /* 0x000fe200078efcff */
[----:B------:R-:W-:Y:S01]  /*10bf0*/  HADD2.F32 R34, -RZ, R6.H0_H0 ;  /* 0x20000006ff227230 */ /* 0x000fe20000004100 */
[----:B------:R-:W-:Y:S01]  /*10c00*/  FFMA.FTZ R8, R19, R38, R4 ;  /* 0x0000002613087223 */ /* 0x000fe20000010004 */
[----:B------:R-:W-:Y:S01]  /*10c10*/  LOP3.LUT R37, R37, 0x64006400, RZ, 0xfc, !PT ;  /* 0x6400640025257812 */ /* 0x000fe200078efcff */
[----:B------:R-:W-:-:S02]  /*10c20*/  HFMA2 R9, R9, R0.H0_H0, -72, -72 ;  /* 0xd480d48009097431 */ /* 0x000fc40000040000 */
[-C--:B------:R-:W-:Y:S01]  /*10c30*/  HFMA2 R4, R35, R0.reuse.H0_H0, -72, -72 ;  /* 0xd480d48023047431 */ /* 0x080fe20000040000 */
[C---:B------:R-:W-:Y:S01]  /*10c40*/  FFMA.FTZ R39, R7.reuse, R25, RZ ;  /* 0x0000001907277223 */ /* 0x040fe200000100ff */
[----:B------:R-:W-:Y:S01]  /*10c50*/  HADD2.F32 R33, -RZ, R6.H1_H1 ;  /* 0x30000006ff217230 */ /* 0x000fe20000004100 */
[C---:B------:R-:W-:Y:S01]  /*10c60*/  FFMA.FTZ R41, R7.reuse, R31, RZ ;  /* 0x0000001f07297223 */ /* 0x040fe200000100ff */
[-C--:B------:R-:W-:Y:S01]  /*10c70*/  HFMA2 R5, R5, R0.reuse.H0_H0, -72, -72 ;  /* 0xd480d48005057431 */ /* 0x080fe20000040000 */
[----:B------:R-:W-:Y:S01]  /*10c80*/  FFMA.FTZ R7, R7, R34, RZ ;  /* 0x0000002207077223 */ /* 0x000fe200000100ff */
[----:B------:R-:W-:Y:S02]  /*10c90*/  HFMA2 R6, R37, R0.H0_H0, -72, -72 ;  /* 0xd480d48025067431 */ /* 0x000fe40000040000 */
[----:B------:R-:W-:Y:S01]  /*10ca0*/  HADD2 R23, R48, R23 ;  /* 0x0000001730177230 */ /* 0x000fe20000000000 */
[----:B------:R-:W-:Y:S01]  /*10cb0*/  FFMA.FTZ R48, R38, R30, R39 ;  /* 0x0000001e26307223 */ /* 0x000fe20000010027 */
[----:B------:R-:W-:-:S02]  /*10cc0*/  HADD2.F32 R45, -RZ, R11.H0_H0 ;  /* 0x2000000bff2d7230 */ /* 0x000fc40000004100 */
[----:B------:R-:W-:Y:S02]  /*10cd0*/  HADD2.F32 R35, -RZ, R9.H0_H0 ;  /* 0x20000009ff237230 */ /* 0x000fe40000004100 */
[--C-:B------:R-:W-:Y:S01]  /*10ce0*/  HADD2.F32 R37, -RZ, R4.reuse.H0_H0 ;  /* 0x20000004ff257230 */ /* 0x100fe20000004100 */
[C---:B------:R-:W-:Y:S01]  /*10cf0*/  FFMA.FTZ R47, R38.reuse, R32, R41 ;  /* 0x00000020262f7223 */ /* 0x040fe20000010029 */
[----:B------:R-:W-:Y:S01]  /*10d00*/  HADD2.F32 R39, -RZ, R4.H1_H1 ;  /* 0x30000004ff277230 */ /* 0x000fe20000004100 */
[----:B------:R-:W-:Y:S01]  /*10d10*/  FFMA.FTZ R49, R38, R33, R7 ;  /* 0x0000002126317223 */ /* 0x000fe20000010007 */
[--C-:B------:R-:W-:Y:S02]  /*10d20*/  HADD2.F32 R38, -RZ, R5.reuse.H0_H0 ;  /* 0x20000005ff267230 */ /* 0x100fe40000004100 */
[----:B------:R-:W-:Y:S01]  /*10d30*/  HADD2.F32 R41, -RZ, R5.H1_H1 ;  /* 0x30000005ff297230 */ /* 0x000fe20000004100 */
[----:B------:R-:W-:Y:S01]  /*10d40*/  IMAD.WIDE R4, R27, c[0x0][0x18c], R112 ;  /* 0x000063001b047a25 */ /* 0x000fe200078e0270 */
[----:B------:R-:W-:-:S02]  /*10d50*/  HADD2.F32 R42, -RZ, R6.H0_H0 ;  /* 0x20000006ff2a7230 */ /* 0x000fc40000004100 */
[----:B------:R-:W-:Y:S01]  /*10d60*/  HADD2.F32 R40, -RZ, R6.H1_H1 ;  /* 0x30000006ff287230 */ /* 0x000fe20000004100 */
[----:B------:R-:W-:Y:S01]  /*10d70*/  FFMA.FTZ R7, R35, R45, R8 ;  /* 0x0000002d23077223 */ /* 0x000fe20000010008 */
[----:B------:R-:W-:Y:S01]  /*10d80*/  HADD2.F32 R46, -RZ, R11.H1_H1 ;  /* 0x3000000bff2e7230 */ /* 0x000fe20000004100 */
[----:B------:R-:W-:Y:S01]  /*10d90*/  FFMA.FTZ R6, R45, R37, R48 ;  /* 0x000000252d067223 */ /* 0x000fe20000010030 */
[----:B------:R-:W-:Y:S01]  /*10da0*/  HADD2.F32 R36, -RZ, R9.H1_H1 ;  /* 0x30000009ff247230 */ /* 0x000fe20000004100 */
[----:B------:R-:W-:Y:S01]  /*10db0*/  IMAD.WIDE R112, R27, c[0x0][0x18c], R4 ;  /* 0x000063001b707a25 */ /* 0x000fe200078e0204 */
[----:B------:R-:W0:Y:S03]  /*10dc0*/  LDS.64 R10, [UR4+0x28] ;  /* 0x00002804ff0a7984 */ /* 0x000e260008000a00 */
[----:B------:R-:W-:Y:S02]  /*10dd0*/  FFMA.FTZ R48, R36, R46, R7 ;  /* 0x0000002e24307223 */ /* 0x000fe40000010007 */
[----:B------:R-:W-:Y:S01]  /*10de0*/  FFMA.FTZ R51, R46, R39, R6 ;  /* 0x000000272e337223 */ /* 0x000fe20000010006 */
[----:B------:R-:W1:Y:S04]  /*10df0*/  LDS.64 R8, [UR4+0xa0] ;  /* 0x0000a004ff087984 */ /* 0x000e680008000a00 */
[----:B------:R-:W2:Y:S01]  /*10e00*/  LDG.E.128.CONSTANT R4, [R4.64] ;  /* 0x0000000604047981 */ /* 0x000ea2000c1e9d00 */
[----:B------:R-:W-:-:S02]  /*10e10*/  FMUL.FTZ R55, R55, R2 ;  /* 0x0000000237377220 */ /* 0x000fc40000410000 */
[----:B------:R-:W-:-:S03]  /*10e20*/  FMUL.FTZ R56, R56, R3 ;  /* 0x0000000338387220 */ /* 0x000fc60000410000 */
[----:B------:R-:W-:Y:S02]  /*10e30*/  F2FP.PACK_AB R55, RZ, R55 ;  /* 0x00000037ff37723e */ /* 0x000fe400000000ff */
[----:B------:R-:W-:Y:S01]  /*10e40*/  F2FP.PACK_AB R56, RZ, R56 ;  /* 0x00000038ff38723e */ /* 0x000fe200000000ff */
[C---:B------:R-:W-:Y:S01]  /*10e50*/  FFMA.FTZ R47, R45.reuse, R38, R47 ;  /* 0x000000262d2f7223 */ /* 0x040fe2000001002f */
[----:B------:R-:W-:Y:S01]  /*10e60*/  LOP3.LUT R27, R44, 0xf000f, RZ, 0xc0, !PT ;  /* 0x000f000f2c1b7812 */ /* 0x000fe200078ec0ff */
[----:B------:R-:W-:Y:S01]  /*10e70*/  FFMA.FTZ R49, R45, R42, R49 ;  /* 0x0000002a2d317223 */ /* 0x000fe20000010031 */
[----:B------:R-:W-:Y:S01]  /*10e80*/  PRMT R55, R55, 0x5410, R56 ;  /* 0x0000541037377816 */ /* 0x000fe20000000038 */
[----:B------:R-:W-:Y:S01]  /*10e90*/  FMUL.FTZ R61, R61, R2 ;  /* 0x000000023d3d7220 */ /* 0x000fe20000410000 */
[----:B------:R-:W-:Y:S01]  /*10ea0*/  LOP3.LUT R27, R27, 0x64006400, RZ, 0xfc, !PT ;  /* 0x640064001b1b7812 */ /* 0x000fe200078efcff */
[----:B------:R-:W-:Y:S02]  /*10eb0*/  FMUL.FTZ R62, R62, R3 ;  /* 0x000000033e3e7220 */ /* 0x000fe40000410000 */
[----:B------:R-:W-:-:S02]  /*10ec0*/  FFMA.FTZ R53, R46, R41, R47 ;  /* 0x000000292e357223 */ /* 0x000fc4000001002f */
[----:B------:R-:W-:Y:S01]  /*10ed0*/  FFMA.FTZ R56, R46, R40, R49 ;  /* 0x000000282e387223 */ /* 0x000fe20000010031 */
[----:B------:R-:W-:Y:S01]  /*10ee0*/  LOP3.LUT R46, R12, 0xf000f, RZ, 0xc0, !PT ;  /* 0x000f000f0c2e7812 */ /* 0x000fe200078ec0ff */
[----:B------:R-:W-:Y:S01]  /*10ef0*/  HFMA2.MMA R24, R55, 1, 1, R24 ;  /* 0x3c003c0037187835 */ /* 0x000fe20000000018 */
[----:B------:R-:W-:Y:S02]  /*10f00*/  F2FP.PACK_AB R61, RZ, R61 ;  /* 0x0000003dff3d723e */ /* 0x000fe400000000ff */
[----:B------:R-:W-:Y:S02]  /*10f10*/  F2FP.PACK_AB R62, RZ, R62 ;  /* 0x0000003eff3e723e */ /* 0x000fe400000000ff */
[----:B------:R-:W-:Y:S01]  /*10f20*/  LOP3.LUT R46, R46, 0x64006400, RZ, 0xfc, !PT ;  /* 0x640064002e2e7812 */ /* 0x000fe200078efcff */
[--C-:B0-----:R-:W-:Y:S02]  /*10f30*/  HADD2.F32 R54, -RZ, R10.reuse.H0_H0 ;  /* 0x2000000aff367230 */ /* 0x101fe40000004100 */
[----:B------:R-:W-:-:S02]  /*10f40*/  HADD2.F32 R55, -RZ, R10.H1_H1 ;  /* 0x3000000aff377230 */ /* 0x000fc40000004100 */
[----:B------:R-:W-:Y:S01]  /*10f50*/  HADD2 R10, R27, -1032, -1032 ;  /* 0xe408e4081b0a7430 */ /* 0x000fe20000000000 */
[----:B------:R-:W-:Y:S02]  /*10f60*/  LOP3.LUT R45, R13, 0xf000f, RZ, 0xc0, !PT ;  /* 0x000f000f0d2d7812 */ /* 0x000fe400078ec0ff */
[----:B------:R-:W-:Y:S01]  /*10f70*/  PRMT R61, R61, 0x5410, R62 ;  /* 0x000054103d3d7816 */ /* 0x000fe2000000003e */
[----:B------:R-:W-:Y:S01]  /*10f80*/  HADD2 R50, R46, -1032, -1032 ;  /* 0xe408e4082e327430 */ /* 0x000fe20000000000 */
[----:B------:R-:W-:Y:S01]  /*10f90*/  LOP3.LUT R45, R45, 0x64006400, RZ, 0xfc, !PT ;  /* 0x640064002d2d7812 */ /* 0x000fe200078efcff */
[----:B------:R-:W-:Y:S01]  /*10fa0*/  HADD2.F32 R27, -RZ, R10.H0_H0 ;  /* 0x2000000aff1b7230 */ /* 0x000fe20000004100 */
[----:B------:R-:W-:Y:S01]  /*10fb0*/  LOP3.LUT R47, R43, 0xf000f, RZ, 0xc0, !PT ;  /* 0x000f000f2b2f7812 */ /* 0x000fe200078ec0ff */
[----:B------:R-:W-:Y:S01]  /*10fc0*/  HADD2.F32 R60, -RZ, R11.H0_H0 ;  /* 0x2000000bff3c7230 */ /* 0x000fe20000004100 */
[----:B------:R-:W-:Y:S01]  /*10fd0*/  HFMA2.MMA R14, R61, 1, 1, R14 ;  /* 0x3c003c003d0e7835 */ /* 0x000fe2000000000e */
[----:B------:R-:W-:Y:S01]  /*10fe0*/  HADD2 R49, R45, -1032, -1032 ;  /* 0xe408e4082d317430 */ /* 0x000fe20000000000 */
[----:B------:R-:W-:Y:S01]  /*10ff0*/  FFMA.FTZ R58, R27, R54, R48 ;  /* 0x000000361b3a7223 */ /* 0x000fe20000010030 */
[----:B------:R-:W-:Y:S01]  /*11000*/  LOP3.LUT R47, R47, 0x64006400, RZ, 0xfc, !PT ;  /* 0x640064002f2f7812 */ /* 0x000fe200078efcff */
[----:B------:R-:W-:-:S02]  /*11010*/  HADD2.F32 R46, -RZ, R50.H0_H0 ;  /* 0x20000032ff2e7230 */ /* 0x000fc40000004100 */
[----:B------:R-:W-:Y:S01]  /*11020*/  HADD2.F32 R61, -RZ, R11.H1_H1 ;  /* 0x3000000bff3d7230 */ /* 0x000fe20000004100 */
[----:B------:R-:W-:Y:S01]  /*11030*/  LOP3.LUT R11, R43, 0xf000f0, RZ, 0xc0, !PT ;  /* 0x00f000f02b0b7812 */ /* 0x000fe200078ec0ff */
[----:B------:R-:W-:Y:S01]  /*11040*/  HADD2.F32 R48, -RZ, R10.H1_H1 ;  /* 0x3000000aff307230 */ /* 0x000fe20000004100 */
[----:B------:R-:W-:Y:S01]  /*11050*/  LOP3.LUT R10, R13, 0xf000f0, RZ, 0xc0, !PT ;  /* 0x00f000f00d0a7812 */ /* 0x000fe200078ec0ff */
[----:B------:R-:W-:Y:S01]  /*11060*/  HADD2 R52, R47, -1032, -1032 ;  /* 0xe408e4082f347430 */ /* 0x000fe20000000000 */
[----:B------:R-:W-:Y:S01]  /*11070*/  FFMA.FTZ R63, R54, R46, R53 ;  /* 0x0000002e363f7223 */ /* 0x000fe20000010035 */
[----:B------:R-:W-:Y:S01]  /*11080*/  HADD2.F32 R45, -RZ, R49.H0_H0 ;  /* 0x20000031ff2d7230 */ /* 0x000fe20000004100 */
[----:B------:R-:W-:Y:S02]  /*11090*/  LOP3.LUT R43, R10, 0x64006400, RZ, 0xfc, !PT ;  /* 0x640064000a2b7812 */ /* 0x000fe400078efcff */
[----:B------:R-:W-:Y:S02]  /*110a0*/  LOP3.LUT R53, R11, 0x64006400, RZ, 0xfc, !PT ;  /* 0x640064000b357812 */ /* 0x000fe400078efcff */
[----:B------:R-:W-:Y:S01]  /*110b0*/  LOP3.LUT R44, R44, 0xf000f0, RZ, 0xc0, !PT ;  /* 0x00f000f02c2c7812 */ /* 0x000fe200078ec0ff */
[----:B------:R-:W0:Y:S01]  /*110c0*/  LDS.64 R10, [UR4+0xa8] ;  /* 0x0000a804ff0a7984 */ /* 0x000e220008000a00 */
[----:B------:R-:W-:Y:S01]  /*110d0*/  LOP3.LUT R12, R12, 0xf000f0, RZ, 0xc0, !PT ;  /* 0x00f000f00c0c7812 */ /* 0x000fe200078ec0ff */
[----:B------:R-:W-:Y:S01]  /*110e0*/  HADD2.F32 R47, -RZ, R52.H0_H0 ;  /* 0x20000034ff2f7230 */ /* 0x000fe20000004100 */
[----:B------:R-:W-:Y:S01]  /*110f0*/  FFMA.FTZ R62, R54, R45, R51 ;  /* 0x0000002d363e7223 */ /* 0x000fe20000010033 */
[----:B------:R-:W-:-:S02]  /*11100*/  LOP3.LUT R13, R44, 0x64006400, RZ, 0xfc, !PT ;  /* 0x640064002c0d7812 */ /* 0x000fc400078efcff */
[----:B------:R-:W-:Y:S01]  /*11110*/  LOP3.LUT R51, R12, 0x64006400, RZ, 0xfc, !PT ;  /* 0x640064000c337812 */ /* 0x000fe200078efcff */
[----:B------:R-:W-:Y:S01]  /*11120*/  FFMA.FTZ R54, R54, R47, R56 ;  /* 0x0000002f36367223 */ /* 0x000fe20000010038 */
[-C--:B------:R-:W-:Y:S02]  /*11130*/  HFMA2 R12, R43, R0.reuse.H0_H0, -72, -72 ;  /* 0xd480d4802b0c7431 */ /* 0x080fe40000040000 */
[-C--:B------:R-:W-:Y:S02]  /*11140*/  HFMA2 R13, R13, R0.reuse.H0_H0, -72, -72 ;  /* 0xd480d4800d0d7431 */ /* 0x080fe40000040000 */
[----:B------:R-:W-:Y:S02]  /*11150*/  HFMA2 R56, R51, R0.H0_H0, -72, -72 ;  /* 0xd480d48033387431 */ /* 0x000fe40000040000 */
[----:B------:R-:W-:Y:S02]  /*11160*/  HADD2.F32 R49, -RZ, R49.H1_H1 ;  /* 0x30000031ff317230 */ /* 0x000fe40000004100 */
[----:B------:R-:W-:-:S02]  /*11170*/  HADD2.F32 R50, -RZ, R50.H1_H1 ;  /* 0x30000032ff327230 */ /* 0x000fc40000004100 */
        /* <DEDUP_REMOVED lines=20> */
[C---:B------:R-:W-:Y:S02]  /*112c0*/  FFMA.FTZ R62, R61.reuse, R55, R62 ;  /* 0x000000373d3e7223 */ /* 0x040fe4000001003e */
[C---:B------:R-:W-:Y:S01]  /*112d0*/  FFMA.FTZ R12, R61.reuse, R56, R63 ;  /* 0x000000383d0c7223 */ /* 0x040fe2000001003f */
[----:B------:R-:W-:Y:S01]  /*112e0*/  HADD2.F32 R8, -RZ, R8.H1_H1 ;  /* 0x30000008ff087230 */ /* 0x000fe20000004100 */
        /* <DEDUP_REMOVED lines=23> */
[-C--:B------:R-:W-:Y:S01]  /*11460*/  FFMA.FTZ R8, R27, R58.reuse, R8 ;  /* 0x0000003a1b087223 */ /* 0x080fe20000010008 */
[----:B------:R-:W0:Y:S01]  /*11470*/  LDS.64 R10, [UR4+0x120] ;  /* 0x00012004ff0a7984 */ /* 0x000e220008000a00 */
[----:B------:R-:W-:-:S02]  /*11480*/  FFMA.FTZ R64, R45, R58, R64 ;  /* 0x0000003a2d407223 */ /* 0x000fc40000010040 */
[-C--:B------:R-:W-:Y:S02]  /*11490*/  FFMA.FTZ R67, R46, R58.reuse, R67 ;  /* 0x0000003a2e437223 */ /* 0x080fe40000010043 */
[----:B------:R-:W-:Y:S02]  /*114a0*/  FFMA.FTZ R58, R47, R58, R13 ;  /* 0x0000003a2f3a7223 */ /* 0x000fe4000001000d */
[-C--:B------:R-:W-:Y:S02]  /*114b0*/  FFMA.FTZ R13, R48, R9.reuse, R8 ;  /* 0x00000009300d7223 */ /* 0x080fe40000010008 */
[----:B------:R-:W-:Y:S02]  /*114c0*/  FFMA.FTZ R64, R49, R9, R64 ;  /* 0x0000000931407223 */ /* 0x000fe40000010040 */
[-C--:B------:R-:W-:Y:S02]  /*114d0*/  FFMA.FTZ R13, R52, R60.reuse, R13 ;  /* 0x0000003c340d7223 */ /* 0x080fe4000001000d */
[----:B------:R-:W-:-:S02]  /*114e0*/  FFMA.FTZ R64, R51, R60, R64 ;  /* 0x0000003c33407223 */ /* 0x000fc40000010040 */
[-C--:B------:R-:W-:Y:S02]  /*114f0*/  FFMA.FTZ R13, R54, R63.reuse, R13 ;  /* 0x0000003f360d7223 */ /* 0x080fe4000001000d */
[----:B------:R-:W-:Y:S02]  /*11500*/  FFMA.FTZ R64, R55, R63, R64 ;  /* 0x0000003f37407223 */ /* 0x000fe40000010040 */
[-C--:B------:R-:W-:Y:S02]  /*11510*/  FFMA.FTZ R67, R50, R9.reuse, R67 ;  /* 0x0000000932437223 */ /* 0x080fe40000010043 */
[----:B------:R-:W-:Y:S02]  /*11520*/  FFMA.FTZ R58, R53, R9, R58 ;  /* 0x00000009353a7223 */ /* 0x000fe4000001003a */
[----:B------:R-:W1:Y:S01]  /*11530*/  LDS.64 R8, [UR4+0x128] ;  /* 0x00012804ff087984 */ /* 0x000e620008000a00 */
[----:B------:R-:W-:Y:S02]  /*11540*/  FMUL.FTZ R13, R13, R2 ;  /* 0x000000020d0d7220 */ /* 0x000fe40000410000 */
[----:B------:R-:W-:-:S02]  /*11550*/  FMUL.FTZ R64, R64, R3 ;  /* 0x0000000340407220 */ /* 0x000fc40000410000 */
[----:B------:R-:W-:Y:S02]  /*11560*/  FMUL.FTZ R12, R12, R15 ;  /* 0x0000000f0c0c7220 */ /* 0x000fe40000410000 */
[----:B------:R-:W-:Y:S02]  /*11570*/  FMUL.FTZ R61, R61, R20 ;  /* 0x000000143d3d7220 */ /* 0x000fe40000410000 */
[-C--:B------:R-:W-:Y:S01]  /*11580*/  FFMA.FTZ R67, R44, R60.reuse, R67 ;  /* 0x0000003c2c437223 */ /* 0x080fe20000010043 */
[----:B------:R-:W-:Y:S01]  /*11590*/  F2FP.PACK_AB R13, RZ, R13 ;  /* 0x0000000dff0d723e */ /* 0x000fe200000000ff */
[----:B------:R-:W-:Y:S01]  /*115a0*/  FFMA.FTZ R60, R43, R60, R58 ;  /* 0x0000003c2b3c7223 */ /* 0x000fe2000001003a */
[----:B------:R-:W-:Y:S01]  /*115b0*/  F2FP.PACK_AB R64, RZ, R64 ;  /* 0x00000040ff40723e */ /* 0x000fe200000000ff */
[----:B------:R-:W-:Y:S01]  /*115c0*/  FMUL.FTZ R59, R59, R2 ;  /* 0x000000023b3b7220 */ /* 0x000fe20000410000 */
[----:B------:R-:W-:Y:S01]  /*115d0*/  F2FP.PACK_AB R12, RZ, R12 ;  /* 0x0000000cff0c723e */ /* 0x000fe200000000ff */
[----:B------:R-:W-:Y:S01]  /*115e0*/  FMUL.FTZ R62, R62, R3 ;  /* 0x000000033e3e7220 */ /* 0x000fe20000410000 */
[----:B------:R-:W-:Y:S01]  /*115f0*/  F2FP.PACK_AB R61, RZ, R61 ;  /* 0x0000003dff3d723e */ /* 0x000fe200000000ff */
[-C--:B------:R-:W-:Y:S01]  /*11600*/  FFMA.FTZ R58, R56, R63.reuse, R67 ;  /* 0x0000003f383a7223 */ /* 0x080fe20000010043 */
[----:B------:R-:W-:Y:S01]  /*11610*/  PRMT R13, R13, 0x5410, R64 ;  /* 0x000054100d0d7816 */ /* 0x000fe20000000040 */
[----:B------:R-:W-:Y:S01]  /*11620*/  FFMA.FTZ R63, R57, R63, R60 ;  /* 0x0000003f393f7223 */ /* 0x000fe2000001003c */
[----:B------:R-:W-:-:S02]  /*11630*/  F2FP.PACK_AB R59, RZ, R59 ;  /* 0x0000003bff3b723e */ /* 0x000fc400000000ff */
[----:B------:R-:W-:Y:S02]  /*11640*/  F2FP.PACK_AB R62, RZ, R62 ;  /* 0x0000003eff3e723e */ /* 0x000fe400000000ff */
[----:B------:R-:W-:Y:S01]  /*11650*/  PRMT R12, R12, 0x5410, R61 ;  /* 0x000054100c0c7816 */ /* 0x000fe2000000003d */
[----:B------:R-:W-:Y:S02]  /*11660*/  FMUL.FTZ R58, R58, R15 ;  /* 0x0000000f3a3a7220 */ /* 0x000fe40000410000 */
[----:B------:R-:W-:Y:S01]  /*11670*/  FMUL.FTZ R63, R63, R20 ;  /* 0x000000143f3f7220 */ /* 0x000fe20000410000 */
[----:B------:R-:W-:Y:S01]  /*11680*/  PRMT R59, R59, 0x5410, R62 ;  /* 0x000054103b3b7816 */ /* 0x000fe2000000003e */
[----:B------:R-:W-:Y:S01]  /*11690*/  HADD2 R29, R12, R29 ;  /* 0x0000001d0c1d7230 */ /* 0x000fe20000000000 */
[----:B------:R-:W-:Y:S01]  /*116a0*/  HFMA2.MMA R26, R13, 1, 1, R26 ;  /* 0x3c003c000d1a7835 */ /* 0x000fe2000000001a */
[----:B------:R-:W-:Y:S01]  /*116b0*/  F2FP.PACK_AB R58, RZ, R58 ;  /* 0x0000003aff3a723e */ /* 0x000fe200000000ff */
[----:B------:R-:W3:Y:S01]  /*116c0*/  LDS.64 R12, [UR4+0x1a0] ;  /* 0x0001a004ff0c7984 */ /* 0x000ee20008000a00 */
[----:B------:R-:W-:Y:S01]  /*116d0*/  F2FP.PACK_AB R63, RZ, R63 ;  /* 0x0000003fff3f723e */ /* 0x000fe200000000ff */
[----:B------:R-:W-:-:S03]  /*116e0*/  HFMA2.MMA R28, R59, 1, 1, R28 ;  /* 0x3c003c003b1c7835 */ /* 0x000fc6000000001c */
[----:B------:R-:W-:Y:S01]  /*116f0*/  PRMT R59, R58, 0x5410, R63 ;  /* 0x000054103a3b7816 */ /* 0x000fe2000000003f */
[--C-:B0-----:R-:W-:Y:S02]  /*11700*/  HADD2.F32 R58, -RZ, R10.reuse.H0_H0 ;  /* 0x2000000aff3a7230 */ /* 0x101fe40000004100 */
[----:B------:R-:W-:Y:S02]  /*11710*/  HADD2.F32 R10, -RZ, R10.H1_H1 ;  /* 0x3000000aff0a7230 */ /* 0x000fe40000004100 */
[--C-:B------:R-:W-:Y:S01]  /*11720*/  HADD2.F32 R60, -RZ, R11.reuse.H1_H1 ;  /* 0x3000000bff3c7230 */ /* 0x100fe20000004100 */
[----:B------:R-:W-:Y:S01]  /*11730*/  HFMA2.MMA R21, R59, 1, 1, R21 ;  /* 0x3c003c003b157835 */ /* 0x000fe20000000015 */
[----:B------:R-:W-:Y:S01]  /*11740*/  HADD2.F32 R59, -RZ, R11.H0_H0 ;  /* 0x2000000bff3b7230 */ /* 0x000fe20000004100 */
        /* <DEDUP_REMOVED lines=11> */
[--C-:B-1----:R-:W-:Y:S01]  /*11800*/  HADD2.F32 R62, -RZ, R8.reuse.H0_H0 ;  /* 0x20000008ff3e7230 */ /* 0x102fe20000004100 */
[----:B------:R-:W-:Y:S02]  /*11810*/  FFMA.FTZ R59, R42, R59, R10 ;  /* 0x0000003b2a3b7223 */ /* 0x000fe4000001000a */
[-C--:B------:R-:W-:Y:S02]  /*11820*/  FFMA.FTZ R58, R36, R60.reuse, R61 ;  /* 0x0000003c243a7223 */ /* 0x080fe4000001003d */
[-C--:B------:R-:W-:Y:S01]  /*11830*/  FFMA.FTZ R63, R39, R60.reuse, R63 ;  /* 0x0000003c273f7223 */ /* 0x080fe2000001003f */
[----:B------:R-:W-:Y:S01]  /*11840*/  HADD2.F32 R8, -RZ, R8.H1_H1 ;  /* 0x30000008ff087230 */ /* 0x000fe20000004100 */
[-C--:B------:R-:W-:Y:S01]  /*11850*/  FFMA.FTZ R61, R41, R60.reuse, R64 ;  /* 0x0000003c293d7223 */ /* 0x080fe20000010040 */
[----:B------:R-:W0:Y:S01]  /*11860*/  LDS.64 R10, [UR4+0x1a8] ;  /* 0x0001a804ff0a7984 */ /* 0x000e220008000a00 */
        /* <DEDUP_REMOVED lines=13> */
[-C--:B------:R-:W-:Y:S01]  /*11940*/  FFMA.FTZ R65, R44, R60.reuse, R65 ;  /* 0x0000003c2c417223 */ /* 0x080fe20000010041 */
[----:B---3--:R-:W-:Y:S01]  /*11950*/  HADD2.F32 R62, -RZ, R12.H0_H0 ;  /* 0x2000000cff3e7230 */ /* 0x008fe20000004100 */
[----:B------:R-:W-:Y:S01]  /*11960*/  FFMA.FTZ R64, R43, R60, R64 ;  /* 0x0000003c2b407223 */ /* 0x000fe20000010040 */
[----:B------:R-:W1:Y:S01]  /*11970*/  LDS.64 R8, [UR4+0x220] ;  /* 0x00022004ff087984 */ /* 0x000e620008000a00 */
[-C--:B------:R-:W-:Y:S02]  /*11980*/  FFMA.FTZ R60, R55, R59.reuse, R58 ;  /* 0x0000003b373c7223 */ /* 0x080fe4000001003a */
[----:B------:R-:W-:-:S02]  /*11990*/  FFMA.FTZ R61, R54, R59, R61 ;  /* 0x0000003b363d7223 */ /* 0x000fc4000001003d */
[-C--:B------:R-:W-:Y:S01]  /*119a0*/  FFMA.FTZ R58, R56, R59.reuse, R65 ;  /* 0x0000003b383a7223 */ /* 0x080fe20000010041 */
[----:B------:R-:W-:Y:S01]  /*119b0*/  HADD2.F32 R12, -RZ, R12.H1_H1 ;  /* 0x3000000cff0c7230 */ /* 0x000fe20000004100 */
[----:B------:R-:W-:Y:S01]  /*119c0*/  FFMA.FTZ R59, R57, R59, R64 ;  /* 0x0000003b393b7223 */ /* 0x000fe20000010040 */
[--C-:B------:R-:W-:Y:S02]  /*119d0*/  HADD2.F32 R63, -RZ, R13.reuse.H0_H0 ;  /* 0x2000000dff3f7230 */ /* 0x100fe40000004100 */
[----:B------:R-:W-:Y:S01]  /*119e0*/  HADD2.F32 R64, -RZ, R13.H1_H1 ;  /* 0x3000000dff407230 */ /* 0x000fe20000004100 */
        /* <DEDUP_REMOVED lines=27> */
[-C--:B------:R-:W-:Y:S01]  /*11ba0*/  FFMA.FTZ R63, R50, R10.reuse, R63 ;  /* 0x0000000a323f7223 */ /* 0x080fe2000001003f */
[--C-:B-1----:R-:W-:Y:S01]  /*11bb0*/  HADD2.F32 R66, -RZ, R8.reuse.H0_H0 ;  /* 0x20000008ff427230 */ /* 0x102fe20000004100 */
[----:B------:R-:W-:Y:S02]  /*11bc0*/  FFMA.FTZ R69, R53, R10, R69 ;  /* 0x0000000a35457223 */ /* 0x000fe40000010045 */
[-C--:B------:R-:W-:Y:S02]  /*11bd0*/  FFMA.FTZ R11, R52, R64.reuse, R11 ;  /* 0x00000040340b7223 */ /* 0x080fe4000001000b */
[-C--:B------:R-:W-:Y:S02]  /*11be0*/  FFMA.FTZ R62, R51, R64.reuse, R67 ;  /* 0x00000040333e7223 */ /* 0x080fe40000010043 */
[-C--:B------:R-:W-:Y:S01]  /*11bf0*/  FFMA.FTZ R10, R44, R64.reuse, R63 ;  /* 0x000000402c0a7223 */ /* 0x080fe2000001003f */
[----:B------:R-:W-:Y:S01]  /*11c00*/  HADD2.F32 R8, -RZ, R8.H1_H1 ;  /* 0x30000008ff087230 */ /* 0x000fe20000004100 */
[----:B------:R-:W-:-:S02]  /*11c10*/  FFMA.FTZ R64, R43, R64, R69 ;  /* 0x000000402b407223 */ /* 0x000fc40000010045 */
[----:B------:R-:W-:Y:S02]  /*11c20*/  FFMA.FTZ R25, R25, R66, RZ ;  /* 0x0000004219197223 */ /* 0x000fe400000100ff */
[-C--:B------:R-:W-:Y:S02]  /*11c30*/  FFMA.FTZ R63, R54, R65.reuse, R11 ;  /* 0x00000041363f7223 */ /* 0x080fe4000001000b */
[-C--:B------:R-:W-:Y:S02]  /*11c40*/  FFMA.FTZ R62, R55, R65.reuse, R62 ;  /* 0x00000041373e7223 */ /* 0x080fe4000001003e */
[-C--:B------:R-:W-:Y:S02]  /*11c50*/  FFMA.FTZ R10, R56, R65.reuse, R10 ;  /* 0x00000041380a7223 */ /* 0x080fe4000001000a */
[----:B------:R-:W-:Y:S01]  /*11c60*/  FFMA.FTZ R11, R57, R65, R64 ;  /* 0x00000041390b7223 */ /* 0x000fe20000010040 */
[--C-:B------:R-:W-:Y:S01]  /*11c70*/  HADD2.F32 R65, -RZ, R9.reuse.H0_H0 ;  /* 0x20000009ff417230 */ /* 0x100fe20000004100 */
[----:B------:R-:W-:Y:S01]  /*11c80*/  FFMA.FTZ R30, R30, R8, R25 ;  /* 0x000000081e1e7223 */ /* 0x000fe20000010019 */
[----:B------:R-:W-:Y:S01]  /*11c90*/  HADD2.F32 R9, -RZ, R9.H1_H1 ;  /* 0x30000009ff097230 */ /* 0x000fe20000004100 */
[----:B------:R-:W-:-:S02]  /*11ca0*/  FFMA.FTZ R18, R18, R66, RZ ;  /* 0x0000004212127223 */ /* 0x000fc400000100ff */
[-C--:B------:R-:W-:Y:S02]  /*11cb0*/  FFMA.FTZ R31, R31, R66.reuse, RZ ;  /* 0x000000421f1f7223 */ /* 0x080fe400000100ff */
[----:B------:R-:W-:Y:S02]  /*11cc0*/  FFMA.FTZ R34, R34, R66, RZ ;  /* 0x0000004222227223 */ /* 0x000fe400000100ff */
[----:B------:R-:W-:Y:S02]  /*11cd0*/  FFMA.FTZ R30, R37, R65, R30 ;  /* 0x00000041251e7223 */ /* 0x000fe4000001001e */
[-C--:B------:R-:W-:Y:S02]  /*11ce0*/  FFMA.FTZ R18, R19, R8.reuse, R18 ;  /* 0x0000000813127223 */ /* 0x080fe40000010012 */
[-C--:B------:R-:W-:Y:S02]  /*11cf0*/  FFMA.FTZ R31, R32, R8.reuse, R31 ;  /* 0x00000008201f7223 */ /* 0x080fe4000001001f */
[----:B------:R-:W-:Y:S01]  /*11d00*/  FFMA.FTZ R34, R33, R8, R34 ;  /* 0x0000000821227223 */ /* 0x000fe20000010022 */
[--C-:B---3--:R-:W-:Y:S01]  /*11d10*/  HADD2.F32 R8, -RZ, R12.reuse.H0_H0 ;  /* 0x2000000cff087230 */ /* 0x108fe20000004100 */
[----:B------:R-:W-:Y:S01]  /*11d20*/  FFMA.FTZ R39, R39, R9, R30 ;  /* 0x0000000927277223 */ /* 0x000fe2000001001e */
[----:B------:R-:W-:Y:S01]  /*11d30*/  HADD2.F32 R12, -RZ, R12.H1_H1 ;  /* 0x3000000cff0c7230 */ /* 0x000fe20000004100 */
[----:B------:R-:W-:-:S02]  /*11d40*/  FFMA.FTZ R18, R35, R65, R18 ;  /* 0x0000004123127223 */ /* 0x000fc40000010012 */
[-C--:B------:R-:W-:Y:S02]  /*11d50*/  FFMA.FTZ R38, R38, R65.reuse, R31 ;  /* 0x0000004126267223 */ /* 0x080fe4000001001f */
[----:B------:R-:W-:Y:S02]  /*11d60*/  FFMA.FTZ R34, R42, R65, R34 ;  /* 0x000000412a227223 */ /* 0x000fe40000010022 */
        /* <DEDUP_REMOVED lines=9> */
[----:B------:R-:W-:Y:S02]  /*11e00*/  FFMA.FTZ R34, R47, R8, R34 ;  /* 0x000000082f227223 */ /* 0x000fe40000010022 */
[----:B------:R-:W-:-:S04]  /*11e10*/  FFMA.FTZ R8, R51, R30, R39 ;  /* 0x0000001e33087223 */ /* 0x000fc80000010027 */
[----:B------:R-:W-:Y:S02]  /*11e20*/  FFMA.FTZ R18, R55, R13, R8 ;  /* 0x0000000d37127223 */ /* 0x000fe40000010008 */
[----:B------:R-:W0:Y:S01]  /*11e30*/  LDS.64 R8, [UR4+0x30] ;  /* 0x00003004ff087984 */ /* 0x000e220008000a00 */
[----:B------:R-:W-:-:S04]  /*11e40*/  FFMA.FTZ R27, R48, R12, R27 ;  /* 0x0000000c301b7223 */ /* 0x000fc8000001001b */
[----:B------:R-:W-:Y:S02]  /*11e50*/  FFMA.FTZ R27, R52, R30, R27 ;  /* 0x0000001e341b7223 */ /* 0x000fe4000001001b */
[----:B------:R-:W-:Y:S02]  /*11e60*/  FFMA.FTZ R41, R50, R12, R41 ;  /* 0x0000000c32297223 */ /* 0x000fe40000010029 */
[-C--:B------:R-:W-:Y:S02]  /*11e70*/  FMUL.FTZ R61, R61, R2.reuse ;  /* 0x000000023d3d7220 */ /* 0x080fe40000410000 */
[-C--:B------:R-:W-:Y:S02]  /*11e80*/  FMUL.FTZ R60, R60, R3.reuse ;  /* 0x000000033c3c7220 */ /* 0x080fe40000410000 */
[----:B------:R-:W-:Y:S02]  /*11e90*/  FMUL.FTZ R63, R63, R2 ;  /* 0x000000023f3f7220 */ /* 0x000fe40000410000 */
[----:B------:R-:W-:-:S02]  /*11ea0*/  FMUL.FTZ R62, R62, R3 ;  /* 0x000000033e3e7220 */ /* 0x000fc40000410000 */
[----:B------:R-:W-:Y:S02]  /*11eb0*/  FFMA.FTZ R34, R53, R12, R34 ;  /* 0x0000000c35227223 */ /* 0x000fe40000010022 */
[----:B------:R-:W-:Y:S01]  /*11ec0*/  FFMA.FTZ R27, R54, R13, R27 ;  /* 0x0000000d361b7223 */ /* 0x000fe2000001001b */
[----:B------:R-:W-:Y:S01]  /*11ed0*/  F2FP.PACK_AB R61, RZ, R61 ;  /* 0x0000003dff3d723e */ /* 0x000fe200000000ff */
[----:B------:R-:W-:Y:S01]  /*11ee0*/  FFMA.FTZ R41, R44, R30, R41 ;  /* 0x0000001e2c297223 */ /* 0x000fe20000010029 */
[----:B------:R-:W-:Y:S01]  /*11ef0*/  F2FP.PACK_AB R60, RZ, R60 ;  /* 0x0000003cff3c723e */ /* 0x000fe200000000ff */
[----:B------:R-:W-:Y:S01]  /*11f00*/  FFMA.FTZ R34, R43, R30, R34 ;  /* 0x0000001e2b227223 */ /* 0x000fe20000010022 */
[----:B------:R-:W-:Y:S01]  /*11f10*/  F2FP.PACK_AB R63, RZ, R63 ;  /* 0x0000003fff3f723e */ /* 0x000fe200000000ff */
[----:B------:R-:W-:Y:S01]  /*11f20*/  FMUL.FTZ R27, R27, R2 ;  /* 0x000000021b1b7220 */ /* 0x000fe20000410000 */
[----:B------:R-:W-:Y:S01]  /*11f30*/  F2FP.PACK_AB R62, RZ, R62 ;  /* 0x0000003eff3e723e */ /* 0x000fe200000000ff */
[----:B------:R-:W-:-:S02]  /*11f40*/  FMUL.FTZ R18, R18, R3 ;  /* 0x0000000312127220 */ /* 0x000fc40000410000 */
[----:B------:R-:W-:Y:S02]  /*11f50*/  FMUL.FTZ R12, R10, R15 ;  /* 0x0000000f0a0c7220 */ /* 0x000fe40000410000 */
[----:B------:R-:W-:Y:S01]  /*11f60*/  FMUL.FTZ R11, R11, R20 ;  /* 0x000000140b0b7220 */ /* 0x000fe20000410000 */
[----:B------:R-:W-:Y:S01]  /*11f70*/  PRMT R61, R61, 0x5410, R60 ;  /* 0x000054103d3d7816 */ /* 0x000fe2000000003c */
[-C--:B------:R-:W-:Y:S01]  /*11f80*/  FFMA.FTZ R56, R56, R13.reuse, R41 ;  /* 0x0000000d38387223 */ /* 0x080fe20000010029 */
[----:B------:R-:W-:Y:S01]  /*11f90*/  PRMT R63, R63, 0x5410, R62 ;  /* 0x000054103f3f7816 */ /* 0x000fe2000000003e */
        /* <DEDUP_REMOVED lines=9> */
[----:B------:R-:W-:Y:S01]  /*12030*/  HFMA2.MMA R18, R63, 1, 1, R17 ;  /* 0x3c003c003f127835 */ /* 0x000fe20000000011 */
[----:B------:R-:W-:-:S02]  /*12040*/  PRMT R12, R12, 0x5410, R11 ;  /* 0x000054100c0c7816 */ /* 0x000fc4000000000b */
[C---:B--2---:R-:W-:Y:S02]  /*12050*/  LOP3.LUT R17, R4.reuse, 0xf000f, RZ, 0xc0, !PT ;  /* 0x000f000f04117812 */ /* 0x044fe400078ec0ff */
[----:B------:R-:W-:Y:S02]  /*12060*/  LOP3.LUT R33, R4, 0xf000f0, RZ, 0xc0, !PT ;  /* 0x00f000f004217812 */ /* 0x000fe400078ec0ff */
[----:B------:R-:W-:Y:S02]  /*12070*/  SHF.R.U32.HI R14, RZ, 0x8, R4 ;  /* 0x00000008ff0e7819 */ /* 0x000fe40000011604 */
[C---:B------:R-:W-:Y:S02]  /*12080*/  LOP3.LUT R4, R5.reuse, 0xf000f, RZ, 0xc0, !PT ;  /* 0x000f000f05047812 */ /* 0x040fe400078ec0ff */
[----:B------:R-:W-:Y:S02]  /*12090*/  LOP3.LUT R35, R5, 0xf000f0, RZ, 0xc0, !PT ;  /* 0x00f000f005237812 */ /* 0x000fe400078ec0ff */
[----:B------:R-:W-:-:S02]  /*120a0*/  SHF.R.U32.HI R11, RZ, 0x8, R5 ;  /* 0x00000008ff0b7819 */ /* 0x000fc40000011605 */
[----:B------:R-:W-:Y:S02]  /*120b0*/  F2FP.PACK_AB R56, RZ, R56 ;  /* 0x00000038ff38723e */ /* 0x000fe400000000ff */
[----:B------:R-:W-:Y:S02]  /*120c0*/  F2FP.PACK_AB R13, RZ, R13 ;  /* 0x0000000dff0d723e */ /* 0x000fe400000000ff */
[----:B------:R-:W-:Y:S02]  /*120d0*/  LOP3.LUT R5, R6, 0xf000f, RZ, 0xc0, !PT ;  /* 0x000f000f06057812 */ /* 0x000fe400078ec0ff */
[----:B------:R-:W-:Y:S02]  /*120e0*/  PRMT R56, R56, 0x5410, R13 ;  /* 0x0000541038387816 */ /* 0x000fe4000000000d */
[----:B------:R-:W-:Y:S02]  /*120f0*/  LOP3.LUT R17, R17, 0x64006400, RZ, 0xfc, !PT ;  /* 0x6400640011117812 */ /* 0x000fe400078efcff */
[----:B------:R-:W-:-:S02]  /*12100*/  LOP3.LUT R5, R5, 0x64006400, RZ, 0xfc, !PT ;  /* 0x6400640005057812 */ /* 0x000fc400078efcff */
[----:B------:R-:W-:Y:S02]  /*12110*/  LOP3.LUT R36, R6, 0xf000f0, RZ, 0xc0, !PT ;  /* 0x00f000f006247812 */ /* 0x000fe400078ec0ff */
[----:B------:R-:W-:Y:S02]  /*12120*/  SHF.R.U32.HI R13, RZ, 0x8, R6 ;  /* 0x00000008ff0d7819 */ /* 0x000fe40000011606 */
[C---:B------:R-:W-:Y:S01]  /*12130*/  LOP3.LUT R6, R7.reuse, 0xf000f, RZ, 0xc0, !PT ;  /* 0x000f000f07067812 */ /* 0x040fe200078ec0ff */
[--C-:B0-----:R-:W-:Y:S01]  /*12140*/  HADD2.F32 R38, -RZ, R8.reuse.H0_H0 ;  /* 0x20000008ff267230 */ /* 0x101fe20000004100 */
[----:B------:R-:W-:Y:S01]  /*12150*/  LOP3.LUT R4, R4, 0x64006400, RZ, 0xfc, !PT ;  /* 0x6400640004047812 */ /* 0x000fe200078efcff */
[----:B------:R-:W-:Y:S01]  /*12160*/  HADD2.F32 R39, -RZ, R8.H1_H1 ;  /* 0x30000008ff277230 */ /* 0x000fe20000004100 */
[----:B------:R-:W-:Y:S01]  /*12170*/  LOP3.LUT R8, R6, 0x64006400, RZ, 0xfc, !PT ;  /* 0x6400640006087812 */ /* 0x000fe200078efcff */
[----:B------:R-:W-:Y:S02]  /*12180*/  HADD2 R17, R17, -1032, -1032 ;  /* 0xe408e40811117430 */ /* 0x000fe40000000000 */
[----:B------:R-:W-:Y:S01]  /*12190*/  HADD2 R5, R5, -1032, -1032 ;  /* 0xe408e40805057430 */ /* 0x000fe20000000000 */
[----:B------:R-:W-:Y:S01]  /*121a0*/  LOP3.LUT R37, R7, 0xf000f0, RZ, 0xc0, !PT ;  /* 0x00f000f007257812 */ /* 0x000fe200078ec0ff */
[----:B------:R-:W-:Y:S01]  /*121b0*/  HADD2 R22, R12, R22 ;  /* 0x000000160c167230 */ /* 0x000fe20000000000 */
[----:B------:R-:W-:Y:S01]  /*121c0*/  SHF.R.U32.HI R12, RZ, 0x8, R7 ;  /* 0x00000008ff0c7819 */ /* 0x000fe20000011607 */
[----:B------:R-:W-:Y:S01]  /*121d0*/  HADD2 R4, R4, -1032, -1032 ;  /* 0xe408e40804047430 */ /* 0x000fe20000000000 */
[----:B------:R-:W0:Y:S01]  /*121e0*/  LDS.64 R6, [UR4+0x38] ;  /* 0x00003804ff067984 */ /* 0x000e220008000a00 */
[----:B------:R-:W-:-:S02]  /*121f0*/  HADD2.F32 R19, -RZ, R17.H0_H0 ;  /* 0x20000011ff137230 */ /* 0x000fc40000004100 */
[--C-:B------:R-:W-:Y:S02]  /*12200*/  HADD2.F32 R31, -RZ, R5.reuse.H0_H0 ;  /* 0x20000005ff1f7230 */ /* 0x100fe40000004100 */
[----:B------:R-:W-:Y:S01]  /*12210*/  HADD2.F32 R32, -RZ, R5.H1_H1 ;  /* 0x30000005ff207230 */ /* 0x000fe20000004100 */
[----:B------:R-:W-:Y:S01]  /*12220*/  LOP3.LUT R5, R33, 0x64006400, RZ, 0xfc, !PT ;  /* 0x6400640021057812 */ /* 0x000fe200078efcff */
[----:B------:R-:W-:Y:S01]  /*12230*/  HADD2 R8, R8, -1032, -1032 ;  /* 0xe408e40808087430 */ /* 0x000fe20000000000 */
[----:B------:R-:W-:Y:S01]  /*12240*/  HFMA2.MMA R24, R27, 1, 1, R24 ;  /* 0x3c003c001b187835 */ /* 0x000fe20000000018 */
[--C-:B------:R-:W-:Y:S01]  /*12250*/  HADD2.F32 R44, -RZ, R9.reuse.H0_H0 ;  /* 0x20000009ff2c7230 */ /* 0x100fe20000004100 */
[----:B------:R-:W-:Y:S01]  /*12260*/  LOP3.LUT R35, R35, 0x64006400, RZ, 0xfc, !PT ;  /* 0x6400640023237812 */ /* 0x000fe200078efcff */
[----:B------:R-:W-:Y:S01]  /*12270*/  HADD2.F32 R43, -RZ, R9.H1_H1 ;  /* 0x30000009ff2b7230 */ /* 0x000fe20000004100 */
[----:B------:R-:W-:Y:S01]  /*12280*/  LOP3.LUT R9, R36, 0x64006400, RZ, 0xfc, !PT ;  /* 0x6400640024097812 */ /* 0x000fe200078efcff */
[----:B------:R-:W-:-:S02]  /*12290*/  HADD2.F32 R25, -RZ, R17.H1_H1 ;  /* 0x30000011ff197230 */ /* 0x000fc40000004100 */
[--C-:B------:R-:W-:Y:S02]  /*122a0*/  HADD2.F32 R27, -RZ, R4.reuse.H0_H0 ;  /* 0x20000004ff1b7230 */ /* 0x100fe40000004100 */
[----:B------:R-:W-:Y:S01]  /*122b0*/  HADD2.F32 R30, -RZ, R4.H1_H1 ;  /* 0x30000004ff1e7230 */ /* 0x000fe20000004100 */
[----:B------:R-:W-:Y:S01]  /*122c0*/  FFMA.FTZ R4, R19, R38, RZ ;  /* 0x0000002613047223 */ /* 0x000fe200000100ff */
[--C-:B------:R-:W-:Y:S01]  /*122d0*/  HADD2.F32 R33, -RZ, R8.reuse.H0_H0 ;  /* 0x20000008ff217230 */ /* 0x100fe20000004100 */
[C---:B------:R-:W-:Y:S01]  /*122e0*/  FFMA.FTZ R36, R38.reuse, R31, RZ ;  /* 0x0000001f26247223 */ /* 0x040fe200000100ff */
[-C--:B------:R-:W-:Y:S01]  /*122f0*/  HFMA2 R5, R5, R0.reuse.H0_H0, -72, -72 ;  /* 0xd480d48005057431 */ /* 0x080fe20000040000 */
[----:B------:R-:W-:Y:S01]  /*12300*/  LOP3.LUT R37, R37, 0x64006400, RZ, 0xfc, !PT ;  /* 0x6400640025257812 */ /* 0x000fe200078efcff */
[----:B------:R-:W-:Y:S01]  /*12310*/  HADD2.F32 R34, -RZ, R8.H1_H1 ;  /* 0x30000008ff227230 */ /* 0x000fe20000004100 */
[----:B------:R-:W-:Y:S01]  /*12320*/  FFMA.FTZ R8, R25, R39, R4 ;  /* 0x0000002719087223 */ /* 0x000fe20000010004 */
[-C--:B------:R-:W-:Y:S01]  /*12330*/  HFMA2 R4, R35, R0.reuse.H0_H0, -72, -72 ;  /* 0xd480d48023047431 */ /* 0x080fe20000040000 */
[C---:B------:R-:W-:Y:S01]  /*12340*/  FFMA.FTZ R17, R38.reuse, R27, RZ ;  /* 0x0000001b26117223 */ /* 0x040fe200000100ff */
[----:B------:R-:W-:Y:S01]  /*12350*/  HFMA2 R9, R9, R0.H0_H0, -72, -72 ;  /* 0xd480d48009097431 */ /* 0x000fe20000040000 */
[----:B------:R-:W-:Y:S01]  /*12360*/  FFMA.FTZ R45, R39, R32, R36 ;  /* 0x00000020272d7223 */ /* 0x000fe20000010024 */
[--C-:B------:R-:W-:Y:S01]  /*12370*/  HADD2.F32 R35, -RZ, R5.reuse.H0_H0 ;  /* 0x20000005ff237230 */ /* 0x100fe20000004100 */
[----:B------:R-:W-:Y:S01]  /*12380*/  FFMA.FTZ R38, R38, R33, RZ ;  /* 0x0000002126267223 */ /* 0x000fe200000100ff */
[----:B------:R-:W-:-:S02]  /*12390*/  HADD2.F32 R36, -RZ, R5.H1_H1 ;  /* 0x30000005ff247230 */ /* 0x000fc40000004100 */
[----:B------:R-:W-:Y:S01]  /*123a0*/  HFMA2 R5, R37, R0.H0_H0, -72, -72 ;  /* 0xd480d48025057431 */ /* 0x000fe20000040000 */
        /* <DEDUP_REMOVED lines=12> */
[----:B------:R-:W-:Y:S01]  /*12470*/  LOP3.LUT R9, R11, 0xf000f, RZ, 0xc0, !PT ;  /* 0x000f000f0b097812 */ /* 0x000fe200078ec0ff */
[----:B------:R-:W-:Y:S01]  /*12480*/  FFMA.FTZ R47, R36, R43, R8 ;  /* 0x0000002b242f7223 */ /* 0x000fe20000010008 */
[----:B------:R-:W-:Y:S01]  /*12490*/  LOP3.LUT R8, R14, 0xf000f, RZ, 0xc0, !PT ;  /* 0x000f000f0e087812 */ /* 0x000fe200078ec0ff */
[----:B------:R-:W-:Y:S01]  /*124a0*/  FFMA.FTZ R49, R43, R38, R17 ;  /* 0x000000262b317223 */ /* 0x000fe20000010011 */
[----:B------:R-:W-:Y:S01]  /*124b0*/  LOP3.LUT R17, R13, 0xf000f, RZ, 0xc0, !PT ;  /* 0x000f000f0d117812 */ /* 0x000fe200078ec0ff */
[----:B------:R-:W-:-:S02]  /*124c0*/  FFMA.FTZ R51, R43, R41, R4 ;  /* 0x000000292b337223 */ /* 0x000fc40000010004 */
[----:B------:R-:W-:Y:S01]  /*124d0*/  FFMA.FTZ R52, R43, R42, R44 ;  /* 0x0000002a2b347223 */ /* 0x000fe2000001002c */
[----:B------:R-:W1:Y:S01]  /*124e0*/  LDS.64 R4, [UR4+0xb0] ;  /* 0x0000b004ff047984 */ /* 0x000e620008000a00 */
[----:B------:R-:W-:Y:S01]  /*124f0*/  LOP3.LUT R43, R12, 0xf000f, RZ, 0xc0, !PT ;  /* 0x000f000f0c2b7812 */ /* 0x000fe200078ec0ff */
[----:B------:R-:W-:Y:S01]  /*12500*/  FMUL.FTZ R58, R58, R15 ;  /* 0x0000000f3a3a7220 */ /* 0x000fe20000410000 */
[----:B------:R-:W-:Y:S01]  /*12510*/  LOP3.LUT R8, R8, 0x64006400, RZ, 0xfc, !PT ;  /* 0x6400640008087812 */ /* 0x000fe200078efcff */
[----:B------:R-:W-:Y:S01]  /*12520*/  FMUL.FTZ R59, R59, R20 ;  /* 0x000000143b3b7220 */ /* 0x000fe20000410000 */
[----:B------:R-:W-:Y:S02]  /*12530*/  LOP3.LUT R9, R9, 0x64006400, RZ, 0xfc, !PT ;  /* 0x6400640009097812 */ /* 0x000fe400078efcff */
[----:B------:R-:W-:Y:S02]  /*12540*/  LOP3.LUT R17, R17, 0x64006400, RZ, 0xfc, !PT ;  /* 0x6400640011117812 */ /* 0x000fe400078efcff */
[----:B------:R-:W-:Y:S01]  /*12550*/  LOP3.LUT R43, R43, 0x64006400, RZ, 0xfc, !PT ;  /* 0x640064002b2b7812 */ /* 0x000fe200078efcff */
[----:B------:R-:W-:Y:S01]  /*12560*/  HADD2 R8, R8, -1032, -1032 ;  /* 0xe408e40808087430 */ /* 0x000fe20000000000 */
[----:B------:R-:W-:Y:S01]  /*12570*/  F2FP.PACK_AB R58, RZ, R58 ;  /* 0x0000003aff3a723e */ /* 0x000fe200000000ff */
[----:B------:R-:W-:Y:S01]  /*12580*/  HADD2 R9, R9, -1032, -1032 ;  /* 0xe408e40809097430 */ /* 0x000fe20000000000 */
[----:B------:R-:W-:Y:S01]  /*12590*/  F2FP.PACK_AB R59, RZ, R59 ;  /* 0x0000003bff3b723e */ /* 0x000fe200000000ff */
[----:B------:R-:W-:-:S02]  /*125a0*/  HADD2 R17, R17, -1032, -1032 ;  /* 0xe408e40811117430 */ /* 0x000fc40000000000 */
[----:B------:R-:W-:Y:S01]  /*125b0*/  HADD2 R50, R43, -1032, -1032 ;  /* 0xe408e4082b327430 */ /* 0x000fe20000000000 */
[----:B------:R-:W-:Y:S01]  /*125c0*/  PRMT R58, R58, 0x5410, R59 ;  /* 0x000054103a3a7816 */ /* 0x000fe2000000003b */
[----:B0-----:R-:W-:Y:S01]  /*125d0*/  HADD2.F32 R48, -RZ, R6.H0_H0 ;  /* 0x20000006ff307230 */ /* 0x001fe20000004100 */
[----:B------:R-:W-:Y:S01]  /*125e0*/  LOP3.LUT R14, R14, 0xf000f0, RZ, 0xc0, !PT ;  /* 0x00f000f00e0e7812 */ /* 0x000fe200078ec0ff */
[----:B------:R-:W-:Y:S02]  /*125f0*/  HADD2.F32 R46, -RZ, R8.H0_H0 ;  /* 0x20000008ff2e7230 */ /* 0x000fe40000004100 */
[----:B------:R-:W-:Y:S02]  /*12600*/  HADD2.F32 R45, -RZ, R9.H0_H0 ;  /* 0x20000009ff2d7230 */ /* 0x000fe40000004100 */
[----:B------:R-:W-:Y:S02]  /*12610*/  HADD2.F32 R44, -RZ, R17.H0_H0 ;  /* 0x20000011ff2c7230 */ /* 0x000fe40000004100 */
[----:B------:R-:W-:Y:S01]  /*12620*/  HADD2.F32 R43, -RZ, R50.H0_H0 ;  /* 0x20000032ff2b7230 */ /* 0x000fe20000004100 */
[----:B------:R-:W-:Y:S01]  /*12630*/  LOP3.LUT R11, R11, 0xf000f0, RZ, 0xc0, !PT ;  /* 0x00f000f00b0b7812 */ /* 0x000fe200078ec0ff */
[----:B------:R-:W-:Y:S01]  /*12640*/  HADD2 R16, R58, R16 ;  /* 0x000000103a107230 */ /* 0x000fe20000000000 */
[----:B------:R-:W-:Y:S01]  /*12650*/  LOP3.LUT R13, R13, 0xf000f0, RZ, 0xc0, !PT ;  /* 0x00f000f00d0d7812 */ /* 0x000fe200078ec0ff */
[----:B------:R-:W-:Y:S01]  /*12660*/  HADD2 R23, R56, R23 ;  /* 0x0000001738177230 */ /* 0x000fe20000000000 */
[----:B------:R-:W-:Y:S01]  /*12670*/  LOP3.LUT R12, R12, 0xf000f0, RZ, 0xc0, !PT ;  /* 0x00f000f00c0c7812 */ /* 0x000fe200078ec0ff */
[--C-:B------:R-:W-:Y:S01]  /*12680*/  HADD2.F32 R57, -RZ, R7.reuse.H0_H0 ;  /* 0x20000007ff397230 */ /* 0x100fe20000004100 */
[----:B------:R-:W-:Y:S01]  /*12690*/  FFMA.FTZ R55, R46, R48, R47 ;  /* 0x000000302e377223 */ /* 0x000fe2000001002f */
[----:B------:R-:W-:Y:S01]  /*126a0*/  HADD2.F32 R58, -RZ, R7.H1_H1 ;  /* 0x30000007ff3a7230 */ /* 0x000fe20000004100 */
[----:B------:R-:W-:Y:S01]  /*126b0*/  FFMA.FTZ R59, R48, R45, R49 ;  /* 0x0000002d303b7223 */ /* 0x000fe20000010031 */
[----:B------:R-:W-:Y:S01]  /*126c0*/  LOP3.LUT R7, R14, 0x64006400, RZ, 0xfc, !PT ;  /* 0x640064000e077812 */ /* 0x000fe200078efcff */
[----:B------:R-:W-:-:S02]  /*126d0*/  FFMA.FTZ R56, R48, R44, R51 ;  /* 0x0000002c30387223 */ /* 0x000fc40000010033 */
[----:B------:R-:W-:Y:S01]  /*126e0*/  FFMA.FTZ R60, R48, R43, R52 ;  /* 0x0000002b303c7223 */ /* 0x000fe20000010034 */
[----:B------:R-:W-:Y:S01]  /*126f0*/  HADD2.F32 R48, -RZ, R9.H1_H1 ;  /* 0x30000009ff307230 */ /* 0x000fe20000004100 */
[----:B------:R-:W-:Y:S02]  /*12700*/  LOP3.LUT R11, R11, 0x64006400, RZ, 0xfc, !PT ;  /* 0x640064000b0b7812 */ /* 0x000fe400078efcff */
[----:B------:R-:W-:Y:S02]  /*12710*/  LOP3.LUT R13, R13, 0x64006400, RZ, 0xfc, !PT ;  /* 0x640064000d0d7812 */ /* 0x000fe400078efcff */
[----:B------:R-:W-:Y:S01]  /*12720*/  LOP3.LUT R9, R12, 0x64006400, RZ, 0xfc, !PT ;  /* 0x640064000c097812 */ /* 0x000fe200078efcff */
[----:B------:R-:W-:Y:S02]  /*12730*/  HADD2.F32 R47, -RZ, R8.H1_H1 ;  /* 0x30000008ff2f7230 */ /* 0x000fe40000004100 */
[----:B------:R-:W-:Y:S02]  /*12740*/  HADD2.F32 R54, -RZ, R6.H1_H1 ;  /* 0x30000006ff367230 */ /* 0x000fe40000004100 */
[----:B------:R-:W-:-:S02]  /*12750*/  HFMA2 R8, R7, R0.H0_H0, -72, -72 ;  /* 0xd480d48007087431 */ /* 0x000fc40000040000 */
[----:B------:R-:W0:Y:S01]  /*12760*/  LDS.64 R6, [UR4+0xb8] ;  /* 0x0000b804ff067984 */ /* 0x000e220008000a00 */
[-C--:B------:R-:W-:Y:S02]  /*12770*/  HFMA2 R11, R11, R0.reuse.H0_H0, -72, -72 ;  /* 0xd480d4800b0b7431 */ /* 0x080fe40000040000 */
[-C--:B------:R-:W-:Y:S02]  /*12780*/  HFMA2 R13, R13, R0.reuse.H0_H0, -72, -72 ;  /* 0xd480d4800d0d7431 */ /* 0x080fe40000040000 */
[----:B------:R-:W-:Y:S02]  /*12790*/  HFMA2 R9, R9, R0.H0_H0, -72, -72 ;  /* 0xd480d48009097431 */ /* 0x000fe40000040000 */
[----:B------:R-:W-:Y:S02]  /*127a0*/  HADD2.F32 R49, -RZ, R17.H1_H1 ;  /* 0x30000011ff317230 */ /* 0x000fe40000004100 */
[----:B------:R-:W-:Y:S01]  /*127b0*/  HADD2.F32 R53, -RZ, R50.H1_H1 ;  /* 0x30000032ff357230 */ /* 0x000fe20000004100 */
[----:B------:R-:W-:Y:S01]  /*127c0*/  FFMA.FTZ R55, R47, R54, R55 ;  /* 0x000000362f377223 */ /* 0x000fe20000010037 */
[--C-:B------:R-:W-:Y:S01]  /*127d0*/  HADD2.F32 R52, -RZ, R8.reuse.H0_H0 ;  /* 0x20000008ff347230 */ /* 0x100fe20000004100 */
        /* <DEDUP_REMOVED lines=9> */
[C---:B------:R-:W-:Y:S02]  /*12870*/  FFMA.FTZ R59, R57.reuse, R50, R56 ;  /* 0x00000032393b7223 */ /* 0x040fe40000010038 */
[----:B------:R-:W-:Y:S01]  /*12880*/  FFMA.FTZ R60, R57, R0, R60 ;  /* 0x00000000393c7223 */ /* 0x000fe2000001003c */
[----:B------:R-:W-:Y:S02]  /*12890*/  HADD2.F32 R57, -RZ, R9.H1_H1 ;  /* 0x30000009ff397230 */ /* 0x000fe40000004100 */
[----:B------:R-:W-:Y:S01]  /*128a0*/  HADD2.F32 R55, -RZ, R11.H1_H1 ;  /* 0x3000000bff377230 */ /* 0x000fe20000004100 */
[----:B------:R-:W2:Y:S01]  /*128b0*/  LDS.64 R8, [UR4+0x130] ;  /* 0x00013004ff087984 */ /* 0x000ea20008000a00 */
[----:B------:R-:W-:Y:S02]  /*128c0*/  HADD2.F32 R56, -RZ, R13.H1_H1 ;  /* 0x3000000dff387230 */ /* 0x000fe40000004100 */
[--C-:B-1----:R-:W-:Y:S01]  /*128d0*/  HADD2.F32 R62, -RZ, R4.reuse.H0_H0 ;  /* 0x20000004ff3e7230 */ /* 0x102fe20000004100 */
[----:B------:R-:W-:Y:S01]  /*128e0*/  FFMA.FTZ R13, R54, R58, R17 ;  /* 0x0000003a360d7223 */ /* 0x000fe20000010011 */
[----:B------:R-:W-:Y:S01]  /*128f0*/  HADD2.F32 R17, -RZ, R4.H1_H1 ;  /* 0x30000004ff117230 */ /* 0x000fe20000004100 */
[----:B------:R-:W-:-:S02]  /*12900*/  FFMA.FTZ R12, R58, R55, R12 ;  /* 0x000000373a0c7223 */ /* 0x000fc4000001000c */
[C---:B------:R-:W-:Y:S01]  /*12910*/  FFMA.FTZ R14, R58.reuse, R56, R59 ;  /* 0x000000383a0e7223 */ /* 0x040fe2000001003b */
[--C-:B------:R-:W-:Y:S01]  /*12920*/  HADD2.F32 R59, -RZ, R5.reuse.H1_H1 ;  /* 0x30000005ff3b7230 */ /* 0x100fe20000004100 */
[----:B------:R-:W-:Y:S01]  /*12930*/  FFMA.FTZ R11, R58, R57, R60 ;  /* 0x000000393a0b7223 */ /* 0x000fe2000001003c */
[----:B------:R-:W-:Y:S01]  /*12940*/  HADD2.F32 R58, -RZ, R5.H0_H0 ;  /* 0x20000005ff3a7230 */ /* 0x000fe20000004100 */
        /* <DEDUP_REMOVED lines=10> */
[----:B------:R-:W1:Y:S01]  /*129f0*/  LDS.64 R4, [UR4+0x138] ;  /* 0x00013804ff047984 */ /* 0x000e620008000a00 */
[-C--:B------:R-:W-:Y:S02]  /*12a00*/  FFMA.FTZ R62, R39, R58.reuse, R61 ;  /* 0x0000003a273e7223 */ /* 0x080fe4000001003d */
[----:B------:R-:W-:Y:S01]  /*12a10*/  FFMA.FTZ R64, R40, R58, R63 ;  /* 0x0000003a28407223 */ /* 0x000fe2000001003f */
[--C-:B0-----:R-:W-:Y:S01]  /*12a20*/  HADD2.F32 R58, -RZ, R6.reuse.H0_H0 ;  /* 0x20000006ff3a7230 */ /* 0x101fe20000004100 */
[-C--:B------:R-:W-:Y:S01]  /*12a30*/  FFMA.FTZ R63, R41, R59.reuse, R62 ;  /* 0x0000003b293f7223 */ /* 0x080fe2000001003e */
[----:B------:R-:W-:Y:S01]  /*12a40*/  HADD2.F32 R6, -RZ, R6.H1_H1 ;  /* 0x30000006ff067230 */ /* 0x000fe20000004100 */
[-C--:B------:R-:W-:Y:S02]  /*12a50*/  FFMA.FTZ R17, R36, R59.reuse, R17 ;  /* 0x0000003b24117223 */ /* 0x080fe40000010011 */
[-C--:B------:R-:W-:Y:S02]  /*12a60*/  FFMA.FTZ R61, R38, R59.reuse, R60 ;  /* 0x0000003b263d7223 */ /* 0x080fe4000001003c */
[----:B------:R-:W-:-:S02]  /*12a70*/  FFMA.FTZ R64, R42, R59, R64 ;  /* 0x0000003b2a407223 */ /* 0x000fc40000010040 */
[-C--:B------:R-:W-:Y:S01]  /*12a80*/  FFMA.FTZ R63, R44, R58.reuse, R63 ;  /* 0x0000003a2c3f7223 */ /* 0x080fe2000001003f */
[--C-:B------:R-:W-:Y:S01]  /*12a90*/  HADD2.F32 R59, -RZ, R7.reuse.H0_H0 ;  /* 0x20000007ff3b7230 */ /* 0x100fe20000004100 */
[-C--:B------:R-:W-:Y:S02]  /*12aa0*/  FFMA.FTZ R17, R46, R58.reuse, R17 ;  /* 0x0000003a2e117223 */ /* 0x080fe40000010011 */
[-C--:B------:R-:W-:Y:S02]  /*12ab0*/  FFMA.FTZ R61, R45, R58.reuse, R61 ;  /* 0x0000003a2d3d7223 */ /* 0x080fe4000001003d */
[----:B------:R-:W-:Y:S02]  /*12ac0*/  FFMA.FTZ R64, R43, R58, R64 ;  /* 0x0000003a2b407223 */ /* 0x000fe40000010040 */
[-C--:B------:R-:W-:Y:S01]  /*12ad0*/  FFMA.FTZ R63, R49, R6.reuse, R63 ;  /* 0x00000006313f7223 */ /* 0x080fe2000001003f */
[----:B------:R-:W-:Y:S01]  /*12ae0*/  HADD2.F32 R60, -RZ, R7.H1_H1 ;  /* 0x30000007ff3c7230 */ /* 0x000fe20000004100 */
[-C--:B------:R-:W-:Y:S01]  /*12af0*/  FFMA.FTZ R17, R47, R6.reuse, R17 ;  /* 0x000000062f117223 */ /* 0x080fe20000010011 */
[----:B--2---:R-:W-:Y:S01]  /*12b00*/  HADD2.F32 R62, -RZ, R8.H0_H0 ;  /* 0x20000008ff3e7230 */ /* 0x004fe20000004100 */
        /* <DEDUP_REMOVED lines=59> */
[----:B------:R-:W-:Y:S02]  /*12ec0*/  PRMT R13, R13, 0x5410, R12 ;  /* 0x000054100d0d7816 */ /* 0x000fe4000000000c */
[----:B------:R-:W-:-:S02]  /*12ed0*/  F2FP.PACK_AB R12, RZ, R6 ;  /* 0x00000006ff0c723e */ /* 0x000fc400000000ff */
[----:B------:R-:W1:Y:S01]  /*12ee0*/  LDS.64 R6, [UR4+0x230] ;  /* 0x00023004ff067984 */ /* 0x000e620008000a00 */
[----:B------:R-:W-:Y:S01]  /*12ef0*/  FMUL.FTZ R58, R58, R15 ;  /* 0x0000000f3a3a7220 */ /* 0x000fe20000410000 */
[----:B------:R-:W-:Y:S01]  /*12f00*/  F2FP.PACK_AB R8, RZ, R14 ;  /* 0x0000000eff08723e */ /* 0x000fe200000000ff */
[-C--:B------:R-:W-:Y:S01]  /*12f10*/  FMUL.FTZ R17, R17, R20.reuse ;  /* 0x0000001411117220 */ /* 0x080fe20000410000 */
[----:B------:R-:W-:Y:S01]  /*12f20*/  F2FP.PACK_AB R11, RZ, R11 ;  /* 0x0000000bff0b723e */ /* 0x000fe200000000ff */
[----:B------:R-:W-:Y:S02]  /*12f30*/  FMUL.FTZ R62, R62, R15 ;  /* 0x0000000f3e3e7220 */ /* 0x000fe40000410000 */
[----:B------:R-:W-:Y:S01]  /*12f40*/  FMUL.FTZ R61, R61, R20 ;  /* 0x000000143d3d7220 */ /* 0x000fe20000410000 */
[----:B------:R-:W-:Y:S02]  /*12f50*/  F2FP.PACK_AB R58, RZ, R58 ;  /* 0x0000003aff3a723e */ /* 0x000fe400000000ff */
[----:B------:R-:W-:-:S02]  /*12f60*/  F2FP.PACK_AB R17, RZ, R17 ;  /* 0x00000011ff11723e */ /* 0x000fc400000000ff */
[----:B------:R-:W-:Y:S02]  /*12f70*/  PRMT R8, R8, 0x5410, R11 ;  /* 0x0000541008087816 */ /* 0x000fe4000000000b */
[----:B------:R-:W-:Y:S02]  /*12f80*/  F2FP.PACK_AB R62, RZ, R62 ;  /* 0x0000003eff3e723e */ /* 0x000fe400000000ff */
[----:B------:R-:W-:Y:S01]  /*12f90*/  F2FP.PACK_AB R61, RZ, R61 ;  /* 0x0000003dff3d723e */ /* 0x000fe200000000ff */
[----:B------:R-:W-:Y:S01]  /*12fa0*/  HFMA2.MMA R14, R13, 1, 1, R28 ;  /* 0x3c003c000d0e7835 */ /* 0x000fe2000000001c */
[----:B------:R-:W-:Y:S01]  /*12fb0*/  PRMT R9, R9, 0x5410, R12 ;  /* 0x0000541009097816 */ /* 0x000fe2000000000c */
[----:B------:R-:W-:Y:S01]  /*12fc0*/  HADD2 R13, R8, R29 ;  /* 0x0000001d080d7230 */ /* 0x000fe20000000000 */
[----:B------:R-:W-:Y:S02]  /*12fd0*/  PRMT R58, R58, 0x5410, R17 ;  /* 0x000054103a3a7816 */ /* 0x000fe40000000011 */
[----:B------:R-:W-:Y:S01]  /*12fe0*/  PRMT R62, R62, 0x5410, R61 ;  /* 0x000054103e3e7816 */ /* 0x000fe2000000003d */
[----:B0-----:R-:W-:Y:S01]  /*12ff0*/  HADD2.F32 R8, -RZ, R4.H0_H0 ;  /* 0x20000004ff087230 */ /* 0x001fe20000004100 */
[----:B------:R-:W-:Y:S01]  /*13000*/  HFMA2.MMA R12, R9, 1, 1, R26 ;  /* 0x3c003c00090c7835 */ /* 0x000fe2000000001a */
[----:B------:R-:W-:-:S02]  /*13010*/  HADD2 R11, R58, R21 ;  /* 0x000000153a0b7230 */ /* 0x000fc40000000000 */
[----:B------:R-:W-:Y:S02]  /*13020*/  HADD2 R9, R62, R16 ;  /* 0x000000103e097230 */ /* 0x000fe40000000000 */
[----:B------:R-:W-:Y:S01]  /*13030*/  HADD2.F32 R21, -RZ, R4.H1_H1 ;  /* 0x30000004ff157230 */ /* 0x000fe20000004100 */
[----:B------:R-:W0:Y:S01]  /*13040*/  LDS.64 R16, [UR4+0x1b8] ;  /* 0x0001b804ff107984 */ /* 0x000e220008000a00 */
[--C-:B------:R-:W-:Y:S01]  /*13050*/  HADD2.F32 R26, -RZ, R5.reuse.H0_H0 ;  /* 0x20000005ff1a7230 */ /* 0x100fe20000004100 */
        /* <DEDUP_REMOVED lines=9> */
[----:B------:R-:W-:Y:S02]  /*130f0*/  FMUL.FTZ R59, R59, R2 ;  /* 0x000000023b3b7220 */ /* 0x000fe40000410000 */
[----:B------:R-:W-:-:S02]  /*13100*/  FMUL.FTZ R60, R60, R3 ;  /* 0x000000033c3c7220 */ /* 0x000fc40000410000 */
[-C--:B------:R-:W-:Y:S02]  /*13110*/  FFMA.FTZ R8, R35, R26.reuse, R4 ;  /* 0x0000001a23087223 */ /* 0x080fe40000010004 */
[----:B------:R-:W-:Y:S02]  /*13120*/  FFMA.FTZ R28, R37, R26, R5 ;  /* 0x0000001a251c7223 */ /* 0x000fe40000010005 */
[----:B------:R-:W2:Y:S01]  /*13130*/  LDS.64 R4, [UR4+0x238] ;  /* 0x00023804ff047984 */ /* 0x000ea20008000a00 */
[----:B------:R-:W-:Y:S02]  /*13140*/  F2FP.PACK_AB R59, RZ, R59 ;  /* 0x0000003bff3b723e */ /* 0x000fe400000000ff */
[----:B------:R-:W-:Y:S01]  /*13150*/  F2FP.PACK_AB R60, RZ, R60 ;  /* 0x0000003cff3c723e */ /* 0x000fe200000000ff */
[----:B------:R-:W-:-:S03]  /*13160*/  FFMA.FTZ R58, R39, R26, R58 ;  /* 0x0000001a273a7223 */ /* 0x000fc6000001003a */
[----:B------:R-:W-:Y:S01]  /*13170*/  PRMT R59, R59, 0x5410, R60 ;  /* 0x000054103b3b7816 */ /* 0x000fe2000000003c */
[----:B------:R-:W-:Y:S01]  /*13180*/  FFMA.FTZ R26, R40, R26, R21 ;  /* 0x0000001a281a7223 */ /* 0x000fe20000010015 */
[--C-:B-1----:R-:W-:Y:S01]  /*13190*/  HADD2.F32 R60, -RZ, R6.reuse.H0_H0 ;  /* 0x20000006ff3c7230 */ /* 0x102fe20000004100 */
[-C--:B------:R-:W-:Y:S02]  /*131a0*/  FFMA.FTZ R21, R36, R29.reuse, R8 ;  /* 0x0000001d24157223 */ /* 0x080fe40000010008 */
[-C--:B------:R-:W-:Y:S01]  /*131b0*/  FFMA.FTZ R28, R38, R29.reuse, R28 ;  /* 0x0000001d261c7223 */ /* 0x080fe2000001001c */
[----:B------:R-:W-:Y:S01]  /*131c0*/  HFMA2.MMA R10, R59, 1, 1, R10 ;  /* 0x3c003c003b0a7835 */ /* 0x000fe2000000000a */
[-C--:B------:R-:W-:Y:S02]  /*131d0*/  FFMA.FTZ R59, R41, R29.reuse, R58 ;  /* 0x0000001d293b7223 */ /* 0x080fe4000001003a */
[----:B------:R-:W-:Y:S01]  /*131e0*/  FFMA.FTZ R26, R42, R29, R26 ;  /* 0x0000001d2a1a7223 */ /* 0x000fe2000001001a */
[----:B------:R-:W-:Y:S01]  /*131f0*/  HADD2.F32 R29, -RZ, R6.H1_H1 ;  /* 0x30000006ff1d7230 */ /* 0x000fe20000004100 */
[----:B------:R-:W-:Y:S01]  /*13200*/  FFMA.FTZ R6, R19, R60, RZ ;  /* 0x0000003c13067223 */ /* 0x000fe200000100ff */
[----:B------:R-:W-:-:S03]  /*13210*/  HADD2.F32 R8, -RZ, R7.H0_H0 ;  /* 0x20000007ff087230 */ /* 0x000fc60000004100 */
[----:B------:R-:W-:Y:S01]  /*13220*/  FFMA.FTZ R6, R25, R29, R6 ;  /* 0x0000001d19067223 */ /* 0x000fe20000010006 */
[----:B------:R-:W-:-:S03]  /*13230*/  HADD2.F32 R7, -RZ, R7.H1_H1 ;  /* 0x30000007ff077230 */ /* 0x000fc60000004100 */
[----:B------:R-:W-:Y:S02]  /*13240*/  FFMA.FTZ R6, R35, R8, R6 ;  /* 0x0000000823067223 */ /* 0x000fe40000010006 */
[-C--:B------:R-:W-:Y:S02]  /*13250*/  FFMA.FTZ R27, R27, R60.reuse, RZ ;  /* 0x0000003c1b1b7223 */ /* 0x080fe400000100ff */
[-C--:B------:R-:W-:Y:S02]  /*13260*/  FFMA.FTZ R31, R31, R60.reuse, RZ ;  /* 0x0000003c1f1f7223 */ /* 0x080fe400000100ff */
[----:B------:R-:W-:Y:S02]  /*13270*/  FFMA.FTZ R33, R33, R60, RZ ;  /* 0x0000003c21217223 */ /* 0x000fe400000100ff */
[----:B------:R-:W-:Y:S01]  /*13280*/  FFMA.FTZ R25, R36, R7, R6 ;  /* 0x0000000724197223 */ /* 0x000fe20000010006 */
        /* <DEDUP_REMOVED lines=13> */
[-C--:B------:R-:W-:Y:S02]  /*13360*/  FFMA.FTZ R6, R48, R16.reuse, R19 ;  /* 0x0000001030067223 */ /* 0x080fe40000010013 */
[-C--:B------:R-:W-:Y:S02]  /*13370*/  FFMA.FTZ R59, R49, R16.reuse, R59 ;  /* 0x00000010313b7223 */ /* 0x080fe4000001003b */
[----:B------:R-:W-:Y:S01]  /*13380*/  FFMA.FTZ R26, R53, R16, R26 ;  /* 0x00000010351a7223 */ /* 0x000fe2000001001a */
[----:B--2---:R-:W-:Y:S01]  /*13390*/  HADD2.F32 R16, -RZ, R4.H0_H0 ;  /* 0x20000004ff107230 */ /* 0x004fe20000004100 */
[----:B------:R-:W-:-:S02]  /*133a0*/  FFMA.FTZ R27, R38, R7, R27 ;  /* 0x00000007261b7223 */ /* 0x000fc4000001001b */
[-C--:B------:R-:W-:Y:S02]  /*133b0*/  FFMA.FTZ R41, R41, R7.reuse, R30 ;  /* 0x0000000729297223 */ /* 0x080fe4000001001e */
[----:B------:R-:W-:Y:S01]  /*133c0*/  FFMA.FTZ R33, R42, R7, R33 ;  /* 0x000000072a217223 */ /* 0x000fe20000010021 */
[----:B------:R-:W-:Y:S01]  /*133d0*/  HADD2.F32 R7, -RZ, R17.H0_H0 ;  /* 0x20000011ff077230 */ /* 0x000fe20000004100 */
[-C--:B------:R-:W-:Y:S01]  /*133e0*/  FFMA.FTZ R25, R46, R16.reuse, R25 ;  /* 0x000000102e197223 */ /* 0x080fe20000010019 */
[----:B------:R-:W-:Y:S01]  /*133f0*/  HADD2.F32 R4, -RZ, R4.H1_H1 ;  /* 0x30000004ff047230 */ /* 0x000fe20000004100 */
[----:B------:R-:W-:Y:S02]  /*13400*/  FFMA.FTZ R27, R45, R16, R27 ;  /* 0x000000102d1b7223 */ /* 0x000fe4000001001b */
[-C--:B------:R-:W-:Y:S02]  /*13410*/  FFMA.FTZ R21, R52, R7.reuse, R21 ;  /* 0x0000000734157223 */ /* 0x080fe40000010015 */
[----:B------:R-:W-:-:S02]  /*13420*/  FFMA.FTZ R6, R51, R7, R6 ;  /* 0x0000000733067223 */ /* 0x000fc40000010006 */
[-C--:B------:R-:W-:Y:S02]  /*13430*/  FFMA.FTZ R59, R50, R7.reuse, R59 ;  /* 0x00000007323b7223 */ /* 0x080fe4000001003b */
[----:B------:R-:W-:Y:S01]  /*13440*/  FFMA.FTZ R26, R0, R7, R26 ;  /* 0x00000007001a7223 */ /* 0x000fe2000001001a */
[----:B------:R-:W-:Y:S01]  /*13450*/  HADD2.F32 R7, -RZ, R5.H0_H0 ;  /* 0x20000005ff077230 */ /* 0x000fe20000004100 */
[-C--:B------:R-:W-:Y:S02]  /*13460*/  FFMA.FTZ R41, R44, R16.reuse, R41 ;  /* 0x000000102c297223 */ /* 0x080fe40000010029 */
[----:B------:R-:W-:Y:S02]  /*13470*/  FFMA.FTZ R33, R43, R16, R33 ;  /* 0x000000102b217223 */ /* 0x000fe40000010021 */
[-C--:B------:R-:W-:Y:S02]  /*13480*/  FFMA.FTZ R25, R47, R4.reuse, R25 ;  /* 0x000000042f197223 */ /* 0x080fe40000010019 */
        /* <DEDUP_REMOVED lines=13> */
[----:B------:R-:W-:Y:S01]  /*13560*/  IADD3 R108, R108, 0x20, RZ ;  /* 0x000000206c6c7810 */ /* 0x000fe20007ffe0ff */
[C---:B------:R-:W-:Y:S02]  /*13570*/  FFMA.FTZ R8, R56.reuse, R17, R59 ;  /* 0x0000001138087223 */ /* 0x040fe4000001003b */
[----:B------:R-:W-:Y:S02]  /*13580*/  FFMA.FTZ R56, R56, R5, R41 ;  /* 0x0000000538387223 */ /* 0x000fe40000010029 */
[C---:B------:R-:W-:Y:S02]  /*13590*/  FFMA.FTZ R17, R57.reuse, R17, R26 ;  /* 0x0000001139117223 */ /* 0x040fe4000001001a */
[----:B------:R-:W-:-:S02]  /*135a0*/  FFMA.FTZ R5, R57, R5, R0 ;  /* 0x0000000539057223 */ /* 0x000fc40000010000 */
        /* <DEDUP_REMOVED lines=28> */
.L_x_3232:
[----:B------:R-:W-:-:S04]  /*13770*/  ISETP.GE.AND P0, PT, R108, R111, PT ;  /* 0x0000006f6c00720c */ /* 0x000fc80003f06270 */
[----:B------:R-:W-:-:S13]  /*13780*/  ISETP.GE.OR P0, PT, R108, c[0x0][0x1b8], P0 ;  /* 0x00006e006c007a0c */ /* 0x000fda0000706670 */
[----:B------:R-:W-:Y:S05]  /*13790*/  @P0 BRA `(.L_x_3234) ;  /* 0x000027a000000947 */ /* 0x000fea0003800000 */
.L_x_3235:
[----:B------:R-:W-:Y:S01]  /*137a0*/  ISETP.NE.AND P0, PT, R108, R102, PT ;  /* 0x000000666c00720c */ /* 0x000fe20003f05270 */
[----:B------:R0:W2:-:S12]  /*137b0*/  LDG.E.128.CONSTANT R20, [R112.64] ;  /* 0x0000000670147981 */ /* 0x000098000c1e9d00 */
[----:B------:R-:W-:Y:S01]  /*137c0*/  @!P0 LEA R2, R108, 0x1, 0x1 ;  /* 0x000000016c028811 */ /* 0x000fe200078e08ff */
[----:B------:R-:W-:-:S04]  /*137d0*/  @!P0 IMAD.MOV.U32 R3, RZ, RZ, 0x2 ;  /* 0x00000002ff038424 */ /* 0x000fc800078e00ff */
[----:B------:R-:W-:-:S06]  /*137e0*/  @!P0 IMAD.WIDE R2, R2, R3, c[0x0][0x198] ;  /* 0x0000660002028625 */ /* 0x000fcc00078e0203 */
[----:B------:R1:W3:Y:S01]  /*137f0*/  @!P0 LDG.E.U16.CONSTANT R3, [R2.64] ;  /* 0x0000000602038981 */ /* 0x0002e2000c1e9500 */
[----:B------:R-:W-:-:S04]  /*13800*/  IMAD.MOV.U32 R41, RZ, RZ, 0x4 ;  /* 0x00000004ff297424 */ /* 0x000fc800078e00ff */
[----:B------:R-:W-:-:S05]  /*13810*/  IMAD.WIDE R24, R41, c[0x0][0x18c], R112 ;  /* 0x0000630029187a25 */ /* 0x000fca00078e0270 */
[----:B------:R-:W4:Y:S01]  /*13820*/  LDG.E.128.CONSTANT R16, [R24.64] ;  /* 0x0000000618107981 */ /* 0x000f22000c1e9d00 */
[----:B------:R-:W-:-:S05]  /*13830*/  IMAD.WIDE R26, R41, c[0x0][0x18c], R24 ;  /* 0x00006300291a7a25 */ /* 0x000fca00078e0218 */
[----:B------:R5:W5:Y:S01]  /*13840*/  LDG.E.128.CONSTANT R28, [R26.64] ;  /* 0x000000061a1c7981 */ /* 0x000b62000c1e9d00 */
[----:B------:R-:W-:-:S05]  /*13850*/  @!P0 IADD3 R103, R103, 0x1, RZ ;  /* 0x0000000167678810 */ /* 0x000fca0007ffe0ff */
[----:B------:R-:W-:-:S06]  /*13860*/  @!P0 IMAD R96, R103, 0x8, R1 ;  /* 0x0000000867608824 */ /* 0x000fcc00078e0201 */
[----:B------:R-:W5:Y:S01]  /*13870*/  @!P0 LDL.64 R96, [R96] ;  /* 0x0000000060608983 */ /* 0x000f620000100a00 */
[----:B0-----:R-:W-:-:S04]  /*13880*/  IMAD.WIDE R112, R41, c[0x0][0x18c], R26 ;  /* 0x0000630029707a25 */ /* 0x001fc800078e021a */
[----:B------:R-:W-:Y:S02]  /*13890*/  IMAD.MOV.U32 R70, RZ, RZ, 0x3000 ;  /* 0x00003000ff467424 */ /* 0x000fe400078e00ff */
[----:B------:R-:W-:Y:S01]  /*138a0*/  IMAD.MOV.U32 R67, RZ, RZ, 0x2400 ;  /* 0x00002400ff437424 */ /* 0x000fe200078e00ff */
[C---:B--2---:R-:W-:Y:S02]  /*138b0*/  LOP3.LUT R0, R20.reuse, 0x70007, RZ, 0xc0, !PT ;  /* 0x0007000714007812 */ /* 0x044fe400078ec0ff */
[----:B-1----:R-:W-:Y:S02]  /*138c0*/  LOP3.LUT R2, R20, 0x380038, RZ, 0xc0, !PT ;  /* 0x0038003814027812 */ /* 0x002fe400078ec0ff */
        /* <DEDUP_REMOVED lines=9> */
[----:B------:R-:W-:Y:S01]  /*13960*/  LOP3.LUT R34, R23, 0x70007, RZ, 0xc0, !PT ;  /* 0x0007000717227812 */ /* 0x000fe200078ec0ff */
[----:B---3--:R-:W-:Y:S01]  /*13970*/  @!P0 IMAD.IADD R102, R3, 0x1, R108 ;  /* 0x0000000103668824 */ /* 0x008fe200078e026c */
[----:B------:R-:W-:Y:S02]  /*13980*/  SHF.R.U32.HI R3, RZ, 0xf, R20 ;  /* 0x0000000fff037819 */ /* 0x000fe40000011614 */
[----:B------:R-:W-:Y:S02]  /*13990*/  LOP3.LUT R35, R23, 0x380038, RZ, 0xc0, !PT ;  /* 0x0038003817237812 */ /* 0x000fe400078ec0ff */
[--C-:B------:R-:W-:Y:S02]  /*139a0*/  SHF.R.U32.HI R38, RZ, 0x6, R23.reuse ;  /* 0x00000006ff267819 */ /* 0x100fe40000011617 */
[----:B------:R-:W-:Y:S02]  /*139b0*/  SHF.R.U32.HI R43, RZ, 0xf, R23 ;  /* 0x0000000fff2b7819 */ /* 0x000fe40000011617 */
[----:B------:R-:W0:Y:S01]  /*139c0*/  LDS.128 R20, [UR4] ;  /* 0x00000004ff147984 */ /* 0x000e220008000c00 */
[----:B----4-:R-:W-:-:S02]  /*139d0*/  LOP3.LUT R24, R16, 0x70007, RZ, 0xc0, !PT ;  /* 0x0007000710187812 */ /* 0x010fc400078ec0ff */
[----:B-----5:R-:W-:Y:S02]  /*139e0*/  LOP3.LUT R26, R16, 0x380038, RZ, 0xc0, !PT ;  /* 0x00380038101a7812 */ /* 0x020fe400078ec0ff */
[--C-:B------:R-:W-:Y:S02]  /*139f0*/  SHF.R.U32.HI R60, RZ, 0x6, R16.reuse ;  /* 0x00000006ff3c7819 */ /* 0x100fe40000011610 */
[----:B------:R-:W-:Y:S02]  /*13a00*/  LOP3.LUT R0, R0, 0x64006400, RZ, 0xfc, !PT ;  /* 0x6400640000007812 */ /* 0x000fe400078efcff */
[----:B------:R-:W-:Y:S02]  /*13a10*/  SHF.R.U32.HI R16, RZ, 0xe, R16 ;  /* 0x0000000eff107819 */ /* 0x000fe40000011610 */
        /* <DEDUP_REMOVED lines=8> */
[----:B------:R-:W-:Y:S01]  /*13aa0*/  LOP3.LUT R43, R3, 0x20002, R16, 0xf8, !PT ;  /* 0x00020002032b7812 */ /* 0x000fe200078ef810 */
[----:B------:R-:W-:Y:S01]  /*13ab0*/  HFMA2 R51, R33, R70.H0_H0, -132, -132 ;  /* 0xd820d82021337431 */ /* 0x000fe20000040046 */
[----:B------:R-:W-:Y:S01]  /*13ac0*/  LOP3.LUT R3, R2, 0x64006400, RZ, 0xfc, !PT ;  /* 0x6400640002037812 */ /* 0x000fe200078efcff */
[----:B------:R-:W-:-:S02]  /*13ad0*/  HADD2 R50, R34, -1028, -1028 ;  /* 0xe404e40422327430 */ /* 0x000fc40000000000 */
[-C--:B------:R-:W-:Y:S02]  /*13ae0*/  HFMA2 R54, R35, R70.reuse.H0_H0, -132, -132 ;  /* 0xd820d82023367431 */ /* 0x080fe40000040046 */
[----:B------:R-:W1:Y:S01]  /*13af0*/  LDS.128 R32, [UR4+0x10] ;  /* 0x00001004ff207984 */ /* 0x000e620008000c00 */
[----:B------:R-:W-:Y:S01]  /*13b00*/  LOP3.LUT R4, R4, 0x64006400, RZ, 0xfc, !PT ;  /* 0x6400640004047812 */ /* 0x000fe200078efcff */
[----:B------:R-:W-:Y:S01]  /*13b10*/  HFMA2 R52, R3, R70.H0_H0, -132, -132 ;  /* 0xd820d82003347431 */ /* 0x000fe20000040046 */
[----:B------:R-:W-:Y:S02]  /*13b20*/  LOP3.LUT R15, R15, 0x64006400, RZ, 0xfc, !PT ;  /* 0x640064000f0f7812 */ /* 0x000fe400078efcff */
[C---:B------:R-:W-:Y:S01]  /*13b30*/  LOP3.LUT R25, R17.reuse, 0x70007, RZ, 0xc0, !PT ;  /* 0x0007000711197812 */ /* 0x040fe200078ec0ff */
[----:B------:R-:W-:Y:S01]  /*13b40*/  HADD2 R56, R4, -1028, -1028 ;  /* 0xe404e40404387430 */ /* 0x000fe20000000000 */
[-C--:B0-----:R-:W-:Y:S01]  /*13b50*/  HFMA2.MMA R0, R57, R20.reuse, RZ ;  /* 0x0000001439007235 */ /* 0x081fe200000000ff */
[----:B------:R-:W-:Y:S01]  /*13b60*/  LOP3.LUT R27, R17, 0x380038, RZ, 0xc0, !PT ;  /* 0x00380038111b7812 */ /* 0x000fe200078ec0ff */
[----:B------:R-:W-:Y:S01]  /*13b70*/  HFMA2.MMA R3, R53, R20, RZ ;  /* 0x0000001435037235 */ /* 0x000fe200000000ff */
[----:B------:R-:W-:-:S02]  /*13b80*/  SHF.R.U32.HI R58, RZ, 0x6, R17 ;  /* 0x00000006ff3a7819 */ /* 0x000fc40000011611 */
[----:B------:R-:W-:Y:S01]  /*13b90*/  SHF.R.U32.HI R41, RZ, 0xe, R17 ;  /* 0x0000000eff297819 */ /* 0x000fe20000011611 */
[----:B------:R-:W-:Y:S01]  /*13ba0*/  HFMA2.MMA R63, R52, R21, R0 ;  /* 0x00000015343f7235 */ /* 0x000fe20000000000 */
[C---:B------:R-:W-:Y:S02]  /*13bb0*/  LOP3.LUT R17, R18.reuse, 0x70007, RZ, 0xc0, !PT ;  /* 0x0007000712117812 */ /* 0x040fe400078ec0ff */
[----:B------:R-:W-:Y:S02]  /*13bc0*/  LOP3.LUT R44, R18, 0x380038, RZ, 0xc0, !PT ;  /* 0x00380038122c7812 */ /* 0x000fe400078ec0ff */
[--C-:B------:R-:W-:Y:S02]  /*13bd0*/  SHF.R.U32.HI R61, RZ, 0x6, R18.reuse ;  /* 0x00000006ff3d7819 */ /* 0x100fe40000011612 */
[----:B------:R-:W-:Y:S01]  /*13be0*/  SHF.R.U32.HI R46, RZ, 0xe, R18 ;  /* 0x0000000eff2e7819 */ /* 0x000fe20000011612 */
[----:B------:R-:W-:Y:S01]  /*13bf0*/  HFMA2 R59, R15, R70.H0_H0, -132, -132 ;  /* 0xd820d8200f3b7431 */ /* 0x000fe20000040046 */
[----:B------:R-:W-:-:S02]  /*13c00*/  LOP3.LUT R18, R19, 0x70007, RZ, 0xc0, !PT ;  /* 0x0007000713127812 */ /* 0x000fc400078ec0ff */
[----:B------:R-:W-:Y:S02]  /*13c10*/  LOP3.LUT R45, R19, 0x380038, RZ, 0xc0, !PT ;  /* 0x00380038132d7812 */ /* 0x000fe400078ec0ff */
[--C-:B------:R-:W-:Y:S02]  /*13c20*/  SHF.R.U32.HI R62, RZ, 0x6, R19.reuse ;  /* 0x00000006ff3e7819 */ /* 0x100fe40000011613 */
[----:B------:R-:W-:Y:S02]  /*13c30*/  SHF.R.U32.HI R48, RZ, 0xe, R19 ;  /* 0x0000000eff307819 */ /* 0x000fe40000011613 */
[----:B------:R-:W-:Y:S01]  /*13c40*/  LOP3.LUT R40, R40, 0x10001, RZ, 0xc0, !PT ;  /* 0x0001000128287812 */ /* 0x000fe200078ec0ff */
[-C--:B------:R-:W-:Y:S01]  /*13c50*/  HFMA2 R2, R56, R20.reuse, RZ.H0_H0 ;  /* 0x0000001438027231 */ /* 0x080fe200000400ff */
[----:B------:R-:W-:Y:S02]  /*13c60*/  LOP3.LUT R19, R42, 0x10001, RZ, 0xc0, !PT ;  /* 0x000100012a137812 */ /* 0x000fe400078ec0ff */
[----:B------:R-:W-:Y:S01]  /*13c70*/  LOP3.LUT R0, R36, 0x70007, RZ, 0xc0, !PT ;  /* 0x0007000724007812 */ /* 0x000fe200078ec0ff */
[----:B------:R-:W-:Y:S01]  /*13c80*/  HFMA2 R20, R50, R20, RZ.H0_H0 ;  /* 0x0000001432147231 */ /* 0x000fe200000400ff */
[----:B------:R-:W-:Y:S01]  /*13c90*/  LOP3.LUT R15, R37, 0x70007, RZ, 0xc0, !PT ;  /* 0x00070007250f7812 */ /* 0x000fe200078ec0ff */
[----:B------:R-:W-:Y:S01]  /*13ca0*/  HFMA2.MMA R65, R51, R21, R3 ;  /* 0x0000001533417235 */ /* 0x000fe20000000003 */
[----:B------:R-:W-:-:S02]  /*13cb0*/  LOP3.LUT R42, R40, 0x20002, R41, 0xf8, !PT ;  /* 0x00020002282a7812 */ /* 0x000fc400078ef829 */
[----:B------:R-:W-:Y:S02]  /*13cc0*/  LOP3.LUT R41, R19, 0x20002, R46, 0xf8, !PT ;  /* 0x0002000213297812 */ /* 0x000fe400078ef82e */
[----:B------:R-:W-:Y:S01]  /*13cd0*/  LOP3.LUT R0, R0, 0x64006400, RZ, 0xfc, !PT ;  /* 0x6400640000007812 */ /* 0x000fe200078efcff */
[-C--:B------:R-:W-:Y:S01]  /*13ce0*/  HFMA2 R64, R59, R21.reuse, R2 ;  /* 0x000000153b407231 */ /* 0x080fe20000000002 */
[----:B------:R-:W-:Y:S01]  /*13cf0*/  LOP3.LUT R3, R39, 0x70007, RZ, 0xc0, !PT ;  /* 0x0007000727037812 */ /* 0x000fe200078ec0ff */
[----:B------:R-:W-:Y:S01]  /*13d00*/  HFMA2 R66, R54, R21, R20 ;  /* 0x0000001536427231 */ /* 0x000fe20000000014 */
[----:B------:R-:W-:Y:S02]  /*13d10*/  LOP3.LUT R19, R38, 0x70007, RZ, 0xc0, !PT ;  /* 0x0007000726137812 */ /* 0x000fe400078ec0ff */
[----:B------:R-:W-:Y:S02]  /*13d20*/  LOP3.LUT R16, R15, 0x64006400, RZ, 0xfc, !PT ;  /* 0x640064000f107812 */ /* 0x000fe400078efcff */
[----:B------:R-:W-:-:S02]  /*13d30*/  LOP3.LUT R2, R36, 0x380038, RZ, 0xc0, !PT ;  /* 0x0038003824027812 */ /* 0x000fc400078ec0ff */
[----:B------:R-:W-:Y:S02]  /*13d40*/  LOP3.LUT R4, R39, 0x380038, RZ, 0xc0, !PT ;  /* 0x0038003827047812 */ /* 0x000fe400078ec0ff */
[----:B------:R-:W-:Y:S01]  /*13d50*/  LOP3.LUT R20, R37, 0x380038, RZ, 0xc0, !PT ;  /* 0x0038003825147812 */ /* 0x000fe200078ec0ff */
[----:B------:R-:W-:Y:S01]  /*13d60*/  HADD2 R55, R0, -1028, -1028 ;  /* 0xe404e40400377430 */ /* 0x000fe20000000000 */
[----:B------:R-:W-:Y:S01]  /*13d70*/  LOP3.LUT R40, R47, 0x20002, R48, 0xf8, !PT ;  /* 0x000200022f287812 */ /* 0x000fe200078ef830 */
        /* <DEDUP_REMOVED lines=11> */
[----:B------:R-:W-:Y:S01]  /*13e30*/  LOP3.LUT R37, R37, 0x1c001c0, RZ, 0xc0, !PT ;  /* 0x01c001c025257812 */ /* 0x000fe200078ec0ff */
[-C--:B------:R-:W-:Y:S01]  /*13e40*/  HFMA2.MMA R63, R55, R22.reuse, R63 ;  /* 0x00000016373f7235 */ /* 0x080fe2000000003f */
[-C--:B------:R-:W-:Y:S01]  /*13e50*/  HFMA2 R19, R19, R70.reuse.H0_H0, -132, -132 ;  /* 0xd820d82013137431 */ /* 0x080fe20000040046 */
        /* <DEDUP_REMOVED lines=8> */
[----:B------:R-:W-:Y:S01]  /*13ee0*/  LOP3.LUT R38, R37, 0x64006400, RZ, 0xfc, !PT ;  /* 0x6400640025267812 */ /* 0x000fe200078efcff */
[----:B------:R-:W-:Y:S01]  /*13ef0*/  HFMA2 R16, R49, R70.H0_H0, -132, -132 ;  /* 0xd820d82031107431 */ /* 0x000fe20000040046 */
[----:B------:R-:W-:Y:S01]  /*13f00*/  LOP3.LUT R20, R39, 0x64006400, RZ, 0xfc, !PT ;  /* 0x6400640027147812 */ /* 0x000fe200078efcff */
[-C--:B------:R-:W-:Y:S01]  /*13f10*/  HFMA2.MMA R63, R19, R23.reuse, R63 ;  /* 0x00000017133f7235 */ /* 0x080fe2000000003f */
[----:B------:R-:W-:Y:S01]  /*13f20*/  LOP3.LUT R22, R24, 0x64006400, RZ, 0xfc, !PT ;  /* 0x6400640018167812 */ /* 0x000fe200078efcff */
[-C--:B------:R-:W-:Y:S01]  /*13f30*/  HFMA2 R64, R3, R23.reuse, R64 ;  /* 0x0000001703407231 */ /* 0x080fe20000000040 */
[----:B------:R-:W-:Y:S01]  /*13f40*/  HFMA2.MMA R65, R4, R23, R65 ;  /* 0x0000001704417235 */ /* 0x000fe20000000041 */
[----:B------:R-:W-:Y:S01]  /*13f50*/  HFMA2 R66, R16, R23, R66 ;  /* 0x0000001710427231 */ /* 0x000fe20000000042 */
        /* <DEDUP_REMOVED lines=8> */
[-C--:B-1----:R-:W-:Y:S01]  /*13fe0*/  HFMA2.MMA R65, R21, R32.reuse, R65 ;  /* 0x0000002015417235 */ /* 0x082fe20000000041 */
[----:B------:R-:W-:Y:S01]  /*13ff0*/  HADD2 R22, R22, -1028, -1028 ;  /* 0xe404e40416167430 */ /* 0x000fe20000000000 */
[----:B------:R-:W-:Y:S01]  /*14000*/  HFMA2.MMA R63, R18, R32, R63 ;  /* 0x00000020123f7235 */ /* 0x000fe2000000003f */
[----:B------:R-:W-:Y:S01]  /*14010*/  HADD2 R25, R25, -1028, -1028 ;  /* 0xe404e40419197430 */ /* 0x000fe20000000000 */
[----:B------:R-:W0:Y:S01]  /*14020*/  LDS.128 R36, [UR4+0x20] ;  /* 0x00002004ff247984 */ /* 0x000e220008000c00 */
[----:B------:R-:W-:-:S02]  /*14030*/  HFMA2 R64, R20, R32, R64 ;  /* 0x0000002014407231 */ /* 0x000fc40000000040 */
[----:B------:R-:W-:Y:S02]  /*14040*/  HFMA2 R32, R17, R32, R66 ;  /* 0x0000002011207231 */ /* 0x000fe40000000042 */
[----:B------:R-:W-:Y:S02]  /*14050*/  HADD2 R23, R23, -1028, -1028 ;  /* 0xe404e40417177430 */ /* 0x000fe40000000000 */
[----:B------:R-:W-:Y:S01]  /*14060*/  HADD2 R24, R24, -1028, -1028 ;  /* 0xe404e40418187430 */ /* 0x000fe20000000000 */
        /* <DEDUP_REMOVED lines=48> */
[----:B------:R-:W-:Y:S01]  /*14370*/  LOP3.LUT R64, R63, 0x64006400, RZ, 0xfc, !PT ;  /* 0x640064003f407812 */ /* 0x000fe200078efcff */
[-C--:B------:R-:W-:Y:S01]  /*14380*/  HFMA2 R61, R61, R70.reuse.H0_H0, -132, -132 ;  /* 0xd820d8203d3d7431 */ /* 0x080fe20000040046 */
[----:B------:R-:W-:Y:S01]  /*14390*/  LOP3.LUT R32, R58, 0x64006400, RZ, 0xfc, !PT ;  /* 0x640064003a207812 */ /* 0x000fe200078efcff */
[----:B------:R-:W-:Y:S01]  /*143a0*/  HFMA2 R58, R65, R70.H0_H0, -132, -132 ;  /* 0xd820d820413a7431 */ /* 0x000fe20000040046 */
[-C--:B0-----:R-:W-:Y:S01]  /*143b0*/  HFMA2.MMA R33, R62, R36.reuse, R68 ;  /* 0x000000243e217235 */ /* 0x081fe20000000044 */
[-C--:B------:R-:W-:Y:S01]  /*143c0*/  HFMA2 R66, R66, R67.reuse.H0_H0, -20, -20 ;  /* 0xcd00cd0042427431 */ /* 0x080fe20000040043 */
[----:B------:R-:W-:Y:S01]  /*143d0*/  HFMA2.MMA R71, R60, R36, R71 ;  /* 0x000000243c477235 */ /* 0x000fe20000000047 */
[----:B------:R-:W-:Y:S02]  /*143e0*/  HFMA2 R64, R64, R67.H0_H0, -20, -20 ;  /* 0xcd00cd0040407431 */ /* 0x000fe40000040043 */
[-C--:B------:R-:W-:Y:S02]  /*143f0*/  HFMA2 R69, R61, R36.reuse, R69 ;  /* 0x000000243d457231 */ /* 0x080fe40000000045 */
[----:B------:R-:W-:-:S02]  /*14400*/  HFMA2 R35, R58, R36, R72 ;  /* 0x000000243a237231 */ /* 0x000fc40000000048 */
[-C--:B------:R-:W-:Y:S02]  /*14410*/  HFMA2 R65, R32, R67.reuse.H0_H0, -20, -20 ;  /* 0xcd00cd0020417431 */ /* 0x080fe40000040043 */
[----:B------:R-:W-:Y:S01]  /*14420*/  HFMA2 R63, R34, R67.H0_H0, -20, -20 ;  /* 0xcd00cd00223f7431 */ /* 0x000fe20000040043 */
[-C--:B------:R-:W-:Y:S01]  /*14430*/  HFMA2.MMA R34, R66, R37.reuse, R33 ;  /* 0x0000002542227235 */ /* 0x080fe20000000021 */
[-C--:B------:R-:W-:Y:S01]  /*14440*/  HFMA2 R33, R65, R37.reuse, R69 ;  /* 0x0000002541217231 */ /* 0x080fe20000000045 */
[----:B------:R-:W-:Y:S01]  /*14450*/  HFMA2.MMA R32, R64, R37, R71 ;  /* 0x0000002540207235 */ /* 0x000fe20000000047 */
[----:B------:R-:W-:Y:S01]  /*14460*/  HFMA2 R35, R63, R37, R35 ;  /* 0x000000253f237231 */ /* 0x000fe20000000023 */
[C---:B------:R-:W-:Y:S02]  /*14470*/  LOP3.LUT R69, R28.reuse, 0x70007, RZ, 0xc0, !PT ;  /* 0x000700071c457812 */ /* 0x040fe400078ec0ff */
[----:B------:R-:W-:Y:S02]  /*14480*/  LOP3.LUT R71, R28, 0x380038, RZ, 0xc0, !PT ;  /* 0x003800381c477812 */ /* 0x000fe400078ec0ff */
[----:B------:R-:W-:-:S02]  /*14490*/  SHF.R.U32.HI R37, RZ, 0x6, R28 ;  /* 0x00000006ff257819 */ /* 0x000fc4000001161c */
[----:B------:R-:W-:Y:S02]  /*144a0*/  SHF.R.U32.HI R28, RZ, 0xd, R28 ;  /* 0x0000000dff1c7819 */ /* 0x000fe4000001161c */
[--C-:B------:R-:W-:Y:S02]  /*144b0*/  SHF.R.U32.HI R36, RZ, 0x6, R29.reuse ;  /* 0x00000006ff247819 */ /* 0x100fe4000001161d */
[C---:B------:R-:W-:Y:S02]  /*144c0*/  LOP3.LUT R73, R29.reuse, 0x380038, RZ, 0xc0, !PT ;  /* 0x003800381d497812 */ /* 0x040fe400078ec0ff */
[----:B------:R-:W-:Y:S02]  /*144d0*/  SHF.R.U32.HI R75, RZ, 0xd, R29 ;  /* 0x0000000dff4b7819 */ /* 0x000fe4000001161d */
[----:B------:R-:W-:Y:S02]  /*144e0*/  LOP3.LUT R72, R29, 0x70007, RZ, 0xc0, !PT ;  /* 0x000700071d487812 */ /* 0x000fe400078ec0ff */
[----:B------:R-:W-:-:S02]  /*144f0*/  LOP3.LUT R43, R43, 0x40004, R28, 0xf8, !PT ;  /* 0x000400042b2b7812 */ /* 0x000fc400078ef81c */
[--C-:B------:R-:W-:Y:S02]  /*14500*/  SHF.R.U32.HI R83, RZ, 0x6, R30.reuse ;  /* 0x00000006ff537819 */ /* 0x100fe4000001161e */
[----:B------:R-:W-:Y:S02]  /*14510*/  SHF.R.U32.HI R84, RZ, 0x6, R31 ;  /* 0x00000006ff547819 */ /* 0x000fe4000001161f */
[----:B------:R-:W-:Y:S02]  /*14520*/  LOP3.LUT R28, R37, 0x1c001c0, RZ, 0xc0, !PT ;  /* 0x01c001c0251c7812 */ /* 0x000fe400078ec0ff */
        /* <DEDUP_REMOVED lines=8> */
[----:B------:R-:W-:-:S02]  /*145b0*/  LOP3.LUT R31, R83, 0x1c001c0, RZ, 0xc0, !PT ;  /* 0x01c001c0531f7812 */ /* 0x000fc400078ec0ff */
[----:B------:R-:W-:Y:S02]  /*145c0*/  LOP3.LUT R75, R84, 0x1c001c0, RZ, 0xc0, !PT ;  /* 0x01c001c0544b7812 */ /* 0x000fe400078ec0ff */
[----:B------:R-:W-:Y:S02]  /*145d0*/  LOP3.LUT R28, R28, 0x64006400, RZ, 0xfc, !PT ;  /* 0x640064001c1c7812 */ /* 0x000fe400078efcff */
[----:B------:R-:W-:Y:S02]  /*145e0*/  LOP3.LUT R30, R29, 0x64006400, RZ, 0xfc, !PT ;  /* 0x640064001d1e7812 */ /* 0x000fe400078efcff */
[----:B------:R-:W-:Y:S02]  /*145f0*/  LOP3.LUT R41, R41, 0x40004, R68, 0xf8, !PT ;  /* 0x0004000429297812 */ /* 0x000fe400078ef844 */
[----:B------:R-:W-:Y:S01]  /*14600*/  LOP3.LUT R80, R75, 0x64006400, RZ, 0xfc, !PT ;  /* 0x640064004b507812 */ /* 0x000fe200078efcff */
[-C--:B------:R-:W-:Y:S01]  /*14610*/  HFMA2 R75, R30, R67.reuse.H0_H0, -20, -20 ;  /* 0xcd00cd001e4b7431 */ /* 0x080fe20000040043 */
[----:B------:R-:W-:Y:S01]  /*14620*/  LOP3.LUT R40, R40, 0x40004, R79, 0xf8, !PT ;  /* 0x0004000428287812 */ /* 0x000fe200078ef84f */
[----:B------:R-:W-:Y:S01]  /*14630*/  HFMA2 R79, R28, R67.H0_H0, -20, -20 ;  /* 0xcd00cd001c4f7431 */ /* 0x000fe20000040043 */
[----:B------:R-:W-:-:S02]  /*14640*/  LOP3.LUT R68, R31, 0x64006400, RZ, 0xfc, !PT ;  /* 0x640064001f447812 */ /* 0x000fc400078efcff */
[----:B------:R-:W0:Y:S01]  /*14650*/  LDS.128 R28, [UR4+0x30] ;  /* 0x00003004ff1c7984 */ /* 0x000e220008000c00 */
        /* <DEDUP_REMOVED lines=21> */
[-C--:B------:R-:W-:Y:S01]  /*147b0*/  HFMA2 R77, R73, R70.reuse.H0_H0, -132, -132 ;  /* 0xd820d820494d7431 */ /* 0x080fe20000040046 */
[----:B------:R-:W-:Y:S01]  /*147c0*/  LOP3.LUT R83, R83, 0x70007, RZ, 0xc0, !PT ;  /* 0x0007000753537812 */ /* 0x000fe200078ec0ff */
[----:B------:R-:W-:Y:S01]  /*147d0*/  HADD2 R71, R86, -1028, -1028 ;  /* 0xe404e40456477430 */ /* 0x000fe20000000000 */
[----:B------:R-:W-:Y:S01]  /*147e0*/  LOP3.LUT R87, R72, 0x64006400, RZ, 0xfc, !PT ;  /* 0x6400640048577812 */ /* 0x000fe200078efcff */
[-C--:B------:R-:W-:Y:S01]  /*147f0*/  HFMA2 R73, R89, R70.reuse.H0_H0, -132, -132 ;  /* 0xd820d82059497431 */ /* 0x080fe20000040046 */
[-C--:B------:R-:W-:Y:S01]  /*14800*/  HFMA2.MMA R89, R74, R38.reuse, R32 ;  /* 0x000000264a597235 */ /* 0x080fe20000000020 */
[----:B------:R-:W-:Y:S01]  /*14810*/  HFMA2 R80, R85, R70.H0_H0, -132, -132 ;  /* 0xd820d82055507431 */ /* 0x000fe20000040046 */
[----:B------:R-:W-:Y:S01]  /*14820*/  HFMA2.MMA R85, R82, R38, R34 ;  /* 0x0000002652557235 */ /* 0x000fe20000000022 */
[-C--:B------:R-:W-:Y:S01]  /*14830*/  HFMA2 R86, R78, R38.reuse, R33 ;  /* 0x000000264e567231 */ /* 0x080fe20000000021 */
[----:B------:R-:W-:Y:S01]  /*14840*/  LOP3.LUT R84, R84, 0x70007, RZ, 0xc0, !PT ;  /* 0x0007000754547812 */ /* 0x000fe200078ec0ff */
[----:B------:R-:W-:Y:S01]  /*14850*/  HFMA2 R90, R71, R38, R35 ;  /* 0x00000026475a7231 */ /* 0x000fe20000000023 */
[----:B------:R-:W-:Y:S01]  /*14860*/  LOP3.LUT R37, R37, 0x64006400, RZ, 0xfc, !PT ;  /* 0x6400640025257812 */ /* 0x000fe200078efcff */
[----:B------:R-:W1:Y:S01]  /*14870*/  LDS.128 R32, [UR4+0x80] ;  /* 0x00008004ff207984 */ /* 0x000e620008000c00 */
[----:B------:R-:W-:-:S02]  /*14880*/  LOP3.LUT R83, R83, 0x64006400, RZ, 0xfc, !PT ;  /* 0x6400640053537812 */ /* 0x000fc400078efcff */
[----:B------:R-:W-:Y:S01]  /*14890*/  LOP3.LUT R36, R36, 0x70007, RZ, 0xc0, !PT ;  /* 0x0007000724247812 */ /* 0x000fe200078ec0ff */
[----:B------:R-:W-:Y:S01]  /*148a0*/  HFMA2 R88, R77, R39, R86 ;  /* 0x000000274d587231 */ /* 0x000fe20000000056 */
[----:B------:R-:W-:Y:S01]  /*148b0*/  LOP3.LUT R91, R76, 0x64006400, RZ, 0xfc, !PT ;  /* 0x640064004c5b7812 */ /* 0x000fe200078efcff */
[-C--:B------:R-:W-:Y:S01]  /*148c0*/  HFMA2 R76, R87, R70.reuse.H0_H0, -132, -132 ;  /* 0xd820d820574c7431 */ /* 0x080fe20000040046 */
[----:B------:R-:W-:Y:S01]  /*148d0*/  LOP3.LUT R38, R84, 0x64006400, RZ, 0xfc, !PT ;  /* 0x6400640054267812 */ /* 0x000fe200078efcff */
[-C--:B------:R-:W-:Y:S01]  /*148e0*/  HFMA2.MMA R87, R81, R39.reuse, R85 ;  /* 0x0000002751577235 */ /* 0x080fe20000000055 */
[----:B------:R-:W-:Y:S01]  /*148f0*/  HADD2 R86, R37, -1028, -1028 ;  /* 0xe404e40425567430 */ /* 0x000fe20000000000 */
[----:B------:R-:W-:Y:S01]  /*14900*/  HFMA2.MMA R89, R73, R39, R89 ;  /* 0x0000002749597235 */ /* 0x000fe20000000059 */
[----:B------:R-:W-:Y:S01]  /*14910*/  HADD2 R84, R83, -1028, -1028 ;  /* 0xe404e40453547430 */ /* 0x000fe20000000000 */
[----:B------:R-:W-:Y:S01]  /*14920*/  LOP3.LUT R36, R36, 0x64006400, RZ, 0xfc, !PT ;  /* 0x6400640024247812 */ /* 0x000fe200078efcff */
[----:B------:R-:W-:-:S02]  /*14930*/  HFMA2 R69, R93, R70.H0_H0, -132, -132 ;  /* 0xd820d8205d457431 */ /* 0x000fc40000040046 */
[----:B------:R-:W-:Y:S01]  /*14940*/  HFMA2 R72, R91, R70.H0_H0, -132, -132 ;  /* 0xd820d8205b487431 */ /* 0x000fe20000040046 */
[-C--:B0-----:R-:W-:Y:S01]  /*14950*/  HFMA2.MMA R87, R86, R28.reuse, R87 ;  /* 0x0000001c56577235 */ /* 0x081fe20000000057 */
[----:B------:R-:W-:Y:S01]  /*14960*/  HADD2 R85, R36, -1028, -1028 ;  /* 0xe404e40424557430 */ /* 0x000fe20000000000 */
[----:B------:R-:W-:Y:S01]  /*14970*/  HFMA2.MMA R89, R84, R28, R89 ;  /* 0x0000001c54597235 */ /* 0x000fe20000000059 */
[----:B------:R-:W-:Y:S02]  /*14980*/  HFMA2 R90, R69, R39, R90 ;  /* 0x00000027455a7231 */ /* 0x000fe4000000005a */
[----:B------:R-:W-:Y:S02]  /*14990*/  HADD2 R83, R38, -1028, -1028 ;  /* 0xe404e40426537430 */ /* 0x000fe40000000000 */
[----:B------:R-:W-:Y:S01]  /*149a0*/  HFMA2 R88, R85, R28, R88 ;  /* 0x0000001c55587231 */ /* 0x000fe20000000058 */
[-C--:B------:R-:W-:Y:S01]  /*149b0*/  HFMA2.MMA R87, R80, R29.reuse, R87 ;  /* 0x0000001d50577235 */ /* 0x080fe20000000057 */
[----:B------:R-:W-:Y:S01]  /*149c0*/  HFMA2 R70, R95, R70.H0_H0, -132, -132 ;  /* 0xd820d8205f467431 */ /* 0x000fe20000040046 */
[----:B------:R-:W-:Y:S01]  /*149d0*/  HFMA2.MMA R89, R72, R29, R89 ;  /* 0x0000001d48597235 */ /* 0x000fe20000000059 */
[----:B------:R-:W-:Y:S01]  /*149e0*/  HFMA2 R90, R83, R28, R90 ;  /* 0x0000001c535a7231 */ /* 0x000fe2000000005a */
        /* <DEDUP_REMOVED lines=8> */
[----:B------:R-:W0:Y:S01]  /*14a70*/  LDS.128 R36, [UR4+0x90] ;  /* 0x00009004ff247984 */ /* 0x000e220008000c00 */
[----:B------:R-:W-:-:S02]  /*14a80*/  HADD2 R90, R43, -1028, -1028 ;  /* 0xe404e4042b5a7430 */ /* 0x000fc40000000000 */
[----:B------:R-:W-:Y:S01]  /*14a90*/  HADD2 R88, R41, -1028, -1028 ;  /* 0xe404e40429587430 */ /* 0x000fe20000000000 */
[----:B------:R-:W-:-:S03]  /*14aa0*/  LOP3.LUT R40, R40, 0x64006400, RZ, 0xfc, !PT ;  /* 0x6400640028287812 */ /* 0x000fc600078efcff */
[-C--:B------:R-:W-:Y:S01]  /*14ab0*/  HFMA2.MMA R28, R90, R31.reuse, R28 ;  /* 0x0000001f5a1c7235 */ /* 0x080fe2000000001c */
[----:B------:R-:W-:Y:S01]  /*14ac0*/  LOP3.LUT R42, R42, 0x64006400, RZ, 0xfc, !PT ;  /* 0x640064002a2a7812 */ /* 0x000fe200078efcff */
[----:B------:R-:W-:Y:S01]  /*14ad0*/  HFMA2.MMA R91, R88, R31, R91 ;  /* 0x0000001f585b7235 */ /* 0x000fe2000000005b */
[----:B------:R-:W-:-:S03]  /*14ae0*/  HADD2 R87, R40, -1028, -1028 ;  /* 0xe404e40428577430 */ /* 0x000fc60000000000 */
[----:B------:R-:W-:Y:S02]  /*14af0*/  HADD2 R89, R42, -1028, -1028 ;  /* 0xe404e4042a597430 */ /* 0x000fe40000000000 */
[-C--:B------:R-:W-:Y:S01]  /*14b00*/  HFMA2 R30, R87, R31.reuse, R30 ;  /* 0x0000001f571e7231 */ /* 0x080fe2000000001e */
[----:B------:R-:W2:Y:S01]  /*14b10*/  LDS.128 R40, [UR4+0xa0] ;  /* 0x0000a004ff287984 */ /* 0x000ea20008000c00 */
[----:B------:R-:W-:Y:S01]  /*14b20*/  HADD2 R94, R28.H0_H0, R28.H1_H1 ;  /* 0x3000001c1c5e7230 */ /* 0x000fe20000000800 */
[-C--:B-1----:R-:W-:Y:S01]  /*14b30*/  HFMA2.MMA R28, R57, R32.reuse, RZ ;  /* 0x00000020391c7235 */ /* 0x082fe200000000ff */
[----:B------:R-:W-:Y:S02]  /*14b40*/  HFMA2 R29, R89, R31, R29 ;  /* 0x0000001f591d7231 */ /* 0x000fe4000000001d */
[----:B------:R-:W-:Y:S02]  /*14b50*/  HADD2 R92, R91.H0_H0, R91.H1_H1 ;  /* 0x3000005b5b5c7230 */ /* 0x000fe40000000800 */
[----:B------:R-:W-:Y:S01]  /*14b60*/  HADD2 R91, R30.H0_H0, R30.H1_H1 ;  /* 0x3000001e1e5b7230 */ /* 0x000fe20000000800 */
[----:B------:R-:W-:Y:S01]  /*14b70*/  HFMA2.MMA R30, R53, R32, RZ ;  /* 0x00000020351e7235 */ /* 0x000fe200000000ff */
[----:B------:R-:W-:Y:S01]  /*14b80*/  HADD2 R93, R29.H0_H0, R29.H1_H1 ;  /* 0x3000001d1d5d7230 */ /* 0x000fe20000000800 */
[----:B------:R-:W-:Y:S01]  /*14b90*/  HFMA2.MMA R28, R52, R33, R28 ;  /* 0x00000021341c7235 */ /* 0x000fe2000000001c */
[----:B------:R-:W-:-:S02]  /*14ba0*/  HFMA2 R29, R56, R32, RZ.H0_H0 ;  /* 0x00000020381d7231 */ /* 0x000fc400000400ff */
        /* <DEDUP_REMOVED lines=8> */
[-C--:B0-----:R-:W-:Y:S01]  /*14c30*/  HFMA2.MMA R32, R18, R36.reuse, R32 ;  /* 0x0000002412207235 */ /* 0x081fe20000000020 */
[-C--:B------:R-:W-:Y:S01]  /*14c40*/  HFMA2 R33, R15, R34.reuse, R29 ;  /* 0x000000220f217231 */ /* 0x080fe2000000001d */
[----:B------:R-:W-:Y:S01]  /*14c50*/  HFMA2.MMA R95, R21, R36, R95 ;  /* 0x00000024155f7235 */ /* 0x000fe2000000005f */
[----:B------:R-:W-:Y:S02]  /*14c60*/  HFMA2 R34, R2, R34, R31 ;  /* 0x0000002202227231 */ /* 0x000fe4000000001f */
[----:B------:R-:W0:Y:S01]  /*14c70*/  LDS.128 R28, [UR4+0xb0] ;  /* 0x0000b004ff1c7984 */ /* 0x000e220008000c00 */
        /* <DEDUP_REMOVED lines=15> */
[-C--:B--2---:R-:W-:Y:S01]  /*14d70*/  HFMA2.MMA R36, R62, R40.reuse, R36 ;  /* 0x000000283e247235 */ /* 0x084fe20000000024 */
[----:B------:R-:W-:Y:S01]  /*14d80*/  HFMA2 R39, R47, R39, R34 ;  /* 0x000000272f277231 */ /* 0x000fe20000000022 */
[----:B------:R-:W-:Y:S01]  /*14d90*/  HFMA2.MMA R95, R60, R40, R95 ;  /* 0x000000283c5f7235 */ /* 0x000fe2000000005f */
[-C--:B------:R-:W-:Y:S01]  /*14da0*/  HFMA2 R37, R61, R40.reuse, R37 ;  /* 0x000000283d257231 */ /* 0x080fe20000000025 */
[----:B------:R-:W1:Y:S01]  /*14db0*/  LDS.128 R32, [UR4+0x100] ;  /* 0x00010004ff207984 */ /* 0x000e620008000c00 */
[----:B------:R-:W-:Y:S01]  /*14dc0*/  HFMA2 R40, R58, R40, R39 ;  /* 0x000000283a287231 */ /* 0x000fe20000000027 */
[-C--:B------:R-:W-:Y:S01]  /*14dd0*/  HFMA2.MMA R36, R66, R41.reuse, R36 ;  /* 0x0000002942247235 */ /* 0x080fe20000000024 */
[-C--:B------:R-:W-:Y:S01]  /*14de0*/  HFMA2 R39, R65, R41.reuse, R37 ;  /* 0x0000002941277231 */ /* 0x080fe20000000025 */
[----:B------:R-:W-:Y:S01]  /*14df0*/  HFMA2.MMA R37, R64, R41, R95 ;  /* 0x0000002940257235 */ /* 0x000fe2000000005f */
[----:B------:R-:W-:-:S03]  /*14e00*/  HFMA2 R38, R63, R41, R40 ;  /* 0x000000293f267231 */ /* 0x000fc60000000028 */
[-C--:B------:R-:W-:Y:S01]  /*14e10*/  HFMA2.MMA R40, R82, R42.reuse, R36 ;  /* 0x0000002a52287235 */ /* 0x080fe20000000024 */
[----:B------:R-:W-:Y:S01]  /*14e20*/  @!P0 PRMT R100, R100, 0x5410, R96 ;  /* 0x0000541064648816 */ /* 0x000fe20000000060 */
[----:B------:R-:W-:Y:S01]  /*14e30*/  HFMA2.MMA R95, R74, R42, R37 ;  /* 0x0000002a4a5f7235 */ /* 0x000fe20000000025 */
[----:B------:R-:W-:-:S03]  /*14e40*/  HFMA2 R41, R78, R42, R39 ;  /* 0x0000002a4e297231 */ /* 0x000fc60000000027 */
[-C--:B------:R-:W-:Y:S01]  /*14e50*/  HFMA2.MMA R40, R81, R43.reuse, R40 ;  /* 0x0000002b51287235 */ /* 0x080fe20000000028 */
[----:B------:R-:W-:Y:S01]  /*14e60*/  @!P0 PRMT R100, R96, 0x7632, R100 ;  /* 0x0000763260648816 */ /* 0x000fe20000000064 */
[----:B------:R-:W-:Y:S01]  /*14e70*/  HFMA2 R96, R71, R42, R38 ;  /* 0x0000002a47607231 */ /* 0x000fe20000000026 */
[----:B------:R-:W-:Y:S01]  /*14e80*/  HFMA2.MMA R42, R73, R43, R95 ;  /* 0x0000002b492a7235 */ /* 0x000fe2000000005f */
[----:B------:R-:W-:Y:S01]  /*14e90*/  HFMA2 R41, R77, R43, R41 ;  /* 0x0000002b4d297231 */ /* 0x000fe20000000029 */
[----:B------:R-:W2:Y:S01]  /*14ea0*/  LDS.128 R36, [UR4+0x110] ;  /* 0x00011004ff247984 */ /* 0x000ea20008000c00 */
[----:B0-----:R-:W-:-:S03]  /*14eb0*/  HFMA2.MMA R40, R86, R28, R40 ;  /* 0x0000001c56287235 */ /* 0x001fc60000000028 */
[----:B------:R-:W-:Y:S01]  /*14ec0*/  HFMA2.MMA R42, R84, R28, R42 ;  /* 0x0000001c542a7235 */ /* 0x000fe2000000002a */
[----:B------:R-:W-:Y:S02]  /*14ed0*/  HFMA2 R96, R69, R43, R96 ;  /* 0x0000002b45607231 */ /* 0x000fe40000000060 */
[-C--:B------:R-:W-:Y:S01]  /*14ee0*/  HFMA2.MMA R40, R80, R29.reuse, R40 ;  /* 0x0000001d50287235 */ /* 0x080fe20000000028 */
[-C--:B------:R-:W-:Y:S02]  /*14ef0*/  HFMA2 R41, R85, R28.reuse, R41 ;  /* 0x0000001c55297231 */ /* 0x080fe40000000029 */
[----:B------:R-:W-:Y:S01]  /*14f00*/  HFMA2.MMA R42, R72, R29, R42 ;  /* 0x0000001d482a7235 */ /* 0x000fe2000000002a */
[----:B------:R-:W-:Y:S02]  /*14f10*/  HFMA2 R96, R83, R28, R96 ;  /* 0x0000001c53607231 */ /* 0x000fe40000000060 */
[----:B------:R-:W-:-:S03]  /*14f20*/  HFMA2.MMA R28, R79, R30, R40 ;  /* 0x0000001e4f1c7235 */ /* 0x000fc60000000028 */
[----:B------:R-:W-:Y:S01]  /*14f30*/  HFMA2.MMA R95, R68, R30, R42 ;  /* 0x0000001e445f7235 */ /* 0x000fe2000000002a */
[-C--:B------:R-:W-:Y:S02]  /*14f40*/  HFMA2 R41, R76, R29.reuse, R41 ;  /* 0x0000001d4c297231 */ /* 0x080fe40000000029 */
[-C--:B------:R-:W-:Y:S01]  /*14f50*/  HFMA2.MMA R28, R90, R31.reuse, R28 ;  /* 0x0000001f5a1c7235 */ /* 0x080fe2000000001c */
[----:B------:R-:W-:Y:S02]  /*14f60*/  HFMA2 R96, R70, R29, R96 ;  /* 0x0000001d46607231 */ /* 0x000fe40000000060 */
[----:B------:R-:W-:Y:S01]  /*14f70*/  HFMA2.MMA R95, R88, R31, R95 ;  /* 0x0000001f585f7235 */ /* 0x000fe2000000005f */
[-C--:B------:R-:W-:Y:S02]  /*14f80*/  HFMA2 R29, R75, R30.reuse, R41 ;  /* 0x0000001e4b1d7231 */ /* 0x080fe40000000029 */
[----:B------:R-:W-:Y:S01]  /*14f90*/  HFMA2 R96, R67, R30, R96 ;  /* 0x0000001e43607231 */ /* 0x000fe20000000060 */
[----:B------:R-:W-:Y:S01]  /*14fa0*/  @!P0 PRMT R99, R99, 0x5410, R97 ;  /* 0x0000541063638816 */ /* 0x000fe20000000061 */
[-C--:B------:R-:W-:Y:S01]  /*14fb0*/  HFMA2 R29, R89, R31.reuse, R29 ;  /* 0x0000001f591d7231 */ /* 0x080fe2000000001d */
[----:B------:R-:W0:Y:S01]  /*14fc0*/  LDS.128 R40, [UR4+0x120] ;  /* 0x00012004ff287984 */ /* 0x000e220008000c00 */
[----:B------:R-:W-:Y:S01]  /*14fd0*/  HADD2 R98, R28.H0_H0, R28.H1_H1 ;  /* 0x3000001c1c627230 */ /* 0x000fe20000000800 */
[-C--:B-1----:R-:W-:Y:S01]  /*14fe0*/  HFMA2.MMA R28, R57, R32.reuse, RZ ;  /* 0x00000020391c7235 */ /* 0x082fe200000000ff */
[----:B------:R-:W-:Y:S01]  /*14ff0*/  HFMA2 R31, R87, R31, R96 ;  /* 0x0000001f571f7231 */ /* 0x000fe20000000060 */
[----:B------:R-:W-:Y:S01]  /*15000*/  @!P0 PRMT R99, R97, 0x7632, R99 ;  /* 0x0000763261638816 */ /* 0x000fe20000000063 */
        /* <DEDUP_REMOVED lines=8> */
[-C--:B------:R-:W-:Y:S01]  /*15090*/  HFMA2.MMA R32, R55, R34.reuse, R32 ;  /* 0x0000002237207235 */ /* 0x080fe20000000020 */
[----:B------:R-:W-:Y:S01]  /*150a0*/  HFMA2 R104, R59, R33, R29 ;  /* 0x000000213b687231 */ /* 0x000fe2000000001d */
[----:B------:R-:W-:-:S04]  /*150b0*/  HFMA2.MMA R105, R0, R34, R105 ;  /* 0x0000002200697235 */ /* 0x000fc80000000069 */
[-C--:B------:R-:W-:Y:S01]  /*150c0*/  HFMA2.MMA R32, R19, R35.reuse, R32 ;  /* 0x0000002313207235 */ /* 0x080fe20000000020 */
[----:B------:R-:W-:Y:S01]  /*150d0*/  HFMA2 R33, R54, R33, R31 ;  /* 0x0000002136217231 */ /* 0x000fe2000000001f */
[----:B------:R-:W-:Y:S01]  /*150e0*/  HFMA2.MMA R105, R4, R35, R105 ;  /* 0x0000002304697235 */ /* 0x000fe20000000069 */
[-C--:B------:R-:W-:Y:S01]  /*150f0*/  HFMA2 R104, R15, R34.reuse, R104 ;  /* 0x000000220f687231 */ /* 0x080fe20000000068 */
[----:B------:R-:W1:Y:S02]  /*15100*/  LDS.128 R28, [UR4+0x130] ;  /* 0x00013004ff1c7984 */ /* 0x000e640008000c00 */
[----:B--2---:R-:W-:Y:S01]  /*15110*/  HFMA2.MMA R32, R18, R36, R32 ;  /* 0x0000002412207235 */ /* 0x004fe20000000020 */
[----:B------:R-:W-:Y:S02]  /*15120*/  HFMA2 R33, R2, R34, R33 ;  /* 0x0000002202217231 */ /* 0x000fe40000000021 */
[-C--:B------:R-:W-:Y:S02]  /*15130*/  HFMA2 R104, R3, R35.reuse, R104 ;  /* 0x0000002303687231 */ /* 0x080fe40000000068 */
[----:B------:R-:W-:Y:S01]  /*15140*/  HFMA2 R33, R16, R35, R33 ;  /* 0x0000002310217231 */ /* 0x000fe20000000021 */
[----:B------:R-:W-:-:S02]  /*15150*/  HFMA2.MMA R32, R22, R37, R32 ;  /* 0x0000002516207235 */ /* 0x000fc40000000020 */
[----:B------:R-:W-:Y:S01]  /*15160*/  HFMA2.MMA R105, R21, R36, R105 ;  /* 0x0000002415697235 */ /* 0x000fe20000000069 */
[-C--:B------:R-:W-:Y:S02]  /*15170*/  HFMA2 R104, R20, R36.reuse, R104 ;  /* 0x0000002414687231 */ /* 0x080fe40000000068 */
[----:B------:R-:W-:Y:S01]  /*15180*/  HFMA2 R33, R17, R36, R33 ;  /* 0x0000002411217231 */ /* 0x000fe20000000021 */
[----:B------:R-:W-:Y:S02]  /*15190*/  HFMA2.MMA R36, R27, R38, R32 ;  /* 0x000000261b247235 */ /* 0x000fe40000000020 */
[----:B------:R-:W-:-:S04]  /*151a0*/  HFMA2.MMA R105, R25, R37, R105 ;  /* 0x0000002519697235 */ /* 0x000fc80000000069 */
[----:B------:R-:W-:Y:S01]  /*151b0*/  HFMA2.MMA R36, R46, R39, R36 ;  /* 0x000000272e247235 */ /* 0x000fe20000000024 */
[-C--:B------:R-:W-:Y:S01]  /*151c0*/  HFMA2 R104, R23, R37.reuse, R104 ;  /* 0x0000002517687231 */ /* 0x080fe20000000068 */
[----:B------:R-:W-:Y:S01]  /*151d0*/  HFMA2.MMA R105, R45, R38, R105 ;  /* 0x000000262d697235 */ /* 0x000fe20000000069 */
[----:B------:R-:W-:-:S03]  /*151e0*/  HFMA2 R33, R24, R37, R33 ;  /* 0x0000002518217231 */ /* 0x000fc60000000021 */
[----:B0-----:R-:W-:Y:S01]  /*151f0*/  HFMA2.MMA R36, R62, R40, R36 ;  /* 0x000000283e247235 */ /* 0x001fe20000000024 */
[-C--:B------:R-:W-:Y:S01]  /*15200*/  HFMA2 R104, R26, R38.reuse, R104 ;  /* 0x000000261a687231 */ /* 0x080fe20000000068 */
[----:B------:R-:W-:Y:S01]  /*15210*/  HFMA2.MMA R105, R48, R39, R105 ;  /* 0x0000002730697235 */ /* 0x000fe20000000069 */
[----:B------:R-:W-:Y:S02]  /*15220*/  HFMA2 R38, R44, R38, R33 ;  /* 0x000000262c267231 */ /* 0x000fe40000000021 */
[-C--:B------:R-:W-:Y:S01]  /*15230*/  HFMA2 R104, R49, R39.reuse, R104 ;  /* 0x0000002731687231 */ /* 0x080fe20000000068 */
[----:B------:R-:W-:Y:S01]  /*15240*/  HFMA2.MMA R36, R66, R41, R36 ;  /* 0x0000002942247235 */ /* 0x000fe20000000024 */
        /* <DEDUP_REMOVED lines=8> */
[----:B------:R-:W-:Y:S01]  /*152d0*/  HFMA2.MMA R40, R81, R43, R40 ;  /* 0x0000002b51287235 */ /* 0x000fe20000000028 */
[----:B------:R-:W-:Y:S01]  /*152e0*/  HFMA2 R38, R63, R41, R38 ;  /* 0x000000293f267231 */ /* 0x000fe20000000026 */
[----:B------:R-:W-:Y:S01]  /*152f0*/  HFMA2.MMA R104, R74, R42, R37 ;  /* 0x0000002a4a687235 */ /* 0x000fe20000000025 */
[----:B------:R-:W-:-:S03]  /*15300*/  HFMA2 R41, R78, R42, R39 ;  /* 0x0000002a4e297231 */ /* 0x000fc60000000027 */
[----:B-1----:R-:W-:Y:S01]  /*15310*/  HFMA2.MMA R40, R86, R28, R40 ;  /* 0x0000001c56287235 */ /* 0x002fe20000000028 */
[----:B------:R-:W-:Y:S01]  /*15320*/  HFMA2 R105, R71, R42, R38 ;  /* 0x0000002a47697231 */ /* 0x000fe20000000026 */
[----:B------:R-:W-:Y:S01]  /*15330*/  HFMA2.MMA R42, R73, R43, R104 ;  /* 0x0000002b492a7235 */ /* 0x000fe20000000068 */
[-C--:B------:R-:W-:Y:S01]  /*15340*/  HFMA2 R41, R77, R43.reuse, R41 ;  /* 0x0000002b4d297231 */ /* 0x080fe20000000029 */
[----:B------:R-:W1:Y:S01]  /*15350*/  LDS.128 R36, [UR4+0x190] ;  /* 0x00019004ff247984 */ /* 0x000e620008000c00 */
[----:B------:R-:W-:Y:S01]  /*15360*/  HFMA2 R105, R69, R43, R105 ;  /* 0x0000002b45697231 */ /* 0x000fe20000000069 */
[----:B------:R-:W-:Y:S02]  /*15370*/  HFMA2.MMA R40, R80, R29, R40 ;  /* 0x0000001d50287235 */ /* 0x000fe40000000028 */
[----:B------:R-:W-:Y:S01]  /*15380*/  HFMA2.MMA R42, R84, R28, R42 ;  /* 0x0000001c542a7235 */ /* 0x000fe2000000002a */
[-C--:B------:R-:W-:Y:S02]  /*15390*/  HFMA2 R41, R85, R28.reuse, R41 ;  /* 0x0000001c55297231 */ /* 0x080fe40000000029 */
[----:B------:R-:W-:Y:S01]  /*153a0*/  HFMA2 R105, R83, R28, R105 ;  /* 0x0000001c53697231 */ /* 0x000fe20000000069 */
[----:B------:R-:W-:-:S02]  /*153b0*/  HFMA2.MMA R28, R79, R30, R40 ;  /* 0x0000001e4f1c7235 */ /* 0x000fc40000000028 */
[----:B------:R-:W-:Y:S01]  /*153c0*/  HFMA2.MMA R42, R72, R29, R42 ;  /* 0x0000001d482a7235 */ /* 0x000fe2000000002a */
[----:B------:R-:W-:-:S03]  /*153d0*/  HFMA2 R41, R76, R29, R41 ;  /* 0x0000001d4c297231 */ /* 0x000fc60000000029 */
[----:B------:R-:W-:Y:S02]  /*153e0*/  HFMA2.MMA R28, R90, R31, R28 ;  /* 0x0000001f5a1c7235 */ /* 0x000fe4000000001c */
[----:B------:R-:W-:Y:S01]  /*153f0*/  HFMA2.MMA R104, R68, R30, R42 ;  /* 0x0000001e44687235 */ /* 0x000fe2000000002a */
[----:B------:R-:W-:Y:S02]  /*15400*/  HFMA2 R105, R70, R29, R105 ;  /* 0x0000001d46697231 */ /* 0x000fe40000000069 */
[-C--:B------:R-:W-:Y:S02]  /*15410*/  HFMA2 R29, R75, R30.reuse, R41 ;  /* 0x0000001e4b1d7231 */ /* 0x080fe40000000029 */
[----:B------:R-:W-:Y:S01]  /*15420*/  HFMA2 R105, R67, R30, R105 ;  /* 0x0000001e43697231 */ /* 0x000fe20000000069 */
[----:B------:R-:W-:Y:S01]  /*15430*/  HFMA2.MMA R106, R88, R31, R104 ;  /* 0x0000001f586a7235 */ /* 0x000fe20000000068 */
[-C--:B------:R-:W-:Y:S01]  /*15440*/  HFMA2 R29, R89, R31.reuse, R29 ;  /* 0x0000001f591d7231 */ /* 0x080fe2000000001d */
[-C--:B0-----:R-:W-:Y:S01]  /*15450*/  HFMA2.MMA R30, R53, R32.reuse, RZ ;  /* 0x00000020351e7235 */ /* 0x081fe200000000ff */
[----:B------:R-:W-:Y:S01]  /*15460*/  HADD2 R104, R28.H0_H0, R28.H1_H1 ;  /* 0x3000001c1c687230 */ /* 0x000fe20000000800 */
[----:B------:R-:W-:Y:S01]  /*15470*/  HFMA2.MMA R28, R57, R32, RZ ;  /* 0x00000020391c7235 */ /* 0x000fe200000000ff */
[----:B------:R-:W-:Y:S01]  /*15480*/  HFMA2 R107, R87, R31, R105 ;  /* 0x0000001f576b7231 */ /* 0x000fe20000000069 */
[----:B------:R-:W0:Y:S01]  /*15490*/  LDS.128 R40, [UR4+0x1a0] ;  /* 0x0001a004ff287984 */ /* 0x000e220008000c00 */
[----:B------:R-:W-:Y:S01]  /*154a0*/  HADD2 R105, R29.H0_H0, R29.H1_H1 ;  /* 0x3000001d1d697230 */ /* 0x000fe20000000800 */
[----:B------:R-:W-:Y:S01]  /*154b0*/  HFMA2.MMA R115, R51, R33, R30 ;  /* 0x0000002133737235 */ /* 0x000fe2000000001e */
[----:B------:R-:W-:-:S02]  /*154c0*/  HFMA2 R29, R56, R32, RZ.H0_H0 ;  /* 0x00000020381d7231 */ /* 0x000fc400000400ff */
[----:B------:R-:W-:Y:S01]  /*154d0*/  HFMA2 R31, R50, R32, RZ.H0_H0 ;  /* 0x00000020321f7231 */ /* 0x000fe200000400ff */
[----:B------:R-:W-:Y:S02]  /*154e0*/  HFMA2.MMA R32, R52, R33, R28 ;  /* 0x0000002134207235 */ /* 0x000fe4000000001c */
[----:B------:R-:W-:-:S04]  /*154f0*/  HFMA2.MMA R115, R0, R34, R115 ;  /* 0x0000002200737235 */ /* 0x000fc80000000073 */
[----:B------:R-:W-:Y:S01]  /*15500*/  HFMA2.MMA R32, R55, R34, R32 ;  /* 0x0000002237207235 */ /* 0x000fe20000000020 */
[-C--:B------:R-:W-:Y:S01]  /*15510*/  HFMA2 R114, R59, R33.reuse, R29 ;  /* 0x000000213b727231 */ /* 0x080fe2000000001d */
[----:B------:R-:W-:Y:S01]  /*15520*/  HFMA2.MMA R115, R4, R35, R115 ;  /* 0x0000002304737235 */ /* 0x000fe20000000073 */
[----:B------:R-:W-:-:S03]  /*15530*/  HFMA2 R33, R54, R33, R31 ;  /* 0x0000002136217231 */ /* 0x000fc6000000001f */
[----:B------:R-:W-:Y:S01]  /*15540*/  HFMA2.MMA R32, R19, R35, R32 ;  /* 0x0000002313207235 */ /* 0x000fe20000000020 */
[-C--:B------:R-:W-:Y:S01]  /*15550*/  HFMA2 R114, R15, R34.reuse, R114 ;  /* 0x000000220f727231 */ /* 0x080fe20000000072 */
[-C--:B-1----:R-:W-:Y:S01]  /*15560*/  HFMA2.MMA R115, R21, R36.reuse, R115 ;  /* 0x0000002415737235 */ /* 0x082fe20000000073 */
[----:B------:R-:W-:Y:S01]  /*15570*/  HFMA2 R33, R2, R34, R33 ;  /* 0x0000002202217231 */ /* 0x000fe20000000021 */
[----:B------:R-:W1:Y:S02]  /*15580*/  LDS.128 R28, [UR4+0x1b0] ;  /* 0x0001b004ff1c7984 */ /* 0x000e640008000c00 */
        /* <DEDUP_REMOVED lines=31> */
[-C--:B------:R-:W-:Y:S02]  /*15780*/  HFMA2.MMA R40, R81, R43.reuse, R40 ;  /* 0x0000002b51287235 */ /* 0x080fe40000000028 */
[----:B------:R-:W-:Y:S01]  /*15790*/  HFMA2.MMA R42, R73, R43, R114 ;  /* 0x0000002b492a7235 */ /* 0x000fe20000000072 */
[----:B------:R-:W-:-:S03]  /*157a0*/  HFMA2 R41, R77, R43, R41 ;  /* 0x0000002b4d297231 */ /* 0x000fc60000000029 */
[-C--:B-1----:R-:W-:Y:S02]  /*157b0*/  HFMA2.MMA R40, R86, R28.reuse, R40 ;  /* 0x0000001c56287235 */ /* 0x082fe40000000028 */
[----:B------:R-:W-:Y:S01]  /*157c0*/  HFMA2.MMA R42, R84, R28, R42 ;  /* 0x0000001c542a7235 */ /* 0x000fe2000000002a */
[----:B------:R-:W-:Y:S02]  /*157d0*/  HFMA2 R115, R69, R43, R115 ;  /* 0x0000002b45737231 */ /* 0x000fe40000000073 */
[-C--:B------:R-:W-:Y:S01]  /*157e0*/  HFMA2 R41, R85, R28.reuse, R41 ;  /* 0x0000001c55297231 */ /* 0x080fe20000000029 */
[-C--:B------:R-:W-:Y:S02]  /*157f0*/  HFMA2.MMA R40, R80, R29.reuse, R40 ;  /* 0x0000001d50287235 */ /* 0x080fe40000000028 */
[----:B------:R-:W-:Y:S02]  /*15800*/  HFMA2.MMA R42, R72, R29, R42 ;  /* 0x0000001d482a7235 */ /* 0x000fe4000000002a */
[-C--:B--2---:R-:W-:Y:S01]  /*15810*/  HFMA2.MMA R57, R57, R32.reuse, RZ ;  /* 0x0000002039397235 */ /* 0x084fe200000000ff */
[----:B------:R-:W-:Y:S01]  /*15820*/  HFMA2 R115, R83, R28, R115 ;  /* 0x0000001c53737231 */ /* 0x000fe20000000073 */
[----:B------:R-:W-:Y:S01]  /*15830*/  HFMA2.MMA R53, R53, R32, RZ ;  /* 0x0000002035357235 */ /* 0x000fe200000000ff */
[-C--:B------:R-:W-:Y:S01]  /*15840*/  HFMA2 R41, R76, R29.reuse, R41 ;  /* 0x0000001d4c297231 */ /* 0x080fe20000000029 */
[----:B------:R-:W-:Y:S01]  /*15850*/  HFMA2.MMA R28, R79, R30, R40 ;  /* 0x0000001e4f1c7235 */ /* 0x000fe20000000028 */
[----:B------:R-:W-:Y:S01]  /*15860*/  HFMA2 R115, R70, R29, R115 ;  /* 0x0000001d46737231 */ /* 0x000fe20000000073 */
[----:B------:R-:W-:Y:S01]  /*15870*/  HFMA2.MMA R57, R52, R33, R57 ;  /* 0x0000002134397235 */ /* 0x000fe20000000039 */
[----:B------:R-:W-:Y:S01]  /*15880*/  HFMA2 R29, R75, R30, R41 ;  /* 0x0000001e4b1d7231 */ /* 0x000fe20000000029 */
[----:B------:R-:W-:-:S02]  /*15890*/  HFMA2.MMA R114, R68, R30, R42 ;  /* 0x0000001e44727235 */ /* 0x000fc4000000002a */
[----:B------:R-:W1:Y:S01]  /*158a0*/  LDS.128 R40, [UR4+0x220] ;  /* 0x00022004ff287984 */ /* 0x000e620008000c00 */
[----:B------:R-:W-:Y:S02]  /*158b0*/  HFMA2.MMA R53, R51, R33, R53 ;  /* 0x0000002133357235 */ /* 0x000fe40000000035 */
[----:B------:R-:W-:Y:S01]  /*158c0*/  HFMA2.MMA R57, R55, R34, R57 ;  /* 0x0000002237397235 */ /* 0x000fe20000000039 */
[----:B------:R-:W-:-:S03]  /*158d0*/  HFMA2 R56, R56, R32, RZ.H0_H0 ;  /* 0x0000002038387231 */ /* 0x000fc600000400ff */
[----:B------:R-:W-:Y:S01]  /*158e0*/  HFMA2.MMA R53, R0, R34, R53 ;  /* 0x0000002200357235 */ /* 0x000fe20000000035 */
[----:B------:R-:W-:Y:S01]  /*158f0*/  HFMA2 R32, R50, R32, RZ.H0_H0 ;  /* 0x0000002032207231 */ /* 0x000fe200000400ff */
[----:B------:R-:W-:Y:S01]  /*15900*/  HFMA2.MMA R57, R19, R35, R57 ;  /* 0x0000002313397235 */ /* 0x000fe20000000039 */
[-C--:B------:R-:W-:Y:S01]  /*15910*/  HFMA2 R56, R59, R33.reuse, R56 ;  /* 0x000000213b387231 */ /* 0x080fe20000000038 */
[----:B------:R-:W-:Y:S01]  /*15920*/  HFMA2.MMA R28, R90, R31, R28 ;  /* 0x0000001f5a1c7235 */ /* 0x000fe2000000001c */
[----:B------:R-:W-:Y:S01]  /*15930*/  HFMA2 R32, R54, R33, R32 ;  /* 0x0000002136207231 */ /* 0x000fe20000000020 */
[----:B------:R-:W-:Y:S01]  /*15940*/  HFMA2.MMA R53, R4, R35, R53 ;  /* 0x0000002304357235 */ /* 0x000fe20000000035 */
[----:B------:R-:W-:Y:S01]  /*15950*/  HFMA2 R56, R15, R34, R56 ;  /* 0x000000220f387231 */ /* 0x000fe20000000038 */
[-C--:B0-----:R-:W-:Y:S01]  /*15960*/  HFMA2.MMA R57, R18, R36.reuse, R57 ;  /* 0x0000002412397235 */ /* 0x081fe20000000039 */
[----:B------:R-:W-:Y:S02]  /*15970*/  HFMA2 R115, R67, R30, R115 ;  /* 0x0000001e43737231 */ /* 0x000fe40000000073 */
[----:B------:R-:W-:Y:S01]  /*15980*/  HFMA2 R29, R89, R31, R29 ;  /* 0x0000001f591d7231 */ /* 0x000fe2000000001d */
[----:B------:R-:W-:Y:S01]  /*15990*/  HFMA2.MMA R53, R21, R36, R53 ;  /* 0x0000002415357235 */ /* 0x000fe20000000035 */
[----:B------:R-:W-:-:S02]  /*159a0*/  HFMA2 R32, R2, R34, R32 ;  /* 0x0000002202207231 */ /* 0x000fc40000000020 */
[----:B------:R-:W-:Y:S01]  /*159b0*/  HFMA2 R56, R3, R35, R56 ;  /* 0x0000002303387231 */ /* 0x000fe20000000038 */
[----:B------:R-:W-:Y:S01]  /*159c0*/  HFMA2.MMA R116, R88, R31, R114 ;  /* 0x0000001f58747235 */ /* 0x000fe20000000072 */
[----:B------:R-:W-:Y:S01]  /*159d0*/  HFMA2 R117, R87, R31, R115 ;  /* 0x0000001f57757231 */ /* 0x000fe20000000073 */
[-C--:B------:R-:W-:Y:S01]  /*159e0*/  HFMA2.MMA R19, R22, R37.reuse, R57 ;  /* 0x0000002516137235 */ /* 0x080fe20000000039 */
[----:B------:R-:W-:Y:S02]  /*159f0*/  HFMA2 R32, R16, R35, R32 ;  /* 0x0000002310207231 */ /* 0x000fe40000000020 */
[----:B------:R-:W-:Y:S02]  /*15a00*/  HADD2 R114, R28.H0_H0, R28.H1_H1 ;  /* 0x3000001c1c727230 */ /* 0x000fe40000000800 */
[----:B------:R-:W-:Y:S02]  /*15a10*/  HADD2 R115, R29.H0_H0, R29.H1_H1 ;  /* 0x3000001d1d737230 */ /* 0x000fe40000000800 */
[-C--:B------:R-:W-:Y:S01]  /*15a20*/  HFMA2 R56, R20, R36.reuse, R56 ;  /* 0x0000002414387231 */ /* 0x080fe20000000038 */
[----:B------:R-:W0:Y:S01]  /*15a30*/  LDS.128 R28, [UR4+0x230] ;  /* 0x00023004ff1c7984 */ /* 0x000e220008000c00 */
[----:B------:R-:W-:Y:S01]  /*15a40*/  HFMA2.MMA R53, R25, R37, R53 ;  /* 0x0000002519357235 */ /* 0x000fe20000000035 */
[----:B------:R-:W-:-:S02]  /*15a50*/  HFMA2 R32, R17, R36, R32 ;  /* 0x0000002411207231 */ /* 0x000fc40000000020 */
[-C--:B------:R-:W-:Y:S01]  /*15a60*/  HFMA2 R56, R23, R37.reuse, R56 ;  /* 0x0000002517387231 */ /* 0x080fe20000000038 */
[-C--:B------:R-:W-:Y:S01]  /*15a70*/  HFMA2.MMA R23, R27, R38.reuse, R19 ;  /* 0x000000261b177235 */ /* 0x080fe20000000013 */
[----:B------:R-:W-:Y:S01]  /*15a80*/  HFMA2 R22, R24, R37, R32 ;  /* 0x0000002518167231 */ /* 0x000fe20000000020 */
[----:B------:R-:W-:-:S04]  /*15a90*/  HFMA2.MMA R24, R45, R38, R53 ;  /* 0x000000262d187235 */ /* 0x000fc80000000035 */
[-C--:B------:R-:W-:Y:S02]  /*15aa0*/  HFMA2.MMA R20, R46, R39.reuse, R23 ;  /* 0x000000272e147235 */ /* 0x080fe40000000017 */
        /* <DEDUP_REMOVED lines=15> */
[----:B------:R-:W-:Y:S01]  /*15ba0*/  HFMA2.MMA R21, R81, R43, R21 ;  /* 0x0000002b51157235 */ /* 0x000fe20000000015 */
[----:B------:R-:W-:-:S02]  /*15bb0*/  HFMA2 R39, R78, R42, R39 ;  /* 0x0000002a4e277231 */ /* 0x000fc40000000027 */
[----:B------:R-:W-:Y:S01]  /*15bc0*/  HFMA2 R22, R71, R42, R22 ;  /* 0x0000002a47167231 */ /* 0x000fe20000000016 */
[----:B------:R-:W-:Y:S02]  /*15bd0*/  HFMA2.MMA R42, R73, R43, R37 ;  /* 0x0000002b492a7235 */ /* 0x000fe40000000025 */
[----:B0-----:R-:W-:-:S04]  /*15be0*/  HFMA2.MMA R40, R86, R28, R21 ;  /* 0x0000001c56287235 */ /* 0x001fc80000000015 */
        /* <DEDUP_REMOVED lines=28> */
[----:B------:R-:W-:Y:S01]  /*15db0*/  PRMT R94, R94, 0x5410, R93 ;  /* 0x000054105e5e7816 */ /* 0x000fe2000000005d */
[----:B------:R-:W-:Y:S01]  /*15dc0*/  IMAD.MOV.U32 R0, RZ, RZ, R5 ;  /* 0x000000ffff007224 */ /* 0x000fe200078e0005 */
        /* <DEDUP_REMOVED lines=23> */
.L_x_3234:
[----:B------:R-:W-:Y:S01]  /*15f40*/  ISETP.GE.AND P0, PT, R108, R111, PT ;  /* 0x0000006f6c00720c */ /* 0x000fe20003f06270 */
[----:B------:R-:W-:-:S03]  /*15f50*/  IMAD R2, R109, c[0x0][0x18c], R110 ;  /* 0x000063006d027a24 */ /* 0x000fc600078e026e */
[----:B------:R-:W-:Y:S01]  /*15f60*/  ISETP.GE.OR P0, PT, R108, c[0x0][0x1bc], P0 ;  /* 0x00006f006c007a0c */ /* 0x000fe20000706670 */
[----:B------:R-:W-:-:S12]  /*15f70*/  IMAD.WIDE R2, R2, R101, c[0x0][0x180] ;  /* 0x0000600002027625 */ /* 0x000fd800078e0265 */
[----:B------:R-:W-:Y:S05]  /*15f80*/  @P0 BRA `(.L_x_3236) ;  /* 0x0000156000000947 */ /* 0x000fea0003800000 */
[----:B------:R-:W-:-:S05]  /*15f90*/  IMAD.MOV.U32 R33, RZ, RZ, c[0x0][0x18c] ;  /* 0x00006300ff217624 */ /* 0x000fca00078e00ff */
[----:B------:R-:W-:-:S04]  /*15fa0*/  SHF.R.S32.HI R0, RZ, 0x1f, R33 ;  /* 0x0000001fff007819 */ /* 0x000fc80000011421 */
[----:B------:R-:W-:Y:S02]  /*15fb0*/  SHF.L.U64.HI R15, R33, 0x2, R0 ;  /* 0x00000002210f7819 */ /* 0x000fe40000010200 */
.L_x_3237:
        /* <DEDUP_REMOVED lines=8> */
[----:B------:R-:W3:Y:S01]  /*16040*/  @!P1 LDG.E.U16.CONSTANT R21, [R20.64] ;  /* 0x0000000614159981 */ /* 0x000ee2000c1e9500 */
[----:B------:R-:W-:-:S05]  /*16050*/  @!P1 IADD3 R103, R103, 0x1, RZ ;  /* 0x0000000167679810 */ /* 0x000fca0007ffe0ff */
[----:B------:R-:W-:-:S06]  /*16060*/  @!P1 IMAD R28, R103, 0x8, R1 ;  /* 0x00000008671c9824 */ /* 0x000fcc00078e0201 */
[----:B------:R-:W4:Y:S01]  /*16070*/  @!P1 LDL.64 R28, [R28] ;  /* 0x000000001c1c9983 */ /* 0x000f220000100a00 */
[----:B------:R-:W-:Y:S02]  /*16080*/  IMAD.MOV.U32 R38, RZ, RZ, 0x3400 ;  /* 0x00003400ff267424 */ /* 0x000fe400078e00ff */
[----:B------:R-:W-:-:S03]  /*16090*/  IMAD.MOV.U32 R39, RZ, RZ, 0x2c00 ;  /* 0x00002c00ff277424 */ /* 0x000fc600078e00ff */
[----:B------:R-:W-:Y:S01]  /*160a0*/  PRMT R38, R38, 0x5410, R38 ;  /* 0x0000541026267816 */ /* 0x000fe20000000026 */
[----:B------:R-:W-:Y:S01]  /*160b0*/  IMAD.MOV.U32 R54, RZ, RZ, 0x2400 ;  /* 0x00002400ff367424 */ /* 0x000fe200078e00ff */
[----:B------:R-:W-:Y:S02]  /*160c0*/  LEA R112, P0, R33, R112, 0x2 ;  /* 0x0000007021707211 */ /* 0x000fe400078010ff */
[C---:B--2---:R-:W-:Y:S02]  /*160d0*/  LOP3.LUT R49, R17.reuse, 0x30003, RZ, 0xc0, !PT ;  /* 0x0003000311317812 */ /* 0x044fe400078ec0ff */
[C---:B------:R-:W-:Y:S02]  /*160e0*/  LOP3.LUT R4, R17.reuse, 0xc000c, RZ, 0xc0, !PT ;  /* 0x000c000c11047812 */ /* 0x040fe400078ec0ff */
[----:B------:R-:W-:Y:S02]  /*160f0*/  LOP3.LUT R50, R17, 0xc000c0, RZ, 0xc0, !PT ;  /* 0x00c000c011327812 */ /* 0x000fe400078ec0ff */
[----:B------:R-:W-:-:S02]  /*16100*/  SHF.R.U32.HI R60, RZ, 0x8, R17 ;  /* 0x00000008ff3c7819 */ /* 0x000fc40000011611 */
[C---:B------:R-:W-:Y:S02]  /*16110*/  LOP3.LUT R51, R18.reuse, 0x30003, RZ, 0xc0, !PT ;  /* 0x0003000312337812 */ /* 0x040fe400078ec0ff */
[C---:B------:R-:W-:Y:S02]  /*16120*/  LOP3.LUT R22, R18.reuse, 0x300030, RZ, 0xc0, !PT ;  /* 0x0030003012167812 */ /* 0x040fe400078ec0ff */
[C---:B------:R-:W-:Y:S01]  /*16130*/  LOP3.LUT R52, R18.reuse, 0xc000c0, RZ, 0xc0, !PT ;  /* 0x00c000c012347812 */ /* 0x040fe200078ec0ff */
[----:B---3--:R-:W-:Y:S01]  /*16140*/  @!P1 IMAD.IADD R102, R21, 0x1, R108 ;  /* 0x0000000115669824 */ /* 0x008fe200078e026c */
[----:B------:R-:W-:Y:S02]  /*16150*/  LOP3.LUT R21, R17, 0x300030, RZ, 0xc0, !PT ;  /* 0x0030003011157812 */ /* 0x000fe400078ec0ff */
[----:B------:R-:W-:Y:S02]  /*16160*/  LOP3.LUT R17, R18, 0xc000c, RZ, 0xc0, !PT ;  /* 0x000c000c12117812 */ /* 0x000fe400078ec0ff */
[----:B------:R-:W-:-:S02]  /*16170*/  SHF.R.U32.HI R31, RZ, 0x8, R18 ;  /* 0x00000008ff1f7819 */ /* 0x000fc40000011612 */
[C---:B------:R-:W-:Y:S02]  /*16180*/  LOP3.LUT R18, R19.reuse, 0xc000c, RZ, 0xc0, !PT ;  /* 0x000c000c13127812 */ /* 0x040fe400078ec0ff */
[----:B------:R-:W-:Y:S02]  /*16190*/  SHF.R.U32.HI R30, RZ, 0x8, R16 ;  /* 0x00000008ff1e7819 */ /* 0x000fe40000011610 */
[----:B------:R-:W-:Y:S02]  /*161a0*/  LOP3.LUT R34, R18, 0x64006400, RZ, 0xfc, !PT ;  /* 0x6400640012227812 */ /* 0x000fe400078efcff */
[----:B------:R-:W-:Y:S02]  /*161b0*/  LOP3.LUT R20, R16, 0x300030, RZ, 0xc0, !PT ;  /* 0x0030003010147812 */ /* 0x000fe400078ec0ff */
[----:B------:R-:W-:Y:S02]  /*161c0*/  LOP3.LUT R23, R19, 0x300030, RZ, 0xc0, !PT ;  /* 0x0030003013177812 */ /* 0x000fe400078ec0ff */
[----:B------:R-:W-:-:S02]  /*161d0*/  SHF.R.U32.HI R59, RZ, 0x8, R19 ;  /* 0x00000008ff3b7819 */ /* 0x000fc40000011613 */
[----:B------:R-:W-:Y:S02]  /*161e0*/  LOP3.LUT R18, R31, 0xc000c, RZ, 0xc0, !PT ;  /* 0x000c000c1f127812 */ /* 0x000fe400078ec0ff */
[C---:B------:R-:W-:Y:S02]  /*161f0*/  LOP3.LUT R47, R16.reuse, 0x30003, RZ, 0xc0, !PT ;  /* 0x00030003102f7812 */ /* 0x040fe400078ec0ff */
        /* <DEDUP_REMOVED lines=19> */
[-C--:B------:R-:W-:Y:S01]  /*16330*/  HFMA2 R46, R20, R39.reuse.H0_H0, -66, -66 ;  /* 0xd420d420142e7431 */ /* 0x080fe20000040027 */
[----:B------:R-:W-:Y:S01]  /*16340*/  LOP3.LUT R18, R31, 0x300030, RZ, 0xc0, !PT ;  /* 0x003000301f127812 */ /* 0x000fe200078ec0ff */
[-C--:B------:R-:W-:Y:S02]  /*16350*/  HFMA2 R45, R21, R39.reuse.H0_H0, -66, -66 ;  /* 0xd420d420152d7431 */ /* 0x080fe40000040027 */
[-C--:B------:R-:W-:Y:S02]  /*16360*/  HFMA2 R44, R22, R39.reuse.H0_H0, -66, -66 ;  /* 0xd420d420162c7431 */ /* 0x080fe40000040027 */
[----:B------:R-:W-:Y:S02]  /*16370*/  HFMA2 R43, R23, R39.H0_H0, -66, -66 ;  /* 0xd420d420172b7431 */ /* 0x000fe40000040027 */
[----:B------:R-:W1:Y:S01]  /*16380*/  LDS.128 R20, [UR4+0x10] ;  /* 0x00001004ff147984 */ /* 0x000e620008000c00 */
[----:B------:R-:W-:-:S02]  /*16390*/  HFMA2 R0, R0, R38.H1_H1, -258, -258 ;  /* 0xdc08dc0800007431 */ /* 0x000fc40000060026 */
[-C--:B------:R-:W-:Y:S01]  /*163a0*/  HFMA2 R4, R16, R38.reuse.H1_H1, -258, -258 ;  /* 0xdc08dc0810047431 */ /* 0x080fe20000060026 */
[----:B------:R-:W-:Y:S01]  /*163b0*/  LOP3.LUT R16, R30, 0x300030, RZ, 0xc0, !PT ;  /* 0x003000301e107812 */ /* 0x000fe200078ec0ff */
[-C--:B------:R-:W-:Y:S02]  /*163c0*/  HFMA2 R32, R32, R38.reuse.H1_H1, -258, -258 ;  /* 0xdc08dc0820207431 */ /* 0x080fe40000060026 */
[-C--:B------:R-:W-:Y:S02]  /*163d0*/  HFMA2 R34, R34, R38.reuse.H1_H1, -258, -258 ;  /* 0xdc08dc0822227431 */ /* 0x080fe40000060026 */
[-C--:B------:R-:W-:Y:S02]  /*163e0*/  HFMA2 R35, R35, R38.reuse.H1_H1, -258, -258 ;  /* 0xdc08dc0823237431 */ /* 0x080fe40000060026 */
        /* <DEDUP_REMOVED lines=13> */
[-C--:B------:R-:W-:Y:S02]  /*164c0*/  HFMA2 R42, R16, R39.reuse.H0_H0, -66, -66 ;  /* 0xd420d420102a7431 */ /* 0x080fe40000040027 */
[-C--:B------:R-:W-:Y:S02]  /*164d0*/  HFMA2 R41, R17, R39.reuse.H0_H0, -66, -66 ;  /* 0xd420d42011297431 */ /* 0x080fe40000040027 */
[----:B------:R-:W-:Y:S01]  /*164e0*/  HFMA2 R39, R19, R39.H0_H0, -66, -66 ;  /* 0xd420d42013277431 */ /* 0x000fe20000040027 */
[----:B------:R-:W-:Y:S01]  /*164f0*/  LOP3.LUT R19, R18, 0x64006400, RZ, 0xfc, !PT ;  /* 0x6400640012137812 */ /* 0x000fe200078efcff */
[----:B------:R-:W-:Y:S01]  /*16500*/  HADD2 R55, R55, -1026, -1026 ;  /* 0xe402e40237377430 */ /* 0x000fe20000000000 */
[----:B0-----:R-:W-:Y:S01]  /*16510*/  HFMA2.MMA R18, R57, R24, RZ ;  /* 0x0000001839127235 */ /* 0x001fe200000000ff */
[----:B------:R-:W-:Y:S02]  /*16520*/  LOP3.LUT R16, R30, 0xc000c0, RZ, 0xc0, !PT ;  /* 0x00c000c01e107812 */ /* 0x000fe400078ec0ff */
[----:B------:R-:W-:-:S02]  /*16530*/  LOP3.LUT R56, R49, 0x64006400, RZ, 0xfc, !PT ;  /* 0x6400640031387812 */ /* 0x000fc400078efcff */
[----:B------:R-:W-:Y:S02]  /*16540*/  LOP3.LUT R58, R53, 0x64006400, RZ, 0xfc, !PT ;  /* 0x64006400353a7812 */ /* 0x000fe400078efcff */
[----:B------:R-:W-:Y:S01]  /*16550*/  LOP3.LUT R47, R48, 0x64006400, RZ, 0xfc, !PT ;  /* 0x64006400302f7812 */ /* 0x000fe200078efcff */
[----:B------:R-:W-:Y:S01]  /*16560*/  HFMA2.MMA R18, R32, R25, R18 ;  /* 0x0000001920127235 */ /* 0x000fe20000000012 */
[----:B------:R-:W-:Y:S02]  /*16570*/  LOP3.LUT R17, R50, 0x64006400, RZ, 0xfc, !PT ;  /* 0x6400640032117812 */ /* 0x000fe400078efcff */
[----:B------:R-:W-:Y:S02]  /*16580*/  LOP3.LUT R48, R31, 0xc000c0, RZ, 0xc0, !PT ;  /* 0x00c000c01f307812 */ /* 0x000fe400078ec0ff */
[----:B------:R-:W-:Y:S01]  /*16590*/  LOP3.LUT R53, R16, 0x64006400, RZ, 0xfc, !PT ;  /* 0x6400640010357812 */ /* 0x000fe200078efcff */
[----:B------:R-:W-:Y:S01]  /*165a0*/  HFMA2.MMA R16, R55, R24, RZ ;  /* 0x0000001837107235 */ /* 0x000fe200000000ff */
[----:B------:R-:W-:Y:S01]  /*165b0*/  LOP3.LUT R61, R61, 0x64006400, RZ, 0xfc, !PT ;  /* 0x640064003d3d7812 */ /* 0x000fe200078efcff */
[----:B------:R-:W-:Y:S01]  /*165c0*/  HADD2 R56, R56, -1026, -1026 ;  /* 0xe402e40238387430 */ /* 0x000fe20000000000 */
[----:B------:R-:W-:Y:S01]  /*165d0*/  LOP3.LUT R50, R59, 0xc000c0, RZ, 0xc0, !PT ;  /* 0x00c000c03b327812 */ /* 0x000fe200078ec0ff */
[----:B------:R-:W-:Y:S01]  /*165e0*/  HADD2 R58, R58, -1026, -1026 ;  /* 0xe402e4023a3a7430 */ /* 0x000fe20000000000 */
[----:B------:R-:W-:-:S02]  /*165f0*/  LOP3.LUT R49, R52, 0x64006400, RZ, 0xfc, !PT ;  /* 0x6400640034317812 */ /* 0x000fc400078efcff */
[----:B------:R-:W-:Y:S01]  /*16600*/  LOP3.LUT R51, R48, 0x64006400, RZ, 0xfc, !PT ;  /* 0x6400640030337812 */ /* 0x000fe200078efcff */
[-C--:B------:R-:W-:Y:S01]  /*16610*/  HFMA2 R48, R17, R54.reuse.H0_H0, -18, -18 ;  /* 0xcc80cc8011307431 */ /* 0x080fe20000040036 */
[----:B------:R-:W-:Y:S01]  /*16620*/  LOP3.LUT R63, R50, 0x64006400, RZ, 0xfc, !PT ;  /* 0x64006400323f7812 */ /* 0x000fe200078efcff */
[----:B------:R-:W-:Y:S01]  /*16630*/  HFMA2 R50, R61, R54.H0_H0, -18, -18 ;  /* 0xcc80cc803d327431 */ /* 0x000fe20000040036 */
[----:B------:R-:W-:Y:S01]  /*16640*/  LOP3.LUT R31, R31, 0x30003, RZ, 0xc0, !PT ;  /* 0x000300031f1f7812 */ /* 0x000fe200078ec0ff */
[----:B------:R-:W-:Y:S01]  /*16650*/  HFMA2 R17, R56, R24, RZ.H0_H0 ;  /* 0x0000001838117231 */ /* 0x000fe200000400ff */
[----:B------:R-:W-:Y:S01]  /*16660*/  HFMA2.MMA R16, R0, R25, R16 ;  /* 0x0000001900107235 */ /* 0x000fe20000000010 */
[----:B------:R-:W-:Y:S01]  /*16670*/  HFMA2 R49, R49, R54.H0_H0, -18, -18 ;  /* 0xcc80cc8031317431 */ /* 0x000fe20000040036 */
[-C--:B------:R-:W-:Y:S01]  /*16680*/  HFMA2.MMA R61, R44, R26.reuse, R18 ;  /* 0x0000001a2c3d7235 */ /* 0x080fe20000000012 */
[----:B------:R-:W-:Y:S01]  /*16690*/  HFMA2 R24, R58, R24, RZ.H0_H0 ;  /* 0x000000183a187231 */ /* 0x000fe200000400ff */
[----:B------:R-:W-:Y:S01]  /*166a0*/  LOP3.LUT R31, R31, 0x64006400, RZ, 0xfc, !PT ;  /* 0x640064001f1f7812 */ /* 0x000fe200078efcff */
[-C--:B------:R-:W-:Y:S01]  /*166b0*/  HFMA2 R52, R19, R54.reuse.H0_H0, -18, -18 ;  /* 0xcc80cc8013347431 */ /* 0x080fe20000040036 */
[----:B------:R-:W-:Y:S01]  /*166c0*/  LOP3.LUT R30, R30, 0x30003, RZ, 0xc0, !PT ;  /* 0x000300031e1e7812 */ /* 0x000fe200078ec0ff */
[-C--:B------:R-:W-:Y:S01]  /*166d0*/  HFMA2 R17, R4, R25.reuse, R17 ;  /* 0x0000001904117231 */ /* 0x080fe20000000011 */
[----:B------:R-:W-:Y:S01]  /*166e0*/  LOP3.LUT R60, R60, 0x30003, RZ, 0xc0, !PT ;  /* 0x000300033c3c7812 */ /* 0x000fe200078ec0ff */
[----:B------:R-:W-:Y:S01]  /*166f0*/  HFMA2 R19, R34, R25, R24 ;  /* 0x0000001922137231 */ /* 0x000fe20000000018 */
[----:B------:R-:W-:Y:S01]  /*16700*/  LOP3.LUT R59, R59, 0x30003, RZ, 0xc0, !PT ;  /* 0x000300033b3b7812 */ /* 0x000fe200078ec0ff */
[----:B------:R-:W-:Y:S01]  /*16710*/  HFMA2 R47, R47, R54.H0_H0, -18, -18 ;  /* 0xcc80cc802f2f7431 */ /* 0x000fe20000040036 */
[----:B------:R-:W-:Y:S01]  /*16720*/  HFMA2.MMA R24, R46, R26, R16 ;  /* 0x0000001a2e187235 */ /* 0x000fe20000000010 */
[----:B------:R-:W-:Y:S01]  /*16730*/  LOP3.LUT R30, R30, 0x64006400, RZ, 0xfc, !PT ;  /* 0x640064001e1e7812 */ /* 0x000fe200078efcff */
[----:B------:R-:W-:Y:S01]  /*16740*/  HFMA2.MMA R65, R49, R27, R61 ;  /* 0x0000001b31417235 */ /* 0x000fe2000000003d */
[----:B------:R-:W-:Y:S01]  /*16750*/  HADD2 R61, R31, -1026, -1026 ;  /* 0xe402e4021f3d7430 */ /* 0x000fe20000000000 */
[----:B------:R-:W-:Y:S01]  /*16760*/  LOP3.LUT R60, R60, 0x64006400, RZ, 0xfc, !PT ;  /* 0x640064003c3c7812 */ /* 0x000fe200078efcff */
[-C--:B------:R-:W-:Y:S01]  /*16770*/  HFMA2 R25, R45, R26.reuse, R17 ;  /* 0x0000001a2d197231 */ /* 0x080fe20000000011 */
[----:B------:R-:W-:Y:S01]  /*16780*/  LOP3.LUT R62, R59, 0x64006400, RZ, 0xfc, !PT ;  /* 0x640064003b3e7812 */ /* 0x000fe200078efcff */
[----:B------:R-:W-:-:S02]  /*16790*/  HFMA2 R26, R43, R26, R19 ;  /* 0x0000001a2b1a7231 */ /* 0x000fc40000000013 */
[-C--:B------:R-:W-:Y:S01]  /*167a0*/  HFMA2 R53, R53, R54.reuse.H0_H0, -18, -18 ;  /* 0xcc80cc8035357431 */ /* 0x080fe20000040036 */
[----:B------:R-:W0:Y:S01]  /*167b0*/  LDS.128 R16, [UR4+0x80] ;  /* 0x00008004ff107984 */ /* 0x000e220008000c00 */
[-C--:B------:R-:W-:Y:S02]  /*167c0*/  HFMA2 R51, R51, R54.reuse.H0_H0, -18, -18 ;  /* 0xcc80cc8033337431 */ /* 0x080fe40000040036 */
[----:B------:R-:W-:Y:S01]  /*167d0*/  HFMA2 R54, R63, R54.H0_H0, -18, -18 ;  /* 0xcc80cc803f367431 */ /* 0x000fe20000040036 */
[----:B------:R-:W-:Y:S01]  /*167e0*/  HFMA2.MMA R63, R47, R27, R24 ;  /* 0x0000001b2f3f7235 */ /* 0x000fe20000000018 */
[----:B------:R-:W-:Y:S01]  /*167f0*/  HADD2 R59, R30, -1026, -1026 ;  /* 0xe402e4021e3b7430 */ /* 0x000fe20000000000 */
[----:B-1----:R-:W-:Y:S01]  /*16800*/  HFMA2.MMA R65, R61, R20, R65 ;  /* 0x000000143d417235 */ /* 0x002fe20000000041 */
[-C--:B------:R-:W-:Y:S02]  /*16810*/  HFMA2 R64, R48, R27.reuse, R25 ;  /* 0x0000001b30407231 */ /* 0x080fe40000000019 */
[----:B------:R-:W-:-:S02]  /*16820*/  HFMA2 R66, R50, R27, R26 ;  /* 0x0000001b32427231 */ /* 0x000fc4000000001a */
[----:B------:R-:W-:Y:S02]  /*16830*/  HADD2 R60, R60, -1026, -1026 ;  /* 0xe402e4023c3c7430 */ /* 0x000fe40000000000 */
[----:B------:R-:W-:Y:S01]  /*16840*/  HADD2 R62, R62, -1026, -1026 ;  /* 0xe402e4023e3e7430 */ /* 0x000fe20000000000 */
[----:B------:R-:W-:Y:S01]  /*16850*/  HFMA2.MMA R63, R59, R20, R63 ;  /* 0x000000143b3f7235 */ /* 0x000fe2000000003f */
[-C--:B------:R-:W-:Y:S01]  /*16860*/  HFMA2 R64, R60, R20.reuse, R64 ;  /* 0x000000143c407231 */ /* 0x080fe20000000040 */
[----:B------:R-:W1:Y:S01]  /*16870*/  LDS.128 R24, [UR4+0x90] ;  /* 0x00009004ff187984 */ /* 0x000e620008000c00 */
[----:B------:R-:W-:Y:S01]  /*16880*/  HFMA2 R66, R62, R20, R66 ;  /* 0x000000143e427231 */ /* 0x000fe20000000042 */
[-C--:B------:R-:W-:Y:S02]  /*16890*/  HFMA2.MMA R20, R37, R21.reuse, R65 ;  /* 0x0000001525147235 */ /* 0x080fe40000000041 */
[----:B------:R-:W-:-:S04]  /*168a0*/  HFMA2.MMA R63, R35, R21, R63 ;  /* 0x00000015233f7235 */ /* 0x000fc8000000003f */
[----:B------:R-:W-:Y:S01]  /*168b0*/  HFMA2.MMA R20, R40, R22, R20 ;  /* 0x0000001628147235 */ /* 0x000fe20000000014 */
[-C--:B------:R-:W-:Y:S02]  /*168c0*/  HFMA2 R64, R36, R21.reuse, R64 ;  /* 0x0000001524407231 */ /* 0x080fe40000000040 */
[----:B------:R-:W-:-:S03]  /*168d0*/  HFMA2 R66, R38, R21, R66 ;  /* 0x0000001526427231 */ /* 0x000fc60000000042 */
[----:B------:R-:W-:Y:S02]  /*168e0*/  HFMA2.MMA R20, R51, R23, R20 ;  /* 0x0000001733147235 */ /* 0x000fe40000000014 */
[----:B------:R-:W-:Y:S01]  /*168f0*/  HFMA2.MMA R63, R42, R22, R63 ;  /* 0x000000162a3f7235 */ /* 0x000fe2000000003f */
[-C--:B------:R-:W-:Y:S02]  /*16900*/  HFMA2 R64, R41, R22.reuse, R64 ;  /* 0x0000001629407231 */ /* 0x080fe40000000040 */
[----:B------:R-:W-:Y:S02]  /*16910*/  HFMA2 R66, R39, R22, R66 ;  /* 0x0000001627427231 */ /* 0x000fe40000000042 */
[-C--:B------:R-:W-:Y:S01]  /*16920*/  HFMA2 R64, R52, R23.reuse, R64 ;  /* 0x0000001734407231 */ /* 0x080fe20000000040 */
[----:B------:R-:W-:Y:S01]  /*16930*/  HFMA2.MMA R63, R53, R23, R63 ;  /* 0x00000017353f7235 */ /* 0x000fe2000000003f */
[----:B------:R-:W-:Y:S02]  /*16940*/  HFMA2 R66, R54, R23, R66 ;  /* 0x0000001736427231 */ /* 0x000fe40000000042 */
[----:B------:R-:W-:-:S02]  /*16950*/  HADD2 R65, R20.H0_H0, R20.H1_H1 ;  /* 0x3000001414417230 */ /* 0x000fc40000000800 */
[----:B------:R-:W2:Y:S01]  /*16960*/  LDS.128 R20, [UR4+0x100] ;  /* 0x00010004ff147984 */ /* 0x000ea20008000c00 */
[----:B----4-:R-:W-:Y:S01]  /*16970*/  @!P1 PRMT R100, R100, 0x5410, R28 ;  /* 0x0000541064649816 */ /* 0x010fe2000000001c */
[-C--:B0-----:R-:W-:Y:S01]  /*16980*/  HFMA2.MMA R30, R57, R16.reuse, RZ ;  /* 0x00000010391e7235 */ /* 0x081fe200000000ff */
[----:B------:R-:W-:Y:S02]  /*16990*/  @!P1 PRMT R99, R99, 0x5410, R29 ;  /* 0x0000541063639816 */ /* 0x000fe4000000001d */
[----:B------:R-:W-:Y:S01]  /*169a0*/  @!P1 PRMT R100, R28, 0x7632, R100 ;  /* 0x000076321c649816 */ /* 0x000fe20000000064 */
[----:B------:R-:W-:Y:S01]  /*169b0*/  HFMA2.MMA R28, R55, R16, RZ ;  /* 0x00000010371c7235 */ /* 0x000fe200000000ff */
[----:B------:R-:W-:Y:S01]  /*169c0*/  @!P1 PRMT R99, R29, 0x7632, R99 ;  /* 0x000076321d639816 */ /* 0x000fe20000000063 */
[-C--:B------:R-:W-:Y:S01]  /*169d0*/  HFMA2 R29, R56, R16.reuse, RZ.H0_H0 ;  /* 0x00000010381d7231 */ /* 0x080fe200000400ff */
[----:B------:R-:W-:Y:S01]  /*169e0*/  HFMA2.MMA R30, R32, R17, R30 ;  /* 0x00000011201e7235 */ /* 0x000fe2000000001e */
[----:B------:R-:W-:-:S02]  /*169f0*/  HFMA2 R16, R58, R16, RZ.H0_H0 ;  /* 0x000000103a107231 */ /* 0x000fc400000400ff */
[----:B------:R-:W-:Y:S01]  /*16a00*/  HFMA2.MMA R28, R0, R17, R28 ;  /* 0x00000011001c7235 */ /* 0x000fe2000000001c */
[-C--:B------:R-:W-:Y:S02]  /*16a10*/  HFMA2 R29, R4, R17.reuse, R29 ;  /* 0x00000011041d7231 */ /* 0x080fe4000000001d */
[----:B------:R-:W-:Y:S01]  /*16a20*/  HFMA2 R31, R34, R17, R16 ;  /* 0x00000011221f7231 */ /* 0x000fe20000000010 */
[-C--:B------:R-:W-:Y:S02]  /*16a30*/  HFMA2.MMA R67, R44, R18.reuse, R30 ;  /* 0x000000122c437235 */ /* 0x080fe4000000001e */
[----:B------:R-:W-:Y:S01]  /*16a40*/  HFMA2.MMA R16, R46, R18, R28 ;  /* 0x000000122e107235 */ /* 0x000fe2000000001c */
[-C--:B------:R-:W-:Y:S02]  /*16a50*/  HFMA2 R17, R45, R18.reuse, R29 ;  /* 0x000000122d117231 */ /* 0x080fe4000000001d */
[----:B------:R-:W-:Y:S02]  /*16a60*/  HFMA2 R18, R43, R18, R31 ;  /* 0x000000122b127231 */ /* 0x000fe4000000001f */
[----:B------:R-:W0:Y:S01]  /*16a70*/  LDS.128 R28, [UR4+0x110] ;  /* 0x00011004ff1c7984 */ /* 0x000e220008000c00 */
[----:B------:R-:W-:-:S02]  /*16a80*/  HFMA2.MMA R16, R47, R19, R16 ;  /* 0x000000132f107235 */ /* 0x000fc40000000010 */
        /* <DEDUP_REMOVED lines=9> */
[-C--:B------:R-:W-:Y:S01]  /*16b20*/  HFMA2 R18, R36, R25.reuse, R18 ;  /* 0x0000001924127231 */ /* 0x080fe20000000012 */
[----:B--2---:R-:W-:Y:S01]  /*16b30*/  HFMA2.MMA R24, R55, R20, RZ ;  /* 0x0000001437187235 */ /* 0x004fe200000000ff */
[----:B------:R-:W-:Y:S01]  /*16b40*/  HFMA2 R19, R38, R25, R19 ;  /* 0x0000001926137231 */ /* 0x000fe20000000013 */
[-C--:B------:R-:W-:Y:S01]  /*16b50*/  HFMA2.MMA R16, R42, R26.reuse, R16 ;  /* 0x0000001a2a107235 */ /* 0x080fe20000000010 */
[-C--:B------:R-:W-:Y:S01]  /*16b60*/  HFMA2 R18, R41, R26.reuse, R18 ;  /* 0x0000001a29127231 */ /* 0x080fe20000000012 */
[----:B------:R-:W-:Y:S01]  /*16b70*/  HFMA2.MMA R67, R40, R26, R67 ;  /* 0x0000001a28437235 */ /* 0x000fe20000000043 */
        /* <DEDUP_REMOVED lines=8> */
[----:B------:R-:W-:-:S02]  /*16c00*/  HFMA2 R70, R54, R27, R19 ;  /* 0x0000001b36467231 */ /* 0x000fc40000000013 */
[-C--:B------:R-:W-:Y:S01]  /*16c10*/  HFMA2 R27, R34, R21.reuse, R20 ;  /* 0x00000015221b7231 */ /* 0x080fe20000000014 */
[----:B------:R-:W-:Y:S02]  /*16c20*/  HFMA2.MMA R20, R46, R22, R24 ;  /* 0x000000162e147235 */ /* 0x000fe40000000018 */
[----:B------:R-:W-:Y:S01]  /*16c30*/  HFMA2.MMA R26, R32, R21, R26 ;  /* 0x00000015201a7235 */ /* 0x000fe2000000001a */
[----:B------:R-:W-:-:S03]  /*16c40*/  HFMA2 R25, R4, R21, R25 ;  /* 0x0000001504197231 */ /* 0x000fc60000000019 */
[----:B------:R-:W-:Y:S01]  /*16c50*/  HFMA2.MMA R20, R47, R23, R20 ;  /* 0x000000172f147235 */ /* 0x000fe20000000014 */
[----:B------:R-:W-:Y:S01]  /*16c60*/  HADD2 R67, R16.H0_H0, R16.H1_H1 ;  /* 0x3000001010437230 */ /* 0x000fe20000000800 */
[----:B------:R-:W-:Y:S01]  /*16c70*/  HFMA2.MMA R71, R44, R22, R26 ;  /* 0x000000162c477235 */ /* 0x000fe2000000001a */
[----:B------:R-:W-:Y:S02]  /*16c80*/  HADD2 R68, R18.H0_H0, R18.H1_H1 ;  /* 0x3000001212447230 */ /* 0x000fe40000000800 */
[----:B------:R-:W1:Y:S01]  /*16c90*/  LDS.128 R16, [UR4+0x180] ;  /* 0x00018004ff107984 */ /* 0x000e620008000c00 */
[-C--:B------:R-:W-:Y:S01]  /*16ca0*/  HFMA2 R21, R45, R22.reuse, R25 ;  /* 0x000000162d157231 */ /* 0x080fe20000000019 */
[----:B0-----:R-:W-:Y:S01]  /*16cb0*/  HFMA2.MMA R20, R59, R28, R20 ;  /* 0x0000001c3b147235 */ /* 0x001fe20000000014 */
[----:B------:R-:W-:Y:S01]  /*16cc0*/  HFMA2 R22, R43, R22, R27 ;  /* 0x000000162b167231 */ /* 0x000fe2000000001b */
[----:B------:R-:W-:Y:S01]  /*16cd0*/  HFMA2.MMA R71, R49, R23, R71 ;  /* 0x0000001731477235 */ /* 0x000fe20000000047 */
[-C--:B------:R-:W-:Y:S01]  /*16ce0*/  HFMA2 R21, R48, R23.reuse, R21 ;  /* 0x0000001730157231 */ /* 0x080fe20000000015 */
[----:B------:R-:W-:Y:S01]  /*16cf0*/  LDS.128 R24, [UR4+0x190] ;  /* 0x00019004ff187984 */ /* 0x000fe20008000c00 */
[----:B------:R-:W-:-:S02]  /*16d00*/  HFMA2 R23, R50, R23, R22 ;  /* 0x0000001732177231 */ /* 0x000fc40000000016 */
[-C--:B------:R-:W-:Y:S01]  /*16d10*/  HFMA2 R22, R60, R28.reuse, R21 ;  /* 0x0000001c3c167231 */ /* 0x080fe20000000015 */
[----:B------:R-:W-:Y:S02]  /*16d20*/  HFMA2.MMA R21, R35, R29, R20 ;  /* 0x0000001d23157235 */ /* 0x000fe40000000014 */
[----:B------:R-:W-:Y:S01]  /*16d30*/  HFMA2.MMA R71, R61, R28, R71 ;  /* 0x0000001c3d477235 */ /* 0x000fe20000000047 */
[----:B------:R-:W-:-:S03]  /*16d40*/  HFMA2 R23, R62, R28, R23 ;  /* 0x0000001c3e177231 */ /* 0x000fc60000000017 */
[----:B------:R-:W-:Y:S02]  /*16d50*/  HFMA2.MMA R21, R42, R30, R21 ;  /* 0x0000001e2a157235 */ /* 0x000fe40000000015 */
[----:B------:R-:W-:Y:S01]  /*16d60*/  HFMA2.MMA R20, R37, R29, R71 ;  /* 0x0000001d25147235 */ /* 0x000fe20000000047 */
[-C--:B------:R-:W-:Y:S02]  /*16d70*/  HFMA2 R22, R36, R29.reuse, R22 ;  /* 0x0000001d24167231 */ /* 0x080fe40000000016 */
[----:B------:R-:W-:Y:S01]  /*16d80*/  HFMA2 R23, R38, R29, R23 ;  /* 0x0000001d26177231 */ /* 0x000fe20000000017 */
[----:B------:R-:W-:Y:S01]  /*16d90*/  HFMA2.MMA R21, R53, R31, R21 ;  /* 0x0000001f35157235 */ /* 0x000fe20000000015 */
[-C--:B------:R-:W-:Y:S01]  /*16da0*/  HFMA2 R22, R41, R30.reuse, R22 ;  /* 0x0000001e29167231 */ /* 0x080fe20000000016 */
[----:B------:R-:W-:Y:S01]  /*16db0*/  HFMA2.MMA R20, R40, R30, R20 ;  /* 0x0000001e28147235 */ /* 0x000fe20000000014 */
[----:B------:R-:W-:Y:S02]  /*16dc0*/  HFMA2 R23, R39, R30, R23 ;  /* 0x0000001e27177231 */ /* 0x000fe40000000017 */
[----:B------:R-:W-:-:S02]  /*16dd0*/  HFMA2 R22, R52, R31, R22 ;  /* 0x0000001f34167231 */ /* 0x000fc40000000016 */
[----:B------:R-:W-:Y:S01]  /*16de0*/  HFMA2 R74, R54, R31, R23 ;  /* 0x0000001f364a7231 */ /* 0x000fe20000000017 */
[----:B------:R-:W-:Y:S01]  /*16df0*/  HFMA2.MMA R73, R51, R31, R20 ;  /* 0x0000001f33497235 */ /* 0x000fe20000000014 */
[----:B------:R-:W-:Y:S02]  /*16e00*/  HADD2 R72, R22.H0_H0, R22.H1_H1 ;  /* 0x3000001616487230 */ /* 0x000fe40000000800 */
[----:B------:R-:W-:Y:S02]  /*16e10*/  HADD2 R71, R21.H0_H0, R21.H1_H1 ;  /* 0x3000001515477230 */ /* 0x000fe40000000800 */
[----:B------:R-:W0:Y:S01]  /*16e20*/  LDS.128 R20, [UR4+0x200] ;  /* 0x00020004ff147984 */ /* 0x000e220008000c00 */
        /* <DEDUP_REMOVED lines=8> */
[-C--:B------:R-:W-:Y:S01]  /*16eb0*/  HFMA2.MMA R16, R46, R18.reuse, R28 ;  /* 0x000000122e107235 */ /* 0x080fe2000000001c */
[-C--:B------:R-:W-:Y:S01]  /*16ec0*/  HFMA2 R17, R45, R18.reuse, R29 ;  /* 0x000000122d117231 */ /* 0x080fe2000000001d */
[----:B------:R-:W-:Y:S01]  /*16ed0*/  HFMA2.MMA R75, R44, R18, R30 ;  /* 0x000000122c4b7235 */ /* 0x000fe2000000001e */
[----:B------:R-:W-:-:S03]  /*16ee0*/  HFMA2 R18, R43, R18, R31 ;  /* 0x000000122b127231 */ /* 0x000fc6000000001f */
[----:B------:R-:W1:Y:S01]  /*16ef0*/  LDS.128 R28, [UR4+0x210] ;  /* 0x00021004ff1c7984 */ /* 0x000e620008000c00 */
[-C--:B0-----:R-:W-:Y:S02]  /*16f00*/  HFMA2.MMA R55, R55, R20.reuse, RZ ;  /* 0x0000001437377235 */ /* 0x081fe400000000ff */
[----:B------:R-:W-:-:S04]  /*16f10*/  HFMA2.MMA R57, R57, R20, RZ ;  /* 0x0000001439397235 */ /* 0x000fc800000000ff */
[-C--:B------:R-:W-:Y:S02]  /*16f20*/  HFMA2.MMA R55, R0, R21.reuse, R55 ;  /* 0x0000001500377235 */ /* 0x080fe40000000037 */
[----:B------:R-:W-:-:S04]  /*16f30*/  HFMA2.MMA R57, R32, R21, R57 ;  /* 0x0000001520397235 */ /* 0x000fc80000000039 */
[-C--:B------:R-:W-:Y:S02]  /*16f40*/  HFMA2.MMA R55, R46, R22.reuse, R55 ;  /* 0x000000162e377235 */ /* 0x080fe40000000037 */
[----:B------:R-:W-:Y:S02]  /*16f50*/  HFMA2.MMA R57, R44, R22, R57 ;  /* 0x000000162c397235 */ /* 0x000fe40000000039 */
[-C--:B------:R-:W-:Y:S02]  /*16f60*/  HFMA2.MMA R16, R47, R19.reuse, R16 ;  /* 0x000000132f107235 */ /* 0x080fe40000000010 */
[----:B------:R-:W-:Y:S02]  /*16f70*/  HFMA2.MMA R75, R49, R19, R75 ;  /* 0x00000013314b7235 */ /* 0x000fe4000000004b */
[-C--:B------:R-:W-:Y:S01]  /*16f80*/  HFMA2.MMA R55, R47, R23.reuse, R55 ;  /* 0x000000172f377235 */ /* 0x080fe20000000037 */
[----:B------:R-:W-:Y:S01]  /*16f90*/  HFMA2 R56, R56, R20, RZ.H0_H0 ;  /* 0x0000001438387231 */ /* 0x000fe200000400ff */
[----:B------:R-:W-:Y:S01]  /*16fa0*/  HFMA2.MMA R57, R49, R23, R57 ;  /* 0x0000001731397235 */ /* 0x000fe20000000039 */
[----:B------:R-:W-:-:S02]  /*16fb0*/  HFMA2 R17, R48, R19, R17 ;  /* 0x0000001330117231 */ /* 0x000fc40000000011 */
[----:B------:R-:W-:Y:S01]  /*16fc0*/  HFMA2 R19, R50, R19, R18 ;  /* 0x0000001332137231 */ /* 0x000fe20000000012 */
[-C--:B------:R-:W-:Y:S01]  /*16fd0*/  HFMA2.MMA R16, R59, R24.reuse, R16 ;  /* 0x000000183b107235 */ /* 0x080fe20000000010 */
[----:B------:R-:W-:Y:S01]  /*16fe0*/  HFMA2 R20, R58, R20, RZ.H0_H0 ;  /* 0x000000143a147231 */ /* 0x000fe200000400ff */
[----:B------:R-:W-:Y:S01]  /*16ff0*/  HFMA2.MMA R75, R61, R24, R75 ;  /* 0x000000183d4b7235 */ /* 0x000fe2000000004b */
[-C--:B------:R-:W-:Y:S01]  /*17000*/  HFMA2 R56, R4, R21.reuse, R56 ;  /* 0x0000001504387231 */ /* 0x080fe20000000038 */
[-C--:B-1----:R-:W-:Y:S01]  /*17010*/  HFMA2.MMA R55, R59, R28.reuse, R55 ;  /* 0x0000001c3b377235 */ /* 0x082fe20000000037 */
[-C--:B------:R-:W-:Y:S01]  /*17020*/  HFMA2 R18, R60, R24.reuse, R17 ;  /* 0x000000183c127231 */ /* 0x080fe20000000011 */
[----:B------:R-:W-:Y:S01]  /*17030*/  HFMA2.MMA R57, R61, R28, R57 ;  /* 0x0000001c3d397235 */ /* 0x000fe20000000039 */
[----:B------:R-:W-:Y:S02]  /*17040*/  HFMA2 R19, R62, R24, R19 ;  /* 0x000000183e137231 */ /* 0x000fe40000000013 */
[----:B------:R-:W-:-:S02]  /*17050*/  HFMA2 R20, R34, R21, R20 ;  /* 0x0000001522147231 */ /* 0x000fc40000000014 */
[-C--:B------:R-:W-:Y:S01]  /*17060*/  HFMA2 R24, R45, R22.reuse, R56 ;  /* 0x000000162d187231 */ /* 0x080fe20000000038 */
        /* <DEDUP_REMOVED lines=13> */
[----:B------:R-:W-:Y:S01]  /*17140*/  HFMA2 R25, R62, R28, R25 ;  /* 0x0000001c3e197231 */ /* 0x000fe20000000019 */
[----:B------:R-:W-:Y:S01]  /*17150*/  HFMA2.MMA R20, R40, R30, R20 ;  /* 0x0000001e28147235 */ /* 0x000fe20000000014 */
[----:B------:R-:W-:-:S02]  /*17160*/  HFMA2 R18, R41, R26, R18 ;  /* 0x0000001a29127231 */ /* 0x000fc40000000012 */
[-C--:B------:R-:W-:Y:S01]  /*17170*/  HFMA2 R24, R36, R29.reuse, R24 ;  /* 0x0000001d24187231 */ /* 0x080fe20000000018 */
[C---:B------:R-:W-:Y:S01]  /*17180*/  HFMA2.MMA R16, R53.reuse, R27, R16 ;  /* 0x0000001b35107235 */ /* 0x040fe20000000010 */
[----:B------:R-:W-:Y:S01]  /*17190*/  HFMA2 R19, R39, R26, R19 ;  /* 0x0000001a27137231 */ /* 0x000fe20000000013 */
[-C--:B------:R-:W-:Y:S01]  /*171a0*/  HFMA2.MMA R21, R53, R31.reuse, R21 ;  /* 0x0000001f35157235 */ /* 0x080fe20000000015 */
[----:B------:R-:W-:Y:S01]  /*171b0*/  HFMA2 R25, R38, R29, R25 ;  /* 0x0000001d26197231 */ /* 0x000fe20000000019 */
[C---:B------:R-:W-:Y:S01]  /*171c0*/  HFMA2.MMA R20, R51.reuse, R31, R20 ;  /* 0x0000001f33147235 */ /* 0x040fe20000000014 */
[-C--:B------:R-:W-:Y:S01]  /*171d0*/  HFMA2 R17, R52, R27.reuse, R18 ;  /* 0x0000001b34117231 */ /* 0x080fe20000000012 */
[----:B------:R-:W-:Y:S01]  /*171e0*/  HFMA2.MMA R18, R51, R27, R75 ;  /* 0x0000001b33127235 */ /* 0x000fe2000000004b */
[----:B------:R-:W-:Y:S01]  /*171f0*/  HFMA2 R26, R41, R30, R24 ;  /* 0x0000001e291a7231 */ /* 0x000fe20000000018 */
[----:B------:R-:W-:Y:S01]  /*17200*/  IADD3 R108, R108, 0x10, RZ ;  /* 0x000000106c6c7810 */ /* 0x000fe20007ffe0ff */
[----:B------:R-:W-:-:S02]  /*17210*/  HFMA2 R19, R54, R27, R19 ;  /* 0x0000001b36137231 */ /* 0x000fc40000000013 */
[----:B------:R-:W-:Y:S01]  /*17220*/  HFMA2 R27, R39, R30, R25 ;  /* 0x0000001e271b7231 */ /* 0x000fe20000000019 */
[----:B------:R-:W-:Y:S01]  /*17230*/  IMAD.X R113, R113, 0x1, R15, P0 ;  /* 0x0000000171717824 */ /* 0x000fe200000e060f */
[-C--:B------:R-:W-:Y:S01]  /*17240*/  HFMA2 R26, R52, R31.reuse, R26 ;  /* 0x0000001f341a7231 */ /* 0x080fe2000000001a */
[C---:B------:R-:W-:Y:S01]  /*17250*/  ISETP.GE.AND P0, PT, R108.reuse, c[0x0][0x1bc], PT ;  /* 0x00006f006c007a0c */ /* 0x040fe20003f06270 */
[----:B------:R-:W-:Y:S01]  /*17260*/  HFMA2 R27, R54, R31, R27 ;  /* 0x0000001f361b7231 */ /* 0x000fe2000000001b */
[----:B------:R-:W-:Y:S01]  /*17270*/  ISETP.LT.AND P1, PT, R108, R111, PT ;  /* 0x0000006f6c00720c */ /* 0x000fe20003f21270 */
        /* <DEDUP_REMOVED lines=32> */
[----:B------:R-:W-:Y:S01]  /*17480*/  HFMA2.MMA R6, R21, R0, R6 ;  /* 0x0000000015067235 */ /* 0x000fe20000000006 */
[-C--:B------:R-:W-:Y:S02]  /*17490*/  HFMA2 R13, R65, R4.reuse, R13 ;  /* 0x00000004410d7231 */ /* 0x080fe4000000000d */
[-C--:B------:R-:W-:Y:S02]  /*174a0*/  HFMA2 R11, R69, R4.reuse, R11 ;  /* 0x00000004450b7231 */ /* 0x080fe4000000000b */
[----:B------:R-:W-:-:S02]  /*174b0*/  HFMA2 R9, R73, R4, R9 ;  /* 0x0000000449097231 */ /* 0x000fc40000000009 */
[-C--:B------:R-:W-:Y:S02]  /*174c0*/  HFMA2 R7, R18, R4.reuse, R7 ;  /* 0x0000000412077231 */ /* 0x080fe40000000007 */
[----:B------:R-:W-:Y:S01]  /*174d0*/  HFMA2 R5, R20, R4, R5 ;  /* 0x0000000414057231 */ /* 0x000fe20000000005 */
[----:B------:R-:W-:Y:S05]  /*174e0*/  @!P0 BRA P1, `(.L_x_3237) ;  /* 0xffffead000008947 */ /* 0x000fea000083ffff */
.L_x_3236:
        /* <DEDUP_REMOVED lines=8> */
.L_x_3241:
[----:B------:R-:W0:Y:S02]  /*17570*/  LDS R14, [R0] ;  /* 0x00000000000e7984 */ /* 0x000e240000000800 */
[----:B0-----:R-:W-:-:S06]  /*17580*/  HADD2 R15, R14, R17 ;  /* 0x000000110e0f7230 */ /* 0x001fcc0000000000 */
[----:B------:R-:W0:Y:S02]  /*17590*/  ATOMS.CAST.SPIN R15, [R0], R14, R15 ;  /* 0x0000000e000f738d */ /* 0x000e24000180000f */
[----:B0-----:R-:W-:-:S13]  /*175a0*/  ISETP.EQ.U32.AND P0, PT, R15, 0x1, PT ;  /* 0x000000010f00780c */ /* 0x001fda0003f02070 */
[----:B------:R-:W-:Y:S05]  /*175b0*/  @!P0 BRA `(.L_x_3241) ;  /* 0xffffffb000008947 */ /* 0x000fea000383ffff */
[----:B------:R-:W-:Y:S05]  /*175c0*/  BRA `(.L_x_3239) ;  /* 0x0000003000007947 */ /* 0x000fea0003800000 */
.L_x_3240:
[----:B------:R-:W2:Y:S02]  /*175d0*/  LD.E R0, [R2.64] ;  /* 0x0000000602007980 */ /* 0x000ea4000c101900 */
[----:B--2---:R-:W-:-:S05]  /*175e0*/  IMAD.IADD R13, R17, 0x1, R0 ;  /* 0x00000001110d7824 */ /* 0x004fca00078e0200 */
[----:B------:R0:W-:Y:S02]  /*175f0*/  ST.E [R2.64], R13 ;  /* 0x0000000d02007985 */ /* 0x0001e4000c101906 */
.L_x_3239:
[----:B------:R-:W-:Y:S05]  /*17600*/  BSYNC B0 ;  /* 0x0000000000007941 */ /* 0x000fea0003800000 */
.L_x_3238:
        /* <DEDUP_REMOVED lines=9> */
.L_x_3245:
[----:B------:R-:W1:Y:S02]  /*176a0*/  LDS R16, [R0] ;  /* 0x0000000000107984 */ /* 0x000e640000000800 */
[----:B-1----:R-:W-:-:S10]  /*176b0*/  HFMA2.MMA R17, R16, 1, 1, R19 ;  /* 0x3c003c0010117835 */ /* 0x002fd40000000013 */
[----:B------:R-:W1:Y:S02]  /*176c0*/  ATOMS.CAST.SPIN R17, [R0], R16, R17 ;  /* 0x000000100011738d */ /* 0x000e640001800011 */
[----:B-1----:R-:W-:-:S13]  /*176d0*/  ISETP.EQ.U32.AND P0, PT, R17, 0x1, PT ;  /* 0x000000011100780c */ /* 0x002fda0003f02070 */
[----:B------:R-:W-:Y:S05]  /*176e0*/  @!P0 BRA `(.L_x_3245) ;  /* 0xffffffb000008947 */ /* 0x000fea000383ffff */
[----:B------:R-:W-:Y:S05]  /*176f0*/  BRA `(.L_x_3243) ;  /* 0x0000003000007947 */ /* 0x000fea0003800000 */
.L_x_3244:
[----:B------:R-:W2:Y:S02]  /*17700*/  LD.E R0, [R2.64+0x4] ;  /* 0x0000040602007980 */ /* 0x000ea4000c101900 */
[----:B0-2---:R-:W-:-:S05]  /*17710*/  IMAD.IADD R13, R19, 0x1, R0 ;  /* 0x00000001130d7824 */ /* 0x005fca00078e0200 */
[----:B------:R0:W-:Y:S02]  /*17720*/  ST.E [R2.64+0x4], R13 ;  /* 0x0000040d02007985 */ /* 0x0001e4000c101906 */
.L_x_3243:
[----:B------:R-:W-:Y:S05]  /*17730*/  BSYNC B0 ;  /* 0x0000000000007941 */ /* 0x000fea0003800000 */
.L_x_3242:
[----:B------:R-:W-:Y:S02]  /*17740*/  IMAD.MOV.U32 R0, RZ, RZ, R12 ;  /* 0x000000ffff007224 */ /* 0x000fe400078e000c */
[----:B0-----:R-:W-:-:S03]  /*17750*/  IMAD.WIDE R12, R101, c[0x0][0x18c], R2 ;  /* 0x00006300650c7a25 */ /* 0x001fc600078e0202 */
        /* <DEDUP_REMOVED lines=8> */
.L_x_3249:
[----:B------:R-:W0:Y:S02]  /*177e0*/  LDS R2, [R0] ;  /* 0x0000000000027984 */ /* 0x000e240000000800 */
[----:B0-----:R-:W-:-:S06]  /*177f0*/  HADD2 R3, R2, R17 ;  /* 0x0000001102037230 */ /* 0x001fcc0000000000 */
[----:B------:R-:W0:Y:S02]  /*17800*/  ATOMS.CAST.SPIN R3, [R0], R2, R3 ;  /* 0x000000020003738d */ /* 0x000e240001800003 */
[----:B0-----:R-:W-:-:S13]  /*17810*/  ISETP.EQ.U32.AND P0, PT, R3, 0x1, PT ;  /* 0x000000010300780c */ /* 0x001fda0003f02070 */
[----:B------:R-:W-:Y:S05]  /*17820*/  @!P0 BRA `(.L_x_3249) ;  /* 0xffffffb000008947 */ /* 0x000fea000383ffff */
[----:B------:R-:W-:Y:S05]  /*17830*/  BRA `(.L_x_3247) ;  /* 0x0000003000007947 */ /* 0x000fea0003800000 */
.L_x_3248:
[----:B------:R-:W2:Y:S02]  /*17840*/  LD.E R0, [R12.64] ;  /* 0x000000060c007980 */ /* 0x000ea4000c101900 */
[----:B--2---:R-:W-:-:S05]  /*17850*/  IMAD.IADD R3, R17, 0x1, R0 ;  /* 0x0000000111037824 */ /* 0x004fca00078e0200 */
[----:B------:R0:W-:Y:S02]  /*17860*/  ST.E [R12.64], R3 ;  /* 0x000000030c007985 */ /* 0x0001e4000c101906 */
.L_x_3247:
[----:B------:R-:W-:Y:S05]  /*17870*/  BSYNC B0 ;  /* 0x0000000000007941 */ /* 0x000fea0003800000 */
.L_x_3246:
[----:B0-----:R-:W-:-:S05]  /*17880*/  IMAD.WIDE R2, R101, c[0x0][0x18c], R14 ;  /* 0x0000630065027a25 */ /* 0x001fca00078e020e */
[----:B------:R-:W2:Y:S01]  /*17890*/  ATOM.E.ADD.F16x2.RN.STRONG.GPU P0, RZ, [R2.64], R11 ;  /* 0x0000000b02ff798a */ /* 0x000ea2000810e9c6 */
[----:B------:R-:W-:Y:S01]  /*178a0*/  BSSY B0, `(.L_x_3250) ;  /* 0x000000e000007945 */ /* 0x000fe20003800000 */
[----:B--2---:R-:W-:Y:S05]  /*178b0*/  @P0 BRA `(.L_x_3251) ;  /* 0x000000c000000947 */ /* 0x004fea0003800000 */
[----:B------:R-:W0:Y:S02]  /*178c0*/  QSPC.E.S P0, RZ, [R2] ;  /* 0x0000000002ff73aa */ /* 0x000e240000000500 */
[----:B0-----:R-:W-:Y:S05]  /*178d0*/  @!P0 BRA `(.L_x_3252) ;  /* 0x0000007000008947 */ /* 0x001fea0003800000 */
[----:B------:R-:W-:-:S05]  /*178e0*/  LOP3.LUT R2, R2, 0xffffff, RZ, 0xc0, !PT ;  /* 0x00ffffff02027812 */ /* 0x000fca00078ec0ff */
.L_x_3253:
[----:B------:R-:W0:Y:S02]  /*178f0*/  LDS R14, [R2] ;  /* 0x00000000020e7984 */ /* 0x000e240000000800 */
[----:B0-----:R-:W-:-:S10]  /*17900*/  HFMA2.MMA R15, R14, 1, 1, R11 ;  /* 0x3c003c000e0f7835 */ /* 0x001fd4000000000b */
[----:B------:R-:W0:Y:S02]  /*17910*/  ATOMS.CAST.SPIN R15, [R2], R14, R15 ;  /* 0x0000000e020f738d */ /* 0x000e24000180000f */
[----:B0-----:R-:W-:-:S13]  /*17920*/  ISETP.EQ.U32.AND P0, PT, R15, 0x1, PT ;  /* 0x000000010f00780c */ /* 0x001fda0003f02070 */
[----:B------:R-:W-:Y:S05]  /*17930*/  @!P0 BRA `(.L_x_3253) ;  /* 0xffffffb000008947 */ /* 0x000fea000383ffff */
[----:B------:R-:W-:Y:S05]  /*17940*/  BRA `(.L_x_3251) ;  /* 0x0000003000007947 */ /* 0x000fea0003800000 */
.L_x_3252:
[----:B------:R-:W2:Y:S02]  /*17950*/  LD.E R0, [R2.64] ;  /* 0x0000000602007980 */ /* 0x000ea4000c101900 */
[----:B--2---:R-:W-:-:S05]  /*17960*/  IMAD.IADD R11, R11, 0x1, R0 ;  /* 0x000000010b0b7824 */ /* 0x004fca00078e0200 */
[----:B------:R0:W-:Y:S02]  /*17970*/  ST.E [R2.64], R11 ;  /* 0x0000000b02007985 */ /* 0x0001e4000c101906 */
.L_x_3251:
[----:B------:R-:W-:Y:S05]  /*17980*/  BSYNC B0 ;  /* 0x0000000000007941 */ /* 0x000fea0003800000 */
.L_x_3250:
        /* <DEDUP_REMOVED lines=9> */
.L_x_3257:
[----:B------:R-:W0:Y:S02]  /*17a20*/  LDS R2, [R0] ;  /* 0x0000000000027984 */ /* 0x000e240000000800 */
[----:B0-----:R-:W-:-:S06]  /*17a30*/  HADD2 R3, R2, R11 ;  /* 0x0000000b02037230 */ /* 0x001fcc0000000000 */
[----:B------:R-:W0:Y:S02]  /*17a40*/  ATOMS.CAST.SPIN R3, [R0], R2, R3 ;  /* 0x000000020003738d */ /* 0x000e240001800003 */
[----:B0-----:R-:W-:-:S13]  /*17a50*/  ISETP.EQ.U32.AND P0, PT, R3, 0x1, PT ;  /* 0x000000010300780c */ /* 0x001fda0003f02070 */
[----:B------:R-:W-:Y:S05]  /*17a60*/  @!P0 BRA `(.L_x_3257) ;  /* 0xffffffb000008947 */ /* 0x000fea000383ffff */
[----:B------:R-:W-:Y:S05]  /*17a70*/  BRA `(.L_x_3255) ;  /* 0x0000003000007947 */ /* 0x000fea0003800000 */
.L_x_3256:
[----:B------:R-:W2:Y:S02]  /*17a80*/  LD.E R0, [R14.64] ;  /* 0x000000060e007980 */ /* 0x000ea4000c101900 */
[----:B--2---:R-:W-:-:S05]  /*17a90*/  IMAD.IADD R3, R11, 0x1, R0 ;  /* 0x000000010b037824 */ /* 0x004fca00078e0200 */
[----:B------:R0:W-:Y:S02]  /*17aa0*/  ST.E [R14.64], R3 ;  /* 0x000000030e007985 */ /* 0x0001e4000c101906 */
.L_x_3255:
[----:B------:R-:W-:Y:S05]  /*17ab0*/  BSYNC B0 ;  /* 0x0000000000007941 */ /* 0x000fea0003800000 */
.L_x_3254:
        /* <DEDUP_REMOVED lines=10> */
.L_x_3261:
[----:B------:R-:W0:Y:S02]  /*17b60*/  LDS R12, [R10] ;  /* 0x000000000a0c7984 */ /* 0x000e240000000800 */
[----:B0-----:R-:W-:-:S10]  /*17b70*/  HFMA2.MMA R13, R12, 1, 1, R9 ;  /* 0x3c003c000c0d7835 */ /* 0x001fd40000000009 */
[----:B------:R-:W0:Y:S02]  /*17b80*/  ATOMS.CAST.SPIN R13, [R10], R12, R13 ;  /* 0x0000000c0a0d738d */ /* 0x000e24000180000d */
[----:B0-----:R-:W-:-:S13]  /*17b90*/  ISETP.EQ.U32.AND P0, PT, R13, 0x1, PT ;  /* 0x000000010d00780c */ /* 0x001fda0003f02070 */
[----:B------:R-:W-:Y:S05]  /*17ba0*/  @!P0 BRA `(.L_x_3261) ;  /* 0xffffffb000008947 */ /* 0x000fea000383ffff */
[----:B------:R-:W-:Y:S05]  /*17bb0*/  BRA `(.L_x_3259) ;  /* 0x0000003000007947 */ /* 0x000fea0003800000 */
.L_x_3260:
[----:B------:R-:W2:Y:S02]  /*17bc0*/  LD.E R0, [R10.64] ;  /* 0x000000060a007980 */ /* 0x000ea4000c101900 */
[----:B--2---:R-:W-:-:S05]  /*17bd0*/  IMAD.IADD R9, R9, 0x1, R0 ;  /* 0x0000000109097824 */ /* 0x004fca00078e0200 */
[----:B------:R0:W-:Y:S02]  /*17be0*/  ST.E [R10.64], R9 ;  /* 0x000000090a007985 */ /* 0x0001e4000c101906 */
.L_x_3259:
[----:B------:R-:W-:Y:S05]  /*17bf0*/  BSYNC B0 ;  /* 0x0000000000007941 */ /* 0x000fea0003800000 */
.L_x_3258:
        /* <DEDUP_REMOVED lines=10> */
.L_x_3265:
[----:B------:R-:W0:Y:S02]  /*17ca0*/  LDS R10, [R0] ;  /* 0x00000000000a7984 */ /* 0x000e240000000800 */
[----:B0-----:R-:W-:-:S06]  /*17cb0*/  HADD2 R11, R10, R13 ;  /* 0x0000000d0a0b7230 */ /* 0x001fcc0000000000 */
[----:B------:R-:W0:Y:S02]  /*17cc0*/  ATOMS.CAST.SPIN R11, [R0], R10, R11 ;  /* 0x0000000a000b738d */ /* 0x000e24000180000b */
[----:B0-----:R-:W-:-:S13]  /*17cd0*/  ISETP.EQ.U32.AND P0, PT, R11, 0x1, PT ;  /* 0x000000010b00780c */ /* 0x001fda0003f02070 */
[----:B------:R-:W-:Y:S05]  /*17ce0*/  @!P0 BRA `(.L_x_3265) ;  /* 0xffffffb000008947 */ /* 0x000fea000383ffff */
[----:B------:R-:W-:Y:S05]  /*17cf0*/  BRA `(.L_x_3263) ;  /* 0x0000003000007947 */ /* 0x000fea0003800000 */
.L_x_3264:
[----:B------:R-:W2:Y:S02]  /*17d00*/  LD.E R0, [R8.64] ;  /* 0x0000000608007980 */ /* 0x000ea4000c101900 */
[----:B--2---:R-:W-:-:S05]  /*17d10*/  IMAD.IADD R7, R13, 0x1, R0 ;  /* 0x000000010d077824 */ /* 0x004fca00078e0200 */
[----:B------:R0:W-:Y:S02]  /*17d20*/  ST.E [R8.64], R7 ;  /* 0x0000000708007985 */ /* 0x0001e4000c101906 */
.L_x_3263:
[----:B------:R-:W-:Y:S05]  /*17d30*/  BSYNC B0 ;  /* 0x0000000000007941 */ /* 0x000fea0003800000 */
.L_x_3262:
        /* <DEDUP_REMOVED lines=8> */
.L_x_3269:
[----:B------:R-:W1:Y:S02]  /*17dc0*/  LDS R12, [R10] ;  /* 0x000000000a0c7984 */ /* 0x000e640000000800 */
[----:B-1----:R-:W-:-:S10]  /*17dd0*/  HFMA2.MMA R13, R12, 1, 1, R17 ;  /* 0x3c003c000c0d7835 */ /* 0x002fd40000000011 */
[----:B------:R-:W1:Y:S02]  /*17de0*/  ATOMS.CAST.SPIN R13, [R10], R12, R13 ;  /* 0x0000000c0a0d738d */ /* 0x000e64000180000d */
[----:B-1----:R-:W-:-:S13]  /*17df0*/  ISETP.EQ.U32.AND P0, PT, R13, 0x1, PT ;  /* 0x000000010d00780c */ /* 0x002fda0003f02070 */
[----:B------:R-:W-:Y:S05]  /*17e00*/  @!P0 BRA `(.L_x_3269) ;  /* 0xffffffb000008947 */ /* 0x000fea000383ffff */
[----:B------:R-:W-:Y:S05]  /*17e10*/  BRA `(.L_x_3267) ;  /* 0x0000003000007947 */ /* 0x000fea0003800000 */
.L_x_3268:
[----:B------:R-:W2:Y:S02]  /*17e20*/  LD.E R0, [R10.64] ;  /* 0x000000060a007980 */ /* 0x000ea4000c101900 */
[----:B0-2---:R-:W-:-:S05]  /*17e30*/  IMAD.IADD R7, R17, 0x1, R0 ;  /* 0x0000000111077824 */ /* 0x005fca00078e0200 */
[----:B------:R0:W-:Y:S02]  /*17e40*/  ST.E [R10.64], R7 ;  /* 0x000000070a007985 */ /* 0x0001e4000c101906 */
.L_x_3267:
[----:B------:R-:W-:Y:S05]  /*17e50*/  BSYNC B0 ;  /* 0x0000000000007941 */ /* 0x000fea0003800000 */
.L_x_3266:
        /* <DEDUP_REMOVED lines=10> */
.L_x_3273:
[----:B------:R-:W0:Y:S02]  /*17f00*/  LDS R4, [R6] ;  /* 0x0000000006047984 */ /* 0x000e240000000800 */
[----:B0-----:R-:W-:-:S06]  /*17f10*/  HADD2 R5, R4, R11 ;  /* 0x0000000b04057230 */ /* 0x001fcc0000000000 */
[----:B------:R-:W0:Y:S02]  /*17f20*/  ATOMS.CAST.SPIN R5, [R6], R4, R5 ;  /* 0x000000040605738d */ /* 0x000e240001800005 */
[----:B0-----:R-:W-:-:S13]  /*17f30*/  ISETP.EQ.U32.AND P0, PT, R5, 0x1, PT ;  /* 0x000000010500780c */ /* 0x001fda0003f02070 */
[----:B------:R-:W-:Y:S05]  /*17f40*/  @!P0 BRA `(.L_x_3273) ;  /* 0xffffffb000008947 */ /* 0x000fea000383ffff */
[----:B------:R-:W-:Y:S05]  /*17f50*/  BRA `(.L_x_3271) ;  /* 0x0000003000007947 */ /* 0x000fea0003800000 */
.L_x_3272:
[----:B------:R-:W2:Y:S02]  /*17f60*/  LD.E R0, [R6.64] ;  /* 0x0000000606007980 */ /* 0x000ea4000c101900 */
[----:B--2---:R-:W-:-:S05]  /*17f70*/  IMAD.IADD R5, R11, 0x1, R0 ;  /* 0x000000010b057824 */ /* 0x004fca00078e0200 */
[----:B------:R0:W-:Y:S02]  /*17f80*/  ST.E [R6.64], R5 ;  /* 0x0000000506007985 */ /* 0x0001e4000c101906 */
.L_x_3271:
[----:B------:R-:W-:Y:S05]  /*17f90*/  BSYNC B0 ;  /* 0x0000000000007941 */ /* 0x000fea0003800000 */
.L_x_3270:
[----:B------:R-:W-:-:S05]  /*17fa0*/  IADD3 R2, P0, R2, R8, RZ ;  /* 0x0000000802027210 */ /* 0x000fca0007f1e0ff */
[----:B------:R-:W-:-:S07]  /*17fb0*/  IMAD.X R3, R3, 0x1, R9, P0 ;  /* 0x0000000103037824 */ /* 0x000fce00000e0609 */
[----:B------:R-:W2:Y:S02]  /*17fc0*/  ATOM.E.ADD.F16x2.RN.STRONG.GPU P0, RZ, [R2.64], R13 ;  /* 0x0000000d02ff798a */ /* 0x000ea4000810e9c6 */
[----:B--2---:R-:W-:Y:S05]  /*17fd0*/  @P0 EXIT ;  /* 0x000000000000094d */ /* 0x004fea0003800000 */
[----:B------:R-:W1:Y:S02]  /*17fe0*/  QSPC.E.S P0, RZ, [R2] ;  /* 0x0000000002ff73aa */ /* 0x000e640000000500 */
[----:B-1----:R-:W-:Y:S05]  /*17ff0*/  @!P0 BRA `(.L_x_3274) ;  /* 0x0000007000008947 */ /* 0x002fea0003800000 */
[----:B------:R-:W-:-:S05]  /*18000*/  LOP3.LUT R2, R2, 0xffffff, RZ, 0xc0, !PT ;  /* 0x00ffffff02027812 */ /* 0x000fca00078ec0ff */
.L_x_3275:
[----:B------:R-:W1:Y:S02]  /*18010*/  LDS R4, [R2] ;  /* 0x0000000002047984 */ /* 0x000e640000000800 */
[----:B01----:R-:W-:-:S10]  /*18020*/  HFMA2.MMA R5, R4, 1, 1, R13 ;  /* 0x3c003c0004057835 */ /* 0x003fd4000000000d */
[----:B------:R-:W0:Y:S02]  /*18030*/  ATOMS.CAST.SPIN R5, [R2], R4, R5 ;  /* 0x000000040205738d */ /* 0x000e240001800005 */
[----:B0-----:R-:W-:-:S13]  /*18040*/  ISETP.EQ.U32.AND P0, PT, R5, 0x1, PT ;  /* 0x000000010500780c */ /* 0x001fda0003f02070 */
[----:B------:R-:W-:Y:S05]  /*18050*/  @!P0 BRA `(.L_x_3275) ;  /* 0xffffffb000008947 */ /* 0x000fea000383ffff */
[----:B------:R-:W-:Y:S05]  /*18060*/  EXIT ;  /* 0x000000000000794d */ /* 0x000fea0003800000 */
.L_x_3274:
[----:B------:R-:W2:Y:S02]  /*18070*/  LD.E R0, [R2.64] ;  /* 0x0000000602007980 */ /* 0x000ea4000c101900 */
[----:B0-2---:R-:W-:-:S05]  /*18080*/  IMAD.IADD R5, R13, 0x1, R0 ;  /* 0x000000010d057824 */ /* 0x005fca00078e0200 */
[----:B------:R-:W-:Y:S01]  /*18090*/  ST.E [R2.64], R5 ;  /* 0x0000000502007985 */ /* 0x000fe2000c101906 */
[----:B------:R-:W-:Y:S05]  /*180a0*/  EXIT ;  /* 0x000000000000794d */ /* 0x000fea0003800000 */
.L_x_3276:
        /* <DEDUP_REMOVED lines=13> */
.L_x_3875:


//--------------------- .text._Z23gemm_half_q_half_kernelILi4ELb0ELb1EEvPK6__halfPKjS4_S2_PS0_iiiiPKtS7_iiiiiibS2_i --------------------------
	.section	.text._Z23gemm_half_q_half_kernelILi4ELb0ELb1EEvPK6__halfPKjS4_S2_PS0_iiiiPKtS7_iiiiiibS2_i,"ax",@progbits
	.sectioninfo	@"SHI_REGISTERS=122"
	.align	128
        .global         _Z23gemm_half_q_half_kernelILi4ELb0ELb1EEvPK6__halfPKjS4_S2_PS0_iiiiPKtS7_iiiiiibS2_i
        .type           _Z23gemm_half_q_half_kernelILi4ELb0ELb1EEvPK6__halfPKjS4_S2_PS0_iiiiPKtS7_iiiiiibS2_i,@function
        .size           _Z23gemm_half_q_half_kernelILi4ELb0ELb1EEvPK6__halfPKjS4_S2_PS0_iiiiPKtS7_iiiiiibS2_i,(.L_x_3876 - _Z23gemm_half_q_half_kernelILi4ELb0ELb1EEvPK6__halfPKjS4_S2_PS0_iiiiPKtS7_iiiiiibS2_i)
        .other          _Z23gemm_half_q_half_kernelILi4ELb0ELb1EEvPK6__halfPKjS4_S2_PS0_iiiiPKtS7_iiiiiibS2_i,@"STO_CUDA_ENTRY STV_DEFAULT"
_Z23gemm_half_q_half_kernelILi4ELb0ELb1EEvPK6__halfPKjS4_S2_PS0_iiiiPKtS7_iiiiiibS2_i:
.text._Z23gemm_half_q_half_kernelILi4ELb0ELb1EEvPK6__halfPKjS4_S2_PS0_iiiiPKtS7_iiiiiibS2_i:
        /* <DEDUP_REMOVED lines=13> */
[----:B------:R-:W-:Y:S02]  /*00d0*/  IMAD.SHL.U32 R103, R103, 0x4, RZ ;  /* 0x0000000467677824 */ /* 0x000fe400078e00ff */
[----:B--2---:R-:W-:Y:S01]  /*00e0*/  IMAD.SHL.U32 R100, R100, 0x4, RZ ;  /* 0x0000000464647824 */ /* 0x004fe200078e00ff */
[----:B------:R-:W-:Y:S02]  /*00f0*/  ISETP.GE.AND P0, PT, R3, R102, PT ;  /* 0x000000660300720c */ /* 0x000fe40003f06270 */
        /* <DEDUP_REMOVED lines=22> */
.L_x_3278:
[----:B------:R-:W-:Y:S05]  /*0260*/  BSYNC B0 ;  /* 0x0000000000007941 */ /* 0x000fea0003800000 */
.L_x_3277:
[----:B------:R-:W-:Y:S05]  /*0270*/  @P1 EXIT ;  /* 0x000000000000194d */ /* 0x000fea0003800000 */
[----:B------:R-:W-:Y:S01]  /*0280*/  ULDC.S8 UR4, c[0x0][0x1c0] ;  /* 0x0000700000047ab9 */ /* 0x000fe20000000200 */
[C---:B------:R-:W-:Y:S01]  /*0290*/  IMAD.SHL.U32 R98, R12.reuse, 0x80, RZ ;  /* 0x000000800c627824 */ /* 0x040fe200078e00ff */
[----:B------:R-:W-:Y:S01]  /*02a0*/  ISETP.NE.AND P0, PT, RZ, UR4, PT ;  /* 0x00000004ff007c0c */ /* 0x000fe2000bf05270 */
[----:B------:R-:W-:Y:S01]  /*02b0*/  IMAD.MOV.U32 R97, RZ, RZ, 0x2 ;  /* 0x00000002ff617424 */ /* 0x000fe200078e00ff */
[----:B------:R-:W-:Y:S01]  /*02c0*/  ISETP.GE.AND P1, PT, R101, R102, PT ;  /* 0x000000666500720c */ /* 0x000fe20003f26270 */
[----:B------:R-:W-:Y:S01]  /*02d0*/  IMAD.MOV.U32 R104, RZ, RZ, R1 ;  /* 0x000000ffff687224 */ /* 0x000fe200078e0001 */
[----:B------:R-:W-:Y:S01]  /*02e0*/  ISETP.NE.OR P0, PT, R12, RZ, !P0 ;  /* 0x000000ff0c00720c */ /* 0x000fe20004705670 */
[----:B------:R-:W-:-:S12]  /*02f0*/  IMAD.WIDE R98, R98, R97, c[0x0][0x198] ;  /* 0x0000660062627625 */ /* 0x000fd800078e0261 */
[----:B------:R-:W-:Y:S05]  /*0300*/  @P0 BRA `(.L_x_3279) ;  /* 0x000000a000000947 */ /* 0x000fea0003800000 */
[----:B------:R-:W-:Y:S02]  /*0310*/  IMAD.MOV.U32 R9, RZ, RZ, 0x2 ;  /* 0x00000002ff097424 */ /* 0x000fe400078e00ff */
        /* <DEDUP_REMOVED lines=9> */
.L_x_3279:
        /* <DEDUP_REMOVED lines=10> */
.L_x_3281:
        /* <DEDUP_REMOVED lines=27> */
[----:B0-----:R-:W-:Y:S01]  /*0600*/  IMAD R5, R2, R2, RZ ;  /* 0x0000000202057224 */ /* 0x001fe200078e02ff */
[----:B------:R-:W-:Y:S01]  /*0610*/  ISETP.GE.AND P0, PT, R13, R102, PT ;  /* 0x000000660d00720c */ /* 0x000fe20003f06270 */
[----:B------:R-:W-:Y:S02]  /*0620*/  IMAD R10, R10, R10, RZ ;  /* 0x0000000a0a0a7224 */ /* 0x000fe400078e02ff */
[----:B------:R-:W-:Y:S01]  /*0630*/  IMAD R14, R14, R14, RZ ;  /* 0x0000000e0e0e7224 */ /* 0x000fe200078e02ff */
[----:B------:R-:W-:Y:S08]  /*0640*/  I2F.F16 R12, R12 ;  /* 0x0000000c000c7306 */ /* 0x000ff00000200c00 */
        /* <DEDUP_REMOVED lines=11> */
.L_x_3280:
[----:B------:R-:W2:Y:S04]  /*0700*/  LDL.64 R92, [R1] ;  /* 0x00000000015c7983 */ /* 0x000ea80000100a00 */
[----:B-1----:R1:W3:Y:S01]  /*0710*/  LDG.E.U16.CONSTANT R98, [R98.64+0x2] ;  /* 0x0000020662627981 */ /* 0x0022e2000c1e9500 */
[C---:B------:R-:W-:Y:S01]  /*0720*/  ISETP.GT.AND P0, PT, R101.reuse, c[0x0][0x1a8], PT ;  /* 0x00006a0065007a0c */ /* 0x040fe20003f04270 */
[----:B------:R-:W-:Y:S01]  /*0730*/  UMOV UR4, URZ ;  /* 0x0000003f00047c82 */ /* 0x000fe20008000000 */
[C---:B------:R-:W-:Y:S02]  /*0740*/  ISETP.GT.AND P1, PT, R101.reuse, c[0x0][0x1ac], PT ;  /* 0x00006b0065007a0c */ /* 0x040fe40003f24270 */
[----:B------:R-:W-:-:S02]  /*0750*/  ISETP.GT.AND P3, PT, R101, c[0x0][0x1b4], PT ;  /* 0x00006d0065007a0c */ /* 0x000fc40003f64270 */
[C---:B0-----:R-:W-:Y:S02]  /*0760*/  IMNMX R2, R101.reuse, c[0x0][0x1a8], PT ;  /* 0x00006a0065027a17 */ /* 0x041fe40003800200 */
[C---:B------:R-:W-:Y:S01]  /*0770*/  ISETP.GT.AND P2, PT, R101.reuse, c[0x0][0x1b0], PT ;  /* 0x00006c0065007a0c */ /* 0x040fe20003f44270 */
[----:B-1----:R-:W-:Y:S01]  /*0780*/  IMAD.MOV.U32 R99, RZ, RZ, RZ ;  /* 0x000000ffff637224 */ /* 0x002fe200078e00ff */
[----:B------:R-:W-:Y:S02]  /*0790*/  SHF.R.S32.HI R3, RZ, 0x1f, R2 ;  /* 0x0000001fff037819 */ /* 0x000fe40000011402 */
[C---:B------:R-:W-:Y:S02]  /*07a0*/  ISETP.GT.AND P4, PT, R101.reuse, c[0x0][0x1b8], PT ;  /* 0x00006e0065007a0c */ /* 0x040fe40003f84270 */
[----:B------:R-:W-:Y:S02]  /*07b0*/  @P0 IMNMX R0, R101, c[0x0][0x1ac], PT ;  /* 0x00006b0065000a17 */ /* 0x000fe40003800200 */
[----:B------:R-:W-:-:S02]  /*07c0*/  LEA.HI R8, R3, R2, RZ, 0x5 ;  /* 0x0000000203087211 */ /* 0x000fc400078f28ff */
[----:B------:R-:W-:Y:S02]  /*07d0*/  @P0 IADD3 R0, R0, -c[0x0][0x1a8], RZ ;  /* 0x80006a0000000a10 */ /* 0x000fe40007ffe0ff */
[C---:B------:R-:W-:Y:S02]  /*07e0*/  @P1 IMNMX R2, R101.reuse, c[0x0][0x1b0], PT ;  /* 0x00006c0065021a17 */ /* 0x040fe40003800200 */
[----:B------:R-:W-:Y:S02]  /*07f0*/  @P0 SHF.R.S32.HI R3, RZ, 0x1f, R0 ;  /* 0x0000001fff030819 */ /* 0x000fe40000011400 */
[C---:B------:R-:W-:Y:S02]  /*0800*/  @P3 IMNMX R5, R101.reuse, c[0x0][0x1b8], PT ;  /* 0x00006e0065053a17 */ /* 0x040fe40003800200 */
        /* <DEDUP_REMOVED lines=38> */
[----:B------:R-:W-:Y:S02]  /*0a70*/  SHF.R.S32.HI R3, RZ, 0x1f, R103 ;  /* 0x0000001fff037819 */ /* 0x000fe40000011467 */
[----:B------:R-:W-:Y:S01]  /*0a80*/  PRMT R5, RZ, 0x5410, RZ ;  /* 0x00005410ff057816 */ /* 0x000fe200000000ff */
[----:B------:R-:W-:Y:S01]  /*0a90*/  IMAD R0, R0, c[0x0][0x18c], RZ ;  /* 0x0000630000007a24 */ /* 0x000fe200078e02ff */
[----:B------:R-:W-:-:S04]  /*0aa0*/  PRMT R4, RZ, 0x5410, RZ ;  /* 0x00005410ff047816 */ /* 0x000fc800000000ff */
[----:B------:R-:W-:-:S04]  /*0ab0*/  IADD3 R2, P0, R103, R0, RZ ;  /* 0x0000000067027210 */ /* 0x000fc80007f1e0ff */
[----:B------:R-:W-:Y:S02]  /*0ac0*/  LEA.HI.X.SX32 R3, R0, R3, 0x1, P0 ;  /* 0x0000000300037211 */ /* 0x000fe400000f0eff */
[----:B------:R-:W-:-:S04]  /*0ad0*/  LEA R108, P0, R2, c[0x0][0x168], 0x2 ;  /* 0x00005a00026c7a11 */ /* 0x000fc800078010ff */
[----:B------:R-:W-:Y:S02]  /*0ae0*/  LEA.HI.X R109, R2, c[0x0][0x16c], R3, 0x2, P0 ;  /* 0x00005b00026d7a11 */ /* 0x000fe400000f1403 */
[C---:B------:R-:W-:Y:S02]  /*0af0*/  ISETP.GE.AND P0, PT, R101.reuse, R102, PT ;  /* 0x000000666500720c */ /* 0x040fe40003f06270 */
[----:B------:R-:W-:Y:S02]  /*0b00*/  PRMT R3, RZ, 0x5410, RZ ;  /* 0x00005410ff037816 */ /* 0x000fe400000000ff */
[C---:B------:R-:W-:Y:S02]  /*0b10*/  ISETP.GE.OR P0, PT, R101.reuse, c[0x0][0x1a8], P0 ;  /* 0x00006a0065007a0c */ /* 0x040fe40000706670 */
[----:B------:R-:W-:Y:S02]  /*0b20*/  PRMT R2, RZ, 0x5410, RZ ;  /* 0x00005410ff027816 */ /* 0x000fe400000000ff */
[----:B--2---:R-:W-:Y:S01]  /*0b30*/  PRMT R96, R92, 0x7610, R92 ;  /* 0x000076105c607816 */ /* 0x004fe2000000005c */
[----:B---3--:R-:W-:-:S08]  /*0b40*/  IMAD.IADD R98, R101, 0x1, R98 ;  /* 0x0000000165627824 */ /* 0x008fd000078e0262 */
[----:B------:R-:W-:Y:S05]  /*0b50*/  @P0 BRA `(.L_x_3282) ;  /* 0x00005ab000000947 */ /* 0x000fea0003800000 */
[----:B------:R-:W-:Y:S01]  /*0b60*/  IMAD.MOV.U32 R99, RZ, RZ, RZ ;  /* 0x000000ffff637224 */ /* 0x000fe200078e00ff */
[----:B------:R-:W-:Y:S01]  /*0b70*/  PRMT R9, RZ, 0x7610, R9 ;  /* 0x00007610ff097816 */ /* 0x000fe20000000009 */
[----:B------:R-:W-:Y:S02]  /*0b80*/  UMOV UR4, URZ ;  /* 0x0000003f00047c82 */ /* 0x000fe40008000000 */
.L_x_3283:
        /* <DEDUP_REMOVED lines=14> */
[----:B------:R-:W-:Y:S02]  /*0c70*/  SHF.R.U32.HI R13, RZ, 0x8, R24 ;  /* 0x00000008ff0d7819 */ /* 0x000fe40000011618 */
[----:B------:R-:W-:Y:S02]  /*0c80*/  IADD3 R14, R12, -0x80, RZ ;  /* 0xffffff800c0e7810 */ /* 0x000fe40007ffe0ff */
[----:B------:R-:W-:Y:S02]  /*0c90*/  LOP3.LUT R12, R27, 0xff, RZ, 0xc0, !PT ;  /* 0x000000ff1b0c7812 */ /* 0x000fe400078ec0ff */
[----:B------:R0:W1:Y:S01]  /*0ca0*/  I2F.F16 R33, R14 ;  /* 0x0000000e00217306 */ /* 0x0000620000200c00 */
[----:B------:R-:W-:-:S02]  /*0cb0*/  LOP3.LUT R15, R26, 0xff, RZ, 0xc0, !PT ;  /* 0x000000ff1a0f7812 */ /* 0x000fc400078ec0ff */
[----:B------:R-:W-:Y:S02]  /*0cc0*/  IADD3 R22, R12, -0x80, RZ ;  /* 0xffffff800c167810 */ /* 0x000fe40007ffe0ff */
[----:B------:R-:W-:Y:S02]  /*0cd0*/  LOP3.LUT R12, R24, 0xff, RZ, 0xc0, !PT ;  /* 0x000000ff180c7812 */ /* 0x000fe400078ec0ff */
[----:B------:R-:W-:Y:S01]  /*0ce0*/  LOP3.LUT R13, R13, 0xff, RZ, 0xc0, !PT ;  /* 0x000000ff0d0d7812 */ /* 0x000fe200078ec0ff */
[----:B------:R2:W-:Y:S01]  /*0cf0*/  I2F.F16 R43, R22 ;  /* 0x00000016002b7306 */ /* 0x0005e20000200c00 */
[----:B0-----:R-:W-:Y:S02]  /*0d00*/  SHF.R.U32.HI R14, RZ, 0x8, R25 ;  /* 0x00000008ff0e7819 */ /* 0x001fe40000011619 */
[----:B------:R-:W-:Y:S02]  /*0d10*/  IADD3 R12, R12, -0x80, RZ ;  /* 0xffffff800c0c7810 */ /* 0x000fe40007ffe0ff */
[----:B------:R-:W-:-:S02]  /*0d20*/  IADD3 R15, R15, -0x80, RZ ;  /* 0xffffff800f0f7810 */ /* 0x000fc40007ffe0ff */
[----:B------:R-:W-:Y:S01]  /*0d30*/  IADD3 R13, R13, -0x80, RZ ;  /* 0xffffff800d0d7810 */ /* 0x000fe20007ffe0ff */
[----:B------:R-:W0:Y:S01]  /*0d40*/  I2F.F16 R34, R12 ;  /* 0x0000000c00227306 */ /* 0x000e220000200c00 */
[----:B------:R-:W-:Y:S02]  /*0d50*/  LOP3.LUT R14, R14, 0xff, RZ, 0xc0, !PT ;  /* 0x000000ff0e0e7812 */ /* 0x000fe400078ec0ff */
[----:B------:R-:W-:Y:S02]  /*0d60*/  LEA.HI R45, R24, 0xffffff80, RZ, 0x8 ;  /* 0xffffff80182d7811 */ /* 0x000fe400078f40ff */
[----:B--2---:R-:W-:Y:S02]  /*0d70*/  IADD3 R22, R14, -0x80, RZ ;  /* 0xffffff800e167810 */ /* 0x004fe40007ffe0ff */
[----:B------:R-:W-:Y:S01]  /*0d80*/  SHF.R.U32.HI R24, RZ, 0x10, R24 ;  /* 0x00000010ff187819 */ /* 0x000fe20000011618 */
[----:B------:R-:W-:Y:S01]  /*0d90*/  I2F.F16 R35, R15 ;  /* 0x0000000f00237306 */ /* 0x000fe20000200c00 */
[----:B------:R-:W-:-:S02]  /*0da0*/  LEA.HI R44, R25, 0xffffff80, RZ, 0x8 ;  /* 0xffffff80192c7811 */ /* 0x000fc400078f40ff */
[----:B------:R-:W-:Y:S02]  /*0db0*/  LOP3.LUT R24, R24, 0xff, RZ, 0xc0, !PT ;  /* 0x000000ff18187812 */ /* 0x000fe400078ec0ff */
[----:B------:R-:W-:Y:S02]  /*0dc0*/  SHF.R.U32.HI R25, RZ, 0x10, R25 ;  /* 0x00000010ff197819 */ /* 0x000fe40000011619 */
[----:B------:R-:W-:Y:S01]  /*0dd0*/  IADD3 R24, R24, -0x80, RZ ;  /* 0xffffff8018187810 */ /* 0x000fe20007ffe0ff */
[----:B------:R2:W-:Y:S01]  /*0de0*/  I2F.F16 R36, R13 ;  /* 0x0000000d00247306 */ /* 0x0005e20000200c00 */
[----:B------:R-:W-:Y:S02]  /*0df0*/  LOP3.LUT R25, R25, 0xff, RZ, 0xc0, !PT ;  /* 0x000000ff19197812 */ /* 0x000fe400078ec0ff */
[----:B------:R-:W-:Y:S02]  /*0e00*/  LEA.HI R46, R26, 0xffffff80, RZ, 0x8 ;  /* 0xffffff801a2e7811 */ /* 0x000fe400078f40ff */
[----:B------:R-:W-:-:S02]  /*0e10*/  IADD3 R28, R25, -0x80, RZ ;  /* 0xffffff80191c7810 */ /* 0x000fc40007ffe0ff */
[--C-:B------:R-:W-:Y:S01]  /*0e20*/  SHF.R.U32.HI R29, RZ, 0x8, R26.reuse ;  /* 0x00000008ff1d7819 */ /* 0x100fe2000001161a */
[----:B------:R0:W-:Y:S01]  /*0e30*/  I2F.F16 R40, R24 ;  /* 0x0000001800287306 */ /* 0x0001e20000200c00 */
[----:B--2---:R2:W5:Y:S01]  /*0e40*/  LDG.E.128.CONSTANT R12, [R10.64] ;  /* 0x000000060a0c7981 */ /* 0x004562000c1e9d00 */
[----:B------:R-:W-:Y:S02]  /*0e50*/  LEA.HI R0, R27, 0xffffff80, RZ, 0x8 ;  /* 0xffffff801b007811 */ /* 0x000fe400078f40ff */
[----:B------:R-:W-:-:S04]  /*0e60*/  SHF.R.U32.HI R26, RZ, 0x10, R26 ;  /* 0x00000010ff1a7819 */ /* 0x000fc8000001161a */
[----:B------:R2:W3:Y:S01]  /*0e70*/  I2F.F16 R37, R22 ;  /* 0x0000001600257306 */ /* 0x0004e20000200c00 */
[----:B0-----:R-:W0:Y:S01]  /*0e80*/  LDS.64 R24, [UR4] ;  /* 0x00000004ff187984 */ /* 0x001e220008000a00 */
[----:B------:R-:W-:Y:S01]  /*0e90*/  LOP3.LUT R29, R29, 0xff, RZ, 0xc0, !PT ;  /* 0x000000ff1d1d7812 */ /* 0x000fe200078ec0ff */
[----:B-1----:R-:W-:-:S05]  /*0ea0*/  HADD2.F32 R33, -RZ, R33.H0_H0 ;  /* 0x20000021ff217230 */ /* 0x002fca0000004100 */
[----:B------:R-:W-:Y:S01]  /*0eb0*/  I2F.F16 R42, R28 ;  /* 0x0000001c002a7306 */ /* 0x000fe20000200c00 */
[----:B--2---:R-:W-:-:S04]  /*0ec0*/  SHF.R.U32.HI R22, RZ, 0x8, R27 ;  /* 0x00000008ff167819 */ /* 0x004fc8000001161b */
[----:B------:R-:W-:Y:S02]  /*0ed0*/  LOP3.LUT R22, R22, 0xff, RZ, 0xc0, !PT ;  /* 0x000000ff16167812 */ /* 0x000fe400078ec0ff */
[----:B------:R-:W-:Y:S01]  /*0ee0*/  LOP3.LUT R26, R26, 0xff, RZ, 0xc0, !PT ;  /* 0x000000ff1a1a7812 */ /* 0x000fe200078ec0ff */
[----:B------:R-:W-:Y:S01]  /*0ef0*/  I2F.F16 R44, R44 ;  /* 0x0000002c002c7306 */ /* 0x000fe20000200c00 */
[----:B------:R-:W-:Y:S02]  /*0f00*/  SHF.R.U32.HI R27, RZ, 0x10, R27 ;  /* 0x00000010ff1b7819 */ /* 0x000fe4000001161b */
[----:B------:R-:W-:Y:S02]  /*0f10*/  IADD3 R22, R22, -0x80, RZ ;  /* 0xffffff8016167810 */ /* 0x000fe40007ffe0ff */
[----:B------:R-:W-:Y:S02]  /*0f20*/  IADD3 R29, R29, -0x80, RZ ;  /* 0xffffff801d1d7810 */ /* 0x000fe40007ffe0ff */
[----:B------:R-:W-:Y:S01]  /*0f30*/  IADD3 R26, R26, -0x80, RZ ;  /* 0xffffff801a1a7810 */ /* 0x000fe20007ffe0ff */
[----:B------:R-:W1:Y:S01]  /*0f40*/  I2F.F16 R47, R22 ;  /* 0x00000016002f7306 */ /* 0x000e620000200c00 */
[----:B------:R-:W-:-:S04]  /*0f50*/  LOP3.LUT R27, R27, 0xff, RZ, 0xc0, !PT ;  /* 0x000000ff1b1b7812 */ /* 0x000fc800078ec0ff */
[----:B------:R-:W-:-:S03]  /*0f60*/  IADD3 R27, R27, -0x80, RZ ;  /* 0xffffff801b1b7810 */ /* 0x000fc60007ffe0ff */
[----:B------:R-:W2:Y:S08]  /*0f70*/  I2F.F16 R38, R29 ;  /* 0x0000001d00267306 */ /* 0x000eb00000200c00 */
[----:B------:R1:W2:Y:S01]  /*0f80*/  I2F.F16 R41, R26 ;  /* 0x0000001a00297306 */ /* 0x0002a20000200c00 */
[--C-:B0-----:R-:W-:Y:S02]  /*0f90*/  HADD2.F32 R53, -RZ, R24.reuse.H0_H0 ;  /* 0x20000018ff357230 */ /* 0x101fe40000004100 */
[----:B------:R-:W-:-:S02]  /*0fa0*/  HADD2.F32 R54, -RZ, R24.H1_H1 ;  /* 0x30000018ff367230 */ /* 0x000fc40000004100 */
[--C-:B------:R-:W-:Y:S02]  /*0fb0*/  HADD2.F32 R56, -RZ, R25.reuse.H0_H0 ;  /* 0x20000019ff387230 */ /* 0x100fe40000004100 */
[----:B------:R-:W-:Y:S01]  /*0fc0*/  HADD2.F32 R57, -RZ, R25.H1_H1 ;  /* 0x30000019ff397230 */ /* 0x000fe20000004100 */
[----:B---3--:R-:W-:Y:S01]  /*0fd0*/  LOP3.LUT R39, R18, 0xff, RZ, 0xc0, !PT ;  /* 0x000000ff12277812 */ /* 0x008fe200078ec0ff */
[----:B------:R-:W0:Y:S01]  /*0fe0*/  LDS.64 R24, [UR4+0x8] ;  /* 0x00000804ff187984 */ /* 0x000e220008000a00 */
[----:B-1----:R-:W-:Y:S01]  /*0ff0*/  LOP3.LUT R26, R16, 0xff, RZ, 0xc0, !PT ;  /* 0x000000ff101a7812 */ /* 0x002fe200078ec0ff */
[----:B------:R1:W3:Y:S03]  /*1000*/  I2F.F16 R49, R27 ;  /* 0x0000001b00317306 */ /* 0x0002e60000200c00 */
[----:B------:R-:W-:Y:S01]  /*1010*/  IADD3 R26, R26, -0x80, RZ ;  /* 0xffffff801a1a7810 */ /* 0x000fe20007ffe0ff */
[----:B------:R-:W-:Y:S01]  /*1020*/  HADD2.F32 R34, -RZ, R34.H0_H0 ;  /* 0x20000022ff227230 */ /* 0x000fe20000004100 */
[----:B------:R-:W-:Y:S01]  /*1030*/  LEA.HI R31, R19, 0xffffff80, RZ, 0x8 ;  /* 0xffffff80131f7811 */ /* 0x000fe200078f40ff */
[----:B------:R-:W-:-:S02]  /*1040*/  HADD2.F32 R37, -RZ, R37.H0_H0 ;  /* 0x20000025ff257230 */ /* 0x000fc40000004100 */
[----:B------:R2:W-:Y:S01]  /*1050*/  I2F.F16 R51, R26 ;  /* 0x0000001a00337306 */ /* 0x0005e20000200c00 */
[----:B-1----:R-:W-:Y:S01]  /*1060*/  LOP3.LUT R27, R17, 0xff, RZ, 0xc0, !PT ;  /* 0x000000ff111b7812 */ /* 0x002fe200078ec0ff */
[----:B----4-:R-:W-:Y:S01]  /*1070*/  @!P0 IMAD.IADD R98, R32, 0x1, R101 ;  /* 0x0000000120628824 */ /* 0x010fe200078e0265 */
[----:B------:R-:W-:Y:S01]  /*1080*/  HADD2.F32 R35, -RZ, R35.H0_H0 ;  /* 0x20000023ff237230 */ /* 0x000fe20000004100 */
[----:B------:R-:W-:Y:S01]  /*1090*/  LOP3.LUT R52, R19, 0xff, RZ, 0xc0, !PT ;  /* 0x000000ff13347812 */ /* 0x000fe200078ec0ff */
[----:B------:R-:W-:Y:S01]  /*10a0*/  HADD2.F32 R32, -RZ, R43.H0_H0 ;  /* 0x2000002bff207230 */ /* 0x000fe20000004100 */
[----:B------:R-:W-:Y:S01]  /*10b0*/  IADD3 R50, R39, -0x80, RZ ;  /* 0xffffff8027327810 */ /* 0x000fe20007ffe0ff */
[----:B------:R-:W-:Y:S01]  /*10c0*/  HADD2.F32 R36, -RZ, R36.H0_H0 ;  /* 0x20000024ff247230 */ /* 0x000fe20000004100 */
[----:B------:R-:W1:Y:S01]  /*10d0*/  I2F.F16 R0, R0 ;  /* 0x0000000000007306 */ /* 0x000e620000200c00 */
[----:B--2---:R-:W-:Y:S01]  /*10e0*/  FFMA.FTZ R26, R53, R33, RZ ;  /* 0x00000021351a7223 */ /* 0x004fe200000100ff */
[----:B------:R-:W-:Y:S01]  /*10f0*/  IADD3 R48, R27, -0x80, RZ ;  /* 0xffffff801b307810 */ /* 0x000fe20007ffe0ff */
[----:B------:R-:W-:Y:S01]  /*1100*/  HADD2.F32 R39, -RZ, R47.H0_H0 ;  /* 0x2000002fff277230 */ /* 0x000fe20000004100 */
[----:B------:R-:W-:Y:S01]  /*1110*/  SHF.R.U32.HI R27, RZ, 0x8, R16 ;  /* 0x00000008ff1b7819 */ /* 0x000fe20000011610 */
[----:B------:R-:W-:Y:S01]  /*1120*/  FFMA.FTZ R47, R34, R53, RZ ;  /* 0x00000035222f7223 */ /* 0x000fe200000100ff */
[----:B------:R-:W-:Y:S01]  /*1130*/  LEA.HI R28, R16, 0xffffff80, RZ, 0x8 ;  /* 0xffffff80101c7811 */ /* 0x000fe200078f40ff */
[----:B------:R-:W-:Y:S01]  /*1140*/  FFMA.FTZ R59, R54, R37, R26 ;  /* 0x00000025363b7223 */ /* 0x000fe2000001001a */
[----:B------:R2:W-:Y:S01]  /*1150*/  I2F.F16 R22, R31 ;  /* 0x0000001f00167306 */ /* 0x0005e20000200c00 */
[----:B------:R-:W-:Y:S01]  /*1160*/  LEA.HI R29, R17, 0xffffff80, RZ, 0x8 ;  /* 0xffffff80111d7811 */ /* 0x000fe200078f40ff */
[----:B------:R-:W-:Y:S01]  /*1170*/  HADD2.F32 R38, -RZ, R38.H0_H0 ;  /* 0x20000026ff267230 */ /* 0x000fe20000004100 */
[----:B------:R-:W-:Y:S01]  /*1180*/  LEA.HI R30, R18, 0xffffff80, RZ, 0x8 ;  /* 0xffffff80121e7811 */ /* 0x000fe200078f40ff */
[----:B------:R-:W-:Y:S01]  /*1190*/  FFMA.FTZ R61, R53, R35, RZ ;  /* 0x00000023353d7223 */ /* 0x000fe200000100ff */
[----:B------:R-:W-:-:S02]  /*11a0*/  SHF.R.U32.HI R26, RZ, 0x8, R18 ;  /* 0x00000008ff1a7819 */ /* 0x000fc40000011612 */
[----:B------:R-:W-:Y:S01]  /*11b0*/  IADD3 R43, R52, -0x80, RZ ;  /* 0xffffff80342b7810 */ /* 0x000fe20007ffe0ff */
[----:B------:R-:W4:Y:S01]  /*11c0*/  I2F.F16 R45, R45 ;  /* 0x0000002d002d7306 */ /* 0x000f220000200c00 */
[--C-:B--2---:R-:W-:Y:S01]  /*11d0*/  SHF.R.U32.HI R31, RZ, 0x8, R17.reuse ;  /* 0x00000008ff1f7819 */ /* 0x104fe20000011611 */
[----:B------:R-:W-:Y:S01]  /*11e0*/  FFMA.FTZ R52, R53, R32, RZ ;  /* 0x0000002035347223 */ /* 0x000fe200000100ff */
[----:B------:R-:W-:Y:S02]  /*11f0*/  SHF.R.U32.HI R16, RZ, 0x10, R16 ;  /* 0x00000010ff107819 */ /* 0x000fe40000011610 */
[----:B------:R-:W-:Y:S02]  /*1200*/  SHF.R.U32.HI R17, RZ, 0x10, R17 ;  /* 0x00000010ff117819 */ /* 0x000fe40000011611 */
[----:B------:R-:W-:Y:S01]  /*1210*/  SHF.R.U32.HI R18, RZ, 0x10, R18 ;  /* 0x00000010ff127819 */ /* 0x000fe20000011612 */
[----:B------:R-:W-:Y:S01]  /*1220*/  FFMA.FTZ R55, R36, R54, R47 ;  /* 0x0000003624377223 */ /* 0x000fe2000001002f */
[----:B------:R-:W-:Y:S01]  /*1230*/  LOP3.LUT R27, R27, 0xff, RZ, 0xc0, !PT ;  /* 0x000000ff1b1b7812 */ /* 0x000fe200078ec0ff */
[----:B------:R-:W-:Y:S01]  /*1240*/  HADD2.F32 R42, -RZ, R42.H0_H0 ;  /* 0x2000002aff2a7230 */ /* 0x000fe20000004100 */
[----:B------:R-:W-:Y:S01]  /*1250*/  SHF.R.U32.HI R47, RZ, 0x8, R19 ;  /* 0x00000008ff2f7819 */ /* 0x000fe20000011613 */
[----:B------:R-:W2:Y:S01]  /*1260*/  I2F.F16 R46, R46 ;  /* 0x0000002e002e7306 */ /* 0x000ea20000200c00 */
[----:B------:R-:W-:Y:S01]  /*1270*/  LOP3.LUT R26, R26, 0xff, RZ, 0xc0, !PT ;  /* 0x000000ff1a1a7812 */ /* 0x000fe200078ec0ff */
[----:B------:R-:W-:Y:S01]  /*1280*/  FFMA.FTZ R61, R54, R38, R61 ;  /* 0x00000026363d7223 */ /* 0x000fe2000001003d */
[----:B------:R-:W-:Y:S01]  /*1290*/  HADD2.F32 R40, -RZ, R40.H0_H0 ;  /* 0x20000028ff287230 */ /* 0x000fe20000004100 */
[----:B------:R-:W-:Y:S01]  /*12a0*/  LOP3.LUT R16, R16, 0xff, RZ, 0xc0, !PT ;  /* 0x000000ff10107812 */ /* 0x000fe200078ec0ff */
[----:B------:R-:W-:Y:S01]  /*12b0*/  HADD2.F32 R41, -RZ, R41.H0_H0 ;  /* 0x20000029ff297230 */ /* 0x000fe20000004100 */
[----:B------:R-:W-:Y:S01]  /*12c0*/  LOP3.LUT R17, R17, 0xff, RZ, 0xc0, !PT ;  /* 0x000000ff11117812 */ /* 0x000fe200078ec0ff */
[----:B------:R-:W-:Y:S01]  /*12d0*/  FFMA.FTZ R54, R54, R39, R52 ;  /* 0x0000002736367223 */ /* 0x000fe20000010034 */
[----:B------:R3:W-:Y:S01]  /*12e0*/  I2F.F16 R53, R43 ;  /* 0x0000002b00357306 */ /* 0x0007e20000200c00 */
[----:B------:R-:W-:-:S02]  /*12f0*/  SHF.R.U32.HI R19, RZ, 0x10, R19 ;  /* 0x00000010ff137819 */ /* 0x000fc40000011613 */
[----:B------:R-:W-:Y:S01]  /*1300*/  LOP3.LUT R18, R18, 0xff, RZ, 0xc0, !PT ;  /* 0x000000ff12127812 */ /* 0x000fe200078ec0ff */
[----:B------:R-:W-:Y:S01]  /*1310*/  FFMA.FTZ R59, R56, R42, R59 ;  /* 0x0000002a383b7223 */ /* 0x000fe2000001003b */
[----:B------:R-:W-:Y:S01]  /*1320*/  IADD3 R27, R27, -0x80, RZ ;  /* 0xffffff801b1b7810 */ /* 0x000fe20007ffe0ff */
[----:B------:R-:W-:Y:S01]  /*1330*/  HADD2.F32 R44, -RZ, R44.H0_H0 ;  /* 0x2000002cff2c7230 */ /* 0x000fe20000004100 */
[----:B------:R-:W-:Y:S01]  /*1340*/  IADD3 R26, R26, -0x80, RZ ;  /* 0xffffff801a1a7810 */ /* 0x000fe20007ffe0ff */
[----:B---3--:R-:W-:Y:S01]  /*1350*/  HADD2.F32 R43, -RZ, R49.H0_H0 ;  /* 0x20000031ff2b7230 */ /* 0x008fe20000004100 */
[----:B------:R-:W-:Y:S01]  /*1360*/  LOP3.LUT R47, R47, 0xff, RZ, 0xc0, !PT ;  /* 0x000000ff2f2f7812 */ /* 0x000fe200078ec0ff */
[----:B------:R-:W-:Y:S01]  /*1370*/  FFMA.FTZ R58, R40, R56, R55 ;  /* 0x00000038283a7223 */ /* 0x000fe20000010037 */
[----:B------:R-:W-:Y:S01]  /*1380*/  IADD3 R16, R16, -0x80, RZ ;  /* 0xffffff8010107810 */ /* 0x000fe20007ffe0ff */
[----:B------:R-:W-:Y:S01]  /*1390*/  FFMA.FTZ R61, R56, R41, R61 ;  /* 0x00000029383d7223 */ /* 0x000fe2000001003d */
[----:B------:R-:W-:Y:S01]  /*13a0*/  IADD3 R17, R17, -0x80, RZ ;  /* 0xffffff8011117810 */ /* 0x000fe20007ffe0ff */
[----:B------:R-:W-:Y:S01]  /*13b0*/  IMAD.WIDE R10, R23, c[0x0][0x18c], R10 ;  /* 0x00006300170a7a25 */ /* 0x000fe200078e020a */
[----:B------:R-:W-:-:S02]  /*13c0*/  LOP3.LUT R19, R19, 0xff, RZ, 0xc0, !PT ;  /* 0x000000ff13137812 */ /* 0x000fc400078ec0ff */
[----:B------:R-:W-:Y:S01]  /*13d0*/  IADD3 R18, R18, -0x80, RZ ;  /* 0xffffff8012127810 */ /* 0x000fe20007ffe0ff */
[----:B------:R3:W-:Y:S01]  /*13e0*/  I2F.F16 R52, R27 ;  /* 0x0000001b00347306 */ /* 0x0007e20000200c00 */
[----:B------:R-:W-:-:S07]  /*13f0*/  FFMA.FTZ R56, R56, R43, R54 ;  /* 0x0000002b38387223 */ /* 0x000fce0000010036 */
[----:B------:R0:W-:Y:S01]  /*1400*/  I2F.F16 R54, R26 ;  /* 0x0000001a00367306 */ /* 0x0001e20000200c00 */
[----:B---3--:R-:W-:Y:S01]  /*1410*/  IADD3 R27, R47, -0x80, RZ ;  /* 0xffffff802f1b7810 */ /* 0x008fe20007ffe0ff */
[----:B-1----:R-:W-:Y:S01]  /*1420*/  HADD2.F32 R47, -RZ, R0.H0_H0 ;  /* 0x20000000ff2f7230 */ /* 0x002fe20000004100 */
[----:B------:R-:W-:-:S05]  /*1430*/  IADD3 R0, R19, -0x80, RZ ;  /* 0xffffff8013007810 */ /* 0x000fca0007ffe0ff */
[----:B------:R-:W-:Y:S01]  /*1440*/  I2F.F16 R60, R16 ;  /* 0x00000010003c7306 */ /* 0x000fe20000200c00 */
[----:B0-----:R-:W-:-:S07]  /*1450*/  FFMA.FTZ R26, R57, R44, R59 ;  /* 0x0000002c391a7223 */ /* 0x001fce000001003b */
[----:B------:R-:W-:Y:S01]  /*1460*/  I2F.F16 R62, R17 ;  /* 0x00000011003e7306 */ /* 0x000fe20000200c00 */
[----:B----4-:R-:W-:-:S07]  /*1470*/  HADD2.F32 R45, -RZ, R45.H0_H0 ;  /* 0x2000002dff2d7230 */ /* 0x010fce0000004100 */
[----:B------:R0:W-:Y:S01]  /*1480*/  I2F.F16 R59, R18 ;  /* 0x00000012003b7306 */ /* 0x0001e20000200c00 */
[----:B--2---:R-:W-:Y:S01]  /*1490*/  HADD2.F32 R46, -RZ, R46.H0_H0 ;  /* 0x2000002eff2e7230 */ /* 0x004fe20000004100 */
[----:B0-----:R0:W2:Y:S01]  /*14a0*/  LDG.E.128.CONSTANT R16, [R10.64] ;  /* 0x000000060a107981 */ /* 0x0010a2000c1e9d00 */
[----:B------:R-:W-:Y:S01]  /*14b0*/  FFMA.FTZ R58, R45, R57, R58 ;  /* 0x000000392d3a7223 */ /* 0x000fe2000001003a */
[--C-:B------:R-:W-:Y:S02]  /*14c0*/  HADD2.F32 R64, -RZ, R25.reuse.H0_H0 ;  /* 0x20000019ff407230 */ /* 0x100fe40000004100 */
[C---:B------:R-:W-:Y:S01]  /*14d0*/  FFMA.FTZ R63, R57.reuse, R46, R61 ;  /* 0x0000002e393f7223 */ /* 0x040fe2000001003d */
[----:B------:R-:W-:Y:S01]  /*14e0*/  HADD2.F32 R66, -RZ, R25.H1_H1 ;  /* 0x30000019ff427230 */ /* 0x000fe20000004100 */
[----:B------:R-:W-:Y:S01]  /*14f0*/  FFMA.FTZ R68, R57, R47, R56 ;  /* 0x0000002f39447223 */ /* 0x000fe20000010038 */
[--C-:B------:R-:W-:Y:S02]  /*1500*/  HADD2.F32 R57, -RZ, R24.reuse.H0_H0 ;  /* 0x20000018ff397230 */ /* 0x100fe40000004100 */
[----:B------:R-:W-:-:S02]  /*1510*/  HADD2.F32 R56, -RZ, R24.H1_H1 ;  /* 0x30000018ff387230 */ /* 0x000fc40000004100 */
[----:B------:R-:W1:Y:S01]  /*1520*/  LDS.64 R24, [UR4+0x80] ;  /* 0x00008004ff187984 */ /* 0x000e620008000a00 */
[----:B------:R-:W-:Y:S01]  /*1530*/  LOP3.LUT R31, R31, 0xff, RZ, 0xc0, !PT ;  /* 0x000000ff1f1f7812 */ /* 0x000fe200078ec0ff */
[----:B------:R-:W3:Y:S03]  /*1540*/  I2F.F16 R48, R48 ;  /* 0x0000003000307306 */ /* 0x000ee60000200c00 */
[----:B------:R-:W-:-:S05]  /*1550*/  IADD3 R31, R31, -0x80, RZ ;  /* 0xffffff801f1f7810 */ /* 0x000fca0007ffe0ff */
[----:B------:R-:W4:Y:S08]  /*1560*/  I2F.F16 R50, R50 ;  /* 0x0000003200327306 */ /* 0x000f300000200c00 */
[----:B------:R-:W0:Y:S08]  /*1570*/  I2F.F16 R31, R31 ;  /* 0x0000001f001f7306 */ /* 0x000e300000200c00 */
[----:B------:R-:W0:Y:S01]  /*1580*/  I2F.F16 R55, R27 ;  /* 0x0000001b00377306 */ /* 0x000e220000200c00 */
[----:B------:R-:W-:-:S07]  /*1590*/  HADD2.F32 R51, -RZ, R51.H0_H0 ;  /* 0x20000033ff337230 */ /* 0x000fce0000004100 */
[----:B------:R-:W0:Y:S01]  /*15a0*/  I2F.F16 R0, R0 ;  /* 0x0000000000007306 */ /* 0x000e220000200c00 */
[----:B---3--:R-:W-:Y:S02]  /*15b0*/  HADD2.F32 R48, -RZ, R48.H0_H0 ;  /* 0x20000030ff307230 */ /* 0x008fe40000004100 */
[----:B----4-:R-:W-:-:S05]  /*15c0*/  HADD2.F32 R50, -RZ, R50.H0_H0 ;  /* 0x20000032ff327230 */ /* 0x010fca0000004100 */
[----:B------:R-:W3:Y:S01]  /*15d0*/  I2F.F16 R28, R28 ;  /* 0x0000001c001c7306 */ /* 0x000ee20000200c00 */
[----:B------:R-:W-:-:S07]  /*15e0*/  HADD2.F32 R49, -RZ, R53.H0_H0 ;  /* 0x20000035ff317230 */ /* 0x000fce0000004100 */
[----:B------:R-:W4:Y:S01]  /*15f0*/  I2F.F16 R29, R29 ;  /* 0x0000001d001d7306 */ /* 0x000f220000200c00 */
[----:B------:R-:W-:-:S07]  /*1600*/  HADD2.F32 R52, -RZ, R52.H0_H0 ;  /* 0x20000034ff347230 */ /* 0x000fce0000004100 */
[----:B------:R-:W1:Y:S01]  /*1610*/  I2F.F16 R30, R30 ;  /* 0x0000001e001e7306 */ /* 0x000e620000200c00 */
[----:B------:R-:W-:Y:S01]  /*1620*/  FFMA.FTZ R61, R51, R57, R58 ;  /* 0x00000039333d7223 */ /* 0x000fe2000001003a */
[----:B0-----:R-:W-:Y:S01]  /*1630*/  HADD2.F32 R53, -RZ, R31.H0_H0 ;  /* 0x2000001fff357230 */ /* 0x001fe20000004100 */
[C---:B------:R-:W-:Y:S01]  /*1640*/  FFMA.FTZ R58, R57.reuse, R48, R26 ;  /* 0x00000030393a7223 */ /* 0x040fe2000001001a */
[----:B------:R-:W-:Y:S01]  /*1650*/  HADD2.F32 R54, -RZ, R54.H0_H0 ;  /* 0x20000036ff367230 */ /* 0x000fe20000004100 */
[C---:B------:R-:W-:Y:S01]  /*1660*/  FFMA.FTZ R63, R57.reuse, R50, R63 ;  /* 0x00000032393f7223 */ /* 0x040fe2000001003f */
[----:B------:R-:W-:Y:S01]  /*1670*/  HADD2.F32 R55, -RZ, R55.H0_H0 ;  /* 0x20000037ff377230 */ /* 0x000fe20000004100 */
[----:B------:R-:W-:Y:S01]  /*1680*/  FFMA.FTZ R68, R57, R49, R68 ;  /* 0x0000003139447223 */ /* 0x000fe20000010044 */
[----:B------:R-:W0:Y:S01]  /*1690*/  LDS.64 R26, [UR4+0x88] ;  /* 0x00008804ff1a7984 */ /* 0x000e220008000a00 */
        /* <DEDUP_REMOVED lines=9> */
[----:B---3--:R-:W-:Y:S01]  /*1730*/  HADD2.F32 R56, -RZ, R28.H0_H0 ;  /* 0x2000001cff387230 */ /* 0x008fe20000004100 */
[C---:B------:R-:W-:Y:S01]  /*1740*/  FFMA.FTZ R65, R64.reuse, R62, R65 ;  /* 0x0000003e40417223 */ /* 0x040fe20000010041 */
[----:B----4-:R-:W-:Y:S01]  /*1750*/  HADD2.F32 R57, -RZ, R29.H0_H0 ;  /* 0x2000001dff397230 */ /* 0x010fe20000004100 */
[C---:B------:R-:W-:Y:S01]  /*1760*/  FFMA.FTZ R29, R64.reuse, R59, R67 ;  /* 0x0000003b401d7223 */ /* 0x040fe20000010043 */
[----:B-1----:R-:W-:Y:S01]  /*1770*/  HADD2.F32 R58, -RZ, R30.H0_H0 ;  /* 0x2000001eff3a7230 */ /* 0x002fe20000004100 */
[----:B------:R-:W-:Y:S01]  /*1780*/  FFMA.FTZ R68, R64, R61, R68 ;  /* 0x0000003d40447223 */ /* 0x000fe20000010044 */
[----:B------:R-:W-:-:S02]  /*1790*/  HADD2.F32 R63, -RZ, R22.H0_H0 ;  /* 0x20000016ff3f7230 */ /* 0x000fc40000004100 */
[--C-:B------:R-:W-:Y:S01]  /*17a0*/  HADD2.F32 R0, -RZ, R24.reuse.H0_H0 ;  /* 0x20000018ff007230 */ /* 0x100fe20000004100 */
[----:B------:R-:W-:Y:S01]  /*17b0*/  FFMA.FTZ R67, R56, R66, R31 ;  /* 0x0000004238437223 */ /* 0x000fe2000001001f */
[----:B------:R-:W-:Y:S02]  /*17c0*/  HADD2.F32 R22, -RZ, R24.H1_H1 ;  /* 0x30000018ff167230 */ /* 0x000fe40000004100 */
[--C-:B------:R-:W-:Y:S02]  /*17d0*/  HADD2.F32 R28, -RZ, R25.reuse.H0_H0 ;  /* 0x20000019ff1c7230 */ /* 0x100fe40000004100 */
[----:B------:R-:W-:Y:S01]  /*17e0*/  HADD2.F32 R64, -RZ, R25.H1_H1 ;  /* 0x30000019ff407230 */ /* 0x000fe20000004100 */
[C---:B------:R-:W-:Y:S01]  /*17f0*/  FFMA.FTZ R65, R66.reuse, R57, R65 ;  /* 0x0000003942417223 */ /* 0x040fe20000010041 */
[----:B------:R-:W1:Y:S01]  /*1800*/  LDS.64 R24, [UR4+0x100] ;  /* 0x00010004ff187984 */ /* 0x000e620008000a00 */
[C---:B------:R-:W-:Y:S02]  /*1810*/  FFMA.FTZ R30, R66.reuse, R58, R29 ;  /* 0x0000003a421e7223 */ /* 0x040fe4000001001d */
        /* <DEDUP_REMOVED lines=15> */
[----:B------:R-:W3:Y:S01]  /*1910*/  LDS.64 R28, [UR4+0x108] ;  /* 0x00010804ff1c7984 */ /* 0x000ee20008000a00 */
[-C--:B------:R-:W-:Y:S01]  /*1920*/  FFMA.FTZ R66, R44, R64.reuse, R69 ;  /* 0x000000402c427223 */ /* 0x080fe20000010045 */
[--C-:B0-----:R-:W-:Y:S01]  /*1930*/  HADD2.F32 R69, -RZ, R26.reuse.H0_H0 ;  /* 0x2000001aff457230 */ /* 0x101fe20000004100 */
[----:B------:R-:W-:Y:S01]  /*1940*/  FFMA.FTZ R71, R46, R64, R71 ;  /* 0x000000402e477223 */ /* 0x000fe20000010047 */
[----:B------:R-:W-:Y:S02]  /*1950*/  HADD2.F32 R26, -RZ, R26.H1_H1 ;  /* 0x3000001aff1a7230 */ /* 0x000fe40000004100 */
[--C-:B------:R-:W-:Y:S01]  /*1960*/  HADD2.F32 R22, -RZ, R27.reuse.H0_H0 ;  /* 0x2000001bff167230 */ /* 0x100fe20000004100 */
[-C--:B------:R-:W-:Y:S01]  /*1970*/  FFMA.FTZ R66, R48, R69.reuse, R66 ;  /* 0x0000004530427223 */ /* 0x080fe20000010042 */
[----:B------:R-:W-:Y:S01]  /*1980*/  HADD2.F32 R64, -RZ, R27.H1_H1 ;  /* 0x3000001bff407230 */ /* 0x000fe20000004100 */
[----:B------:R-:W-:-:S02]  /*1990*/  FFMA.FTZ R27, R51, R69, R0 ;  /* 0x00000045331b7223 */ /* 0x000fc40000010000 */
[-C--:B------:R-:W-:Y:S02]  /*19a0*/  FFMA.FTZ R71, R50, R69.reuse, R71 ;  /* 0x0000004532477223 */ /* 0x080fe40000010047 */
[----:B------:R-:W-:Y:S01]  /*19b0*/  FFMA.FTZ R68, R49, R69, R68 ;  /* 0x0000004531447223 */ /* 0x000fe20000010044 */
[--C-:B-1----:R-:W-:Y:S01]  /*19c0*/  HADD2.F32 R0, -RZ, R24.reuse.H0_H0 ;  /* 0x20000018ff007230 */ /* 0x102fe20000004100 */
[-C--:B------:R-:W-:Y:S01]  /*19d0*/  FFMA.FTZ R27, R52, R26.reuse, R27 ;  /* 0x0000001a341b7223 */ /* 0x080fe2000001001b */
[----:B-----5:R-:W-:Y:S01]  /*19e0*/  @!P0 PRMT R93, R21, 0x7610, R93 ;  /* 0x00007610155d8816 */ /* 0x020fe2000000005d */
[-C--:B------:R-:W-:Y:S02]  /*19f0*/  FFMA.FTZ R69, R53, R26.reuse, R66 ;  /* 0x0000001a35457223 */ /* 0x080fe40000010042 */
[-C--:B------:R-:W-:Y:S02]  /*1a00*/  FFMA.FTZ R71, R54, R26.reuse, R71 ;  /* 0x0000001a36477223 */ /* 0x080fe40000010047 */
[----:B------:R-:W-:Y:S01]  /*1a10*/  FFMA.FTZ R68, R55, R26, R68 ;  /* 0x0000001a37447223 */ /* 0x000fe20000010044 */
[----:B------:R-:W-:Y:S01]  /*1a20*/  @!P0 PRMT R96, R20, 0x7610, R96 ;  /* 0x0000761014608816 */ /* 0x000fe20000000060 */
[-C--:B------:R-:W-:Y:S01]  /*1a30*/  FFMA.FTZ R27, R60, R22.reuse, R27 ;  /* 0x000000163c1b7223 */ /* 0x080fe2000001001b */
[----:B------:R-:W-:Y:S01]  /*1a40*/  @!P0 PRMT R93, R93, 0x7610, R21 ;  /* 0x000076105d5d8816 */ /* 0x000fe20000000015 */
[-C--:B------:R-:W-:Y:S01]  /*1a50*/  FFMA.FTZ R69, R62, R22.reuse, R69 ;  /* 0x000000163e457223 */ /* 0x080fe20000010045 */
[----:B------:R-:W-:Y:S01]  /*1a60*/  HADD2.F32 R24, -RZ, R24.H1_H1 ;  /* 0x30000018ff187230 */ /* 0x000fe20000004100 */
[----:B------:R-:W-:-:S02]  /*1a70*/  FFMA.FTZ R73, R59, R22, R71 ;  /* 0x000000163b497223 */ /* 0x000fc40000010047 */
[----:B------:R-:W-:Y:S02]  /*1a80*/  FFMA.FTZ R68, R61, R22, R68 ;  /* 0x000000163d447223 */ /* 0x000fe40000010044 */
[-C--:B------:R-:W-:Y:S02]  /*1a90*/  FFMA.FTZ R21, R34, R0.reuse, RZ ;  /* 0x0000000022157223 */ /* 0x080fe400000100ff */
[-C--:B------:R-:W-:Y:S02]  /*1aa0*/  FFMA.FTZ R22, R33, R0.reuse, RZ ;  /* 0x0000000021167223 */ /* 0x080fe400000100ff */
[-C--:B------:R-:W-:Y:S02]  /*1ab0*/  FFMA.FTZ R75, R35, R0.reuse, RZ ;  /* 0x00000000234b7223 */ /* 0x080fe400000100ff */
[----:B------:R-:W-:Y:S01]  /*1ac0*/  FFMA.FTZ R0, R32, R0, RZ ;  /* 0x0000000020007223 */ /* 0x000fe200000100ff */
[----:B------:R-:W-:Y:S01]  /*1ad0*/  @!P0 PRMT R96, R96, 0x7610, R20 ;  /* 0x0000761060608816 */ /* 0x000fe20000000014 */
        /* <DEDUP_REMOVED lines=11> */
[--C-:B---3--:R-:W-:Y:S01]  /*1b90*/  HADD2.F32 R21, -RZ, R28.reuse.H0_H0 ;  /* 0x2000001cff157230 */ /* 0x108fe20000004100 */
        /* <DEDUP_REMOVED lines=14> */
[-C--:B------:R-:W-:Y:S01]  /*1c80*/  FFMA.FTZ R71, R56, R64.reuse, R27 ;  /* 0x0000004038477223 */ /* 0x080fe2000001001b */
[--C-:B------:R-:W-:Y:S01]  /*1c90*/  HADD2.F32 R0, -RZ, R96.reuse.H0_H0 ;  /* 0x20000060ff007230 */ /* 0x100fe20000004100 */
[----:B------:R-:W-:Y:S01]  /*1ca0*/  FFMA.FTZ R27, R63, R64, R68 ;  /* 0x000000403f1b7223 */ /* 0x000fe20000010044 */
[----:B------:R-:W-:Y:S01]  /*1cb0*/  HADD2.F32 R20, -RZ, R96.H1_H1 ;  /* 0x30000060ff147230 */ /* 0x000fe20000004100 */
[-C--:B------:R-:W-:Y:S01]  /*1cc0*/  FFMA.FTZ R66, R60, R22.reuse, R25 ;  /* 0x000000163c427223 */ /* 0x080fe20000010019 */
[----:B------:R-:W-:Y:S01]  /*1cd0*/  HADD2.F32 R21, -RZ, R93.H0_H0 ;  /* 0x2000005dff157230 */ /* 0x000fe20000004100 */
[-C--:B------:R-:W-:Y:S02]  /*1ce0*/  FFMA.FTZ R68, R62, R22.reuse, R73 ;  /* 0x000000163e447223 */ /* 0x080fe40000010049 */
[----:B------:R-:W-:-:S02]  /*1cf0*/  FFMA.FTZ R75, R59, R22, R75 ;  /* 0x000000163b4b7223 */ /* 0x000fc4000001004b */
[----:B------:R-:W-:Y:S01]  /*1d00*/  FFMA.FTZ R70, R61, R22, R24 ;  /* 0x000000163d467223 */ /* 0x000fe20000010018 */
[----:B------:R-:W-:Y:S01]  /*1d10*/  HADD2.F32 R22, -RZ, R93.H1_H1 ;  /* 0x3000005dff167230 */ /* 0x000fe20000004100 */
[----:B------:R-:W-:Y:S01]  /*1d20*/  FFMA.FTZ R69, R57, R64, R69 ;  /* 0x0000004039457223 */ /* 0x000fe20000010045 */
[----:B------:R-:W0:Y:S01]  /*1d30*/  LDS.64 R24, [UR4+0x180] ;  /* 0x00018004ff187984 */ /* 0x000e220008000a00 */
[----:B------:R-:W-:Y:S02]  /*1d40*/  FMUL.FTZ R67, R67, R0 ;  /* 0x0000000043437220 */ /* 0x000fe40000410000 */
[----:B------:R-:W-:Y:S02]  /*1d50*/  FMUL.FTZ R65, R65, R20 ;  /* 0x0000001441417220 */ /* 0x000fe40000410000 */
[----:B------:R-:W-:Y:S02]  /*1d60*/  FMUL.FTZ R30, R30, R21 ;  /* 0x000000151e1e7220 */ /* 0x000fe40000410000 */
[----:B------:R-:W-:-:S02]  /*1d70*/  FMUL.FTZ R31, R31, R22 ;  /* 0x000000161f1f7220 */ /* 0x000fc40000410000 */
[----:B------:R-:W-:Y:S02]  /*1d80*/  FMUL.FTZ R71, R0, R71 ;  /* 0x0000004700477220 */ /* 0x000fe40000410000 */
        /* <DEDUP_REMOVED lines=8> */
[----:B------:R-:W-:Y:S01]  /*1e10*/  F2FP.PACK_AB R69, RZ, R69 ;  /* 0x00000045ff45723e */ /* 0x000fe200000000ff */
[----:B------:R-:W-:Y:S01]  /*1e20*/  IMAD.MOV.U32 R28, RZ, RZ, R9 ;  /* 0x000000ffff1c7224 */ /* 0x000fe200078e0009 */
[----:B------:R-:W-:Y:S02]  /*1e30*/  PRMT R67, R67, 0x5410, R65 ;  /* 0x0000541043437816 */ /* 0x000fe40000000041 */
[----:B------:R-:W-:Y:S01]  /*1e40*/  PRMT R30, R30, 0x5410, R31 ;  /* 0x000054101e1e7816 */ /* 0x000fe2000000001f */
[----:B------:R-:W-:Y:S01]  /*1e50*/  HADD2.F32 R29, -RZ, R29.H1_H1 ;  /* 0x3000001dff1d7230 */ /* 0x000fe20000004100 */
[----:B------:R-:W-:Y:S02]  /*1e60*/  F2FP.PACK_AB R9, RZ, R26 ;  /* 0x0000001aff09723e */ /* 0x000fe400000000ff */
[----:B------:R-:W-:Y:S02]  /*1e70*/  F2FP.PACK_AB R64, RZ, R27 ;  /* 0x0000001bff40723e */ /* 0x000fe400000000ff */
[----:B------:R-:W-:Y:S01]  /*1e80*/  PRMT R71, R71, 0x5410, R69 ;  /* 0x0000541047477816 */ /* 0x000fe20000000045 */
[----:B------:R-:W-:Y:S01]  /*1e90*/  HFMA2.MMA R26, R67, 1, 1, R28 ;  /* 0x3c003c00431a7835 */ /* 0x000fe2000000001c */
[----:B------:R-:W-:Y:S01]  /*1ea0*/  PRMT R9, R9, 0x5410, R64 ;  /* 0x0000541009097816 */ /* 0x000fe20000000040 */
[----:B------:R-:W-:Y:S01]  /*1eb0*/  HFMA2.MMA R27, R30, 1, 1, R8 ;  /* 0x3c003c001e1b7835 */ /* 0x000fe20000000008 */
[-C--:B------:R-:W-:Y:S01]  /*1ec0*/  FFMA.FTZ R8, R58, R29.reuse, R75 ;  /* 0x0000001d3a087223 */ /* 0x080fe2000001004b */
[----:B------:R-:W-:Y:S01]  /*1ed0*/  HADD2 R28, R71, R7 ;  /* 0x00000007471c7230 */ /* 0x000fe20000000000 */
[----:B------:R-:W-:Y:S01]  /*1ee0*/  FFMA.FTZ R7, R56, R29, R66 ;  /* 0x0000001d38077223 */ /* 0x000fe20000010042 */
[----:B------:R-:W-:Y:S01]  /*1ef0*/  HADD2 R31, R9, R6 ;  /* 0x00000006091f7230 */ /* 0x000fe20000000000 */
[----:B------:R-:W-:-:S02]  /*1f00*/  FMUL.FTZ R6, R21, R8 ;  /* 0x0000000815067220 */ /* 0x000fc40000410000 */
[----:B------:R-:W-:Y:S02]  /*1f10*/  FMUL.FTZ R7, R0, R7 ;  /* 0x0000000700077220 */ /* 0x000fe40000410000 */
[-C--:B------:R-:W-:Y:S01]  /*1f20*/  FFMA.FTZ R65, R57, R29.reuse, R68 ;  /* 0x0000001d39417223 */ /* 0x080fe20000010044 */
[----:B------:R-:W-:Y:S01]  /*1f30*/  F2FP.PACK_AB R9, RZ, R6 ;  /* 0x00000006ff09723e */ /* 0x000fe200000000ff */
[----:B------:R-:W-:Y:S01]  /*1f40*/  FFMA.FTZ R29, R63, R29, R70 ;  /* 0x0000001d3f1d7223 */ /* 0x000fe20000010046 */
[----:B------:R-:W-:Y:S02]  /*1f50*/  F2FP.PACK_AB R8, RZ, R7 ;  /* 0x00000007ff08723e */ /* 0x000fe400000000ff */
[----:B------:R-:W1:Y:S01]  /*1f60*/  LDS.64 R6, [UR4+0x188] ;  /* 0x00018804ff067984 */ /* 0x000e620008000a00 */
[----:B------:R-:W-:Y:S02]  /*1f70*/  FMUL.FTZ R65, R20, R65 ;  /* 0x0000004114417220 */ /* 0x000fe40000410000 */
[----:B------:R-:W-:-:S03]  /*1f80*/  FMUL.FTZ R29, R22, R29 ;  /* 0x0000001d161d7220 */ /* 0x000fc60000410000 */
[----:B------:R-:W-:Y:S02]  /*1f90*/  F2FP.PACK_AB R65, RZ, R65 ;  /* 0x00000041ff41723e */ /* 0x000fe400000000ff */
[----:B------:R-:W-:Y:S02]  /*1fa0*/  F2FP.PACK_AB R29, RZ, R29 ;  /* 0x0000001dff1d723e */ /* 0x000fe400000000ff */
[----:B------:R-:W-:Y:S02]  /*1fb0*/  PRMT R8, R8, 0x5410, R65 ;  /* 0x0000541008087816 */ /* 0x000fe40000000041 */
[----:B------:R-:W-:Y:S02]  /*1fc0*/  PRMT R9, R9, 0x5410, R29 ;  /* 0x0000541009097816 */ /* 0x000fe4000000001d */
[C---:B------:R-:W-:Y:S02]  /*1fd0*/  LEA.HI R67, R13.reuse, 0xffffff80, RZ, 0x8 ;  /* 0xffffff800d437811 */ /* 0x040fe400078f40ff */
[----:B------:R-:W-:Y:S01]  /*1fe0*/  HFMA2.MMA R29, R8, 1, 1, R5 ;  /* 0x3c003c00081d7835 */ /* 0x000fe20000000005 */
[----:B------:R-:W-:Y:S01]  /*1ff0*/  HADD2 R30, R9, R4 ;  /* 0x00000004091e7230 */ /* 0x000fe20000000000 */
[----:B------:R-:W-:Y:S01]  /*2000*/  LOP3.LUT R5, R13, 0xff, RZ, 0xc0, !PT ;  /* 0x000000ff0d057812 */ /* 0x000fe200078ec0ff */
[--C-:B0-----:R-:W-:Y:S01]  /*2010*/  HADD2.F32 R4, -RZ, R24.reuse.H0_H0 ;  /* 0x20000018ff047230 */ /* 0x101fe20000004100 */
[----:B------:R0:W-:Y:S01]  /*2020*/  I2F.F16 R65, R67 ;  /* 0x0000004300417306 */ /* 0x0001e20000200c00 */
[----:B------:R-:W-:-:S03]  /*2030*/  HADD2.F32 R24, -RZ, R24.H1_H1 ;  /* 0x30000018ff187230 */ /* 0x000fc60000004100 */
[-C--:B------:R-:W-:Y:S02]  /*2040*/  FFMA.FTZ R9, R33, R4.reuse, RZ ;  /* 0x0000000421097223 */ /* 0x080fe400000100ff */
[-C--:B------:R-:W-:Y:S01]  /*2050*/  FFMA.FTZ R35, R35, R4.reuse, RZ ;  /* 0x0000000423237223 */ /* 0x080fe200000100ff */
[----:B0-----:R-:W-:Y:S01]  /*2060*/  IADD3 R67, R5, -0x80, RZ ;  /* 0xffffff8005437810 */ /* 0x001fe20007ffe0ff */
[-C--:B------:R-:W-:Y:S02]  /*2070*/  FFMA.FTZ R5, R34, R4.reuse, RZ ;  /* 0x0000000422057223 */ /* 0x080fe400000100ff */
[----:B------:R-:W-:Y:S01]  /*2080*/  FFMA.FTZ R4, R32, R4, RZ ;  /* 0x0000000420047223 */ /* 0x000fe200000100ff */
[--C-:B------:R-:W-:Y:S01]  /*2090*/  HADD2.F32 R8, -RZ, R25.reuse.H0_H0 ;  /* 0x20000019ff087230 */ /* 0x100fe20000004100 */
[-C--:B------:R-:W-:Y:S02]  /*20a0*/  FFMA.FTZ R5, R36, R24.reuse, R5 ;  /* 0x0000001824057223 */ /* 0x080fe40000010005 */
[-C--:B------:R-:W-:Y:S01]  /*20b0*/  FFMA.FTZ R4, R39, R24.reuse, R4 ;  /* 0x0000001827047223 */ /* 0x080fe20000010004 */
[----:B------:R-:W-:Y:S01]  /*20c0*/  HADD2.F32 R25, -RZ, R25.H1_H1 ;  /* 0x30000019ff197230 */ /* 0x000fe20000004100 */
[----:B------:R-:W-:-:S02]  /*20d0*/  FFMA.FTZ R9, R37, R24, R9 ;  /* 0x0000001825097223 */ /* 0x000fc40000010009 */
[----:B------:R-:W-:Y:S02]  /*20e0*/  FFMA.FTZ R35, R38, R24, R35 ;  /* 0x0000001826237223 */ /* 0x000fe40000010023 */
[-C--:B------:R-:W-:Y:S01]  /*20f0*/  FFMA.FTZ R40, R40, R8.reuse, R5 ;  /* 0x0000000828287223 */ /* 0x080fe20000010005 */
[----:B------:R-:W-:Y:S01]  /*2100*/  SHF.R.U32.HI R5, RZ, 0x8, R12 ;  /* 0x00000008ff057819 */ /* 0x000fe2000001160c */
[-C--:B------:R-:W-:Y:S02]  /*2110*/  FFMA.FTZ R4, R43, R8.reuse, R4 ;  /* 0x000000082b047223 */ /* 0x080fe40000010004 */
        /* <DEDUP_REMOVED lines=8> */
[----:B------:R-:W-:Y:S01]  /*21a0*/  IMAD.WIDE R10, R23, c[0x0][0x18c], R10 ;  /* 0x00006300170a7a25 */ /* 0x000fe200078e020a */
[----:B-1----:R-:W-:Y:S01]  /*21b0*/  HADD2.F32 R9, -RZ, R6.H0_H0 ;  /* 0x20000006ff097230 */ /* 0x002fe20000004100 */
[----:B------:R-:W-:-:S02]  /*21c0*/  IADD3 R34, R24, -0x80, RZ ;  /* 0xffffff8018227810 */ /* 0x000fc40007ffe0ff */
[-C--:B------:R-:W-:Y:S02]  /*21d0*/  FFMA.FTZ R40, R45, R25.reuse, R40 ;  /* 0x000000192d287223 */ /* 0x080fe40000010028 */
[----:B------:R-:W-:Y:S01]  /*21e0*/  FFMA.FTZ R46, R46, R25, R35 ;  /* 0x000000192e2e7223 */ /* 0x000fe20000010023 */
[----:B------:R-:W-:Y:S01]  /*21f0*/  IADD3 R35, R8, -0x80, RZ ;  /* 0xffffff8008237810 */ /* 0x000fe20007ffe0ff */
[----:B------:R-:W-:Y:S01]  /*2200*/  HADD2.F32 R8, -RZ, R6.H1_H1 ;  /* 0x30000006ff087230 */ /* 0x000fe20000004100 */
[----:B------:R-:W-:Y:S01]  /*2210*/  IADD3 R36, R5, -0x80, RZ ;  /* 0xffffff8005247810 */ /* 0x000fe20007ffe0ff */
[--C-:B------:R-:W-:Y:S01]  /*2220*/  HADD2.F32 R24, -RZ, R7.reuse.H0_H0 ;  /* 0x20000007ff187230 */ /* 0x100fe20000004100 */
[----:B------:R-:W-:Y:S01]  /*2230*/  LOP3.LUT R37, R4, 0xff, RZ, 0xc0, !PT ;  /* 0x000000ff04257812 */ /* 0x000fe200078ec0ff */
[----:B------:R-:W-:Y:S01]  /*2240*/  HADD2.F32 R25, -RZ, R7.H1_H1 ;  /* 0x30000007ff197230 */ /* 0x000fe20000004100 */
[-C--:B------:R-:W-:Y:S01]  /*2250*/  FFMA.FTZ R51, R51, R9.reuse, R40 ;  /* 0x0000000933337223 */ /* 0x080fe20000010028 */
[----:B------:R0:W3:Y:S01]  /*2260*/  LDG.E.128.CONSTANT R4, [R10.64] ;  /* 0x000000060a047981 */ /* 0x0000e2000c1e9d00 */
[----:B------:R-:W-:-:S02]  /*2270*/  FFMA.FTZ R44, R48, R9, R44 ;  /* 0x00000009302c7223 */ /* 0x000fc4000001002c */
[-C--:B------:R-:W-:Y:S02]  /*2280*/  FFMA.FTZ R39, R50, R9.reuse, R46 ;  /* 0x0000000932277223 */ /* 0x080fe4000001002e */
[----:B------:R-:W-:Y:S01]  /*2290*/  FFMA.FTZ R38, R49, R9, R38 ;  /* 0x0000000931267223 */ /* 0x000fe20000010026 */
[----:B------:R-:W-:-:S04]  /*22a0*/  SHF.R.U32.HI R9, RZ, 0x8, R15 ;  /* 0x00000008ff097819 */ /* 0x000fc8000001160f */
[----:B------:R-:W-:Y:S01]  /*22b0*/  LOP3.LUT R9, R9, 0xff, RZ, 0xc0, !PT ;  /* 0x000000ff09097812 */ /* 0x000fe200078ec0ff */
[-C--:B------:R-:W-:Y:S02]  /*22c0*/  FFMA.FTZ R51, R52, R8.reuse, R51 ;  /* 0x0000000834337223 */ /* 0x080fe40000010033 */
[-C--:B------:R-:W-:Y:S01]  /*22d0*/  FFMA.FTZ R53, R53, R8.reuse, R44 ;  /* 0x0000000835357223 */ /* 0x080fe2000001002c */
[----:B------:R-:W-:Y:S01]  /*22e0*/  IADD3 R41, R9, -0x80, RZ ;  /* 0xffffff8009297810 */ /* 0x000fe20007ffe0ff */
[-C--:B------:R-:W-:Y:S02]  /*22f0*/  FFMA.FTZ R39, R54, R8.reuse, R39 ;  /* 0x0000000836277223 */ /* 0x080fe40000010027 */
[----:B------:R-:W-:Y:S02]  /*2300*/  FFMA.FTZ R38, R55, R8, R38 ;  /* 0x0000000837267223 */ /* 0x000fe40000010026 */
[----:B------:R-:W1:Y:S01]  /*2310*/  LDS.64 R8, [UR4+0x90] ;  /* 0x00009004ff087984 */ /* 0x000e620008000a00 */
[-C--:B------:R-:W-:Y:S01]  /*2320*/  FFMA.FTZ R51, R60, R24.reuse, R51 ;  /* 0x000000183c337223 */ /* 0x080fe20000010033 */
[----:B------:R-:W-:Y:S01]  /*2330*/  LEA.HI R66, R14, 0xffffff80, RZ, 0x8 ;  /* 0xffffff800e427811 */ /* 0x000fe200078f40ff */
[-C--:B------:R-:W-:Y:S01]  /*2340*/  FFMA.FTZ R62, R62, R24.reuse, R53 ;  /* 0x000000183e3e7223 */ /* 0x080fe20000010035 */
[----:B------:R-:W-:Y:S01]  /*2350*/  SHF.R.U32.HI R40, RZ, 0x8, R14 ;  /* 0x00000008ff287819 */ /* 0x000fe2000001160e */
[-C--:B------:R-:W-:Y:S01]  /*2360*/  FFMA.FTZ R39, R59, R24.reuse, R39 ;  /* 0x000000183b277223 */ /* 0x080fe20000010027 */
[----:B------:R-:W-:Y:S01]  /*2370*/  SHF.R.U32.HI R13, RZ, 0x10, R13 ;  /* 0x00000010ff0d7819 */ /* 0x000fe2000001160d */
[----:B------:R-:W-:Y:S01]  /*2380*/  FFMA.FTZ R38, R61, R24, R38 ;  /* 0x000000183d267223 */ /* 0x000fe20000010026 */
[----:B------:R-:W-:Y:S01]  /*2390*/  SHF.R.U32.HI R14, RZ, 0x10, R14 ;  /* 0x00000010ff0e7819 */ /* 0x000fe2000001160e */
[-C--:B------:R-:W-:Y:S01]  /*23a0*/  FFMA.FTZ R51, R56, R25.reuse, R51 ;  /* 0x0000001938337223 */ /* 0x080fe20000010033 */
[----:B------:R-:W-:Y:S01]  /*23b0*/  LOP3.LUT R68, R15, 0xff, RZ, 0xc0, !PT ;  /* 0x000000ff0f447812 */ /* 0x000fe200078ec0ff */
[-C--:B------:R-:W-:Y:S01]  /*23c0*/  FFMA.FTZ R57, R57, R25.reuse, R62 ;  /* 0x0000001939397223 */ /* 0x080fe2000001003e */
[----:B------:R-:W-:Y:S01]  /*23d0*/  LEA.HI R64, R12, 0xffffff80, RZ, 0x8 ;  /* 0xffffff800c407811 */ /* 0x000fe200078f40ff */
[-C--:B------:R-:W-:Y:S01]  /*23e0*/  FFMA.FTZ R58, R58, R25.reuse, R39 ;  /* 0x000000193a3a7223 */ /* 0x080fe20000010027 */
[----:B------:R-:W-:Y:S01]  /*23f0*/  LOP3.LUT R40, R40, 0xff, RZ, 0xc0, !PT ;  /* 0x000000ff28287812 */ /* 0x000fe200078ec0ff */
[----:B------:R-:W-:Y:S01]  /*2400*/  FFMA.FTZ R25, R63, R25, R38 ;  /* 0x000000193f197223 */ /* 0x000fe20000010026 */
[----:B------:R-:W-:-:S02]  /*2410*/  SHF.R.U32.HI R12, RZ, 0x10, R12 ;  /* 0x00000010ff0c7819 */ /* 0x000fc4000001160c */
[----:B------:R-:W-:Y:S02]  /*2420*/  LOP3.LUT R13, R13, 0xff, RZ, 0xc0, !PT ;  /* 0x000000ff0d0d7812 */ /* 0x000fe400078ec0ff */
[----:B------:R-:W-:Y:S01]  /*2430*/  LOP3.LUT R14, R14, 0xff, RZ, 0xc0, !PT ;  /* 0x000000ff0e0e7812 */ /* 0x000fe200078ec0ff */
[----:B------:R-:W-:Y:S01]  /*2440*/  FMUL.FTZ R51, R0, R51 ;  /* 0x0000003300337220 */ /* 0x000fe20000410000 */
[----:B------:R-:W-:Y:S01]  /*2450*/  IADD3 R32, R68, -0x80, RZ ;  /* 0xffffff8044207810 */ /* 0x000fe20007ffe0ff */
[----:B------:R-:W-:Y:S01]  /*2460*/  FMUL.FTZ R57, R20, R57 ;  /* 0x0000003914397220 */ /* 0x000fe20000410000 */
[----:B------:R-:W-:Y:S01]  /*2470*/  SHF.R.U32.HI R24, RZ, 0x10, R15 ;  /* 0x00000010ff187819 */ /* 0x000fe2000001160f */
[----:B------:R-:W-:Y:S01]  /*2480*/  FMUL.FTZ R58, R21, R58 ;  /* 0x0000003a153a7220 */ /* 0x000fe20000410000 */
[----:B------:R-:W-:Y:S01]  /*2490*/  IADD3 R37, R37, -0x80, RZ ;  /* 0xffffff8025257810 */ /* 0x000fe20007ffe0ff */
[----:B------:R-:W-:Y:S01]  /*24a0*/  FMUL.FTZ R25, R22, R25 ;  /* 0x0000001916197220 */ /* 0x000fe20000410000 */
[----:B------:R-:W-:-:S02]  /*24b0*/  IADD3 R40, R40, -0x80, RZ ;  /* 0xffffff8028287810 */ /* 0x000fc40007ffe0ff */
[----:B------:R-:W-:Y:S02]  /*24c0*/  LOP3.LUT R12, R12, 0xff, RZ, 0xc0, !PT ;  /* 0x000000ff0c0c7812 */ /* 0x000fe400078ec0ff */
[----:B------:R-:W-:Y:S02]  /*24d0*/  IADD3 R13, R13, -0x80, RZ ;  /* 0xffffff800d0d7810 */ /* 0x000fe40007ffe0ff */
[----:B------:R-:W-:Y:S01]  /*24e0*/  IADD3 R14, R14, -0x80, RZ ;  /* 0xffffff800e0e7810 */ /* 0x000fe20007ffe0ff */
[----:B------:R-:W4:Y:S01]  /*24f0*/  I2F.F16 R33, R67 ;  /* 0x0000004300217306 */ /* 0x000f220000200c00 */
[----:B------:R-:W-:Y:S02]  /*2500*/  LOP3.LUT R24, R24, 0xff, RZ, 0xc0, !PT ;  /* 0x000000ff18187812 */ /* 0x000fe400078ec0ff */
[----:B------:R-:W-:Y:S02]  /*2510*/  F2FP.PACK_AB R51, RZ, R51 ;  /* 0x00000033ff33723e */ /* 0x000fe400000000ff */
[----:B------:R-:W-:-:S03]  /*2520*/  F2FP.PACK_AB R57, RZ, R57 ;  /* 0x00000039ff39723e */ /* 0x000fc600000000ff */
[----:B------:R-:W5:Y:S01]  /*2530*/  I2F.F16 R34, R34 ;  /* 0x0000002200227306 */ /* 0x000f620000200c00 */
[----:B------:R-:W-:Y:S02]  /*2540*/  IADD3 R12, R12, -0x80, RZ ;  /* 0xffffff800c0c7810 */ /* 0x000fe40007ffe0ff */
[----:B------:R-:W-:Y:S02]  /*2550*/  F2FP.PACK_AB R58, RZ, R58 ;  /* 0x0000003aff3a723e */ /* 0x000fe400000000ff */
[----:B------:R-:W-:-:S03]  /*2560*/  F2FP.PACK_AB R25, RZ, R25 ;  /* 0x00000019ff19723e */ /* 0x000fc600000000ff */
[----:B------:R-:W0:Y:S01]  /*2570*/  I2F.F16 R35, R35 ;  /* 0x0000002300237306 */ /* 0x000e220000200c00 */
[----:B------:R-:W-:Y:S02]  /*2580*/  IADD3 R38, R24, -0x80, RZ ;  /* 0xffffff8018267810 */ /* 0x000fe40007ffe0ff */
[----:B------:R-:W-:-:S05]  /*2590*/  PRMT R51, R51, 0x5410, R57 ;  /* 0x0000541033337816 */ /* 0x000fca0000000039 */
[----:B------:R-:W0:Y:S01]  /*25a0*/  I2F.F16 R32, R32 ;  /* 0x0000002000207306 */ /* 0x000e220000200c00 */
[----:B------:R-:W-:-:S07]  /*25b0*/  PRMT R58, R58, 0x5410, R25 ;  /* 0x000054103a3a7816 */ /* 0x000fce0000000019 */
[----:B------:R-:W0:Y:S01]  /*25c0*/  I2F.F16 R36, R36 ;  /* 0x0000002400247306 */ /* 0x000e220000200c00 */
[----:B------:R-:W-:-:S07]  /*25d0*/  HFMA2.MMA R24, R51, 1, 1, R3 ;  /* 0x3c003c0033187835 */ /* 0x000fce0000000003 */
[----:B------:R-:W0:Y:S01]  /*25e0*/  I2F.F16 R37, R37 ;  /* 0x0000002500257306 */ /* 0x000e220000200c00 */
[----:B------:R-:W-:Y:S02]  /*25f0*/  HADD2 R25, R58, R2 ;  /* 0x000000023a197230 */ /* 0x000fe40000000000 */
[----:B------:R-:W0:Y:S05]  /*2600*/  LDS.64 R2, [UR4+0x10] ;  /* 0x00001004ff027984 */ /* 0x000e2a0008000a00 */
[----:B------:R-:W0:Y:S08]  /*2610*/  I2F.F16 R40, R40 ;  /* 0x0000002800287306 */ /* 0x000e300000200c00 */
[----:B------:R-:W0:Y:S08]  /*2620*/  I2F.F16 R13, R13 ;  /* 0x0000000d000d7306 */ /* 0x000e300000200c00 */
[----:B------:R-:W0:Y:S08]  /*2630*/  I2F.F16 R14, R14 ;  /* 0x0000000e000e7306 */ /* 0x000e300000200c00 */
[----:B------:R-:W0:Y:S08]  /*2640*/  I2F.F16 R41, R41 ;  /* 0x0000002900297306 */ /* 0x000e300000200c00 */
[----:B------:R-:W2:Y:S01]  /*2650*/  I2F.F16 R12, R12 ;  /* 0x0000000c000c7306 */ /* 0x000ea20000200c00 */
[----:B-1----:R-:W-:-:S07]  /*2660*/  HADD2.F32 R42, -RZ, R8.H0_H0 ;  /* 0x20000008ff2a7230 */ /* 0x002fce0000004100 */
[----:B------:R-:W1:Y:S01]  /*2670*/  I2F.F16 R38, R38 ;  /* 0x0000002600267306 */ /* 0x000e620000200c00 */
[----:B----4-:R-:W-:Y:S02]  /*2680*/  HADD2.F32 R43, -RZ, R33.H0_H0 ;  /* 0x20000021ff2b7230 */ /* 0x010fe40000004100 */
[----:B-----5:R-:W-:Y:S02]  /*2690*/  HADD2.F32 R50, -RZ, R34.H0_H0 ;  /* 0x20000022ff327230 */ /* 0x020fe40000004100 */
[----:B0-----:R-:W-:Y:S02]  /*26a0*/  HADD2.F32 R55, -RZ, R35.H0_H0 ;  /* 0x20000023ff377230 */ /* 0x001fe40000004100 */
[----:B------:R-:W-:Y:S02]  /*26b0*/  HADD2.F32 R49, -RZ, R32.H0_H0 ;  /* 0x20000020ff317230 */ /* 0x000fe40000004100 */
[----:B------:R-:W-:Y:S02]  /*26c0*/  HADD2.F32 R8, -RZ, R8.H1_H1 ;  /* 0x30000008ff087230 */ /* 0x000fe40000004100 */
[----:B------:R-:W-:-:S02]  /*26d0*/  HADD2.F32 R39, -RZ, R9.H0_H0 ;  /* 0x20000009ff277230 */ /* 0x000fc40000004100 */
[----:B------:R-:W-:Y:S01]  /*26e0*/  HADD2.F32 R45, -RZ, R9.H1_H1 ;  /* 0x30000009ff2d7230 */ /* 0x000fe20000004100 */
[-C--:B------:R-:W-:Y:S01]  /*26f0*/  FFMA.FTZ R9, R50, R42.reuse, RZ ;  /* 0x0000002a32097223 */ /* 0x080fe200000100ff */
[----:B------:R-:W-:Y:S02]  /*2700*/  HADD2.F32 R58, -RZ, R36.H0_H0 ;  /* 0x20000024ff3a7230 */ /* 0x000fe40000004100 */
[----:B------:R-:W-:Y:S02]  /*2710*/  HADD2.F32 R53, -RZ, R37.H0_H0 ;  /* 0x20000025ff357230 */ /* 0x000fe40000004100 */
[----:B------:R-:W-:Y:S02]  /*2720*/  HADD2.F32 R59, -RZ, R40.H0_H0 ;  /* 0x20000028ff3b7230 */ /* 0x000fe40000004100 */
[----:B------:R-:W-:Y:S01]  /*2730*/  HADD2.F32 R52, -RZ, R13.H0_H0 ;  /* 0x2000000dff347230 */ /* 0x000fe20000004100 */
[-C--:B------:R-:W-:Y:S01]  /*2740*/  FFMA.FTZ R13, R43, R42.reuse, RZ ;  /* 0x0000002a2b0d7223 */ /* 0x080fe200000100ff */
[----:B------:R-:W-:Y:S01]  /*2750*/  HADD2.F32 R56, -RZ, R14.H0_H0 ;  /* 0x2000000eff387230 */ /* 0x000fe20000004100 */
[-C--:B------:R-:W-:Y:S01]  /*2760*/  FFMA.FTZ R14, R55, R42.reuse, RZ ;  /* 0x0000002a370e7223 */ /* 0x080fe200000100ff */
[----:B------:R-:W-:Y:S01]  /*2770*/  HADD2.F32 R54, -RZ, R41.H0_H0 ;  /* 0x20000029ff367230 */ /* 0x000fe20000004100 */
[----:B------:R-:W-:Y:S01]  /*2780*/  FFMA.FTZ R33, R49, R42, RZ ;  /* 0x0000002a31217223 */ /* 0x000fe200000100ff */
[----:B--2---:R-:W-:Y:S01]  /*2790*/  HADD2.F32 R57, -RZ, R12.H0_H0 ;  /* 0x2000000cff397230 */ /* 0x004fe20000004100 */
[-C--:B------:R-:W-:Y:S01]  /*27a0*/  FFMA.FTZ R12, R58, R8.reuse, R9 ;  /* 0x000000083a0c7223 */ /* 0x080fe20000010009 */
[----:B-1----:R-:W-:Y:S01]  /*27b0*/  HADD2.F32 R51, -RZ, R38.H0_H0 ;  /* 0x20000026ff337230 */ /* 0x002fe20000004100 */
[----:B------:R-:W-:-:S02]  /*27c0*/  FFMA.FTZ R13, R53, R8, R13 ;  /* 0x00000008350d7223 */ /* 0x000fc4000001000d */
[-C--:B------:R-:W-:Y:S02]  /*27d0*/  FFMA.FTZ R14, R59, R8.reuse, R14 ;  /* 0x000000083b0e7223 */ /* 0x080fe4000001000e */
[----:B------:R-:W-:Y:S01]  /*27e0*/  FFMA.FTZ R8, R54, R8, R33 ;  /* 0x0000000836087223 */ /* 0x000fe20000010021 */
[----:B------:R-:W0:Y:S01]  /*27f0*/  I2F.F16 R64, R64 ;  /* 0x0000004000407306 */ /* 0x000e220000200c00 */
[----:B------:R-:W-:Y:S02]  /*2800*/  LEA.HI R15, R15, 0xffffff80, RZ, 0x8 ;  /* 0xffffff800f0f7811 */ /* 0x000fe400078f40ff */
[-C--:B------:R-:W-:Y:S02]  /*2810*/  FFMA.FTZ R41, R51, R39.reuse, R8 ;  /* 0x0000002733297223 */ /* 0x080fe40000010008 */
[----:B------:R-:W1:Y:S03]  /*2820*/  LDS.64 R8, [UR4+0x110] ;  /* 0x00011004ff087984 */ /* 0x000e660008000a00 */
[----:B------:R-:W2:Y:S08]  /*2830*/  I2F.F16 R66, R66 ;  /* 0x0000004200427306 */ /* 0x000eb00000200c00 */
[----:B------:R-:W4:Y:S01]  /*2840*/  I2F.F16 R15, R15 ;  /* 0x0000000f000f7306 */ /* 0x000f220000200c00 */
[----:B0-----:R-:W-:Y:S01]  /*2850*/  HADD2.F32 R64, -RZ, R64.H0_H0 ;  /* 0x20000040ff407230 */ /* 0x001fe20000004100 */
[----:B------:R-:W-:-:S02]  /*2860*/  FFMA.FTZ R12, R57, R39, R12 ;  /* 0x00000027390c7223 */ /* 0x000fc4000001000c */
[----:B------:R-:W-:Y:S02]  /*2870*/  FFMA.FTZ R14, R56, R39, R14 ;  /* 0x00000027380e7223 */ /* 0x000fe4000001000e */
[----:B------:R-:W-:Y:S01]  /*2880*/  FFMA.FTZ R42, R64, R45, R12 ;  /* 0x0000002d402a7223 */ /* 0x000fe2000001000c */
[----:B------:R-:W-:Y:S02]  /*2890*/  HADD2.F32 R12, -RZ, R2.H0_H0 ;  /* 0x20000002ff0c7230 */ /* 0x000fe40000004100 */
[----:B--2---:R-:W-:Y:S01]  /*28a0*/  HADD2.F32 R66, -RZ, R66.H0_H0 ;  /* 0x20000042ff427230 */ /* 0x004fe20000004100 */
[----:B------:R-:W-:Y:S01]  /*28b0*/  FFMA.FTZ R40, R52, R39, R13 ;  /* 0x0000002734287223 */ /* 0x000fe2000001000d */
[----:B------:R-:W-:Y:S01]  /*28c0*/  HADD2.F32 R2, -RZ, R2.H1_H1 ;  /* 0x30000002ff027230 */ /* 0x000fe20000004100 */
[----:B------:R-:W-:Y:S01]  /*28d0*/  FFMA.FTZ R32, R12, R55, RZ ;  /* 0x000000370c207223 */ /* 0x000fe200000100ff */
[----:B------:R-:W-:Y:S01]  /*28e0*/  HADD2.F32 R13, -RZ, R3.H0_H0 ;  /* 0x20000003ff0d7230 */ /* 0x000fe20000004100 */
[----:B------:R-:W-:Y:S01]  /*28f0*/  FFMA.FTZ R39, R66, R45, R14 ;  /* 0x0000002d42277223 */ /* 0x000fe2000001000e */
[----:B----4-:R-:W-:Y:S01]  /*2900*/  HADD2.F32 R44, -RZ, R15.H0_H0 ;  /* 0x2000000fff2c7230 */ /* 0x010fe20000004100 */
[----:B------:R-:W-:Y:S01]  /*2910*/  FFMA.FTZ R14, R12, R43, RZ ;  /* 0x0000002b0c0e7223 */ /* 0x000fe200000100ff */
[----:B------:R-:W-:Y:S01]  /*2920*/  HADD2.F32 R15, -RZ, R3.H1_H1 ;  /* 0x30000003ff0f7230 */ /* 0x000fe20000004100 */
[----:B------:R-:W-:-:S02]  /*2930*/  FFMA.FTZ R3, R50, R12, RZ ;  /* 0x0000000c32037223 */ /* 0x000fc400000100ff */
[----:B------:R-:W-:Y:S02]  /*2940*/  FFMA.FTZ R33, R12, R49, RZ ;  /* 0x000000310c217223 */ /* 0x000fe400000100ff */
[----:B------:R-:W-:Y:S02]  /*2950*/  FFMA.FTZ R12, R58, R2, R3 ;  /* 0x000000023a0c7223 */ /* 0x000fe40000010003 */
[C---:B------:R-:W-:Y:S02]  /*2960*/  FFMA.FTZ R14, R2.reuse, R53, R14 ;  /* 0x00000035020e7223 */ /* 0x040fe4000001000e */
[C---:B------:R-:W-:Y:S02]  /*2970*/  FFMA.FTZ R32, R2.reuse, R59, R32 ;  /* 0x0000003b02207223 */ /* 0x040fe40000010020 */
[----:B------:R-:W-:Y:S01]  /*2980*/  FFMA.FTZ R34, R2, R54, R33 ;  /* 0x0000003602227223 */ /* 0x000fe20000010021 */
[----:B------:R-:W-:Y:S01]  /*2990*/  LOP3.LUT R2, R16, 0xff, RZ, 0xc0, !PT ;  /* 0x000000ff10027812 */ /* 0x000fe200078ec0ff */
[----:B------:R-:W-:Y:S01]  /*29a0*/  HADD2.F32 R65, -RZ, R65.H0_H0 ;  /* 0x20000041ff417230 */ /* 0x000fe20000004100 */
[----:B------:R-:W-:-:S02]  /*29b0*/  FFMA.FTZ R12, R57, R13, R12 ;  /* 0x0000000d390c7223 */ /* 0x000fc4000001000c */
[----:B------:R-:W-:Y:S01]  /*29c0*/  IADD3 R48, R2, -0x80, RZ ;  /* 0xffffff8002307810 */ /* 0x000fe20007ffe0ff */
[----:B------:R-:W-:Y:S01]  /*29d0*/  FFMA.FTZ R14, R13, R52, R14 ;  /* 0x000000340d0e7223 */ /* 0x000fe2000001000e */
[----:B------:R-:W-:Y:S01]  /*29e0*/  LOP3.LUT R2, R17, 0xff, RZ, 0xc0, !PT ;  /* 0x000000ff11027812 */ /* 0x000fe200078ec0ff */
[C---:B------:R-:W-:Y:S02]  /*29f0*/  FFMA.FTZ R32, R13.reuse, R56, R32 ;  /* 0x000000380d207223 */ /* 0x040fe40000010020 */
[----:B------:R-:W-:Y:S01]  /*2a00*/  FFMA.FTZ R34, R13, R51, R34 ;  /* 0x000000330d227223 */ /* 0x000fe20000010022 */
[----:B------:R-:W-:Y:S01]  /*2a10*/  IADD3 R60, R2, -0x80, RZ ;  /* 0xffffff80023c7810 */ /* 0x000fe20007ffe0ff */
[----:B------:R-:W-:Y:S01]  /*2a20*/  FFMA.FTZ R35, R64, R15, R12 ;  /* 0x0000000f40237223 */ /* 0x000fe2000001000c */
[--C-:B-1----:R-:W-:Y:S01]  /*2a30*/  HADD2.F32 R46, -RZ, R8.reuse.H0_H0 ;  /* 0x20000008ff2e7230 */ /* 0x102fe20000004100 */
[C---:B------:R-:W-:Y:S01]  /*2a40*/  FFMA.FTZ R33, R15.reuse, R65, R14 ;  /* 0x000000410f217223 */ /* 0x040fe2000001000e */
[--C-:B------:R-:W-:Y:S01]  /*2a50*/  HADD2.F32 R47, -RZ, R9.reuse.H0_H0 ;  /* 0x20000009ff2f7230 */ /* 0x100fe20000004100 */
[C---:B------:R-:W-:Y:S01]  /*2a60*/  FFMA.FTZ R32, R15.reuse, R66, R32 ;  /* 0x000000420f207223 */ /* 0x040fe20000010020 */
[----:B------:R-:W-:Y:S01]  /*2a70*/  HADD2.F32 R67, -RZ, R9.H1_H1 ;  /* 0x30000009ff437230 */ /* 0x000fe20000004100 */
[----:B------:R-:W-:Y:S01]  /*2a80*/  FFMA.FTZ R34, R15, R44, R34 ;  /* 0x0000002c0f227223 */ /* 0x000fe20000010022 */
[----:B------:R-:W-:Y:S01]  /*2a90*/  HADD2.F32 R15, -RZ, R8.H1_H1 ;  /* 0x30000008ff0f7230 */ /* 0x000fe20000004100 */
[----:B------:R-:W-:Y:S01]  /*2aa0*/  IMAD.WIDE R2, R23, c[0x0][0x18c], R10 ;  /* 0x0000630017027a25 */ /* 0x000fe200078e020a */
[----:B------:R-:W-:Y:S01]  /*2ab0*/  LOP3.LUT R10, R18, 0xff, RZ, 0xc0, !PT ;  /* 0x000000ff120a7812 */ /* 0x000fe200078ec0ff */
[----:B------:R-:W0:Y:S01]  /*2ac0*/  LDS.64 R12, [UR4+0x190] ;  /* 0x00019004ff0c7984 */ /* 0x000e220008000a00 */
[----:B------:R-:W-:-:S02]  /*2ad0*/  SHF.R.U32.HI R8, RZ, 0x8, R16 ;  /* 0x00000008ff087819 */ /* 0x000fc40000011610 */
[----:B------:R-:W-:Y:S02]  /*2ae0*/  LOP3.LUT R11, R19, 0xff, RZ, 0xc0, !PT ;  /* 0x000000ff130b7812 */ /* 0x000fe400078ec0ff */
[----:B------:R-:W-:Y:S02]  /*2af0*/  IADD3 R61, R10, -0x80, RZ ;  /* 0xffffff800a3d7810 */ /* 0x000fe40007ffe0ff */
[----:B------:R-:W-:Y:S02]  /*2b00*/  LOP3.LUT R14, R8, 0xff, RZ, 0xc0, !PT ;  /* 0x000000ff080e7812 */ /* 0x000fe400078ec0ff */
[----:B------:R-:W-:Y:S02]  /*2b10*/  IADD3 R63, R11, -0x80, RZ ;  /* 0xffffff800b3f7810 */ /* 0x000fe40007ffe0ff */
[----:B------:R1:W2:Y:S01]  /*2b20*/  LDG.E.128.CONSTANT R8, [R2.64] ;  /* 0x0000000602087981 */ /* 0x0002a2000c1e9d00 */
[-C--:B------:R-:W-:Y:S02]  /*2b30*/  FFMA.FTZ R40, R65, R45.reuse, R40 ;  /* 0x0000002d41287223 */ /* 0x080fe40000010028 */
[----:B------:R-:W-:-:S02]  /*2b40*/  FFMA.FTZ R41, R44, R45, R41 ;  /* 0x0000002d2c297223 */ /* 0x000fc40000010029 */
[-C--:B------:R-:W-:Y:S02]  /*2b50*/  FFMA.FTZ R45, R50, R46.reuse, RZ ;  /* 0x0000002e322d7223 */ /* 0x080fe400000100ff */
[-C--:B------:R-:W-:Y:S02]  /*2b60*/  FFMA.FTZ R62, R43, R46.reuse, RZ ;  /* 0x0000002e2b3e7223 */ /* 0x080fe400000100ff */
[-C--:B------:R-:W-:Y:S02]  /*2b70*/  FFMA.FTZ R70, R55, R46.reuse, RZ ;  /* 0x0000002e37467223 */ /* 0x080fe400000100ff */
[----:B------:R-:W-:Y:S01]  /*2b80*/  FFMA.FTZ R69, R49, R46, RZ ;  /* 0x0000002e31457223 */ /* 0x000fe200000100ff */
[----:B------:R-:W-:Y:S01]  /*2b90*/  LEA.HI R36, R16, 0xffffff80, RZ, 0x8 ;  /* 0xffffff8010247811 */ /* 0x000fe200078f40ff */
[-C--:B------:R-:W-:Y:S01]  /*2ba0*/  FFMA.FTZ R46, R58, R15.reuse, R45 ;  /* 0x0000000f3a2e7223 */ /* 0x080fe2000001002d */
[----:B------:R-:W-:Y:S01]  /*2bb0*/  SHF.R.U32.HI R16, RZ, 0x10, R16 ;  /* 0x00000010ff107819 */ /* 0x000fe20000011610 */
[----:B------:R-:W-:-:S02]  /*2bc0*/  FFMA.FTZ R68, R53, R15, R62 ;  /* 0x0000000f35447223 */ /* 0x000fc4000001003e */
[-C--:B------:R-:W-:Y:S02]  /*2bd0*/  FFMA.FTZ R70, R59, R15.reuse, R70 ;  /* 0x0000000f3b467223 */ /* 0x080fe40000010046 */
[----:B------:R-:W-:Y:S01]  /*2be0*/  FFMA.FTZ R72, R54, R15, R69 ;  /* 0x0000000f36487223 */ /* 0x000fe20000010045 */
[----:B------:R-:W-:Y:S01]  /*2bf0*/  IADD3 R62, R14, -0x80, RZ ;  /* 0xffffff800e3e7810 */ /* 0x000fe20007ffe0ff */
        /* <DEDUP_REMOVED lines=10> */
[----:B------:R-:W4:Y:S01]  /*2ca0*/  LDS.64 R14, [UR4+0x98] ;  /* 0x00009804ff0e7984 */ /* 0x000f220008000a00 */
[----:B0-----:R-:W-:-:S02]  /*2cb0*/  HADD2.F32 R70, -RZ, R12.H0_H0 ;  /* 0x2000000cff467230 */ /* 0x001fc40000004100 */
[----:B------:R-:W-:Y:S01]  /*2cc0*/  HADD2.F32 R69, -RZ, R12.H1_H1 ;  /* 0x3000000cff457230 */ /* 0x000fe20000004100 */
[----:B------:R-:W-:Y:S01]  /*2cd0*/  SHF.R.U32.HI R12, RZ, 0x8, R18 ;  /* 0x00000008ff0c7819 */ /* 0x000fe20000011612 */
[--C-:B------:R-:W-:Y:S02]  /*2ce0*/  HADD2.F32 R71, -RZ, R13.reuse.H0_H0 ;  /* 0x2000000dff477230 */ /* 0x100fe40000004100 */
[----:B------:R-:W-:Y:S01]  /*2cf0*/  HADD2.F32 R73, -RZ, R13.H1_H1 ;  /* 0x3000000dff497230 */ /* 0x000fe20000004100 */
[----:B------:R-:W-:Y:S02]  /*2d00*/  LOP3.LUT R12, R12, 0xff, RZ, 0xc0, !PT ;  /* 0x000000ff0c0c7812 */ /* 0x000fe400078ec0ff */
[----:B------:R-:W-:Y:S01]  /*2d10*/  SHF.R.U32.HI R13, RZ, 0x8, R19 ;  /* 0x00000008ff0d7819 */ /* 0x000fe20000011613 */
[----:B------:R-:W-:Y:S01]  /*2d20*/  FFMA.FTZ R72, R43, R70, RZ ;  /* 0x000000462b487223 */ /* 0x000fe200000100ff */
[----:B------:R-:W-:Y:S02]  /*2d30*/  IADD3 R12, R12, -0x80, RZ ;  /* 0xffffff800c0c7810 */ /* 0x000fe40007ffe0ff */
[----:B------:R-:W-:-:S02]  /*2d40*/  LOP3.LUT R13, R13, 0xff, RZ, 0xc0, !PT ;  /* 0x000000ff0d0d7812 */ /* 0x000fc400078ec0ff */
[----:B------:R-:W-:Y:S02]  /*2d50*/  LEA.HI R38, R17, 0xffffff80, RZ, 0x8 ;  /* 0xffffff8011267811 */ /* 0x000fe400078f40ff */
[--C-:B------:R-:W-:Y:S02]  /*2d60*/  SHF.R.U32.HI R68, RZ, 0x8, R17.reuse ;  /* 0x00000008ff447819 */ /* 0x100fe40000011611 */
[----:B------:R-:W-:Y:S01]  /*2d70*/  SHF.R.U32.HI R17, RZ, 0x10, R17 ;  /* 0x00000010ff117819 */ /* 0x000fe20000011611 */
[----:B------:R-:W-:Y:S01]  /*2d80*/  FFMA.FTZ R72, R53, R69, R72 ;  /* 0x0000004535487223 */ /* 0x000fe20000010048 */
[----:B------:R-:W-:Y:S01]  /*2d90*/  IADD3 R43, R13, -0x80, RZ ;  /* 0xffffff800d2b7810 */ /* 0x000fe20007ffe0ff */
[----:B------:R0:W-:Y:S01]  /*2da0*/  I2F.F16 R53, R12 ;  /* 0x0000000c00357306 */ /* 0x0001e20000200c00 */
[----:B------:R-:W-:Y:S01]  /*2db0*/  LOP3.LUT R17, R17, 0xff, RZ, 0xc0, !PT ;  /* 0x000000ff11117812 */ /* 0x000fe200078ec0ff */
[----:B------:R-:W-:-:S03]  /*2dc0*/  FFMA.FTZ R50, R50, R70, RZ ;  /* 0x0000004632327223 */ /* 0x000fc600000100ff */
[----:B------:R-:W-:Y:S01]  /*2dd0*/  IADD3 R17, R17, -0x80, RZ ;  /* 0xffffff8011117810 */ /* 0x000fe20007ffe0ff */
[----:B0-----:R-:W0:Y:S01]  /*2de0*/  LDS.64 R12, [UR4+0x118] ;  /* 0x00011804ff0c7984 */ /* 0x001e220008000a00 */
[-C--:B------:R-:W-:Y:S02]  /*2df0*/  FFMA.FTZ R74, R55, R70.reuse, RZ ;  /* 0x00000046374a7223 */ /* 0x080fe400000100ff */
[-C--:B------:R-:W-:Y:S02]  /*2e00*/  FFMA.FTZ R58, R58, R69.reuse, R50 ;  /* 0x000000453a3a7223 */ /* 0x080fe40000010032 */
[----:B------:R5:W-:Y:S01]  /*2e10*/  I2F.F16 R50, R17 ;  /* 0x0000001100327306 */ /* 0x000be20000200c00 */
[----:B------:R-:W-:Y:S02]  /*2e20*/  FFMA.FTZ R49, R49, R70, RZ ;  /* 0x0000004631317223 */ /* 0x000fe400000100ff */
[----:B------:R-:W-:Y:S01]  /*2e30*/  FFMA.FTZ R74, R59, R69, R74 ;  /* 0x000000453b4a7223 */ /* 0x000fe2000001004a */
[----:B------:R-:W-:-:S02]  /*2e40*/  LEA.HI R37, R18, 0xffffff80, RZ, 0x8 ;  /* 0xffffff8012257811 */ /* 0x000fc400078f40ff */
[----:B-----5:R-:W-:Y:S02]  /*2e50*/  SHF.R.U32.HI R17, RZ, 0x10, R19 ;  /* 0x00000010ff117819 */ /* 0x020fe40000011613 */
[----:B------:R-:W5:Y:S01]  /*2e60*/  I2F.F16 R48, R48 ;  /* 0x0000003000307306 */ /* 0x000f620000200c00 */
[----:B------:R-:W-:Y:S02]  /*2e70*/  SHF.R.U32.HI R18, RZ, 0x10, R18 ;  /* 0x00000010ff127819 */ /* 0x000fe40000011612 */
[----:B------:R-:W-:Y:S01]  /*2e80*/  LOP3.LUT R17, R17, 0xff, RZ, 0xc0, !PT ;  /* 0x000000ff11117812 */ /* 0x000fe200078ec0ff */
[----:B------:R-:W-:Y:S01]  /*2e90*/  FFMA.FTZ R54, R54, R69, R49 ;  /* 0x0000004536367223 */ /* 0x000fe20000010031 */
[--C-:B----4-:R-:W-:Y:S01]  /*2ea0*/  HADD2.F32 R49, -RZ, R14.reuse.H0_H0 ;  /* 0x2000000eff317230 */ /* 0x110fe20000004100 */
[----:B------:R-:W-:Y:S02]  /*2eb0*/  FFMA.FTZ R74, R56, R71, R74 ;  /* 0x00000047384a7223 */ /* 0x000fe4000001004a */
[----:B------:R-:W4:Y:S01]  /*2ec0*/  I2F.F16 R60, R60 ;  /* 0x0000003c003c7306 */ /* 0x000f220000200c00 */
[----:B------:R-:W-:Y:S01]  /*2ed0*/  HADD2.F32 R56, -RZ, R14.H1_H1 ;  /* 0x3000000eff387230 */ /* 0x000fe20000004100 */
[----:B------:R-:W-:-:S02]  /*2ee0*/  IADD3 R14, R17, -0x80, RZ ;  /* 0xffffff80110e7810 */ /* 0x000fc40007ffe0ff */
[----:B------:R-:W-:-:S04]  /*2ef0*/  LOP3.LUT R18, R18, 0xff, RZ, 0xc0, !PT ;  /* 0x000000ff12127812 */ /* 0x000fc800078ec0ff */
[----:B------:R-:W-:Y:S01]  /*2f00*/  I2F.F16 R62, R62 ;  /* 0x0000003e003e7306 */ /* 0x000fe20000200c00 */
[----:B------:R-:W-:-:S07]  /*2f10*/  LEA.HI R55, R19, 0xffffff80, RZ, 0x8 ;  /* 0xffffff8013377811 */ /* 0x000fce00078f40ff */
[----:B------:R-:W0:Y:S01]  /*2f20*/  I2F.F16 R63, R63 ;  /* 0x0000003f003f7306 */ /* 0x000e220000200c00 */
[----:B------:R-:W-:Y:S01]  /*2f30*/  IADD3 R18, R18, -0x80, RZ ;  /* 0xffffff8012127810 */ /* 0x000fe20007ffe0ff */
[----:B------:R-:W-:-:S06]  /*2f40*/  FFMA.FTZ R54, R51, R71, R54 ;  /* 0x0000004733367223 */ /* 0x000fcc0000010036 */
[----:B------:R-:W0:Y:S01]  /*2f50*/  I2F.F16 R67, R67 ;  /* 0x0000004300437306 */ /* 0x000e220000200c00 */
[----:B------:R-:W-:Y:S01]  /*2f60*/  LOP3.LUT R68, R68, 0xff, RZ, 0xc0, !PT ;  /* 0x000000ff44447812 */ /* 0x000fe200078ec0ff */
[----:B------:R-:W-:-:S06]  /*2f70*/  FFMA.FTZ R58, R57, R71, R58 ;  /* 0x00000047393a7223 */ /* 0x000fcc000001003a */
[----:B------:R-:W0:Y:S01]  /*2f80*/  I2F.F16 R61, R61 ;  /* 0x0000003d003d7306 */ /* 0x000e220000200c00 */
[----:B------:R-:W-:Y:S01]  /*2f90*/  FFMA.FTZ R72, R52, R71, R72 ;  /* 0x0000004734487223 */ /* 0x000fe20000010048 */
[----:B-----5:R-:W-:-:S06]  /*2fa0*/  HADD2.F32 R48, -RZ, R48.H0_H0 ;  /* 0x20000030ff307230 */ /* 0x020fcc0000004100 */
[----:B------:R-:W5:Y:S01]  /*2fb0*/  I2F.F16 R14, R14 ;  /* 0x0000000e000e7306 */ /* 0x000f620000200c00 */
[----:B------:R-:W-:Y:S01]  /*2fc0*/  IADD3 R68, R68, -0x80, RZ ;  /* 0xffffff8044447810 */ /* 0x000fe20007ffe0ff */
[----:B------:R-:W-:Y:S01]  /*2fd0*/  FFMA.FTZ R44, R44, R73, R54 ;  /* 0x000000492c2c7223 */ /* 0x000fe20000010036 */
[----:B----4-:R-:W-:-:S05]  /*2fe0*/  HADD2.F32 R17, -RZ, R60.H0_H0 ;  /* 0x2000003cff117230 */ /* 0x010fca0000004100 */
[----:B------:R-:W4:Y:S01]  /*2ff0*/  I2F.F16 R36, R36 ;  /* 0x0000002400247306 */ /* 0x000f220000200c00 */
[----:B------:R-:W-:Y:S01]  /*3000*/  FFMA.FTZ R64, R64, R73, R58 ;  /* 0x0000004940407223 */ /* 0x000fe2000001003a */
[--C-:B------:R-:W-:Y:S02]  /*3010*/  HADD2.F32 R58, -RZ, R15.reuse.H0_H0 ;  /* 0x2000000fff3a7230 */ /* 0x100fe40000004100 */
[----:B------:R-:W-:-:S04]  /*3020*/  HADD2.F32 R57, -RZ, R15.H1_H1 ;  /* 0x3000000fff397230 */ /* 0x000fc80000004100 */
[----:B------:R0:W1:Y:S01]  /*3030*/  I2F.F16 R52, R18 ;  /* 0x0000001200347306 */ /* 0x0000620000200c00 */
[----:B------:R-:W-:-:S07]  /*3040*/  FFMA.FTZ R15, R48, R49, R42 ;  /* 0x00000031300f7223 */ /* 0x000fce000001002a */
[----:B------:R-:W1:Y:S01]  /*3050*/  I2F.F16 R55, R55 ;  /* 0x0000003700377306 */ /* 0x000e620000200c00 */
[----:B0-----:R-:W-:Y:S01]  /*3060*/  HADD2.F32 R18, -RZ, R63.H0_H0 ;  /* 0x2000003fff127230 */ /* 0x001fe20000004100 */
[----:B------:R-:W-:Y:S01]  /*3070*/  FFMA.FTZ R59, R17, R49, R40 ;  /* 0x00000031113b7223 */ /* 0x000fe20000010028 */
[----:B------:R-:W-:-:S05]  /*3080*/  HADD2.F32 R40, -RZ, R67.H0_H0 ;  /* 0x20000043ff287230 */ /* 0x000fca0000004100 */
[----:B------:R0:W-:Y:S01]  /*3090*/  I2F.F16 R54, R43 ;  /* 0x0000002b00367306 */ /* 0x0001e20000200c00 */
[----:B------:R-:W-:Y:S01]  /*30a0*/  HADD2.F32 R19, -RZ, R61.H0_H0 ;  /* 0x2000003dff137230 */ /* 0x000fe20000004100 */
[----:B------:R-:W-:Y:S01]  /*30b0*/  FFMA.FTZ R61, R18, R49, R41 ;  /* 0x00000031123d7223 */ /* 0x000fe20000010029 */
[----:B0-----:R-:W-:-:S05]  /*30c0*/  HADD2.F32 R43, -RZ, R62.H0_H0 ;  /* 0x2000003eff2b7230 */ /* 0x001fca0000004100 */
[----:B------:R-:W0:Y:S01]  /*30d0*/  I2F.F16 R68, R68 ;  /* 0x0000004400447306 */ /* 0x000e220000200c00 */
[----:B-----5:R-:W-:Y:S01]  /*30e0*/  HADD2.F32 R41, -RZ, R14.H0_H0 ;  /* 0x2000000eff297230 */ /* 0x020fe20000004100 */
[----:B------:R-:W-:Y:S01]  /*30f0*/  FFMA.FTZ R15, R43, R56, R15 ;  /* 0x000000382b0f7223 */ /* 0x000fe2000001000f */
[----:B----4-:R-:W-:Y:S02]  /*3100*/  HADD2.F32 R36, -RZ, R36.H0_H0 ;  /* 0x20000024ff247230 */ /* 0x010fe40000004100 */
[----:B------:R-:W-:Y:S01]  /*3110*/  HADD2.F32 R14, -RZ, R12.H0_H0 ;  /* 0x2000000cff0e7230 */ /* 0x000fe20000004100 */
[----:B------:R-:W-:Y:S02]  /*3120*/  FFMA.FTZ R15, R40, R58, R15 ;  /* 0x0000003a280f7223 */ /* 0x000fe4000001000f */
[----:B------:R-:W4:Y:S01]  /*3130*/  I2F.F16 R38, R38 ;  /* 0x0000002600267306 */ /* 0x000f220000200c00 */
[----:B------:R-:W-:Y:S01]  /*3140*/  FFMA.FTZ R60, R19, R49, R39 ;  /* 0x00000031133c7223 */ /* 0x000fe20000010027 */
[----:B-1----:R-:W-:Y:S01]  /*3150*/  HADD2.F32 R39, -RZ, R52.H0_H0 ;  /* 0x20000034ff277230 */ /* 0x002fe20000004100 */
[----:B------:R-:W-:Y:S01]  /*3160*/  FFMA.FTZ R45, R48, R14, R45 ;  /* 0x0000000e302d7223 */ /* 0x000fe2000001002d */
[----:B------:R-:W-:Y:S01]  /*3170*/  HADD2.F32 R51, -RZ, R53.H0_H0 ;  /* 0x20000035ff337230 */ /* 0x000fe20000004100 */
[----:B------:R-:W-:Y:S01]  /*3180*/  FFMA.FTZ R53, R36, R57, R15 ;  /* 0x0000003924357223 */ /* 0x000fe2000001000f */
[----:B------:R-:W-:-:S02]  /*3190*/  HADD2.F32 R52, -RZ, R55.H0_H0 ;  /* 0x20000037ff347230 */ /* 0x000fc40000004100 */
[----:B------:R-:W1:Y:S01]  /*31a0*/  I2F.F16 R37, R37 ;  /* 0x0000002500257306 */ /* 0x000e620000200c00 */
[-C--:B------:R-:W-:Y:S02]  /*31b0*/  FFMA.FTZ R46, R17, R14.reuse, R46 ;  /* 0x0000000e112e7223 */ /* 0x080fe4000001002e */
[-C--:B------:R-:W-:Y:S02]  /*31c0*/  FFMA.FTZ R16, R19, R14.reuse, R16 ;  /* 0x0000000e13107223 */ /* 0x080fe40000010010 */
[----:B------:R-:W-:Y:S02]  /*31d0*/  FFMA.FTZ R55, R18, R14, R47 ;  /* 0x0000000e12377223 */ /* 0x000fe4000001002f */
[----:B------:R-:W5:Y:S01]  /*31e0*/  LDS.64 R14, [UR4+0x18] ;  /* 0x00001804ff0e7984 */ /* 0x000f620008000a00 */
[----:B------:R-:W-:Y:S02]  /*31f0*/  HADD2.F32 R42, -RZ, R50.H0_H0 ;  /* 0x20000032ff2a7230 */ /* 0x000fe40000004100 */
[----:B0-----:R-:W-:-:S02]  /*3200*/  HADD2.F32 R49, -RZ, R68.H0_H0 ;  /* 0x20000044ff317230 */ /* 0x001fc40000004100 */
[----:B------:R-:W-:Y:S02]  /*3210*/  HADD2.F32 R50, -RZ, R54.H0_H0 ;  /* 0x20000036ff327230 */ /* 0x000fe40000004100 */
[----:B------:R-:W-:Y:S02]  /*3220*/  HADD2.F32 R12, -RZ, R12.H1_H1 ;  /* 0x3000000cff0c7230 */ /* 0x000fe40000004100 */
[----:B------:R-:W-:-:S03]  /*3230*/  HADD2.F32 R54, -RZ, R13.H0_H0 ;  /* 0x2000000dff367230 */ /* 0x000fc60000004100 */
[-C--:B------:R-:W-:Y:S02]  /*3240*/  FFMA.FTZ R45, R43, R12.reuse, R45 ;  /* 0x0000000c2b2d7223 */ /* 0x080fe4000001002d */
[-C--:B------:R-:W-:Y:S02]  /*3250*/  FFMA.FTZ R47, R49, R12.reuse, R46 ;  /* 0x0000000c312f7223 */ /* 0x080fe4000001002e */
[-C--:B------:R-:W-:Y:S02]  /*3260*/  FFMA.FTZ R16, R51, R12.reuse, R16 ;  /* 0x0000000c33107223 */ /* 0x080fe40000010010 */
[----:B------:R-:W-:Y:S01]  /*3270*/  FFMA.FTZ R55, R50, R12, R55 ;  /* 0x0000000c32377223 */ /* 0x000fe20000010037 */
[----:B----4-:R-:W-:Y:S01]  /*3280*/  HADD2.F32 R38, -RZ, R38.H0_H0 ;  /* 0x20000026ff267230 */ /* 0x010fe20000004100 */
[-C--:B------:R-:W-:Y:S01]  /*3290*/  FFMA.FTZ R45, R40, R54.reuse, R45 ;  /* 0x00000036282d7223 */ /* 0x080fe2000001002d */
[----:B-1----:R-:W-:Y:S01]  /*32a0*/  HADD2.F32 R37, -RZ, R37.H0_H0 ;  /* 0x20000025ff257230 */ /* 0x002fe20000004100 */
        /* <DEDUP_REMOVED lines=11> */
[----:B------:R-:W-:Y:S01]  /*3360*/  FFMA.FTZ R59, R49, R56, R59 ;  /* 0x00000038313b7223 */ /* 0x000fe2000001003b */
[----:B------:R-:W-:Y:S02]  /*3370*/  F2FP.PACK_AB R45, RZ, R45 ;  /* 0x0000002dff2d723e */ /* 0x000fe400000000ff */
[----:B------:R-:W-:Y:S01]  /*3380*/  F2FP.PACK_AB R47, RZ, R47 ;  /* 0x0000002fff2f723e */ /* 0x000fe200000000ff */
[----:B------:R-:W-:Y:S02]  /*3390*/  FFMA.FTZ R59, R42, R58, R59 ;  /* 0x0000003a2a3b7223 */ /* 0x000fe4000001003b */
[----:B------:R-:W-:Y:S01]  /*33a0*/  FMUL.FTZ R16, R21, R16 ;  /* 0x0000001015107220 */ /* 0x000fe20000410000 */
[----:B------:R-:W-:Y:S01]  /*33b0*/  PRMT R45, R45, 0x5410, R47 ;  /* 0x000054102d2d7816 */ /* 0x000fe2000000002f */
[----:B------:R-:W-:-:S02]  /*33c0*/  FFMA.FTZ R59, R38, R57, R59 ;  /* 0x00000039263b7223 */ /* 0x000fc4000001003b */
[----:B------:R-:W-:Y:S01]  /*33d0*/  FMUL.FTZ R55, R22, R55 ;  /* 0x0000003716377220 */ /* 0x000fe20000410000 */
[----:B------:R-:W-:Y:S01]  /*33e0*/  F2FP.PACK_AB R16, RZ, R16 ;  /* 0x00000010ff10723e */ /* 0x000fe200000000ff */
[----:B------:R-:W-:Y:S01]  /*33f0*/  FMUL.FTZ R53, R0, R53 ;  /* 0x0000003500357220 */ /* 0x000fe20000410000 */
[----:B------:R-:W-:Y:S01]  /*3400*/  HFMA2.MMA R29, R45, 1, 1, R29 ;  /* 0x3c003c002d1d7835 */ /* 0x000fe2000000001d */
[----:B------:R-:W-:Y:S01]  /*3410*/  FMUL.FTZ R59, R20, R59 ;  /* 0x0000003b143b7220 */ /* 0x000fe20000410000 */
[----:B------:R-:W-:Y:S01]  /*3420*/  F2FP.PACK_AB R55, RZ, R55 ;  /* 0x00000037ff37723e */ /* 0x000fe200000000ff */
[--C-:B-----5:R-:W-:Y:S01]  /*3430*/  HADD2.F32 R45, -RZ, R14.reuse.H0_H0 ;  /* 0x2000000eff2d7230 */ /* 0x120fe20000004100 */
[----:B------:R-:W-:Y:S02]  /*3440*/  F2FP.PACK_AB R53, RZ, R53 ;  /* 0x00000035ff35723e */ /* 0x000fe400000000ff */
[----:B------:R-:W-:Y:S02]  /*3450*/  F2FP.PACK_AB R59, RZ, R59 ;  /* 0x0000003bff3b723e */ /* 0x000fe400000000ff */
[----:B------:R-:W-:Y:S01]  /*3460*/  PRMT R46, R16, 0x5410, R55 ;  /* 0x00005410102e7816 */ /* 0x000fe20000000037 */
[----:B------:R-:W-:Y:S01]  /*3470*/  HADD2.F32 R14, -RZ, R14.H1_H1 ;  /* 0x3000000eff0e7230 */ /* 0x000fe20000004100 */
[----:B------:R-:W-:-:S02]  /*3480*/  FFMA.FTZ R35, R48, R45, R35 ;  /* 0x0000002d30237223 */ /* 0x000fc40000010023 */
[C---:B------:R-:W-:Y:S02]  /*3490*/  FFMA.FTZ R33, R45.reuse, R17, R33 ;  /* 0x000000112d217223 */ /* 0x040fe40000010021 */
[----:B------:R-:W-:Y:S01]  /*34a0*/  FFMA.FTZ R47, R45, R19, R32 ;  /* 0x000000132d2f7223 */ /* 0x000fe20000010020 */
[----:B------:R-:W-:Y:S01]  /*34b0*/  PRMT R53, R53, 0x5410, R59 ;  /* 0x0000541035357816 */ /* 0x000fe2000000003b */
[----:B------:R-:W-:Y:S01]  /*34c0*/  FFMA.FTZ R45, R45, R18, R34 ;  /* 0x000000122d2d7223 */ /* 0x000fe20000010022 */
[----:B------:R-:W-:Y:S01]  /*34d0*/  HADD2 R30, R46, R30 ;  /* 0x0000001e2e1e7230 */ /* 0x000fe20000000000 */
[----:B------:R-:W-:Y:S01]  /*34e0*/  FFMA.FTZ R35, R43, R14, R35 ;  /* 0x0000000e2b237223 */ /* 0x000fe20000010023 */
[----:B------:R-:W-:Y:S01]  /*34f0*/  HADD2.F32 R46, -RZ, R15.H0_H0 ;  /* 0x2000000fff2e7230 */ /* 0x000fe20000004100 */
[C---:B------:R-:W-:Y:S02]  /*3500*/  FFMA.FTZ R33, R14.reuse, R49, R33 ;  /* 0x000000310e217223 */ /* 0x040fe40000010021 */
[----:B------:R-:W-:-:S02]  /*3510*/  FFMA.FTZ R47, R14, R51, R47 ;  /* 0x000000330e2f7223 */ /* 0x000fc4000001002f */
[----:B------:R-:W-:Y:S01]  /*3520*/  FFMA.FTZ R45, R14, R50, R45 ;  /* 0x000000320e2d7223 */ /* 0x000fe2000001002d */
[----:B------:R-:W-:Y:S01]  /*3530*/  HFMA2.MMA R28, R53, 1, 1, R28 ;  /* 0x3c003c00351c7835 */ /* 0x000fe2000000001c */
[----:B------:R-:W-:Y:S01]  /*3540*/  HADD2.F32 R15, -RZ, R15.H1_H1 ;  /* 0x3000000fff0f7230 */ /* 0x000fe20000004100 */
[----:B---3--:R-:W-:Y:S01]  /*3550*/  LEA.HI R54, R5, 0xffffff80, RZ, 0x8 ;  /* 0xffffff8005367811 */ /* 0x008fe200078f40ff */
[----:B------:R-:W-:Y:S01]  /*3560*/  FFMA.FTZ R35, R40, R46, R35 ;  /* 0x0000002e28237223 */ /* 0x000fe20000010023 */
[----:B------:R-:W-:Y:S01]  /*3570*/  LEA.HI R55, R6, 0xffffff80, RZ, 0x8 ;  /* 0xffffff8006377811 */ /* 0x000fe200078f40ff */
[C---:B------:R-:W-:Y:S02]  /*3580*/  FFMA.FTZ R14, R46.reuse, R42, R33 ;  /* 0x0000002a2e0e7223 */ /* 0x040fe40000010021 */
[C---:B------:R-:W-:Y:S02]  /*3590*/  FFMA.FTZ R34, R46.reuse, R39, R47 ;  /* 0x000000272e227223 */ /* 0x040fe4000001002f */
[----:B------:R-:W-:Y:S01]  /*35a0*/  FFMA.FTZ R53, R46, R41, R45 ;  /* 0x000000292e357223 */ /* 0x000fe2000001002d */
[----:B------:R1:W-:Y:S01]  /*35b0*/  I2F.F16 R32, R54 ;  /* 0x0000003600207306 */ /* 0x0003e20000200c00 */
[----:B------:R-:W-:-:S02]  /*35c0*/  FFMA.FTZ R45, R36, R15, R35 ;  /* 0x0000000f242d7223 */ /* 0x000fc40000010023 */
[C---:B------:R-:W-:Y:S02]  /*35d0*/  FFMA.FTZ R47, R15.reuse, R38, R14 ;  /* 0x000000260f2f7223 */ /* 0x040fe4000001000e */
[C---:B------:R-:W-:Y:S02]  /*35e0*/  FFMA.FTZ R46, R15.reuse, R37, R34 ;  /* 0x000000250f2e7223 */ /* 0x040fe40000010022 */
[----:B------:R-:W-:Y:S01]  /*35f0*/  FFMA.FTZ R53, R15, R52, R53 ;  /* 0x000000340f357223 */ /* 0x000fe20000010035 */
[----:B------:R3:W-:Y:S01]  /*3600*/  I2F.F16 R33, R55 ;  /* 0x0000003700217306 */ /* 0x0007e20000200c00 */
[--C-:B0-----:R-:W-:Y:S01]  /*3610*/  HADD2.F32 R15, -RZ, R12.reuse.H0_H0 ;  /* 0x2000000cff0f7230 */ /* 0x101fe20000004100 */
[-C--:B------:R-:W-:Y:S01]  /*3620*/  FFMA.FTZ R66, R66, R73.reuse, R74 ;  /* 0x0000004942427223 */ /* 0x080fe2000001004a */
[----:B-1----:R-:W-:Y:S01]  /*3630*/  HADD2.F32 R54, -RZ, R13.H0_H0 ;  /* 0x2000000dff367230 */ /* 0x002fe20000004100 */
[----:B------:R-:W-:Y:S01]  /*3640*/  FFMA.FTZ R65, R65, R73, R72 ;  /* 0x0000004941417223 */ /* 0x000fe20000010048 */
[----:B------:R-:W-:-:S02]  /*3650*/  HADD2.F32 R12, -RZ, R12.H1_H1 ;  /* 0x3000000cff0c7230 */ /* 0x000fc40000004100 */
[----:B---3--:R-:W-:Y:S01]  /*3660*/  HADD2.F32 R55, -RZ, R13.H1_H1 ;  /* 0x3000000dff377230 */ /* 0x008fe20000004100 */
[----:B------:R-:W-:Y:S01]  /*3670*/  LOP3.LUT R13, R7, 0xff, RZ, 0xc0, !PT ;  /* 0x000000ff070d7812 */ /* 0x000fe200078ec0ff */
[----:B------:R-:W-:-:S03]  /*3680*/  FFMA.FTZ R66, R19, R15, R66 ;  /* 0x0000000f13427223 */ /* 0x000fc60000010042 */
[----:B------:R-:W-:Y:S02]  /*3690*/  IADD3 R35, R13, -0x80, RZ ;  /* 0xffffff800d237810 */ /* 0x000fe40007ffe0ff */
[----:B------:R-:W-:Y:S01]  /*36a0*/  LOP3.LUT R13, R4, 0xff, RZ, 0xc0, !PT ;  /* 0x000000ff040d7812 */ /* 0x000fe200078ec0ff */
[-C--:B------:R-:W-:Y:S01]  /*36b0*/  FFMA.FTZ R64, R48, R15.reuse, R64 ;  /* 0x0000000f30407223 */ /* 0x080fe20000010040 */
[----:B------:R-:W-:Y:S01]  /*36c0*/  LOP3.LUT R14, R5, 0xff, RZ, 0xc0, !PT ;  /* 0x000000ff050e7812 */ /* 0x000fe200078ec0ff */
[-C--:B------:R-:W-:Y:S02]  /*36d0*/  FFMA.FTZ R65, R17, R15.reuse, R65 ;  /* 0x0000000f11417223 */ /* 0x080fe40000010041 */
[----:B------:R-:W-:Y:S02]  /*36e0*/  FFMA.FTZ R60, R51, R56, R60 ;  /* 0x00000038333c7223 */ /* 0x000fe4000001003c */
[----:B------:R-:W-:Y:S01]  /*36f0*/  FFMA.FTZ R15, R18, R15, R44 ;  /* 0x0000000f120f7223 */ /* 0x000fe2000001002c */
[----:B------:R-:W-:Y:S01]  /*3700*/  IADD3 R18, R13, -0x80, RZ ;  /* 0xffffff800d127810 */ /* 0x000fe20007ffe0ff */
[----:B------:R-:W-:Y:S01]  /*3710*/  FFMA.FTZ R66, R51, R12, R66 ;  /* 0x0000000c33427223 */ /* 0x000fe20000010042 */
[----:B------:R-:W-:Y:S01]  /*3720*/  IADD3 R14, R14, -0x80, RZ ;  /* 0xffffff800e0e7810 */ /* 0x000fe20007ffe0ff */
[----:B------:R-:W-:-:S02]  /*3730*/  FFMA.FTZ R60, R39, R58, R60 ;  /* 0x0000003a273c7223 */ /* 0x000fc4000001003c */
[----:B------:R-:W-:Y:S01]  /*3740*/  FFMA.FTZ R66, R39, R54, R66 ;  /* 0x0000003627427223 */ /* 0x000fe20000010042 */
[----:B------:R-:W-:Y:S01]  /*3750*/  SHF.R.U32.HI R19, RZ, 0x8, R4 ;  /* 0x00000008ff137819 */ /* 0x000fe20000011604 */
[----:B------:R-:W-:Y:S01]  /*3760*/  IMAD.WIDE R2, R23, c[0x0][0x18c], R2 ;  /* 0x0000630017027a25 */ /* 0x000fe200078e0202 */
[----:B------:R0:W1:Y:S03]  /*3770*/  I2F.F16 R39, R18 ;  /* 0x0000001200277306 */ /* 0x0000660000200c00 */
[----:B------:R-:W-:Y:S02]  /*3780*/  FFMA.FTZ R43, R43, R12, R64 ;  /* 0x0000000c2b2b7223 */ /* 0x000fe40000010040 */
[C---:B------:R-:W-:Y:S01]  /*3790*/  FFMA.FTZ R61, R50.reuse, R56, R61 ;  /* 0x00000038323d7223 */ /* 0x040fe2000001003d */
[----:B0-----:R-:W-:Y:S02]  /*37a0*/  SHF.R.U32.HI R18, RZ, 0x8, R5 ;  /* 0x00000008ff127819 */ /* 0x001fe40000011605 */
[----:B------:R0:W-:Y:S01]  /*37b0*/  I2F.F16 R17, R14 ;  /* 0x0000000e00117306 */ /* 0x0001e20000200c00 */
[-C--:B------:R-:W-:Y:S01]  /*37c0*/  FFMA.FTZ R65, R49, R12.reuse, R65 ;  /* 0x0000000c31417223 */ /* 0x080fe20000010041 */
[----:B------:R-:W-:Y:S01]  /*37d0*/  LOP3.LUT R19, R19, 0xff, RZ, 0xc0, !PT ;  /* 0x000000ff13137812 */ /* 0x000fe200078ec0ff */
[----:B------:R-:W-:Y:S01]  /*37e0*/  FFMA.FTZ R50, R50, R12, R15 ;  /* 0x0000000c32327223 */ /* 0x000fe2000001000f */
[----:B------:R-:W-:Y:S01]  /*37f0*/  LOP3.LUT R18, R18, 0xff, RZ, 0xc0, !PT ;  /* 0x000000ff12127812 */ /* 0x000fe200078ec0ff */
[----:B------:R-:W-:Y:S01]  /*3800*/  FFMA.FTZ R43, R40, R54, R43 ;  /* 0x00000036282b7223 */ /* 0x000fe2000001002b */
[----:B0-----:R0:W3:Y:S01]  /*3810*/  LDG.E.128.CONSTANT R12, [R2.64] ;  /* 0x00000006020c7981 */ /* 0x0010e2000c1e9d00 */
[----:B------:R-:W-:-:S02]  /*3820*/  FFMA.FTZ R60, R37, R57, R60 ;  /* 0x00000039253c7223 */ /* 0x000fc4000001003c */
[-C--:B------:R-:W-:Y:S01]  /*3830*/  FFMA.FTZ R43, R36, R55.reuse, R43 ;  /* 0x00000037242b7223 */ /* 0x080fe2000001002b */
[----:B------:R-:W-:Y:S01]  /*3840*/  IADD3 R36, R19, -0x80, RZ ;  /* 0xffffff8013247810 */ /* 0x000fe20007ffe0ff */
[-C--:B------:R-:W-:Y:S01]  /*3850*/  FFMA.FTZ R66, R37, R55.reuse, R66 ;  /* 0x0000003725427223 */ /* 0x080fe20000010042 */
[----:B------:R-:W-:Y:S02]  /*3860*/  IADD3 R37, R18, -0x80, RZ ;  /* 0xffffff8012257810 */ /* 0x000fe40007ffe0ff */
[----:B------:R-:W4:Y:S01]  /*3870*/  LDS.64 R18, [UR4+0xa0] ;  /* 0x0000a004ff127984 */ /* 0x000f220008000a00 */
[----:B------:R-:W-:Y:S01]  /*3880*/  FFMA.FTZ R65, R42, R54, R65 ;  /* 0x000000362a417223 */ /* 0x000fe20000010041 */
[----:B------:R-:W-:Y:S01]  /*3890*/  LOP3.LUT R40, R6, 0xff, RZ, 0xc0, !PT ;  /* 0x000000ff06287812 */ /* 0x000fe200078ec0ff */
[----:B------:R-:W-:Y:S02]  /*38a0*/  FMUL.FTZ R46, R21, R46 ;  /* 0x0000002e152e7220 */ /* 0x000fe40000410000 */
[----:B------:R-:W-:Y:S01]  /*38b0*/  FFMA.FTZ R65, R38, R55, R65 ;  /* 0x0000003726417223 */ /* 0x000fe20000010041 */
[----:B------:R-:W-:Y:S01]  /*38c0*/  SHF.R.U32.HI R38, RZ, 0x8, R6 ;  /* 0x00000008ff267819 */ /* 0x000fe20000011606 */
[----:B------:R-:W-:Y:S01]  /*38d0*/  FMUL.FTZ R53, R22, R53 ;  /* 0x0000003516357220 */ /* 0x000fe20000410000 */
[----:B------:R-:W-:-:S02]  /*38e0*/  LEA.HI R16, R4, 0xffffff80, RZ, 0x8 ;  /* 0xffffff8004107811 */ /* 0x000fc400078f40ff */
[----:B------:R-:W-:Y:S02]  /*38f0*/  IADD3 R40, R40, -0x80, RZ ;  /* 0xffffff8028287810 */ /* 0x000fe40007ffe0ff */
[----:B------:R-:W-:Y:S02]  /*3900*/  LOP3.LUT R38, R38, 0xff, RZ, 0xc0, !PT ;  /* 0x000000ff26267812 */ /* 0x000fe400078ec0ff */
[----:B------:R-:W-:Y:S01]  /*3910*/  SHF.R.U32.HI R4, RZ, 0x10, R4 ;  /* 0x00000010ff047819 */ /* 0x000fe20000011604 */
[----:B------:R-:W-:Y:S01]  /*3920*/  FMUL.FTZ R45, R0, R45 ;  /* 0x0000002d002d7220 */ /* 0x000fe20000410000 */
[----:B------:R-:W-:Y:S01]  /*3930*/  F2FP.PACK_AB R46, RZ, R46 ;  /* 0x0000002eff2e723e */ /* 0x000fe200000000ff */
[----:B------:R-:W-:Y:S01]  /*3940*/  FMUL.FTZ R47, R20, R47 ;  /* 0x0000002f142f7220 */ /* 0x000fe20000410000 */
[----:B------:R-:W-:Y:S01]  /*3950*/  F2FP.PACK_AB R53, RZ, R53 ;  /* 0x00000035ff35723e */ /* 0x000fe200000000ff */
[C---:B------:R-:W-:Y:S01]  /*3960*/  FFMA.FTZ R61, R41.reuse, R58, R61 ;  /* 0x0000003a293d7223 */ /* 0x040fe2000001003d */
[----:B------:R-:W-:Y:S01]  /*3970*/  IADD3 R38, R38, -0x80, RZ ;  /* 0xffffff8026267810 */ /* 0x000fe20007ffe0ff */
[----:B------:R-:W5:Y:S01]  /*3980*/  I2F.F16 R40, R40 ;  /* 0x0000002800287306 */ /* 0x000f620000200c00 */
[----:B------:R-:W-:Y:S01]  /*3990*/  LOP3.LUT R4, R4, 0xff, RZ, 0xc0, !PT ;  /* 0x000000ff04047812 */ /* 0x000fe200078ec0ff */
[----:B------:R-:W-:Y:S01]  /*39a0*/  FMUL.FTZ R43, R0, R43 ;  /* 0x0000002b002b7220 */ /* 0x000fe20000410000 */
[----:B------:R-:W-:Y:S01]  /*39b0*/  SHF.R.U32.HI R6, RZ, 0x10, R6 ;  /* 0x00000010ff067819 */ /* 0x000fe20000011606 */
[----:B------:R-:W-:Y:S01]  /*39c0*/  FMUL.FTZ R65, R20, R65 ;  /* 0x0000004114417220 */ /* 0x000fe20000410000 */
[----:B------:R-:W-:Y:S01]  /*39d0*/  PRMT R46, R46, 0x5410, R53 ;  /* 0x000054102e2e7816 */ /* 0x000fe20000000035 */
[----:B------:R-:W-:Y:S01]  /*39e0*/  FFMA.FTZ R50, R41, R54, R50 ;  /* 0x0000003629327223 */ /* 0x000fe20000010032 */
[----:B------:R-:W-:Y:S01]  /*39f0*/  LEA.HI R34, R7, 0xffffff80, RZ, 0x8 ;  /* 0xffffff8007227811 */ /* 0x000fe200078f40ff */
[----:B------:R-:W-:Y:S01]  /*3a00*/  FFMA.FTZ R61, R52, R57, R61 ;  /* 0x00000039343d7223 */ /* 0x000fe2000001003d */
[----:B------:R-:W-:-:S02]  /*3a10*/  F2FP.PACK_AB R45, RZ, R45 ;  /* 0x0000002dff2d723e */ /* 0x000fc400000000ff */
[----:B------:R-:W-:Y:S02]  /*3a20*/  F2FP.PACK_AB R47, RZ, R47 ;  /* 0x0000002fff2f723e */ /* 0x000fe400000000ff */
[--C-:B------:R-:W-:Y:S02]  /*3a30*/  SHF.R.U32.HI R41, RZ, 0x8, R7.reuse ;  /* 0x00000008ff297819 */ /* 0x100fe40000011607 */
[----:B------:R-:W-:Y:S02]  /*3a40*/  IADD3 R4, R4, -0x80, RZ ;  /* 0xffffff8004047810 */ /* 0x000fe40007ffe0ff */
[----:B------:R-:W-:Y:S02]  /*3a50*/  LOP3.LUT R6, R6, 0xff, RZ, 0xc0, !PT ;  /* 0x000000ff06067812 */ /* 0x000fe400078ec0ff */
[----:B------:R-:W-:Y:S01]  /*3a60*/  SHF.R.U32.HI R7, RZ, 0x10, R7 ;  /* 0x00000010ff077819 */ /* 0x000fe20000011607 */
[----:B------:R-:W0:Y:S01]  /*3a70*/  I2F.F16 R36, R36 ;  /* 0x0000002400247306 */ /* 0x000e220000200c00 */
[----:B------:R-:W-:Y:S01]  /*3a80*/  F2FP.PACK_AB R43, RZ, R43 ;  /* 0x0000002bff2b723e */ /* 0x000fe200000000ff */
[----:B------:R-:W-:Y:S01]  /*3a90*/  FMUL.FTZ R60, R21, R60 ;  /* 0x0000003c153c7220 */ /* 0x000fe20000410000 */
[----:B------:R-:W-:Y:S01]  /*3aa0*/  F2FP.PACK_AB R65, RZ, R65 ;  /* 0x00000041ff41723e */ /* 0x000fe200000000ff */
[----:B------:R-:W-:Y:S01]  /*3ab0*/  FMUL.FTZ R61, R22, R61 ;  /* 0x0000003d163d7220 */ /* 0x000fe20000410000 */
[----:B------:R-:W-:Y:S01]  /*3ac0*/  PRMT R45, R45, 0x5410, R47 ;  /* 0x000054102d2d7816 */ /* 0x000fe2000000002f */
[----:B------:R-:W-:-:S02]  /*3ad0*/  HADD2 R27, R46, R27 ;  /* 0x0000001b2e1b7230 */ /* 0x000fc40000000000 */
[----:B------:R-:W0:Y:S01]  /*3ae0*/  I2F.F16 R38, R38 ;  /* 0x0000002600267306 */ /* 0x000e220000200c00 */
[--C-:B----4-:R-:W-:Y:S01]  /*3af0*/  HADD2.F32 R46, -RZ, R18.reuse.H0_H0 ;  /* 0x20000012ff2e7230 */ /* 0x110fe20000004100 */
[----:B------:R-:W-:Y:S01]  /*3b00*/  SHF.R.U32.HI R5, RZ, 0x10, R5 ;  /* 0x00000010ff057819 */ /* 0x000fe20000011605 */
[----:B------:R-:W-:Y:S01]  /*3b10*/  HADD2.F32 R47, -RZ, R18.H1_H1 ;  /* 0x30000012ff2f7230 */ /* 0x000fe20000004100 */
[----:B------:R-:W-:Y:S02]  /*3b20*/  LOP3.LUT R18, R7, 0xff, RZ, 0xc0, !PT ;  /* 0x000000ff07127812 */ /* 0x000fe400078ec0ff */
[----:B------:R-:W-:Y:S02]  /*3b30*/  PRMT R43, R43, 0x5410, R65 ;  /* 0x000054102b2b7816 */ /* 0x000fe40000000041 */
[----:B------:R4:W-:Y:S01]  /*3b40*/  I2F.F16 R57, R4 ;  /* 0x0000000400397306 */ /* 0x0009e20000200c00 */
[----:B------:R-:W-:Y:S02]  /*3b50*/  F2FP.PACK_AB R60, RZ, R60 ;  /* 0x0000003cff3c723e */ /* 0x000fe400000000ff */
[----:B------:R-:W-:-:S02]  /*3b60*/  F2FP.PACK_AB R61, RZ, R61 ;  /* 0x0000003dff3d723e */ /* 0x000fc400000000ff */
[----:B------:R-:W-:Y:S02]  /*3b70*/  LOP3.LUT R5, R5, 0xff, RZ, 0xc0, !PT ;  /* 0x000000ff05057812 */ /* 0x000fe400078ec0ff */
[----:B----4-:R-:W-:Y:S02]  /*3b80*/  IADD3 R4, R6, -0x80, RZ ;  /* 0xffffff8006047810 */ /* 0x010fe40007ffe0ff */
[----:B------:R-:W4:Y:S01]  /*3b90*/  LDS.64 R6, [UR4+0x20] ;  /* 0x00002004ff067984 */ /* 0x000f220008000a00 */
[----:B------:R-:W-:Y:S01]  /*3ba0*/  PRMT R60, R60, 0x5410, R61 ;  /* 0x000054103c3c7816 */ /* 0x000fe2000000003d */
[----:B------:R-:W-:Y:S01]  /*3bb0*/  HFMA2.MMA R24, R43, 1, 1, R24 ;  /* 0x3c003c002b187835 */ /* 0x000fe20000000018 */
[----:B------:R-:W-:Y:S01]  /*3bc0*/  LOP3.LUT R41, R41, 0xff, RZ, 0xc0, !PT ;  /* 0x000000ff29297812 */ /* 0x000fe200078ec0ff */
[----:B-1----:R-:W-:Y:S01]  /*3bd0*/  HADD2.F32 R43, -RZ, R39.H0_H0 ;  /* 0x20000027ff2b7230 */ /* 0x002fe20000004100 */
[----:B------:R-:W-:Y:S01]  /*3be0*/  IADD3 R5, R5, -0x80, RZ ;  /* 0xffffff8005057810 */ /* 0x000fe20007ffe0ff */
[----:B-----5:R-:W-:Y:S01]  /*3bf0*/  HADD2.F32 R44, -RZ, R40.H0_H0 ;  /* 0x20000028ff2c7230 */ /* 0x020fe20000004100 */
[----:B------:R-:W-:Y:S01]  /*3c00*/  IADD3 R41, R41, -0x80, RZ ;  /* 0xffffff8029297810 */ /* 0x000fe20007ffe0ff */
[----:B------:R-:W-:Y:S01]  /*3c10*/  HADD2 R31, R60, R31 ;  /* 0x0000001f3c1f7230 */ /* 0x000fe20000000000 */
[----:B------:R1:W-:Y:S01]  /*3c20*/  I2F.F16 R53, R5 ;  /* 0x0000000500357306 */ /* 0x0003e20000200c00 */
[----:B0-----:R-:W-:-:S02]  /*3c30*/  HADD2.F32 R58, -RZ, R36.H0_H0 ;  /* 0x20000024ff3a7230 */ /* 0x001fc40000004100 */
[----:B------:R-:W-:Y:S01]  /*3c40*/  HADD2.F32 R60, -RZ, R38.H0_H0 ;  /* 0x20000026ff3c7230 */ /* 0x000fe20000004100 */
[----:B------:R-:W-:-:S04]  /*3c50*/  HFMA2.MMA R26, R45, 1, 1, R26 ;  /* 0x3c003c002d1a7835 */ /* 0x000fc8000000001a */
[----:B------:R0:W-:Y:S01]  /*3c60*/  I2F.F16 R59, R4 ;  /* 0x00000004003b7306 */ /* 0x0001e20000200c00 */
[-C--:B-1----:R-:W-:Y:S01]  /*3c70*/  FFMA.FTZ R5, R44, R46.reuse, RZ ;  /* 0x0000002e2c057223 */ /* 0x082fe200000100ff */
[----:B------:R-:W-:Y:S01]  /*3c80*/  IADD3 R18, R18, -0x80, RZ ;  /* 0xffffff8012127810 */ /* 0x000fe20007ffe0ff */
[----:B0-----:R-:W-:-:S05]  /*3c90*/  FFMA.FTZ R4, R43, R46, RZ ;  /* 0x0000002e2b047223 */ /* 0x001fca00000100ff */
[----:B------:R-:W0:Y:S01]  /*3ca0*/  I2F.F16 R35, R35 ;  /* 0x0000002300237306 */ /* 0x000e220000200c00 */
[----:B------:R-:W-:-:S07]  /*3cb0*/  FFMA.FTZ R36, R58, R47, R4 ;  /* 0x0000002f3a247223 */ /* 0x000fce0000010004 */
[----:B------:R1:W-:Y:S01]  /*3cc0*/  I2F.F16 R45, R41 ;  /* 0x00000029002d7306 */ /* 0x0003e20000200c00 */
[----:B------:R-:W-:-:S07]  /*3cd0*/  FFMA.FTZ R55, R52, R55, R50 ;  /* 0x0000003734377223 */ /* 0x000fce0000010032 */
[----:B------:R-:W5:Y:S01]  /*3ce0*/  I2F.F16 R37, R37 ;  /* 0x0000002500257306 */ /* 0x000f620000200c00 */
[----:B-1----:R-:W-:Y:S01]  /*3cf0*/  HADD2.F32 R41, -RZ, R17.H0_H0 ;  /* 0x20000011ff297230 */ /* 0x002fe20000004100 */
[----:B------:R-:W-:Y:S02]  /*3d00*/  FFMA.FTZ R17, R60, R47, R5 ;  /* 0x0000002f3c117223 */ /* 0x000fe40000010005 */
[----:B------:R-:W1:Y:S01]  /*3d10*/  LDS.64 R4, [UR4+0x120] ;  /* 0x00012004ff047984 */ /* 0x000e620008000a00 */
[----:B------:R-:W-:-:S03]  /*3d20*/  FMUL.FTZ R66, R21, R66 ;  /* 0x0000004215427220 */ /* 0x000fc60000410000 */
[----:B------:R-:W2:Y:S01]  /*3d30*/  I2F.F16 R18, R18 ;  /* 0x0000001200127306 */ /* 0x000ea20000200c00 */
[----:B------:R-:W-:Y:S01]  /*3d40*/  FMUL.FTZ R55, R22, R55 ;  /* 0x0000003716377220 */ /* 0x000fe20000410000 */
[----:B------:R-:W-:-:S06]  /*3d50*/  F2FP.PACK_AB R66, RZ, R66 ;  /* 0x00000042ff42723e */ /* 0x000fcc00000000ff */
[----:B------:R-:W2:Y:S01]  /*3d60*/  I2F.F16 R16, R16 ;  /* 0x0000001000107306 */ /* 0x000ea20000200c00 */
[----:B------:R-:W-:Y:S01]  /*3d70*/  F2FP.PACK_AB R55, RZ, R55 ;  /* 0x00000037ff37723e */ /* 0x000fe200000000ff */
[----:B0-----:R-:W-:-:S06]  /*3d80*/  HADD2.F32 R42, -RZ, R35.H0_H0 ;  /* 0x20000023ff2a7230 */ /* 0x001fcc0000004100 */
[----:B------:R-:W0:Y:S01]  /*3d90*/  I2F.F16 R34, R34 ;  /* 0x0000002200227306 */ /* 0x000e220000200c00 */
[----:B-----5:R-:W-:Y:S01]  /*3da0*/  HADD2.F32 R51, -RZ, R37.H0_H0 ;  /* 0x20000025ff337230 */ /* 0x020fe20000004100 */
[----:B------:R-:W-:Y:S01]  /*3db0*/  PRMT R66, R66, 0x5410, R55 ;  /* 0x0000541042427816 */ /* 0x000fe20000000037 */
[-C--:B------:R-:W-:Y:S01]  /*3dc0*/  FFMA.FTZ R38, R41, R46.reuse, RZ ;  /* 0x0000002e29267223 */ /* 0x080fe200000100ff */
[----:B------:R-:W-:Y:S01]  /*3dd0*/  HADD2.F32 R55, -RZ, R45.H0_H0 ;  /* 0x2000002dff377230 */ /* 0x000fe20000004100 */
[----:B------:R-:W-:Y:S01]  /*3de0*/  FFMA.FTZ R46, R42, R46, RZ ;  /* 0x0000002e2a2e7223 */ /* 0x000fe200000100ff */
[----:B------:R-:W-:Y:S01]  /*3df0*/  HADD2.F32 R48, -RZ, R19.H0_H0 ;  /* 0x20000013ff307230 */ /* 0x000fe20000004100 */
[----:B------:R-:W-:Y:S01]  /*3e00*/  FFMA.FTZ R38, R51, R47, R38 ;  /* 0x0000002f33267223 */ /* 0x000fe20000010026 */
[----:B------:R-:W-:Y:S02]  /*3e10*/  HADD2.F32 R53, -RZ, R53.H0_H0 ;  /* 0x20000035ff357230 */ /* 0x000fe40000004100 */
[----:B------:R-:W-:-:S02]  /*3e20*/  HADD2.F32 R57, -RZ, R57.H0_H0 ;  /* 0x20000039ff397230 */ /* 0x000fc40000004100 */
[----:B------:R-:W-:Y:S01]  /*3e30*/  HADD2.F32 R59, -RZ, R59.H0_H0 ;  /* 0x2000003bff3b7230 */ /* 0x000fe20000004100 */
[----:B------:R-:W-:Y:S01]  /*3e40*/  FFMA.FTZ R47, R55, R47, R46 ;  /* 0x0000002f372f7223 */ /* 0x000fe2000001002e */
[----:B--2---:R-:W-:Y:S02]  /*3e50*/  HADD2.F32 R52, -RZ, R18.H0_H0 ;  /* 0x20000012ff347230 */ /* 0x004fe40000004100 */
[----:B------:R-:W-:Y:S01]  /*3e60*/  HADD2.F32 R61, -RZ, R16.H0_H0 ;  /* 0x20000010ff3d7230 */ /* 0x000fe20000004100 */
[-C--:B------:R-:W-:Y:S01]  /*3e70*/  FFMA.FTZ R37, R53, R48.reuse, R38 ;  /* 0x0000003035257223 */ /* 0x080fe20000010026 */
[----:B----4-:R-:W-:Y:S01]  /*3e80*/  HADD2.F32 R16, -RZ, R6.H0_H0 ;  /* 0x20000006ff107230 */ /* 0x010fe20000004100 */
[-C--:B------:R-:W-:Y:S01]  /*3e90*/  FFMA.FTZ R36, R57, R48.reuse, R36 ;  /* 0x0000003039247223 */ /* 0x080fe20000010024 */
[----:B------:R-:W-:Y:S01]  /*3ea0*/  HADD2.F32 R19, -RZ, R19.H1_H1 ;  /* 0x30000013ff137230 */ /* 0x000fe20000004100 */
[-C--:B------:R-:W-:Y:S01]  /*3eb0*/  FFMA.FTZ R38, R59, R48.reuse, R17 ;  /* 0x000000303b267223 */ /* 0x080fe20000010011 */
[----:B------:R-:W-:Y:S01]  /*3ec0*/  HADD2.F32 R56, -RZ, R32.H0_H0 ;  /* 0x20000020ff387230 */ /* 0x000fe20000004100 */
[----:B------:R-:W-:Y:S01]  /*3ed0*/  FFMA.FTZ R48, R52, R48, R47 ;  /* 0x0000003034307223 */ /* 0x000fe2000001002f */
[----:B------:R-:W-:Y:S01]  /*3ee0*/  HADD2.F32 R54, -RZ, R33.H0_H0 ;  /* 0x20000021ff367230 */ /* 0x000fe20000004100 */
[----:B------:R-:W-:Y:S01]  /*3ef0*/  LEA.HI R17, R9, 0xffffff80, RZ, 0x8 ;  /* 0xffffff8009117811 */ /* 0x000fe200078f40ff */
[----:B0-----:R-:W-:-:S02]  /*3f00*/  HADD2.F32 R45, -RZ, R34.H0_H0 ;  /* 0x20000022ff2d7230 */ /* 0x001fc40000004100 */
[----:B------:R-:W-:Y:S02]  /*3f10*/  HADD2.F32 R18, -RZ, R6.H1_H1 ;  /* 0x30000006ff127230 */ /* 0x000fe40000004100 */
[--C-:B------:R-:W-:Y:S02]  /*3f20*/  HADD2.F32 R32, -RZ, R7.reuse.H0_H0 ;  /* 0x20000007ff207230 */ /* 0x100fe40000004100 */
[----:B------:R-:W-:Y:S01]  /*3f30*/  HADD2.F32 R47, -RZ, R7.H1_H1 ;  /* 0x30000007ff2f7230 */ /* 0x000fe20000004100 */
[----:B------:R-:W-:Y:S01]  /*3f40*/  FFMA.FTZ R7, R43, R16, RZ ;  /* 0x000000102b077223 */ /* 0x000fe200000100ff */
[----:B------:R0:W-:Y:S01]  /*3f50*/  I2F.F16 R34, R17 ;  /* 0x0000001100227306 */ /* 0x0001e20000200c00 */
[----:B------:R-:W-:Y:S02]  /*3f60*/  FFMA.FTZ R33, R16, R42, RZ ;  /* 0x0000002a10217223 */ /* 0x000fe400000100ff */
[-C--:B------:R-:W-:Y:S02]  /*3f70*/  FFMA.FTZ R40, R61, R19.reuse, R36 ;  /* 0x000000133d287223 */ /* 0x080fe40000010024 */
[----:B------:R-:W-:-:S02]  /*3f80*/  FFMA.FTZ R37, R56, R19, R37 ;  /* 0x0000001338257223 */ /* 0x000fc40000010025 */
[-C--:B------:R-:W-:Y:S02]  /*3f90*/  FFMA.FTZ R38, R54, R19.reuse, R38 ;  /* 0x0000001336267223 */ /* 0x080fe40000010026 */
[----:B------:R-:W-:Y:S02]  /*3fa0*/  FFMA.FTZ R39, R45, R19, R48 ;  /* 0x000000132d277223 */ /* 0x000fe40000010030 */
[C---:B0-----:R-:W-:Y:S02]  /*3fb0*/  FFMA.FTZ R17, R16.reuse, R41, RZ ;  /* 0x0000002910117223 */ /* 0x041fe400000100ff */
[----:B------:R-:W-:Y:S02]  /*3fc0*/  FFMA.FTZ R19, R16, R44, RZ ;  /* 0x0000002c10137223 */ /* 0x000fe400000100ff */
[----:B------:R-:W-:Y:S02]  /*3fd0*/  FFMA.FTZ R16, R58, R18, R7 ;  /* 0x000000123a107223 */ /* 0x000fe40000010007 */
[----:B------:R-:W-:-:S02]  /*3fe0*/  FFMA.FTZ R7, R18, R55, R33 ;  /* 0x0000003712077223 */ /* 0x000fc40000010021 */
[C---:B------:R-:W-:Y:S02]  /*3ff0*/  FFMA.FTZ R17, R18.reuse, R51, R17 ;  /* 0x0000003312117223 */ /* 0x040fe40000010011 */
[----:B------:R-:W-:Y:S01]  /*4000*/  FFMA.FTZ R19, R18, R60, R19 ;  /* 0x0000003c12137223 */ /* 0x000fe20000010013 */
[----:B------:R-:W-:Y:S01]  /*4010*/  LOP3.LUT R6, R8, 0xff, RZ, 0xc0, !PT ;  /* 0x000000ff08067812 */ /* 0x000fe200078ec0ff */
[C---:B------:R-:W-:Y:S01]  /*4020*/  FFMA.FTZ R18, R32.reuse, R52, R7 ;  /* 0x0000003420127223 */ /* 0x040fe20000010007 */
[----:B------:R-:W-:Y:S01]  /*4030*/  LOP3.LUT R7, R9, 0xff, RZ, 0xc0, !PT ;  /* 0x000000ff09077812 */ /* 0x000fe200078ec0ff */
[----:B------:R-:W-:Y:S01]  /*4040*/  FFMA.FTZ R16, R57, R32, R16 ;  /* 0x0000002039107223 */ /* 0x000fe20000010010 */
[----:B-1----:R-:W-:Y:S01]  /*4050*/  HADD2.F32 R49, -RZ, R4.H0_H0 ;  /* 0x20000004ff317230 */ /* 0x002fe20000004100 */
[----:B------:R-:W-:Y:S01]  /*4060*/  FFMA.FTZ R17, R32, R53, R17 ;  /* 0x0000003520117223 */ /* 0x000fe20000010011 */
[----:B------:R-:W-:Y:S01]  /*4070*/  LOP3.LUT R48, R10, 0xff, RZ, 0xc0, !PT ;  /* 0x000000ff0a307812 */ /* 0x000fe200078ec0ff */
[----:B------:R-:W-:Y:S01]  /*4080*/  FFMA.FTZ R33, R32, R59, R19 ;  /* 0x0000003b20217223 */ /* 0x000fe20000010013 */
[----:B------:R-:W-:-:S02]  /*4090*/  IADD3 R6, R6, -0x80, RZ ;  /* 0xffffff8006067810 */ /* 0x000fc40007ffe0ff */
[----:B------:R-:W-:Y:S01]  /*40a0*/  IADD3 R7, R7, -0x80, RZ ;  /* 0xffffff8007077810 */ /* 0x000fe20007ffe0ff */
[----:B------:R-:W-:Y:S01]  /*40b0*/  HADD2 R25, R66, R25 ;  /* 0x0000001942197230 */ /* 0x000fe20000000000 */
[----:B------:R-:W-:Y:S01]  /*40c0*/  FFMA.FTZ R19, R61, R47, R16 ;  /* 0x0000002f3d137223 */ /* 0x000fe20000010010 */
[----:B------:R-:W-:Y:S01]  /*40d0*/  HADD2.F32 R50, -RZ, R4.H1_H1 ;  /* 0x30000004ff327230 */ /* 0x000fe20000004100 */
[C---:B------:R-:W-:Y:S01]  /*40e0*/  FFMA.FTZ R32, R47.reuse, R56, R17 ;  /* 0x000000382f207223 */ /* 0x040fe20000010011 */
[----:B------:R-:W-:Y:S01]  /*40f0*/  IADD3 R62, R48, -0x80, RZ ;  /* 0xffffff80303e7810 */ /* 0x000fe20007ffe0ff */
[C---:B------:R-:W-:Y:S01]  /*4100*/  FFMA.FTZ R33, R47.reuse, R54, R33 ;  /* 0x000000362f217223 */ /* 0x040fe20000010021 */
[----:B------:R0:W1:Y:S01]  /*4110*/  I2F.F16 R46, R6 ;  /* 0x00000006002e7306 */ /* 0x0000620000200c00 */
[----:B------:R-:W-:Y:S01]  /*4120*/  FFMA.FTZ R18, R47, R45, R18 ;  /* 0x0000002d2f127223 */ /* 0x000fe20000010012 */
[--C-:B------:R-:W-:Y:S01]  /*4130*/  HADD2.F32 R66, -RZ, R5.reuse.H0_H0 ;  /* 0x20000005ff427230 */ /* 0x100fe20000004100 */
[-C--:B------:R-:W-:Y:S01]  /*4140*/  FFMA.FTZ R48, R42, R49.reuse, RZ ;  /* 0x000000312a307223 */ /* 0x080fe200000100ff */
[----:B------:R-:W-:Y:S01]  /*4150*/  HADD2.F32 R67, -RZ, R5.H1_H1 ;  /* 0x30000005ff437230 */ /* 0x000fe20000004100 */
[----:B------:R-:W-:Y:S01]  /*4160*/  SHF.R.U32.HI R4, RZ, 0x8, R8 ;  /* 0x00000008ff047819 */ /* 0x000fe20000011608 */
[-C--:B------:R-:W-:Y:S01]  /*4170*/  FFMA.FTZ R63, R43, R49.reuse, RZ ;  /* 0x000000312b3f7223 */ /* 0x080fe200000100ff */
[----:B------:R-:W-:Y:S01]  /*4180*/  LOP3.LUT R5, R11, 0xff, RZ, 0xc0, !PT ;  /* 0x000000ff0b057812 */ /* 0x000fe200078ec0ff */
[----:B------:R2:W4:Y:S01]  /*4190*/  I2F.F16 R47, R7 ;  /* 0x00000007002f7306 */ /* 0x0005220000200c00 */
[----:B0-----:R-:W-:-:S02]  /*41a0*/  FFMA.FTZ R6, R41, R49, RZ ;  /* 0x0000003129067223 */ /* 0x001fc400000100ff */
[----:B------:R-:W-:Y:S01]  /*41b0*/  IMAD.WIDE R2, R23, c[0x0][0x18c], R2 ;  /* 0x0000630017027a25 */ /* 0x000fe200078e0202 */
[----:B------:R-:W-:Y:S01]  /*41c0*/  LEA.HI R35, R8, 0xffffff80, RZ, 0x8 ;  /* 0xffffff8008237811 */ /* 0x000fe200078f40ff */
[----:B------:R-:W0:Y:S02]  /*41d0*/  LDS.64 R16, [UR4+0x1a0] ;  /* 0x0001a004ff107984 */ /* 0x000e240008000a00 */
[----:B--2---:R-:W-:Y:S02]  /*41e0*/  FFMA.FTZ R7, R44, R49, RZ ;  /* 0x000000312c077223 */ /* 0x004fe400000100ff */
[-C--:B------:R-:W-:Y:S01]  /*41f0*/  FFMA.FTZ R69, R55, R50.reuse, R48 ;  /* 0x0000003237457223 */ /* 0x080fe20000010030 */
[----:B------:R-:W-:Y:S01]  /*4200*/  SHF.R.U32.HI R48, RZ, 0x10, R8 ;  /* 0x00000010ff307819 */ /* 0x000fe20000011608 */
[-C--:B------:R-:W-:Y:S01]  /*4210*/  FFMA.FTZ R64, R58, R50.reuse, R63 ;  /* 0x000000323a407223 */ /* 0x080fe2000001003f */
[----:B------:R-:W-:Y:S01]  /*4220*/  IADD3 R63, R5, -0x80, RZ ;  /* 0xffffff80053f7810 */ /* 0x000fe20007ffe0ff */
[-C--:B------:R-:W-:Y:S01]  /*4230*/  FFMA.FTZ R49, R51, R50.reuse, R6 ;  /* 0x0000003233317223 */ /* 0x080fe20000010006 */
[----:B------:R-:W-:Y:S01]  /*4240*/  LOP3.LUT R8, R4, 0xff, RZ, 0xc0, !PT ;  /* 0x000000ff04087812 */ /* 0x000fe200078ec0ff */
[----:B------:R-:W-:-:S02]  /*4250*/  FFMA.FTZ R65, R60, R50, R7 ;  /* 0x000000323c417223 */ /* 0x000fc40000010007 */
[----:B------:R2:W5:Y:S01]  /*4260*/  LDG.E.128.CONSTANT R4, [R2.64] ;  /* 0x0000000602047981 */ /* 0x000562000c1e9d00 */
[----:B------:R-:W-:-:S04]  /*4270*/  IMAD.WIDE R108, R23, c[0x0][0x18c], R2 ;  /* 0x00006300176c7a25 */ /* 0x000fc800078e0202 */
[-C--:B------:R-:W-:Y:S02]  /*4280*/  FFMA.FTZ R50, R57, R66.reuse, R64 ;  /* 0x0000004239327223 */ /* 0x080fe40000010040 */
[-C--:B------:R-:W-:Y:S02]  /*4290*/  FFMA.FTZ R49, R53, R66.reuse, R49 ;  /* 0x0000004235317223 */ /* 0x080fe40000010031 */
[-C--:B------:R-:W-:Y:S01]  /*42a0*/  FFMA.FTZ R23, R59, R66.reuse, R65 ;  /* 0x000000423b177223 */ /* 0x080fe20000010041 */
[----:B--2---:R-:W2:Y:S01]  /*42b0*/  LDS.64 R2, [UR4+0xa8] ;  /* 0x0000a804ff027984 */ /* 0x004ea20008000a00 */
[----:B------:R-:W-:Y:S01]  /*42c0*/  FFMA.FTZ R66, R52, R66, R69 ;  /* 0x0000004234427223 */ /* 0x000fe20000010045 */
[----:B------:R-:W-:Y:S01]  /*42d0*/  LOP3.LUT R65, R48, 0xff, RZ, 0xc0, !PT ;  /* 0x000000ff30417812 */ /* 0x000fe200078ec0ff */
[-C--:B------:R-:W-:Y:S02]  /*42e0*/  FFMA.FTZ R48, R61, R67.reuse, R50 ;  /* 0x000000433d307223 */ /* 0x080fe40000010032 */
[----:B------:R-:W-:-:S02]  /*42f0*/  FFMA.FTZ R50, R56, R67, R49 ;  /* 0x0000004338327223 */ /* 0x000fc40000010031 */
[-C--:B------:R-:W-:Y:S01]  /*4300*/  FFMA.FTZ R49, R45, R67.reuse, R66 ;  /* 0x000000432d317223 */ /* 0x080fe20000010042 */
[--C-:B------:R-:W-:Y:S02]  /*4310*/  SHF.R.U32.HI R66, RZ, 0x8, R9.reuse ;  /* 0x00000008ff427819 */ /* 0x100fe40000011609 */
[----:B------:R-:W-:Y:S01]  /*4320*/  SHF.R.U32.HI R9, RZ, 0x10, R9 ;  /* 0x00000010ff097819 */ /* 0x000fe20000011609 */
[----:B------:R-:W-:Y:S01]  /*4330*/  FFMA.FTZ R23, R54, R67, R23 ;  /* 0x0000004336177223 */ /* 0x000fe20000010017 */
[----:B------:R-:W-:Y:S02]  /*4340*/  IADD3 R8, R8, -0x80, RZ ;  /* 0xffffff8008087810 */ /* 0x000fe40007ffe0ff */
[----:B------:R-:W-:Y:S01]  /*4350*/  LOP3.LUT R9, R9, 0xff, RZ, 0xc0, !PT ;  /* 0x000000ff09097812 */ /* 0x000fe200078ec0ff */
[----:B0-----:R-:W-:Y:S01]  /*4360*/  HADD2.F32 R67, -RZ, R16.H0_H0 ;  /* 0x20000010ff437230 */ /* 0x001fe20000004100 */
[----:B------:R0:W-:Y:S02]  /*4370*/  I2F.F16 R64, R8 ;  /* 0x0000000800407306 */ /* 0x0001e40000200c00 */
[----:B------:R-:W-:Y:S01]  /*4380*/  IADD3 R9, R9, -0x80, RZ ;  /* 0xffffff8009097810 */ /* 0x000fe20007ffe0ff */
[----:B------:R-:W-:-:S02]  /*4390*/  HADD2.F32 R68, -RZ, R17.H0_H0 ;  /* 0x20000011ff447230 */ /* 0x000fc40000004100 */
[----:B------:R-:W-:Y:S01]  /*43a0*/  HADD2.F32 R69, -RZ, R17.H1_H1 ;  /* 0x30000011ff457230 */ /* 0x000fe20000004100 */
[-C--:B------:R-:W-:Y:S01]  /*43b0*/  FFMA.FTZ R17, R41, R67.reuse, RZ ;  /* 0x0000004329117223 */ /* 0x080fe200000100ff */
[----:B------:R-:W-:Y:S01]  /*43c0*/  HADD2.F32 R16, -RZ, R16.H1_H1 ;  /* 0x30000010ff107230 */ /* 0x000fe20000004100 */
[----:B0-----:R-:W-:Y:S01]  /*43d0*/  SHF.R.U32.HI R8, RZ, 0x8, R10 ;  /* 0x00000008ff087819 */ /* 0x001fe2000001160a */
[----:B------:R0:W-:Y:S03]  /*43e0*/  I2F.F16 R41, R9 ;  /* 0x0000000900297306 */ /* 0x0001e60000200c00 */
[----:B------:R-:W-:Y:S01]  /*43f0*/  LOP3.LUT R8, R8, 0xff, RZ, 0xc0, !PT ;  /* 0x000000ff08087812 */ /* 0x000fe200078ec0ff */
[-C--:B------:R-:W-:Y:S01]  /*4400*/  FFMA.FTZ R42, R42, R67.reuse, RZ ;  /* 0x000000432a2a7223 */ /* 0x080fe200000100ff */
[----:B0-----:R-:W-:Y:S01]  /*4410*/  SHF.R.U32.HI R9, RZ, 0x8, R11 ;  /* 0x00000008ff097819 */ /* 0x001fe2000001160b */
[-C--:B------:R-:W-:Y:S01]  /*4420*/  FFMA.FTZ R43, R43, R67.reuse, RZ ;  /* 0x000000432b2b7223 */ /* 0x080fe200000100ff */
[----:B------:R-:W-:Y:S01]  /*4430*/  IADD3 R8, R8, -0x80, RZ ;  /* 0xffffff8008087810 */ /* 0x000fe20007ffe0ff */
[----:B------:R-:W-:Y:S01]  /*4440*/  FFMA.FTZ R71, R44, R67, RZ ;  /* 0x000000432c477223 */ /* 0x000fe200000100ff */
[----:B------:R-:W-:Y:S01]  /*4450*/  LOP3.LUT R9, R9, 0xff, RZ, 0xc0, !PT ;  /* 0x000000ff09097812 */ /* 0x000fe200078ec0ff */
[----:B------:R-:W-:-:S02]  /*4460*/  FFMA.FTZ R17, R51, R16, R17 ;  /* 0x0000001033117223 */ /* 0x000fc40000010011 */
[-C--:B------:R-:W-:Y:S02]  /*4470*/  FFMA.FTZ R58, R58, R16.reuse, R43 ;  /* 0x000000103a3a7223 */ /* 0x080fe4000001002b */
[-C--:B------:R-:W-:Y:S02]  /*4480*/  FFMA.FTZ R71, R60, R16.reuse, R71 ;  /* 0x000000103c477223 */ /* 0x080fe40000010047 */
[----:B------:R-:W-:Y:S01]  /*4490*/  FFMA.FTZ R55, R55, R16, R42 ;  /* 0x0000001037377223 */ /* 0x000fe2000001002a */
[----:B------:R-:W-:Y:S01]  /*44a0*/  IADD3 R16, R9, -0x80, RZ ;  /* 0xffffff8009107810 */ /* 0x000fe20007ffe0ff */
[----:B------:R-:W-:Y:S01]  /*44b0*/  FFMA.FTZ R17, R53, R68, R17 ;  /* 0x0000004435117223 */ /* 0x000fe20000010011 */
[----:B------:R0:W-:Y:S01]  /*44c0*/  I2F.F16 R42, R8 ;  /* 0x00000008002a7306 */ /* 0x0001e20000200c00 */
[----:B------:R-:W-:Y:S02]  /*44d0*/  LOP3.LUT R66, R66, 0xff, RZ, 0xc0, !PT ;  /* 0x000000ff42427812 */ /* 0x000fe400078ec0ff */
[----:B------:R-:W-:Y:S01]  /*44e0*/  FFMA.FTZ R56, R56, R69, R17 ;  /* 0x0000004538387223 */ /* 0x000fe20000010011 */
[----:B------:R-:W-:Y:S01]  /*44f0*/  SHF.R.U32.HI R17, RZ, 0x10, R11 ;  /* 0x00000010ff117819 */ /* 0x000fe2000001160b */
[----:B0-----:R-:W0:Y:S01]  /*4500*/  LDS.64 R8, [UR4+0x128] ;  /* 0x00012804ff087984 */ /* 0x001e220008000a00 */
[----:B------:R-:W-:-:S02]  /*4510*/  LEA.HI R36, R10, 0xffffff80, RZ, 0x8 ;  /* 0xffffff800a247811 */ /* 0x000fc400078f40ff */
[----:B------:R-:W0:Y:S01]  /*4520*/  I2F.F16 R62, R62 ;  /* 0x0000003e003e7306 */ /* 0x000e220000200c00 */
[----:B------:R-:W-:Y:S02]  /*4530*/  SHF.R.U32.HI R10, RZ, 0x10, R10 ;  /* 0x00000010ff0a7819 */ /* 0x000fe4000001160a */
[----:B------:R-:W-:Y:S02]  /*4540*/  IADD3 R66, R66, -0x80, RZ ;  /* 0xffffff8042427810 */ /* 0x000fe40007ffe0ff */
[----:B------:R-:W-:Y:S01]  /*4550*/  LOP3.LUT R17, R17, 0xff, RZ, 0xc0, !PT ;  /* 0x000000ff11117812 */ /* 0x000fe200078ec0ff */
[--C-:B--2---:R-:W-:Y:S01]  /*4560*/  HADD2.F32 R51, -RZ, R2.reuse.H0_H0 ;  /* 0x20000002ff337230 */ /* 0x104fe20000004100 */
[----:B------:R-:W-:Y:S01]  /*4570*/  LOP3.LUT R10, R10, 0xff, RZ, 0xc0, !PT ;  /* 0x000000ff0a0a7812 */ /* 0x000fe200078ec0ff */
[----:B------:R-:W2:Y:S01]  /*4580*/  I2F.F16 R63, R63 ;  /* 0x0000003f003f7306 */ /* 0x000ea20000200c00 */
[----:B------:R-:W-:Y:S01]  /*4590*/  HADD2.F32 R53, -RZ, R2.H1_H1 ;  /* 0x30000002ff357230 */ /* 0x000fe20000004100 */
[----:B------:R-:W-:-:S02]  /*45a0*/  IADD3 R2, R17, -0x80, RZ ;  /* 0xffffff8011027810 */ /* 0x000fc40007ffe0ff */
[----:B------:R-:W-:Y:S02]  /*45b0*/  IADD3 R65, R65, -0x80, RZ ;  /* 0xffffff8041417810 */ /* 0x000fe40007ffe0ff */
[----:B------:R-:W-:Y:S02]  /*45c0*/  IADD3 R10, R10, -0x80, RZ ;  /* 0xffffff800a0a7810 */ /* 0x000fe40007ffe0ff */
[----:B------:R-:W0:Y:S01]  /*45d0*/  I2F.F16 R66, R66 ;  /* 0x0000004200427306 */ /* 0x000e220000200c00 */
[----:B------:R-:W-:-:S07]  /*45e0*/  LEA.HI R11, R11, 0xffffff80, RZ, 0x8 ;  /* 0xffffff800b0b7811 */ /* 0x000fce00078f40ff */
[----:B------:R-:W0:Y:S01]  /*45f0*/  I2F.F16 R44, R16 ;  /* 0x00000010002c7306 */ /* 0x000e220000200c00 */
[----:B------:R-:W-:Y:S01]  /*4600*/  FFMA.FTZ R52, R52, R68, R55 ;  /* 0x0000004434347223 */ /* 0x000fe20000010037 */
[----:B-1----:R-:W-:-:S06]  /*4610*/  HADD2.F32 R46, -RZ, R46.H0_H0 ;  /* 0x2000002eff2e7230 */ /* 0x002fcc0000004100 */
[----:B------:R-:W1:Y:S01]  /*4620*/  I2F.F16 R2, R2 ;  /* 0x0000000200027306 */ /* 0x000e620000200c00 */
[----:B------:R-:W-:Y:S01]  /*4630*/  FFMA.FTZ R58, R57, R68, R58 ;  /* 0x00000044393a7223 */ /* 0x000fe2000001003a */
[----:B----4-:R-:W-:-:S06]  /*4640*/  HADD2.F32 R47, -RZ, R47.H0_H0 ;  /* 0x2000002fff2f7230 */ /* 0x010fcc0000004100 */
[----:B------:R-:W4:Y:S01]  /*4650*/  I2F.F16 R65, R65 ;  /* 0x0000004100417306 */ /* 0x000f220000200c00 */
[----:B0-----:R-:W-:-:S07]  /*4660*/  HADD2.F32 R62, -RZ, R62.H0_H0 ;  /* 0x2000003eff3e7230 */ /* 0x001fce0000004100 */
[----:B------:R2:W0:Y:S01]  /*4670*/  I2F.F16 R43, R10 ;  /* 0x0000000a002b7306 */ /* 0x0004220000200c00 */
[-C--:B------:R-:W-:Y:S01]  /*4680*/  FFMA.FTZ R45, R45, R69.reuse, R52 ;  /* 0x000000452d2d7223 */ /* 0x080fe20000010034 */
[----:B------:R-:W-:Y:S01]  /*4690*/  HADD2.F32 R52, -RZ, R3.H0_H0 ;  /* 0x20000003ff347230 */ /* 0x000fe20000004100 */
[----:B------:R-:W-:-:S05]  /*46a0*/  FFMA.FTZ R61, R61, R69, R58 ;  /* 0x000000453d3d7223 */ /* 0x000fca000001003a */
[----:B------:R-:W0:Y:S01]  /*46b0*/  I2F.F16 R35, R35 ;  /* 0x0000002300237306 */ /* 0x000e220000200c00 */
[----:B--2---:R-:W-:Y:S01]  /*46c0*/  HADD2.F32 R10, -RZ, R63.H0_H0 ;  /* 0x2000003fff0a7230 */ /* 0x004fe20000004100 */
[----:B------:R-:W-:Y:S01]  /*46d0*/  FFMA.FTZ R57, R47, R51, R37 ;  /* 0x000000332f397223 */ /* 0x000fe20000010025 */
[----:B------:R-:W-:-:S05]  /*46e0*/  HADD2.F32 R55, -RZ, R3.H1_H1 ;  /* 0x30000003ff377230 */ /* 0x000fca0000004100 */
[----:B------:R-:W2:Y:S01]  /*46f0*/  I2F.F16 R36, R36 ;  /* 0x0000002400247306 */ /* 0x000ea20000200c00 */
[----:B------:R-:W-:-:S07]  /*4700*/  FFMA.FTZ R3, R46, R51, R40 ;  /* 0x000000332e037223 */ /* 0x000fce0000010028 */
[----:B------:R-:W0:Y:S01]  /*4710*/  I2F.F16 R11, R11 ;  /* 0x0000000b000b7306 */ /* 0x000e220000200c00 */
[-C--:B------:R-:W-:Y:S01]  /*4720*/  FFMA.FTZ R58, R62, R51.reuse, R38 ;  /* 0x000000333e3a7223 */ /* 0x080fe20000010026 */
[----:B------:R-:W-:Y:S02]  /*4730*/  HADD2.F32 R16, -RZ, R64.H0_H0 ;  /* 0x20000040ff107230 */ /* 0x000fe40000004100 */
[----:B------:R-:W-:Y:S02]  /*4740*/  HADD2.F32 R38, -RZ, R66.H0_H0 ;  /* 0x20000042ff267230 */ /* 0x000fe40000004100 */
[----:B------:R-:W-:Y:S02]  /*4750*/  HADD2.F32 R37, -RZ, R41.H0_H0 ;  /* 0x20000029ff257230 */ /* 0x000fe40000004100 */
[----:B------:R-:W-:Y:S01]  /*4760*/  HADD2.F32 R40, -RZ, R42.H0_H0 ;  /* 0x2000002aff287230 */ /* 0x000fe20000004100 */
[----:B------:R-:W-:Y:S01]  /*4770*/  FFMA.FTZ R60, R10, R51, R39 ;  /* 0x000000330a3c7223 */ /* 0x000fe20000010027 */
[----:B------:R-:W-:Y:S01]  /*4780*/  HADD2.F32 R41, -RZ, R44.H0_H0 ;  /* 0x2000002cff297230 */ /* 0x000fe20000004100 */
[-C--:B------:R-:W-:Y:S01]  /*4790*/  FFMA.FTZ R57, R38, R53.reuse, R57 ;  /* 0x0000003526397223 */ /* 0x080fe20000010039 */
[----:B-1----:R-:W-:Y:S01]  /*47a0*/  HADD2.F32 R42, -RZ, R2.H0_H0 ;  /* 0x20000002ff2a7230 */ /* 0x002fe20000004100 */
[-C--:B------:R-:W-:Y:S01]  /*47b0*/  FFMA.FTZ R2, R16, R53.reuse, R3 ;  /* 0x0000003510027223 */ /* 0x080fe20000010003 */
[----:B----4-:R-:W-:Y:S01]  /*47c0*/  HADD2.F32 R17, -RZ, R65.H0_H0 ;  /* 0x20000041ff117230 */ /* 0x010fe20000004100 */
[-C--:B------:R-:W-:Y:S01]  /*47d0*/  FFMA.FTZ R58, R40, R53.reuse, R58 ;  /* 0x00000035283a7223 */ /* 0x080fe2000001003a */
[----:B0-----:R-:W-:Y:S01]  /*47e0*/  HADD2.F32 R39, -RZ, R43.H0_H0 ;  /* 0x2000002bff277230 */ /* 0x001fe20000004100 */
        /* <DEDUP_REMOVED lines=26> */
[----:B------:R-:W-:-:S02]  /*4990*/  FFMA.FTZ R23, R39, R2, R23 ;  /* 0x0000000227177223 */ /* 0x000fc40000010017 */
[-C--:B------:R-:W-:Y:S02]  /*49a0*/  FFMA.FTZ R48, R17, R2.reuse, R48 ;  /* 0x0000000211307223 */ /* 0x080fe40000010030 */
[-C--:B------:R-:W-:Y:S02]  /*49b0*/  FFMA.FTZ R50, R37, R2.reuse, R50 ;  /* 0x0000000225327223 */ /* 0x080fe40000010032 */
[----:B------:R-:W-:Y:S02]  /*49c0*/  FFMA.FTZ R55, R42, R2, R55 ;  /* 0x000000022a377223 */ /* 0x000fe40000010037 */
[----:B------:R-:W-:Y:S02]  /*49d0*/  FFMA.FTZ R2, R36, R44, R23 ;  /* 0x0000002c24027223 */ /* 0x000fe40000010017 */
[----:B------:R-:W-:Y:S02]  /*49e0*/  FMUL.FTZ R3, R0, R3 ;  /* 0x0000000300037220 */ /* 0x000fe40000410000 */
[----:B------:R-:W-:-:S02]  /*49f0*/  FMUL.FTZ R2, R21, R2 ;  /* 0x0000000215027220 */ /* 0x000fc40000410000 */
[----:B------:R-:W-:Y:S01]  /*4a00*/  FFMA.FTZ R49, R35, R44, R48 ;  /* 0x0000002c23317223 */ /* 0x000fe20000010030 */
[----:B------:R-:W-:Y:S02]  /*4a10*/  F2FP.PACK_AB R23, RZ, R3 ;  /* 0x00000003ff17723e */ /* 0x000fe400000000ff */
[----:B------:R-:W-:Y:S01]  /*4a20*/  F2FP.PACK_AB R48, RZ, R2 ;  /* 0x00000002ff30723e */ /* 0x000fe200000000ff */
[-C--:B------:R-:W-:Y:S01]  /*4a30*/  FFMA.FTZ R51, R43, R44.reuse, R50 ;  /* 0x0000002c2b337223 */ /* 0x080fe20000010032 */
[----:B------:R-:W1:Y:S01]  /*4a40*/  LDS.64 R2, [UR4+0x1a8] ;  /* 0x0001a804ff027984 */ /* 0x000e620008000a00 */
[----:B------:R-:W-:Y:S02]  /*4a50*/  FMUL.FTZ R49, R0, R49 ;  /* 0x0000003100317220 */ /* 0x000fe40000410000 */
[----:B------:R-:W-:Y:S02]  /*4a60*/  FMUL.FTZ R51, R20, R51 ;  /* 0x0000003314337220 */ /* 0x000fe40000410000 */
[----:B------:R-:W-:Y:S01]  /*4a70*/  FFMA.FTZ R55, R34, R44, R55 ;  /* 0x0000002c22377223 */ /* 0x000fe20000010037 */
[----:B------:R-:W-:-:S02]  /*4a80*/  F2FP.PACK_AB R49, RZ, R49 ;  /* 0x00000031ff31723e */ /* 0x000fc400000000ff */
[----:B------:R-:W-:Y:S01]  /*4a90*/  F2FP.PACK_AB R51, RZ, R51 ;  /* 0x00000033ff33723e */ /* 0x000fe200000000ff */
[----:B------:R-:W-:-:S03]  /*4aa0*/  FMUL.FTZ R55, R22, R55 ;  /* 0x0000003716377220 */ /* 0x000fc60000410000 */
[----:B------:R-:W-:Y:S01]  /*4ab0*/  PRMT R49, R49, 0x5410, R51 ;  /* 0x0000541031317816 */ /* 0x000fe20000000033 */
[----:B------:R-:W-:Y:S01]  /*4ac0*/  FMUL.FTZ R11, R20, R11 ;  /* 0x0000000b140b7220 */ /* 0x000fe20000410000 */
[----:B------:R-:W-:Y:S01]  /*4ad0*/  F2FP.PACK_AB R55, RZ, R55 ;  /* 0x00000037ff37723e */ /* 0x000fe200000000ff */
[----:B------:R-:W-:Y:S02]  /*4ae0*/  FMUL.FTZ R58, R21, R58 ;  /* 0x0000003a153a7220 */ /* 0x000fe40000410000 */
[----:B------:R-:W-:Y:S01]  /*4af0*/  FMUL.FTZ R53, R22, R53 ;  /* 0x0000003516357220 */ /* 0x000fe20000410000 */
[----:B------:R-:W-:Y:S01]  /*4b00*/  PRMT R48, R48, 0x5410, R55 ;  /* 0x0000541030307816 */ /* 0x000fe20000000037 */
[----:B------:R-:W-:Y:S01]  /*4b10*/  HFMA2.MMA R29, R49, 1, 1, R29 ;  /* 0x3c003c00311d7835 */ /* 0x000fe2000000001d */
[----:B------:R-:W-:Y:S01]  /*4b20*/  F2FP.PACK_AB R44, RZ, R11 ;  /* 0x0000000bff2c723e */ /* 0x000fe200000000ff */
[----:B0-----:R-:W-:Y:S01]  /*4b30*/  HADD2.F32 R49, -RZ, R8.H0_H0 ;  /* 0x20000008ff317230 */ /* 0x001fe20000004100 */
[----:B---3--:R-:W-:Y:S01]  /*4b40*/  LOP3.LUT R50, R13, 0xff, RZ, 0xc0, !PT ;  /* 0x000000ff0d327812 */ /* 0x008fe200078ec0ff */
[----:B------:R-:W-:Y:S01]  /*4b50*/  HADD2 R30, R48, R30 ;  /* 0x0000001e301e7230 */ /* 0x000fe20000000000 */
[----:B------:R-:W-:Y:S01]  /*4b60*/  PRMT R23, R23, 0x5410, R44 ;  /* 0x0000541017177816 */ /* 0x000fe2000000002c */
[----:B------:R-:W-:Y:S01]  /*4b70*/  HADD2.F32 R51, -RZ, R8.H1_H1 ;  /* 0x30000008ff337230 */ /* 0x000fe20000004100 */
[----:B------:R-:W-:Y:S01]  /*4b80*/  F2FP.PACK_AB R58, RZ, R58 ;  /* 0x0000003aff3a723e */ /* 0x000fe200000000ff */
[--C-:B------:R-:W-:Y:S01]  /*4b90*/  HADD2.F32 R44, -RZ, R9.reuse.H0_H0 ;  /* 0x20000009ff2c7230 */ /* 0x100fe20000004100 */
[----:B------:R-:W-:Y:S01]  /*4ba0*/  F2FP.PACK_AB R53, RZ, R53 ;  /* 0x00000035ff35723e */ /* 0x000fe200000000ff */
[----:B------:R-:W-:Y:S01]  /*4bb0*/  HADD2.F32 R48, -RZ, R9.H1_H1 ;  /* 0x30000009ff307230 */ /* 0x000fe20000004100 */
[C---:B------:R-:W-:Y:S01]  /*4bc0*/  FFMA.FTZ R32, R49.reuse, R47, R32 ;  /* 0x0000002f31207223 */ /* 0x040fe20000010020 */
[----:B------:R-:W-:Y:S01]  /*4bd0*/  IADD3 R9, R50, -0x80, RZ ;  /* 0xffffff8032097810 */ /* 0x000fe20007ffe0ff */
[----:B------:R-:W-:-:S02]  /*4be0*/  FFMA.FTZ R33, R49, R62, R33 ;  /* 0x0000003e31217223 */ /* 0x000fc40000010021 */
[----:B------:R-:W-:Y:S02]  /*4bf0*/  FFMA.FTZ R19, R46, R49, R19 ;  /* 0x000000312e137223 */ /* 0x000fe40000010013 */
[----:B------:R-:W-:Y:S01]  /*4c00*/  FFMA.FTZ R50, R49, R10, R18 ;  /* 0x0000000a31327223 */ /* 0x000fe20000010012 */
[----:B------:R-:W-:Y:S01]  /*4c10*/  PRMT R58, R58, 0x5410, R53 ;  /* 0x000054103a3a7816 */ /* 0x000fe20000000035 */
[C---:B------:R-:W-:Y:S01]  /*4c20*/  FFMA.FTZ R32, R51.reuse, R38, R32 ;  /* 0x0000002633207223 */ /* 0x040fe20000010020 */
[----:B------:R-:W-:Y:S01]  /*4c30*/  LEA.HI R53, R14, 0xffffff80, RZ, 0x8 ;  /* 0xffffff800e357811 */ /* 0x000fe200078f40ff */
[C---:B------:R-:W-:Y:S02]  /*4c40*/  FFMA.FTZ R33, R51.reuse, R40, R33 ;  /* 0x0000002833217223 */ /* 0x040fe40000010021 */
[----:B------:R-:W-:Y:S02]  /*4c50*/  FFMA.FTZ R18, R16, R51, R19 ;  /* 0x0000003310127223 */ /* 0x000fe40000010013 */
[----:B------:R-:W-:Y:S01]  /*4c60*/  FFMA.FTZ R49, R51, R41, R50 ;  /* 0x0000002933317223 */ /* 0x000fe20000010032 */
[----:B------:R0:W-:Y:S01]  /*4c70*/  I2F.F16 R8, R53 ;  /* 0x0000003500087306 */ /* 0x0001e20000200c00 */
[----:B------:R-:W-:-:S02]  /*4c80*/  FFMA.FTZ R32, R44, R37, R32 ;  /* 0x000000252c207223 */ /* 0x000fc40000010020 */
[C---:B------:R-:W-:Y:S02]  /*4c90*/  FFMA.FTZ R51, R44.reuse, R39, R33 ;  /* 0x000000272c337223 */ /* 0x040fe40000010021 */
[----:B------:R-:W-:Y:S02]  /*4ca0*/  FFMA.FTZ R19, R17, R44, R18 ;  /* 0x0000002c11137223 */ /* 0x000fe40000010012 */
[----:B0-----:R-:W-:Y:S01]  /*4cb0*/  FFMA.FTZ R53, R44, R42, R49 ;  /* 0x0000002a2c357223 */ /* 0x001fe20000010031 */
[----:B------:R-:W-:Y:S01]  /*4cc0*/  LOP3.LUT R44, R12, 0xff, RZ, 0xc0, !PT ;  /* 0x000000ff0c2c7812 */ /* 0x000fe200078ec0ff */
[C---:B------:R-:W-:Y:S02]  /*4cd0*/  FFMA.FTZ R49, R48.reuse, R43, R32 ;  /* 0x0000002b30317223 */ /* 0x040fe40000010020 */
[----:B------:R-:W-:Y:S02]  /*4ce0*/  FFMA.FTZ R71, R59, R68, R71 ;  /* 0x000000443b477223 */ /* 0x000fe40000010047 */
[----:B------:R-:W-:Y:S01]  /*4cf0*/  FFMA.FTZ R32, R48, R36, R51 ;  /* 0x0000002430207223 */ /* 0x000fe20000010033 */
[--C-:B-1----:R-:W-:Y:S01]  /*4d00*/  HADD2.F32 R51, -RZ, R2.reuse.H0_H0 ;  /* 0x20000002ff337230 */ /* 0x102fe20000004100 */
[----:B------:R-:W-:Y:S01]  /*4d10*/  FFMA.FTZ R33, R35, R48, R19 ;  /* 0x0000003023217223 */ /* 0x000fe20000010013 */
[----:B------:R-:W-:Y:S01]  /*4d20*/  IADD3 R19, R44, -0x80, RZ ;  /* 0xffffff802c137810 */ /* 0x000fe20007ffe0ff */
[----:B------:R-:W-:Y:S01]  /*4d30*/  FFMA.FTZ R54, R54, R69, R71 ;  /* 0x0000004536367223 */ /* 0x000fe20000010047 */
[----:B------:R-:W-:Y:S01]  /*4d40*/  LOP3.LUT R44, R14, 0xff, RZ, 0xc0, !PT ;  /* 0x000000ff0e2c7812 */ /* 0x000fe200078ec0ff */
[-C--:B------:R-:W-:Y:S01]  /*4d50*/  FFMA.FTZ R56, R47, R51.reuse, R56 ;  /* 0x000000332f387223 */ /* 0x080fe20000010038 */
[----:B------:R-:W-:Y:S01]  /*4d60*/  HADD2.F32 R55, -RZ, R2.H1_H1 ;  /* 0x30000002ff377230 */ /* 0x000fe20000004100 */
[-C--:B------:R-:W-:Y:S01]  /*4d70*/  FFMA.FTZ R61, R46, R51.reuse, R61 ;  /* 0x000000332e3d7223 */ /* 0x080fe2000001003d */
[----:B------:R-:W-:Y:S01]  /*4d80*/  IADD3 R47, R44, -0x80, RZ ;  /* 0xffffff802c2f7810 */ /* 0x000fe20007ffe0ff */
        /* <DEDUP_REMOVED lines=11> */
[----:B------:R-:W-:Y:S01]  /*4e40*/  SHF.R.U32.HI R2, RZ, 0x8, R15 ;  /* 0x00000008ff027819 */ /* 0x000fe2000001160f */
[----:B------:R-:W-:-:S03]  /*4e50*/  HADD2.F32 R3, -RZ, R3.H1_H1 ;  /* 0x30000003ff037230 */ /* 0x000fc60000004100 */
[----:B------:R-:W-:Y:S01]  /*4e60*/  LOP3.LUT R2, R2, 0xff, RZ, 0xc0, !PT ;  /* 0x000000ff02027812 */ /* 0x000fe200078ec0ff */
[----:B------:R-:W-:Y:S02]  /*4e70*/  FFMA.FTZ R53, R48, R34, R53 ;  /* 0x0000002230357223 */ /* 0x000fe40000010035 */
[-C--:B------:R-:W-:Y:S01]  /*4e80*/  FFMA.FTZ R41, R34, R3.reuse, R41 ;  /* 0x0000000322297223 */ /* 0x080fe20000010029 */
[----:B------:R-:W-:Y:S01]  /*4e90*/  IADD3 R34, R2, -0x80, RZ ;  /* 0xffffff8002227810 */ /* 0x000fe20007ffe0ff */
[-C--:B------:R-:W-:Y:S02]  /*4ea0*/  FFMA.FTZ R35, R35, R3.reuse, R16 ;  /* 0x0000000323237223 */ /* 0x080fe40000010010 */
[-C--:B------:R-:W-:Y:S02]  /*4eb0*/  FFMA.FTZ R43, R43, R3.reuse, R56 ;  /* 0x000000032b2b7223 */ /* 0x080fe40000010038 */
[----:B------:R-:W-:Y:S02]  /*4ec0*/  FFMA.FTZ R54, R36, R3, R54 ;  /* 0x0000000324367223 */ /* 0x000fe40000010036 */
[----:B------:R-:W0:Y:S01]  /*4ed0*/  LDS.64 R2, [UR4+0xb0] ;  /* 0x0000b004ff027984 */ /* 0x000e220008000a00 */
[----:B------:R-:W-:Y:S01]  /*4ee0*/  LEA.HI R52, R13, 0xffffff80, RZ, 0x8 ;  /* 0xffffff800d347811 */ /* 0x000fe200078f40ff */
[----:B------:R-:W-:Y:S01]  /*4ef0*/  HFMA2.MMA R28, R23, 1, 1, R28 ;  /* 0x3c003c00171c7835 */ /* 0x000fe2000000001c */
[----:B------:R-:W-:-:S02]  /*4f00*/  LEA.HI R11, R12, 0xffffff80, RZ, 0x8 ;  /* 0xffffff800c0b7811 */ /* 0x000fc400078f40ff */
[----:B------:R-:W-:Y:S01]  /*4f10*/  SHF.R.U32.HI R46, RZ, 0x8, R12 ;  /* 0x00000008ff2e7819 */ /* 0x000fe2000001160c */
[----:B------:R1:W-:Y:S01]  /*4f20*/  I2F.F16 R23, R52 ;  /* 0x0000003400177306 */ /* 0x0003e20000200c00 */
[--C-:B------:R-:W-:Y:S02]  /*4f30*/  SHF.R.U32.HI R38, RZ, 0x8, R13.reuse ;  /* 0x00000008ff267819 */ /* 0x100fe4000001160d */
[----:B------:R-:W-:Y:S02]  /*4f40*/  SHF.R.U32.HI R17, RZ, 0x8, R14 ;  /* 0x00000008ff117819 */ /* 0x000fe4000001160e */
[----:B------:R-:W-:Y:S02]  /*4f50*/  SHF.R.U32.HI R12, RZ, 0x10, R12 ;  /* 0x00000010ff0c7819 */ /* 0x000fe4000001160c */
[----:B------:R-:W-:Y:S02]  /*4f60*/  SHF.R.U32.HI R13, RZ, 0x10, R13 ;  /* 0x00000010ff0d7819 */ /* 0x000fe4000001160d */
[----:B-1----:R-:W-:-:S02]  /*4f70*/  LOP3.LUT R52, R15, 0xff, RZ, 0xc0, !PT ;  /* 0x000000ff0f347812 */ /* 0x002fc400078ec0ff */
[----:B------:R-:W-:Y:S02]  /*4f80*/  LOP3.LUT R46, R46, 0xff, RZ, 0xc0, !PT ;  /* 0x000000ff2e2e7812 */ /* 0x000fe400078ec0ff */
[----:B------:R-:W-:Y:S02]  /*4f90*/  LOP3.LUT R17, R17, 0xff, RZ, 0xc0, !PT ;  /* 0x000000ff11117812 */ /* 0x000fe400078ec0ff */
[----:B------:R-:W-:Y:S02]  /*4fa0*/  LOP3.LUT R12, R12, 0xff, RZ, 0xc0, !PT ;  /* 0x000000ff0c0c7812 */ /* 0x000fe400078ec0ff */
[----:B------:R-:W-:Y:S02]  /*4fb0*/  LOP3.LUT R13, R13, 0xff, RZ, 0xc0, !PT ;  /* 0x000000ff0d0d7812 */ /* 0x000fe400078ec0ff */
[----:B------:R-:W-:Y:S02]  /*4fc0*/  IADD3 R52, R52, -0x80, RZ ;  /* 0xffffff8034347810 */ /* 0x000fe40007ffe0ff */
[----:B------:R-:W-:Y:S01]  /*4fd0*/  LOP3.LUT R38, R38, 0xff, RZ, 0xc0, !PT ;  /* 0x000000ff26267812 */ /* 0x000fe200078ec0ff */
[----:B------:R-:W1:Y:S01]  /*4fe0*/  I2F.F16 R19, R19 ;  /* 0x0000001300137306 */ /* 0x000e620000200c00 */
[----:B------:R-:W-:-:S02]  /*4ff0*/  IADD3 R46, R46, -0x80, RZ ;  /* 0xffffff802e2e7810 */ /* 0x000fc40007ffe0ff */
[----:B------:R-:W-:Y:S01]  /*5000*/  IADD3 R17, R17, -0x80, RZ ;  /* 0xffffff8011117810 */ /* 0x000fe20007ffe0ff */
[----:B------:R-:W-:Y:S01]  /*5010*/  FMUL.FTZ R32, R21, R32 ;  /* 0x0000002015207220 */ /* 0x000fe20000410000 */
[----:B------:R-:W-:Y:S01]  /*5020*/  IADD3 R12, R12, -0x80, RZ ;  /* 0xffffff800c0c7810 */ /* 0x000fe20007ffe0ff */
[----:B------:R-:W-:Y:S01]  /*5030*/  FMUL.FTZ R53, R22, R53 ;  /* 0x0000003516357220 */ /* 0x000fe20000410000 */
[----:B------:R-:W-:Y:S01]  /*5040*/  IADD3 R13, R13, -0x80, RZ ;  /* 0xffffff800d0d7810 */ /* 0x000fe20007ffe0ff */
[----:B------:R-:W2:Y:S01]  /*5050*/  I2F.F16 R9, R9 ;  /* 0x0000000900097306 */ /* 0x000ea20000200c00 */
[----:B------:R-:W-:Y:S01]  /*5060*/  IADD3 R38, R38, -0x80, RZ ;  /* 0xffffff8026267810 */ /* 0x000fe20007ffe0ff */
[----:B------:R-:W-:Y:S02]  /*5070*/  FMUL.FTZ R33, R0, R33 ;  /* 0x0000002100217220 */ /* 0x000fe40000410000 */
[----:B------:R-:W-:-:S04]  /*5080*/  FMUL.FTZ R49, R20, R49 ;  /* 0x0000003114317220 */ /* 0x000fc80000410000 */
[----:B------:R-:W3:Y:S01]  /*5090*/  I2F.F16 R18, R52 ;  /* 0x0000003400127306 */ /* 0x000ee20000200c00 */
[----:B------:R-:W-:Y:S02]  /*50a0*/  FMUL.FTZ R35, R0, R35 ;  /* 0x0000002300237220 */ /* 0x000fe40000410000 */
[----:B------:R-:W-:-:S05]  /*50b0*/  FMUL.FTZ R43, R20, R43 ;  /* 0x0000002b142b7220 */ /* 0x000fca0000410000 */
[----:B------:R-:W4:Y:S01]  /*50c0*/  I2F.F16 R10, R47 ;  /* 0x0000002f000a7306 */ /* 0x000f220000200c00 */
[----:B------:R-:W-:Y:S02]  /*50d0*/  F2FP.PACK_AB R32, RZ, R32 ;  /* 0x00000020ff20723e */ /* 0x000fe400000000ff */
[----:B------:R-:W-:Y:S02]  /*50e0*/  F2FP.PACK_AB R53, RZ, R53 ;  /* 0x00000035ff35723e */ /* 0x000fe400000000ff */
[----:B------:R-:W-:-:S03]  /*50f0*/  SHF.R.U32.HI R14, RZ, 0x10, R14 ;  /* 0x00000010ff0e7819 */ /* 0x000fc6000001160e */
[----:B------:R-:W0:Y:S01]  /*5100*/  I2F.F16 R51, R46 ;  /* 0x0000002e00337306 */ /* 0x000e220000200c00 */
[----:B------:R-:W-:Y:S02]  /*5110*/  F2FP.PACK_AB R33, RZ, R33 ;  /* 0x00000021ff21723e */ /* 0x000fe400000000ff */
[----:B------:R-:W-:-:S05]  /*5120*/  F2FP.PACK_AB R49, RZ, R49 ;  /* 0x00000031ff31723e */ /* 0x000fca00000000ff */
[----:B------:R-:W0:Y:S01]  /*5130*/  I2F.F16 R45, R38 ;  /* 0x00000026002d7306 */ /* 0x000e220000200c00 */
[----:B------:R-:W-:Y:S02]  /*5140*/  F2FP.PACK_AB R35, RZ, R35 ;  /* 0x00000023ff23723e */ /* 0x000fe400000000ff */
[----:B------:R-:W-:-:S05]  /*5150*/  F2FP.PACK_AB R43, RZ, R43 ;  /* 0x0000002bff2b723e */ /* 0x000fca00000000ff */
[----:B------:R-:W0:Y:S01]  /*5160*/  I2F.F16 R17, R17 ;  /* 0x0000001100117306 */ /* 0x000e220000200c00 */
[----:B------:R-:W-:Y:S02]  /*5170*/  LOP3.LUT R14, R14, 0xff, RZ, 0xc0, !PT ;  /* 0x000000ff0e0e7812 */ /* 0x000fe400078ec0ff */
[----:B------:R-:W-:-:S05]  /*5180*/  PRMT R32, R32, 0x5410, R53 ;  /* 0x0000541020207816 */ /* 0x000fca0000000035 */
[----:B------:R-:W0:Y:S08]  /*5190*/  I2F.F16 R34, R34 ;  /* 0x0000002200227306 */ /* 0x000e300000200c00 */
[----:B------:R-:W-:Y:S08]  /*51a0*/  I2F.F16 R16, R12 ;  /* 0x0000000c00107306 */ /* 0x000ff00000200c00 */
[----:B------:R0:W-:Y:S01]  /*51b0*/  I2F.F16 R46, R13 ;  /* 0x0000000d002e7306 */ /* 0x0001e20000200c00 */
[----:B------:R-:W-:Y:S01]  /*51c0*/  PRMT R33, R33, 0x5410, R49 ;  /* 0x0000541021217816 */ /* 0x000fe20000000031 */
[----:B0-----:R-:W0:Y:S01]  /*51d0*/  LDS.64 R12, [UR4+0x30] ;  /* 0x00003004ff0c7984 */ /* 0x001e220008000a00 */
[----:B------:R-:W-:Y:S01]  /*51e0*/  PRMT R35, R35, 0x5410, R43 ;  /* 0x0000541023237816 */ /* 0x000fe2000000002b */
[----:B------:R-:W-:Y:S01]  /*51f0*/  HADD2 R27, R32, R27 ;  /* 0x0000001b201b7230 */ /* 0x000fe20000000000 */
[----:B------:R-:W-:-:S02]  /*5200*/  SHF.R.U32.HI R36, RZ, 0x10, R15 ;  /* 0x00000010ff247819 */ /* 0x000fc4000001160f */
[----:B------:R-:W-:Y:S01]  /*5210*/  IADD3 R14, R14, -0x80, RZ ;  /* 0xffffff800e0e7810 */ /* 0x000fe20007ffe0ff */
[----:B------:R-:W-:Y:S02]  /*5220*/  HADD2.F32 R32, -RZ, R2.H0_H0 ;  /* 0x20000002ff207230 */ /* 0x000fe40000004100 */
[----:B-1----:R-:W-:Y:S01]  /*5230*/  HADD2.F32 R39, -RZ, R19.H0_H0 ;  /* 0x20000013ff277230 */ /* 0x002fe20000004100 */
[----:B------:R-:W-:Y:S01]  /*5240*/  LOP3.LUT R36, R36, 0xff, RZ, 0xc0, !PT ;  /* 0x000000ff24247812 */ /* 0x000fe200078ec0ff */
[----:B--2---:R-:W-:Y:S02]  /*5250*/  HADD2.F32 R37, -RZ, R9.H0_H0 ;  /* 0x20000009ff257230 */ /* 0x004fe40000004100 */
[----:B---3--:R-:W-:Y:S02]  /*5260*/  HADD2.F32 R38, -RZ, R18.H0_H0 ;  /* 0x20000012ff267230 */ /* 0x008fe40000004100 */
[----:B----4-:R-:W-:Y:S01]  /*5270*/  HADD2.F32 R43, -RZ, R10.H0_H0 ;  /* 0x2000000aff2b7230 */ /* 0x010fe20000004100 */
[----:B------:R-:W-:Y:S01]  /*5280*/  HFMA2.MMA R26, R33, 1, 1, R26 ;  /* 0x3c003c00211a7835 */ /* 0x000fe2000000001a */
[----:B------:R-:W1:Y:S01]  /*5290*/  I2F.F16 R14, R14 ;  /* 0x0000000e000e7306 */ /* 0x000e620000200c00 */
[----:B------:R-:W-:Y:S01]  /*52a0*/  HFMA2.MMA R24, R35, 1, 1, R24 ;  /* 0x3c003c0023187835 */ /* 0x000fe20000000018 */
[----:B------:R-:W-:-:S02]  /*52b0*/  HADD2.F32 R33, -RZ, R3.H0_H0 ;  /* 0x20000003ff217230 */ /* 0x000fc40000004100 */
[----:B------:R-:W-:Y:S01]  /*52c0*/  HADD2.F32 R35, -RZ, R3.H1_H1 ;  /* 0x30000003ff237230 */ /* 0x000fe20000004100 */
[-C--:B------:R-:W-:Y:S01]  /*52d0*/  FFMA.FTZ R3, R39, R32.reuse, RZ ;  /* 0x0000002027037223 */ /* 0x080fe200000100ff */
[----:B------:R-:W-:Y:S01]  /*52e0*/  HADD2.F32 R2, -RZ, R2.H1_H1 ;  /* 0x30000002ff027230 */ /* 0x000fe20000004100 */
[----:B------:R-:W-:Y:S01]  /*52f0*/  IADD3 R36, R36, -0x80, RZ ;  /* 0xffffff8024247810 */ /* 0x000fe20007ffe0ff */
[----:B------:R-:W-:Y:S01]  /*5300*/  HADD2.F32 R51, -RZ, R51.H0_H0 ;  /* 0x20000033ff337230 */ /* 0x000fe20000004100 */
[----:B------:R-:W-:Y:S01]  /*5310*/  LEA.HI R15, R15, 0xffffff80, RZ, 0x8 ;  /* 0xffffff800f0f7811 */ /* 0x000fe200078f40ff */
[----:B------:R-:W-:Y:S01]  /*5320*/  HADD2.F32 R45, -RZ, R45.H0_H0 ;  /* 0x2000002dff2d7230 */ /* 0x000fe20000004100 */
        /* <DEDUP_REMOVED lines=8> */
[----:B------:R-:W-:Y:S01]  /*53b0*/  FFMA.FTZ R19, R44, R2, R19 ;  /* 0x000000022c137223 */ /* 0x000fe20000010013 */
[----:B------:R-:W-:Y:S01]  /*53c0*/  I2F.F16 R11, R11 ;  /* 0x0000000b000b7306 */ /* 0x000fe20000200c00 */
[----:B------:R-:W2:Y:S01]  /*53d0*/  LDS.64 R2, [UR4+0x130] ;  /* 0x00013004ff027984 */ /* 0x000ea20008000a00 */
[----:B------:R-:W-:Y:S02]  /*53e0*/  FMUL.FTZ R54, R21, R54 ;  /* 0x0000003615367220 */ /* 0x000fe40000410000 */
[----:B------:R-:W-:-:S04]  /*53f0*/  FMUL.FTZ R41, R22, R41 ;  /* 0x0000002916297220 */ /* 0x000fc80000410000 */
[----:B------:R-:W3:Y:S01]  /*5400*/  I2F.F16 R36, R36 ;  /* 0x0000002400247306 */ /* 0x000ee20000200c00 */
[----:B------:R-:W-:-:S07]  /*5410*/  F2FP.PACK_AB R54, RZ, R54 ;  /* 0x00000036ff36723e */ /* 0x000fce00000000ff */
[----:B------:R-:W4:Y:S01]  /*5420*/  I2F.F16 R15, R15 ;  /* 0x0000000f000f7306 */ /* 0x000f220000200c00 */
[----:B------:R-:W-:Y:S01]  /*5430*/  F2FP.PACK_AB R41, RZ, R41 ;  /* 0x00000029ff29723e */ /* 0x000fe200000000ff */
[----:B-1----:R-:W-:Y:S02]  /*5440*/  HADD2.F32 R48, -RZ, R14.H0_H0 ;  /* 0x2000000eff307230 */ /* 0x002fe40000004100 */
[----:B------:R-:W-:Y:S01]  /*5450*/  HADD2.F32 R49, -RZ, R16.H0_H0 ;  /* 0x20000010ff317230 */ /* 0x000fe20000004100 */
[----:B------:R-:W-:Y:S01]  /*5460*/  PRMT R54, R54, 0x5410, R41 ;  /* 0x0000541036367816 */ /* 0x000fe20000000029 */
[----:B------:R-:W-:Y:S01]  /*5470*/  HADD2.F32 R41, -RZ, R8.H0_H0 ;  /* 0x20000008ff297230 */ /* 0x000fe20000004100 */
[-C--:B------:R-:W-:Y:S01]  /*5480*/  FFMA.FTZ R18, R48, R33.reuse, R17 ;  /* 0x0000002130127223 */ /* 0x080fe20000010011 */
[----:B------:R-:W-:Y:S01]  /*5490*/  HADD2.F32 R46, -RZ, R46.H0_H0 ;  /* 0x2000002eff2e7230 */ /* 0x000fe20000004100 */
[----:B------:R-:W-:Y:S01]  /*54a0*/  FFMA.FTZ R10, R49, R33, R10 ;  /* 0x00000021310a7223 */ /* 0x000fe2000001000a */
[----:B---3--:R-:W-:-:S02]  /*54b0*/  HADD2.F32 R42, -RZ, R36.H0_H0 ;  /* 0x20000024ff2a7230 */ /* 0x008fc40000004100 */
[----:B------:R-:W-:Y:S01]  /*54c0*/  HADD2.F32 R47, -RZ, R11.H0_H0 ;  /* 0x2000000bff2f7230 */ /* 0x000fe20000004100 */
[----:B------:R-:W-:Y:S01]  /*54d0*/  FFMA.FTZ R9, R46, R33, R9 ;  /* 0x000000212e097223 */ /* 0x000fe20000010009 */
[----:B------:R-:W-:Y:S02]  /*54e0*/  HADD2.F32 R40, -RZ, R23.H0_H0 ;  /* 0x20000017ff287230 */ /* 0x000fe40000004100 */
[----:B----4-:R-:W-:Y:S01]  /*54f0*/  HADD2.F32 R34, -RZ, R15.H0_H0 ;  /* 0x2000000fff227230 */ /* 0x010fe20000004100 */
[----:B------:R-:W-:Y:S01]  /*5500*/  FFMA.FTZ R15, R41, R35, R18 ;  /* 0x00000023290f7223 */ /* 0x000fe20000010012 */
[--C-:B0-----:R-:W-:Y:S01]  /*5510*/  HADD2.F32 R18, -RZ, R12.reuse.H0_H0 ;  /* 0x2000000cff127230 */ /* 0x101fe20000004100 */
[----:B------:R-:W-:Y:S01]  /*5520*/  FFMA.FTZ R19, R42, R33, R19 ;  /* 0x000000212a137223 */ /* 0x000fe20000010013 */
[----:B------:R-:W-:Y:S01]  /*5530*/  HADD2.F32 R17, -RZ, R12.H1_H1 ;  /* 0x3000000cff117230 */ /* 0x000fe20000004100 */
[-C--:B------:R-:W-:Y:S01]  /*5540*/  FFMA.FTZ R14, R47, R35.reuse, R10 ;  /* 0x000000232f0e7223 */ /* 0x080fe2000001000a */
[----:B-----5:R-:W-:Y:S01]  /*5550*/  LOP3.LUT R8, R4, 0xff, RZ, 0xc0, !PT ;  /* 0x000000ff04087812 */ /* 0x020fe200078ec0ff */
[----:B------:R-:W-:Y:S01]  /*5560*/  FFMA.FTZ R10, R40, R35, R9 ;  /* 0x00000023280a7223 */ /* 0x000fe20000010009 */
[----:B------:R-:W-:Y:S01]  /*5570*/  LEA.HI R9, R5, 0xffffff80, RZ, 0x8 ;  /* 0xffffff8005097811 */ /* 0x000fe200078f40ff */
[----:B------:R-:W-:-:S02]  /*5580*/  FFMA.FTZ R52, R18, R37, RZ ;  /* 0x0000002512347223 */ /* 0x000fc400000100ff */
[----:B------:R-:W-:Y:S01]  /*5590*/  FFMA.FTZ R11, R34, R35, R19 ;  /* 0x00000023220b7223 */ /* 0x000fe20000010013 */
[--C-:B------:R-:W-:Y:S01]  /*55a0*/  HADD2.F32 R19, -RZ, R13.reuse.H0_H0 ;  /* 0x2000000dff137230 */ /* 0x100fe20000004100 */
[----:B------:R-:W-:Y:S01]  /*55b0*/  FFMA.FTZ R32, R39, R18, RZ ;  /* 0x0000001227207223 */ /* 0x000fe200000100ff */
[----:B------:R-:W-:Y:S01]  /*55c0*/  HADD2.F32 R36, -RZ, R13.H1_H1 ;  /* 0x3000000dff247230 */ /* 0x000fe20000004100 */
[C---:B------:R-:W-:Y:S02]  /*55d0*/  FFMA.FTZ R23, R18.reuse, R43, RZ ;  /* 0x0000002b12177223 */ /* 0x040fe400000100ff */
[----:B------:R-:W-:Y:S01]  /*55e0*/  FFMA.FTZ R35, R18, R38, RZ ;  /* 0x0000002612237223 */ /* 0x000fe200000100ff */
[----:B------:R0:W-:Y:S01]  /*55f0*/  I2F.F16 R13, R9 ;  /* 0x00000009000d7306 */ /* 0x0001e20000200c00 */
[----:B------:R-:W-:Y:S01]  /*5600*/  FFMA.FTZ R18, R17, R45, R52 ;  /* 0x0000002d11127223 */ /* 0x000fe20000010034 */
[----:B------:R-:W-:Y:S01]  /*5610*/  IADD3 R52, R8, -0x80, RZ ;  /* 0xffffff8008347810 */ /* 0x000fe20007ffe0ff */
[----:B------:R-:W-:Y:S01]  /*5620*/  FFMA.FTZ R32, R51, R17, R32 ;  /* 0x0000001133207223 */ /* 0x000fe20000010020 */
[----:B0-----:R-:W0:Y:S01]  /*5630*/  LDS.64 R8, [UR4+0x1b0] ;  /* 0x0001b004ff087984 */ /* 0x001e220008000a00 */
[----:B------:R-:W-:-:S02]  /*5640*/  FFMA.FTZ R33, R17, R50, R23 ;  /* 0x0000003211217223 */ /* 0x000fc40000010017 */
[----:B------:R-:W-:Y:S01]  /*5650*/  FFMA.FTZ R35, R17, R44, R35 ;  /* 0x0000002c11237223 */ /* 0x000fe20000010023 */
[----:B------:R-:W-:Y:S01]  /*5660*/  LOP3.LUT R17, R5, 0xff, RZ, 0xc0, !PT ;  /* 0x000000ff05117812 */ /* 0x000fe200078ec0ff */
[----:B------:R-:W-:Y:S02]  /*5670*/  FFMA.FTZ R32, R49, R19, R32 ;  /* 0x0000001331207223 */ /* 0x000fe40000010020 */
[----:B------:R-:W-:Y:S01]  /*5680*/  FFMA.FTZ R23, R19, R46, R18 ;  /* 0x0000002e13177223 */ /* 0x000fe20000010012 */
[----:B------:R-:W-:Y:S01]  /*5690*/  IADD3 R17, R17, -0x80, RZ ;  /* 0xffffff8011117810 */ /* 0x000fe20007ffe0ff */
[C---:B------:R-:W-:Y:S01]  /*56a0*/  FFMA.FTZ R33, R19.reuse, R48, R33 ;  /* 0x0000003013217223 */ /* 0x040fe20000010021 */
[----:B--2---:R-:W-:Y:S01]  /*56b0*/  HADD2.F32 R56, -RZ, R2.H0_H0 ;  /* 0x20000002ff387230 */ /* 0x004fe20000004100 */
[----:B------:R-:W-:Y:S02]  /*56c0*/  FFMA.FTZ R19, R19, R42, R35 ;  /* 0x0000002a13137223 */ /* 0x000fe40000010023 */
[----:B------:R-:W-:-:S02]  /*56d0*/  FFMA.FTZ R35, R47, R36, R32 ;  /* 0x000000242f237223 */ /* 0x000fc40000010020 */
[----:B------:R-:W-:Y:S01]  /*56e0*/  FFMA.FTZ R32, R36, R40, R23 ;  /* 0x0000002824207223 */ /* 0x000fe20000010017 */
[----:B------:R-:W-:Y:S01]  /*56f0*/  HADD2.F32 R23, -RZ, R2.H1_H1 ;  /* 0x30000002ff177230 */ /* 0x000fe20000004100 */
[----:B------:R-:W-:Y:S01]  /*5700*/  LOP3.LUT R18, R6, 0xff, RZ, 0xc0, !PT ;  /* 0x000000ff06127812 */ /* 0x000fe200078ec0ff */
[----:B------:R-:W-:Y:S01]  /*5710*/  HADD2 R31, R58, R31 ;  /* 0x0000001f3a1f7230 */ /* 0x000fe20000000000 */
[----:B------:R1:W2:Y:S01]  /*5720*/  I2F.F16 R53, R17 ;  /* 0x0000001100357306 */ /* 0x0002a20000200c00 */
[----:B------:R-:W-:Y:S01]  /*5730*/  SHF.R.U32.HI R2, RZ, 0x8, R4 ;  /* 0x00000008ff027819 */ /* 0x000fe20000011604 */
[-C--:B------:R-:W-:Y:S02]  /*5740*/  FFMA.FTZ R58, R39, R56.reuse, RZ ;  /* 0x00000038273a7223 */ /* 0x080fe400000100ff */
[----:B------:R-:W-:Y:S01]  /*5750*/  FFMA.FTZ R60, R37, R56, RZ ;  /* 0x00000038253c7223 */ /* 0x000fe200000100ff */
[----:B------:R-:W-:Y:S01]  /*5760*/  HADD2.F32 R57, -RZ, R3.H0_H0 ;  /* 0x20000003ff397230 */ /* 0x000fe20000004100 */
[----:B------:R-:W-:-:S02]  /*5770*/  FFMA.FTZ R33, R36, R41, R33 ;  /* 0x0000002924217223 */ /* 0x000fc40000010021 */
[-C--:B-1----:R-:W-:Y:S02]  /*5780*/  FFMA.FTZ R17, R43, R56.reuse, RZ ;  /* 0x000000382b117223 */ /* 0x082fe400000100ff */
[----:B------:R-:W-:Y:S01]  /*5790*/  FFMA.FTZ R56, R38, R56, RZ ;  /* 0x0000003826387223 */ /* 0x000fe200000100ff */
[----:B------:R-:W-:Y:S01]  /*57a0*/  IADD3 R18, R18, -0x80, RZ ;  /* 0xffffff8012127810 */ /* 0x000fe20007ffe0ff */
[----:B------:R-:W-:Y:S01]  /*57b0*/  FFMA.FTZ R36, R36, R34, R19 ;  /* 0x0000002224247223 */ /* 0x000fe20000010013 */
[----:B------:R-:W-:Y:S01]  /*57c0*/  LOP3.LUT R2, R2, 0xff, RZ, 0xc0, !PT ;  /* 0x000000ff02027812 */ /* 0x000fe200078ec0ff */
[-C--:B------:R-:W-:Y:S01]  /*57d0*/  FFMA.FTZ R58, R51, R23.reuse, R58 ;  /* 0x00000017333a7223 */ /* 0x080fe2000001003a */
[----:B------:R-:W-:Y:S01]  /*57e0*/  LOP3.LUT R19, R7, 0xff, RZ, 0xc0, !PT ;  /* 0x000000ff07137812 */ /* 0x000fe200078ec0ff */
[-C--:B------:R-:W-:Y:S02]  /*57f0*/  FFMA.FTZ R60, R45, R23.reuse, R60 ;  /* 0x000000172d3c7223 */ /* 0x080fe4000001003c */
[-C--:B------:R-:W-:Y:S01]  /*5800*/  FFMA.FTZ R17, R50, R23.reuse, R17 ;  /* 0x0000001732117223 */ /* 0x080fe20000010011 */
[----:B------:R-:W-:Y:S01]  /*5810*/  HADD2 R25, R54, R25 ;  /* 0x0000001936197230 */ /* 0x000fe20000000000 */
[----:B------:R-:W-:Y:S01]  /*5820*/  FFMA.FTZ R23, R44, R23, R56 ;  /* 0x000000172c177223 */ /* 0x000fe20000010038 */
[----:B------:R1:W-:Y:S01]  /*5830*/  I2F.F16 R54, R18 ;  /* 0x0000001200367306 */ /* 0x0003e20000200c00 */
[----:B------:R-:W-:Y:S01]  /*5840*/  IADD3 R56, R2, -0x80, RZ ;  /* 0xffffff8002387810 */ /* 0x000fe20007ffe0ff */
[----:B------:R-:W-:Y:S01]  /*5850*/  HADD2.F32 R3, -RZ, R3.H1_H1 ;  /* 0x30000003ff037230 */ /* 0x000fe20000004100 */
[----:B------:R-:W-:Y:S01]  /*5860*/  IADD3 R19, R19, -0x80, RZ ;  /* 0xffffff8013137810 */ /* 0x000fe20007ffe0ff */
[----:B------:R-:W-:-:S02]  /*5870*/  FFMA.FTZ R58, R49, R57, R58 ;  /* 0x00000039313a7223 */ /* 0x000fc4000001003a */
[-C--:B------:R-:W-:Y:S02]  /*5880*/  FFMA.FTZ R2, R48, R57.reuse, R17 ;  /* 0x0000003930027223 */ /* 0x080fe40000010011 */
[-C--:B-1----:R-:W-:Y:S02]  /*5890*/  FFMA.FTZ R18, R46, R57.reuse, R60 ;  /* 0x000000392e127223 */ /* 0x082fe4000001003c */
[----:B------:R-:W-:Y:S01]  /*58a0*/  FFMA.FTZ R57, R42, R57, R23 ;  /* 0x000000392a397223 */ /* 0x000fe20000010017 */
[----:B------:R1:W-:Y:S01]  /*58b0*/  I2F.F16 R55, R19 ;  /* 0x0000001300377306 */ /* 0x0003e20000200c00 */
[-C--:B------:R-:W-:Y:S02]  /*58c0*/  FFMA.FTZ R23, R47, R3.reuse, R58 ;  /* 0x000000032f177223 */ /* 0x080fe4000001003a */
[-C--:B------:R-:W-:Y:S02]  /*58d0*/  FFMA.FTZ R18, R40, R3.reuse, R18 ;  /* 0x0000000328127223 */ /* 0x080fe40000010012 */
[----:B------:R-:W-:-:S02]  /*58e0*/  FFMA.FTZ R17, R41, R3, R2 ;  /* 0x0000000329117223 */ /* 0x000fc40000010002 */
[----:B-1----:R-:W-:Y:S02]  /*58f0*/  FFMA.FTZ R19, R34, R3, R57 ;  /* 0x0000000322137223 */ /* 0x002fe40000010039 */
[----:B------:R-:W1:Y:S01]  /*5900*/  LDS.64 R2, [UR4+0x38] ;  /* 0x00003804ff027984 */ /* 0x000e620008000a00 */
[----:B------:R-:W-:Y:S02]  /*5910*/  LEA.HI R16, R4, 0xffffff80, RZ, 0x8 ;  /* 0xffffff8004107811 */ /* 0x000fe400078f40ff */
[----:B------:R-:W-:Y:S02]  /*5920*/  SHF.R.U32.HI R4, RZ, 0x10, R4 ;  /* 0x00000010ff047819 */ /* 0x000fe40000011604 */
[--C-:B------:R-:W-:Y:S02]  /*5930*/  SHF.R.U32.HI R57, RZ, 0x8, R5.reuse ;  /* 0x00000008ff397819 */ /* 0x100fe40000011605 */
[----:B------:R-:W-:Y:S02]  /*5940*/  SHF.R.U32.HI R5, RZ, 0x10, R5 ;  /* 0x00000010ff057819 */ /* 0x000fe40000011605 */
[----:B------:R-:W-:Y:S01]  /*5950*/  LOP3.LUT R4, R4, 0xff, RZ, 0xc0, !PT ;  /* 0x000000ff04047812 */ /* 0x000fe200078ec0ff */
[--C-:B0-----:R-:W-:Y:S01]  /*5960*/  HADD2.F32 R60, -RZ, R8.reuse.H0_H0 ;  /* 0x20000008ff3c7230 */ /* 0x101fe20000004100 */
[----:B------:R-:W-:Y:S01]  /*5970*/  LOP3.LUT R5, R5, 0xff, RZ, 0xc0, !PT ;  /* 0x000000ff05057812 */ /* 0x000fe200078ec0ff */
[----:B------:R-:W-:Y:S01]  /*5980*/  HADD2.F32 R59, -RZ, R8.H1_H1 ;  /* 0x30000008ff3b7230 */ /* 0x000fe20000004100 */
[----:B------:R-:W-:-:S02]  /*5990*/  IADD3 R4, R4, -0x80, RZ ;  /* 0xffffff8004047810 */ /* 0x000fc40007ffe0ff */
[----:B------:R-:W-:Y:S02]  /*59a0*/  SHF.R.U32.HI R8, RZ, 0x8, R6 ;  /* 0x00000008ff087819 */ /* 0x000fe40000011606 */
[----:B------:R-:W-:Y:S02]  /*59b0*/  IADD3 R5, R5, -0x80, RZ ;  /* 0xffffff8005057810 */ /* 0x000fe40007ffe0ff */
[----:B------:R-:W-:Y:S02]  /*59c0*/  LOP3.LUT R58, R57, 0xff, RZ, 0xc0, !PT ;  /* 0x000000ff393a7812 */ /* 0x000fe400078ec0ff */
[----:B------:R0:W-:Y:S01]  /*59d0*/  I2F.F16 R57, R4 ;  /* 0x0000000400397306 */ /* 0x0001e20000200c00 */
[----:B------:R-:W-:Y:S01]  /*59e0*/  FFMA.FTZ R43, R43, R60, RZ ;  /* 0x0000003c2b2b7223 */ /* 0x000fe200000100ff */
[----:B0-----:R-:W-:-:S06]  /*59f0*/  LOP3.LUT R4, R8, 0xff, RZ, 0xc0, !PT ;  /* 0x000000ff08047812 */ /* 0x001fcc00078ec0ff */
[----:B------:R0:W-:Y:S01]  /*5a00*/  I2F.F16 R8, R5 ;  /* 0x0000000500087306 */ /* 0x0001e20000200c00 */
[----:B------:R-:W-:Y:S02]  /*5a10*/  IADD3 R4, R4, -0x80, RZ ;  /* 0xffffff8004047810 */ /* 0x000fe40007ffe0ff */
[----:B0-----:R-:W-:-:S04]  /*5a20*/  SHF.R.U32.HI R5, RZ, 0x8, R7 ;  /* 0x00000008ff057819 */ /* 0x001fc80000011607 */
[----:B------:R-:W-:Y:S01]  /*5a30*/  LOP3.LUT R5, R5, 0xff, RZ, 0xc0, !PT ;  /* 0x000000ff05057812 */ /* 0x000fe200078ec0ff */
[--C-:B------:R-:W-:Y:S01]  /*5a40*/  HADD2.F32 R61, -RZ, R9.reuse.H0_H0 ;  /* 0x20000009ff3d7230 */ /* 0x100fe20000004100 */
[----:B------:R-:W-:Y:S01]  /*5a50*/  FFMA.FTZ R50, R50, R59, R43 ;  /* 0x0000003b32327223 */ /* 0x000fe2000001002b */
[----:B------:R-:W-:Y:S01]  /*5a60*/  HADD2.F32 R63, -RZ, R9.H1_H1 ;  /* 0x30000009ff3f7230 */ /* 0x000fe20000004100 */
[----:B------:R0:W-:Y:S01]  /*5a70*/  I2F.F16 R43, R4 ;  /* 0x00000004002b7306 */ /* 0x0001e20000200c00 */
[----:B------:R-:W-:Y:S01]  /*5a80*/  IADD3 R9, R5, -0x80, RZ ;  /* 0xffffff8005097810 */ /* 0x000fe20007ffe0ff */
[-C--:B------:R-:W-:Y:S01]  /*5a90*/  FFMA.FTZ R64, R37, R60.reuse, RZ ;  /* 0x0000003c25407223 */ /* 0x080fe200000100ff */
[----:B------:R-:W-:Y:S02]  /*5aa0*/  LEA.HI R12, R6, 0xffffff80, RZ, 0x8 ;  /* 0xffffff80060c7811 */ /* 0x000fe400078f40ff */
[----:B------:R-:W-:Y:S01]  /*5ab0*/  SHF.R.U32.HI R6, RZ, 0x10, R6 ;  /* 0x00000010ff067819 */ /* 0x000fe20000011606 */
[----:B0-----:R-:W0:Y:S01]  /*5ac0*/  LDS.64 R4, [UR4+0xb8] ;  /* 0x0000b804ff047984 */ /* 0x001e220008000a00 */
[----:B------:R-:W-:Y:S01]  /*5ad0*/  SHF.R.U32.HI R37, RZ, 0x10, R7 ;  /* 0x00000010ff257819 */ /* 0x000fe20000011607 */
[----:B------:R-:W-:Y:S01]  /*5ae0*/  FFMA.FTZ R38, R38, R60, RZ ;  /* 0x0000003c26267223 */ /* 0x000fe200000100ff */
[----:B------:R-:W3:Y:S01]  /*5af0*/  I2F.F16 R52, R52 ;  /* 0x0000003400347306 */ /* 0x000ee20000200c00 */
[----:B------:R-:W-:-:S02]  /*5b00*/  IADD3 R58, R58, -0x80, RZ ;  /* 0xffffff803a3a7810 */ /* 0x000fc40007ffe0ff */
[----:B------:R-:W-:Y:S02]  /*5b10*/  LOP3.LUT R6, R6, 0xff, RZ, 0xc0, !PT ;  /* 0x000000ff06067812 */ /* 0x000fe400078ec0ff */
[----:B------:R-:W-:Y:S01]  /*5b20*/  LOP3.LUT R37, R37, 0xff, RZ, 0xc0, !PT ;  /* 0x000000ff25257812 */ /* 0x000fe200078ec0ff */
[----:B------:R-:W-:Y:S01]  /*5b30*/  FFMA.FTZ R38, R44, R59, R38 ;  /* 0x0000003b2c267223 */ /* 0x000fe20000010026 */
[--C-:B-1----:R-:W-:Y:S01]  /*5b40*/  HADD2.F32 R44, -RZ, R2.reuse.H0_H0 ;  /* 0x20000002ff2c7230 */ /* 0x102fe20000004100 */
[----:B------:R-:W-:Y:S01]  /*5b50*/  FFMA.FTZ R50, R48, R61, R50 ;  /* 0x0000003d30327223 */ /* 0x000fe20000010032 */
[----:B------:R-:W-:Y:S01]  /*5b60*/  HADD2.F32 R48, -RZ, R2.H1_H1 ;  /* 0x30000002ff307230 */ /* 0x000fe20000004100 */
[----:B------:R-:W-:Y:S02]  /*5b70*/  IADD3 R6, R6, -0x80, RZ ;  /* 0xffffff8006067810 */ /* 0x000fe40007ffe0ff */
[----:B------:R-:W-:Y:S01]  /*5b80*/  IADD3 R2, R37, -0x80, RZ ;  /* 0xffffff8025027810 */ /* 0x000fe20007ffe0ff */
[----:B------:R-:W-:Y:S01]  /*5b90*/  I2F.F16 R56, R56 ;  /* 0x0000003800387306 */ /* 0x000fe20000200c00 */
[----:B------:R-:W-:Y:S01]  /*5ba0*/  LEA.HI R7, R7, 0xffffff80, RZ, 0x8 ;  /* 0xffffff8007077811 */ /* 0x000fe200078f40ff */
[----:B------:R-:W-:-:S06]  /*5bb0*/  FFMA.FTZ R62, R39, R60, RZ ;  /* 0x0000003c273e7223 */ /* 0x000fcc00000100ff */
[----:B------:R-:W1:Y:S01]  /*5bc0*/  I2F.F16 R58, R58 ;  /* 0x0000003a003a7306 */ /* 0x000e620000200c00 */
[----:B------:R-:W-:-:S07]  /*5bd0*/  FFMA.FTZ R38, R42, R61, R38 ;  /* 0x0000003d2a267223 */ /* 0x000fce0000010026 */
[----:B------:R-:W4:Y:S01]  /*5be0*/  I2F.F16 R9, R9 ;  /* 0x0000000900097306 */ /* 0x000f220000200c00 */
[----:B------:R-:W-:Y:S01]  /*5bf0*/  FFMA.FTZ R62, R51, R59, R62 ;  /* 0x0000003b333e7223 */ /* 0x000fe2000001003e */
[----:B--2---:R-:W-:Y:S01]  /*5c00*/  HADD2.F32 R37, -RZ, R53.H0_H0 ;  /* 0x20000035ff257230 */ /* 0x004fe20000004100 */
[----:B------:R-:W-:-:S05]  /*5c10*/  FFMA.FTZ R34, R34, R63, R38 ;  /* 0x0000003f22227223 */ /* 0x000fca0000010026 */
[----:B------:R-:W2:Y:S01]  /*5c20*/  I2F.F16 R6, R6 ;  /* 0x0000000600067306 */ /* 0x000ea20000200c00 */
[----:B---3--:R-:W-:-:S07]  /*5c30*/  HADD2.F32 R38, -RZ, R52.H0_H0 ;  /* 0x20000034ff267230 */ /* 0x008fce0000004100 */
[----:B------:R-:W3:Y:S01]  /*5c40*/  I2F.F16 R2, R2 ;  /* 0x0000000200027306 */ /* 0x000ee20000200c00 */
[----:B------:R-:W-:Y:S01]  /*5c50*/  HADD2.F32 R42, -RZ, R54.H0_H0 ;  /* 0x20000036ff2a7230 */ /* 0x000fe20000004100 */
[----:B------:R-:W-:Y:S01]  /*5c60*/  FFMA.FTZ R62, R49, R61, R62 ;  /* 0x0000003d313e7223 */ /* 0x000fe2000001003e */
[----:B------:R-:W-:-:S05]  /*5c70*/  HADD2.F32 R39, -RZ, R55.H0_H0 ;  /* 0x20000037ff277230 */ /* 0x000fca0000004100 */
[----:B------:R-:W5:Y:S01]  /*5c80*/  I2F.F16 R16, R16 ;  /* 0x0000001000107306 */ /* 0x000f620000200c00 */
[----:B------:R-:W-:Y:S01]  /*5c90*/  FFMA.FTZ R41, R41, R63, R50 ;  /* 0x0000003f29297223 */ /* 0x000fe20000010032 */
[----:B------:R-:W-:-:S06]  /*5ca0*/  HADD2.F32 R49, -RZ, R3.H0_H0 ;  /* 0x20000003ff317230 */ /* 0x000fcc0000004100 */
[----:B------:R-:W0:Y:S01]  /*5cb0*/  I2F.F16 R12, R12 ;  /* 0x0000000c000c7306 */ /* 0x000e220000200c00 */
[----:B------:R-:W-:-:S07]  /*5cc0*/  HADD2.F32 R51, -RZ, R3.H1_H1 ;  /* 0x30000003ff337230 */ /* 0x000fce0000004100 */
[----:B------:R-:W0:Y:S01]  /*5cd0*/  I2F.F16 R7, R7 ;  /* 0x0000000700077306 */ /* 0x000e220000200c00 */
[----:B------:R-:W-:Y:S01]  /*5ce0*/  FFMA.FTZ R64, R45, R59, R64 ;  /* 0x0000003b2d407223 */ /* 0x000fe20000010040 */
[----:B------:R-:W-:Y:S01]  /*5cf0*/  HADD2.F32 R43, -RZ, R43.H0_H0 ;  /* 0x2000002bff2b7230 */ /* 0x000fe20000004100 */
[----:B------:R-:W-:Y:S01]  /*5d00*/  FFMA.FTZ R3, R38, R44, R35 ;  /* 0x0000002c26037223 */ /* 0x000fe20000010023 */
[----:B-1----:R-:W-:Y:S01]  /*5d10*/  HADD2.F32 R35, -RZ, R58.H0_H0 ;  /* 0x2000003aff237230 */ /* 0x002fe20000004100 */
[C---:B------:R-:W-:Y:S01]  /*5d20*/  FFMA.FTZ R50, R44.reuse, R37, R32 ;  /* 0x000000252c327223 */ /* 0x040fe20000010020 */
[----:B------:R-:W-:Y:S01]  /*5d30*/  HADD2.F32 R32, -RZ, R56.H0_H0 ;  /* 0x20000038ff207230 */ /* 0x000fe20000004100 */
[C---:B------:R-:W-:Y:S01]  /*5d40*/  FFMA.FTZ R52, R44.reuse, R42, R33 ;  /* 0x0000002a2c347223 */ /* 0x040fe20000010021 */
[----:B----4-:R-:W-:Y:S01]  /*5d50*/  HADD2.F32 R45, -RZ, R9.H0_H0 ;  /* 0x20000009ff2d7230 */ /* 0x010fe20000004100 */
[----:B------:R-:W-:Y:S01]  /*5d60*/  FFMA.FTZ R53, R44, R39, R36 ;  /* 0x000000272c357223 */ /* 0x000fe20000010024 */
[----:B------:R-:W-:Y:S01]  /*5d70*/  HADD2.F32 R33, -RZ, R57.H0_H0 ;  /* 0x20000039ff217230 */ /* 0x000fe20000004100 */
[----:B------:R-:W-:Y:S01]  /*5d80*/  FFMA.FTZ R64, R46, R61, R64 ;  /* 0x0000003d2e407223 */ /* 0x000fe20000010040 */
[----:B------:R-:W-:Y:S01]  /*5d90*/  HADD2.F32 R36, -RZ, R8.H0_H0 ;  /* 0x20000008ff247230 */ /* 0x000fe20000004100 */
[C---:B------:R-:W-:Y:S01]  /*5da0*/  FFMA.FTZ R50, R48.reuse, R35, R50 ;  /* 0x0000002330327223 */ /* 0x040fe20000010032 */
[----:B--2---:R-:W-:Y:S01]  /*5db0*/  HADD2.F32 R44, -RZ, R6.H0_H0 ;  /* 0x20000006ff2c7230 */ /* 0x004fe20000004100 */
[----:B------:R-:W-:Y:S01]  /*5dc0*/  FFMA.FTZ R52, R48, R43, R52 ;  /* 0x0000002b30347223 */ /* 0x000fe20000010034 */
[----:B---3--:R-:W-:Y:S01]  /*5dd0*/  HADD2.F32 R46, -RZ, R2.H0_H0 ;  /* 0x20000002ff2e7230 */ /* 0x008fe20000004100 */
[----:B------:R-:W-:-:S02]  /*5de0*/  FFMA.FTZ R2, R32, R48, R3 ;  /* 0x0000003020027223 */ /* 0x000fc40000010003 */
[----:B------:R-:W-:Y:S01]  /*5df0*/  FFMA.FTZ R53, R48, R45, R53 ;  /* 0x0000002d30357223 */ /* 0x000fe20000010035 */
[----:B-----5:R-:W-:Y:S01]  /*5e00*/  HADD2.F32 R16, -RZ, R16.H0_H0 ;  /* 0x20000010ff107230 */ /* 0x020fe20000004100 */
[----:B------:R-:W-:Y:S01]  /*5e10*/  FFMA.FTZ R2, R33, R49, R2 ;  /* 0x0000003121027223 */ /* 0x000fe20000010002 */
[----:B------:R-:W-:Y:S01]  /*5e20*/  HADD2.F32 R13, -RZ, R13.H0_H0 ;  /* 0x2000000dff0d7230 */ /* 0x000fe20000004100 */
[C---:B------:R-:W-:Y:S01]  /*5e30*/  FFMA.FTZ R50, R49.reuse, R36, R50 ;  /* 0x0000002431327223 */ /* 0x040fe20000010032 */
[----:B0-----:R-:W-:Y:S01]  /*5e40*/  HADD2.F32 R12, -RZ, R12.H0_H0 ;  /* 0x2000000cff0c7230 */ /* 0x001fe20000004100 */
[C---:B------:R-:W-:Y:S01]  /*5e50*/  FFMA.FTZ R52, R49.reuse, R44, R52 ;  /* 0x0000002c31347223 */ /* 0x040fe20000010034 */
[----:B------:R-:W-:Y:S01]  /*5e60*/  HADD2.F32 R48, -RZ, R7.H0_H0 ;  /* 0x20000007ff307230 */ /* 0x000fe20000004100 */
[----:B------:R-:W-:Y:S01]  /*5e70*/  FFMA.FTZ R53, R49, R46, R53 ;  /* 0x0000002e31357223 */ /* 0x000fe20000010035 */
[--C-:B------:R-:W-:Y:S01]  /*5e80*/  HADD2.F32 R3, -RZ, R4.reuse.H0_H0 ;  /* 0x20000004ff037230 */ /* 0x100fe20000004100 */
[----:B------:R-:W-:Y:S01]  /*5e90*/  FFMA.FTZ R7, R16, R51, R2 ;  /* 0x0000003310077223 */ /* 0x000fe20000010002 */
[----:B------:R-:W-:Y:S01]  /*5ea0*/  HADD2.F32 R4, -RZ, R4.H1_H1 ;  /* 0x30000004ff047230 */ /* 0x000fe20000004100 */
[C---:B------:R-:W-:Y:S01]  /*5eb0*/  FFMA.FTZ R9, R51.reuse, R13, R50 ;  /* 0x0000000d33097223 */ /* 0x040fe20000010032 */
        /* <DEDUP_REMOVED lines=20> */
[----:B------:R-:W-:Y:S02]  /*6000*/  FFMA.FTZ R15, R13, R51, R10 ;  /* 0x000000330d0f7223 */ /* 0x000fe4000001000a */
        /* <DEDUP_REMOVED lines=8> */
[----:B------:R-:W-:Y:S01]  /*6090*/  PRMT R7, R7, 0x5410, R9 ;  /* 0x0000541007077816 */ /* 0x000fe20000000009 */
[--C-:B0-----:R-:W-:Y:S01]  /*60a0*/  HADD2.F32 R10, -RZ, R2.reuse.H0_H0 ;  /* 0x20000002ff0a7230 */ /* 0x101fe20000004100 */
[----:B------:R-:W-:Y:S01]  /*60b0*/  PRMT R11, R11, 0x5410, R15 ;  /* 0x000054100b0b7816 */ /* 0x000fe2000000000f */
[----:B------:R-:W-:-:S03]  /*60c0*/  HADD2.F32 R2, -RZ, R2.H1_H1 ;  /* 0x30000002ff027230 */ /* 0x000fc60000004100 */
[-C--:B------:R-:W-:Y:S01]  /*60d0*/  FFMA.FTZ R23, R38, R10.reuse, R23 ;  /* 0x0000000a26177223 */ /* 0x080fe20000010017 */
[----:B------:R-:W-:Y:S01]  /*60e0*/  HFMA2.MMA R9, R7, 1, 1, R26 ;  /* 0x3c003c0007097835 */ /* 0x000fe2000000001a */
[-C--:B------:R-:W-:Y:S02]  /*60f0*/  FFMA.FTZ R18, R37, R10.reuse, R18 ;  /* 0x0000000a25127223 */ /* 0x080fe40000010012 */
[-C--:B------:R-:W-:Y:S02]  /*6100*/  FFMA.FTZ R17, R42, R10.reuse, R17 ;  /* 0x0000000a2a117223 */ /* 0x080fe40000010011 */
[----:B------:R-:W-:Y:S01]  /*6110*/  FFMA.FTZ R19, R39, R10, R19 ;  /* 0x0000000a27137223 */ /* 0x000fe20000010013 */
[----:B------:R-:W-:Y:S01]  /*6120*/  HFMA2.MMA R7, R11, 1, 1, R28 ;  /* 0x3c003c000b077835 */ /* 0x000fe2000000001c */
[----:B------:R-:W-:Y:S01]  /*6130*/  HADD2.F32 R11, -RZ, R3.H0_H0 ;  /* 0x20000003ff0b7230 */ /* 0x000fe20000004100 */
[-C--:B------:R-:W-:Y:S02]  /*6140*/  FFMA.FTZ R10, R32, R2.reuse, R23 ;  /* 0x00000002200a7223 */ /* 0x080fe40000010017 */
[----:B------:R-:W-:-:S02]  /*6150*/  FFMA.FTZ R18, R35, R2, R18 ;  /* 0x0000000223127223 */ /* 0x000fc40000010012 */
[-C--:B------:R-:W-:Y:S02]  /*6160*/  FFMA.FTZ R17, R43, R2.reuse, R17 ;  /* 0x000000022b117223 */ /* 0x080fe40000010011 */
[----:B------:R-:W-:Y:S01]  /*6170*/  FFMA.FTZ R19, R45, R2, R19 ;  /* 0x000000022d137223 */ /* 0x000fe20000010013 */
[--C-:B-1----:R-:W-:Y:S01]  /*6180*/  HADD2.F32 R14, -RZ, R4.reuse.H0_H0 ;  /* 0x20000004ff0e7230 */ /* 0x102fe20000004100 */
        /* <DEDUP_REMOVED lines=13> */
[----:B------:R-:W-:Y:S01]  /*6260*/  FFMA.FTZ R19, R48, R3, R19 ;  /* 0x0000000330137223 */ /* 0x000fe20000010013 */
        /* <DEDUP_REMOVED lines=15> */
[----:B------:R-:W-:Y:S01]  /*6360*/  IADD3 R101, R101, 0x20, RZ ;  /* 0x0000002065657810 */ /* 0x000fe20007ffe0ff */
[-C--:B------:R-:W-:Y:S02]  /*6370*/  FFMA.FTZ R12, R12, R5.reuse, R41 ;  /* 0x000000050c0c7223 */ /* 0x080fe40000010029 */
[----:B------:R-:W-:Y:S02]  /*6380*/  FFMA.FTZ R5, R48, R5, R34 ;  /* 0x0000000530057223 */ /* 0x000fe40000010022 */
[----:B------:R-:W-:Y:S02]  /*6390*/  FMUL.FTZ R6, R21, R6 ;  /* 0x0000000615067220 */ /* 0x000fe40000410000 */
[----:B------:R-:W-:-:S02]  /*63a0*/  FMUL.FTZ R49, R22, R49 ;  /* 0x0000003116317220 */ /* 0x000fc40000410000 */
        /* <DEDUP_REMOVED lines=9> */
[C---:B------:R-:W-:Y:S02]  /*6440*/  FMUL.FTZ R53, R22.reuse, R53 ;  /* 0x0000003516357220 */ /* 0x040fe40000410000 */
        /* <DEDUP_REMOVED lines=17> */
[----:B------:R-:W-:Y:S02]  /*6560*/  PRMT R2, R2, 0x5410, R19 ;  /* 0x0000541002027816 */ /* 0x000fe40000000013 */
[----:B------:R-:W-:Y:S02]  /*6570*/  PRMT R52, R52, 0x5410, R53 ;  /* 0x0000541034347816 */ /* 0x000fe40000000035 */
[----:B------:R-:W-:Y:S01]  /*6580*/  PRMT R12, R12, 0x5410, R5 ;  /* 0x000054100c0c7816 */ /* 0x000fe20000000005 */
[----:B------:R-:W-:Y:S01]  /*6590*/  UIADD3 UR4, UR4, 0x40, URZ ;  /* 0x0000004004047890 */ /* 0x000fe2000fffe03f */
[----:B------:R-:W-:Y:S01]  /*65a0*/  HFMA2.MMA R6, R6, 1, 1, R31 ;  /* 0x3c003c0006067835 */ /* 0x000fe2000000001f */
[----:B------:R-:W-:Y:S01]  /*65b0*/  HADD2 R4, R2, R30 ;  /* 0x0000001e02047230 */ /* 0x000fe20000000000 */
[----:B------:R-:W-:Y:S02]  /*65c0*/  HFMA2.MMA R5, R11, 1, 1, R29 ;  /* 0x3c003c000b057835 */ /* 0x000fe4000000001d */
[----:B------:R-:W-:Y:S01]  /*65d0*/  HFMA2.MMA R3, R3, 1, 1, R24 ;  /* 0x3c003c0003037835 */ /* 0x000fe20000000018 */
[----:B------:R-:W-:-:S02]  /*65e0*/  HADD2 R8, R52, R27 ;  /* 0x0000001b34087230 */ /* 0x000fc40000000000 */
[----:B------:R-:W-:Y:S01]  /*65f0*/  HADD2 R2, R12, R25 ;  /* 0x000000190c027230 */ /* 0x000fe20000000000 */
[----:B------:R-:W-:Y:S05]  /*6600*/  @!P0 BRA P1, `(.L_x_3283) ;  /* 0xffffa58000008947 */ /* 0x000fea000083ffff */
.L_x_3282:
[----:B------:R-:W-:-:S04]  /*6610*/  ISETP.GE.AND P0, PT, R101, R102, PT ;  /* 0x000000666500720c */ /* 0x000fc80003f06270 */
[----:B------:R-:W-:-:S13]  /*6620*/  ISETP.GE.OR P0, PT, R101, c[0x0][0x1ac], P0 ;  /* 0x00006b0065007a0c */ /* 0x000fda0000706670 */
[----:B------:R-:W-:Y:S05]  /*6630*/  @P0 BRA `(.L_x_3284) ;  /* 0x0000397000000947 */ /* 0x000fea0003800000 */
.L_x_3285:
[----:B------:R0:W2:Y:S01]  /*6640*/  LDG.E.128.CONSTANT R16, [R108.64] ;  /* 0x000000066c107981 */ /* 0x0000a2000c1e9d00 */
[----:B------:R-:W-:-:S04]  /*6650*/  IMAD.MOV.U32 R67, RZ, RZ, 0x4 ;  /* 0x00000004ff437424 */ /* 0x000fc800078e00ff */
[----:B------:R-:W-:-:S06]  /*6660*/  IMAD.WIDE R28, R67, c[0x0][0x18c], R108 ;  /* 0x00006300431c7a25 */ /* 0x000fcc00078e026c */
[C---:B------:R-:W-:Y:S02]  /*6670*/  IMAD.WIDE R20, R67.reuse, c[0x0][0x18c], R28 ;  /* 0x0000630043147a25 */ /* 0x040fe400078e021c */
[----:B------:R-:W3:Y:S04]  /*6680*/  LDG.E.128.CONSTANT R28, [R28.64] ;  /* 0x000000061c1c7981 */ /* 0x000ee8000c1e9d00 */
[----:B------:R1:W4:Y:S02]  /*6690*/  LDG.E.128.CONSTANT R12, [R20.64] ;  /* 0x00000006140c7981 */ /* 0x000324000c1e9d00 */
[----:B-1----:R-:W-:-:S05]  /*66a0*/  IMAD.WIDE R20, R67, c[0x0][0x18c], R20 ;  /* 0x0000630043147a25 */ /* 0x002fca00078e0214 */
[----:B------:R1:W5:Y:S01]  /*66b0*/  LDG.E.128.CONSTANT R24, [R20.64] ;  /* 0x0000000614187981 */ /* 0x000362000c1e9d00 */
[----:B------:R-:W-:Y:S01]  /*66c0*/  ISETP.NE.AND P0, PT, R101, R98, PT ;  /* 0x000000626500720c */ /* 0x000fe20003f05270 */
[----:B-1----:R-:W-:-:S06]  /*66d0*/  IMAD.WIDE R20, R67, c[0x0][0x18c], R20 ;  /* 0x0000630043147a25 */ /* 0x002fcc00078e0214 */
[----:B0-----:R-:W-:-:S06]  /*66e0*/  IMAD.WIDE R108, R67, c[0x0][0x18c], R20 ;  /* 0x00006300436c7a25 */ /* 0x001fcc00078e0214 */
[----:B------:R-:W-:-:S05]  /*66f0*/  @!P0 IADD3 R99, R99, 0x1, RZ ;  /* 0x0000000163638810 */ /* 0x000fca0007ffe0ff */
[----:B------:R-:W-:-:S06]  /*6700*/  @!P0 IMAD R38, R99, 0x8, R104 ;  /* 0x0000000863268824 */ /* 0x000fcc00078e0268 */
[----:B------:R-:W3:Y:S01]  /*6710*/  @!P0 LDL.64 R38, [R38] ;  /* 0x0000000026268983 */ /* 0x000ee20000100a00 */
[----:B------:R-:W-:Y:S01]  /*6720*/  @!P0 LEA R114, R101, 0x1, 0x1 ;  /* 0x0000000165728811 */ /* 0x000fe200078e08ff */
[----:B------:R-:W-:-:S04]  /*6730*/  @!P0 IMAD.MOV.U32 R115, RZ, RZ, 0x2 ;  /* 0x00000002ff738424 */ /* 0x000fc800078e00ff */
[----:B------:R-:W-:-:S06]  /*6740*/  @!P0 IMAD.WIDE R114, R114, R115, c[0x0][0x198] ;  /* 0x0000660072728625 */ /* 0x000fcc00078e0273 */
[----:B------:R0:W4:Y:S01]  /*6750*/  @!P0 LDG.E.U16.CONSTANT R114, [R114.64] ;  /* 0x0000000672728981 */ /* 0x000122000c1e9500 */
[----:B--2---:R-:W-:Y:S02]  /*6760*/  LOP3.LUT R11, R18, 0x3f, RZ, 0xc0, !PT ;  /* 0x0000003f120b7812 */ /* 0x004fe400078ec0ff */
[----:B------:R-:W-:Y:S02]  /*6770*/  LOP3.LUT R0, R17, 0x3f, RZ, 0xc0, !PT ;  /* 0x0000003f11007812 */ /* 0x000fe400078ec0ff */
[----:B------:R-:W-:Y:S02]  /*6780*/  IADD3 R11, R11, -0x20, RZ ;  /* 0xffffffe00b0b7810 */ /* 0x000fe40007ffe0ff */
[----:B------:R-:W-:Y:S02]  /*6790*/  IADD3 R94, R0, -0x20, RZ ;  /* 0xffffffe0005e7810 */ /* 0x000fe40007ffe0ff */
[----:B------:R1:W-:Y:S01]  /*67a0*/  I2F.F16 R75, R11 ;  /* 0x0000000b004b7306 */ /* 0x0003e20000200c00 */
[----:B------:R-:W-:-:S02]  /*67b0*/  LOP3.LUT R0, R19, 0x3f, RZ, 0xc0, !PT ;  /* 0x0000003f13007812 */ /* 0x000fc400078ec0ff */
[----:B------:R-:W-:Y:S02]  /*67c0*/  SHF.R.U32.HI R22, RZ, 0x6, R19 ;  /* 0x00000006ff167819 */ /* 0x000fe40000011613 */
[----:B-1----:R-:W-:Y:S02]  /*67d0*/  SHF.R.U32.HI R11, RZ, 0x12, R16 ;  /* 0x00000012ff0b7819 */ /* 0x002fe40000011610 */
[----:B------:R-:W-:Y:S02]  /*67e0*/  IADD3 R71, R0, -0x20, RZ ;  /* 0xffffffe000477810 */ /* 0x000fe40007ffe0ff */
[----:B------:R-:W-:Y:S02]  /*67f0*/  LOP3.LUT R11, R11, 0x3f, RZ, 0xc0, !PT ;  /* 0x0000003f0b0b7812 */ /* 0x000fe400078ec0ff */
[----:B------:R-:W-:Y:S02]  /*6800*/  LOP3.LUT R0, R16, 0x3f, RZ, 0xc0, !PT ;  /* 0x0000003f10007812 */ /* 0x000fe400078ec0ff */
[----:B------:R-:W-:-:S02]  /*6810*/  SHF.R.U32.HI R10, RZ, 0x6, R17 ;  /* 0x00000006ff0a7819 */ /* 0x000fc40000011611 */
[----:B------:R-:W-:Y:S02]  /*6820*/  IADD3 R11, R11, -0x20, RZ ;  /* 0xffffffe00b0b7810 */ /* 0x000fe40007ffe0ff */
[----:B------:R-:W-:Y:S02]  /*6830*/  LOP3.LUT R22, R22, 0x3f, RZ, 0xc0, !PT ;  /* 0x0000003f16167812 */ /* 0x000fe400078ec0ff */
[----:B------:R-:W-:Y:S01]  /*6840*/  IADD3 R0, R0, -0x20, RZ ;  /* 0xffffffe000007810 */ /* 0x000fe20007ffe0ff */
[----:B------:R1:W-:Y:S01]  /*6850*/  I2F.F16 R119, R11 ;  /* 0x0000000b00777306 */ /* 0x0003e20000200c00 */
[----:B------:R-:W-:Y:S02]  /*6860*/  LOP3.LUT R10, R10, 0x3f, RZ, 0xc0, !PT ;  /* 0x0000003f0a0a7812 */ /* 0x000fe400078ec0ff */
[----:B------:R-:W-:Y:S02]  /*6870*/  IADD3 R90, R22, -0x20, RZ ;  /* 0xffffffe0165a7810 */ /* 0x000fe40007ffe0ff */
[----:B------:R-:W-:-:S02]  /*6880*/  SHF.R.U32.HI R22, RZ, 0x18, R16 ;  /* 0x00000018ff167819 */ /* 0x000fc40000011610 */
[----:B------:R-:W-:Y:S02]  /*6890*/  IADD3 R105, R10, -0x20, RZ ;  /* 0xffffffe00a697810 */ /* 0x000fe40007ffe0ff */
[----:B-1----:R-:W-:Y:S01]  /*68a0*/  SHF.R.U32.HI R11, RZ, 0x6, R18 ;  /* 0x00000006ff0b7819 */ /* 0x002fe20000011612 */
[----:B------:R1:W-:Y:S01]  /*68b0*/  I2F.F16 R107, R0 ;  /* 0x00000000006b7306 */ /* 0x0003e20000200c00 */
[--C-:B------:R-:W-:Y:S02]  /*68c0*/  SHF.R.U32.HI R10, RZ, 0x6, R16.reuse ;  /* 0x00000006ff0a7819 */ /* 0x100fe40000011610 */
[----:B------:R-:W-:Y:S02]  /*68d0*/  LOP3.LUT R11, R11, 0x3f, RZ, 0xc0, !PT ;  /* 0x0000003f0b0b7812 */ /* 0x000fe400078ec0ff */
[----:B------:R-:W-:Y:S02]  /*68e0*/  LOP3.LUT R22, R22, 0x3f, RZ, 0xc0, !PT ;  /* 0x0000003f16167812 */ /* 0x000fe400078ec0ff */
[----:B-1----:R-:W-:-:S02]  /*68f0*/  SHF.R.U32.HI R0, RZ, 0xc, R16 ;  /* 0x0000000cff007819 */ /* 0x002fc40000011610 */
[----:B------:R-:W-:Y:S02]  /*6900*/  LOP3.LUT R10, R10, 0x3f, RZ, 0xc0, !PT ;  /* 0x0000003f0a0a7812 */ /* 0x000fe400078ec0ff */
[----:B------:R-:W-:Y:S02]  /*6910*/  LOP3.LUT R0, R0, 0x3f, RZ, 0xc0, !PT ;  /* 0x0000003f00007812 */ /* 0x000fe400078ec0ff */
[----:B------:R-:W-:Y:S02]  /*6920*/  IADD3 R11, R11, -0x20, RZ ;  /* 0xffffffe00b0b7810 */ /* 0x000fe40007ffe0ff */
[----:B------:R-:W-:Y:S02]  /*6930*/  IADD3 R22, R22, -0x20, RZ ;  /* 0xffffffe016167810 */ /* 0x000fe40007ffe0ff */
[----:B------:R-:W-:Y:S01]  /*6940*/  IADD3 R10, R10, -0x20, RZ ;  /* 0xffffffe00a0a7810 */ /* 0x000fe20007ffe0ff */
[----:B------:R1:W-:Y:S01]  /*6950*/  I2F.F16 R66, R11 ;  /* 0x0000000b00427306 */ /* 0x0003e20000200c00 */
[----:B------:R-:W-:-:S02]  /*6960*/  IADD3 R0, R0, -0x20, RZ ;  /* 0xffffffe000007810 */ /* 0x000fc40007ffe0ff */
[----:B---3--:R-:W-:Y:S02]  /*6970*/  SHF.R.U32 R16, R16, 0x1e, R28 ;  /* 0x0000001e10107819 */ /* 0x008fe4000000161c */
[----:B------:R-:W-:-:S03]  /*6980*/  SHF.R.U32.HI R23, RZ, 0xc, R17 ;  /* 0x0000000cff177819 */ /* 0x000fc60000011611 */
[----:B------:R2:W-:Y:S01]  /*6990*/  I2F.F16 R77, R22 ;  /* 0x00000016004d7306 */ /* 0x0005e20000200c00 */
[----:B-1----:R-:W-:Y:S02]  /*69a0*/  SHF.R.U32.HI R11, RZ, 0x12, R19 ;  /* 0x00000012ff0b7819 */ /* 0x002fe40000011613 */
[----:B------:R-:W-:Y:S02]  /*69b0*/  LOP3.LUT R16, R16, 0x3f, RZ, 0xc0, !PT ;  /* 0x0000003f10107812 */ /* 0x000fe400078ec0ff */
[----:B------:R-:W-:-:S03]  /*69c0*/  LOP3.LUT R11, R11, 0x3f, RZ, 0xc0, !PT ;  /* 0x0000003f0b0b7812 */ /* 0x000fc600078ec0ff */
[----:B------:R1:W3:Y:S01]  /*69d0*/  I2F.F16 R76, R10 ;  /* 0x0000000a004c7306 */ /* 0x0002e20000200c00 */
[----:B--2---:R-:W-:Y:S02]  /*69e0*/  SHF.R.U32.HI R22, RZ, 0xc, R18 ;  /* 0x0000000cff167819 */ /* 0x004fe40000011612 */
[----:B------:R-:W-:Y:S02]  /*69f0*/  IADD3 R16, R16, -0x20, RZ ;  /* 0xffffffe010107810 */ /* 0x000fe40007ffe0ff */
[----:B------:R-:W-:-:S03]  /*6a00*/  LOP3.LUT R22, R22, 0x3f, RZ, 0xc0, !PT ;  /* 0x0000003f16167812 */ /* 0x000fc600078ec0ff */
[----:B------:R2:W-:Y:S01]  /*6a10*/  I2F.F16 R72, R0 ;  /* 0x0000000000487306 */ /* 0x0005e20000200c00 */
[--C-:B-1----:R-:W-:Y:S02]  /*6a20*/  SHF.R.U32.HI R10, RZ, 0x12, R17.reuse ;  /* 0x00000012ff0a7819 */ /* 0x102fe40000011611 */
[----:B------:R-:W-:Y:S02]  /*6a30*/  IADD3 R11, R11, -0x20, RZ ;  /* 0xffffffe00b0b7810 */ /* 0x000fe40007ffe0ff */
[----:B--2---:R-:W-:Y:S02]  /*6a40*/  SHF.R.U32.HI R0, RZ, 0x18, R17 ;  /* 0x00000018ff007819 */ /* 0x004fe40000011611 */
[----:B------:R-:W-:Y:S02]  /*6a50*/  SHF.R.U32 R17, R17, 0x1e, R29 ;  /* 0x0000001e11117819 */ /* 0x000fe4000000161d */
[----:B------:R-:W-:Y:S02]  /*6a60*/  IADD3 R22, R22, -0x20, RZ ;  /* 0xffffffe016167810 */ /* 0x000fe40007ffe0ff */
[----:B------:R-:W-:Y:S01]  /*6a70*/  LOP3.LUT R17, R17, 0x3f, RZ, 0xc0, !PT ;  /* 0x0000003f11117812 */ /* 0x000fe200078ec0ff */
[----:B------:R1:W-:Y:S01]  /*6a80*/  I2F.F16 R64, R16 ;  /* 0x0000001000407306 */ /* 0x0003e20000200c00 */
[----:B------:R-:W-:-:S02]  /*6a90*/  LOP3.LUT R23, R23, 0x3f, RZ, 0xc0, !PT ;  /* 0x0000003f17177812 */ /* 0x000fc400078ec0ff */
[----:B------:R-:W-:Y:S02]  /*6aa0*/  IADD3 R17, R17, -0x20, RZ ;  /* 0xffffffe011117810 */ /* 0x000fe40007ffe0ff */
[----:B------:R-:W-:-:S03]  /*6ab0*/  IADD3 R23, R23, -0x20, RZ ;  /* 0xffffffe017177810 */ /* 0x000fc60007ffe0ff */
[----:B------:R2:W-:Y:S01]  /*6ac0*/  I2F.F16 R79, R11 ;  /* 0x0000000b004f7306 */ /* 0x0005e20000200c00 */
[----:B-1----:R-:W-:Y:S02]  /*6ad0*/  SHF.R.U32.HI R16, RZ, 0xa, R29 ;  /* 0x0000000aff107819 */ /* 0x002fe4000001161d */
[----:B------:R-:W-:Y:S02]  /*6ae0*/  LOP3.LUT R10, R10, 0x3f, RZ, 0xc0, !PT ;  /* 0x0000003f0a0a7812 */ /* 0x000fe400078ec0ff */
[----:B------:R-:W-:-:S03]  /*6af0*/  LOP3.LUT R0, R0, 0x3f, RZ, 0xc0, !PT ;  /* 0x0000003f00007812 */ /* 0x000fc600078ec0ff */
[----:B------:R1:W-:Y:S01]  /*6b00*/  I2F.F16 R78, R22 ;  /* 0x00000016004e7306 */ /* 0x0003e20000200c00 */
[----:B--2---:R-:W-:Y:S02]  /*6b10*/  SHF.R.U32.HI R11, RZ, 0x4, R29 ;  /* 0x00000004ff0b7819 */ /* 0x004fe4000001161d */
[----:B------:R-:W-:Y:S02]  /*6b20*/  LOP3.LUT R16, R16, 0x3f, RZ, 0xc0, !PT ;  /* 0x0000003f10107812 */ /* 0x000fe400078ec0ff */
[----:B------:R-:W-:Y:S02]  /*6b30*/  LOP3.LUT R11, R11, 0x3f, RZ, 0xc0, !PT ;  /* 0x0000003f0b0b7812 */ /* 0x000fe400078ec0ff */
[----:B-1----:R-:W-:Y:S01]  /*6b40*/  SHF.R.U32.HI R22, RZ, 0x18, R19 ;  /* 0x00000018ff167819 */ /* 0x002fe20000011613 */
[----:B------:R1:W-:Y:S01]  /*6b50*/  I2F.F16 R34, R17 ;  /* 0x0000001100227306 */ /* 0x0003e20000200c00 */
[----:B------:R-:W-:Y:S02]  /*6b60*/  IADD3 R10, R10, -0x20, RZ ;  /* 0xffffffe00a0a7810 */ /* 0x000fe40007ffe0ff */
[----:B------:R-:W-:-:S02]  /*6b70*/  LOP3.LUT R22, R22, 0x3f, RZ, 0xc0, !PT ;  /* 0x0000003f16167812 */ /* 0x000fc400078ec0ff */
[----:B------:R-:W-:-:S03]  /*6b80*/  IADD3 R0, R0, -0x20, RZ ;  /* 0xffffffe000007810 */ /* 0x000fc60007ffe0ff */
[----:B------:R2:W-:Y:S01]  /*6b90*/  I2F.F16 R74, R23 ;  /* 0x00000017004a7306 */ /* 0x0005e20000200c00 */
[----:B-1----:R-:W-:Y:S02]  /*6ba0*/  SHF.R.U32.HI R17, RZ, 0x4, R30 ;  /* 0x00000004ff117819 */ /* 0x002fe4000001161e */
[----:B------:R-:W-:Y:S02]  /*6bb0*/  IADD3 R16, R16, -0x20, RZ ;  /* 0xffffffe010107810 */ /* 0x000fe40007ffe0ff */
[----:B------:R-:W-:Y:S02]  /*6bc0*/  IADD3 R11, R11, -0x20, RZ ;  /* 0xffffffe00b0b7810 */ /* 0x000fe40007ffe0ff */
[----:B------:R-:W-:Y:S02]  /*6bd0*/  LOP3.LUT R17, R17, 0x3f, RZ, 0xc0, !PT ;  /* 0x0000003f11117812 */ /* 0x000fe400078ec0ff */
[----:B--2---:R-:W-:Y:S02]  /*6be0*/  SHF.R.U32.HI R23, RZ, 0x12, R18 ;  /* 0x00000012ff177819 */ /* 0x004fe40000011612 */
[----:B------:R-:W-:Y:S01]  /*6bf0*/  IADD3 R22, R22, -0x20, RZ ;  /* 0xffffffe016167810 */ /* 0x000fe20007ffe0ff */
[----:B------:R1:W-:Y:S01]  /*6c00*/  I2F.F16 R95, R10 ;  /* 0x0000000a005f7306 */ /* 0x0003e20000200c00 */
[----:B------:R-:W-:-:S02]  /*6c10*/  LOP3.LUT R23, R23, 0x3f, RZ, 0xc0, !PT ;  /* 0x0000003f17177812 */ /* 0x000fc400078ec0ff */
[----:B------:R-:W-:Y:S02]  /*6c20*/  IADD3 R17, R17, -0x20, RZ ;  /* 0xffffffe011117810 */ /* 0x000fe40007ffe0ff */
[----:B------:R-:W-:-:S03]  /*6c30*/  IADD3 R23, R23, -0x20, RZ ;  /* 0xffffffe017177810 */ /* 0x000fc60007ffe0ff */
[----:B------:R2:W-:Y:S01]  /*6c40*/  I2F.F16 R81, R0 ;  /* 0x0000000000517306 */ /* 0x0005e20000200c00 */
[----:B-1----:R-:W-:Y:S02]  /*6c50*/  SHF.R.U32.HI R10, RZ, 0x18, R18 ;  /* 0x00000018ff0a7819 */ /* 0x002fe40000011612 */
[----:B------:R-:W-:-:S05]  /*6c60*/  SHF.R.U32 R18, R18, 0x1e, R30 ;  /* 0x0000001e12127819 */ /* 0x000fca000000161e */
[----:B------:R1:W-:Y:S01]  /*6c70*/  I2F.F16 R65, R16 ;  /* 0x0000001000417306 */ /* 0x0003e20000200c00 */
[----:B--2---:R-:W-:Y:S02]  /*6c80*/  SHF.R.U32.HI R0, RZ, 0xc, R19 ;  /* 0x0000000cff007819 */ /* 0x004fe40000011613 */
[----:B------:R-:W-:-:S05]  /*6c90*/  SHF.R.U32 R19, R19, 0x1e, R31 ;  /* 0x0000001e13137819 */ /* 0x000fca000000161f */
        /* <DEDUP_REMOVED lines=19> */
[----:B------:R-:W-:-:S02]  /*6dd0*/  IADD3 R54, R22, -0x20, RZ ;  /* 0xffffffe016367810 */ /* 0x000fc40007ffe0ff */
[----:B------:R-:W-:Y:S01]  /*6de0*/  LOP3.LUT R22, R23, 0x3f, RZ, 0xc0, !PT ;  /* 0x0000003f17167812 */ /* 0x000fe200078ec0ff */
[----:B------:R1:W-:Y:S01]  /*6df0*/  I2F.F16 R35, R11 ;  /* 0x0000000b00237306 */ /* 0x0003e20000200c00 */
[----:B------:R-:W-:-:S04]  /*6e00*/  SHF.R.U32.HI R23, RZ, 0x16, R31 ;  /* 0x00000016ff177819 */ /* 0x000fc8000001161f */
[----:B------:R-:W-:-:S03]  /*6e10*/  LOP3.LUT R23, R23, 0x3f, RZ, 0xc0, !PT ;  /* 0x0000003f17177812 */ /* 0x000fc600078ec0ff */
[----:B------:R-:W-:Y:S01]  /*6e20*/  I2F.F16 R56, R18 ;  /* 0x0000001200387306 */ /* 0x000fe20000200c00 */
[----:B-1----:R-:W-:-:S07]  /*6e30*/  IADD3 R11, R16, -0x20, RZ ;  /* 0xffffffe0100b7810 */ /* 0x002fce0007ffe0ff */
[----:B------:R1:W-:Y:S01]  /*6e40*/  I2F.F16 R32, R19 ;  /* 0x0000001300207306 */ /* 0x0003e20000200c00 */
[----:B------:R-:W-:Y:S02]  /*6e50*/  IADD3 R36, R22, -0x20, RZ ;  /* 0xffffffe016247810 */ /* 0x000fe40007ffe0ff */
[----:B------:R-:W-:Y:S02]  /*6e60*/  IADD3 R53, R23, -0x20, RZ ;  /* 0xffffffe017357810 */ /* 0x000fe40007ffe0ff */
[----:B------:R-:W2:Y:S04]  /*6e70*/  LDG.E.128.CONSTANT R20, [R20.64] ;  /* 0x0000000614147981 */ /* 0x000ea8000c1e9d00 */
[----:B-1----:R1:W2:Y:S01]  /*6e80*/  LDG.E.128.CONSTANT R16, [R108.64] ;  /* 0x000000066c107981 */ /* 0x0022a2000c1e9d00 */
[----:B------:R-:W-:-:S02]  /*6e90*/  LOP3.LUT R10, R10, 0x3f, RZ, 0xc0, !PT ;  /* 0x0000003f0a0a7812 */ /* 0x000fc400078ec0ff */
[----:B------:R-:W-:Y:S02]  /*6ea0*/  LOP3.LUT R0, R0, 0x3f, RZ, 0xc0, !PT ;  /* 0x0000003f00007812 */ /* 0x000fe400078ec0ff */
[----:B------:R-:W-:Y:S02]  /*6eb0*/  IADD3 R10, R10, -0x20, RZ ;  /* 0xffffffe00a0a7810 */ /* 0x000fe40007ffe0ff */
[----:B------:R-:W-:Y:S02]  /*6ec0*/  IADD3 R0, R0, -0x20, RZ ;  /* 0xffffffe000007810 */ /* 0x000fe40007ffe0ff */
[----:B------:R0:W-:Y:S08]  /*6ed0*/  I2F.F16 R83, R10 ;  /* 0x0000000a00537306 */ /* 0x0001f00000200c00 */
[----:B------:R1:W2:Y:S01]  /*6ee0*/  I2F.F16 R80, R0 ;  /* 0x0000000000507306 */ /* 0x0002a20000200c00 */
[----:B0-----:R-:W-:-:S04]  /*6ef0*/  SHF.R.U32.HI R10, RZ, 0xa, R28 ;  /* 0x0000000aff0a7819 */ /* 0x001fc8000001161c */
[----:B------:R-:W-:Y:S02]  /*6f00*/  LOP3.LUT R10, R10, 0x3f, RZ, 0xc0, !PT ;  /* 0x0000003f0a0a7812 */ /* 0x000fe400078ec0ff */
[----:B-1----:R-:W-:-:S04]  /*6f10*/  SHF.R.U32.HI R0, RZ, 0x4, R28 ;  /* 0x00000004ff007819 */ /* 0x002fc8000001161c */
[----:B------:R-:W-:Y:S02]  /*6f20*/  LOP3.LUT R0, R0, 0x3f, RZ, 0xc0, !PT ;  /* 0x0000003f00007812 */ /* 0x000fe400078ec0ff */
[----:B------:R-:W-:Y:S02]  /*6f30*/  IADD3 R10, R10, -0x20, RZ ;  /* 0xffffffe00a0a7810 */ /* 0x000fe40007ffe0ff */
[----:B------:R-:W-:Y:S02]  /*6f40*/  IADD3 R0, R0, -0x20, RZ ;  /* 0xffffffe000007810 */ /* 0x000fe40007ffe0ff */
[----:B------:R0:W-:Y:S08]  /*6f50*/  I2F.F16 R61, R10 ;  /* 0x0000000a003d7306 */ /* 0x0001f00000200c00 */
[----:B------:R1:W-:Y:S01]  /*6f60*/  I2F.F16 R82, R0 ;  /* 0x0000000000527306 */ /* 0x0003e20000200c00 */
[----:B0-----:R-:W-:-:S04]  /*6f70*/  SHF.R.U32.HI R10, RZ, 0x4, R31 ;  /* 0x00000004ff0a7819 */ /* 0x001fc8000001161f */
[----:B------:R-:W-:Y:S02]  /*6f80*/  LOP3.LUT R10, R10, 0x3f, RZ, 0xc0, !PT ;  /* 0x0000003f0a0a7812 */ /* 0x000fe400078ec0ff */
[----:B-1----:R-:W-:-:S04]  /*6f90*/  SHF.R.U32.HI R0, RZ, 0xa, R30 ;  /* 0x0000000aff007819 */ /* 0x002fc8000001161e */
[----:B------:R-:W-:Y:S02]  /*6fa0*/  LOP3.LUT R0, R0, 0x3f, RZ, 0xc0, !PT ;  /* 0x0000003f00007812 */ /* 0x000fe400078ec0ff */
[----:B------:R-:W-:Y:S02]  /*6fb0*/  IADD3 R88, R10, -0x20, RZ ;  /* 0xffffffe00a587810 */ /* 0x000fe40007ffe0ff */
[----:B------:R-:W-:Y:S02]  /*6fc0*/  IADD3 R57, R0, -0x20, RZ ;  /* 0xffffffe000397810 */ /* 0x000fe40007ffe0ff */
[----:B------:R-:W-:Y:S02]  /*6fd0*/  SHF.R.U32.HI R0, RZ, 0xa, R31 ;  /* 0x0000000aff007819 */ /* 0x000fe4000001161f */
[----:B------:R-:W-:Y:S02]  /*6fe0*/  SHF.R.U32.HI R10, RZ, 0x10, R28 ;  /* 0x00000010ff0a7819 */ /* 0x000fe4000001161c */
[----:B----4-:R-:W-:-:S02]  /*6ff0*/  SHF.R.U32 R28, R28, 0x1c, R12 ;  /* 0x0000001c1c1c7819 */ /* 0x010fc4000000160c */
[----:B------:R-:W-:Y:S02]  /*7000*/  LOP3.LUT R0, R0, 0x3f, RZ, 0xc0, !PT ;  /* 0x0000003f00007812 */ /* 0x000fe400078ec0ff */
[----:B------:R-:W-:Y:S02]  /*7010*/  LOP3.LUT R28, R28, 0x3f, RZ, 0xc0, !PT ;  /* 0x0000003f1c1c7812 */ /* 0x000fe400078ec0ff */
[----:B------:R-:W-:Y:S02]  /*7020*/  IADD3 R55, R0, -0x20, RZ ;  /* 0xffffffe000377810 */ /* 0x000fe40007ffe0ff */
[----:B------:R-:W-:Y:S02]  /*7030*/  LOP3.LUT R0, R10, 0x3f, RZ, 0xc0, !PT ;  /* 0x0000003f0a007812 */ /* 0x000fe400078ec0ff */
[----:B------:R-:W-:Y:S02]  /*7040*/  IADD3 R28, R28, -0x20, RZ ;  /* 0xffffffe01c1c7810 */ /* 0x000fe40007ffe0ff */
[----:B------:R-:W-:-:S02]  /*7050*/  IADD3 R10, R0, -0x20, RZ ;  /* 0xffffffe0000a7810 */ /* 0x000fc40007ffe0ff */
[----:B------:R0:W-:Y:S01]  /*7060*/  I2F.F16 R46, R28 ;  /* 0x0000001c002e7306 */ /* 0x0001e20000200c00 */
[----:B------:R-:W-:Y:S02]  /*7070*/  SHF.R.U32.HI R0, RZ, 0x10, R29 ;  /* 0x00000010ff007819 */ /* 0x000fe4000001161d */
[----:B------:R-:W-:Y:S02]  /*7080*/  SHF.R.U32 R29, R29, 0x1c, R13 ;  /* 0x0000001c1d1d7819 */ /* 0x000fe4000000160d */
[----:B0-----:R-:W-:Y:S02]  /*7090*/  SHF.R.U32.HI R28, RZ, 0x2, R14 ;  /* 0x00000002ff1c7819 */ /* 0x001fe4000001160e */
[----:B------:R-:W-:Y:S02]  /*70a0*/  LOP3.LUT R29, R29, 0x3f, RZ, 0xc0, !PT ;  /* 0x0000003f1d1d7812 */ /* 0x000fe400078ec0ff */
[----:B------:R-:W-:Y:S02]  /*70b0*/  LOP3.LUT R28, R28, 0x3f, RZ, 0xc0, !PT ;  /* 0x0000003f1c1c7812 */ /* 0x000fe400078ec0ff */
[----:B------:R-:W-:-:S02]  /*70c0*/  IADD3 R29, R29, -0x20, RZ ;  /* 0xffffffe01d1d7810 */ /* 0x000fc40007ffe0ff */
[----:B------:R-:W-:Y:S02]  /*70d0*/  IADD3 R113, R28, -0x20, RZ ;  /* 0xffffffe01c717810 */ /* 0x000fe40007ffe0ff */
[----:B------:R-:W-:Y:S01]  /*70e0*/  SHF.R.U32.HI R28, RZ, 0x2, R15 ;  /* 0x00000002ff1c7819 */ /* 0x000fe2000001160f */
[----:B------:R0:W-:Y:S01]  /*70f0*/  I2F.F16 R48, R29 ;  /* 0x0000001d00307306 */ /* 0x0001e20000200c00 */
[----:B------:R-:W-:Y:S02]  /*7100*/  SHF.R.U32.HI R41, RZ, 0x2, R13 ;  /* 0x00000002ff297819 */ /* 0x000fe4000001160d */
[----:B------:R-:W-:Y:S02]  /*7110*/  LOP3.LUT R28, R28, 0x3f, RZ, 0xc0, !PT ;  /* 0x0000003f1c1c7812 */ /* 0x000fe400078ec0ff */
[----:B------:R-:W-:Y:S02]  /*7120*/  LOP3.LUT R41, R41, 0x3f, RZ, 0xc0, !PT ;  /* 0x0000003f29297812 */ /* 0x000fe400078ec0ff */
[----:B0-----:R-:W-:-:S02]  /*7130*/  SHF.R.U32.HI R29, RZ, 0x8, R12 ;  /* 0x00000008ff1d7819 */ /* 0x001fc4000001160c */
[----:B------:R-:W-:Y:S02]  /*7140*/  IADD3 R45, R28, -0x20, RZ ;  /* 0xffffffe01c2d7810 */ /* 0x000fe40007ffe0ff */
[----:B------:R-:W-:Y:S02]  /*7150*/  LOP3.LUT R28, R29, 0x3f, RZ, 0xc0, !PT ;  /* 0x0000003f1d1c7812 */ /* 0x000fe400078ec0ff */
[----:B------:R-:W-:Y:S02]  /*7160*/  LEA.HI R59, R12, 0xffffffe0, RZ, 0x6 ;  /* 0xffffffe00c3b7811 */ /* 0x000fe400078f30ff */
[--C-:B------:R-:W-:Y:S02]  /*7170*/  SHF.R.U32.HI R37, RZ, 0x2, R12.reuse ;  /* 0x00000002ff257819 */ /* 0x100fe4000001160c */
[--C-:B------:R-:W-:Y:S02]  /*7180*/  SHF.R.U32.HI R29, RZ, 0xe, R12.reuse ;  /* 0x0000000eff1d7819 */ /* 0x100fe4000001160c */
[----:B------:R-:W-:-:S02]  /*7190*/  SHF.R.U32.HI R12, RZ, 0x14, R12 ;  /* 0x00000014ff0c7819 */ /* 0x000fc4000001160c */
[----:B------:R-:W-:Y:S02]  /*71a0*/  IADD3 R41, R41, -0x20, RZ ;  /* 0xffffffe029297810 */ /* 0x000fe40007ffe0ff */
[----:B------:R-:W-:Y:S02]  /*71b0*/  IADD3 R28, R28, -0x20, RZ ;  /* 0xffffffe01c1c7810 */ /* 0x000fe40007ffe0ff */
[----:B------:R-:W-:Y:S01]  /*71c0*/  LOP3.LUT R12, R12, 0x3f, RZ, 0xc0, !PT ;  /* 0x0000003f0c0c7812 */ /* 0x000fe200078ec0ff */
[----:B------:R-:W-:Y:S01]  /*71d0*/  I2F.F16 R115, R41 ;  /* 0x0000002900737306 */ /* 0x000fe20000200c00 */
[----:B------:R-:W-:Y:S02]  /*71e0*/  LOP3.LUT R37, R37, 0x3f, RZ, 0xc0, !PT ;  /* 0x0000003f25257812 */ /* 0x000fe400078ec0ff */
[----:B------:R-:W-:-:S05]  /*71f0*/  IADD3 R12, R12, -0x20, RZ ;  /* 0xffffffe00c0c7810 */ /* 0x000fca0007ffe0ff */
[----:B------:R0:W-:Y:S01]  /*7200*/  I2F.F16 R41, R28 ;  /* 0x0000001c00297306 */ /* 0x0001e20000200c00 */
[----:B------:R-:W-:Y:S02]  /*7210*/  IADD3 R37, R37, -0x20, RZ ;  /* 0xffffffe025257810 */ /* 0x000fe40007ffe0ff */
[----:B0-----:R-:W-:-:S05]  /*7220*/  SHF.R.U32.HI R28, RZ, 0x8, R15 ;  /* 0x00000008ff1c7819 */ /* 0x001fca000001160f */
[----:B------:R0:W-:Y:S01]  /*7230*/  I2F.F16 R112, R12 ;  /* 0x0000000c00707306 */ /* 0x0001e20000200c00 */
[----:B------:R-:W-:Y:S02]  /*7240*/  SHF.R.U32 R30, R30, 0x1c, R14 ;  /* 0x0000001c1e1e7819 */ /* 0x000fe4000000160e */
[--C-:B------:R-:W-:Y:S02]  /*7250*/  SHF.R.U32 R31, R31, 0x1c, R15.reuse ;  /* 0x0000001c1f1f7819 */ /* 0x100fe4000000160f */
[----:B0-----:R-:W-:Y:S02]  /*7260*/  LOP3.LUT R12, R28, 0x3f, RZ, 0xc0, !PT ;  /* 0x0000003f1c0c7812 */ /* 0x001fe400078ec0ff */
[----:B------:R-:W-:Y:S01]  /*7270*/  SHF.R.U32.HI R28, RZ, 0xe, R15 ;  /* 0x0000000eff1c7819 */ /* 0x000fe2000001160f */
[----:B------:R0:W-:Y:S03]  /*7280*/  I2F.F16 R117, R37 ;  /* 0x0000002500757306 */ /* 0x0001e60000200c00 */
[----:B------:R-:W-:-:S02]  /*7290*/  LOP3.LUT R28, R28, 0x3f, RZ, 0xc0, !PT ;  /* 0x0000003f1c1c7812 */ /* 0x000fc400078ec0ff */
[----:B0-----:R-:W-:Y:S02]  /*72a0*/  IADD3 R37, R12, -0x20, RZ ;  /* 0xffffffe00c257810 */ /* 0x001fe40007ffe0ff */
[----:B------:R-:W-:Y:S02]  /*72b0*/  SHF.R.U32.HI R12, RZ, 0x8, R14 ;  /* 0x00000008ff0c7819 */ /* 0x000fe4000001160e */
[----:B------:R-:W-:Y:S02]  /*72c0*/  IADD3 R58, R28, -0x20, RZ ;  /* 0xffffffe01c3a7810 */ /* 0x000fe40007ffe0ff */
[----:B------:R-:W-:Y:S02]  /*72d0*/  LOP3.LUT R12, R12, 0x3f, RZ, 0xc0, !PT ;  /* 0x0000003f0c0c7812 */ /* 0x000fe400078ec0ff */
[----:B------:R-:W-:Y:S02]  /*72e0*/  LOP3.LUT R30, R30, 0x3f, RZ, 0xc0, !PT ;  /* 0x0000003f1e1e7812 */ /* 0x000fe400078ec0ff */
[----:B------:R-:W-:-:S02]  /*72f0*/  LOP3.LUT R31, R31, 0x3f, RZ, 0xc0, !PT ;  /* 0x0000003f1f1f7812 */ /* 0x000fc400078ec0ff */
[----:B------:R-:W-:Y:S02]  /*7300*/  SHF.R.U32.HI R28, RZ, 0xe, R14 ;  /* 0x0000000eff1c7819 */ /* 0x000fe4000001160e */
[----:B------:R-:W-:Y:S02]  /*7310*/  IADD3 R12, R12, -0x20, RZ ;  /* 0xffffffe00c0c7810 */ /* 0x000fe40007ffe0ff */
[----:B------:R-:W-:Y:S02]  /*7320*/  IADD3 R30, R30, -0x20, RZ ;  /* 0xffffffe01e1e7810 */ /* 0x000fe40007ffe0ff */
[----:B------:R-:W-:Y:S02]  /*7330*/  IADD3 R31, R31, -0x20, RZ ;  /* 0xffffffe01f1f7810 */ /* 0x000fe40007ffe0ff */
[----:B------:R-:W-:Y:S01]  /*7340*/  LOP3.LUT R28, R28, 0x3f, RZ, 0xc0, !PT ;  /* 0x0000003f1c1c7812 */ /* 0x000fe200078ec0ff */
[----:B------:R5:W-:Y:S01]  /*7350*/  I2F.F16 R47, R12 ;  /* 0x0000000c002f7306 */ /* 0x000be20000200c00 */
[----:B------:R-:W-:-:S02]  /*7360*/  LEA.HI R40, R13, 0xffffffe0, RZ, 0x6 ;  /* 0xffffffe00d287811 */ /* 0x000fc400078f30ff */
[----:B------:R-:W-:-:S05]  /*7370*/  IADD3 R28, R28, -0x20, RZ ;  /* 0xffffffe01c1c7810 */ /* 0x000fca0007ffe0ff */
[----:B------:R0:W-:Y:S01]  /*7380*/  I2F.F16 R50, R30 ;  /* 0x0000001e00327306 */ /* 0x0001e20000200c00 */
[----:B-----5:R-:W-:Y:S02]  /*7390*/  LOP3.LUT R12, R25, 0x3f, RZ, 0xc0, !PT ;  /* 0x0000003f190c7812 */ /* 0x020fe400078ec0ff */
[----:B------:R-:W-:-:S05]  /*73a0*/  LOP3.LUT R29, R29, 0x3f, RZ, 0xc0, !PT ;  /* 0x0000003f1d1d7812 */ /* 0x000fca00078ec0ff */
[----:B------:R1:W-:Y:S01]  /*73b0*/  I2F.F16 R52, R31 ;  /* 0x0000001f00347306 */ /* 0x0003e20000200c00 */
[--C-:B0-----:R-:W-:Y:S02]  /*73c0*/  SHF.R.U32.HI R30, RZ, 0x8, R13.reuse ;  /* 0x00000008ff1e7819 */ /* 0x101fe4000001160d */
[----:B------:R-:W-:Y:S02]  /*73d0*/  IADD3 R68, R12, -0x20, RZ ;  /* 0xffffffe00c447810 */ /* 0x000fe40007ffe0ff */
[----:B------:R-:W-:Y:S02]  /*73e0*/  LOP3.LUT R30, R30, 0x3f, RZ, 0xc0, !PT ;  /* 0x0000003f1e1e7812 */ /* 0x000fe400078ec0ff */
[--C-:B-1----:R-:W-:Y:S02]  /*73f0*/  SHF.R.U32.HI R31, RZ, 0xe, R13.reuse ;  /* 0x0000000eff1f7819 */ /* 0x102fe4000001160d */
[----:B------:R-:W-:Y:S01]  /*7400*/  SHF.R.U32.HI R13, RZ, 0x14, R13 ;  /* 0x00000014ff0d7819 */ /* 0x000fe2000001160d */
[----:B------:R0:W-:Y:S01]  /*7410*/  I2F.F16 R60, R28 ;  /* 0x0000001c003c7306 */ /* 0x0001e20000200c00 */
[----:B------:R-:W-:-:S02]  /*7420*/  LOP3.LUT R31, R31, 0x3f, RZ, 0xc0, !PT ;  /* 0x0000003f1f1f7812 */ /* 0x000fc400078ec0ff */
[----:B------:R-:W-:Y:S02]  /*7430*/  LOP3.LUT R12, R27, 0x3f, RZ, 0xc0, !PT ;  /* 0x0000003f1b0c7812 */ /* 0x000fe400078ec0ff */
[----:B------:R-:W-:Y:S02]  /*7440*/  LOP3.LUT R13, R13, 0x3f, RZ, 0xc0, !PT ;  /* 0x0000003f0d0d7812 */ /* 0x000fe400078ec0ff */
[----:B0-----:R-:W-:Y:S02]  /*7450*/  SHF.R.U32.HI R28, RZ, 0x6, R25 ;  /* 0x00000006ff1c7819 */ /* 0x001fe40000011619 */
[----:B------:R-:W-:Y:S02]  /*7460*/  IADD3 R29, R29, -0x20, RZ ;  /* 0xffffffe01d1d7810 */ /* 0x000fe40007ffe0ff */
[----:B------:R-:W-:Y:S02]  /*7470*/  IADD3 R30, R30, -0x20, RZ ;  /* 0xffffffe01e1e7810 */ /* 0x000fe40007ffe0ff */
[----:B------:R-:W-:-:S02]  /*7480*/  IADD3 R31, R31, -0x20, RZ ;  /* 0xffffffe01f1f7810 */ /* 0x000fc40007ffe0ff */
[----:B------:R-:W-:Y:S02]  /*7490*/  IADD3 R69, R12, -0x20, RZ ;  /* 0xffffffe00c457810 */ /* 0x000fe40007ffe0ff */
[----:B------:R-:W-:Y:S02]  /*74a0*/  LOP3.LUT R28, R28, 0x3f, RZ, 0xc0, !PT ;  /* 0x0000003f1c1c7812 */ /* 0x000fe400078ec0ff */
[----:B------:R-:W-:Y:S02]  /*74b0*/  LEA.HI R42, R14, 0xffffffe0, RZ, 0x6 ;  /* 0xffffffe00e2a7811 */ /* 0x000fe400078f30ff */
[----:B------:R-:W-:Y:S02]  /*74c0*/  IADD3 R13, R13, -0x20, RZ ;  /* 0xffffffe00d0d7810 */ /* 0x000fe40007ffe0ff */
[----:B------:R-:W-:Y:S02]  /*74d0*/  SHF.R.U32.HI R12, RZ, 0x6, R24 ;  /* 0x00000006ff0c7819 */ /* 0x000fe40000011618 */
[----:B------:R-:W-:Y:S01]  /*74e0*/  SHF.R.U32.HI R14, RZ, 0x14, R14 ;  /* 0x00000014ff0e7819 */ /* 0x000fe2000001160e */
[----:B------:R-:W-:Y:S01]  /*74f0*/  I2F.F16 R106, R29 ;  /* 0x0000001d006a7306 */ /* 0x000fe20000200c00 */
[----:B------:R-:W-:-:S02]  /*7500*/  LEA.HI R44, R15, 0xffffffe0, RZ, 0x6 ;  /* 0xffffffe00f2c7811 */ /* 0x000fc400078f30ff */
[----:B------:R-:W-:Y:S02]  /*7510*/  SHF.R.U32.HI R15, RZ, 0x14, R15 ;  /* 0x00000014ff0f7819 */ /* 0x000fe4000001160f */
[----:B------:R-:W-:Y:S02]  /*7520*/  LOP3.LUT R12, R12, 0x3f, RZ, 0xc0, !PT ;  /* 0x0000003f0c0c7812 */ /* 0x000fe400078ec0ff */
[----:B------:R-:W-:Y:S01]  /*7530*/  IADD3 R73, R28, -0x20, RZ ;  /* 0xffffffe01c497810 */ /* 0x000fe20007ffe0ff */
[----:B------:R-:W-:Y:S01]  /*7540*/  I2F.F16 R43, R30 ;  /* 0x0000001e002b7306 */ /* 0x000fe20000200c00 */
[----:B------:R-:W-:Y:S02]  /*7550*/  LOP3.LUT R14, R14, 0x3f, RZ, 0xc0, !PT ;  /* 0x0000003f0e0e7812 */ /* 0x000fe400078ec0ff */
[----:B------:R-:W-:-:S05]  /*7560*/  LOP3.LUT R15, R15, 0x3f, RZ, 0xc0, !PT ;  /* 0x0000003f0f0f7812 */ /* 0x000fca00078ec0ff */
[----:B------:R0:W-:Y:S01]  /*7570*/  I2F.F16 R110, R31 ;  /* 0x0000001f006e7306 */ /* 0x0001e20000200c00 */
[----:B------:R-:W-:Y:S02]  /*7580*/  IADD3 R12, R12, -0x20, RZ ;  /* 0xffffffe00c0c7810 */ /* 0x000fe40007ffe0ff */
[----:B------:R-:W-:-:S05]  /*7590*/  IADD3 R14, R14, -0x20, RZ ;  /* 0xffffffe00e0e7810 */ /* 0x000fca0007ffe0ff */
[----:B------:R1:W-:Y:S01]  /*75a0*/  I2F.F16 R111, R13 ;  /* 0x0000000d006f7306 */ /* 0x0003e20000200c00 */
[----:B0-----:R-:W0:Y:S01]  /*75b0*/  LDS.128 R28, [UR4+0x80] ;  /* 0x00008004ff1c7984 */ /* 0x001e220008000c00 */
[----:B------:R-:W-:Y:S02]  /*75c0*/  IADD3 R15, R15, -0x20, RZ ;  /* 0xffffffe00f0f7810 */ /* 0x000fe40007ffe0ff */
[----:B-1----:R-:W-:-:S04]  /*75d0*/  LOP3.LUT R13, R24, 0x3f, RZ, 0xc0, !PT ;  /* 0x0000003f180d7812 */ /* 0x002fc800078ec0ff */
[----:B------:R1:W-:Y:S01]  /*75e0*/  I2F.F16 R91, R12 ;  /* 0x0000000c005b7306 */ /* 0x0003e20000200c00 */
[----:B------:R-:W-:Y:S02]  /*75f0*/  IADD3 R13, R13, -0x20, RZ ;  /* 0xffffffe00d0d7810 */ /* 0x000fe40007ffe0ff */
[----:B------:R-:W-:-:S05]  /*7600*/  LOP3.LUT R0, R0, 0x3f, RZ, 0xc0, !PT ;  /* 0x0000003f00007812 */ /* 0x000fca00078ec0ff */
[----:B------:R4:W-:Y:S01]  /*7610*/  I2F.F16 R51, R14 ;  /* 0x0000000e00337306 */ /* 0x0009e20000200c00 */
[----:B-1----:R-:W-:Y:S02]  /*7620*/  SHF.R.U32.HI R12, RZ, 0xc, R25 ;  /* 0x0000000cff0c7819 */ /* 0x002fe40000011619 */
[----:B------:R-:W-:-:S05]  /*7630*/  IADD3 R0, R0, -0x20, RZ ;  /* 0xffffffe000007810 */ /* 0x000fca0007ffe0ff */
[----:B------:R1:W-:Y:S01]  /*7640*/  I2F.F16 R92, R13 ;  /* 0x0000000d005c7306 */ /* 0x0003e20000200c00 */
[----:B----4-:R-:W-:Y:S02]  /*7650*/  LOP3.LUT R14, R26, 0x3f, RZ, 0xc0, !PT ;  /* 0x0000003f1a0e7812 */ /* 0x010fe400078ec0ff */
[----:B------:R-:W-:Y:S02]  /*7660*/  LOP3.LUT R12, R12, 0x3f, RZ, 0xc0, !PT ;  /* 0x0000003f0c0c7812 */ /* 0x000fe400078ec0ff */
[----:B------:R-:W-:Y:S02]  /*7670*/  IADD3 R62, R14, -0x20, RZ ;  /* 0xffffffe00e3e7810 */ /* 0x000fe40007ffe0ff */
[--C-:B-1----:R-:W-:Y:S01]  /*7680*/  SHF.R.U32.HI R13, RZ, 0xc, R24.reuse ;  /* 0x0000000cff0d7819 */ /* 0x102fe20000011618 */
[----:B------:R1:W-:Y:S01]  /*7690*/  I2F.F16 R49, R15 ;  /* 0x0000000f00317306 */ /* 0x0003e20000200c00 */
[----:B------:R-:W-:Y:S02]  /*76a0*/  SHF.R.U32.HI R14, RZ, 0x12, R24 ;  /* 0x00000012ff0e7819 */ /* 0x000fe40000011618 */
[----:B------:R-:W-:-:S02]  /*76b0*/  LOP3.LUT R13, R13, 0x3f, RZ, 0xc0, !PT ;  /* 0x0000003f0d0d7812 */ /* 0x000fc400078ec0ff */
[----:B------:R-:W-:Y:S02]  /*76c0*/  IADD3 R12, R12, -0x20, RZ ;  /* 0xffffffe00c0c7810 */ /* 0x000fe40007ffe0ff */
[----:B-1----:R-:W-:Y:S02]  /*76d0*/  SHF.R.U32.HI R15, RZ, 0x18, R24 ;  /* 0x00000018ff0f7819 */ /* 0x002fe40000011618 */
[----:B------:R-:W-:Y:S02]  /*76e0*/  IADD3 R13, R13, -0x20, RZ ;  /* 0xffffffe00d0d7810 */ /* 0x000fe40007ffe0ff */
[----:B------:R-:W-:Y:S01]  /*76f0*/  LOP3.LUT R15, R15, 0x3f, RZ, 0xc0, !PT ;  /* 0x0000003f0f0f7812 */ /* 0x000fe200078ec0ff */
[----:B------:R-:W1:Y:S01]  /*7700*/  I2F.F16 R10, R10 ;  /* 0x0000000a000a7306 */ /* 0x000e620000200c00 */
[----:B------:R-:W-:Y:S02]  /*7710*/  LOP3.LUT R14, R14, 0x3f, RZ, 0xc0, !PT ;  /* 0x0000003f0e0e7812 */ /* 0x000fe400078ec0ff */
[----:B---3--:R-:W-:-:S02]  /*7720*/  PRMT R107, R107, 0x5410, R76 ;  /* 0x000054106b6b7816 */ /* 0x008fc4000000004c */
[----:B------:R-:W-:-:S03]  /*7730*/  IADD3 R15, R15, -0x20, RZ ;  /* 0xffffffe00f0f7810 */ /* 0x000fc60007ffe0ff */
[----:B------:R-:W-:Y:S01]  /*7740*/  I2F.F16 R0, R0 ;  /* 0x0000000000007306 */ /* 0x000fe20000200c00 */
[----:B------:R-:W-:-:S07]  /*7750*/  IADD3 R14, R14, -0x20, RZ ;  /* 0xffffffe00e0e7810 */ /* 0x000fce0007ffe0ff */
[----:B------:R-:W3:Y:S08]  /*7760*/  I2F.F16 R33, R33 ;  /* 0x0000002100217306 */ /* 0x000ef00000200c00 */
[----:B------:R4:W-:Y:S08]  /*7770*/  I2F.F16 R76, R12 ;  /* 0x0000000c004c7306 */ /* 0x0009f00000200c00 */
[----:B------:R5:W-:Y:S01]  /*7780*/  I2F.F16 R89, R13 ;  /* 0x0000000d00597306 */ /* 0x000be20000200c00 */
[----:B----4-:R-:W-:-:S07]  /*7790*/  SHF.R.U32.HI R12, RZ, 0x6, R27 ;  /* 0x00000006ff0c7819 */ /* 0x010fce000001161b */
[----:B------:R-:W-:Y:S01]  /*77a0*/  I2F.F16 R94, R94 ;  /* 0x0000005e005e7306 */ /* 0x000fe20000200c00 */
[----:B-----5:R-:W-:-:S04]  /*77b0*/  SHF.R.U32.HI R13, RZ, 0x12, R25 ;  /* 0x00000012ff0d7819 */ /* 0x020fc80000011619 */
[----:B------:R-:W-:-:S03]  /*77c0*/  LOP3.LUT R13, R13, 0x3f, RZ, 0xc0, !PT ;  /* 0x0000003f0d0d7812 */ /* 0x000fc600078ec0ff */
[----:B------:R-:W4:Y:S01]  /*77d0*/  I2F.F16 R105, R105 ;  /* 0x0000006900697306 */ /* 0x000f220000200c00 */
[----:B------:R-:W-:-:S07]  /*77e0*/  IADD3 R13, R13, -0x20, RZ ;  /* 0xffffffe00d0d7810 */ /* 0x000fce0007ffe0ff */
[----:B------:R-:W-:Y:S08]  /*77f0*/  I2F.F16 R36, R36 ;  /* 0x0000002400247306 */ /* 0x000ff00000200c00 */
[----:B------:R-:W-:Y:S08]  /*7800*/  I2F.F16 R53, R53 ;  /* 0x0000003500357306 */ /* 0x000ff00000200c00 */
[----:B------:R-:W-:Y:S08]  /*7810*/  I2F.F16 R71, R71 ;  /* 0x0000004700477306 */ /* 0x000ff00000200c00 */
[----:B------:R-:W5:Y:S08]  /*7820*/  I2F.F16 R90, R90 ;  /* 0x0000005a005a7306 */ /* 0x000f700000200c00 */
[----:B------:R0:W-:Y:S01]  /*7830*/  I2F.F16 R63, R15 ;  /* 0x0000000f003f7306 */ /* 0x0001e20000200c00 */
[----:B--2---:R-:W-:-:S07]  /*7840*/  PRMT R80, R80, 0x5410, R79 ;  /* 0x0000541050507816 */ /* 0x004fce000000004f */
[----:B------:R2:W-:Y:S01]  /*7850*/  I2F.F16 R70, R14 ;  /* 0x0000000e00467306 */ /* 0x0005e20000200c00 */
[----:B0-----:R-:W-:Y:S02]  /*7860*/  LOP3.LUT R15, R12, 0x3f, RZ, 0xc0, !PT ;  /* 0x0000003f0c0f7812 */ /* 0x001fe400078ec0ff */
[----:B------:R-:W-:Y:S02]  /*7870*/  SHF.R.U32.HI R12, RZ, 0x6, R26 ;  /* 0x00000006ff0c7819 */ /* 0x000fe4000001161a */
[----:B--2---:R-:W-:Y:S02]  /*7880*/  SHF.R.U32.HI R14, RZ, 0x18, R25 ;  /* 0x00000018ff0e7819 */ /* 0x004fe40000011619 */
[----:B------:R-:W-:Y:S02]  /*7890*/  LOP3.LUT R12, R12, 0x3f, RZ, 0xc0, !PT ;  /* 0x0000003f0c0c7812 */ /* 0x000fe400078ec0ff */
[----:B------:R-:W-:Y:S01]  /*78a0*/  LOP3.LUT R14, R14, 0x3f, RZ, 0xc0, !PT ;  /* 0x0000003f0e0e7812 */ /* 0x000fe200078ec0ff */
[----:B------:R0:W-:Y:S01]  /*78b0*/  I2F.F16 R79, R13 ;  /* 0x0000000d004f7306 */ /* 0x0001e20000200c00 */
[----:B------:R-:W-:-:S02]  /*78c0*/  IADD3 R12, R12, -0x20, RZ ;  /* 0xffffffe00c0c7810 */ /* 0x000fc40007ffe0ff */
[----:B------:R-:W-:Y:S02]  /*78d0*/  PRMT R75, R75, 0x5410, R66 ;  /* 0x000054104b4b7816 */ /* 0x000fe40000000042 */
[----:B------:R-:W-:Y:S02]  /*78e0*/  PRMT R81, R81, 0x5410, R34 ;  /* 0x0000541051517816 */ /* 0x000fe40000000022 */
[----:B------:R-:W-:Y:S02]  /*78f0*/  IADD3 R14, R14, -0x20, RZ ;  /* 0xffffffe00e0e7810 */ /* 0x000fe40007ffe0ff */
[----:B------:R-:W-:Y:S02]  /*7900*/  PRMT R85, R85, 0x5410, R32 ;  /* 0x0000541055557816 */ /* 0x000fe40000000020 */
[----:B-1----:R-:W-:Y:S02]  /*7910*/  PRMT R10, R10, 0x5410, R35 ;  /* 0x000054100a0a7816 */ /* 0x002fe40000000023 */
[----:B---3--:R-:W-:-:S02]  /*7920*/  PRMT R0, R0, 0x5410, R33 ;  /* 0x0000541000007816 */ /* 0x008fc40000000021 */
[----:B0-----:R-:W-:Y:S01]  /*7930*/  SHF.R.U32.HI R13, RZ, 0xc, R26 ;  /* 0x0000000cff0d7819 */ /* 0x001fe2000001161a */
[----:B------:R-:W0:Y:S01]  /*7940*/  LDS.128 R32, [UR4] ;  /* 0x00000004ff207984 */ /* 0x000e220008000c00 */
[----:B------:R-:W1:Y:S01]  /*7950*/  I2F.F16 R57, R57 ;  /* 0x0000003900397306 */ /* 0x000e620000200c00 */
[----:B------:R-:W-:Y:S02]  /*7960*/  PRMT R84, R84, 0x5410, R65 ;  /* 0x0000541054547816 */ /* 0x000fe40000000041 */
[----:B------:R-:W-:Y:S02]  /*7970*/  PRMT R82, R82, 0x5410, R61 ;  /* 0x0000541052527816 */ /* 0x000fe4000000003d */
[----:B----4-:R-:W-:Y:S02]  /*7980*/  PRMT R105, R94, 0x5410, R105 ;  /* 0x000054105e697816 */ /* 0x010fe40000000069 */
[----:B------:R-:W-:Y:S01]  /*7990*/  LOP3.LUT R13, R13, 0x3f, RZ, 0xc0, !PT ;  /* 0x0000003f0d0d7812 */ /* 0x000fe200078ec0ff */
[----:B------:R-:W-:Y:S01]  /*79a0*/  I2F.F16 R88, R88 ;  /* 0x0000005800587306 */ /* 0x000fe20000200c00 */
[----:B-----5:R-:W-:-:S02]  /*79b0*/  PRMT R71, R71, 0x5410, R90 ;  /* 0x0000541047477816 */ /* 0x020fc4000000005a */
[----:B------:R-:W-:Y:S02]  /*79c0*/  PRMT R72, R72, 0x5410, R119 ;  /* 0x0000541048487816 */ /* 0x000fe40000000077 */
[----:B------:R-:W-:-:S03]  /*79d0*/  PRMT R78, R78, 0x5410, R87 ;  /* 0x000054104e4e7816 */ /* 0x000fc60000000057 */
[----:B------:R-:W2:Y:S01]  /*79e0*/  I2F.F16 R55, R55 ;  /* 0x0000003700377306 */ /* 0x000ea20000200c00 */
[----:B------:R-:W-:Y:S02]  /*79f0*/  IADD3 R15, R15, -0x20, RZ ;  /* 0xffffffe00f0f7810 */ /* 0x000fe40007ffe0ff */
[----:B------:R-:W-:-:S05]  /*7a00*/  PRMT R77, R77, 0x5410, R64 ;  /* 0x000054104d4d7816 */ /* 0x000fca0000000040 */
[----:B------:R3:W-:Y:S01]  /*7a10*/  I2F.F16 R65, R12 ;  /* 0x0000000c00417306 */ /* 0x0007e20000200c00 */
[----:B------:R-:W-:Y:S01]  /*7a20*/  IADD3 R64, R13, -0x20, RZ ;  /* 0xffffffe00d407810 */ /* 0x000fe20007ffe0ff */
[----:B------:R-:W-:Y:S01]  /*7a30*/  HFMA2 R13, R105, R28, RZ.H0_H0 ;  /* 0x0000001c690d7231 */ /* 0x000fe200000400ff */
[----:B------:R-:W-:-:S05]  /*7a40*/  PRMT R74, R74, 0x5410, R95 ;  /* 0x000054104a4a7816 */ /* 0x000fca000000005f */
[----:B------:R4:W-:Y:S01]  /*7a50*/  I2F.F16 R61, R14 ;  /* 0x0000000e003d7306 */ /* 0x0009e20000200c00 */
[----:B---3--:R-:W-:Y:S01]  /*7a60*/  PRMT R12, R36, 0x5410, R53 ;  /* 0x00005410240c7816 */ /* 0x008fe20000000035 */
[-C--:B------:R-:W-:Y:S02]  /*7a70*/  HFMA2.MMA R36, R107, R28.reuse, RZ ;  /* 0x0000001c6b247235 */ /* 0x080fe400000000ff */
[----:B------:R-:W-:Y:S01]  /*7a80*/  HFMA2.MMA R53, R75, R28, RZ ;  /* 0x0000001c4b357235 */ /* 0x000fe200000000ff */
[----:B----4-:R-:W-:-:S03]  /*7a90*/  SHF.R.U32.HI R14, RZ, 0x12, R26 ;  /* 0x00000012ff0e7819 */ /* 0x010fc6000001161a */
[----:B------:R3:W-:Y:S01]  /*7aa0*/  I2F.F16 R90, R15 ;  /* 0x0000000f005a7306 */ /* 0x0007e20000200c00 */
[----:B------:R-:W-:Y:S01]  /*7ab0*/  HFMA2 R28, R71, R28, RZ.H0_H0 ;  /* 0x0000001c471c7231 */ /* 0x000fe200000400ff */
[----:B------:R-:W-:Y:S01]  /*7ac0*/  LOP3.LUT R14, R14, 0x3f, RZ, 0xc0, !PT ;  /* 0x0000003f0e0e7812 */ /* 0x000fe200078ec0ff */
[----:B------:R-:W-:Y:S01]  /*7ad0*/  IMAD.WIDE R108, R67, c[0x0][0x18c], R108 ;  /* 0x00006300436c7a25 */ /* 0x000fe200078e026c */
[----:B------:R-:W-:Y:S01]  /*7ae0*/  PRMT R83, R83, 0x5410, R56 ;  /* 0x0000541053537816 */ /* 0x000fe20000000038 */
[-C--:B------:R-:W-:Y:S01]  /*7af0*/  HFMA2.MMA R53, R78, R29.reuse, R53 ;  /* 0x0000001d4e357235 */ /* 0x080fe20000000035 */
[----:B------:R-:W-:Y:S02]  /*7b00*/  IADD3 R67, R14, -0x20, RZ ;  /* 0xffffffe00e437810 */ /* 0x000fe40007ffe0ff */
[----:B------:R-:W-:Y:S01]  /*7b10*/  I2F.F16 R11, R11 ;  /* 0x0000000b000b7306 */ /* 0x000fe20000200c00 */
[----:B---3--:R-:W-:Y:S01]  /*7b20*/  HFMA2.MMA R15, R72, R29, R36 ;  /* 0x0000001d480f7235 */ /* 0x008fe20000000024 */
[----:B------:R-:W-:-:S02]  /*7b30*/  HFMA2 R14, R74, R29, R13 ;  /* 0x0000001d4a0e7231 */ /* 0x000fc4000000000d */
[----:B------:R-:W-:Y:S01]  /*7b40*/  HFMA2 R28, R80, R29, R28 ;  /* 0x0000001d501c7231 */ /* 0x000fe2000000001c */
[----:B------:R-:W-:-:S03]  /*7b50*/  SHF.R.U32.HI R29, RZ, 0x12, R27 ;  /* 0x00000012ff1d7819 */ /* 0x000fc6000001161b */
[----:B------:R-:W3:Y:S01]  /*7b60*/  I2F.F16 R54, R54 ;  /* 0x0000003600367306 */ /* 0x000ee20000200c00 */
[-C--:B------:R-:W-:Y:S01]  /*7b70*/  HFMA2.MMA R13, R77, R30.reuse, R15 ;  /* 0x0000001e4d0d7235 */ /* 0x080fe2000000000f */
[----:B-1----:R-:W-:Y:S01]  /*7b80*/  PRMT R86, R86, 0x5410, R57 ;  /* 0x0000541056567816 */ /* 0x002fe20000000039 */
[----:B------:R-:W-:Y:S01]  /*7b90*/  HFMA2.MMA R15, R83, R30, R53 ;  /* 0x0000001e530f7235 */ /* 0x000fe20000000035 */
[----:B--2---:R-:W-:Y:S01]  /*7ba0*/  PRMT R88, R88, 0x5410, R55 ;  /* 0x0000541058587816 */ /* 0x004fe20000000037 */
[-C--:B------:R-:W-:Y:S01]  /*7bb0*/  HFMA2 R28, R85, R30.reuse, R28 ;  /* 0x0000001e551c7231 */ /* 0x080fe2000000001c */
[----:B------:R-:W-:Y:S01]  /*7bc0*/  LOP3.LUT R29, R29, 0x3f, RZ, 0xc0, !PT ;  /* 0x0000003f1d1d7812 */ /* 0x000fe200078ec0ff */
[----:B------:R-:W-:Y:S01]  /*7bd0*/  HFMA2 R14, R81, R30, R14 ;  /* 0x0000001e510e7231 */ /* 0x000fe2000000000e */
[-C--:B------:R-:W-:Y:S01]  /*7be0*/  HFMA2.MMA R13, R82, R31.reuse, R13 ;  /* 0x0000001f520d7235 */ /* 0x080fe2000000000d */
[-C--:B------:R-:W-:Y:S01]  /*7bf0*/  HFMA2 R36, R88, R31.reuse, R28 ;  /* 0x0000001f58247231 */ /* 0x080fe2000000001c */
[----:B------:R-:W-:Y:S01]  /*7c00*/  HFMA2.MMA R15, R86, R31, R15 ;  /* 0x0000001f560f7235 */ /* 0x000fe2000000000f */
[----:B------:R-:W-:Y:S01]  /*7c10*/  HFMA2 R14, R84, R31, R14 ;  /* 0x0000001f540e7231 */ /* 0x000fe2000000000e */
[----:B------:R-:W-:-:S02]  /*7c20*/  IADD3 R87, R29, -0x20, RZ ;  /* 0xffffffe01d577810 */ /* 0x000fc40007ffe0ff */
[----:B------:R-:W1:Y:S01]  /*7c30*/  LDS.128 R28, [UR4+0x10] ;  /* 0x00001004ff1c7984 */ /* 0x000e620008000c00 */
[----:B---3--:R-:W-:Y:S02]  /*7c40*/  PRMT R11, R11, 0x5410, R54 ;  /* 0x000054100b0b7816 */ /* 0x008fe40000000036 */
[----:B------:R-:W-:-:S04]  /*7c50*/  SHF.R.U32.HI R54, RZ, 0xc, R27 ;  /* 0x0000000cff367819 */ /* 0x000fc8000001161b */
[----:B------:R-:W-:Y:S02]  /*7c60*/  LOP3.LUT R54, R54, 0x3f, RZ, 0xc0, !PT ;  /* 0x0000003f36367812 */ /* 0x000fe400078ec0ff */
[----:B------:R-:W-:Y:S02]  /*7c70*/  SHF.R.U32.HI R53, RZ, 0x18, R26 ;  /* 0x00000018ff357819 */ /* 0x000fe4000001161a */
[----:B------:R-:W-:Y:S02]  /*7c80*/  IADD3 R54, R54, -0x20, RZ ;  /* 0xffffffe036367810 */ /* 0x000fe40007ffe0ff */
[----:B------:R-:W-:Y:S02]  /*7c90*/  SHF.R.U32.HI R55, RZ, 0x18, R27 ;  /* 0x00000018ff377819 */ /* 0x000fe4000001161b */
[----:B------:R-:W-:Y:S01]  /*7ca0*/  LOP3.LUT R56, R53, 0x3f, RZ, 0xc0, !PT ;  /* 0x0000003f35387812 */ /* 0x000fe200078ec0ff */
[----:B------:R2:W-:Y:S01]  /*7cb0*/  I2F.F16 R66, R54 ;  /* 0x0000003600427306 */ /* 0x0005e20000200c00 */
[----:B------:R-:W-:Y:S01]  /*7cc0*/  LOP3.LUT R57, R55, 0x3f, RZ, 0xc0, !PT ;  /* 0x0000003f37397812 */ /* 0x000fe200078ec0ff */
[----:B0-----:R-:W-:-:S02]  /*7cd0*/  HFMA2.MMA R53, R107, R32, RZ ;  /* 0x000000206b357235 */ /* 0x001fc400000000ff */
[----:B------:R-:W-:Y:S01]  /*7ce0*/  HFMA2.MMA R55, R75, R32, RZ ;  /* 0x000000204b377235 */ /* 0x000fe200000000ff */
[----:B--2---:R-:W-:-:S03]  /*7cf0*/  HFMA2 R54, R105, R32, RZ.H0_H0 ;  /* 0x0000002069367231 */ /* 0x004fc600000400ff */
[----:B------:R-:W0:Y:S01]  /*7d00*/  I2F.F16 R45, R45 ;  /* 0x0000002d002d7306 */ /* 0x000e220000200c00 */
[----:B------:R-:W-:Y:S01]  /*7d10*/  HFMA2 R32, R71, R32, RZ.H0_H0 ;  /* 0x0000002047207231 */ /* 0x000fe200000400ff */
[-C--:B------:R-:W-:Y:S02]  /*7d20*/  HFMA2.MMA R53, R72, R33.reuse, R53 ;  /* 0x0000002148357235 */ /* 0x080fe40000000035 */
[----:B------:R-:W-:Y:S01]  /*7d30*/  HFMA2.MMA R55, R78, R33, R55 ;  /* 0x000000214e377235 */ /* 0x000fe20000000037 */
[----:B------:R-:W-:-:S03]  /*7d40*/  HFMA2 R32, R80, R33, R32 ;  /* 0x0000002150207231 */ /* 0x000fc60000000020 */
[----:B------:R-:W-:Y:S01]  /*7d50*/  I2F.F16 R42, R42 ;  /* 0x0000002a002a7306 */ /* 0x000fe20000200c00 */
[----:B------:R-:W-:Y:S01]  /*7d60*/  HFMA2 R32, R85, R34, R32 ;  /* 0x0000002255207231 */ /* 0x000fe20000000020 */
[----:B------:R-:W-:Y:S01]  /*7d70*/  HFMA2.MMA R53, R77, R34, R53 ;  /* 0x000000224d357235 */ /* 0x000fe20000000035 */
[----:B------:R-:W-:Y:S01]  /*7d80*/  HFMA2 R54, R74, R33, R54 ;  /* 0x000000214a367231 */ /* 0x000fe20000000036 */
[----:B------:R-:W-:-:S04]  /*7d90*/  IADD3 R95, R57, -0x20, RZ ;  /* 0xffffffe0395f7810 */ /* 0x000fc80007ffe0ff */
[----:B------:R-:W2:Y:S01]  /*7da0*/  I2F.F16 R113, R113 ;  /* 0x0000007100717306 */ /* 0x000ea20000200c00 */
[----:B------:R-:W-:Y:S01]  /*7db0*/  HFMA2.MMA R55, R83, R34, R55 ;  /* 0x0000002253377235 */ /* 0x000fe20000000037 */
[-C--:B------:R-:W-:Y:S01]  /*7dc0*/  HFMA2 R57, R88, R35.reuse, R32 ;  /* 0x0000002358397231 */ /* 0x080fe20000000020 */
[----:B------:R-:W-:Y:S01]  /*7dd0*/  LEA.HI R32, R17, 0xffffffe0, RZ, 0x6 ;  /* 0xffffffe011207811 */ /* 0x000fe200078f30ff */
[----:B------:R-:W-:Y:S01]  /*7de0*/  HFMA2 R54, R81, R34, R54 ;  /* 0x0000002251367231 */ /* 0x000fe20000000036 */
[-C--:B------:R-:W-:Y:S01]  /*7df0*/  HFMA2.MMA R53, R82, R35.reuse, R53 ;  /* 0x0000002352357235 */ /* 0x080fe20000000035 */
[----:B0-----:R-:W-:Y:S01]  /*7e00*/  PRMT R52, R52, 0x5410, R45 ;  /* 0x0000541034347816 */ /* 0x001fe2000000002d */
[----:B------:R-:W-:Y:S01]  /*7e10*/  HFMA2.MMA R55, R86, R35, R55 ;  /* 0x0000002356377235 */ /* 0x000fe20000000037 */
[----:B------:R-:W0:Y:S01]  /*7e20*/  I2F.F16 R40, R40 ;  /* 0x0000002800287306 */ /* 0x000e220000200c00 */
[----:B------:R-:W-:Y:S01]  /*7e30*/  HFMA2 R54, R84, R35, R54 ;  /* 0x0000002354367231 */ /* 0x000fe20000000036 */
[----:B------:R-:W-:Y:S01]  /*7e40*/  SHF.R.U32 R24, R24, 0x1e, R20 ;  /* 0x0000001e18187819 */ /* 0x000fe20000001614 */
[----:B-1----:R-:W-:-:S05]  /*7e50*/  HFMA2.MMA R53, R10, R28, R53 ;  /* 0x0000001c0a357235 */ /* 0x002fca0000000035 */
[----:B------:R-:W-:Y:S01]  /*7e60*/  I2F.F16 R37, R37 ;  /* 0x0000002500257306 */ /* 0x000fe20000200c00 */
[----:B------:R-:W-:Y:S01]  /*7e70*/  PRMT R46, R46, 0x5410, R117 ;  /* 0x000054102e2e7816 */ /* 0x000fe20000000075 */
[----:B------:R-:W-:-:S06]  /*7e80*/  HFMA2.MMA R55, R11, R28, R55 ;  /* 0x0000001c0b377235 */ /* 0x000fcc0000000037 */
[----:B------:R-:W1:Y:S01]  /*7e90*/  I2F.F16 R58, R58 ;  /* 0x0000003a003a7306 */ /* 0x000e620000200c00 */
[----:B--2---:R-:W-:Y:S02]  /*7ea0*/  PRMT R50, R50, 0x5410, R113 ;  /* 0x0000541032327816 */ /* 0x004fe40000000071 */
[----:B------:R-:W-:-:S05]  /*7eb0*/  PRMT R42, R51, 0x5410, R42 ;  /* 0x00005410332a7816 */ /* 0x000fca000000002a */
[----:B------:R-:W2:Y:S01]  /*7ec0*/  I2F.F16 R59, R59 ;  /* 0x0000003b003b7306 */ /* 0x000ea20000200c00 */
[----:B------:R-:W-:-:S07]  /*7ed0*/  @!P0 PRMT R93, R39, 0x7610, R93 ;  /* 0x00007610275d8816 */ /* 0x000fce000000005d */
[----:B------:R3:W-:Y:S01]  /*7ee0*/  I2F.F16 R45, R32 ;  /* 0x00000020002d7306 */ /* 0x0007e20000200c00 */
[----:B------:R-:W-:Y:S02]  /*7ef0*/  PRMT R48, R48, 0x5410, R115 ;  /* 0x0000541030307816 */ /* 0x000fe40000000073 */
[----:B------:R-:W-:Y:S01]  /*7f00*/  LOP3.LUT R51, R24, 0x3f, RZ, 0xc0, !PT ;  /* 0x0000003f18337812 */ /* 0x000fe200078ec0ff */
[----:B---3--:R-:W3:Y:S04]  /*7f10*/  LDS.128 R32, [UR4+0x100] ;  /* 0x00010004ff207984 */ /* 0x008ee80008000c00 */
[----:B------:R-:W4:Y:S01]  /*7f20*/  I2F.F16 R44, R44 ;  /* 0x0000002c002c7306 */ /* 0x000f220000200c00 */
[-C--:B------:R-:W-:Y:S01]  /*7f30*/  HFMA2 R24, R0, R28.reuse, R54 ;  /* 0x0000001c00187231 */ /* 0x080fe20000000036 */
[----:B------:R-:W-:Y:S01]  /*7f40*/  @!P0 PRMT R93, R93, 0x7610, R39 ;  /* 0x000076105d5d8816 */ /* 0x000fe20000000027 */
[-C--:B------:R-:W-:Y:S01]  /*7f50*/  HFMA2.MMA R53, R46, R29.reuse, R53 ;  /* 0x0000001d2e357235 */ /* 0x080fe20000000035 */
[----:B------:R-:W-:Y:S01]  /*7f60*/  PRMT R41, R41, 0x5410, R106 ;  /* 0x0000541029297816 */ /* 0x000fe2000000006a */
[-C--:B------:R-:W-:Y:S01]  /*7f70*/  HFMA2 R24, R48, R29.reuse, R24 ;  /* 0x0000001d30187231 */ /* 0x080fe20000000018 */
[----:B------:R-:W-:Y:S01]  /*7f80*/  PRMT R43, R43, 0x5410, R110 ;  /* 0x000054102b2b7816 */ /* 0x000fe2000000006e */
[----:B------:R-:W-:Y:S01]  /*7f90*/  HFMA2.MMA R55, R50, R29, R55 ;  /* 0x0000001d32377235 */ /* 0x000fe20000000037 */
[----:B------:R-:W-:Y:S01]  /*7fa0*/  @!P0 PRMT R96, R38, 0x7610, R96 ;  /* 0x0000761026608816 */ /* 0x000fe20000000060 */
[----:B------:R-:W-:Y:S01]  /*7fb0*/  HFMA2 R57, R12, R28, R57 ;  /* 0x0000001c0c397231 */ /* 0x000fe20000000039 */
[----:B------:R-:W-:Y:S01]  /*7fc0*/  PRMT R39, R47, 0x5410, R60 ;  /* 0x000054102f277816 */ /* 0x000fe2000000003c */
[----:B------:R-:W-:Y:S01]  /*7fd0*/  HFMA2 R24, R43, R30, R24 ;  /* 0x0000001e2b187231 */ /* 0x000fe20000000018 */
[----:B0-----:R-:W-:Y:S01]  /*7fe0*/  PRMT R40, R111, 0x5410, R40 ;  /* 0x000054106f287816 */ /* 0x001fe20000000028 */
[----:B------:R-:W-:Y:S01]  /*7ff0*/  HFMA2 R57, R52, R29, R57 ;  /* 0x0000001d34397231 */ /* 0x000fe20000000039 */
[----:B------:R-:W-:Y:S01]  /*8000*/  @!P0 PRMT R96, R96, 0x7610, R38 ;  /* 0x0000761060608816 */ /* 0x000fe20000000026 */
[----:B------:R-:W-:Y:S01]  /*8010*/  HFMA2.MMA R53, R41, R30, R53 ;  /* 0x0000001e29357235 */ /* 0x000fe20000000035 */
[----:B-1----:R-:W-:-:S02]  /*8020*/  PRMT R37, R37, 0x5410, R58 ;  /* 0x0000541025257816 */ /* 0x002fc4000000003a */
[----:B------:R-:W-:Y:S01]  /*8030*/  SHF.R.U32.HI R28, RZ, 0xa, R20 ;  /* 0x0000000aff1c7819 */ /* 0x000fe20000011614 */
[----:B------:R-:W-:Y:S01]  /*8040*/  HFMA2.MMA R55, R39, R30, R55 ;  /* 0x0000001e27377235 */ /* 0x000fe20000000037 */
[----:B--2---:R-:W-:Y:S01]  /*8050*/  PRMT R38, R112, 0x5410, R59 ;  /* 0x0000541070267816 */ /* 0x004fe2000000003b */
[-C--:B------:R-:W-:Y:S01]  /*8060*/  HFMA2 R24, R40, R31.reuse, R24 ;  /* 0x0000001f28187231 */ /* 0x080fe20000000018 */
[----:B----4-:R-:W-:Y:S01]  /*8070*/  PRMT R44, R49, 0x5410, R44 ;  /* 0x00005410312c7816 */ /* 0x010fe2000000002c */
[----:B------:R-:W-:Y:S01]  /*8080*/  HFMA2 R57, R37, R30, R57 ;  /* 0x0000001e25397231 */ /* 0x000fe20000000039 */
[----:B------:R-:W-:Y:S02]  /*8090*/  LOP3.LUT R28, R28, 0x3f, RZ, 0xc0, !PT ;  /* 0x0000003f1c1c7812 */ /* 0x000fe400078ec0ff */
[----:B------:R-:W-:Y:S02]  /*80a0*/  SHF.R.U32.HI R29, RZ, 0x10, R20 ;  /* 0x00000010ff1d7819 */ /* 0x000fe40000011614 */
[----:B------:R-:W-:Y:S01]  /*80b0*/  IADD3 R106, R51, -0x20, RZ ;  /* 0xffffffe0336a7810 */ /* 0x000fe20007ffe0ff */
[-C--:B------:R-:W-:Y:S01]  /*80c0*/  HFMA2.MMA R51, R38, R31.reuse, R53 ;  /* 0x0000001f26337235 */ /* 0x080fe20000000035 */
[----:B------:R-:W-:Y:S01]  /*80d0*/  HADD2 R53, R24.H0_H0, R24.H1_H1 ;  /* 0x3000001818357230 */ /* 0x000fe20000000800 */
[----:B------:R-:W-:Y:S01]  /*80e0*/  HFMA2.MMA R54, R42, R31, R55 ;  /* 0x0000001f2a367235 */ /* 0x000fe20000000037 */
[----:B------:R-:W-:Y:S01]  /*80f0*/  HFMA2 R55, R44, R31, R57 ;  /* 0x0000001f2c377231 */ /* 0x000fe20000000039 */
[----:B------:R-:W-:-:S02]  /*8100*/  IADD3 R111, R28, -0x20, RZ ;  /* 0xffffffe01c6f7810 */ /* 0x000fc40007ffe0ff */
[----:B------:R-:W-:Y:S02]  /*8110*/  LOP3.LUT R24, R29, 0x3f, RZ, 0xc0, !PT ;  /* 0x0000003f1d187812 */ /* 0x000fe400078ec0ff */
[----:B------:R-:W0:Y:S01]  /*8120*/  LDS.128 R28, [UR4+0x110] ;  /* 0x00011004ff1c7984 */ /* 0x000e220008000c00 */
[----:B------:R-:W-:Y:S02]  /*8130*/  SHF.R.U32.HI R58, RZ, 0x4, R20 ;  /* 0x00000004ff3a7819 */ /* 0x000fe40000011614 */
[----:B------:R-:W-:Y:S02]  /*8140*/  LEA.HI R59, R18, 0xffffffe0, RZ, 0x6 ;  /* 0xffffffe0123b7811 */ /* 0x000fe400078f30ff */
[----:B------:R-:W-:Y:S02]  /*8150*/  LOP3.LUT R58, R58, 0x3f, RZ, 0xc0, !PT ;  /* 0x0000003f3a3a7812 */ /* 0x000fe400078ec0ff */
[----:B------:R1:W-:Y:S02]  /*8160*/  I2F.F16 R47, R59 ;  /* 0x0000003b002f7306 */ /* 0x0003e40000200c00 */
[----:B------:R-:W-:-:S02]  /*8170*/  IADD3 R58, R58, -0x20, RZ ;  /* 0xffffffe03a3a7810 */ /* 0x000fc40007ffe0ff */
[----:B------:R-:W-:-:S04]  /*8180*/  SHF.R.U32.HI R57, RZ, 0x16, R20 ;  /* 0x00000016ff397819 */ /* 0x000fc80000011614 */
[----:B------:R2:W-:Y:S01]  /*8190*/  I2F.F16 R110, R58 ;  /* 0x0000003a006e7306 */ /* 0x0005e20000200c00 */
[----:B-1----:R-:W-:Y:S01]  /*81a0*/  SHF.R.U32 R59, R25, 0x1e, R21 ;  /* 0x0000001e193b7819 */ /* 0x002fe20000001615 */
[-C--:B---3--:R-:W-:Y:S01]  /*81b0*/  HFMA2.MMA R25, R107, R32.reuse, RZ ;  /* 0x000000206b197235 */ /* 0x088fe200000000ff */
[----:B------:R-:W-:Y:S01]  /*81c0*/  LOP3.LUT R57, R57, 0x3f, RZ, 0xc0, !PT ;  /* 0x0000003f39397812 */ /* 0x000fe200078ec0ff */
[----:B--2---:R-:W-:-:S04]  /*81d0*/  HFMA2.MMA R58, R75, R32, RZ ;  /* 0x000000204b3a7235 */ /* 0x004fc800000000ff */
[-C--:B------:R-:W-:Y:S01]  /*81e0*/  HFMA2.MMA R25, R72, R33.reuse, R25 ;  /* 0x0000002148197235 */ /* 0x080fe20000000019 */
[----:B------:R-:W-:Y:S01]  /*81f0*/  IADD3 R112, R57, -0x20, RZ ;  /* 0xffffffe039707810 */ /* 0x000fe20007ffe0ff */
[----:B------:R-:W-:Y:S01]  /*8200*/  HFMA2.MMA R58, R78, R33, R58 ;  /* 0x000000214e3a7235 */ /* 0x000fe2000000003a */
[----:B------:R-:W-:-:S03]  /*8210*/  HFMA2 R57, R105, R32, RZ.H0_H0 ;  /* 0x0000002069397231 */ /* 0x000fc600000400ff */
[-C--:B------:R-:W-:Y:S01]  /*8220*/  HFMA2.MMA R25, R77, R34.reuse, R25 ;  /* 0x000000224d197235 */ /* 0x080fe20000000019 */
[----:B------:R-:W-:Y:S02]  /*8230*/  IADD3 R113, R24, -0x20, RZ ;  /* 0xffffffe018717810 */ /* 0x000fe40007ffe0ff */
[----:B------:R-:W-:Y:S01]  /*8240*/  SHF.R.U32.HI R24, RZ, 0xa, R21 ;  /* 0x0000000aff187819 */ /* 0x000fe20000011615 */
[----:B------:R-:W-:Y:S01]  /*8250*/  HFMA2.MMA R58, R83, R34, R58 ;  /* 0x00000022533a7235 */ /* 0x000fe2000000003a */
[-C--:B------:R-:W-:Y:S02]  /*8260*/  HFMA2 R57, R74, R33.reuse, R57 ;  /* 0x000000214a397231 */ /* 0x080fe40000000039 */
[----:B------:R-:W-:Y:S01]  /*8270*/  HFMA2 R32, R71, R32, RZ.H0_H0 ;  /* 0x0000002047207231 */ /* 0x000fe200000400ff */
[----:B------:R-:W-:Y:S01]  /*8280*/  LOP3.LUT R24, R24, 0x3f, RZ, 0xc0, !PT ;  /* 0x0000003f18187812 */ /* 0x000fe200078ec0ff */
[-C--:B------:R-:W-:Y:S01]  /*8290*/  HFMA2.MMA R25, R82, R35.reuse, R25 ;  /* 0x0000002352197235 */ /* 0x080fe20000000019 */
[-C--:B------:R-:W-:Y:S01]  /*82a0*/  HFMA2 R57, R81, R34.reuse, R57 ;  /* 0x0000002251397231 */ /* 0x080fe20000000039 */
[----:B------:R-:W-:Y:S01]  /*82b0*/  HFMA2.MMA R58, R86, R35, R58 ;  /* 0x00000023563a7235 */ /* 0x000fe2000000003a */
[----:B------:R-:W-:Y:S01]  /*82c0*/  LOP3.LUT R59, R59, 0x3f, RZ, 0xc0, !PT ;  /* 0x0000003f3b3b7812 */ /* 0x000fe200078ec0ff */
[----:B------:R-:W-:Y:S01]  /*82d0*/  HFMA2 R32, R80, R33, R32 ;  /* 0x0000002150207231 */ /* 0x000fe20000000020 */
[----:B------:R-:W-:Y:S01]  /*82e0*/  IADD3 R116, R24, -0x20, RZ ;  /* 0xffffffe018747810 */ /* 0x000fe20007ffe0ff */
[----:B------:R-:W-:Y:S01]  /*82f0*/  HFMA2 R24, R84, R35, R57 ;  /* 0x0000002354187231 */ /* 0x000fe20000000039 */
[----:B------:R-:W-:Y:S01]  /*8300*/  IADD3 R59, R59, -0x20, RZ ;  /* 0xffffffe03b3b7810 */ /* 0x000fe20007ffe0ff */
[----:B------:R-:W-:Y:S01]  /*8310*/  HFMA2 R32, R85, R34, R32 ;  /* 0x0000002255207231 */ /* 0x000fe20000000020 */
[----:B0-----:R-:W-:-:S02]  /*8320*/  HFMA2.MMA R57, R10, R28, R25 ;  /* 0x0000001c0a397235 */ /* 0x001fc40000000019 */
[----:B------:R-:W-:Y:S01]  /*8330*/  HFMA2.MMA R25, R11, R28, R58 ;  /* 0x0000001c0b197235 */ /* 0x000fe2000000003a */
[----:B------:R-:W-:Y:S02]  /*8340*/  @!P0 IMAD.IADD R98, R114, 0x1, R101 ;  /* 0x0000000172628824 */ /* 0x000fe400078e0265 */
[----:B------:R0:W-:Y:S01]  /*8350*/  I2F.F16 R114, R59 ;  /* 0x0000003b00727306 */ /* 0x0001e20000200c00 */
[----:B------:R-:W-:Y:S02]  /*8360*/  HFMA2 R24, R0, R28, R24 ;  /* 0x0000001c00187231 */ /* 0x000fe40000000018 */
[----:B------:R-:W-:Y:S01]  /*8370*/  HFMA2.MMA R25, R50, R29, R25 ;  /* 0x0000001d32197235 */ /* 0x000fe20000000019 */
[----:B------:R-:W-:Y:S01]  /*8380*/  SHF.R.U32.HI R60, RZ, 0x4, R21 ;  /* 0x00000004ff3c7819 */ /* 0x000fe20000011615 */
[----:B0-----:R-:W-:Y:S02]  /*8390*/  HFMA2 R59, R88, R35, R32 ;  /* 0x00000023583b7231 */ /* 0x001fe40000000020 */
[----:B------:R-:W0:Y:S01]  /*83a0*/  LDS.128 R32, [UR4+0x180] ;  /* 0x00018004ff207984 */ /* 0x000e220008000c00 */
[----:B------:R-:W-:-:S02]  /*83b0*/  HFMA2 R24, R48, R29, R24 ;  /* 0x0000001d30187231 */ /* 0x000fc40000000018 */
[----:B------:R-:W-:Y:S01]  /*83c0*/  HFMA2 R58, R12, R28, R59 ;  /* 0x0000001c0c3a7231 */ /* 0x000fe2000000003b */
[----:B------:R-:W-:Y:S01]  /*83d0*/  LOP3.LUT R60, R60, 0x3f, RZ, 0xc0, !PT ;  /* 0x0000003f3c3c7812 */ /* 0x000fe200078ec0ff */
[----:B------:R-:W-:Y:S01]  /*83e0*/  HFMA2.MMA R25, R39, R30, R25 ;  /* 0x0000001e27197235 */ /* 0x000fe20000000019 */
[-C--:B------:R-:W-:Y:S02]  /*83f0*/  HFMA2 R24, R43, R30.reuse, R24 ;  /* 0x0000001e2b187231 */ /* 0x080fe40000000018 */
[----:B------:R-:W-:Y:S01]  /*8400*/  HFMA2 R58, R52, R29, R58 ;  /* 0x0000001d343a7231 */ /* 0x000fe2000000003a */
[--C-:B------:R-:W-:Y:S02]  /*8410*/  SHF.R.U32.HI R59, RZ, 0x16, R21.reuse ;  /* 0x00000016ff3b7819 */ /* 0x100fe40000011615 */
[----:B------:R-:W-:Y:S01]  /*8420*/  SHF.R.U32 R26, R26, 0x1e, R22 ;  /* 0x0000001e1a1a7819 */ /* 0x000fe20000001616 */
[----:B------:R-:W-:Y:S01]  /*8430*/  HFMA2 R58, R37, R30, R58 ;  /* 0x0000001e253a7231 */ /* 0x000fe2000000003a */
[----:B------:R-:W-:Y:S01]  /*8440*/  IADD3 R60, R60, -0x20, RZ ;  /* 0xffffffe03c3c7810 */ /* 0x000fe20007ffe0ff */
[----:B------:R-:W-:Y:S01]  /*8450*/  HFMA2 R24, R40, R31, R24 ;  /* 0x0000001f28187231 */ /* 0x000fe20000000018 */
[----:B------:R-:W-:Y:S01]  /*8460*/  SHF.R.U32.HI R117, RZ, 0x10, R21 ;  /* 0x00000010ff757819 */ /* 0x000fe20000011615 */
[----:B------:R-:W-:Y:S01]  /*8470*/  HFMA2.MMA R25, R42, R31, R25 ;  /* 0x0000001f2a197235 */ /* 0x000fe20000000019 */
[----:B------:R-:W-:Y:S01]  /*8480*/  LOP3.LUT R59, R59, 0x3f, RZ, 0xc0, !PT ;  /* 0x0000003f3b3b7812 */ /* 0x000fe200078ec0ff */
[----:B------:R1:W-:Y:S01]  /*8490*/  I2F.F16 R115, R60 ;  /* 0x0000003c00737306 */ /* 0x0003e20000200c00 */
[----:B------:R-:W-:-:S02]  /*84a0*/  LOP3.LUT R26, R26, 0x3f, RZ, 0xc0, !PT ;  /* 0x0000003f1a1a7812 */ /* 0x000fc400078ec0ff */
[--C-:B------:R-:W-:Y:S01]  /*84b0*/  SHF.R.U32 R27, R27, 0x1e, R23.reuse ;  /* 0x0000001e1b1b7819 */ /* 0x100fe20000001617 */
[----:B------:R-:W-:Y:S01]  /*84c0*/  HFMA2.MMA R57, R46, R29, R57 ;  /* 0x0000001d2e397235 */ /* 0x000fe20000000039 */
[----:B------:R-:W-:Y:S02]  /*84d0*/  LOP3.LUT R117, R117, 0x3f, RZ, 0xc0, !PT ;  /* 0x0000003f75757812 */ /* 0x000fe400078ec0ff */
[----:B------:R-:W-:Y:S01]  /*84e0*/  IADD3 R59, R59, -0x20, RZ ;  /* 0xffffffe03b3b7810 */ /* 0x000fe20007ffe0ff */
[----:B-1----:R-:W-:Y:S01]  /*84f0*/  HFMA2 R60, R44, R31, R58 ;  /* 0x0000001f2c3c7231 */ /* 0x002fe2000000003a */
[----:B------:R-:W-:Y:S01]  /*8500*/  IADD3 R26, R26, -0x20, RZ ;  /* 0xffffffe01a1a7810 */ /* 0x000fe20007ffe0ff */
[----:B------:R-:W-:Y:S01]  /*8510*/  HADD2 R58, R24.H0_H0, R24.H1_H1 ;  /* 0x30000018183a7230 */ /* 0x000fe20000000800 */
[----:B------:R-:W-:Y:S02]  /*8520*/  LOP3.LUT R27, R27, 0x3f, RZ, 0xc0, !PT ;  /* 0x0000003f1b1b7812 */ /* 0x000fe400078ec0ff */
[----:B------:R-:W-:Y:S01]  /*8530*/  SHF.R.U32.HI R24, RZ, 0xa, R23 ;  /* 0x0000000aff187819 */ /* 0x000fe20000011617 */
[----:B------:R1:W-:Y:S01]  /*8540*/  I2F.F16 R29, R59 ;  /* 0x0000003b001d7306 */ /* 0x0003e20000200c00 */
[----:B------:R-:W-:Y:S01]  /*8550*/  IADD3 R28, R117, -0x20, RZ ;  /* 0xffffffe0751c7810 */ /* 0x000fe20007ffe0ff */
[----:B------:R-:W-:Y:S01]  /*8560*/  HFMA2.MMA R57, R41, R30, R57 ;  /* 0x0000001e29397235 */ /* 0x000fe20000000039 */
[----:B------:R-:W-:-:S02]  /*8570*/  IADD3 R30, R27, -0x20, RZ ;  /* 0xffffffe01b1e7810 */ /* 0x000fc40007ffe0ff */
[----:B------:R-:W-:-:S03]  /*8580*/  LOP3.LUT R118, R24, 0x3f, RZ, 0xc0, !PT ;  /* 0x0000003f18767812 */ /* 0x000fc600078ec0ff */
[----:B------:R2:W-:Y:S01]  /*8590*/  I2F.F16 R117, R26 ;  /* 0x0000001a00757306 */ /* 0x0005e20000200c00 */
[----:B-1----:R-:W-:Y:S02]  /*85a0*/  HADD2 R59, R25.H0_H0, R25.H1_H1 ;  /* 0x30000019193b7230 */ /* 0x002fe40000000800 */
[----:B--2---:R-:W1:Y:S01]  /*85b0*/  LDS.128 R24, [UR4+0x190] ;  /* 0x00019004ff187984 */ /* 0x004e620008000c00 */
[-C--:B0-----:R-:W-:Y:S02]  /*85c0*/  HFMA2.MMA R75, R75, R32.reuse, RZ ;  /* 0x000000204b4b7235 */ /* 0x081fe400000000ff */
[----:B------:R-:W-:Y:S01]  /*85d0*/  HFMA2.MMA R107, R107, R32, RZ ;  /* 0x000000206b6b7235 */ /* 0x000fe200000000ff */
[----:B------:R-:W-:-:S03]  /*85e0*/  HFMA2 R105, R105, R32, RZ.H0_H0 ;  /* 0x0000002069697231 */ /* 0x000fc600000400ff */
[-C--:B------:R-:W-:Y:S02]  /*85f0*/  HFMA2.MMA R75, R78, R33.reuse, R75 ;  /* 0x000000214e4b7235 */ /* 0x080fe4000000004b */
[----:B------:R-:W-:Y:S01]  /*8600*/  HFMA2.MMA R72, R72, R33, R107 ;  /* 0x0000002148487235 */ /* 0x000fe2000000006b */
        /* <DEDUP_REMOVED lines=10> */
[----:B------:R-:W-:Y:S01]  /*86b0*/  SHF.R.U32.HI R74, RZ, 0x10, R23 ;  /* 0x00000010ff4a7819 */ /* 0x000fe20000011617 */
[----:B------:R-:W-:-:S03]  /*86c0*/  HFMA2 R32, R88, R35, R32 ;  /* 0x0000002358207231 */ /* 0x000fc60000000020 */
[----:B------:R-:W-:-:S04]  /*86d0*/  LOP3.LUT R33, R74, 0x3f, RZ, 0xc0, !PT ;  /* 0x0000003f4a217812 */ /* 0x000fc800078ec0ff */
[----:B------:R-:W-:Y:S01]  /*86e0*/  IADD3 R74, R33, -0x20, RZ ;  /* 0xffffffe0214a7810 */ /* 0x000fe20007ffe0ff */
[-C--:B-1----:R-:W-:Y:S01]  /*86f0*/  HFMA2.MMA R75, R11, R24.reuse, R75 ;  /* 0x000000180b4b7235 */ /* 0x082fe2000000004b */
[-C--:B------:R-:W-:Y:S01]  /*8700*/  HFMA2 R105, R0, R24.reuse, R105 ;  /* 0x0000001800697231 */ /* 0x080fe20000000069 */
[----:B------:R-:W-:Y:S01]  /*8710*/  HFMA2.MMA R82, R10, R24, R82 ;  /* 0x000000180a527235 */ /* 0x000fe20000000052 */
[----:B------:R-:W-:Y:S01]  /*8720*/  HFMA2 R32, R12, R24, R32 ;  /* 0x000000180c207231 */ /* 0x000fe20000000020 */
[----:B------:R-:W-:Y:S02]  /*8730*/  SHF.R.U32 R24, R20, 0x1c, R16 ;  /* 0x0000001c14187819 */ /* 0x000fe40000001610 */
[-C--:B------:R-:W-:Y:S01]  /*8740*/  HFMA2.MMA R75, R50, R25.reuse, R75 ;  /* 0x00000019324b7235 */ /* 0x080fe2000000004b */
[----:B------:R-:W-:Y:S02]  /*8750*/  SHF.R.U32.HI R33, RZ, 0x10, R22 ;  /* 0x00000010ff217819 */ /* 0x000fe40000011616 */
[----:B------:R-:W-:Y:S01]  /*8760*/  LOP3.LUT R24, R24, 0x3f, RZ, 0xc0, !PT ;  /* 0x0000003f18187812 */ /* 0x000fe200078ec0ff */
[----:B------:R-:W-:Y:S01]  /*8770*/  HFMA2.MMA R82, R46, R25, R82 ;  /* 0x000000192e527235 */ /* 0x000fe20000000052 */
[----:B------:R-:W-:-:S02]  /*8780*/  HFMA2 R105, R48, R25, R105 ;  /* 0x0000001930697231 */ /* 0x000fc40000000069 */
[----:B------:R-:W-:Y:S01]  /*8790*/  HFMA2 R32, R52, R25, R32 ;  /* 0x0000001934207231 */ /* 0x000fe20000000020 */
[----:B------:R-:W-:Y:S01]  /*87a0*/  IADD3 R25, R24, -0x20, RZ ;  /* 0xffffffe018197810 */ /* 0x000fe20007ffe0ff */
[----:B------:R-:W-:Y:S01]  /*87b0*/  HFMA2.MMA R24, R39, R26, R75 ;  /* 0x0000001a27187235 */ /* 0x000fe2000000004b */
[--C-:B------:R-:W-:Y:S02]  /*87c0*/  SHF.R.U32.HI R78, RZ, 0x16, R23.reuse ;  /* 0x00000016ff4e7819 */ /* 0x100fe40000011617 */
[----:B------:R-:W-:Y:S02]  /*87d0*/  LOP3.LUT R33, R33, 0x3f, RZ, 0xc0, !PT ;  /* 0x0000003f21217812 */ /* 0x000fe400078ec0ff */
[----:B------:R-:W-:Y:S02]  /*87e0*/  LOP3.LUT R78, R78, 0x3f, RZ, 0xc0, !PT ;  /* 0x0000003f4e4e7812 */ /* 0x000fe400078ec0ff */
[----:B------:R-:W-:Y:S01]  /*87f0*/  IADD3 R34, R33, -0x20, RZ ;  /* 0xffffffe021227810 */ /* 0x000fe20007ffe0ff */
[----:B------:R-:W-:Y:S01]  /*8800*/  HFMA2.MMA R24, R42, R27, R24 ;  /* 0x0000001b2a187235 */ /* 0x000fe20000000018 */
[----:B------:R-:W-:Y:S01]  /*8810*/  SHF.R.U32.HI R33, RZ, 0x2, R16 ;  /* 0x00000002ff217819 */ /* 0x000fe20000011610 */
[----:B------:R-:W-:Y:S01]  /*8820*/  HFMA2.MMA R82, R41, R26, R82 ;  /* 0x0000001a29527235 */ /* 0x000fe20000000052 */
[----:B------:R-:W-:Y:S01]  /*8830*/  IADD3 R78, R78, -0x20, RZ ;  /* 0xffffffe04e4e7810 */ /* 0x000fe20007ffe0ff */
[----:B------:R-:W-:Y:S01]  /*8840*/  I2F.F16 R68, R68 ;  /* 0x0000004400447306 */ /* 0x000fe20000200c00 */
[----:B------:R-:W-:Y:S01]  /*8850*/  LOP3.LUT R33, R33, 0x3f, RZ, 0xc0, !PT ;  /* 0x0000003f21217812 */ /* 0x000fe200078ec0ff */
[-C--:B------:R-:W-:Y:S01]  /*8860*/  HFMA2 R105, R43, R26.reuse, R105 ;  /* 0x0000001a2b697231 */ /* 0x080fe20000000069 */
[----:B------:R-:W-:Y:S01]  /*8870*/  HFMA2.MMA R57, R38, R31, R57 ;  /* 0x0000001f26397235 */ /* 0x000fe20000000039 */
[----:B------:R-:W-:Y:S01]  /*8880*/  HFMA2 R26, R37, R26, R32 ;  /* 0x0000001a251a7231 */ /* 0x000fe20000000020 */
[----:B------:R-:W-:-:S03]  /*8890*/  SHF.R.U32.HI R31, RZ, 0x4, R23 ;  /* 0x00000004ff1f7819 */ /* 0x000fc60000011617 */
[----:B------:R-:W0:Y:S01]  /*88a0*/  I2F.F16 R73, R73 ;  /* 0x0000004900497306 */ /* 0x000e220000200c00 */
[----:B------:R-:W-:Y:S01]  /*88b0*/  SHF.R.U32.HI R35, RZ, 0x16, R22 ;  /* 0x00000016ff237819 */ /* 0x000fe20000011616 */
[----:B------:R-:W-:Y:S01]  /*88c0*/  HFMA2.MMA R32, R38, R27, R82 ;  /* 0x0000001b26207235 */ /* 0x000fe20000000052 */
[----:B------:R-:W-:-:S05]  /*88d0*/  HFMA2 R26, R44, R27, R26 ;  /* 0x0000001b2c1a7231 */ /* 0x000fca000000001a */
[----:B------:R1:W-:Y:S01]  /*88e0*/  I2F.F16 R20, R34 ;  /* 0x0000002200147306 */ /* 0x0003e20000200c00 */
[----:B------:R-:W-:Y:S02]  /*88f0*/  LOP3.LUT R31, R31, 0x3f, RZ, 0xc0, !PT ;  /* 0x0000003f1f1f7812 */ /* 0x000fe400078ec0ff */
[----:B------:R-:W-:-:S05]  /*8900*/  LOP3.LUT R35, R35, 0x3f, RZ, 0xc0, !PT ;  /* 0x0000003f23237812 */ /* 0x000fca00078ec0ff */
[----:B------:R2:W-:Y:S01]  /*8910*/  I2F.F16 R80, R78 ;  /* 0x0000004e00507306 */ /* 0x0005e20000200c00 */
[--C-:B-1----:R-:W-:Y:S02]  /*8920*/  SHF.R.U32.HI R34, RZ, 0x8, R16.reuse ;  /* 0x00000008ff227819 */ /* 0x102fe40000011610 */
[----:B------:R-:W-:Y:S02]  /*8930*/  IADD3 R31, R31, -0x20, RZ ;  /* 0xffffffe01f1f7810 */ /* 0x000fe40007ffe0ff */
[----:B--2---:R-:W-:Y:S01]  /*8940*/  IADD3 R78, R33, -0x20, RZ ;  /* 0xffffffe0214e7810 */ /* 0x004fe20007ffe0ff */
[----:B------:R-:W-:Y:S01]  /*8950*/  HFMA2 R33, R40, R27, R105 ;  /* 0x0000001b28217231 */ /* 0x000fe20000000069 */
[----:B------:R-:W-:Y:S01]  /*8960*/  LOP3.LUT R27, R34, 0x3f, RZ, 0xc0, !PT ;  /* 0x0000003f221b7812 */ /* 0x000fe200078ec0ff */
[----:B------:R-:W-:Y:S01]  /*8970*/  HADD2 R34, R24.H0_H0, R24.H1_H1 ;  /* 0x3000001818227230 */ /* 0x000fe20000000800 */
[----:B------:R-:W-:Y:S01]  /*8980*/  SHF.R.U32.HI R24, RZ, 0xe, R16 ;  /* 0x0000000eff187819 */ /* 0x000fe20000011610 */
[----:B------:R1:W-:Y:S01]  /*8990*/  I2F.F16 R75, R25 ;  /* 0x00000019004b7306 */ /* 0x0003e20000200c00 */
[----:B------:R-:W-:-:S02]  /*89a0*/  IADD3 R118, R118, -0x20, RZ ;  /* 0xffffffe076767810 */ /* 0x000fc40007ffe0ff */
[----:B------:R-:W-:Y:S02]  /*89b0*/  IADD3 R35, R35, -0x20, RZ ;  /* 0xffffffe023237810 */ /* 0x000fe40007ffe0ff */
[----:B------:R-:W-:Y:S02]  /*89c0*/  LOP3.LUT R24, R24, 0x3f, RZ, 0xc0, !PT ;  /* 0x0000003f18187812 */ /* 0x000fe400078ec0ff */
[----:B-1----:R-:W-:Y:S01]  /*89d0*/  SHF.R.U32.HI R25, RZ, 0x14, R16 ;  /* 0x00000014ff197819 */ /* 0x002fe20000011610 */
[----:B------:R-:W-:Y:S01]  /*89e0*/  I2F.F16 R95, R95 ;  /* 0x0000005f005f7306 */ /* 0x000fe20000200c00 */
[----:B------:R-:W-:Y:S02]  /*89f0*/  IADD3 R94, R56, -0x20, RZ ;  /* 0xffffffe0385e7810 */ /* 0x000fe40007ffe0ff */
[----:B------:R-:W-:Y:S02]  /*8a00*/  LEA.HI R56, R16, 0xffffffe0, RZ, 0x6 ;  /* 0xffffffe010387811 */ /* 0x000fe400078f30ff */
[----:B0-----:R-:W-:-:S02]  /*8a10*/  PRMT R73, R68, 0x5410, R73 ;  /* 0x0000541044497816 */ /* 0x001fc40000000049 */
[----:B------:R-:W-:Y:S01]  /*8a20*/  IADD3 R16, R24, -0x20, RZ ;  /* 0xffffffe018107810 */ /* 0x000fe20007ffe0ff */
[----:B------:R-:W0:Y:S01]  /*8a30*/  I2F.F16 R28, R28 ;  /* 0x0000001c001c7306 */ /* 0x000e220000200c00 */
[----:B------:R-:W-:-:S07]  /*8a40*/  LOP3.LUT R68, R25, 0x3f, RZ, 0xc0, !PT ;  /* 0x0000003f19447812 */ /* 0x000fce00078ec0ff */
[----:B------:R-:W1:Y:S08]  /*8a50*/  I2F.F16 R30, R30 ;  /* 0x0000001e001e7306 */ /* 0x000e700000200c00 */
[----:B------:R-:W-:Y:S08]  /*8a60*/  I2F.F16 R31, R31 ;  /* 0x0000001f001f7306 */ /* 0x000ff00000200c00 */
[----:B------:R-:W2:Y:S08]  /*8a70*/  I2F.F16 R118, R118 ;  /* 0x0000007600767306 */ /* 0x000eb00000200c00 */
[----:B------:R3:W-:Y:S08]  /*8a80*/  I2F.F16 R77, R74 ;  /* 0x0000004a004d7306 */ /* 0x0007f00000200c00 */
[----:B------:R4:W-:Y:S01]  /*8a90*/  I2F.F16 R81, R35 ;  /* 0x0000002300517306 */ /* 0x0009e20000200c00 */
[----:B---3--:R-:W-:Y:S01]  /*8aa0*/  IADD3 R74, R27, -0x20, RZ ;  /* 0xffffffe01b4a7810 */ /* 0x008fe20007ffe0ff */
[----:B----4-:R-:W-:-:S02]  /*8ab0*/  HADD2 R35, R26.H0_H0, R26.H1_H1 ;  /* 0x3000001a1a237230 */ /* 0x010fc40000000800 */
[----:B------:R-:W3:Y:S04]  /*8ac0*/  LDS.128 R24, [UR4+0x20] ;  /* 0x00002004ff187984 */ /* 0x000ee80008000c00 */
[----:B------:R-:W4:Y:S01]  /*8ad0*/  I2F.F16 R62, R62 ;  /* 0x0000003e003e7306 */ /* 0x000f220000200c00 */
[----:B------:R-:W-:-:S07]  /*8ae0*/  PRMT R83, R61, 0x5410, R114 ;  /* 0x000054103d537816 */ /* 0x000fce0000000072 */
[----:B------:R-:W5:Y:S01]  /*8af0*/  I2F.F16 R69, R69 ;  /* 0x0000004500457306 */ /* 0x000f620000200c00 */
[----:B0-----:R-:W-:Y:S02]  /*8b00*/  PRMT R61, R28, 0x5410, R29 ;  /* 0x000054101c3d7816 */ /* 0x001fe4000000001d */
[----:B-1----:R-:W-:Y:S02]  /*8b10*/  PRMT R95, R95, 0x5410, R30 ;  /* 0x000054105f5f7816 */ /* 0x002fe4000000001e */
[----:B--2---:R-:W-:Y:S02]  /*8b20*/  PRMT R118, R31, 0x5410, R118 ;  /* 0x000054101f767816 */ /* 0x004fe40000000076 */
[----:B------:R-:W0:Y:S01]  /*8b30*/  LDS.128 R28, [UR4+0xa0] ;  /* 0x0000a004ff1c7984 */ /* 0x000e220008000c00 */
[----:B------:R-:W-:Y:S01]  /*8b40*/  SHF.R.U32 R21, R21, 0x1c, R17 ;  /* 0x0000001c15157819 */ /* 0x000fe20000001611 */
[----:B------:R-:W-:Y:S01]  /*8b50*/  I2F.F16 R64, R64 ;  /* 0x0000004000407306 */ /* 0x000fe20000200c00 */
[----:B------:R-:W-:-:S02]  /*8b60*/  PRMT R76, R76, 0x5410, R79 ;  /* 0x000054104c4c7816 */ /* 0x000fc4000000004f */
[----:B------:R-:W-:-:S05]  /*8b70*/  LOP3.LUT R21, R21, 0x3f, RZ, 0xc0, !PT ;  /* 0x0000003f15157812 */ /* 0x000fca00078ec0ff */
[----:B------:R-:W1:Y:S01]  /*8b80*/  I2F.F16 R67, R67 ;  /* 0x0000004300437306 */ /* 0x000e620000200c00 */
[----:B----4-:R-:W-:Y:S02]  /*8b90*/  PRMT R65, R62, 0x5410, R65 ;  /* 0x000054103e417816 */ /* 0x010fe40000000041 */
[----:B------:R-:W-:Y:S02]  /*8ba0*/  SHF.R.U32.HI R71, RZ, 0x4, R22 ;  /* 0x00000004ff477819 */ /* 0x000fe40000011616 */
[----:B-----5:R-:W-:Y:S02]  /*8bb0*/  PRMT R79, R69, 0x5410, R90 ;  /* 0x00005410454f7816 */ /* 0x020fe4000000005a */
[----:B------:R-:W-:Y:S01]  /*8bc0*/  SHF.R.U32.HI R62, RZ, 0x2, R17 ;  /* 0x00000002ff3e7819 */ /* 0x000fe20000011611 */
[----:B------:R-:W2:Y:S01]  /*8bd0*/  I2F.F16 R87, R87 ;  /* 0x0000005700577306 */ /* 0x000ea20000200c00 */
[----:B------:R-:W-:Y:S02]  /*8be0*/  SHF.R.U32.HI R107, RZ, 0xa, R22 ;  /* 0x0000000aff6b7819 */ /* 0x000fe40000011616 */
[----:B------:R-:W-:-:S02]  /*8bf0*/  LOP3.LUT R71, R71, 0x3f, RZ, 0xc0, !PT ;  /* 0x0000003f47477812 */ /* 0x000fc400078ec0ff */
[----:B------:R-:W-:-:S03]  /*8c00*/  LOP3.LUT R62, R62, 0x3f, RZ, 0xc0, !PT ;  /* 0x0000003f3e3e7812 */ /* 0x000fc600078ec0ff */
[----:B------:R4:W-:Y:S01]  /*8c10*/  I2F.F16 R69, R16 ;  /* 0x0000001000457306 */ /* 0x0009e20000200c00 */
[----:B------:R-:W-:Y:S02]  /*8c20*/  LOP3.LUT R107, R107, 0x3f, RZ, 0xc0, !PT ;  /* 0x0000003f6b6b7812 */ /* 0x000fe400078ec0ff */
[----:B------:R-:W-:Y:S02]  /*8c30*/  IADD3 R71, R71, -0x20, RZ ;  /* 0xffffffe047477810 */ /* 0x000fe40007ffe0ff */
[----:B----4-:R-:W-:Y:S02]  /*8c40*/  IADD3 R16, R21, -0x20, RZ ;  /* 0xffffffe015107810 */ /* 0x010fe40007ffe0ff */
[----:B------:R-:W-:Y:S01]  /*8c50*/  SHF.R.U32.HI R21, RZ, 0x8, R17 ;  /* 0x00000008ff157819 */ /* 0x000fe20000011611 */
[----:B------:R-:W-:Y:S01]  /*8c60*/  I2F.F16 R94, R94 ;  /* 0x0000005e005e7306 */ /* 0x000fe20000200c00 */
[----:B------:R-:W-:Y:S02]  /*8c70*/  IADD3 R68, R68, -0x20, RZ ;  /* 0xffffffe044447810 */ /* 0x000fe40007ffe0ff */
[----:B------:R-:W-:-:S02]  /*8c80*/  LOP3.LUT R21, R21, 0x3f, RZ, 0xc0, !PT ;  /* 0x0000003f15157812 */ /* 0x000fc400078ec0ff */
[----:B------:R-:W-:Y:S02]  /*8c90*/  IADD3 R85, R62, -0x20, RZ ;  /* 0xffffffe03e557810 */ /* 0x000fe40007ffe0ff */
[----:B------:R-:W-:Y:S01]  /*8ca0*/  SHF.R.U32.HI R62, RZ, 0xe, R17 ;  /* 0x0000000eff3e7819 */ /* 0x000fe20000011611 */
[----:B------:R-:W4:Y:S01]  /*8cb0*/  I2F.F16 R106, R106 ;  /* 0x0000006a006a7306 */ /* 0x000f220000200c00 */
[----:B------:R-:W-:Y:S02]  /*8cc0*/  IADD3 R107, R107, -0x20, RZ ;  /* 0xffffffe06b6b7810 */ /* 0x000fe40007ffe0ff */
[----:B------:R-:W-:Y:S02]  /*8cd0*/  PRMT R91, R92, 0x5410, R91 ;  /* 0x000054105c5b7816 */ /* 0x000fe4000000005b */
[----:B-1----:R-:W-:-:S03]  /*8ce0*/  PRMT R64, R64, 0x5410, R67 ;  /* 0x0000541040407816 */ /* 0x002fc60000000043 */
[----:B------:R-:W1:Y:S01]  /*8cf0*/  I2F.F16 R111, R111 ;  /* 0x0000006f006f7306 */ /* 0x000e620000200c00 */
[----:B------:R-:W-:Y:S02]  /*8d00*/  IADD3 R21, R21, -0x20, RZ ;  /* 0xffffffe015157810 */ /* 0x000fe40007ffe0ff */
[----:B------:R-:W-:Y:S01]  /*8d10*/  PRMT R77, R77, 0x5410, R80 ;  /* 0x000054104d4d7816 */ /* 0x000fe20000000050 */
[----:B---3--:R-:W-:Y:S01]  /*8d20*/  HFMA2 R80, R73, R24, RZ.H0_H0 ;  /* 0x0000001849507231 */ /* 0x008fe200000400ff */
[----:B------:R-:W-:-:S03]  /*8d30*/  PRMT R81, R20, 0x5410, R81 ;  /* 0x0000541014517816 */ /* 0x000fc60000000051 */
[----:B------:R3:W-:Y:S01]  /*8d40*/  I2F.F16 R67, R68 ;  /* 0x0000004400437306 */ /* 0x0007e20000200c00 */
[----:B--2---:R-:W-:Y:S01]  /*8d50*/  PRMT R66, R66, 0x5410, R87 ;  /* 0x0000541042427816 */ /* 0x004fe20000000057 */
[----:B------:R-:W-:Y:S01]  /*8d60*/  HFMA2.MMA R20, R91, R24, RZ ;  /* 0x000000185b147235 */ /* 0x000fe200000000ff */
[----:B------:R-:W-:-:S05]  /*8d70*/  PRMT R70, R89, 0x5410, R70 ;  /* 0x0000541059467816 */ /* 0x000fca0000000046 */
[----:B------:R-:W-:Y:S01]  /*8d80*/  I2F.F16 R71, R71 ;  /* 0x0000004700477306 */ /* 0x000fe20000200c00 */
[----:B---3--:R-:W-:Y:S02]  /*8d90*/  SHF.R.U32.HI R68, RZ, 0x14, R17 ;  /* 0x00000014ff447819 */ /* 0x008fe40000011611 */
[----:B------:R-:W-:-:S05]  /*8da0*/  LOP3.LUT R17, R62, 0x3f, RZ, 0xc0, !PT ;  /* 0x0000003f3e117812 */ /* 0x000fca00078ec0ff */
[----:B------:R-:W2:Y:S01]  /*8db0*/  I2F.F16 R72, R107 ;  /* 0x0000006b00487306 */ /* 0x000ea20000200c00 */
[----:B------:R-:W-:-:S07]  /*8dc0*/  LOP3.LUT R68, R68, 0x3f, RZ, 0xc0, !PT ;  /* 0x0000003f44447812 */ /* 0x000fce00078ec0ff */
[----:B------:R3:W-:Y:S01]  /*8dd0*/  I2F.F16 R62, R21 ;  /* 0x00000015003e7306 */ /* 0x0007e20000200c00 */
[----:B------:R-:W-:Y:S01]  /*8de0*/  SHF.R.U32 R23, R23, 0x1c, R19 ;  /* 0x0000001c17177819 */ /* 0x000fe20000001613 */
[----:B------:R-:W-:Y:S02]  /*8df0*/  HFMA2.MMA R20, R70, R25, R20 ;  /* 0x0000001946147235 */ /* 0x000fe40000000014 */
[----:B---3--:R-:W-:Y:S01]  /*8e00*/  HFMA2.MMA R21, R65, R24, RZ ;  /* 0x0000001841157235 */ /* 0x008fe200000000ff */
[----:B------:R-:W-:-:S03]  /*8e10*/  HFMA2 R24, R79, R24, RZ.H0_H0 ;  /* 0x000000184f187231 */ /* 0x000fc600000400ff */
[----:B------:R-:W3:Y:S01]  /*8e20*/  I2F.F16 R116, R116 ;  /* 0x0000007400747306 */ /* 0x000ee20000200c00 */
[-C--:B------:R-:W-:Y:S01]  /*8e30*/  HFMA2 R24, R66, R25.reuse, R24 ;  /* 0x0000001942187231 */ /* 0x080fe20000000018 */
[----:B------:R-:W-:Y:S01]  /*8e40*/  HFMA2.MMA R21, R64, R25, R21 ;  /* 0x0000001940157235 */ /* 0x000fe20000000015 */
[----:B----4-:R-:W-:Y:S02]  /*8e50*/  PRMT R63, R63, 0x5410, R106 ;  /* 0x000054103f3f7816 */ /* 0x010fe4000000006a */
[----:B-1----:R-:W-:Y:S01]  /*8e60*/  PRMT R110, R110, 0x5410, R111 ;  /* 0x000054106e6e7816 */ /* 0x002fe2000000006f */
[----:B------:R-:W-:Y:S01]  /*8e70*/  HFMA2 R111, R95, R26, R24 ;  /* 0x0000001a5f6f7231 */ /* 0x000fe20000000018 */
[----:B------:R-:W-:Y:S01]  /*8e80*/  PRMT R117, R94, 0x5410, R117 ;  /* 0x000054105e757816 */ /* 0x000fe20000000075 */
[----:B------:R-:W-:Y:S01]  /*8e90*/  HFMA2 R80, R76, R25, R80 ;  /* 0x000000194c507231 */ /* 0x000fe20000000050 */
[----:B------:R-:W-:Y:S02]  /*8ea0*/  IADD3 R68, R68, -0x20, RZ ;  /* 0xffffffe044447810 */ /* 0x000fe40007ffe0ff */
[----:B------:R-:W-:-:S02]  /*8eb0*/  SHF.R.U32.HI R24, RZ, 0x2, R18 ;  /* 0x00000002ff187819 */ /* 0x000fc40000011612 */
[----:B------:R-:W-:Y:S02]  /*8ec0*/  IADD3 R17, R17, -0x20, RZ ;  /* 0xffffffe011117810 */ /* 0x000fe40007ffe0ff */
[----:B------:R-:W-:Y:S02]  /*8ed0*/  LOP3.LUT R23, R23, 0x3f, RZ, 0xc0, !PT ;  /* 0x0000003f17177812 */ /* 0x000fe400078ec0ff */
[----:B------:R-:W-:Y:S01]  /*8ee0*/  SHF.R.U32 R22, R22, 0x1c, R18 ;  /* 0x0000001c16167819 */ /* 0x000fe20000001612 */
[----:B------:R1:W-:Y:S01]  /*8ef0*/  I2F.F16 R90, R68 ;  /* 0x00000044005a7306 */ /* 0x0003e20000200c00 */
[----:B--2---:R-:W-:Y:S01]  /*8f00*/  PRMT R72, R71, 0x5410, R72 ;  /* 0x0000541047487816 */ /* 0x004fe20000000048 */
[-C--:B------:R-:W-:Y:S01]  /*8f10*/  HFMA2.MMA R105, R63, R26.reuse, R20 ;  /* 0x0000001a3f697235 */ /* 0x080fe20000000014 */
[----:B------:R-:W-:Y:S01]  /*8f20*/  HFMA2 R80, R83, R26, R80 ;  /* 0x0000001a53507231 */ /* 0x000fe20000000050 */
[----:B------:R-:W-:Y:S01]  /*8f30*/  HFMA2.MMA R94, R117, R26, R21 ;  /* 0x0000001a755e7235 */ /* 0x000fe20000000015 */
[----:B------:R-:W-:Y:S01]  /*8f40*/  IADD3 R106, R23, -0x20, RZ ;  /* 0xffffffe0176a7810 */ /* 0x000fe20007ffe0ff */
[----:B0-----:R-:W-:-:S02]  /*8f50*/  HFMA2.MMA R26, R65, R28, RZ ;  /* 0x0000001c411a7235 */ /* 0x001fc400000000ff */
[----:B------:R0:W-:Y:S01]  /*8f60*/  I2F.F16 R71, R17 ;  /* 0x0000001100477306 */ /* 0x0001e20000200c00 */
[----:B-1----:R-:W-:Y:S01]  /*8f70*/  LOP3.LUT R68, R24, 0x3f, RZ, 0xc0, !PT ;  /* 0x0000003f18447812 */ /* 0x002fe200078ec0ff */
[----:B------:R-:W-:Y:S01]  /*8f80*/  HFMA2.MMA R24, R91, R28, RZ ;  /* 0x0000001c5b187235 */ /* 0x000fe200000000ff */
[----:B---3--:R-:W-:Y:S01]  /*8f90*/  PRMT R116, R115, 0x5410, R116 ;  /* 0x0000541073747816 */ /* 0x008fe20000000074 */
[----:B------:R-:W-:Y:S01]  /*8fa0*/  HFMA2 R25, R73, R28, RZ.H0_H0 ;  /* 0x0000001c49197231 */ /* 0x000fe200000400ff */
[----:B0-----:R-:W-:Y:S02]  /*8fb0*/  LOP3.LUT R17, R22, 0x3f, RZ, 0xc0, !PT ;  /* 0x0000003f16117812 */ /* 0x001fe400078ec0ff */
[----:B------:R-:W0:Y:S01]  /*8fc0*/  LDS.128 R20, [UR4+0x120] ;  /* 0x00012004ff147984 */ /* 0x000e220008000c00 */
[-C--:B------:R-:W-:Y:S01]  /*8fd0*/  HFMA2 R92, R116, R27.reuse, R80 ;  /* 0x0000001b745c7231 */ /* 0x080fe20000000050 */
[-C--:B------:R-:W-:Y:S01]  /*8fe0*/  HFMA2.MMA R105, R110, R27.reuse, R105 ;  /* 0x0000001b6e697235 */ /* 0x080fe20000000069 */
[----:B------:R-:W-:Y:S01]  /*8ff0*/  HFMA2 R111, R118, R27, R111 ;  /* 0x0000001b766f7231 */ /* 0x000fe2000000006f */
[----:B------:R-:W-:Y:S01]  /*9000*/  HFMA2.MMA R94, R72, R27, R94 ;  /* 0x0000001b485e7235 */ /* 0x000fe2000000005e */
[----:B------:R-:W-:Y:S01]  /*9010*/  HFMA2 R82, R76, R29, R25 ;  /* 0x0000001d4c527231 */ /* 0x000fe20000000019 */
[----:B------:R-:W-:-:S02]  /*9020*/  HFMA2.MMA R80, R70, R29, R24 ;  /* 0x0000001d46507235 */ /* 0x000fc40000000018 */
[----:B------:R-:W-:Y:S02]  /*9030*/  HFMA2.MMA R84, R64, R29, R26 ;  /* 0x0000001d40547235 */ /* 0x000fe4000000001a */
[----:B------:R-:W1:Y:S01]  /*9040*/  LDS.128 R24, [UR4+0x1a0] ;  /* 0x0001a004ff187984 */ /* 0x000e620008000c00 */
[----:B------:R-:W-:Y:S01]  /*9050*/  I2F.F16 R113, R113 ;  /* 0x0000007100717306 */ /* 0x000fe20000200c00 */
[----:B------:R-:W-:-:S07]  /*9060*/  HFMA2 R28, R79, R28, RZ.H0_H0 ;  /* 0x0000001c4f1c7231 */ /* 0x000fce00000400ff */
[----:B------:R-:W2:Y:S01]  /*9070*/  I2F.F16 R112, R112 ;  /* 0x0000007000707306 */ /* 0x000ea20000200c00 */
[----:B------:R-:W-:Y:S01]  /*9080*/  HFMA2 R86, R66, R29, R28 ;  /* 0x0000001d42567231 */ /* 0x000fe2000000001c */
[----:B------:R-:W-:-:S04]  /*9090*/  SHF.R.U32.HI R28, RZ, 0x2, R19 ;  /* 0x00000002ff1c7819 */ /* 0x000fc80000011613 */
[----:B------:R-:W-:Y:S02]  /*90a0*/  LOP3.LUT R29, R28, 0x3f, RZ, 0xc0, !PT ;  /* 0x0000003f1c1d7812 */ /* 0x000fe400078ec0ff */
[----:B------:R-:W-:Y:S02]  /*90b0*/  SHF.R.U32.HI R28, RZ, 0xe, R18 ;  /* 0x0000000eff1c7819 */ /* 0x000fe40000011612 */
[----:B------:R-:W-:Y:S02]  /*90c0*/  IADD3 R17, R17, -0x20, RZ ;  /* 0xffffffe011117810 */ /* 0x000fe40007ffe0ff */
[----:B------:R-:W-:Y:S02]  /*90d0*/  LOP3.LUT R28, R28, 0x3f, RZ, 0xc0, !PT ;  /* 0x0000003f1c1c7812 */ /* 0x000fe400078ec0ff */
[----:B------:R-:W-:Y:S02]  /*90e0*/  IADD3 R29, R29, -0x20, RZ ;  /* 0xffffffe01d1d7810 */ /* 0x000fe40007ffe0ff */
[----:B--2---:R-:W-:Y:S01]  /*90f0*/  PRMT R113, R113, 0x5410, R112 ;  /* 0x0000541071717816 */ /* 0x004fe20000000070 */
[----:B------:R2:W-:Y:S01]  /*9100*/  I2F.F16 R107, R17 ;  /* 0x00000011006b7306 */ /* 0x0005e20000200c00 */
[----:B------:R-:W-:Y:S01]  /*9110*/  IADD3 R112, R68, -0x20, RZ ;  /* 0xffffffe044707810 */ /* 0x000fe20007ffe0ff */
[-C--:B------:R-:W-:Y:S01]  /*9120*/  HFMA2.MMA R68, R63, R30.reuse, R80 ;  /* 0x0000001e3f447235 */ /* 0x080fe20000000050 */
[----:B------:R-:W-:Y:S01]  /*9130*/  HFMA2 R80, R83, R30, R82 ;  /* 0x0000001e53507231 */ /* 0x000fe20000000052 */
[----:B------:R-:W-:Y:S01]  /*9140*/  IADD3 R119, R28, -0x20, RZ ;  /* 0xffffffe01c777810 */ /* 0x000fe20007ffe0ff */
[----:B------:R-:W-:-:S02]  /*9150*/  HFMA2.MMA R82, R117, R30, R84 ;  /* 0x0000001e75527235 */ /* 0x000fc40000000054 */
[----:B0-----:R-:W-:Y:S01]  /*9160*/  HFMA2.MMA R28, R91, R20, RZ ;  /* 0x000000145b1c7235 */ /* 0x001fe200000000ff */
[----:B--2---:R-:W-:Y:S01]  /*9170*/  SHF.R.U32.HI R17, RZ, 0x8, R18 ;  /* 0x00000008ff117819 */ /* 0x004fe20000011612 */
[----:B------:R0:W-:Y:S01]  /*9180*/  I2F.F16 R115, R29 ;  /* 0x0000001d00737306 */ /* 0x0001e20000200c00 */
[----:B------:R-:W-:Y:S02]  /*9190*/  HFMA2 R84, R95, R30, R86 ;  /* 0x0000001e5f547231 */ /* 0x000fe40000000056 */
[----:B------:R-:W-:Y:S01]  /*91a0*/  LOP3.LUT R17, R17, 0x3f, RZ, 0xc0, !PT ;  /* 0x0000003f11117812 */ /* 0x000fe200078ec0ff */
[----:B------:R-:W-:Y:S01]  /*91b0*/  HFMA2.MMA R68, R110, R31, R68 ;  /* 0x0000001f6e447235 */ /* 0x000fe20000000044 */
[-C--:B------:R-:W-:Y:S01]  /*91c0*/  HFMA2 R80, R116, R31.reuse, R80 ;  /* 0x0000001f74507231 */ /* 0x080fe20000000050 */
[----:B0-----:R-:W-:Y:S02]  /*91d0*/  HFMA2.MMA R29, R65, R20, RZ ;  /* 0x00000014411d7235 */ /* 0x001fe400000000ff */
[----:B------:R-:W-:Y:S01]  /*91e0*/  I2F.F16 R16, R16 ;  /* 0x0000001000107306 */ /* 0x000fe20000200c00 */
[----:B------:R-:W-:Y:S01]  /*91f0*/  HFMA2.MMA R82, R72, R31, R82 ;  /* 0x0000001f48527235 */ /* 0x000fe20000000052 */
[----:B------:R-:W-:Y:S01]  /*9200*/  HFMA2 R84, R118, R31, R84 ;  /* 0x0000001f76547231 */ /* 0x000fe20000000054 */
[----:B------:R-:W-:Y:S01]  /*9210*/  HFMA2.MMA R86, R70, R21, R28 ;  /* 0x0000001546567235 */ /* 0x000fe2000000001c */
[----:B------:R-:W-:Y:S01]  /*9220*/  LEA.HI R49, R19, 0xffffffe0, RZ, 0x6 ;  /* 0xffffffe013317811 */ /* 0x000fe200078f30ff */
[----:B------:R-:W-:Y:S01]  /*9230*/  HFMA2 R30, R73, R20, RZ.H0_H0 ;  /* 0x00000014491e7231 */ /* 0x000fe200000400ff */
[----:B------:R-:W-:-:S02]  /*9240*/  IADD3 R17, R17, -0x20, RZ ;  /* 0xffffffe011117810 */ /* 0x000fc40007ffe0ff */
[----:B------:R-:W0:Y:S01]  /*9250*/  I2F.F16 R85, R85 ;  /* 0x0000005500557306 */ /* 0x000e220000200c00 */
[--C-:B------:R-:W-:Y:S01]  /*9260*/  SHF.R.U32.HI R31, RZ, 0x8, R19.reuse ;  /* 0x00000008ff1f7819 */ /* 0x100fe20000011613 */
[----:B------:R-:W-:Y:S01]  /*9270*/  HFMA2 R20, R79, R20, RZ.H0_H0 ;  /* 0x000000144f147231 */ /* 0x000fe200000400ff */
[--C-:B------:R-:W-:Y:S01]  /*9280*/  SHF.R.U32.HI R28, RZ, 0xe, R19.reuse ;  /* 0x0000000eff1c7819 */ /* 0x100fe20000011613 */
[----:B------:R-:W-:Y:S01]  /*9290*/  HFMA2.MMA R29, R64, R21, R29 ;  /* 0x00000015401d7235 */ /* 0x000fe2000000001d */
[----:B------:R-:W-:Y:S01]  /*92a0*/  SHF.R.U32.HI R18, RZ, 0x14, R18 ;  /* 0x00000014ff127819 */ /* 0x000fe20000011612 */
[-C--:B-1----:R-:W-:Y:S01]  /*92b0*/  HFMA2.MMA R91, R91, R24.reuse, RZ ;  /* 0x000000185b5b7235 */ /* 0x082fe200000000ff */
[----:B------:R-:W-:Y:S01]  /*92c0*/  SHF.R.U32.HI R19, RZ, 0x14, R19 ;  /* 0x00000014ff137819 */ /* 0x000fe20000011613 */
[----:B------:R-:W-:Y:S01]  /*92d0*/  HFMA2.MMA R65, R65, R24, RZ ;  /* 0x0000001841417235 */ /* 0x000fe200000000ff */
[-C--:B------:R-:W-:Y:S01]  /*92e0*/  HFMA2 R73, R73, R24.reuse, RZ.H0_H0 ;  /* 0x0000001849497231 */ /* 0x080fe200000400ff */
[----:B------:R1:W-:Y:S01]  /*92f0*/  I2F.F16 R114, R17 ;  /* 0x0000001100727306 */ /* 0x0003e20000200c00 */
[----:B------:R-:W-:Y:S01]  /*9300*/  HFMA2 R24, R79, R24, RZ.H0_H0 ;  /* 0x000000184f187231 */ /* 0x000fe200000400ff */
[----:B------:R-:W-:Y:S01]  /*9310*/  LOP3.LUT R18, R18, 0x3f, RZ, 0xc0, !PT ;  /* 0x0000003f12127812 */ /* 0x000fe200078ec0ff */
[-C--:B------:R-:W-:Y:S01]  /*9320*/  HFMA2 R30, R76, R21.reuse, R30 ;  /* 0x000000154c1e7231 */ /* 0x080fe2000000001e */
[----:B------:R-:W-:Y:S01]  /*9330*/  LOP3.LUT R19, R19, 0x3f, RZ, 0xc0, !PT ;  /* 0x0000003f13137812 */ /* 0x000fe200078ec0ff */
[----:B------:R-:W-:Y:S01]  /*9340*/  HFMA2 R89, R66, R21, R20 ;  /* 0x0000001542597231 */ /* 0x000fe20000000014 */
[-C--:B------:R-:W-:Y:S01]  /*9350*/  HFMA2.MMA R86, R63, R22.reuse, R86 ;  /* 0x000000163f567235 */ /* 0x080fe20000000056 */
[----:B------:R-:W-:Y:S01]  /*9360*/  HFMA2 R73, R76, R25, R73 ;  /* 0x000000194c497231 */ /* 0x000fe20000000049 */
[----:B-1----:R-:W-:Y:S01]  /*9370*/  LOP3.LUT R17, R28, 0x3f, RZ, 0xc0, !PT ;  /* 0x0000003f1c117812 */ /* 0x002fe200078ec0ff */
[----:B------:R-:W-:-:S02]  /*9380*/  HFMA2.MMA R88, R117, R22, R29 ;  /* 0x0000001675587235 */ /* 0x000fc4000000001d */
[-C--:B------:R-:W-:Y:S02]  /*9390*/  HFMA2.MMA R91, R70, R25.reuse, R91 ;  /* 0x00000019465b7235 */ /* 0x080fe4000000005b */
[----:B------:R-:W-:Y:S01]  /*93a0*/  HFMA2.MMA R65, R64, R25, R65 ;  /* 0x0000001940417235 */ /* 0x000fe20000000041 */
[----:B------:R-:W-:Y:S01]  /*93b0*/  HFMA2 R25, R66, R25, R24 ;  /* 0x0000001942197231 */ /* 0x000fe20000000018 */
[----:B------:R-:W-:Y:S01]  /*93c0*/  IADD3 R17, R17, -0x20, RZ ;  /* 0xffffffe011117810 */ /* 0x000fe20007ffe0ff */
[-C--:B------:R-:W-:Y:S01]  /*93d0*/  HFMA2 R87, R83, R22.reuse, R30 ;  /* 0x0000001653577231 */ /* 0x080fe2000000001e */
[----:B------:R-:W-:Y:S01]  /*93e0*/  IADD3 R18, R18, -0x20, RZ ;  /* 0xffffffe012127810 */ /* 0x000fe20007ffe0ff */
[----:B------:R-:W-:Y:S01]  /*93f0*/  HFMA2 R89, R95, R22, R89 ;  /* 0x000000165f597231 */ /* 0x000fe20000000059 */
[----:B------:R-:W-:Y:S01]  /*9400*/  IADD3 R24, R19, -0x20, RZ ;  /* 0xffffffe013187810 */ /* 0x000fe20007ffe0ff */
[-C--:B------:R-:W-:Y:S01]  /*9410*/  HFMA2.MMA R86, R110, R23.reuse, R86 ;  /* 0x000000176e567235 */ /* 0x080fe20000000056 */
[-C--:B------:R-:W-:Y:S01]  /*9420*/  HFMA2 R87, R116, R23.reuse, R87 ;  /* 0x0000001774577231 */ /* 0x080fe20000000057 */
[----:B------:R-:W-:Y:S01]  /*9430*/  HFMA2.MMA R88, R72, R23, R88 ;  /* 0x0000001748587235 */ /* 0x000fe20000000058 */
[----:B------:R-:W-:Y:S01]  /*9440*/  HFMA2 R89, R118, R23, R89 ;  /* 0x0000001776597231 */ /* 0x000fe20000000059 */
[----:B------:R0:W-:Y:S08]  /*9450*/  I2F.F16 R64, R24 ;  /* 0x0000001800407306 */ /* 0x0001f00000200c00 */
[----:B------:R-:W-:Y:S01]  /*9460*/  I2F.F16 R23, R17 ;  /* 0x0000001100177306 */ /* 0x000fe20000200c00 */
[----:B0-----:R-:W-:-:S07]  /*9470*/  PRMT R24, R16, 0x5410, R85 ;  /* 0x0000541010187816 */ /* 0x001fce0000000055 */
[----:B------:R0:W-:Y:S02]  /*9480*/  I2F.F16 R22, R18 ;  /* 0x0000001200167306 */ /* 0x0001e40000200c00 */
[----:B0-----:R-:W0:Y:S01]  /*9490*/  LDS.128 R16, [UR4+0x90] ;  /* 0x00009004ff107984 */ /* 0x001e220008000c00 */
[----:B------:R-:W-:-:S03]  /*94a0*/  LOP3.LUT R20, R31, 0x3f, RZ, 0xc0, !PT ;  /* 0x0000003f1f147812 */ /* 0x000fc600078ec0ff */
[----:B------:R-:W1:Y:S01]  /*94b0*/  LDS.128 R28, [UR4+0x30] ;  /* 0x00003004ff1c7984 */ /* 0x000e620008000c00 */
[----:B------:R-:W-:Y:S01]  /*94c0*/  IADD3 R20, R20, -0x20, RZ ;  /* 0xffffffe014147810 */ /* 0x000fe20007ffe0ff */
[----:B------:R-:W2:Y:S08]  /*94d0*/  I2F.F16 R21, R119 ;  /* 0x0000007700157306 */ /* 0x000eb00000200c00 */
[----:B------:R-:W3:Y:S01]  /*94e0*/  I2F.F16 R20, R20 ;  /* 0x0000001400147306 */ /* 0x000ee20000200c00 */
        /* <DEDUP_REMOVED lines=8> */
[----:B------:R-:W-:Y:S02]  /*9570*/  PRMT R90, R90, 0x5410, R45 ;  /* 0x000054105a5a7816 */ /* 0x000fe4000000002d */
[----:B--2---:R-:W-:-:S02]  /*9580*/  PRMT R25, R114, 0x5410, R21 ;  /* 0x0000541072197816 */ /* 0x004fc40000000015 */
[----:B------:R-:W-:Y:S02]  /*9590*/  PRMT R26, R22, 0x5410, R47 ;  /* 0x00005410161a7816 */ /* 0x000fe4000000002f */
[----:B---3--:R-:W-:Y:S01]  /*95a0*/  PRMT R45, R20, 0x5410, R23 ;  /* 0x00005410142d7816 */ /* 0x008fe20000000017 */
[----:B------:R-:W2:Y:S01]  /*95b0*/  I2F.F16 R78, R78 ;  /* 0x0000004e004e7306 */ /* 0x000ea20000200c00 */
[----:B------:R-:W3:Y:S01]  /*95c0*/  LDS.128 R20, [UR4+0xb0] ;  /* 0x0000b004ff147984 */ /* 0x000ee20008000c00 */
[-C--:B0-----:R-:W-:Y:S01]  /*95d0*/  HFMA2.MMA R13, R10, R16.reuse, R13 ;  /* 0x000000100a0d7235 */ /* 0x081fe2000000000d */
[----:B------:R-:W-:Y:S01]  /*95e0*/  HFMA2 R14, R0, R16, R14 ;  /* 0x00000010000e7231 */ /* 0x000fe2000000000e */
[----:B------:R-:W-:-:S04]  /*95f0*/  HFMA2.MMA R15, R11, R16, R15 ;  /* 0x000000100b0f7235 */ /* 0x000fc8000000000f */
[-C--:B------:R-:W-:Y:S01]  /*9600*/  HFMA2.MMA R13, R46, R17.reuse, R13 ;  /* 0x000000112e0d7235 */ /* 0x080fe2000000000d */
[----:B------:R-:W-:Y:S01]  /*9610*/  HFMA2 R14, R48, R17, R14 ;  /* 0x00000011300e7231 */ /* 0x000fe2000000000e */
[----:B------:R-:W0:Y:S01]  /*9620*/  I2F.F16 R112, R112 ;  /* 0x0000007000707306 */ /* 0x000e220000200c00 */
[----:B------:R-:W-:Y:S01]  /*9630*/  HFMA2 R36, R12, R16, R36 ;  /* 0x000000100c247231 */ /* 0x000fe20000000024 */
[----:B------:R-:W-:Y:S01]  /*9640*/  HFMA2.MMA R50, R50, R17, R15 ;  /* 0x0000001132327235 */ /* 0x000fe2000000000f */
[----:B------:R-:W-:Y:S01]  /*9650*/  HFMA2 R43, R43, R18, R14 ;  /* 0x000000122b2b7231 */ /* 0x000fe2000000000e */
[----:B------:R-:W-:-:S04]  /*9660*/  HFMA2.MMA R41, R41, R18, R13 ;  /* 0x0000001229297235 */ /* 0x000fc8000000000d */
[----:B------:R-:W4:Y:S01]  /*9670*/  LDS.128 R12, [UR4+0x130] ;  /* 0x00013004ff0c7984 */ /* 0x000f220008000c00 */
[----:B------:R-:W5:Y:S01]  /*9680*/  I2F.F16 R74, R74 ;  /* 0x0000004a004a7306 */ /* 0x000f620000200c00 */
[----:B--2---:R-:W-:Y:S01]  /*9690*/  PRMT R78, R75, 0x5410, R78 ;  /* 0x000054104b4e7816 */ /* 0x004fe2000000004e */
[----:B-1----:R-:W-:-:S06]  /*96a0*/  HFMA2.MMA R105, R113, R28, R105 ;  /* 0x0000001c71697235 */ /* 0x002fcc0000000069 */
[----:B------:R-:W1:Y:S01]  /*96b0*/  I2F.F16 R56, R56 ;  /* 0x0000003800387306 */ /* 0x000e620000200c00 */
[----:B0-----:R-:W-:Y:S01]  /*96c0*/  PRMT R112, R107, 0x5410, R112 ;  /* 0x000054106b707816 */ /* 0x001fe20000000070 */
[----:B------:R-:W-:-:S06]  /*96d0*/  HFMA2.MMA R94, R81, R28, R94 ;  /* 0x0000001c515e7235 */ /* 0x000fcc000000005e */
[----:B------:R-:W0:Y:S01]  /*96e0*/  I2F.F16 R106, R106 ;  /* 0x0000006a006a7306 */ /* 0x000e220000200c00 */
[----:B-----5:R-:W-:Y:S01]  /*96f0*/  PRMT R69, R74, 0x5410, R69 ;  /* 0x000054104a457816 */ /* 0x020fe20000000045 */
[-C--:B------:R-:W-:Y:S01]  /*9700*/  HFMA2.MMA R105, R78, R29.reuse, R105 ;  /* 0x0000001d4e697235 */ /* 0x080fe20000000069 */
[----:B------:R-:W-:Y:S01]  /*9710*/  HFMA2 R36, R52, R17, R36 ;  /* 0x0000001134247231 */ /* 0x000fe20000000024 */
[----:B------:R-:W-:-:S04]  /*9720*/  HFMA2.MMA R94, R112, R29, R94 ;  /* 0x0000001d705e7235 */ /* 0x000fc8000000005e */
[----:B------:R-:W2:Y:S01]  /*9730*/  I2F.F16 R49, R49 ;  /* 0x0000003100317306 */ /* 0x000ea20000200c00 */
[----:B------:R-:W-:Y:S01]  /*9740*/  HFMA2.MMA R50, R39, R18, R50 ;  /* 0x0000001227327235 */ /* 0x000fe20000000032 */
[-C--:B------:R-:W-:Y:S01]  /*9750*/  HFMA2 R92, R61, R28.reuse, R92 ;  /* 0x0000001c3d5c7231 */ /* 0x080fe2000000005c */
[----:B-1----:R-:W-:Y:S01]  /*9760*/  PRMT R56, R67, 0x5410, R56 ;  /* 0x0000541043387816 */ /* 0x002fe20000000038 */
[----:B------:R-:W-:Y:S01]  /*9770*/  HFMA2 R111, R77, R28, R111 ;  /* 0x0000001c4d6f7231 */ /* 0x000fe2000000006f */
[-C--:B------:R-:W-:Y:S01]  /*9780*/  HFMA2.MMA R28, R69, R30.reuse, R105 ;  /* 0x0000001e451c7235 */ /* 0x080fe20000000069 */
[----:B------:R-:W-:Y:S01]  /*9790*/  HFMA2 R36, R37, R18, R36 ;  /* 0x0000001225247231 */ /* 0x000fe20000000024 */
[----:B------:R-:W-:Y:S01]  /*97a0*/  HFMA2.MMA R94, R25, R30, R94 ;  /* 0x0000001e195e7235 */ /* 0x000fe2000000005e */
[----:B0-----:R-:W-:Y:S01]  /*97b0*/  PRMT R106, R106, 0x5410, R115 ;  /* 0x000054106a6a7816 */ /* 0x001fe20000000073 */
[-C--:B------:R-:W-:Y:S01]  /*97c0*/  HFMA2.MMA R41, R38, R19.reuse, R41 ;  /* 0x0000001326297235 */ /* 0x080fe20000000029 */
[-C--:B------:R-:W-:Y:S01]  /*97d0*/  HFMA2 R43, R40, R19.reuse, R43 ;  /* 0x00000013282b7231 */ /* 0x080fe2000000002b */
[----:B------:R-:W-:Y:S01]  /*97e0*/  HFMA2.MMA R0, R42, R19, R50 ;  /* 0x000000132a007235 */ /* 0x000fe20000000032 */
[----:B------:R-:W-:-:S02]  /*97f0*/  HFMA2 R10, R44, R19, R36 ;  /* 0x000000132c0a7231 */ /* 0x000fc40000000024 */
[----:B------:R-:W0:Y:S01]  /*9800*/  LDS.128 R16, [UR4+0x1b0] ;  /* 0x0001b004ff107984 */ /* 0x000e220008000c00 */
[----:B------:R-:W-:Y:S01]  /*9810*/  HADD2 R51, R51.H0_H0, R51.H1_H1 ;  /* 0x3000003333337230 */ /* 0x000fe20000000800 */
[-C--:B------:R-:W-:Y:S01]  /*9820*/  HFMA2.MMA R28, R56, R31.reuse, R28 ;  /* 0x0000001f381c7235 */ /* 0x080fe2000000001c */
[-C--:B------:R-:W-:Y:S01]  /*9830*/  HFMA2 R111, R106, R29.reuse, R111 ;  /* 0x0000001d6a6f7231 */ /* 0x080fe2000000006f */
[----:B------:R-:W-:Y:S01]  /*9840*/  PRMT R71, R62, 0x5410, R71 ;  /* 0x000054103e477816 */ /* 0x000fe20000000047 */
[----:B------:R-:W-:Y:S01]  /*9850*/  HFMA2.MMA R94, R26, R31, R94 ;  /* 0x0000001f1a5e7235 */ /* 0x000fe2000000005e */
[----:B--2---:R-:W-:Y:S01]  /*9860*/  PRMT R62, R64, 0x5410, R49 ;  /* 0x00005410403e7816 */ /* 0x004fe20000000031 */
[----:B------:R-:W-:Y:S01]  /*9870*/  HFMA2 R111, R45, R30, R111 ;  /* 0x0000001e2d6f7231 */ /* 0x000fe2000000006f */
[----:B------:R-:W-:Y:S01]  /*9880*/  PRMT R51, R51, 0x5410, R53 ;  /* 0x0000541033337816 */ /* 0x000fe20000000035 */
[----:B------:R-:W-:Y:S01]  /*9890*/  HFMA2 R92, R24, R29, R92 ;  /* 0x0000001d185c7231 */ /* 0x000fe2000000005c */
[-C--:B---3--:R-:W-:Y:S01]  /*98a0*/  HFMA2.MMA R53, R77, R20.reuse, R84 ;  /* 0x000000144d357235 */ /* 0x088fe20000000054 */
[----:B------:R-:W-:Y:S01]  /*98b0*/  HADD2 R54, R54.H0_H0, R54.H1_H1 ;  /* 0x3000003636367230 */ /* 0x000fe20000000800 */
[----:B------:R-:W-:Y:S01]  /*98c0*/  HFMA2.MMA R80, R61, R20, R80 ;  /* 0x000000143d507235 */ /* 0x000fe20000000050 */
[----:B------:R-:W-:-:S02]  /*98d0*/  HADD2 R55, R55.H0_H0, R55.H1_H1 ;  /* 0x3000003737377230 */ /* 0x000fc40000000800 */
[----:B------:R-:W-:Y:S02]  /*98e0*/  HFMA2 R39, R113, R20, R68 ;  /* 0x0000001471277231 */ /* 0x000fe40000000044 */
[----:B------:R-:W-:Y:S02]  /*98f0*/  HFMA2 R29, R62, R31, R111 ;  /* 0x0000001f3e1d7231 */ /* 0x000fe4000000006f */
[----:B------:R-:W-:Y:S01]  /*9900*/  HFMA2 R92, R71, R30, R92 ;  /* 0x0000001e475c7231 */ /* 0x000fe2000000005c */
[----:B------:R-:W-:Y:S01]  /*9910*/  PRMT R54, R54, 0x5410, R55 ;  /* 0x0000541036367816 */ /* 0x000fe20000000037 */
[----:B------:R-:W-:Y:S01]  /*9920*/  HADD2 R30, R28.H0_H0, R28.H1_H1 ;  /* 0x3000001c1c1e7230 */ /* 0x000fe20000000800 */
[----:B------:R-:W-:Y:S01]  /*9930*/  HFMA2.MMA R53, R106, R21, R53 ;  /* 0x000000156a357235 */ /* 0x000fe20000000035 */
[----:B------:R-:W-:Y:S01]  /*9940*/  HFMA2 R11, R78, R21, R39 ;  /* 0x000000154e0b7231 */ /* 0x000fe20000000027 */
[----:B----4-:R-:W-:Y:S01]  /*9950*/  HFMA2.MMA R39, R113, R12, R86 ;  /* 0x0000000c71277235 */ /* 0x010fe20000000056 */
[----:B------:R-:W-:Y:S01]  /*9960*/  HADD2 R28, R94.H0_H0, R94.H1_H1 ;  /* 0x3000005e5e1c7230 */ /* 0x000fe20000000800 */
[----:B------:R-:W-:Y:S01]  /*9970*/  HFMA2.MMA R80, R24, R21, R80 ;  /* 0x0000001518507235 */ /* 0x000fe20000000050 */
[----:B------:R-:W-:Y:S01]  /*9980*/  HADD2 R29, R29.H0_H0, R29.H1_H1 ;  /* 0x3000001d1d1d7230 */ /* 0x000fe20000000800 */
[----:B------:R-:W-:Y:S01]  /*9990*/  HFMA2.MMA R88, R81, R12, R88 ;  /* 0x0000000c51587235 */ /* 0x000fe20000000058 */
[----:B------:R-:W-:Y:S01]  /*99a0*/  HFMA2 R92, R90, R31, R92 ;  /* 0x0000001f5a5c7231 */ /* 0x000fe2000000005c */
[----:B------:R-:W-:Y:S01]  /*99b0*/  HFMA2.MMA R31, R45, R22, R53 ;  /* 0x000000162d1f7235 */ /* 0x000fe20000000035 */
[----:B------:R-:W-:Y:S01]  /*99c0*/  HFMA2 R8, R54, R93, R8 ;  /* 0x0000005d36087231 */ /* 0x000fe20000000008 */
[----:B------:R-:W-:Y:S01]  /*99d0*/  PRMT R28, R28, 0x5410, R29 ;  /* 0x000054101c1c7816 */ /* 0x000fe2000000001d */
[----:B------:R-:W-:-:S02]  /*99e0*/  HFMA2.MMA R39, R78, R13, R39 ;  /* 0x0000000d4e277235 */ /* 0x000fc40000000027 */
[----:B------:R-:W-:Y:S01]  /*99f0*/  HFMA2.MMA R80, R71, R22, R80 ;  /* 0x0000001647507235 */ /* 0x000fe20000000050 */
[-C--:B------:R-:W-:Y:S01]  /*9a00*/  HFMA2 R87, R61, R12.reuse, R87 ;  /* 0x0000000c3d577231 */ /* 0x080fe20000000057 */
[----:B------:R-:W-:Y:S01]  /*9a10*/  HFMA2.MMA R88, R112, R13, R88 ;  /* 0x0000000d70587235 */ /* 0x000fe20000000058 */
[----:B------:R-:W-:Y:S01]  /*9a20*/  HFMA2 R53, R77, R12, R89 ;  /* 0x0000000c4d357231 */ /* 0x000fe20000000059 */
[----:B------:R-:W-:Y:S01]  /*9a30*/  HFMA2.MMA R8, R28, R93, R8 ;  /* 0x0000005d1c087235 */ /* 0x000fe20000000008 */
[----:B------:R-:W-:Y:S01]  /*9a40*/  HADD2 R41, R41.H0_H0, R41.H1_H1 ;  /* 0x3000002929297230 */ /* 0x000fe20000000800 */
[----:B------:R-:W-:Y:S01]  /*9a50*/  HFMA2.MMA R31, R62, R23, R31 ;  /* 0x000000173e1f7235 */ /* 0x000fe2000000001f */
[----:B------:R-:W-:Y:S01]  /*9a60*/  HADD2 R43, R43.H0_H0, R43.H1_H1 ;  /* 0x3000002b2b2b7230 */ /* 0x000fe20000000800 */
[----:B------:R-:W-:Y:S01]  /*9a70*/  HFMA2.MMA R28, R69, R14, R39 ;  /* 0x0000000e451c7235 */ /* 0x000fe20000000027 */
[-C--:B------:R-:W-:Y:S01]  /*9a80*/  HFMA2 R87, R24, R13.reuse, R87 ;  /* 0x0000000d18577231 */ /* 0x080fe20000000057 */
[----:B------:R-:W-:Y:S01]  /*9a90*/  HFMA2.MMA R80, R90, R23, R80 ;  /* 0x000000175a507235 */ /* 0x000fe20000000050 */
[----:B------:R-:W-:Y:S01]  /*9aa0*/  HFMA2 R53, R106, R13, R53 ;  /* 0x0000000d6a357231 */ /* 0x000fe20000000035 */
[----:B------:R-:W-:Y:S01]  /*9ab0*/  HFMA2.MMA R13, R25, R14, R88 ;  /* 0x0000000e190d7235 */ /* 0x000fe20000000058 */
[----:B------:R-:W-:Y:S01]  /*9ac0*/  HFMA2 R11, R69, R22, R11 ;  /* 0x00000016450b7231 */ /* 0x000fe2000000000b */
[----:B------:R-:W-:Y:S01]  /*9ad0*/  PRMT R41, R41, 0x5410, R43 ;  /* 0x0000541029297816 */ /* 0x000fe2000000002b */
[----:B------:R-:W-:Y:S01]  /*9ae0*/  HFMA2.MMA R28, R56, R15, R28 ;  /* 0x0000000f381c7235 */ /* 0x000fe2000000001c */
[----:B------:R-:W-:-:S02]  /*9af0*/  HADD2 R60, R60.H0_H0, R60.H1_H1 ;  /* 0x3000003c3c3c7230 */ /* 0x000fc40000000800 */
[----:B------:R-:W-:Y:S01]  /*9b00*/  HFMA2 R11, R56, R23, R11 ;  /* 0x00000017380b7231 */ /* 0x000fe2000000000b */
[----:B------:R-:W-:Y:S01]  /*9b10*/  HFMA2.MMA R13, R26, R15, R13 ;  /* 0x0000000f1a0d7235 */ /* 0x000fe2000000000d */
[----:B------:R-:W-:Y:S02]  /*9b20*/  HFMA2 R87, R71, R14, R87 ;  /* 0x0000000e47577231 */ /* 0x000fe40000000057 */
[----:B------:R-:W-:Y:S02]  /*9b30*/  HFMA2 R48, R41, R96, R7 ;  /* 0x0000006029307231 */ /* 0x000fe40000000007 */
[----:B------:R-:W-:Y:S02]  /*9b40*/  HADD2 R41, R31.H0_H0, R31.H1_H1 ;  /* 0x3000001f1f297230 */ /* 0x000fe40000000800 */
[----:B------:R-:W-:Y:S02]  /*9b50*/  HADD2 R11, R11.H0_H0, R11.H1_H1 ;  /* 0x3000000b0b0b7230 */ /* 0x000fe40000000800 */
[----:B------:R-:W-:-:S02]  /*9b60*/  HADD2 R80, R80.H0_H0, R80.H1_H1 ;  /* 0x3000005050507230 */ /* 0x000fc40000000800 */
[----:B------:R-:W-:Y:S01]  /*9b70*/  HFMA2 R31, R45, R14, R53 ;  /* 0x0000000e2d1f7231 */ /* 0x000fe20000000035 */
[----:B------:R-:W-:Y:S01]  /*9b80*/  PRMT R59, R59, 0x5410, R60 ;  /* 0x000054103b3b7816 */ /* 0x000fe2000000003c */
[----:B------:R-:W-:Y:S02]  /*9b90*/  HADD2 R57, R57.H0_H0, R57.H1_H1 ;  /* 0x3000003939397230 */ /* 0x000fe40000000800 */
[-C--:B------:R-:W-:Y:S01]  /*9ba0*/  HFMA2 R87, R90, R15.reuse, R87 ;  /* 0x0000000f5a577231 */ /* 0x080fe20000000057 */
[-C--:B0-----:R-:W-:Y:S01]  /*9bb0*/  HFMA2.MMA R39, R113, R16.reuse, R110 ;  /* 0x0000001071277235 */ /* 0x081fe2000000006e */
[----:B------:R-:W-:Y:S01]  /*9bc0*/  HFMA2 R31, R62, R15, R31 ;  /* 0x0000000f3e1f7231 */ /* 0x000fe2000000001f */
[----:B------:R-:W-:Y:S01]  /*9bd0*/  PRMT R11, R11, 0x5410, R80 ;  /* 0x000054100b0b7816 */ /* 0x000fe20000000050 */
[----:B------:R-:W-:Y:S01]  /*9be0*/  HADD2 R28, R28.H0_H0, R28.H1_H1 ;  /* 0x3000001c1c1c7230 */ /* 0x000fe20000000800 */
[----:B------:R-:W-:Y:S01]  /*9bf0*/  PRMT R57, R57, 0x5410, R58 ;  /* 0x0000541039397816 */ /* 0x000fe2000000003a */
[----:B------:R-:W-:Y:S01]  /*9c00*/  HADD2 R14, R87.H0_H0, R87.H1_H1 ;  /* 0x30000057570e7230 */ /* 0x000fe20000000800 */
[----:B------:R-:W-:Y:S01]  /*9c10*/  HFMA2.MMA R72, R81, R16, R72 ;  /* 0x0000001051487235 */ /* 0x000fe20000000048 */
[----:B------:R-:W-:Y:S01]  /*9c20*/  HADD2 R13, R13.H0_H0, R13.H1_H1 ;  /* 0x3000000d0d0d7230 */ /* 0x000fe20000000800 */
[----:B------:R-:W-:Y:S01]  /*9c30*/  HFMA2.MMA R4, R59, R93, R4 ;  /* 0x0000005d3b047235 */ /* 0x000fe20000000004 */
[----:B------:R-:W-:Y:S01]  /*9c40*/  HADD2 R31, R31.H0_H0, R31.H1_H1 ;  /* 0x3000001f1f1f7230 */ /* 0x000fe20000000800 */
[----:B------:R-:W-:Y:S01]  /*9c50*/  PRMT R28, R28, 0x5410, R14 ;  /* 0x000054101c1c7816 */ /* 0x000fe2000000000e */
[-C--:B------:R-:W-:Y:S01]  /*9c60*/  HFMA2 R7, R11, R96.reuse, R48 ;  /* 0x000000600b077231 */ /* 0x080fe20000000030 */
[-C--:B------:R-:W-:Y:S01]  /*9c70*/  HFMA2.MMA R39, R78, R17.reuse, R39 ;  /* 0x000000114e277235 */ /* 0x080fe20000000027 */
[----:B------:R-:W-:Y:S01]  /*9c80*/  HFMA2 R48, R57, R96, R5 ;  /* 0x0000006039307231 */ /* 0x000fe20000000005 */
[----:B------:R-:W-:Y:S01]  /*9c90*/  PRMT R13, R13, 0x5410, R31 ;  /* 0x000054100d0d7816 */ /* 0x000fe2000000001f */
[----:B------:R-:W-:Y:S01]  /*9ca0*/  HFMA2.MMA R72, R112, R17, R72 ;  /* 0x0000001170487235 */ /* 0x000fe20000000048 */
[----:B------:R-:W-:-:S02]  /*9cb0*/  HFMA2 R82, R81, R20, R82 ;  /* 0x0000001451527231 */ /* 0x000fc40000000052 */
[----:B------:R-:W-:Y:S01]  /*9cc0*/  HFMA2 R5, R28, R96, R48 ;  /* 0x000000601c057231 */ /* 0x000fe20000000030 */
[-C--:B------:R-:W-:Y:S01]  /*9cd0*/  HFMA2.MMA R28, R69, R18.reuse, R39 ;  /* 0x00000012451c7235 */ /* 0x080fe20000000027 */
[-C--:B------:R-:W-:Y:S02]  /*9ce0*/  HFMA2 R12, R61, R16.reuse, R116 ;  /* 0x000000103d0c7231 */ /* 0x080fe40000000074 */
[----:B------:R-:W-:Y:S01]  /*9cf0*/  HFMA2 R4, R13, R93, R4 ;  /* 0x0000005d0d047231 */ /* 0x000fe20000000004 */
[----:B------:R-:W-:Y:S01]  /*9d00*/  HFMA2.MMA R13, R25, R18, R72 ;  /* 0x00000012190d7235 */ /* 0x000fe20000000048 */
[----:B------:R-:W-:Y:S02]  /*9d10*/  HFMA2 R53, R77, R16, R27 ;  /* 0x000000104d357231 */ /* 0x000fe4000000001b */
[----:B------:R-:W-:Y:S02]  /*9d20*/  HFMA2 R82, R112, R21, R82 ;  /* 0x0000001570527231 */ /* 0x000fe40000000052 */
[-C--:B------:R-:W-:Y:S01]  /*9d30*/  HFMA2 R12, R24, R17.reuse, R12 ;  /* 0x00000011180c7231 */ /* 0x080fe2000000000c */
[-C--:B------:R-:W-:Y:S01]  /*9d40*/  HFMA2.MMA R28, R56, R19.reuse, R28 ;  /* 0x00000013381c7235 */ /* 0x080fe2000000001c */
[----:B------:R-:W-:Y:S01]  /*9d50*/  HFMA2 R53, R106, R17, R53 ;  /* 0x000000116a357231 */ /* 0x000fe20000000035 */
[----:B------:R-:W-:Y:S01]  /*9d60*/  HFMA2.MMA R13, R26, R19, R13 ;  /* 0x000000131a0d7235 */ /* 0x000fe2000000000d */
[----:B------:R-:W-:-:S02]  /*9d70*/  HFMA2 R82, R25, R22, R82 ;  /* 0x0000001619527231 */ /* 0x000fc40000000052 */
[-C--:B------:R-:W-:Y:S01]  /*9d80*/  HFMA2 R12, R71, R18.reuse, R12 ;  /* 0x00000012470c7231 */ /* 0x080fe2000000000c */
[----:B------:R-:W-:Y:S01]  /*9d90*/  IADD3 R101, R101, 0x20, RZ ;  /* 0x0000002065657810 */ /* 0x000fe20007ffe0ff */
[----:B------:R-:W-:Y:S02]  /*9da0*/  HADD2 R0, R0.H0_H0, R0.H1_H1 ;  /* 0x3000000000007230 */ /* 0x000fe40000000800 */
[----:B------:R-:W-:Y:S02]  /*9db0*/  HADD2 R10, R10.H0_H0, R10.H1_H1 ;  /* 0x3000000a0a0a7230 */ /* 0x000fe40000000800 */
[----:B------:R-:W-:Y:S02]  /*9dc0*/  HADD2 R32, R32.H0_H0, R32.H1_H1 ;  /* 0x3000002020207230 */ /* 0x000fe40000000800 */
[----:B------:R-:W-:Y:S02]  /*9dd0*/  HADD2 R33, R33.H0_H0, R33.H1_H1 ;  /* 0x3000002121217230 */ /* 0x000fe40000000800 */
[----:B------:R-:W-:Y:S01]  /*9de0*/  HFMA2 R31, R45, R18, R53 ;  /* 0x000000122d1f7231 */ /* 0x000fe20000000035 */
[----:B------:R-:W-:Y:S01]  /*9df0*/  PRMT R34, R34, 0x5410, R35 ;  /* 0x0000541022227816 */ /* 0x000fe20000000023 */
[----:B------:R-:W-:-:S02]  /*9e00*/  HFMA2 R82, R26, R23, R82 ;  /* 0x000000171a527231 */ /* 0x000fc40000000052 */
[-C--:B------:R-:W-:Y:S01]  /*9e10*/  HFMA2 R12, R90, R19.reuse, R12 ;  /* 0x000000135a0c7231 */ /* 0x080fe2000000000c */
[C---:B------:R-:W-:Y:S01]  /*9e20*/  ISETP.GE.AND P0, PT, R101.reuse, c[0x0][0x1ac], PT ;  /* 0x00006b0065007a0c */ /* 0x040fe20003f06270 */
[----:B------:R-:W-:Y:S01]  /*9e30*/  HFMA2 R31, R62, R19, R31 ;  /* 0x000000133e1f7231 */ /* 0x000fe2000000001f */
[----:B------:R-:W-:Y:S01]  /*9e40*/  ISETP.LT.AND P1, PT, R101, R102, PT ;  /* 0x000000666500720c */ /* 0x000fe20003f21270 */
[----:B------:R-:W-:Y:S01]  /*9e50*/  HADD2 R92, R92.H0_H0, R92.H1_H1 ;  /* 0x3000005c5c5c7230 */ /* 0x000fe20000000800 */
[----:B------:R-:W-:Y:S01]  /*9e60*/  PRMT R0, R0, 0x5410, R10 ;  /* 0x0000541000007816 */ /* 0x000fe2000000000a */
[----:B------:R-:W-:Y:S01]  /*9e70*/  HADD2 R82, R82.H0_H0, R82.H1_H1 ;  /* 0x3000005252527230 */ /* 0x000fe20000000800 */
[----:B------:R-:W-:Y:S01]  /*9e80*/  PRMT R32, R32, 0x5410, R33 ;  /* 0x0000541020207816 */ /* 0x000fe20000000021 */
[----:B------:R-:W-:Y:S02]  /*9e90*/  HADD2 R28, R28.H0_H0, R28.H1_H1 ;  /* 0x3000001c1c1c7230 */ /* 0x000fe40000000800 */
[----:B------:R-:W-:Y:S01]  /*9ea0*/  HADD2 R14, R12.H0_H0, R12.H1_H1 ;  /* 0x3000000c0c0e7230 */ /* 0x000fe20000000800 */
[----:B------:R-:W-:Y:S01]  /*9eb0*/  HFMA2.MMA R2, R34, R93, R2 ;  /* 0x0000005d22027235 */ /* 0x000fe20000000002 */
[----:B------:R-:W-:-:S02]  /*9ec0*/  HADD2 R13, R13.H0_H0, R13.H1_H1 ;  /* 0x3000000d0d0d7230 */ /* 0x000fc40000000800 */
[----:B------:R-:W-:Y:S01]  /*9ed0*/  HADD2 R31, R31.H0_H0, R31.H1_H1 ;  /* 0x3000001f1f1f7230 */ /* 0x000fe20000000800 */
[----:B------:R-:W-:Y:S01]  /*9ee0*/  PRMT R30, R30, 0x5410, R92 ;  /* 0x000054101e1e7816 */ /* 0x000fe2000000005c */
[----:B------:R-:W-:Y:S01]  /*9ef0*/  HFMA2.MMA R9, R51, R96, R9 ;  /* 0x0000006033097235 */ /* 0x000fe20000000009 */
[----:B------:R-:W-:Y:S01]  /*9f00*/  PRMT R82, R82, 0x5410, R41 ;  /* 0x0000541052527816 */ /* 0x000fe20000000029 */
[----:B------:R-:W-:Y:S01]  /*9f10*/  HFMA2.MMA R6, R0, R93, R6 ;  /* 0x0000005d00067235 */ /* 0x000fe20000000006 */
[----:B------:R-:W-:Y:S01]  /*9f20*/  HFMA2 R48, R32, R96, R3 ;  /* 0x0000006020307231 */ /* 0x000fe20000000003 */
[----:B------:R-:W-:Y:S02]  /*9f30*/  PRMT R28, R28, 0x5410, R14 ;  /* 0x000054101c1c7816 */ /* 0x000fe4000000000e */
[----:B------:R-:W-:Y:S01]  /*9f40*/  PRMT R13, R13, 0x5410, R31 ;  /* 0x000054100d0d7816 */ /* 0x000fe2000000001f */
[----:B------:R-:W-:Y:S01]  /*9f50*/  UIADD3 UR4, UR4, 0x40, URZ ;  /* 0x0000004004047890 */ /* 0x000fe2000fffe03f */
[----:B------:R-:W-:-:S02]  /*9f60*/  HFMA2.MMA R9, R30, R96, R9 ;  /* 0x000000601e097235 */ /* 0x000fc40000000009 */
[----:B------:R-:W-:Y:S02]  /*9f70*/  HFMA2.MMA R6, R82, R93, R6 ;  /* 0x0000005d52067235 */ /* 0x000fe40000000006 */
[----:B------:R-:W-:Y:S01]  /*9f80*/  HFMA2.MMA R3, R28, R96, R48 ;  /* 0x000000601c037235 */ /* 0x000fe20000000030 */
[----:B------:R-:W-:Y:S01]  /*9f90*/  HFMA2 R2, R13, R93, R2 ;  /* 0x0000005d0d027231 */ /* 0x000fe20000000002 */
[----:B------:R-:W-:Y:S05]  /*9fa0*/  @!P0 BRA P1, `(.L_x_3285) ;  /* 0xffffc69000008947 */ /* 0x000fea000083ffff */
.L_x_3284:
[----:B------:R-:W-:-:S04]  /*9fb0*/  ISETP.GE.AND P0, PT, R101, R102, PT ;  /* 0x000000666500720c */ /* 0x000fc80003f06270 */
[----:B------:R-:W-:-:S13]  /*9fc0*/  ISETP.GE.OR P0, PT, R101, c[0x0][0x1b0], P0 ;  /* 0x00006c0065007a0c */ /* 0x000fda0000706670 */
[----:B------:R-:W-:Y:S05]  /*9fd0*/  @P0 BRA `(.L_x_3286) ;  /* 0x0000246000000947 */ /* 0x000fea0003800000 */
.L_x_3287:
        /* <DEDUP_REMOVED lines=11> */
[----:B------:R-:W-:-:S05]  /*a090*/  IMAD.WIDE R24, R41, c[0x0][0x18c], R22 ;  /* 0x0000630029187a25 */ /* 0x000fca00078e0216 */
[----:B------:R0:W5:Y:S01]  /*a0a0*/  LDG.E.128.CONSTANT R36, [R24.64] ;  /* 0x0000000618247981 */ /* 0x000162000c1e9d00 */
[----:B------:R-:W-:-:S05]  /*a0b0*/  IMAD.WIDE R26, R41, c[0x0][0x18c], R24 ;  /* 0x00006300291a7a25 */ /* 0x000fca00078e0218 */
[----:B------:R0:W5:Y:S01]  /*a0c0*/  LDG.E.128.CONSTANT R28, [R26.64] ;  /* 0x000000061a1c7981 */ /* 0x000162000c1e9d00 */
[----:B------:R-:W-:-:S05]  /*a0d0*/  @!P0 IADD3 R99, R99, 0x1, RZ ;  /* 0x0000000163638810 */ /* 0x000fca0007ffe0ff */
[----:B------:R-:W-:-:S06]  /*a0e0*/  @!P0 IMAD R94, R99, 0x8, R104 ;  /* 0x00000008635e8824 */ /* 0x000fcc00078e0268 */
[----:B------:R-:W5:Y:S01]  /*a0f0*/  @!P0 LDL.64 R94, [R94] ;  /* 0x000000005e5e8983 */ /* 0x000f620000100a00 */
[----:B0-----:R-:W-:-:S04]  /*a100*/  IMAD.WIDE R108, R41, c[0x0][0x18c], R26 ;  /* 0x00006300296c7a25 */ /* 0x001fc800078e021a */
[----:B------:R-:W-:Y:S01]  /*a110*/  IMAD.MOV.U32 R73, RZ, RZ, 0x2800 ;  /* 0x00002800ff497424 */ /* 0x000fe200078e00ff */
[C---:B--2---:R-:W-:Y:S02]  /*a120*/  LOP3.LUT R0, R16.reuse, 0x1f001f, RZ, 0xc0, !PT ;  /* 0x001f001f10007812 */ /* 0x044fe400078ec0ff */
[----:B------:R-:W-:Y:S02]  /*a130*/  SHF.R.U32.HI R49, RZ, 0xa, R16 ;  /* 0x0000000aff317819 */ /* 0x000fe40000011610 */
[----:B-1----:R-:W-:Y:S02]  /*a140*/  LOP3.LUT R11, R16, 0x3e003e0, RZ, 0xc0, !PT ;  /* 0x03e003e0100b7812 */ /* 0x002fe400078ec0ff */
        /* <DEDUP_REMOVED lines=9> */
[----:B---3--:R-:W-:Y:S01]  /*a1e0*/  @!P0 IMAD.IADD R98, R10, 0x1, R101 ;  /* 0x000000010a628824 */ /* 0x008fe200078e0265 */
[----:B------:R-:W-:-:S02]  /*a1f0*/  SHF.R.U32.HI R10, RZ, 0xf, R16 ;  /* 0x0000000fff0a7819 */ /* 0x000fc40000011610 */
[----:B------:R-:W-:Y:S02]  /*a200*/  LOP3.LUT R59, R19, 0x3e003e0, RZ, 0xc0, !PT ;  /* 0x03e003e0133b7812 */ /* 0x000fe400078ec0ff */
[--C-:B------:R-:W-:Y:S02]  /*a210*/  SHF.R.U32.HI R61, RZ, 0xa, R19.reuse ;  /* 0x0000000aff3d7819 */ /* 0x100fe40000011613 */
[----:B------:R-:W-:Y:S02]  /*a220*/  SHF.R.U32.HI R50, RZ, 0xf, R19 ;  /* 0x0000000fff327819 */ /* 0x000fe40000011613 */
[----:B------:R-:W0:Y:S01]  /*a230*/  LDS.128 R16, [UR4] ;  /* 0x00000004ff107984 */ /* 0x000e220008000c00 */
[----:B----4-:R-:W-:Y:S02]  /*a240*/  SHF.R.U32.HI R24, RZ, 0xe, R12 ;  /* 0x0000000eff187819 */ /* 0x010fe4000001160c */
[----:B------:R-:W-:Y:S02]  /*a250*/  LOP3.LUT R25, R25, 0x10001, RZ, 0xc0, !PT ;  /* 0x0001000119197812 */ /* 0x000fe400078ec0ff */
[----:B------:R-:W-:-:S02]  /*a260*/  LOP3.LUT R41, R10, 0x10001, RZ, 0xc0, !PT ;  /* 0x000100010a297812 */ /* 0x000fc400078ec0ff */
[----:B------:R-:W-:Y:S02]  /*a270*/  SHF.R.U32.HI R42, RZ, 0xe, R13 ;  /* 0x0000000eff2a7819 */ /* 0x000fe4000001160d */
[C---:B------:R-:W-:Y:S02]  /*a280*/  LOP3.LUT R48, R12.reuse, 0x1f001f, RZ, 0xc0, !PT ;  /* 0x001f001f0c307812 */ /* 0x040fe400078ec0ff */
[----:B-----5:R-:W-:Y:S02]  /*a290*/  SHF.R.U32.HI R23, RZ, 0xa, R12 ;  /* 0x0000000aff177819 */ /* 0x020fe4000001160c */
[----:B------:R-:W-:Y:S02]  /*a2a0*/  LOP3.LUT R46, R12, 0x3e003e0, RZ, 0xc0, !PT ;  /* 0x03e003e00c2e7812 */ /* 0x000fe400078ec0ff */
[----:B------:R-:W-:Y:S02]  /*a2b0*/  LOP3.LUT R44, R14, 0x1f001f, RZ, 0xc0, !PT ;  /* 0x001f001f0e2c7812 */ /* 0x000fe400078ec0ff */
[----:B------:R-:W-:-:S02]  /*a2c0*/  SHF.R.U32.HI R20, RZ, 0xa, R14 ;  /* 0x0000000aff147819 */ /* 0x000fc4000001160e */
[----:B------:R-:W-:Y:S02]  /*a2d0*/  LOP3.LUT R12, R14, 0x3e003e0, RZ, 0xc0, !PT ;  /* 0x03e003e00e0c7812 */ /* 0x000fe400078ec0ff */
[----:B------:R-:W-:Y:S02]  /*a2e0*/  SHF.R.U32.HI R43, RZ, 0xe, R14 ;  /* 0x0000000eff2b7819 */ /* 0x000fe4000001160e */
[C---:B------:R-:W-:Y:S02]  /*a2f0*/  LOP3.LUT R14, R15.reuse, 0x1f001f, RZ, 0xc0, !PT ;  /* 0x001f001f0f0e7812 */ /* 0x040fe400078ec0ff */
[----:B------:R-:W-:Y:S02]  /*a300*/  LOP3.LUT R10, R15, 0x3e003e0, RZ, 0xc0, !PT ;  /* 0x03e003e00f0a7812 */ /* 0x000fe400078ec0ff */
[----:B------:R-:W-:Y:S02]  /*a310*/  SHF.R.U32.HI R21, RZ, 0xa, R15 ;  /* 0x0000000aff157819 */ /* 0x000fe4000001160f */
[----:B------:R-:W-:-:S02]  /*a320*/  LOP3.LUT R41, R41, 0x20002, R24, 0xf8, !PT ;  /* 0x0002000229297812 */ /* 0x000fc400078ef818 */
[----:B------:R-:W-:Y:S02]  /*a330*/  LOP3.LUT R40, R40, 0x10001, RZ, 0xc0, !PT ;  /* 0x0001000128287812 */ /* 0x000fe400078ec0ff */
[----:B------:R-:W-:Y:S02]  /*a340*/  LOP3.LUT R42, R25, 0x20002, R42, 0xf8, !PT ;  /* 0x00020002192a7812 */ /* 0x000fe400078ef82a */
[----:B------:R-:W-:Y:S01]  /*a350*/  SHF.R.U32.HI R15, RZ, 0xe, R15 ;  /* 0x0000000eff0f7819 */ /* 0x000fe2000001160f */
[----:B------:R-:W1:Y:S01]  /*a360*/  LDS.128 R24, [UR4+0x10] ;  /* 0x00001004ff187984 */ /* 0x000e620008000c00 */
[----:B------:R-:W-:Y:S02]  /*a370*/  LOP3.LUT R50, R50, 0x10001, RZ, 0xc0, !PT ;  /* 0x0001000132327812 */ /* 0x000fe400078ec0ff */
[----:B------:R-:W-:Y:S02]  /*a380*/  LOP3.LUT R0, R0, 0x64006400, RZ, 0xfc, !PT ;  /* 0x6400640000007812 */ /* 0x000fe400078efcff */
[----:B------:R-:W-:-:S02]  /*a390*/  LOP3.LUT R51, R51, 0x64006400, RZ, 0xfc, !PT ;  /* 0x6400640033337812 */ /* 0x000fc400078efcff */
[----:B------:R-:W-:Y:S02]  /*a3a0*/  LOP3.LUT R53, R53, 0x1f001f, RZ, 0xc0, !PT ;  /* 0x001f001f35357812 */ /* 0x000fe400078ec0ff */
[----:B------:R-:W-:Y:S02]  /*a3b0*/  LOP3.LUT R56, R56, 0x1f001f, RZ, 0xc0, !PT ;  /* 0x001f001f38387812 */ /* 0x000fe400078ec0ff */
[----:B------:R-:W-:Y:S02]  /*a3c0*/  LOP3.LUT R43, R40, 0x20002, R43, 0xf8, !PT ;  /* 0x00020002282b7812 */ /* 0x000fe400078ef82b */
[----:B------:R-:W-:Y:S02]  /*a3d0*/  LOP3.LUT R54, R54, 0x64006400, RZ, 0xfc, !PT ;  /* 0x6400640036367812 */ /* 0x000fe400078efcff */
[----:B------:R-:W-:Y:S02]  /*a3e0*/  LOP3.LUT R40, R50, 0x20002, R15, 0xf8, !PT ;  /* 0x0002000232287812 */ /* 0x000fe400078ef80f */
[----:B------:R-:W-:-:S02]  /*a3f0*/  LOP3.LUT R47, R13, 0x1f001f, RZ, 0xc0, !PT ;  /* 0x001f001f0d2f7812 */ /* 0x000fc400078ec0ff */
[----:B------:R-:W-:Y:S02]  /*a400*/  SHF.R.U32.HI R22, RZ, 0xa, R13 ;  /* 0x0000000aff167819 */ /* 0x000fe4000001160d */
        /* <DEDUP_REMOVED lines=17> */
[-C--:B0-----:R-:W-:Y:S01]  /*a520*/  HFMA2.MMA R0, R56, R16.reuse, RZ ;  /* 0x0000001038007235 */ /* 0x081fe200000000ff */
[----:B------:R-:W-:Y:S01]  /*a530*/  HADD2 R52, R15, -1040, -1040 ;  /* 0xe410e4100f347430 */ /* 0x000fe20000000000 */
[----:B------:R-:W-:Y:S01]  /*a540*/  HFMA2.MMA R59, R51, R16, RZ ;  /* 0x00000010333b7235 */ /* 0x000fe200000000ff */
[-C--:B------:R-:W-:Y:S01]  /*a550*/  HFMA2 R58, R53, R16.reuse, RZ.H0_H0 ;  /* 0x00000010353a7231 */ /* 0x080fe200000400ff */
[----:B------:R-:W-:Y:S01]  /*a560*/  LOP3.LUT R61, R61, 0x64006400, RZ, 0xfc, !PT ;  /* 0x640064003d3d7812 */ /* 0x000fe200078efcff */
[----:B------:R-:W-:Y:S01]  /*a570*/  HFMA2 R62, R52, R16, RZ.H0_H0 ;  /* 0x00000010343e7231 */ /* 0x000fe200000400ff */
[----:B------:R-:W-:Y:S01]  /*a580*/  HFMA2.MMA R15, R49, R17, R0 ;  /* 0x00000011310f7235 */ /* 0x000fe20000000000 */
[----:B------:R-:W-:-:S02]  /*a590*/  HFMA2 R54, R60, R73.H0_H0, -48, -48 ;  /* 0xd200d2003c367431 */ /* 0x000fc40000040049 */
[-C--:B------:R-:W-:Y:S02]  /*a5a0*/  HFMA2 R16, R50, R17.reuse, R58 ;  /* 0x0000001132107231 */ /* 0x080fe4000000003a */
[----:B------:R-:W-:Y:S01]  /*a5b0*/  HADD2 R11, R11, -1040, -1040 ;  /* 0xe410e4100b0b7430 */ /* 0x000fe20000000000 */
[----:B------:R-:W-:Y:S01]  /*a5c0*/  HFMA2.MMA R60, R57, R17, R59 ;  /* 0x00000011393c7235 */ /* 0x000fe2000000003b */
[----:B------:R-:W-:Y:S02]  /*a5d0*/  HADD2 R55, R55, -1040, -1040 ;  /* 0xe410e41037377430 */ /* 0x000fe40000000000 */
[----:B------:R-:W-:Y:S02]  /*a5e0*/  HADD2 R0, R13, -1040, -1040 ;  /* 0xe410e4100d007430 */ /* 0x000fe40000000000 */
[----:B------:R-:W-:Y:S01]  /*a5f0*/  HFMA2 R62, R54, R17, R62 ;  /* 0x00000011363e7231 */ /* 0x000fe2000000003e */
[----:B------:R-:W-:Y:S01]  /*a600*/  LOP3.LUT R17, R48, 0x64006400, RZ, 0xfc, !PT ;  /* 0x6400640030117812 */ /* 0x000fe200078efcff */
[----:B------:R-:W-:-:S02]  /*a610*/  HADD2 R13, R61, -1040, -1040 ;  /* 0xe410e4103d0d7430 */ /* 0x000fc40000000000 */
[-C--:B------:R-:W-:Y:S01]  /*a620*/  HFMA2 R59, R11, R18.reuse, R16 ;  /* 0x000000120b3b7231 */ /* 0x080fe20000000010 */
[----:B------:R-:W-:Y:S01]  /*a630*/  LOP3.LUT R16, R44, 0x64006400, RZ, 0xfc, !PT ;  /* 0x640064002c107812 */ /* 0x000fe200078efcff */
[-C--:B------:R-:W-:Y:S01]  /*a640*/  HFMA2.MMA R58, R55, R18.reuse, R15 ;  /* 0x00000012373a7235 */ /* 0x080fe2000000000f */
[----:B------:R-:W-:Y:S01]  /*a650*/  HFMA2 R62, R13, R18, R62 ;  /* 0x000000120d3e7231 */ /* 0x000fe2000000003e */
[----:B------:R-:W-:Y:S01]  /*a660*/  HFMA2.MMA R60, R0, R18, R60 ;  /* 0x00000012003c7235 */ /* 0x000fe2000000003c */
        /* <DEDUP_REMOVED lines=13> */
[-C--:B------:R-:W-:Y:S01]  /*a740*/  HFMA2.MMA R58, R17, R19.reuse, R58 ;  /* 0x00000013113a7235 */ /* 0x080fe2000000003a */
[----:B------:R-:W-:Y:S01]  /*a750*/  LOP3.LUT R21, R21, 0x1f001f, RZ, 0xc0, !PT ;  /* 0x001f001f15157812 */ /* 0x000fe200078ec0ff */
        /* <DEDUP_REMOVED lines=9> */
[----:B------:R-:W-:-:S02]  /*a7f0*/  HFMA2 R19, R48, R73.H0_H0, -48, -48 ;  /* 0xd200d20030137431 */ /* 0x000fc40000040049 */
[----:B------:R-:W-:Y:S01]  /*a800*/  HFMA2 R10, R10, R73.H0_H0, -48, -48 ;  /* 0xd200d2000a0a7431 */ /* 0x000fe20000040049 */
[-C--:B-1----:R-:W-:Y:S01]  /*a810*/  HFMA2.MMA R58, R12, R24.reuse, R58 ;  /* 0x000000180c3a7235 */ /* 0x082fe2000000003a */
[----:B------:R-:W-:Y:S01]  /*a820*/  HADD2 R23, R23, -1040, -1040 ;  /* 0xe410e41017177430 */ /* 0x000fe20000000000 */
[----:B------:R-:W-:Y:S01]  /*a830*/  HFMA2.MMA R60, R14, R24, R60 ;  /* 0x000000180e3c7235 */ /* 0x000fe2000000003c */
[----:B------:R-:W-:Y:S02]  /*a840*/  HADD2 R21, R20, -1040, -1040 ;  /* 0xe410e41014157430 */ /* 0x000fe40000000000 */
[-C--:B------:R-:W-:Y:S02]  /*a850*/  HFMA2 R59, R19, R24.reuse, R59 ;  /* 0x00000018133b7231 */ /* 0x080fe4000000003b */
[----:B------:R-:W-:Y:S01]  /*a860*/  HFMA2 R62, R10, R24, R62 ;  /* 0x000000180a3e7231 */ /* 0x000fe2000000003e */
[----:B------:R-:W-:Y:S01]  /*a870*/  SHF.R.U32.HI R24, RZ, 0xd, R32 ;  /* 0x0000000dff187819 */ /* 0x000fe20000011620 */
[----:B------:R-:W-:Y:S01]  /*a880*/  HADD2 R22, R22, -1040, -1040 ;  /* 0xe410e41016167430 */ /* 0x000fe20000000000 */
[----:B------:R-:W-:Y:S01]  /*a890*/  SHF.R.U32.HI R45, RZ, 0xd, R33 ;  /* 0x0000000dff2d7819 */ /* 0x000fe20000011621 */
[----:B------:R-:W-:Y:S01]  /*a8a0*/  HADD2 R20, R46, -1040, -1040 ;  /* 0xe410e4102e147430 */ /* 0x000fe20000000000 */
[-C--:B------:R-:W-:Y:S01]  /*a8b0*/  HFMA2.MMA R46, R23, R25.reuse, R58 ;  /* 0x00000019172e7235 */ /* 0x080fe2000000003a */
[-C--:B------:R-:W-:Y:S01]  /*a8c0*/  HFMA2 R47, R22, R25.reuse, R59 ;  /* 0x00000019162f7231 */ /* 0x080fe2000000003b */
[----:B------:R-:W-:Y:S01]  /*a8d0*/  HFMA2.MMA R48, R21, R25, R60 ;  /* 0x0000001915307235 */ /* 0x000fe2000000003c */
[----:B------:R-:W-:Y:S01]  /*a8e0*/  HFMA2 R62, R20, R25, R62 ;  /* 0x00000019143e7231 */ /* 0x000fe2000000003e */
[----:B------:R-:W-:-:S02]  /*a8f0*/  LOP3.LUT R59, R41, 0x40004, R24, 0xf8, !PT ;  /* 0x00040004293b7812 */ /* 0x000fc400078ef818 */
[----:B------:R-:W-:Y:S02]  /*a900*/  LOP3.LUT R60, R42, 0x40004, R45, 0xf8, !PT ;  /* 0x000400042a3c7812 */ /* 0x000fe400078ef82d */
[----:B------:R-:W-:Y:S02]  /*a910*/  LOP3.LUT R24, R32, 0x1f001f, RZ, 0xc0, !PT ;  /* 0x001f001f20187812 */ /* 0x000fe400078ec0ff */
[----:B------:R-:W-:Y:S02]  /*a920*/  LOP3.LUT R25, R33, 0x1f001f, RZ, 0xc0, !PT ;  /* 0x001f001f21197812 */ /* 0x000fe400078ec0ff */
[----:B------:R-:W-:Y:S02]  /*a930*/  SHF.R.U32.HI R44, RZ, 0xd, R34 ;  /* 0x0000000dff2c7819 */ /* 0x000fe40000011622 */
[----:B------:R-:W-:Y:S02]  /*a940*/  LOP3.LUT R41, R34, 0x1f001f, RZ, 0xc0, !PT ;  /* 0x001f001f22297812 */ /* 0x000fe400078ec0ff */
[----:B------:R-:W-:-:S02]  /*a950*/  LOP3.LUT R42, R35, 0x1f001f, RZ, 0xc0, !PT ;  /* 0x001f001f232a7812 */ /* 0x000fc400078ec0ff */
[----:B------:R-:W-:Y:S02]  /*a960*/  LOP3.LUT R24, R24, 0x64006400, RZ, 0xfc, !PT ;  /* 0x6400640018187812 */ /* 0x000fe400078efcff */
[----:B------:R-:W-:Y:S02]  /*a970*/  LOP3.LUT R25, R25, 0x64006400, RZ, 0xfc, !PT ;  /* 0x6400640019197812 */ /* 0x000fe400078efcff */
[----:B------:R-:W-:Y:S02]  /*a980*/  LOP3.LUT R61, R43, 0x40004, R44, 0xf8, !PT ;  /* 0x000400042b3d7812 */ /* 0x000fe400078ef82c */
[----:B------:R-:W-:Y:S02]  /*a990*/  LOP3.LUT R41, R41, 0x64006400, RZ, 0xfc, !PT ;  /* 0x6400640029297812 */ /* 0x000fe400078efcff */
[----:B------:R-:W-:Y:S02]  /*a9a0*/  LOP3.LUT R42, R42, 0x64006400, RZ, 0xfc, !PT ;  /* 0x640064002a2a7812 */ /* 0x000fe400078efcff */
[----:B------:R-:W-:Y:S01]  /*a9b0*/  SHF.R.U32.HI R43, RZ, 0xd, R35 ;  /* 0x0000000dff2b7819 */ /* 0x000fe20000011623 */
[----:B------:R-:W-:-:S02]  /*a9c0*/  HADD2 R45, R24, -1040, -1040 ;  /* 0xe410e410182d7430 */ /* 0x000fc40000000000 */
[----:B------:R-:W-:Y:S01]  /*a9d0*/  HADD2 R44, R25, -1040, -1040 ;  /* 0xe410e410192c7430 */ /* 0x000fe20000000000 */
[----:B------:R-:W-:Y:S01]  /*a9e0*/  LOP3.LUT R58, R40, 0x40004, R43, 0xf8, !PT ;  /* 0x00040004283a7812 */ /* 0x000fe200078ef82b */
[----:B------:R-:W-:Y:S01]  /*a9f0*/  HADD2 R25, R41, -1040, -1040 ;  /* 0xe410e41029197430 */ /* 0x000fe20000000000 */
[----:B------:R-:W-:Y:S01]  /*aa00*/  LOP3.LUT R40, R33, 0x3e003e0, RZ, 0xc0, !PT ;  /* 0x03e003e021287812 */ /* 0x000fe200078ec0ff */
[----:B------:R-:W-:Y:S01]  /*aa10*/  HADD2 R24, R42, -1040, -1040 ;  /* 0xe410e4102a187430 */ /* 0x000fe20000000000 */
[----:B------:R-:W-:Y:S02]  /*aa20*/  LOP3.LUT R41, R34, 0x3e003e0, RZ, 0xc0, !PT ;  /* 0x03e003e022297812 */ /* 0x000fe400078ec0ff */
[----:B------:R-:W-:Y:S01]  /*aa30*/  LOP3.LUT R42, R35, 0x3e003e0, RZ, 0xc0, !PT ;  /* 0x03e003e0232a7812 */ /* 0x000fe200078ec0ff */
[----:B------:R-:W-:Y:S01]  /*aa40*/  HFMA2.MMA R63, R45, R26, R46 ;  /* 0x0000001a2d3f7235 */ /* 0x000fe2000000002e */
[----:B------:R-:W-:Y:S01]  /*aa50*/  HFMA2 R67, R24, R26, R62 ;  /* 0x0000001a18437231 */ /* 0x000fe2000000003e */
[----:B------:R-:W-:-:S02]  /*aa60*/  LOP3.LUT R46, R40, 0x64006400, RZ, 0xfc, !PT ;  /* 0x64006400282e7812 */ /* 0x000fc400078efcff */
[----:B------:R-:W-:Y:S02]  /*aa70*/  LOP3.LUT R62, R41, 0x64006400, RZ, 0xfc, !PT ;  /* 0x64006400293e7812 */ /* 0x000fe400078efcff */
[----:B------:R-:W-:Y:S02]  /*aa80*/  LOP3.LUT R64, R42, 0x64006400, RZ, 0xfc, !PT ;  /* 0x640064002a407812 */ /* 0x000fe400078efcff */
[----:B------:R-:W0:Y:S01]  /*aa90*/  LDS.128 R40, [UR4+0x20] ;  /* 0x00002004ff287984 */ /* 0x000e220008000c00 */
[----:B------:R-:W-:Y:S01]  /*aaa0*/  HFMA2 R65, R44, R26, R47 ;  /* 0x0000001a2c417231 */ /* 0x000fe2000000002f */
[----:B------:R-:W-:Y:S01]  /*aab0*/  HFMA2.MMA R66, R25, R26, R48 ;  /* 0x0000001a19427235 */ /* 0x000fe20000000030 */
[----:B------:R-:W-:-:S04]  /*aac0*/  LOP3.LUT R26, R32, 0x3e003e0, RZ, 0xc0, !PT ;  /* 0x03e003e0201a7812 */ /* 0x000fc800078ec0ff */
[----:B------:R-:W-:Y:S01]  /*aad0*/  LOP3.LUT R26, R26, 0x64006400, RZ, 0xfc, !PT ;  /* 0x640064001a1a7812 */ /* 0x000fe200078efcff */
[-C--:B------:R-:W-:Y:S02]  /*aae0*/  HFMA2 R47, R46, R73.reuse.H0_H0, -48, -48 ;  /* 0xd200d2002e2f7431 */ /* 0x080fe40000040049 */
[-C--:B------:R-:W-:Y:S02]  /*aaf0*/  HFMA2 R46, R62, R73.reuse.H0_H0, -48, -48 ;  /* 0xd200d2003e2e7431 */ /* 0x080fe40000040049 */
[-C--:B------:R-:W-:Y:S02]  /*ab00*/  HFMA2 R48, R26, R73.reuse.H0_H0, -48, -48 ;  /* 0xd200d2001a307431 */ /* 0x080fe40000040049 */
[----:B------:R-:W-:Y:S02]  /*ab10*/  HFMA2 R26, R64, R73.H0_H0, -48, -48 ;  /* 0xd200d200401a7431 */ /* 0x000fe40000040049 */
[-C--:B------:R-:W-:Y:S01]  /*ab20*/  HFMA2 R75, R47, R27.reuse, R65 ;  /* 0x0000001b2f4b7231 */ /* 0x080fe20000000041 */
[-C--:B------:R-:W-:Y:S01]  /*ab30*/  HFMA2.MMA R76, R46, R27.reuse, R66 ;  /* 0x0000001b2e4c7235 */ /* 0x080fe20000000042 */
[----:B------:R-:W-:Y:S01]  /*ab40*/  HFMA2 R77, R26, R27, R67 ;  /* 0x0000001b1a4d7231 */ /* 0x000fe20000000043 */
[----:B------:R-:W-:Y:S01]  /*ab50*/  HFMA2.MMA R74, R48, R27, R63 ;  /* 0x0000001b304a7235 */ /* 0x000fe2000000003f */
[----:B------:R-:W-:-:S02]  /*ab60*/  SHF.R.U32.HI R27, RZ, 0xa, R32 ;  /* 0x0000000aff1b7819 */ /* 0x000fc40000011620 */
[----:B------:R-:W-:Y:S02]  /*ab70*/  SHF.R.U32.HI R67, RZ, 0xa, R34 ;  /* 0x0000000aff437819 */ /* 0x000fe40000011622 */
[----:B------:R-:W-:Y:S02]  /*ab80*/  SHF.R.U32.HI R68, RZ, 0xa, R35 ;  /* 0x0000000aff447819 */ /* 0x000fe40000011623 */
[----:B------:R-:W-:Y:S02]  /*ab90*/  LOP3.LUT R27, R27, 0x1f001f, RZ, 0xc0, !PT ;  /* 0x001f001f1b1b7812 */ /* 0x000fe400078ec0ff */
        /* <DEDUP_REMOVED lines=8> */
[----:B------:R-:W-:-:S02]  /*ac20*/  LOP3.LUT R71, R39, 0x1f001f, RZ, 0xc0, !PT ;  /* 0x001f001f27477812 */ /* 0x000fc400078ec0ff */
[----:B------:R-:W-:Y:S02]  /*ac30*/  LOP3.LUT R72, R39, 0x3e003e0, RZ, 0xc0, !PT ;  /* 0x03e003e027487812 */ /* 0x000fe400078ec0ff */
[--C-:B------:R-:W-:Y:S02]  /*ac40*/  SHF.R.U32.HI R35, RZ, 0xa, R39.reuse ;  /* 0x0000000aff237819 */ /* 0x100fe40000011627 */
[----:B------:R-:W-:Y:S02]  /*ac50*/  LOP3.LUT R27, R27, 0x64006400, RZ, 0xfc, !PT ;  /* 0x640064001b1b7812 */ /* 0x000fe400078efcff */
[C---:B------:R-:W-:Y:S02]  /*ac60*/  LOP3.LUT R69, R38.reuse, 0x1f001f, RZ, 0xc0, !PT ;  /* 0x001f001f26457812 */ /* 0x040fe400078ec0ff */
[----:B------:R-:W-:Y:S02]  /*ac70*/  LOP3.LUT R70, R38, 0x3e003e0, RZ, 0xc0, !PT ;  /* 0x03e003e026467812 */ /* 0x000fe400078ec0ff */
[----:B------:R-:W-:-:S02]  /*ac80*/  SHF.R.U32.HI R39, RZ, 0xc, R39 ;  /* 0x0000000cff277819 */ /* 0x000fc40000011627 */
[----:B------:R-:W-:Y:S02]  /*ac90*/  LOP3.LUT R67, R67, 0x64006400, RZ, 0xfc, !PT ;  /* 0x6400640043437812 */ /* 0x000fe400078efcff */
[----:B------:R-:W-:Y:S02]  /*aca0*/  LOP3.LUT R63, R36, 0x3e003e0, RZ, 0xc0, !PT ;  /* 0x03e003e0243f7812 */ /* 0x000fe400078ec0ff */
[----:B------:R-:W-:Y:S02]  /*acb0*/  SHF.R.U32.HI R32, RZ, 0xa, R36 ;  /* 0x0000000aff207819 */ /* 0x000fe40000011624 */
[----:B------:R-:W-:Y:S02]  /*acc0*/  SHF.R.U32.HI R34, RZ, 0xa, R38 ;  /* 0x0000000aff227819 */ /* 0x000fe40000011626 */
[----:B------:R-:W-:Y:S02]  /*acd0*/  LOP3.LUT R68, R68, 0x64006400, RZ, 0xfc, !PT ;  /* 0x6400640044447812 */ /* 0x000fe400078efcff */
[----:B------:R-:W-:-:S02]  /*ace0*/  SHF.R.U32.HI R36, RZ, 0xc, R36 ;  /* 0x0000000cff247819 */ /* 0x000fc40000011624 */
[----:B------:R-:W-:Y:S01]  /*acf0*/  LOP3.LUT R37, R60, 0x80008, R37, 0xf8, !PT ;  /* 0x000800083c257812 */ /* 0x000fe200078ef825 */
[----:B------:R-:W-:Y:S01]  /*ad00*/  HADD2 R60, R27, -1040, -1040 ;  /* 0xe410e4101b3c7430 */ /* 0x000fe20000000000 */
[----:B------:R-:W-:Y:S02]  /*ad10*/  LOP3.LUT R64, R64, 0x1f001f, RZ, 0xc0, !PT ;  /* 0x001f001f40407812 */ /* 0x000fe400078ec0ff */
[----:B------:R-:W-:Y:S02]  /*ad20*/  LOP3.LUT R62, R62, 0x64006400, RZ, 0xfc, !PT ;  /* 0x640064003e3e7812 */ /* 0x000fe400078efcff */
[----:B------:R-:W-:Y:S02]  /*ad30*/  LOP3.LUT R66, R66, 0x64006400, RZ, 0xfc, !PT ;  /* 0x6400640042427812 */ /* 0x000fe400078efcff */
[----:B------:R-:W-:Y:S02]  /*ad40*/  SHF.R.U32.HI R78, RZ, 0xc, R38 ;  /* 0x0000000cff4e7819 */ /* 0x000fe40000011626 */
[----:B------:R-:W-:Y:S01]  /*ad50*/  LOP3.LUT R39, R58, 0x80008, R39, 0xf8, !PT ;  /* 0x000800083a277812 */ /* 0x000fe200078ef827 */
        /* <DEDUP_REMOVED lines=9> */
[----:B------:R-:W-:Y:S01]  /*adf0*/  LOP3.LUT R38, R59, 0x80008, R36, 0xf8, !PT ;  /* 0x000800083b267812 */ /* 0x000fe200078ef824 */
[-C--:B------:R-:W-:Y:S01]  /*ae00*/  HFMA2 R67, R66, R73.reuse.H0_H0, -48, -48 ;  /* 0xd200d20042437431 */ /* 0x080fe20000040049 */
[----:B------:R-:W-:Y:S01]  /*ae10*/  LOP3.LUT R59, R64, 0x64006400, RZ, 0xfc, !PT ;  /* 0x64006400403b7812 */ /* 0x000fe200078efcff */
[----:B------:R-:W-:Y:S01]  /*ae20*/  HADD2 R64, R62, -1040, -1040 ;  /* 0xe410e4103e407430 */ /* 0x000fe20000000000 */
[----:B------:R-:W-:Y:S01]  /*ae30*/  LOP3.LUT R68, R63, 0x64006400, RZ, 0xfc, !PT ;  /* 0x640064003f447812 */ /* 0x000fe200078efcff */
[----:B------:R-:W-:Y:S01]  /*ae40*/  HADD2 R62, R69, -1040, -1040 ;  /* 0xe410e410453e7430 */ /* 0x000fe20000000000 */
[----:B------:R-:W-:Y:S01]  /*ae50*/  LOP3.LUT R36, R61, 0x80008, R78, 0xf8, !PT ;  /* 0x000800083d247812 */ /* 0x000fe200078ef84e */
[-C--:B------:R-:W-:Y:S01]  /*ae60*/  HFMA2 R66, R70, R73.reuse.H0_H0, -48, -48 ;  /* 0xd200d20046427431 */ /* 0x080fe20000040049 */
[----:B------:R-:W-:Y:S01]  /*ae70*/  LOP3.LUT R63, R65, 0x64006400, RZ, 0xfc, !PT ;  /* 0x64006400413f7812 */ /* 0x000fe200078efcff */
[----:B------:R-:W-:Y:S01]  /*ae80*/  HFMA2 R65, R72, R73.H0_H0, -48, -48 ;  /* 0xd200d20048417431 */ /* 0x000fe20000040049 */
[----:B------:R-:W-:Y:S01]  /*ae90*/  LOP3.LUT R61, R71, 0x64006400, RZ, 0xfc, !PT ;  /* 0x64006400473d7812 */ /* 0x000fe200078efcff */
[-C--:B0-----:R-:W-:Y:S01]  /*aea0*/  HFMA2.MMA R74, R60, R40.reuse, R74 ;  /* 0x000000283c4a7235 */ /* 0x081fe2000000004a */
[----:B------:R-:W-:Y:S01]  /*aeb0*/  LOP3.LUT R72, R32, 0x64006400, RZ, 0xfc, !PT ;  /* 0x6400640020487812 */ /* 0x000fe200078efcff */
[----:B------:R-:W-:Y:S01]  /*aec0*/  HFMA2.MMA R76, R58, R40, R76 ;  /* 0x000000283a4c7235 */ /* 0x000fe2000000004c */
[----:B------:R-:W-:-:S02]  /*aed0*/  LOP3.LUT R71, R33, 0x64006400, RZ, 0xfc, !PT ;  /* 0x6400640021477812 */ /* 0x000fc400078efcff */
[----:B------:R-:W-:Y:S02]  /*aee0*/  LOP3.LUT R70, R34, 0x64006400, RZ, 0xfc, !PT ;  /* 0x6400640022467812 */ /* 0x000fe400078efcff */
[----:B------:R-:W-:Y:S02]  /*aef0*/  LOP3.LUT R69, R35, 0x64006400, RZ, 0xfc, !PT ;  /* 0x6400640023457812 */ /* 0x000fe400078efcff */
[----:B------:R-:W0:Y:S01]  /*af00*/  LDS.128 R32, [UR4+0x30] ;  /* 0x00003004ff207984 */ /* 0x000e220008000c00 */
[----:B------:R-:W-:Y:S01]  /*af10*/  HADD2 R59, R59, -1040, -1040 ;  /* 0xe410e4103b3b7430 */ /* 0x000fe20000000000 */
[-C--:B------:R-:W-:Y:S01]  /*af20*/  HFMA2.MMA R74, R64, R41.reuse, R74 ;  /* 0x00000029404a7235 */ /* 0x080fe2000000004a */
[----:B------:R-:W-:Y:S01]  /*af30*/  HFMA2 R68, R68, R73.H0_H0, -48, -48 ;  /* 0xd200d20044447431 */ /* 0x000fe20000040049 */
[----:B------:R-:W-:Y:S01]  /*af40*/  HFMA2.MMA R76, R62, R41, R76 ;  /* 0x000000293e4c7235 */ /* 0x000fe2000000004c */
[----:B------:R-:W-:Y:S02]  /*af50*/  HFMA2 R75, R59, R40, R75 ;  /* 0x000000283b4b7231 */ /* 0x000fe4000000004b */
[----:B------:R-:W-:-:S02]  /*af60*/  HADD2 R63, R63, -1040, -1040 ;  /* 0xe410e4103f3f7430 */ /* 0x000fc40000000000 */
[----:B------:R-:W-:Y:S02]  /*af70*/  HFMA2 R77, R27, R40, R77 ;  /* 0x000000281b4d7231 */ /* 0x000fe4000000004d */
[----:B------:R-:W-:Y:S01]  /*af80*/  HADD2 R61, R61, -1040, -1040 ;  /* 0xe410e4103d3d7430 */ /* 0x000fe20000000000 */
[-C--:B------:R-:W-:Y:S01]  /*af90*/  HFMA2.MMA R74, R68, R42.reuse, R74 ;  /* 0x0000002a444a7235 */ /* 0x080fe2000000004a */
[-C--:B------:R-:W-:Y:S01]  /*afa0*/  HFMA2 R75, R63, R41.reuse, R75 ;  /* 0x000000293f4b7231 */ /* 0x080fe2000000004b */
[----:B------:R-:W-:Y:S01]  /*afb0*/  HFMA2.MMA R76, R66, R42, R76 ;  /* 0x0000002a424c7235 */ /* 0x000fe2000000004c */
[----:B------:R-:W-:Y:S02]  /*afc0*/  HFMA2 R77, R61, R41, R77 ;  /* 0x000000293d4d7231 */ /* 0x000fe4000000004d */
[----:B------:R-:W-:Y:S02]  /*afd0*/  HADD2 R72, R72, -1040, -1040 ;  /* 0xe410e41048487430 */ /* 0x000fe40000000000 */
[----:B------:R-:W-:-:S02]  /*afe0*/  HADD2 R70, R70, -1040, -1040 ;  /* 0xe410e41046467430 */ /* 0x000fc40000000000 */
[-C--:B------:R-:W-:Y:S02]  /*aff0*/  HFMA2 R75, R67, R42.reuse, R75 ;  /* 0x0000002a434b7231 */ /* 0x080fe4000000004b */
[----:B------:R-:W-:Y:S02]  /*b000*/  HADD2 R71, R71, -1040, -1040 ;  /* 0xe410e41047477430 */ /* 0x000fe40000000000 */
[----:B------:R-:W-:Y:S02]  /*b010*/  HFMA2 R77, R65, R42, R77 ;  /* 0x0000002a414d7231 */ /* 0x000fe4000000004d */
[----:B------:R-:W-:Y:S01]  /*b020*/  HADD2 R69, R69, -1040, -1040 ;  /* 0xe410e41045457430 */ /* 0x000fe20000000000 */
[-C--:B------:R-:W-:Y:S01]  /*b030*/  HFMA2.MMA R85, R72, R43.reuse, R74 ;  /* 0x0000002b48557235 */ /* 0x080fe2000000004a */
[-C--:B------:R-:W-:Y:S01]  /*b040*/  HFMA2 R86, R71, R43.reuse, R75 ;  /* 0x0000002b47567231 */ /* 0x080fe2000000004b */
[----:B------:R-:W-:Y:S01]  /*b050*/  HFMA2.MMA R84, R70, R43, R76 ;  /* 0x0000002b46547235 */ /* 0x000fe2000000004c */
[----:B------:R-:W-:Y:S01]  /*b060*/  LOP3.LUT R74, R28, 0x3e003e0, RZ, 0xc0, !PT ;  /* 0x03e003e01c4a7812 */ /* 0x000fe200078ec0ff */
[----:B------:R-:W-:Y:S01]  /*b070*/  HFMA2 R87, R69, R43, R77 ;  /* 0x0000002b45577231 */ /* 0x000fe2000000004d */
[----:B------:R-:W-:-:S02]  /*b080*/  SHF.R.U32.HI R81, RZ, 0xb, R30 ;  /* 0x0000000bff517819 */ /* 0x000fc4000001161e */
[--C-:B------:R-:W-:Y:S02]  /*b090*/  SHF.R.U32.HI R75, RZ, 0xb, R28.reuse ;  /* 0x0000000bff4b7819 */ /* 0x100fe4000001161c */
[----:B------:R-:W-:Y:S02]  /*b0a0*/  LOP3.LUT R76, R29, 0x3e003e0, RZ, 0xc0, !PT ;  /* 0x03e003e01d4c7812 */ /* 0x000fe400078ec0ff */
[----:B------:R-:W-:Y:S02]  /*b0b0*/  LOP3.LUT R79, R30, 0x3e003e0, RZ, 0xc0, !PT ;  /* 0x03e003e01e4f7812 */ /* 0x000fe400078ec0ff */
[----:B------:R-:W-:Y:S02]  /*b0c0*/  LOP3.LUT R77, R28, 0x1f001f, RZ, 0xc0, !PT ;  /* 0x001f001f1c4d7812 */ /* 0x000fe400078ec0ff */
[----:B------:R-:W-:Y:S02]  /*b0d0*/  SHF.R.U32.HI R40, RZ, 0xa, R28 ;  /* 0x0000000aff287819 */ /* 0x000fe4000001161c */
[----:B------:R-:W-:-:S02]  /*b0e0*/  LOP3.LUT R88, R31, 0x3e003e0, RZ, 0xc0, !PT ;  /* 0x03e003e01f587812 */ /* 0x000fc400078ec0ff */
[----:B------:R-:W-:Y:S02]  /*b0f0*/  LOP3.LUT R28, R29, 0x1f001f, RZ, 0xc0, !PT ;  /* 0x001f001f1d1c7812 */ /* 0x000fe400078ec0ff */
[--C-:B------:R-:W-:Y:S02]  /*b100*/  SHF.R.U32.HI R41, RZ, 0xa, R29.reuse ;  /* 0x0000000aff297819 */ /* 0x100fe4000001161d */
[----:B------:R-:W-:Y:S02]  /*b110*/  SHF.R.U32.HI R78, RZ, 0xb, R29 ;  /* 0x0000000bff4e7819 */ /* 0x000fe4000001161d */
[----:B------:R-:W-:Y:S02]  /*b120*/  LOP3.LUT R29, R30, 0x1f001f, RZ, 0xc0, !PT ;  /* 0x001f001f1e1d7812 */ /* 0x000fe400078ec0ff */
[----:B------:R-:W-:Y:S02]  /*b130*/  SHF.R.U32.HI R42, RZ, 0xa, R30 ;  /* 0x0000000aff2a7819 */ /* 0x000fe4000001161e */
[----:B------:R-:W-:-:S02]  /*b140*/  LOP3.LUT R81, R36, 0x100010, R81, 0xf8, !PT ;  /* 0x0010001024517812 */ /* 0x000fc400078ef851 */
[----:B------:R-:W-:Y:S02]  /*b150*/  LOP3.LUT R74, R74, 0x64006400, RZ, 0xfc, !PT ;  /* 0x640064004a4a7812 */ /* 0x000fe400078efcff */
[----:B------:R-:W-:Y:S02]  /*b160*/  LOP3.LUT R82, R38, 0x100010, R75, 0xf8, !PT ;  /* 0x0010001026527812 */ /* 0x000fe400078ef84b */
[----:B------:R-:W-:Y:S02]  /*b170*/  LOP3.LUT R30, R76, 0x64006400, RZ, 0xfc, !PT ;  /* 0x640064004c1e7812 */ /* 0x000fe400078efcff */
[----:B------:R-:W-:Y:S02]  /*b180*/  LOP3.LUT R36, R79, 0x64006400, RZ, 0xfc, !PT ;  /* 0x640064004f247812 */ /* 0x000fe400078efcff */
[----:B------:R-:W-:Y:S02]  /*b190*/  LOP3.LUT R38, R88, 0x64006400, RZ, 0xfc, !PT ;  /* 0x6400640058267812 */ /* 0x000fe400078efcff */
[----:B------:R-:W-:Y:S01]  /*b1a0*/  SHF.R.U32.HI R90, RZ, 0xb, R31 ;  /* 0x0000000bff5a7819 */ /* 0x000fe2000001161f */
[-C--:B------:R-:W-:Y:S01]  /*b1b0*/  HFMA2 R76, R74, R73.reuse.H0_H0, -48, -48 ;  /* 0xd200d2004a4c7431 */ /* 0x080fe20000040049 */
[----:B------:R-:W-:Y:S01]  /*b1c0*/  LOP3.LUT R83, R37, 0x100010, R78, 0xf8, !PT ;  /* 0x0010001025537812 */ /* 0x000fe200078ef84e */
[-C--:B------:R-:W-:Y:S01]  /*b1d0*/  HFMA2 R75, R30, R73.reuse.H0_H0, -48, -48 ;  /* 0xd200d2001e4b7431 */ /* 0x080fe20000040049 */
[----:B------:R-:W-:Y:S01]  /*b1e0*/  LOP3.LUT R88, R39, 0x100010, R90, 0xf8, !PT ;  /* 0x0010001027587812 */ /* 0x000fe200078ef85a */
[-C--:B------:R-:W-:Y:S01]  /*b1f0*/  HFMA2 R74, R36, R73.reuse.H0_H0, -48, -48 ;  /* 0xd200d200244a7431 */ /* 0x080fe20000040049 */
[----:B------:R-:W-:Y:S01]  /*b200*/  LOP3.LUT R29, R29, 0x64006400, RZ, 0xfc, !PT ;  /* 0x640064001d1d7812 */ /* 0x000fe200078efcff */
[----:B------:R-:W-:Y:S01]  /*b210*/  HFMA2 R73, R38, R73.H0_H0, -48, -48 ;  /* 0xd200d20026497431 */ /* 0x000fe20000040049 */
[----:B------:R-:W-:Y:S01]  /*b220*/  LOP3.LUT R80, R31, 0x1f001f, RZ, 0xc0, !PT ;  /* 0x001f001f1f507812 */ /* 0x000fe200078ec0ff */
[----:B------:R-:W1:Y:S01]  /*b230*/  LDS.128 R36, [UR4+0x80] ;  /* 0x00008004ff247984 */ /* 0x000e620008000c00 */
[----:B------:R-:W-:Y:S01]  /*b240*/  LOP3.LUT R77, R77, 0x64006400, RZ, 0xfc, !PT ;  /* 0x640064004d4d7812 */ /* 0x000fe200078efcff */
[----:B------:R-:W-:Y:S01]  /*b250*/  HADD2 R78, R29, -1040, -1040 ;  /* 0xe410e4101d4e7430 */ /* 0x000fe20000000000 */
[----:B------:R-:W-:-:S03]  /*b260*/  LOP3.LUT R30, R80, 0x64006400, RZ, 0xfc, !PT ;  /* 0x64006400501e7812 */ /* 0x000fc600078efcff */
[----:B------:R-:W-:Y:S01]  /*b270*/  HADD2 R80, R77, -1040, -1040 ;  /* 0xe410e4104d507430 */ /* 0x000fe20000000000 */
[----:B------:R-:W-:Y:S02]  /*b280*/  LOP3.LUT R28, R28, 0x64006400, RZ, 0xfc, !PT ;  /* 0x640064001c1c7812 */ /* 0x000fe400078efcff */
[----:B------:R-:W-:Y:S01]  /*b290*/  LOP3.LUT R40, R40, 0x1f001f, RZ, 0xc0, !PT ;  /* 0x001f001f28287812 */ /* 0x000fe200078ec0ff */
[-C--:B0-----:R-:W-:Y:S01]  /*b2a0*/  HFMA2.MMA R84, R78, R32.reuse, R84 ;  /* 0x000000204e547235 */ /* 0x081fe20000000054 */
[----:B------:R-:W-:Y:S01]  /*b2b0*/  HADD2 R77, R30, -1040, -1040 ;  /* 0xe410e4101e4d7430 */ /* 0x000fe20000000000 */
[----:B------:R-:W-:Y:S01]  /*b2c0*/  HFMA2.MMA R85, R80, R32, R85 ;  /* 0x0000002050557235 */ /* 0x000fe20000000055 */
[----:B------:R-:W-:Y:S01]  /*b2d0*/  HADD2 R79, R28, -1040, -1040 ;  /* 0xe410e4101c4f7430 */ /* 0x000fe20000000000 */
[----:B------:R-:W-:Y:S01]  /*b2e0*/  LOP3.LUT R40, R40, 0x64006400, RZ, 0xfc, !PT ;  /* 0x6400640028287812 */ /* 0x000fe200078efcff */
[-C--:B------:R-:W-:Y:S01]  /*b2f0*/  HFMA2 R87, R77, R32.reuse, R87 ;  /* 0x000000204d577231 */ /* 0x080fe20000000057 */
[-C--:B------:R-:W-:Y:S01]  /*b300*/  HFMA2.MMA R90, R74, R33.reuse, R84 ;  /* 0x000000214a5a7235 */ /* 0x080fe20000000054 */
[----:B------:R-:W-:Y:S01]  /*b310*/  HFMA2 R86, R79, R32, R86 ;  /* 0x000000204f567231 */ /* 0x000fe20000000056 */
[----:B------:R-:W-:Y:S01]  /*b320*/  HFMA2.MMA R32, R76, R33, R85 ;  /* 0x000000214c207235 */ /* 0x000fe20000000055 */
[----:B------:R-:W-:Y:S01]  /*b330*/  HADD2 R84, R40, -1040, -1040 ;  /* 0xe410e41028547430 */ /* 0x000fe20000000000 */
[----:B------:R-:W-:-:S02]  /*b340*/  LOP3.LUT R85, R82, 0x64006400, RZ, 0xfc, !PT ;  /* 0x6400640052557812 */ /* 0x000fc400078efcff */
[----:B------:R-:W-:Y:S02]  /*b350*/  SHF.R.U32.HI R43, RZ, 0xa, R31 ;  /* 0x0000000aff2b7819 */ /* 0x000fe4000001161f */
[----:B------:R-:W0:Y:S01]  /*b360*/  LDS.128 R28, [UR4+0x90] ;  /* 0x00009004ff1c7984 */ /* 0x000e220008000c00 */
[----:B------:R-:W-:Y:S01]  /*b370*/  HFMA2.MMA R32, R84, R34, R32 ;  /* 0x0000002254207235 */ /* 0x000fe20000000020 */
[----:B------:R-:W-:Y:S01]  /*b380*/  HADD2 R85, R85, -1040, -1040 ;  /* 0xe410e41055557430 */ /* 0x000fe20000000000 */
[----:B------:R-:W-:Y:S02]  /*b390*/  LOP3.LUT R43, R43, 0x1f001f, RZ, 0xc0, !PT ;  /* 0x001f001f2b2b7812 */ /* 0x000fe400078ec0ff */
[----:B------:R-:W-:Y:S02]  /*b3a0*/  LOP3.LUT R41, R41, 0x1f001f, RZ, 0xc0, !PT ;  /* 0x001f001f29297812 */ /* 0x000fe400078ec0ff */
[----:B------:R-:W-:Y:S01]  /*b3b0*/  LOP3.LUT R42, R42, 0x1f001f, RZ, 0xc0, !PT ;  /* 0x001f001f2a2a7812 */ /* 0x000fe200078ec0ff */
[----:B------:R-:W-:Y:S01]  /*b3c0*/  HFMA2.MMA R32, R85, R35, R32 ;  /* 0x0000002355207235 */ /* 0x000fe20000000020 */
[----:B------:R-:W-:Y:S01]  /*b3d0*/  LOP3.LUT R43, R43, 0x64006400, RZ, 0xfc, !PT ;  /* 0x640064002b2b7812 */ /* 0x000fe200078efcff */
[----:B------:R-:W-:Y:S01]  /*b3e0*/  HFMA2 R89, R75, R33, R86 ;  /* 0x000000214b597231 */ /* 0x000fe20000000056 */
[----:B------:R-:W-:-:S02]  /*b3f0*/  LOP3.LUT R41, R41, 0x64006400, RZ, 0xfc, !PT ;  /* 0x6400640029297812 */ /* 0x000fc400078efcff */
[----:B------:R-:W-:Y:S01]  /*b400*/  LOP3.LUT R42, R42, 0x64006400, RZ, 0xfc, !PT ;  /* 0x640064002a2a7812 */ /* 0x000fe200078efcff */
[----:B------:R-:W-:Y:S01]  /*b410*/  HFMA2 R33, R73, R33, R87 ;  /* 0x0000002149217231 */ /* 0x000fe20000000057 */
[----:B------:R-:W-:Y:S01]  /*b420*/  LOP3.LUT R87, R81, 0x64006400, RZ, 0xfc, !PT ;  /* 0x6400640051577812 */ /* 0x000fe200078efcff */
[----:B------:R-:W-:Y:S01]  /*b430*/  HADD2 R81, R43, -1040, -1040 ;  /* 0xe410e4102b517430 */ /* 0x000fe20000000000 */
[----:B------:R-:W-:Y:S01]  /*b440*/  LOP3.LUT R88, R88, 0x64006400, RZ, 0xfc, !PT ;  /* 0x6400640058587812 */ /* 0x000fe200078efcff */
[----:B------:R-:W-:Y:S01]  /*b450*/  HADD2 R82, R42, -1040, -1040 ;  /* 0xe410e4102a527430 */ /* 0x000fe20000000000 */
[----:B------:R-:W-:Y:S01]  /*b460*/  LOP3.LUT R86, R83, 0x64006400, RZ, 0xfc, !PT ;  /* 0x6400640053567812 */ /* 0x000fe200078efcff */
[----:B------:R-:W-:Y:S02]  /*b470*/  HADD2 R83, R41, -1040, -1040 ;  /* 0xe410e41029537430 */ /* 0x000fe40000000000 */
[----:B------:R-:W-:Y:S02]  /*b480*/  HFMA2 R33, R81, R34, R33 ;  /* 0x0000002251217231 */ /* 0x000fe40000000021 */
[----:B------:R-:W-:-:S02]  /*b490*/  HADD2 R88, R88, -1040, -1040 ;  /* 0xe410e41058587430 */ /* 0x000fc40000000000 */
[----:B------:R-:W-:Y:S02]  /*b4a0*/  HFMA2 R43, R83, R34, R89 ;  /* 0x00000022532b7231 */ /* 0x000fe40000000059 */
[----:B------:R-:W-:Y:S01]  /*b4b0*/  HADD2 R86, R86, -1040, -1040 ;  /* 0xe410e41056567430 */ /* 0x000fe20000000000 */
[----:B------:R-:W-:Y:S01]  /*b4c0*/  HFMA2.MMA R90, R82, R34, R90 ;  /* 0x00000022525a7235 */ /* 0x000fe2000000005a */
[----:B------:R-:W-:Y:S01]  /*b4d0*/  HADD2 R89, R32.H0_H0, R32.H1_H1 ;  /* 0x3000002020597230 */ /* 0x000fe20000000800 */
[-C--:B-1----:R-:W-:Y:S01]  /*b4e0*/  HFMA2.MMA R32, R56, R36.reuse, RZ ;  /* 0x0000002438207235 */ /* 0x082fe200000000ff */
[----:B------:R-:W-:Y:S02]  /*b4f0*/  HADD2 R87, R87, -1040, -1040 ;  /* 0xe410e41057577430 */ /* 0x000fe40000000000 */
[-C--:B------:R-:W-:Y:S02]  /*b500*/  HFMA2 R33, R88, R35.reuse, R33 ;  /* 0x0000002358217231 */ /* 0x080fe40000000021 */
[----:B------:R-:W-:Y:S01]  /*b510*/  HFMA2 R43, R86, R35, R43 ;  /* 0x00000023562b7231 */ /* 0x000fe2000000002b */
[----:B------:R-:W-:Y:S01]  /*b520*/  HFMA2.MMA R34, R51, R36, RZ ;  /* 0x0000002433227235 */ /* 0x000fe200000000ff */
[----:B------:R-:W-:Y:S01]  /*b530*/  HADD2 R92, R33.H0_H0, R33.H1_H1 ;  /* 0x30000021215c7230 */ /* 0x000fe20000000800 */
[----:B------:R-:W-:Y:S01]  /*b540*/  HFMA2.MMA R91, R87, R35, R90 ;  /* 0x00000023575b7235 */ /* 0x000fe2000000005a */
[----:B------:R-:W-:Y:S01]  /*b550*/  HFMA2 R33, R53, R36, RZ.H0_H0 ;  /* 0x0000002435217231 */ /* 0x000fe200000400ff */
[----:B------:R-:W-:Y:S01]  /*b560*/  HFMA2.MMA R32, R49, R37, R32 ;  /* 0x0000002531207235 */ /* 0x000fe20000000020 */
[----:B------:R-:W-:-:S02]  /*b570*/  HADD2 R90, R43.H0_H0, R43.H1_H1 ;  /* 0x3000002b2b5a7230 */ /* 0x000fc40000000800 */
        /* <DEDUP_REMOVED lines=37> */
[----:B------:R-:W1:Y:S01]  /*b7d0*/  LDS.128 R28, [UR4+0x100] ;  /* 0x00010004ff1c7984 */ /* 0x000e620008000c00 */
[----:B------:R-:W-:-:S02]  /*b7e0*/  HFMA2 R37, R63, R41, R37 ;  /* 0x000000293f257231 */ /* 0x000fc40000000025 */
[----:B------:R-:W-:Y:S01]  /*b7f0*/  HFMA2.MMA R105, R66, R42, R105 ;  /* 0x0000002a42697235 */ /* 0x000fe20000000069 */
[----:B------:R-:W-:Y:S01]  /*b800*/  HFMA2 R38, R61, R41, R38 ;  /* 0x000000293d267231 */ /* 0x000fe20000000026 */
[-C--:B------:R-:W-:Y:S01]  /*b810*/  HFMA2.MMA R40, R72, R43.reuse, R40 ;  /* 0x0000002b48287235 */ /* 0x080fe20000000028 */
[-C--:B------:R-:W-:Y:S02]  /*b820*/  HFMA2 R41, R67, R42.reuse, R37 ;  /* 0x0000002a43297231 */ /* 0x080fe40000000025 */
[----:B------:R-:W-:Y:S01]  /*b830*/  HFMA2 R42, R65, R42, R38 ;  /* 0x0000002a412a7231 */ /* 0x000fe20000000026 */
[----:B------:R-:W-:Y:S01]  /*b840*/  HFMA2.MMA R105, R70, R43, R105 ;  /* 0x0000002b46697235 */ /* 0x000fe20000000069 */
[-C--:B------:R-:W-:Y:S01]  /*b850*/  HFMA2 R41, R71, R43.reuse, R41 ;  /* 0x0000002b47297231 */ /* 0x080fe20000000029 */
[----:B------:R-:W2:Y:S01]  /*b860*/  LDS.128 R36, [UR4+0x110] ;  /* 0x00011004ff247984 */ /* 0x000ea20008000c00 */
[----:B0-----:R-:W-:Y:S01]  /*b870*/  HFMA2.MMA R40, R80, R32, R40 ;  /* 0x0000002050287235 */ /* 0x001fe20000000028 */
[----:B------:R-:W-:-:S02]  /*b880*/  HFMA2 R42, R69, R43, R42 ;  /* 0x0000002b452a7231 */ /* 0x000fc4000000002a */
[-C--:B------:R-:W-:Y:S01]  /*b890*/  HFMA2 R41, R79, R32.reuse, R41 ;  /* 0x000000204f297231 */ /* 0x080fe20000000029 */
[----:B------:R-:W-:Y:S01]  /*b8a0*/  HFMA2.MMA R105, R78, R32, R105 ;  /* 0x000000204e697235 */ /* 0x000fe20000000069 */
[----:B------:R-:W-:Y:S01]  /*b8b0*/  HFMA2 R32, R77, R32, R42 ;  /* 0x000000204d207231 */ /* 0x000fe2000000002a */
[----:B------:R-:W-:-:S03]  /*b8c0*/  HFMA2.MMA R42, R76, R33, R40 ;  /* 0x000000214c2a7235 */ /* 0x000fc60000000028 */
[-C--:B------:R-:W-:Y:S01]  /*b8d0*/  HFMA2 R40, R73, R33.reuse, R32 ;  /* 0x0000002149287231 */ /* 0x080fe20000000020 */
[----:B------:R-:W-:Y:S02]  /*b8e0*/  HFMA2.MMA R105, R74, R33, R105 ;  /* 0x000000214a697235 */ /* 0x000fe40000000069 */
[----:B------:R-:W-:Y:S01]  /*b8f0*/  HFMA2.MMA R32, R84, R34, R42 ;  /* 0x0000002254207235 */ /* 0x000fe2000000002a */
[----:B------:R-:W-:-:S03]  /*b900*/  HFMA2 R41, R75, R33, R41 ;  /* 0x000000214b297231 */ /* 0x000fc60000000029 */
[----:B------:R-:W-:Y:S01]  /*b910*/  HFMA2.MMA R105, R82, R34, R105 ;  /* 0x0000002252697235 */ /* 0x000fe20000000069 */
[-C--:B------:R-:W-:Y:S01]  /*b920*/  HFMA2 R33, R83, R34.reuse, R41 ;  /* 0x0000002253217231 */ /* 0x080fe20000000029 */
[-C--:B------:R-:W-:Y:S01]  /*b930*/  HFMA2.MMA R32, R85, R35.reuse, R32 ;  /* 0x0000002355207235 */ /* 0x080fe20000000020 */
[----:B------:R-:W-:Y:S01]  /*b940*/  HFMA2 R34, R81, R34, R40 ;  /* 0x0000002251227231 */ /* 0x000fe20000000028 */
[----:B------:R-:W-:Y:S01]  /*b950*/  @!P0 PRMT R96, R94, 0x7610, R96 ;  /* 0x000076105e608816 */ /* 0x000fe20000000060 */
[-C--:B------:R-:W-:Y:S01]  /*b960*/  HFMA2 R33, R86, R35.reuse, R33 ;  /* 0x0000002356217231 */ /* 0x080fe20000000021 */
[----:B------:R-:W-:Y:S01]  /*b970*/  @!P0 PRMT R93, R95, 0x7610, R93 ;  /* 0x000076105f5d8816 */ /* 0x000fe2000000005d */
[----:B------:R-:W-:Y:S01]  /*b980*/  HFMA2 R34, R88, R35, R34 ;  /* 0x0000002358227231 */ /* 0x000fe20000000022 */
[----:B------:R-:W-:Y:S01]  /*b990*/  @!P0 PRMT R96, R96, 0x7610, R94 ;  /* 0x0000761060608816 */ /* 0x000fe2000000005e */
[----:B------:R-:W-:Y:S01]  /*b9a0*/  HFMA2.MMA R105, R87, R35, R105 ;  /* 0x0000002357697235 */ /* 0x000fe20000000069 */
[----:B------:R-:W0:Y:S01]  /*b9b0*/  LDS.128 R40, [UR4+0x120] ;  /* 0x00012004ff287984 */ /* 0x000e220008000c00 */
[----:B------:R-:W-:Y:S01]  /*b9c0*/  HADD2 R106, R34.H0_H0, R34.H1_H1 ;  /* 0x30000022226a7230 */ /* 0x000fe20000000800 */
[-C--:B-1----:R-:W-:Y:S01]  /*b9d0*/  HFMA2.MMA R34, R51, R28.reuse, RZ ;  /* 0x0000001c33227235 */ /* 0x082fe200000000ff */
[----:B------:R-:W-:Y:S01]  /*b9e0*/  HADD2 R94, R32.H0_H0, R32.H1_H1 ;  /* 0x30000020205e7230 */ /* 0x000fe20000000800 */
[----:B------:R-:W-:Y:S01]  /*b9f0*/  HFMA2.MMA R32, R56, R28, RZ ;  /* 0x0000001c38207235 */ /* 0x000fe200000000ff */
[----:B------:R-:W-:Y:S01]  /*ba00*/  @!P0 PRMT R93, R93, 0x7610, R95 ;  /* 0x000076105d5d8816 */ /* 0x000fe2000000005f */
[----:B------:R-:W-:-:S02]  /*ba10*/  HADD2 R95, R33.H0_H0, R33.H1_H1 ;  /* 0x30000021215f7230 */ /* 0x000fc40000000800 */
[-C--:B------:R-:W-:Y:S01]  /*ba20*/  HFMA2 R33, R53, R28.reuse, RZ.H0_H0 ;  /* 0x0000001c35217231 */ /* 0x080fe200000400ff */
[-C--:B------:R-:W-:Y:S01]  /*ba30*/  HFMA2.MMA R110, R57, R29.reuse, R34 ;  /* 0x0000001d396e7235 */ /* 0x080fe20000000022 */
[----:B------:R-:W-:Y:S01]  /*ba40*/  HFMA2 R35, R52, R28, RZ.H0_H0 ;  /* 0x0000001c34237231 */ /* 0x000fe200000400ff */
        /* <DEDUP_REMOVED lines=10> */
[----:B--2---:R-:W-:-:S02]  /*baf0*/  HFMA2.MMA R110, R14, R36, R110 ;  /* 0x000000240e6e7235 */ /* 0x004fc4000000006e */
        /* <DEDUP_REMOVED lines=46> */
[-C--:B------:R-:W-:Y:S01]  /*bde0*/  HFMA2 R107, R83, R34.reuse, R107 ;  /* 0x00000022536b7231 */ /* 0x080fe2000000006b */
[----:B------:R-:W-:Y:S01]  /*bdf0*/  HFMA2.MMA R33, R82, R34, R41 ;  /* 0x0000002252217235 */ /* 0x000fe20000000029 */
[----:B------:R-:W-:Y:S01]  /*be00*/  HFMA2 R34, R81, R34, R40 ;  /* 0x0000002251227231 */ /* 0x000fe20000000028 */
[-C--:B------:R-:W-:Y:S01]  /*be10*/  HFMA2.MMA R56, R49, R29.reuse, R56 ;  /* 0x0000001d31387235 */ /* 0x080fe20000000038 */
[----:B------:R-:W1:Y:S01]  /*be20*/  LDS.128 R40, [UR4+0x1a0] ;  /* 0x0001a004ff287984 */ /* 0x000e620008000c00 */
[----:B------:R-:W-:Y:S01]  /*be30*/  HFMA2.MMA R51, R57, R29, R51 ;  /* 0x0000001d39337235 */ /* 0x000fe20000000033 */
[----:B------:R-:W-:-:S03]  /*be40*/  HFMA2 R53, R53, R28, RZ.H0_H0 ;  /* 0x0000001c35357231 */ /* 0x000fc600000400ff */
[-C--:B------:R-:W-:Y:S02]  /*be50*/  HFMA2.MMA R56, R55, R30.reuse, R56 ;  /* 0x0000001e37387235 */ /* 0x080fe40000000038 */
[----:B------:R-:W-:Y:S01]  /*be60*/  HFMA2.MMA R51, R0, R30, R51 ;  /* 0x0000001e00337235 */ /* 0x000fe20000000033 */
[----:B------:R-:W-:-:S03]  /*be70*/  HFMA2 R53, R50, R29, R53 ;  /* 0x0000001d32357231 */ /* 0x000fc60000000035 */
[----:B------:R-:W-:Y:S01]  /*be80*/  HFMA2.MMA R56, R17, R31, R56 ;  /* 0x0000001f11387235 */ /* 0x000fe20000000038 */
[----:B------:R-:W-:Y:S01]  /*be90*/  HFMA2 R53, R11, R30, R53 ;  /* 0x0000001e0b357231 */ /* 0x000fe20000000035 */
[-C--:B------:R-:W-:Y:S02]  /*bea0*/  HFMA2.MMA R32, R85, R35.reuse, R32 ;  /* 0x0000002355207235 */ /* 0x080fe40000000020 */
[----:B------:R-:W-:Y:S02]  /*beb0*/  HFMA2.MMA R33, R87, R35, R33 ;  /* 0x0000002357217235 */ /* 0x000fe40000000021 */
[----:B------:R-:W-:Y:S01]  /*bec0*/  HFMA2.MMA R51, R16, R31, R51 ;  /* 0x0000001f10337235 */ /* 0x000fe20000000033 */
[----:B------:R-:W-:Y:S01]  /*bed0*/  HFMA2 R18, R18, R31, R53 ;  /* 0x0000001f12127231 */ /* 0x000fe20000000035 */
[----:B0-----:R-:W-:Y:S01]  /*bee0*/  HFMA2.MMA R56, R12, R36, R56 ;  /* 0x000000240c387235 */ /* 0x001fe20000000038 */
[----:B------:R-:W-:-:S03]  /*bef0*/  HFMA2 R34, R88, R35, R34 ;  /* 0x0000002358227231 */ /* 0x000fc60000000022 */
[----:B------:R-:W-:Y:S01]  /*bf00*/  HFMA2.MMA R51, R14, R36, R51 ;  /* 0x000000240e337235 */ /* 0x000fe20000000033 */
[----:B------:R-:W-:Y:S01]  /*bf10*/  HFMA2 R11, R19, R36, R18 ;  /* 0x00000024130b7231 */ /* 0x000fe20000000012 */
[-C--:B------:R-:W-:Y:S01]  /*bf20*/  HFMA2.MMA R19, R23, R37.reuse, R56 ;  /* 0x0000002517137235 */ /* 0x080fe20000000038 */
[----:B------:R-:W-:Y:S02]  /*bf30*/  HFMA2 R110, R86, R35, R107 ;  /* 0x00000023566e7231 */ /* 0x000fe4000000006b */
[----:B------:R-:W-:Y:S02]  /*bf40*/  HADD2 R107, R32.H0_H0, R32.H1_H1 ;  /* 0x30000020206b7230 */ /* 0x000fe40000000800 */
[----:B------:R-:W-:Y:S02]  /*bf50*/  HADD2 R111, R33.H0_H0, R33.H1_H1 ;  /* 0x30000021216f7230 */ /* 0x000fe40000000800 */
[----:B------:R-:W-:Y:S01]  /*bf60*/  HADD2 R112, R34.H0_H0, R34.H1_H1 ;  /* 0x3000002222707230 */ /* 0x000fe20000000800 */
[----:B------:R-:W-:Y:S01]  /*bf70*/  HFMA2.MMA R51, R21, R37, R51 ;  /* 0x0000002515337235 */ /* 0x000fe20000000033 */
[----:B------:R-:W0:Y:S01]  /*bf80*/  LDS.128 R32, [UR4+0x1b0] ;  /* 0x0001b004ff207984 */ /* 0x000e220008000c00 */
[----:B------:R-:W-:Y:S01]  /*bf90*/  HFMA2 R28, R52, R28, RZ.H0_H0 ;  /* 0x0000001c341c7231 */ /* 0x000fe200000400ff */
[----:B------:R-:W-:-:S03]  /*bfa0*/  HFMA2.MMA R19, R45, R38, R19 ;  /* 0x000000262d137235 */ /* 0x000fc60000000013 */
        /* <DEDUP_REMOVED lines=67> */
[----:B------:R-:W-:Y:S01]  /*c3e0*/  HFMA2.MMA R3, R42, R96, R3 ;  /* 0x000000602a037235 */ /* 0x000fe20000000003 */
[-C--:B------:R-:W-:Y:S02]  /*c3f0*/  HFMA2 R8, R91, R93.reuse, R8 ;  /* 0x0000005d5b087231 */ /* 0x080fe40000000008 */
[-C--:B------:R-:W-:Y:S02]  /*c400*/  HFMA2 R6, R105, R93.reuse, R6 ;  /* 0x0000005d69067231 */ /* 0x080fe40000000006 */
[-C--:B------:R-:W-:Y:S02]  /*c410*/  HFMA2 R4, R111, R93.reuse, R4 ;  /* 0x0000005d6f047231 */ /* 0x080fe40000000004 */
[----:B------:R-:W-:Y:S01]  /*c420*/  HFMA2 R2, R41, R93, R2 ;  /* 0x0000005d29027231 */ /* 0x000fe20000000002 */
[----:B------:R-:W-:Y:S05]  /*c430*/  @!P0 BRA P1, `(.L_x_3287) ;  /* 0xffffdba000008947 */ /* 0x000fea000083ffff */
.L_x_3286:
[----:B------:R-:W-:-:S04]  /*c440*/  ISETP.GE.AND P0, PT, R101, R102, PT ;  /* 0x000000666500720c */ /* 0x000fc80003f06270 */
[----:B------:R-:W-:-:S13]  /*c450*/  ISETP.GE.OR P0, PT, R101, c[0x0][0x1b4], P0 ;  /* 0x00006d0065007a0c */ /* 0x000fda0000706670 */
[----:B------:R-:W-:Y:S05]  /*c460*/  @P0 BRA `(.L_x_3288) ;  /* 0x00004d4000000947 */ /* 0x000fea0003800000 */
.L_x_3289:
[C---:B------:R-:W-:Y:S01]  /*c470*/  ISETP.NE.AND P0, PT, R101.reuse, R98, PT ;  /* 0x000000626500720c */ /* 0x040fe20003f05270 */
[----:B------:R0:W2:Y:S04]  /*c480*/  LDG.E.128.CONSTANT R20, [R108.64] ;  /* 0x000000066c147981 */ /* 0x0000a8000c1e9d00 */
[----:B------:R-:W1:Y:S08]  /*c490*/  LDS.64 R34, [UR4+0x80] ;  /* 0x00008004ff227984 */ /* 0x000e700008000a00 */
[----:B------:R-:W-:Y:S01]  /*c4a0*/  @!P0 LEA R12, R101, 0x1, 0x1 ;  /* 0x00000001650c8811 */ /* 0x000fe200078e08ff */
[----:B------:R-:W-:-:S04]  /*c4b0*/  @!P0 IMAD.MOV.U32 R13, RZ, RZ, 0x2 ;  /* 0x00000002ff0d8424 */ /* 0x000fc800078e00ff */
[----:B------:R-:W-:-:S06]  /*c4c0*/  @!P0 IMAD.WIDE R12, R12, R13, c[0x0][0x198] ;  /* 0x000066000c0c8625 */ /* 0x000fcc00078e020d */
[----:B------:R-:W3:Y:S01]  /*c4d0*/  @!P0 LDG.E.U16.CONSTANT R12, [R12.64] ;  /* 0x000000060c0c8981 */ /* 0x000ee2000c1e9500 */
[----:B------:R-:W-:-:S05]  /*c4e0*/  @!P0 IADD3 R99, R99, 0x1, RZ ;  /* 0x0000000163638810 */ /* 0x000fca0007ffe0ff */
[----:B------:R-:W-:-:S06]  /*c4f0*/  @!P0 IMAD R10, R99, 0x8, R104 ;  /* 0x00000008630a8824 */ /* 0x000fcc00078e0268 */
[----:B------:R-:W4:Y:S01]  /*c500*/  @!P0 LDL.64 R10, [R10] ;  /* 0x000000000a0a8983 */ /* 0x000f220000100a00 */
[----:B------:R-:W-:-:S04]  /*c510*/  IMAD.MOV.U32 R17, RZ, RZ, 0x4 ;  /* 0x00000004ff117424 */ /* 0x000fc800078e00ff */
[----:B0-----:R-:W-:Y:S01]  /*c520*/  IMAD.WIDE R108, R17, c[0x0][0x18c], R108 ;  /* 0x00006300116c7a25 */ /* 0x001fe200078e026c */
[--C-:B-1----:R-:W-:Y:S02]  /*c530*/  HADD2.F32 R46, -RZ, R34.reuse.H0_H0 ;  /* 0x20000022ff2e7230 */ /* 0x102fe40000004100 */
[----:B------:R-:W-:Y:S02]  /*c540*/  HADD2.F32 R45, -RZ, R34.H1_H1 ;  /* 0x30000022ff2d7230 */ /* 0x000fe40000004100 */
[--C-:B------:R-:W-:Y:S02]  /*c550*/  HADD2.F32 R34, -RZ, R35.reuse.H0_H0 ;  /* 0x20000023ff227230 */ /* 0x100fe40000004100 */
[----:B------:R-:W-:Y:S01]  /*c560*/  HADD2.F32 R48, -RZ, R35.H1_H1 ;  /* 0x30000023ff307230 */ /* 0x000fe20000004100 */
[----:B------:R-:W-:Y:S02]  /*c570*/  IMAD.MOV.U32 R0, RZ, RZ, 0x2c00 ;  /* 0x00002c00ff007424 */ /* 0x000fe400078e00ff */
[----:B---3--:R-:W-:-:S02]  /*c580*/  @!P0 IMAD.IADD R98, R12, 0x1, R101 ;  /* 0x000000010c628824 */ /* 0x008fc400078e0265 */
[----:B------:R-:W3:Y:S01]  /*c590*/  LDG.E.128.CONSTANT R12, [R108.64] ;  /* 0x000000066c0c7981 */ /* 0x000ee2000c1e9d00 */
[C---:B--2---:R-:W-:Y:S02]  /*c5a0*/  LOP3.LUT R18, R20.reuse, 0xf000f, RZ, 0xc0, !PT ;  /* 0x000f000f14127812 */ /* 0x044fe400078ec0ff */
[----:B------:R-:W-:Y:S02]  /*c5b0*/  LOP3.LUT R27, R20, 0xf000f0, RZ, 0xc0, !PT ;  /* 0x00f000f0141b7812 */ /* 0x000fe400078ec0ff */
[----:B------:R-:W-:Y:S02]  /*c5c0*/  SHF.R.U32.HI R16, RZ, 0x8, R20 ;  /* 0x00000008ff107819 */ /* 0x000fe40000011614 */
[----:B------:R-:W-:Y:S02]  /*c5d0*/  LOP3.LUT R19, R21, 0xf000f, RZ, 0xc0, !PT ;  /* 0x000f000f15137812 */ /* 0x000fe400078ec0ff */
[----:B------:R-:W-:Y:S02]  /*c5e0*/  LOP3.LUT R20, R22, 0xf000f, RZ, 0xc0, !PT ;  /* 0x000f000f16147812 */ /* 0x000fe400078ec0ff */
[----:B------:R-:W-:-:S02]  /*c5f0*/  LOP3.LUT R18, R18, 0x64006400, RZ, 0xfc, !PT ;  /* 0x6400640012127812 */ /* 0x000fc400078efcff */
[----:B------:R-:W-:Y:S02]  /*c600*/  LOP3.LUT R29, R22, 0xf000f0, RZ, 0xc0, !PT ;  /* 0x00f000f0161d7812 */ /* 0x000fe400078ec0ff */
[----:B------:R-:W-:Y:S02]  /*c610*/  SHF.R.U32.HI R26, RZ, 0x8, R22 ;  /* 0x00000008ff1a7819 */ /* 0x000fe40000011616 */
[----:B------:R-:W-:Y:S02]  /*c620*/  LOP3.LUT R28, R21, 0xf000f0, RZ, 0xc0, !PT ;  /* 0x00f000f0151c7812 */ /* 0x000fe400078ec0ff */
[----:B------:R-:W-:Y:S02]  /*c630*/  SHF.R.U32.HI R25, RZ, 0x8, R21 ;  /* 0x00000008ff197819 */ /* 0x000fe40000011615 */
[----:B------:R-:W-:Y:S01]  /*c640*/  LOP3.LUT R22, R20, 0x64006400, RZ, 0xfc, !PT ;  /* 0x6400640014167812 */ /* 0x000fe200078efcff */
[----:B------:R-:W-:Y:S01]  /*c650*/  HADD2 R20, R18, -1032, -1032 ;  /* 0xe408e40812147430 */ /* 0x000fe20000000000 */
[----:B------:R-:W-:-:S02]  /*c660*/  LOP3.LUT R21, R19, 0x64006400, RZ, 0xfc, !PT ;  /* 0x6400640013157812 */ /* 0x000fc400078efcff */
[----:B------:R-:W0:Y:S01]  /*c670*/  LDS.64 R18, [UR4] ;  /* 0x00000004ff127984 */ /* 0x000e220008000a00 */
[----:B------:R-:W-:Y:S01]  /*c680*/  LOP3.LUT R30, R23, 0xf000f, RZ, 0xc0, !PT ;  /* 0x000f000f171e7812 */ /* 0x000fe200078ec0ff */
[----:B------:R-:W-:-:S03]  /*c690*/  HADD2 R22, R22, -1032, -1032 ;  /* 0xe408e40816167430 */ /* 0x000fc60000000000 */
[----:B------:R-:W-:Y:S01]  /*c6a0*/  LOP3.LUT R30, R30, 0x64006400, RZ, 0xfc, !PT ;  /* 0x640064001e1e7812 */ /* 0x000fe200078efcff */
[----:B------:R-:W-:Y:S01]  /*c6b0*/  HADD2 R21, R21, -1032, -1032 ;  /* 0xe408e40815157430 */ /* 0x000fe20000000000 */
[----:B------:R-:W-:Y:S01]  /*c6c0*/  LOP3.LUT R33, R23, 0xf000f0, RZ, 0xc0, !PT ;  /* 0x00f000f017217812 */ /* 0x000fe200078ec0ff */
[--C-:B------:R-:W-:Y:S01]  /*c6d0*/  HADD2.F32 R36, -RZ, R22.reuse.H0_H0 ;  /* 0x20000016ff247230 */ /* 0x100fe20000004100 */
[----:B------:R-:W-:Y:S01]  /*c6e0*/  SHF.R.U32.HI R24, RZ, 0x8, R23 ;  /* 0x00000008ff187819 */ /* 0x000fe20000011617 */
[----:B------:R-:W-:Y:S02]  /*c6f0*/  HADD2.F32 R38, -RZ, R22.H1_H1 ;  /* 0x30000016ff267230 */ /* 0x000fe40000004100 */
[----:B------:R-:W-:Y:S01]  /*c700*/  HADD2 R30, R30, -1032, -1032 ;  /* 0xe408e4081e1e7430 */ /* 0x000fe20000000000 */
[----:B------:R-:W1:Y:S01]  /*c710*/  LDS.64 R22, [UR4+0x100] ;  /* 0x00010004ff167984 */ /* 0x000e620008000a00 */
[--C-:B------:R-:W-:Y:S01]  /*c720*/  HADD2.F32 R35, -RZ, R21.reuse.H0_H0 ;  /* 0x20000015ff237230 */ /* 0x100fe20000004100 */
[----:B------:R-:W-:Y:S01]  /*c730*/  LOP3.LUT R27, R27, 0x64006400, RZ, 0xfc, !PT ;  /* 0x640064001b1b7812 */ /* 0x000fe200078efcff */
[----:B------:R-:W-:Y:S01]  /*c740*/  HADD2.F32 R37, -RZ, R21.H1_H1 ;  /* 0x30000015ff257230 */ /* 0x000fe20000004100 */
[----:B------:R-:W-:Y:S01]  /*c750*/  LOP3.LUT R21, R28, 0x64006400, RZ, 0xfc, !PT ;  /* 0x640064001c157812 */ /* 0x000fe200078efcff */
[----:B------:R-:W-:Y:S01]  /*c760*/  HADD2.F32 R31, -RZ, R20.H0_H0 ;  /* 0x20000014ff1f7230 */ /* 0x000fe20000004100 */
[----:B------:R-:W-:-:S02]  /*c770*/  LOP3.LUT R29, R29, 0x64006400, RZ, 0xfc, !PT ;  /* 0x640064001d1d7812 */ /* 0x000fc400078efcff */
[----:B------:R-:W-:Y:S01]  /*c780*/  LOP3.LUT R33, R33, 0x64006400, RZ, 0xfc, !PT ;  /* 0x6400640021217812 */ /* 0x000fe200078efcff */
[----:B------:R-:W-:Y:S01]  /*c790*/  HADD2.F32 R39, -RZ, R30.H0_H0 ;  /* 0x2000001eff277230 */ /* 0x000fe20000004100 */
[-C--:B------:R-:W-:Y:S01]  /*c7a0*/  FFMA.FTZ R28, R35, R46.reuse, RZ ;  /* 0x0000002e231c7223 */ /* 0x080fe200000100ff */
[----:B------:R-:W-:Y:S01]  /*c7b0*/  HADD2.F32 R32, -RZ, R20.H1_H1 ;  /* 0x30000014ff207230 */ /* 0x000fe20000004100 */
[-C--:B------:R-:W-:Y:S01]  /*c7c0*/  FFMA.FTZ R20, R31, R46.reuse, RZ ;  /* 0x0000002e1f147223 */ /* 0x080fe200000100ff */
[----:B------:R-:W-:Y:S01]  /*c7d0*/  HADD2.F32 R40, -RZ, R30.H1_H1 ;  /* 0x3000001eff287230 */ /* 0x000fe20000004100 */
[----:B------:R-:W-:Y:S01]  /*c7e0*/  FFMA.FTZ R30, R36, R46, RZ ;  /* 0x0000002e241e7223 */ /* 0x000fe200000100ff */
[-C--:B------:R-:W-:Y:S02]  /*c7f0*/  HFMA2 R27, R27, R0.reuse.H0_H0, -72, -72 ;  /* 0xd480d4801b1b7431 */ /* 0x080fe40000040000 */
[-C--:B------:R-:W-:Y:S02]  /*c800*/  HFMA2 R21, R21, R0.reuse.H0_H0, -72, -72 ;  /* 0xd480d48015157431 */ /* 0x080fe40000040000 */
[----:B------:R-:W-:-:S02]  /*c810*/  HFMA2 R29, R29, R0.H0_H0, -72, -72 ;  /* 0xd480d4801d1d7431 */ /* 0x000fc40000040000 */
[----:B------:R-:W-:Y:S01]  /*c820*/  HFMA2 R33, R33, R0.H0_H0, -72, -72 ;  /* 0xd480d48021217431 */ /* 0x000fe20000040000 */
        /* <DEDUP_REMOVED lines=9> */
[----:B------:R-:W-:-:S02]  /*c8c0*/  HADD2.F32 R51, -RZ, R21.H1_H1 ;  /* 0x30000015ff337230 */ /* 0x000fc40000004100 */
[----:B------:R-:W2:Y:S01]  /*c8d0*/  LDS.64 R20, [UR4+0x180] ;  /* 0x00018004ff147984 */ /* 0x000ea20008000a00 */
[-C--:B------:R-:W-:Y:S02]  /*c8e0*/  FFMA.FTZ R47, R44, R34.reuse, R47 ;  /* 0x000000222c2f7223 */ /* 0x080fe4000001002f */
[-C--:B------:R-:W-:Y:S02]  /*c8f0*/  FFMA.FTZ R30, R43, R34.reuse, R28 ;  /* 0x000000222b1e7223 */ /* 0x080fe4000001001c */
[-C--:B------:R-:W-:Y:S02]  /*c900*/  FFMA.FTZ R45, R42, R34.reuse, R49 ;  /* 0x000000222a2d7223 */ /* 0x080fe40000010031 */
[----:B------:R-:W-:Y:S01]  /*c910*/  FFMA.FTZ R46, R41, R34, R46 ;  /* 0x00000022292e7223 */ /* 0x000fe2000001002e */
[----:B0-----:R-:W-:Y:S02]  /*c920*/  HADD2.F32 R34, -RZ, R18.H0_H0 ;  /* 0x20000012ff227230 */ /* 0x001fe40000004100 */
[----:B------:R-:W-:-:S02]  /*c930*/  HADD2.F32 R52, -RZ, R27.H1_H1 ;  /* 0x3000001bff347230 */ /* 0x000fc40000004100 */
[----:B------:R-:W-:Y:S02]  /*c940*/  HADD2.F32 R50, -RZ, R29.H1_H1 ;  /* 0x3000001dff327230 */ /* 0x000fe40000004100 */
[----:B------:R-:W-:Y:S02]  /*c950*/  HADD2.F32 R49, -RZ, R33.H1_H1 ;  /* 0x30000021ff317230 */ /* 0x000fe40000004100 */
[----:B------:R-:W-:Y:S01]  /*c960*/  HADD2.F32 R33, -RZ, R18.H1_H1 ;  /* 0x30000012ff217230 */ /* 0x000fe20000004100 */
[----:B------:R-:W-:Y:S02]  /*c970*/  FFMA.FTZ R18, R31, R34, RZ ;  /* 0x000000221f127223 */ /* 0x000fe400000100ff */
[-C--:B------:R-:W-:Y:S02]  /*c980*/  FFMA.FTZ R27, R51, R48.reuse, R30 ;  /* 0x00000030331b7223 */ /* 0x080fe4000001001e */
[-C--:B------:R-:W-:Y:S02]  /*c990*/  FFMA.FTZ R28, R52, R48.reuse, R47 ;  /* 0x00000030341c7223 */ /* 0x080fe4000001002f */
[----:B------:R-:W-:-:S02]  /*c9a0*/  FFMA.FTZ R30, R50, R48, R45 ;  /* 0x00000030321e7223 */ /* 0x000fc4000001002d */
[----:B------:R-:W-:Y:S01]  /*c9b0*/  FFMA.FTZ R29, R49, R48, R46 ;  /* 0x00000030311d7223 */ /* 0x000fe2000001002e */
[--C-:B------:R-:W-:Y:S01]  /*c9c0*/  HADD2.F32 R46, -RZ, R19.reuse.H0_H0 ;  /* 0x20000013ff2e7230 */ /* 0x100fe20000004100 */
[C---:B------:R-:W-:Y:S01]  /*c9d0*/  FFMA.FTZ R54, R34.reuse, R35, RZ ;  /* 0x0000002322367223 */ /* 0x040fe200000100ff */
[----:B------:R-:W-:Y:S01]  /*c9e0*/  HADD2.F32 R48, -RZ, R19.H1_H1 ;  /* 0x30000013ff307230 */ /* 0x000fe20000004100 */
[C---:B------:R-:W-:Y:S02]  /*c9f0*/  FFMA.FTZ R45, R34.reuse, R36, RZ ;  /* 0x00000024222d7223 */ /* 0x040fe400000100ff */
[----:B------:R-:W-:Y:S02]  /*ca00*/  FFMA.FTZ R34, R34, R39, RZ ;  /* 0x0000002722227223 */ /* 0x000fe400000100ff */
[----:B------:R-:W-:Y:S02]  /*ca10*/  FFMA.FTZ R19, R32, R33, R18 ;  /* 0x0000002120137223 */ /* 0x000fe40000010012 */
[----:B------:R-:W-:-:S02]  /*ca20*/  FFMA.FTZ R54, R33, R37, R54 ;  /* 0x0000002521367223 */ /* 0x000fc40000010036 */
[C---:B------:R-:W-:Y:S02]  /*ca30*/  FFMA.FTZ R45, R33.reuse, R38, R45 ;  /* 0x00000026212d7223 */ /* 0x040fe4000001002d */
[----:B------:R-:W-:Y:S02]  /*ca40*/  FFMA.FTZ R34, R33, R40, R34 ;  /* 0x0000002821227223 */ /* 0x000fe40000010022 */
[----:B------:R-:W-:Y:S02]  /*ca50*/  FFMA.FTZ R19, R44, R46, R19 ;  /* 0x0000002e2c137223 */ /* 0x000fe40000010013 */
[C---:B------:R-:W-:Y:S02]  /*ca60*/  FFMA.FTZ R54, R46.reuse, R43, R54 ;  /* 0x0000002b2e367223 */ /* 0x040fe40000010036 */
[C---:B------:R-:W-:Y:S02]  /*ca70*/  FFMA.FTZ R45, R46.reuse, R42, R45 ;  /* 0x0000002a2e2d7223 */ /* 0x040fe4000001002d */
[----:B------:R-:W-:-:S02]  /*ca80*/  FFMA.FTZ R34, R46, R41, R34 ;  /* 0x000000292e227223 */ /* 0x000fc40000010022 */
[----:B------:R-:W-:Y:S02]  /*ca90*/  FFMA.FTZ R47, R52, R48, R19 ;  /* 0x00000030342f7223 */ /* 0x000fe40000010013 */
[----:B------:R-:W0:Y:S01]  /*caa0*/  LDS.64 R18, [UR4+0x8] ;  /* 0x00000804ff127984 */ /* 0x000e220008000a00 */
[C---:B------:R-:W-:Y:S02]  /*cab0*/  FFMA.FTZ R46, R48.reuse, R51, R54 ;  /* 0x00000033302e7223 */ /* 0x040fe40000010036 */
[C---:B------:R-:W-:Y:S02]  /*cac0*/  FFMA.FTZ R45, R48.reuse, R50, R45 ;  /* 0x00000032302d7223 */ /* 0x040fe4000001002d */
[----:B------:R-:W-:Y:S01]  /*cad0*/  FFMA.FTZ R48, R48, R49, R34 ;  /* 0x0000003130307223 */ /* 0x000fe20000010022 */
[--C-:B-1----:R-:W-:Y:S02]  /*cae0*/  HADD2.F32 R34, -RZ, R22.reuse.H0_H0 ;  /* 0x20000016ff227230 */ /* 0x102fe40000004100 */
        /* <DEDUP_REMOVED lines=25> */
[-C--:B------:R-:W-:Y:S02]  /*cc80*/  FFMA.FTZ R39, R40, R53.reuse, R39 ;  /* 0x0000003528277223 */ /* 0x080fe40000010027 */
[----:B------:R-:W-:Y:S02]  /*cc90*/  FFMA.FTZ R31, R31, R54, RZ ;  /* 0x000000361f1f7223 */ /* 0x000fe400000100ff */
[-C--:B------:R-:W-:Y:S01]  /*cca0*/  FFMA.FTZ R35, R38, R53.reuse, R36 ;  /* 0x0000003526237223 */ /* 0x080fe20000010024 */
[----:B------:R-:W-:Y:S01]  /*ccb0*/  LOP3.LUT R38, R25, 0xf000f, RZ, 0xc0, !PT ;  /* 0x000f000f19267812 */ /* 0x000fe200078ec0ff */
[-C--:B------:R-:W-:Y:S01]  /*ccc0*/  FFMA.FTZ R56, R37, R53.reuse, R56 ;  /* 0x0000003525387223 */ /* 0x080fe20000010038 */
[----:B------:R-:W-:Y:S01]  /*ccd0*/  LOP3.LUT R37, R16, 0xf000f, RZ, 0xc0, !PT ;  /* 0x000f000f10257812 */ /* 0x000fe200078ec0ff */
[-C--:B------:R-:W-:Y:S01]  /*cce0*/  FFMA.FTZ R36, R41, R20.reuse, R39 ;  /* 0x0000001429247223 */ /* 0x080fe20000010027 */
[----:B------:R-:W-:Y:S02]  /*ccf0*/  LOP3.LUT R39, R26, 0xf000f, RZ, 0xc0, !PT ;  /* 0x000f000f1a277812 */ /* 0x000fe400078ec0ff */
[----:B------:R-:W-:Y:S01]  /*cd00*/  LOP3.LUT R40, R24, 0xf000f, RZ, 0xc0, !PT ;  /* 0x000f000f18287812 */ /* 0x000fe200078ec0ff */
[----:B------:R-:W-:Y:S01]  /*cd10*/  HADD2.F32 R21, -RZ, R21.H1_H1 ;  /* 0x30000015ff157230 */ /* 0x000fe20000004100 */
[----:B------:R-:W-:Y:S01]  /*cd20*/  FFMA.FTZ R31, R32, R53, R31 ;  /* 0x00000035201f7223 */ /* 0x000fe2000001001f */
[----:B------:R-:W-:Y:S01]  /*cd30*/  LOP3.LUT R37, R37, 0x64006400, RZ, 0xfc, !PT ;  /* 0x6400640025257812 */ /* 0x000fe200078efcff */
[----:B------:R-:W-:Y:S01]  /*cd40*/  FFMA.FTZ R35, R42, R20, R35 ;  /* 0x000000142a237223 */ /* 0x000fe20000010023 */
[----:B------:R-:W-:-:S02]  /*cd50*/  LOP3.LUT R38, R38, 0x64006400, RZ, 0xfc, !PT ;  /* 0x6400640026267812 */ /* 0x000fc400078efcff */
[----:B------:R-:W-:Y:S02]  /*cd60*/  LOP3.LUT R39, R39, 0x64006400, RZ, 0xfc, !PT ;  /* 0x6400640027277812 */ /* 0x000fe400078efcff */
[----:B------:R-:W-:Y:S01]  /*cd70*/  LOP3.LUT R40, R40, 0x64006400, RZ, 0xfc, !PT ;  /* 0x6400640028287812 */ /* 0x000fe200078efcff */
[-C--:B------:R-:W-:Y:S02]  /*cd80*/  FFMA.FTZ R31, R44, R20.reuse, R31 ;  /* 0x000000142c1f7223 */ /* 0x080fe4000001001f */
[----:B------:R-:W-:Y:S01]  /*cd90*/  FFMA.FTZ R32, R43, R20, R56 ;  /* 0x000000142b207223 */ /* 0x000fe20000010038 */
[--C-:B0-----:R-:W-:Y:S01]  /*cda0*/  HADD2.F32 R41, -RZ, R18.reuse.H0_H0 ;  /* 0x20000012ff297230 */ /* 0x101fe20000004100 */
[-C--:B------:R-:W-:Y:S01]  /*cdb0*/  FFMA.FTZ R35, R50, R21.reuse, R35 ;  /* 0x0000001532237223 */ /* 0x080fe20000010023 */
[----:B------:R-:W-:Y:S01]  /*cdc0*/  HADD2.F32 R50, -RZ, R18.H1_H1 ;  /* 0x30000012ff327230 */ /* 0x000fe20000004100 */
[-C--:B------:R-:W-:Y:S01]  /*cdd0*/  FFMA.FTZ R31, R52, R21.reuse, R31 ;  /* 0x00000015341f7223 */ /* 0x080fe2000001001f */
[----:B------:R-:W-:Y:S01]  /*cde0*/  HADD2 R18, R37, -1032, -1032 ;  /* 0xe408e40825127430 */ /* 0x000fe20000000000 */
[-C--:B------:R-:W-:Y:S01]  /*cdf0*/  FFMA.FTZ R32, R51, R21.reuse, R32 ;  /* 0x0000001533207223 */ /* 0x080fe20000010020 */
[----:B------:R-:W-:Y:S01]  /*ce00*/  HADD2 R42, R38, -1032, -1032 ;  /* 0xe408e408262a7430 */ /* 0x000fe20000000000 */
[----:B------:R-:W-:Y:S01]  /*ce10*/  FFMA.FTZ R36, R49, R21, R36 ;  /* 0x0000001531247223 */ /* 0x000fe20000010024 */
[----:B------:R-:W-:Y:S01]  /*ce20*/  HADD2 R43, R39, -1032, -1032 ;  /* 0xe408e408272b7430 */ /* 0x000fe20000000000 */
[----:B------:R-:W0:Y:S01]  /*ce30*/  LDS.64 R20, [UR4+0x88] ;  /* 0x00008804ff147984 */ /* 0x000e220008000a00 */
[----:B------:R-:W-:Y:S01]  /*ce40*/  HADD2 R44, R40, -1032, -1032 ;  /* 0xe408e408282c7430 */ /* 0x000fe20000000000 */
[----:B------:R-:W-:Y:S01]  /*ce50*/  LOP3.LUT R16, R16, 0xf000f0, RZ, 0xc0, !PT ;  /* 0x00f000f010107812 */ /* 0x000fe200078ec0ff */
[----:B------:R-:W-:-:S02]  /*ce60*/  HADD2.F32 R53, -RZ, R19.H0_H0 ;  /* 0x20000013ff357230 */ /* 0x000fc40000004100 */
[----:B------:R-:W-:Y:S02]  /*ce70*/  HADD2.F32 R38, -RZ, R18.H0_H0 ;  /* 0x20000012ff267230 */ /* 0x000fe40000004100 */
[----:B------:R-:W-:Y:S02]  /*ce80*/  HADD2.F32 R39, -RZ, R42.H0_H0 ;  /* 0x2000002aff277230 */ /* 0x000fe40000004100 */
[----:B------:R-:W-:Y:S02]  /*ce90*/  HADD2.F32 R40, -RZ, R43.H0_H0 ;  /* 0x2000002bff287230 */ /* 0x000fe40000004100 */
[----:B------:R-:W-:Y:S02]  /*cea0*/  HADD2.F32 R37, -RZ, R44.H0_H0 ;  /* 0x2000002cff257230 */ /* 0x000fe40000004100 */
[----:B------:R-:W-:Y:S01]  /*ceb0*/  HADD2.F32 R54, -RZ, R19.H1_H1 ;  /* 0x30000013ff367230 */ /* 0x000fe20000004100 */
[----:B------:R-:W-:Y:S01]  /*cec0*/  LOP3.LUT R19, R16, 0x64006400, RZ, 0xfc, !PT ;  /* 0x6400640010137812 */ /* 0x000fe200078efcff */
[----:B------:R-:W-:-:S02]  /*ced0*/  FFMA.FTZ R52, R38, R41, R47 ;  /* 0x0000002926347223 */ /* 0x000fc4000001002f */
[C---:B------:R-:W-:Y:S02]  /*cee0*/  FFMA.FTZ R55, R41.reuse, R39, R46 ;  /* 0x0000002729377223 */ /* 0x040fe4000001002e */
[C---:B------:R-:W-:Y:S01]  /*cef0*/  FFMA.FTZ R56, R41.reuse, R40, R45 ;  /* 0x0000002829387223 */ /* 0x040fe2000001002d */
[----:B------:R-:W-:Y:S01]  /*cf00*/  HFMA2 R16, R19, R0.H0_H0, -72, -72 ;  /* 0xd480d48013107431 */ /* 0x000fe20000040000 */
[----:B------:R-:W-:Y:S01]  /*cf10*/  FFMA.FTZ R57, R41, R37, R48 ;  /* 0x0000002529397223 */ /* 0x000fe20000010030 */
[----:B------:R-:W-:Y:S02]  /*cf20*/  HADD2.F32 R41, -RZ, R18.H1_H1 ;  /* 0x30000012ff297230 */ /* 0x000fe40000004100 */
[----:B------:R-:W1:Y:S01]  /*cf30*/  LDS.64 R18, [UR4+0x108] ;  /* 0x00010804ff127984 */ /* 0x000e620008000a00 */
[----:B------:R-:W-:Y:S02]  /*cf40*/  LOP3.LUT R25, R25, 0xf000f0, RZ, 0xc0, !PT ;  /* 0x00f000f019197812 */ /* 0x000fe400078ec0ff */
[----:B------:R-:W-:-:S02]  /*cf50*/  LOP3.LUT R26, R26, 0xf000f0, RZ, 0xc0, !PT ;  /* 0x00f000f01a1a7812 */ /* 0x000fc400078ec0ff */
[----:B------:R-:W-:Y:S02]  /*cf60*/  LOP3.LUT R24, R24, 0xf000f0, RZ, 0xc0, !PT ;  /* 0x00f000f018187812 */ /* 0x000fe400078ec0ff */
[----:B------:R-:W-:Y:S02]  /*cf70*/  LOP3.LUT R45, R25, 0x64006400, RZ, 0xfc, !PT ;  /* 0x64006400192d7812 */ /* 0x000fe400078efcff */
[----:B------:R-:W-:Y:S02]  /*cf80*/  LOP3.LUT R47, R26, 0x64006400, RZ, 0xfc, !PT ;  /* 0x640064001a2f7812 */ /* 0x000fe400078efcff */
[----:B------:R-:W-:Y:S01]  /*cf90*/  LOP3.LUT R49, R24, 0x64006400, RZ, 0xfc, !PT ;  /* 0x6400640018317812 */ /* 0x000fe200078efcff */
[-C--:B------:R-:W-:Y:S02]  /*cfa0*/  HFMA2 R24, R45, R0.reuse.H0_H0, -72, -72 ;  /* 0xd480d4802d187431 */ /* 0x080fe40000040000 */
[----:B------:R-:W-:Y:S02]  /*cfb0*/  HFMA2 R47, R47, R0.H0_H0, -72, -72 ;  /* 0xd480d4802f2f7431 */ /* 0x000fe40000040000 */
[----:B------:R-:W-:-:S02]  /*cfc0*/  HADD2.F32 R42, -RZ, R42.H1_H1 ;  /* 0x3000002aff2a7230 */ /* 0x000fc40000004100 */
        /* <DEDUP_REMOVED lines=13> */
[C---:B------:R-:W-:Y:S02]  /*d0a0*/  FFMA.FTZ R57, R53.reuse, R44, R56 ;  /* 0x0000002c35397223 */ /* 0x040fe40000010038 */
[----:B------:R-:W-:Y:S01]  /*d0b0*/  FFMA.FTZ R53, R53, R26, R50 ;  /* 0x0000001a35357223 */ /* 0x000fe20000010032 */
[----:B------:R-:W-:Y:S02]  /*d0c0*/  HADD2.F32 R50, -RZ, R16.H1_H1 ;  /* 0x30000010ff327230 */ /* 0x000fe40000004100 */
[----:B0-----:R-:W-:Y:S02]  /*d0d0*/  HADD2.F32 R16, -RZ, R20.H0_H0 ;  /* 0x20000014ff107230 */ /* 0x001fe40000004100 */
[----:B------:R-:W-:Y:S02]  /*d0e0*/  HADD2.F32 R48, -RZ, R47.H1_H1 ;  /* 0x3000002fff307230 */ /* 0x000fe40000004100 */
[----:B------:R-:W-:Y:S01]  /*d0f0*/  HADD2.F32 R49, -RZ, R24.H1_H1 ;  /* 0x30000018ff317230 */ /* 0x000fe20000004100 */
[-C--:B------:R-:W-:Y:S01]  /*d100*/  FFMA.FTZ R30, R40, R16.reuse, R30 ;  /* 0x00000010281e7223 */ /* 0x080fe2000001001e */
[----:B------:R-:W-:Y:S01]  /*d110*/  HADD2.F32 R20, -RZ, R20.H1_H1 ;  /* 0x30000014ff147230 */ /* 0x000fe20000004100 */
[----:B----4-:R-:W-:Y:S01]  /*d120*/  @!P0 PRMT R96, R10, 0x7610, R96 ;  /* 0x000076100a608816 */ /* 0x010fe20000000060 */
[-C--:B------:R-:W-:Y:S01]  /*d130*/  FFMA.FTZ R28, R38, R16.reuse, R28 ;  /* 0x00000010261c7223 */ /* 0x080fe2000001001c */
[----:B------:R-:W-:Y:S01]  /*d140*/  HADD2.F32 R47, -RZ, R51.H1_H1 ;  /* 0x30000033ff2f7230 */ /* 0x000fe20000004100 */
[----:B------:R-:W-:-:S02]  /*d150*/  FFMA.FTZ R27, R39, R16, R27 ;  /* 0x00000010271b7223 */ /* 0x000fc4000001001b */
[----:B------:R-:W-:Y:S01]  /*d160*/  FFMA.FTZ R24, R54, R48, R57 ;  /* 0x0000003036187223 */ /* 0x000fe20000010039 */
[--C-:B------:R-:W-:Y:S01]  /*d170*/  HADD2.F32 R57, -RZ, R21.reuse.H0_H0 ;  /* 0x20000015ff397230 */ /* 0x100fe20000004100 */
[----:B------:R-:W-:Y:S01]  /*d180*/  FFMA.FTZ R29, R37, R16, R29 ;  /* 0x00000010251d7223 */ /* 0x000fe2000001001d */
[----:B------:R-:W-:Y:S01]  /*d190*/  @!P0 PRMT R96, R96, 0x7610, R10 ;  /* 0x0000761060608816 */ /* 0x000fe2000000000a */
[----:B------:R-:W-:Y:S01]  /*d1a0*/  FFMA.FTZ R51, R54, R49, R52 ;  /* 0x0000003136337223 */ /* 0x000fe20000010034 */
[----:B------:R-:W-:Y:S01]  /*d1b0*/  HADD2.F32 R52, -RZ, R21.H1_H1 ;  /* 0x30000015ff347230 */ /* 0x000fe20000004100 */
[-C--:B------:R-:W-:Y:S01]  /*d1c0*/  FFMA.FTZ R30, R43, R20.reuse, R30 ;  /* 0x000000142b1e7223 */ /* 0x080fe2000001001e */
[----:B------:R-:W-:Y:S01]  /*d1d0*/  @!P0 PRMT R93, R11, 0x7610, R93 ;  /* 0x000076100b5d8816 */ /* 0x000fe2000000005d */
[-C--:B------:R-:W-:Y:S01]  /*d1e0*/  FFMA.FTZ R21, R41, R20.reuse, R28 ;  /* 0x0000001429157223 */ /* 0x080fe2000001001c */
[----:B-1----:R-:W-:Y:S01]  /*d1f0*/  HADD2.F32 R10, -RZ, R18.H0_H0 ;  /* 0x20000012ff0a7230 */ /* 0x002fe20000004100 */
[----:B------:R-:W-:-:S02]  /*d200*/  FFMA.FTZ R16, R42, R20, R27 ;  /* 0x000000142a107223 */ /* 0x000fc4000001001b */
[----:B------:R-:W-:Y:S01]  /*d210*/  FFMA.FTZ R20, R25, R20, R29 ;  /* 0x0000001419147223 */ /* 0x000fe2000001001d */
[----:B------:R-:W-:Y:S01]  /*d220*/  @!P0 PRMT R93, R93, 0x7610, R11 ;  /* 0x000076105d5d8816 */ /* 0x000fe2000000000b */
[-C--:B------:R-:W-:Y:S01]  /*d230*/  FFMA.FTZ R29, R44, R57.reuse, R30 ;  /* 0x000000392c1d7223 */ /* 0x080fe2000001001e */
[----:B------:R-:W-:Y:S01]  /*d240*/  HADD2.F32 R18, -RZ, R18.H1_H1 ;  /* 0x30000012ff127230 */ /* 0x000fe20000004100 */
[-C--:B------:R-:W-:Y:S01]  /*d250*/  FFMA.FTZ R16, R45, R57.reuse, R16 ;  /* 0x000000392d107223 */ /* 0x080fe20000010010 */
[--C-:B------:R-:W-:Y:S01]  /*d260*/  HADD2.F32 R11, -RZ, R19.reuse.H0_H0 ;  /* 0x20000013ff0b7230 */ /* 0x100fe20000004100 */
[----:B------:R-:W-:Y:S01]  /*d270*/  FFMA.FTZ R20, R26, R57, R20 ;  /* 0x000000391a147223 */ /* 0x000fe20000010014 */
[----:B------:R-:W-:Y:S01]  /*d280*/  HADD2.F32 R30, -RZ, R19.H1_H1 ;  /* 0x30000013ff1e7230 */ /* 0x000fe20000004100 */
[-C--:B------:R-:W-:Y:S02]  /*d290*/  FFMA.FTZ R33, R38, R10.reuse, R33 ;  /* 0x0000000a26217223 */ /* 0x080fe40000010021 */
[----:B------:R-:W-:-:S02]  /*d2a0*/  FFMA.FTZ R19, R39, R10, R34 ;  /* 0x0000000a27137223 */ /* 0x000fc40000010022 */
[-C--:B------:R-:W-:Y:S02]  /*d2b0*/  FFMA.FTZ R23, R40, R10.reuse, R23 ;  /* 0x0000000a28177223 */ /* 0x080fe40000010017 */
[----:B------:R-:W-:Y:S02]  /*d2c0*/  FFMA.FTZ R22, R37, R10, R22 ;  /* 0x0000000a25167223 */ /* 0x000fe40000010016 */
[----:B------:R-:W-:Y:S02]  /*d2d0*/  FFMA.FTZ R21, R46, R57, R21 ;  /* 0x000000392e157223 */ /* 0x000fe40000010015 */
[-C--:B------:R-:W-:Y:S02]  /*d2e0*/  FFMA.FTZ R28, R48, R52.reuse, R29 ;  /* 0x00000034301c7223 */ /* 0x080fe4000001001d */
[-C--:B------:R-:W-:Y:S01]  /*d2f0*/  FFMA.FTZ R27, R49, R52.reuse, R16 ;  /* 0x00000034311b7223 */ /* 0x080fe20000010010 */
[----:B------:R-:W-:Y:S01]  /*d300*/  HADD2.F32 R16, -RZ, R96.H1_H1 ;  /* 0x30000060ff107230 */ /* 0x000fe20000004100 */
[----:B------:R-:W-:Y:S01]  /*d310*/  FFMA.FTZ R29, R47, R52, R20 ;  /* 0x000000342f1d7223 */ /* 0x000fe20000010014 */
[----:B------:R-:W-:Y:S01]  /*d320*/  HADD2.F32 R20, -RZ, R93.H1_H1 ;  /* 0x3000005dff147230 */ /* 0x000fe20000004100 */
[----:B------:R-:W-:-:S02]  /*d330*/  FFMA.FTZ R33, R41, R18, R33 ;  /* 0x0000001229217223 */ /* 0x000fc40000010021 */
[-C--:B------:R-:W-:Y:S01]  /*d340*/  FFMA.FTZ R10, R42, R18.reuse, R19 ;  /* 0x000000122a0a7223 */ /* 0x080fe20000010013 */
[----:B------:R-:W-:Y:S01]  /*d350*/  HADD2.F32 R19, -RZ, R93.H0_H0 ;  /* 0x2000005dff137230 */ /* 0x000fe20000004100 */
[-C--:B------:R-:W-:Y:S02]  /*d360*/  FFMA.FTZ R23, R43, R18.reuse, R23 ;  /* 0x000000122b177223 */ /* 0x080fe40000010017 */
[----:B------:R-:W-:Y:S01]  /*d370*/  FFMA.FTZ R34, R25, R18, R22 ;  /* 0x0000001219227223 */ /* 0x000fe20000010016 */
[----:B------:R-:W-:Y:S01]  /*d380*/  HADD2.F32 R18, -RZ, R96.H0_H0 ;  /* 0x20000060ff127230 */ /* 0x000fe20000004100 */
[----:B------:R-:W-:Y:S02]  /*d390*/  FFMA.FTZ R53, R54, R47, R53 ;  /* 0x0000002f36357223 */ /* 0x000fe40000010035 */
[----:B------:R-:W-:Y:S02]  /*d3a0*/  FFMA.FTZ R21, R50, R52, R21 ;  /* 0x0000003432157223 */ /* 0x000fe40000010015 */
[----:B------:R-:W-:-:S02]  /*d3b0*/  FMUL.FTZ R24, R24, R19 ;  /* 0x0000001318187220 */ /* 0x000fc40000410000 */
[----:B------:R-:W-:Y:S02]  /*d3c0*/  FMUL.FTZ R53, R53, R20 ;  /* 0x0000001435357220 */ /* 0x000fe40000410000 */
[----:B------:R-:W-:Y:S02]  /*d3d0*/  FMUL.FTZ R21, R21, R18 ;  /* 0x0000001215157220 */ /* 0x000fe40000410000 */
[----:B------:R-:W-:Y:S02]  /*d3e0*/  FMUL.FTZ R27, R27, R16 ;  /* 0x000000101b1b7220 */ /* 0x000fe40000410000 */
[-C--:B------:R-:W-:Y:S02]  /*d3f0*/  FFMA.FTZ R33, R46, R11.reuse, R33 ;  /* 0x0000000b2e217223 */ /* 0x080fe40000010021 */
[-C--:B------:R-:W-:Y:S02]  /*d400*/  FFMA.FTZ R22, R45, R11.reuse, R10 ;  /* 0x0000000b2d167223 */ /* 0x080fe4000001000a */
[----:B------:R-:W-:-:S02]  /*d410*/  FFMA.FTZ R23, R44, R11, R23 ;  /* 0x0000000b2c177223 */ /* 0x000fc40000010017 */
[----:B------:R-:W-:Y:S01]  /*d420*/  FFMA.FTZ R34, R26, R11, R34 ;  /* 0x0000000b1a227223 */ /* 0x000fe20000010022 */
[----:B------:R-:W-:Y:S01]  /*d430*/  F2FP.PACK_AB R24, RZ, R24 ;  /* 0x00000018ff18723e */ /* 0x000fe200000000ff */
[----:B------:R-:W0:Y:S01]  /*d440*/  LDS.64 R10, [UR4+0x188] ;  /* 0x00018804ff0a7984 */ /* 0x000e220008000a00 */
[----:B------:R-:W-:Y:S02]  /*d450*/  F2FP.PACK_AB R53, RZ, R53 ;  /* 0x00000035ff35723e */ /* 0x000fe400000000ff */
[----:B------:R-:W-:Y:S02]  /*d460*/  F2FP.PACK_AB R21, RZ, R21 ;  /* 0x00000015ff15723e */ /* 0x000fe400000000ff */
[----:B------:R-:W-:Y:S02]  /*d470*/  F2FP.PACK_AB R27, RZ, R27 ;  /* 0x0000001bff1b723e */ /* 0x000fe400000000ff */
[----:B------:R-:W-:Y:S02]  /*d480*/  PRMT R24, R24, 0x5410, R53 ;  /* 0x0000541018187816 */ /* 0x000fe40000000035 */
[----:B------:R-:W-:Y:S01]  /*d490*/  PRMT R21, R21, 0x5410, R27 ;  /* 0x0000541015157816 */ /* 0x000fe2000000001b */
[----:B------:R-:W-:-:S02]  /*d4a0*/  FMUL.FTZ R28, R28, R19 ;  /* 0x000000131c1c7220 */ /* 0x000fc40000410000 */
[----:B------:R-:W-:Y:S01]  /*d4b0*/  HADD2 R27, R24, R8 ;  /* 0x00000008181b7230 */ /* 0x000fe20000000000 */
[----:B------:R-:W-:Y:S02]  /*d4c0*/  FMUL.FTZ R29, R29, R20 ;  /* 0x000000141d1d7220 */ /* 0x000fe40000410000 */
[----:B------:R-:W-:Y:S01]  /*d4d0*/  HFMA2.MMA R24, R21, 1, 1, R7 ;  /* 0x3c003c0015187835 */ /* 0x000fe20000000007 */
[-C--:B------:R-:W-:Y:S02]  /*d4e0*/  FFMA.FTZ R7, R49, R30.reuse, R22 ;  /* 0x0000001e31077223 */ /* 0x080fe40000010016 */
[----:B------:R-:W-:Y:S01]  /*d4f0*/  FFMA.FTZ R33, R50, R30, R33 ;  /* 0x0000001e32217223 */ /* 0x000fe20000010021 */
[----:B------:R-:W-:Y:S01]  /*d500*/  F2FP.PACK_AB R29, RZ, R29 ;  /* 0x0000001dff1d723e */ /* 0x000fe200000000ff */
[----:B------:R-:W-:Y:S01]  /*d510*/  IMAD.MOV.U32 R52, RZ, RZ, R9 ;  /* 0x000000ffff347224 */ /* 0x000fe200078e0009 */
[----:B------:R-:W-:Y:S01]  /*d520*/  F2FP.PACK_AB R9, RZ, R28 ;  /* 0x0000001cff09723e */ /* 0x000fe200000000ff */
[----:B------:R-:W-:-:S02]  /*d530*/  FMUL.FTZ R7, R7, R16 ;  /* 0x0000001007077220 */ /* 0x000fc40000410000 */
[----:B------:R-:W-:Y:S02]  /*d540*/  FFMA.FTZ R21, R47, R30, R34 ;  /* 0x0000001e2f157223 */ /* 0x000fe40000010022 */
[----:B------:R-:W-:Y:S01]  /*d550*/  FMUL.FTZ R33, R33, R18 ;  /* 0x0000001221217220 */ /* 0x000fe20000410000 */
[----:B------:R-:W-:Y:S01]  /*d560*/  PRMT R9, R9, 0x5410, R29 ;  /* 0x0000541009097816 */ /* 0x000fe2000000001d */
[----:B------:R-:W-:Y:S01]  /*d570*/  IMAD.MOV.U32 R22, RZ, RZ, R6 ;  /* 0x000000ffff167224 */ /* 0x000fe200078e0006 */
[----:B------:R-:W-:Y:S01]  /*d580*/  F2FP.PACK_AB R7, RZ, R7 ;  /* 0x00000007ff07723e */ /* 0x000fe200000000ff */
[----:B------:R-:W-:Y:S01]  /*d590*/  FMUL.FTZ R6, R21, R20 ;  /* 0x0000001415067220 */ /* 0x000fe20000410000 */
[----:B------:R-:W-:Y:S02]  /*d5a0*/  F2FP.PACK_AB R33, RZ, R33 ;  /* 0x00000021ff21723e */ /* 0x000fe400000000ff */
[----:B------:R-:W-:Y:S02]  /*d5b0*/  HADD2 R21, R9, R22 ;  /* 0x0000001609157230 */ /* 0x000fe40000000000 */
[----:B------:R-:W-:-:S02]  /*d5c0*/  F2FP.PACK_AB R9, RZ, R6 ;  /* 0x00000006ff09723e */ /* 0x000fc400000000ff */
[----:B------:R-:W-:Y:S02]  /*d5d0*/  PRMT R33, R33, 0x5410, R7 ;  /* 0x0000541021217816 */ /* 0x000fe40000000007 */
[----:B------:R-:W1:Y:S01]  /*d5e0*/  LDS.64 R6, [UR4+0x10] ;  /* 0x00001004ff067984 */ /* 0x000e620008000a00 */
[----:B------:R-:W-:-:S04]  /*d5f0*/  FFMA.FTZ R8, R48, R30, R23 ;  /* 0x0000001e30087223 */ /* 0x000fc80000010017 */
[----:B------:R-:W-:Y:S02]  /*d600*/  FMUL.FTZ R8, R8, R19 ;  /* 0x0000001308087220 */ /* 0x000fe40000410000 */
[----:B------:R-:W-:Y:S01]  /*d610*/  IMAD.MOV.U32 R23, RZ, RZ, R4 ;  /* 0x000000ffff177224 */ /* 0x000fe200078e0004 */
[--C-:B0-----:R-:W-:Y:S02]  /*d620*/  HADD2.F32 R4, -RZ, R10.reuse.H0_H0 ;  /* 0x2000000aff047230 */ /* 0x101fe40000004100 */
[----:B------:R-:W-:Y:S01]  /*d630*/  F2FP.PACK_AB R8, RZ, R8 ;  /* 0x00000008ff08723e */ /* 0x000fe200000000ff */
[----:B------:R-:W-:Y:S02]  /*d640*/  HADD2.F32 R10, -RZ, R10.H1_H1 ;  /* 0x3000000aff0a7230 */ /* 0x000fe40000004100 */
[-C--:B------:R-:W-:Y:S01]  /*d650*/  FFMA.FTZ R31, R38, R4.reuse, R31 ;  /* 0x00000004261f7223 */ /* 0x080fe2000001001f */
[----:B------:R-:W-:Y:S01]  /*d660*/  PRMT R8, R8, 0x5410, R9 ;  /* 0x0000541008087816 */ /* 0x000fe20000000009 */
[----:B------:R-:W-:-:S02]  /*d670*/  FFMA.FTZ R39, R39, R4, R32 ;  /* 0x0000000427277223 */ /* 0x000fc40000010020 */
[-C--:B------:R-:W-:Y:S02]  /*d680*/  FFMA.FTZ R35, R40, R4.reuse, R35 ;  /* 0x0000000428237223 */ /* 0x080fe40000010023 */
[----:B------:R-:W-:Y:S01]  /*d690*/  FFMA.FTZ R36, R37, R4, R36 ;  /* 0x0000000425247223 */ /* 0x000fe20000010024 */
[----:B------:R-:W-:Y:S01]  /*d6a0*/  HFMA2.MMA R22, R33, 1, 1, R5 ;  /* 0x3c003c0021167835 */ /* 0x000fe20000000005 */
[----:B---3--:R-:W-:Y:S01]  /*d6b0*/  LOP3.LUT R4, R12, 0xf000f, RZ, 0xc0, !PT ;  /* 0x000f000f0c047812 */ /* 0x008fe200078ec0ff */
[----:B------:R-:W-:Y:S01]  /*d6c0*/  HADD2.F32 R5, -RZ, R11.H0_H0 ;  /* 0x2000000bff057230 */ /* 0x000fe20000004100 */
[-C--:B------:R-:W-:Y:S02]  /*d6d0*/  FFMA.FTZ R31, R41, R10.reuse, R31 ;  /* 0x0000000a291f7223 */ /* 0x080fe4000001001f */
[-C--:B------:R-:W-:Y:S02]  /*d6e0*/  FFMA.FTZ R42, R42, R10.reuse, R39 ;  /* 0x0000000a2a2a7223 */ /* 0x080fe40000010027 */
[----:B------:R-:W-:-:S02]  /*d6f0*/  FFMA.FTZ R35, R43, R10, R35 ;  /* 0x0000000a2b237223 */ /* 0x000fc40000010023 */
[----:B------:R-:W-:Y:S01]  /*d700*/  FFMA.FTZ R36, R25, R10, R36 ;  /* 0x0000000a19247223 */ /* 0x000fe20000010024 */
[----:B------:R-:W-:Y:S01]  /*d710*/  HFMA2.MMA R23, R8, 1, 1, R23 ;  /* 0x3c003c0008177835 */ /* 0x000fe20000000017 */
[----:B------:R-:W-:Y:S01]  /*d720*/  LOP3.LUT R4, R4, 0x64006400, RZ, 0xfc, !PT ;  /* 0x6400640004047812 */ /* 0x000fe200078efcff */
[----:B------:R-:W-:Y:S01]  /*d730*/  HADD2.F32 R8, -RZ, R11.H1_H1 ;  /* 0x3000000bff087230 */ /* 0x000fe20000004100 */
[-C--:B------:R-:W-:Y:S02]  /*d740*/  FFMA.FTZ R11, R46, R5.reuse, R31 ;  /* 0x000000052e0b7223 */ /* 0x080fe4000001001f */
[-C--:B------:R-:W-:Y:S02]  /*d750*/  FFMA.FTZ R42, R45, R5.reuse, R42 ;  /* 0x000000052d2a7223 */ /* 0x080fe4000001002a */
[-C--:B------:R-:W-:Y:S02]  /*d760*/  FFMA.FTZ R35, R44, R5.reuse, R35 ;  /* 0x000000052c237223 */ /* 0x080fe40000010023 */
[----:B------:R-:W-:Y:S01]  /*d770*/  FFMA.FTZ R36, R26, R5, R36 ;  /* 0x000000051a247223 */ /* 0x000fe20000010024 */
[----:B------:R-:W-:Y:S01]  /*d780*/  HADD2 R4, R4, -1032, -1032 ;  /* 0xe408e40804047430 */ /* 0x000fe20000000000 */
[-C--:B------:R-:W-:Y:S01]  /*d790*/  FFMA.FTZ R11, R50, R8.reuse, R11 ;  /* 0x00000008320b7223 */ /* 0x080fe2000001000b */
[----:B------:R-:W-:Y:S01]  /*d7a0*/  LOP3.LUT R5, R13, 0xf000f, RZ, 0xc0, !PT ;  /* 0x000f000f0d057812 */ /* 0x000fe200078ec0ff */
[----:B------:R-:W-:-:S02]  /*d7b0*/  FFMA.FTZ R49, R49, R8, R42 ;  /* 0x0000000831317223 */ /* 0x000fc4000001002a */
[-C--:B------:R-:W-:Y:S02]  /*d7c0*/  FFMA.FTZ R48, R48, R8.reuse, R35 ;  /* 0x0000000830307223 */ /* 0x080fe40000010023 */
[----:B------:R-:W-:Y:S01]  /*d7d0*/  FFMA.FTZ R47, R47, R8, R36 ;  /* 0x000000082f2f7223 */ /* 0x000fe20000010024 */
[----:B------:R-:W-:Y:S01]  /*d7e0*/  LOP3.LUT R8, R14, 0xf000f, RZ, 0xc0, !PT ;  /* 0x000f000f0e087812 */ /* 0x000fe200078ec0ff */
[----:B------:R-:W-:Y:S01]  /*d7f0*/  FFMA.FTZ R55, R50, R54, R55 ;  /* 0x0000003632377223 */ /* 0x000fe20000010037 */
[----:B------:R-:W-:Y:S02]  /*d800*/  LOP3.LUT R36, R14, 0xf000f0, RZ, 0xc0, !PT ;  /* 0x00f000f00e247812 */ /* 0x000fe400078ec0ff */
[----:B------:R-:W-:Y:S01]  /*d810*/  SHF.R.U32.HI R10, RZ, 0x8, R14 ;  /* 0x00000008ff0a7819 */ /* 0x000fe2000001160e */
[----:B------:R-:W-:Y:S01]  /*d820*/  HADD2.F32 R14, -RZ, R4.H0_H0 ;  /* 0x20000004ff0e7230 */ /* 0x000fe20000004100 */
[C---:B------:R-:W-:Y:S02]  /*d830*/  LOP3.LUT R9, R15.reuse, 0xf000f, RZ, 0xc0, !PT ;  /* 0x000f000f0f097812 */ /* 0x040fe400078ec0ff */
[----:B------:R-:W-:-:S02]  /*d840*/  LOP3.LUT R38, R15, 0xf000f0, RZ, 0xc0, !PT ;  /* 0x00f000f00f267812 */ /* 0x000fc400078ec0ff */
[----:B------:R-:W-:Y:S01]  /*d850*/  SHF.R.U32.HI R50, RZ, 0x8, R15 ;  /* 0x00000008ff327819 */ /* 0x000fe2000001160f */
[----:B------:R-:W-:Y:S01]  /*d860*/  HADD2.F32 R15, -RZ, R4.H1_H1 ;  /* 0x30000004ff0f7230 */ /* 0x000fe20000004100 */
[----:B------:R-:W-:Y:S01]  /*d870*/  LOP3.LUT R5, R5, 0x64006400, RZ, 0xfc, !PT ;  /* 0x6400640005057812 */ /* 0x000fe200078efcff */
[----:B------:R-:W-:Y:S01]  /*d880*/  IMAD.WIDE R108, R17, c[0x0][0x18c], R108 ;  /* 0x00006300116c7a25 */ /* 0x000fe200078e026c */
[----:B------:R-:W-:Y:S01]  /*d890*/  LOP3.LUT R4, R8, 0x64006400, RZ, 0xfc, !PT ;  /* 0x6400640008047812 */ /* 0x000fe200078efcff */
[--C-:B-1----:R-:W-:Y:S02]  /*d8a0*/  HADD2.F32 R39, -RZ, R6.reuse.H0_H0 ;  /* 0x20000006ff277230 */ /* 0x102fe40000004100 */
[----:B------:R-:W-:Y:S02]  /*d8b0*/  HADD2.F32 R40, -RZ, R6.H1_H1 ;  /* 0x30000006ff287230 */ /* 0x000fe40000004100 */
[--C-:B------:R-:W-:Y:S02]  /*d8c0*/  HADD2.F32 R44, -RZ, R7.reuse.H0_H0 ;  /* 0x20000007ff2c7230 */ /* 0x100fe40000004100 */
[----:B------:R-:W-:-:S02]  /*d8d0*/  HADD2.F32 R41, -RZ, R7.H1_H1 ;  /* 0x30000007ff297230 */ /* 0x000fc40000004100 */
[----:B------:R-:W-:Y:S02]  /*d8e0*/  HADD2 R26, R5, -1032, -1032 ;  /* 0xe408e408051a7430 */ /* 0x000fe40000000000 */
[----:B------:R-:W-:Y:S02]  /*d8f0*/  HADD2 R32, R4, -1032, -1032 ;  /* 0xe408e40804207430 */ /* 0x000fe40000000000 */
[----:B------:R0:W2:Y:S01]  /*d900*/  LDG.E.128.CONSTANT R4, [R108.64] ;  /* 0x000000066c047981 */ /* 0x0000a2000c1e9d00 */
[----:B------:R-:W-:Y:S02]  /*d910*/  LOP3.LUT R25, R9, 0x64006400, RZ, 0xfc, !PT ;  /* 0x6400640009197812 */ /* 0x000fe400078efcff */
[----:B------:R-:W-:Y:S01]  /*d920*/  LOP3.LUT R31, R12, 0xf000f0, RZ, 0xc0, !PT ;  /* 0x00f000f00c1f7812 */ /* 0x000fe200078ec0ff */
[----:B------:R-:W1:Y:S02]  /*d930*/  LDS.64 R8, [UR4+0x18] ;  /* 0x00001804ff087984 */ /* 0x000e640008000a00 */
[----:B------:R-:W-:Y:S01]  /*d940*/  HADD2 R35, R25, -1032, -1032 ;  /* 0xe408e40819237430 */ /* 0x000fe20000000000 */
[----:B------:R-:W-:Y:S01]  /*d950*/  LOP3.LUT R34, R13, 0xf000f0, RZ, 0xc0, !PT ;  /* 0x00f000f00d227812 */ /* 0x000fe200078ec0ff */
[--C-:B------:R-:W-:Y:S01]  /*d960*/  HADD2.F32 R25, -RZ, R26.reuse.H0_H0 ;  /* 0x2000001aff197230 */ /* 0x100fe20000004100 */
[----:B------:R-:W-:Y:S01]  /*d970*/  LOP3.LUT R33, R31, 0x64006400, RZ, 0xfc, !PT ;  /* 0x640064001f217812 */ /* 0x000fe200078efcff */
[----:B------:R-:W-:Y:S01]  /*d980*/  HADD2.F32 R29, -RZ, R26.H1_H1 ;  /* 0x3000001aff1d7230 */ /* 0x000fe20000004100 */
[----:B------:R-:W-:Y:S01]  /*d990*/  FMUL.FTZ R55, R55, R18 ;  /* 0x0000001237377220 */ /* 0x000fe20000410000 */
[--C-:B------:R-:W-:Y:S01]  /*d9a0*/  HADD2.F32 R30, -RZ, R32.reuse.H0_H0 ;  /* 0x20000020ff1e7230 */ /* 0x100fe20000004100 */
[----:B------:R-:W-:Y:S01]  /*d9b0*/  FMUL.FTZ R51, R51, R16 ;  /* 0x0000001033337220 */ /* 0x000fe20000410000 */
[----:B------:R-:W-:-:S02]  /*d9c0*/  HADD2.F32 R26, -RZ, R32.H1_H1 ;  /* 0x30000020ff1a7230 */ /* 0x000fc40000004100 */
[--C-:B------:R-:W-:Y:S02]  /*d9d0*/  HADD2.F32 R32, -RZ, R35.reuse.H0_H0 ;  /* 0x20000023ff207230 */ /* 0x100fe40000004100 */
[----:B------:R-:W-:Y:S01]  /*d9e0*/  HADD2.F32 R31, -RZ, R35.H1_H1 ;  /* 0x30000023ff1f7230 */ /* 0x000fe20000004100 */
[----:B------:R-:W-:Y:S01]  /*d9f0*/  LOP3.LUT R35, R34, 0x64006400, RZ, 0xfc, !PT ;  /* 0x6400640022237812 */ /* 0x000fe200078efcff */
[----:B------:R-:W-:Y:S01]  /*da00*/  HFMA2 R34, R33, R0.H0_H0, -72, -72 ;  /* 0xd480d48021227431 */ /* 0x000fe20000040000 */
[----:B------:R-:W-:Y:S01]  /*da10*/  LOP3.LUT R37, R36, 0x64006400, RZ, 0xfc, !PT ;  /* 0x6400640024257812 */ /* 0x000fe200078efcff */
[----:B------:R-:W-:Y:S01]  /*da20*/  FFMA.FTZ R33, R14, R39, RZ ;  /* 0x000000270e217223 */ /* 0x000fe200000100ff */
[----:B------:R-:W-:Y:S01]  /*da30*/  F2FP.PACK_AB R55, RZ, R55 ;  /* 0x00000037ff37723e */ /* 0x000fe200000000ff */
[C---:B------:R-:W-:Y:S01]  /*da40*/  FFMA.FTZ R36, R39.reuse, R25, RZ ;  /* 0x0000001927247223 */ /* 0x040fe200000100ff */
[----:B------:R-:W-:Y:S01]  /*da50*/  F2FP.PACK_AB R51, RZ, R51 ;  /* 0x00000033ff33723e */ /* 0x000fe200000000ff */
[----:B------:R-:W-:-:S02]  /*da60*/  FFMA.FTZ R45, R39, R30, RZ ;  /* 0x0000001e272d7223 */ /* 0x000fc400000100ff */
[----:B------:R-:W-:Y:S01]  /*da70*/  FFMA.FTZ R39, R39, R32, RZ ;  /* 0x0000002027277223 */ /* 0x000fe200000100ff */
[----:B------:R-:W-:-:S03]  /*da80*/  PRMT R55, R55, 0x5410, R51 ;  /* 0x0000541037377816 */ /* 0x000fc60000000033 */
[----:B------:R-:W-:Y:S01]  /*da90*/  FFMA.FTZ R51, R40, R31, R39 ;  /* 0x0000001f28337223 */ /* 0x000fe20000010027 */
[----:B------:R-:W-:Y:S01]  /*daa0*/  LOP3.LUT R39, R38, 0x64006400, RZ, 0xfc, !PT ;  /* 0x6400640026277812 */ /* 0x000fe200078efcff */
[C---:B------:R-:W-:Y:S01]  /*dab0*/  FFMA.FTZ R43, R40.reuse, R29, R36 ;  /* 0x0000001d282b7223 */ /* 0x040fe20000010024 */
[-C--:B------:R-:W-:Y:S01]  /*dac0*/  HFMA2 R36, R35, R0.reuse.H0_H0, -72, -72 ;  /* 0xd480d48023247431 */ /* 0x080fe20000040000 */
[----:B------:R-:W-:Y:S01]  /*dad0*/  FFMA.FTZ R42, R15, R40, R33 ;  /* 0x000000280f2a7223 */ /* 0x000fe20000010021 */
[-C--:B------:R-:W-:Y:S01]  /*dae0*/  HFMA2 R38, R37, R0.reuse.H0_H0, -72, -72 ;  /* 0xd480d48025267431 */ /* 0x080fe20000040000 */
[----:B------:R-:W-:Y:S01]  /*daf0*/  FFMA.FTZ R45, R40, R26, R45 ;  /* 0x0000001a282d7223 */ /* 0x000fe2000001002d */
[----:B------:R-:W-:Y:S02]  /*db00*/  HFMA2 R40, R39, R0.H0_H0, -72, -72 ;  /* 0xd480d48027287431 */ /* 0x000fe40000040000 */
[----:B------:R-:W-:Y:S02]  /*db10*/  HADD2.F32 R33, -RZ, R34.H0_H0 ;  /* 0x20000022ff217230 */ /* 0x000fe40000004100 */
[----:B------:R-:W-:-:S02]  /*db20*/  HADD2.F32 R35, -RZ, R36.H0_H0 ;  /* 0x20000024ff237230 */ /* 0x000fc40000004100 */
[--C-:B------:R-:W-:Y:S02]  /*db30*/  HADD2.F32 R37, -RZ, R38.reuse.H0_H0 ;  /* 0x20000026ff257230 */ /* 0x100fe40000004100 */
[----:B------:R-:W-:Y:S02]  /*db40*/  HADD2.F32 R39, -RZ, R38.H1_H1 ;  /* 0x30000026ff277230 */ /* 0x000fe40000004100 */
[----:B------:R-:W-:Y:S01]  /*db50*/  HADD2.F32 R38, -RZ, R40.H0_H0 ;  /* 0x20000028ff267230 */ /* 0x000fe20000004100 */
[----:B------:R-:W-:Y:S01]  /*db60*/  FFMA.FTZ R42, R33, R44, R42 ;  /* 0x0000002c212a7223 */ /* 0x000fe2000001002a */
[----:B------:R-:W-:Y:S01]  /*db70*/  HADD2.F32 R34, -RZ, R34.H1_H1 ;  /* 0x30000022ff227230 */ /* 0x000fe20000004100 */
[C---:B------:R-:W-:Y:S01]  /*db80*/  FFMA.FTZ R43, R44.reuse, R35, R43 ;  /* 0x000000232c2b7223 */ /* 0x040fe2000001002b */
[----:B------:R-:W-:Y:S01]  /*db90*/  HADD2.F32 R36, -RZ, R36.H1_H1 ;  /* 0x30000024ff247230 */ /* 0x000fe20000004100 */
[C---:B------:R-:W-:Y:S01]  /*dba0*/  FFMA.FTZ R46, R44.reuse, R37, R45 ;  /* 0x000000252c2e7223 */ /* 0x040fe2000001002d */
[----:B------:R-:W-:Y:S01]  /*dbb0*/  HADD2.F32 R40, -RZ, R40.H1_H1 ;  /* 0x30000028ff287230 */ /* 0x000fe20000004100 */
[----:B------:R-:W-:Y:S01]  /*dbc0*/  SHF.R.U32.HI R13, RZ, 0x8, R13 ;  /* 0x00000008ff0d7819 */ /* 0x000fe2000001160d */
[----:B------:R-:W-:Y:S01]  /*dbd0*/  FFMA.FTZ R44, R44, R38, R51 ;  /* 0x000000262c2c7223 */ /* 0x000fe20000010033 */
[----:B------:R-:W-:Y:S01]  /*dbe0*/  SHF.R.U32.HI R12, RZ, 0x8, R12 ;  /* 0x00000008ff0c7819 */ /* 0x000fe2000001160c */
[----:B------:R-:W-:Y:S01]  /*dbf0*/  HFMA2.MMA R28, R55, 1, 1, R52 ;  /* 0x3c003c00371c7835 */ /* 0x000fe20000000034 */
[----:B------:R-:W-:Y:S01]  /*dc00*/  FFMA.FTZ R45, R34, R41, R42 ;  /* 0x00000029222d7223 */ /* 0x000fe2000001002a */
[----:B------:R-:W-:Y:S01]  /*dc10*/  LOP3.LUT R42, R13, 0xf000f, RZ, 0xc0, !PT ;  /* 0x000f000f0d2a7812 */ /* 0x000fe200078ec0ff */
[C---:B------:R-:W-:Y:S01]  /*dc20*/  FFMA.FTZ R51, R41.reuse, R36, R43 ;  /* 0x0000002429337223 */ /* 0x040fe2000001002b */
[----:B------:R-:W-:Y:S01]  /*dc30*/  LOP3.LUT R43, R10, 0xf000f, RZ, 0xc0, !PT ;  /* 0x000f000f0a2b7812 */ /* 0x000fe200078ec0ff */
[----:B------:R-:W-:-:S02]  /*dc40*/  FFMA.FTZ R53, R41, R39, R46 ;  /* 0x0000002729357223 */ /* 0x000fc4000001002e */
[----:B------:R-:W-:Y:S01]  /*dc50*/  FFMA.FTZ R55, R41, R40, R44 ;  /* 0x0000002829377223 */ /* 0x000fe2000001002c */
[----:B------:R-:W-:Y:S02]  /*dc60*/  LOP3.LUT R41, R12, 0xf000f, RZ, 0xc0, !PT ;  /* 0x000f000f0c297812 */ /* 0x000fe400078ec0ff */
[----:B------:R-:W-:Y:S02]  /*dc70*/  LOP3.LUT R42, R42, 0x64006400, RZ, 0xfc, !PT ;  /* 0x640064002a2a7812 */ /* 0x000fe400078efcff */
[----:B------:R-:W-:Y:S02]  /*dc80*/  LOP3.LUT R43, R43, 0x64006400, RZ, 0xfc, !PT ;  /* 0x640064002b2b7812 */ /* 0x000fe400078efcff */
[----:B------:R-:W-:Y:S02]  /*dc90*/  LOP3.LUT R44, R50, 0xf000f, RZ, 0xc0, !PT ;  /* 0x000f000f322c7812 */ /* 0x000fe400078ec0ff */
[----:B------:R-:W-:Y:S01]  /*dca0*/  LOP3.LUT R41, R41, 0x64006400, RZ, 0xfc, !PT ;  /* 0x6400640029297812 */ /* 0x000fe200078efcff */
[--C-:B-1----:R-:W-:Y:S01]  /*dcb0*/  HADD2.F32 R56, -RZ, R8.reuse.H0_H0 ;  /* 0x20000008ff387230 */ /* 0x102fe20000004100 */
[----:B------:R-:W-:Y:S01]  /*dcc0*/  LOP3.LUT R44, R44, 0x64006400, RZ, 0xfc, !PT ;  /* 0x640064002c2c7812 */ /* 0x000fe200078efcff */
[----:B------:R-:W-:-:S02]  /*dcd0*/  HADD2.F32 R57, -RZ, R8.H1_H1 ;  /* 0x30000008ff397230 */ /* 0x000fc40000004100 */
[----:B------:R-:W-:Y:S02]  /*dce0*/  HADD2 R46, R42, -1032, -1032 ;  /* 0xe408e4082a2e7430 */ /* 0x000fe40000000000 */
[----:B------:R-:W-:Y:S02]  /*dcf0*/  HADD2 R52, R43, -1032, -1032 ;  /* 0xe408e4082b347430 */ /* 0x000fe40000000000 */
[----:B------:R-:W-:Y:S01]  /*dd00*/  HADD2 R8, R41, -1032, -1032 ;  /* 0xe408e40829087430 */ /* 0x000fe20000000000 */
[----:B------:R-:W-:Y:S02]  /*dd10*/  LOP3.LUT R12, R12, 0xf000f0, RZ, 0xc0, !PT ;  /* 0x00f000f00c0c7812 */ /* 0x000fe400078ec0ff */
[----:B------:R-:W-:Y:S01]  /*dd20*/  LOP3.LUT R13, R13, 0xf000f0, RZ, 0xc0, !PT ;  /* 0x00f000f00d0d7812 */ /* 0x000fe200078ec0ff */
[----:B------:R-:W-:Y:S02]  /*dd30*/  HADD2 R54, R44, -1032, -1032 ;  /* 0xe408e4082c367430 */ /* 0x000fe40000000000 */
[----:B------:R-:W-:-:S02]  /*dd40*/  HADD2.F32 R43, -RZ, R46.H0_H0 ;  /* 0x2000002eff2b7230 */ /* 0x000fc40000004100 */
[----:B------:R-:W-:Y:S01]  /*dd50*/  HADD2.F32 R42, -RZ, R52.H0_H0 ;  /* 0x20000034ff2a7230 */ /* 0x000fe20000004100 */
[----:B------:R-:W-:Y:S01]  /*dd60*/  LOP3.LUT R10, R10, 0xf000f0, RZ, 0xc0, !PT ;  /* 0x00f000f00a0a7812 */ /* 0x000fe200078ec0ff */
[--C-:B------:R-:W-:Y:S01]  /*dd70*/  HADD2.F32 R60, -RZ, R9.reuse.H0_H0 ;  /* 0x20000009ff3c7230 */ /* 0x100fe20000004100 */
[----:B------:R-:W-:Y:S01]  /*dd80*/  LOP3.LUT R50, R50, 0xf000f0, RZ, 0xc0, !PT ;  /* 0x00f000f032327812 */ /* 0x000fe200078ec0ff */
[----:B------:R-:W-:Y:S01]  /*dd90*/  HADD2.F32 R44, -RZ, R8.H0_H0 ;  /* 0x20000008ff2c7230 */ /* 0x000fe20000004100 */
[----:B------:R-:W-:Y:S01]  /*dda0*/  LOP3.LUT R13, R13, 0x64006400, RZ, 0xfc, !PT ;  /* 0x640064000d0d7812 */ /* 0x000fe200078efcff */
[----:B------:R-:W-:Y:S01]  /*ddb0*/  HADD2.F32 R61, -RZ, R9.H1_H1 ;  /* 0x30000009ff3d7230 */ /* 0x000fe20000004100 */
[----:B------:R-:W-:Y:S01]  /*ddc0*/  LOP3.LUT R9, R12, 0x64006400, RZ, 0xfc, !PT ;  /* 0x640064000c097812 */ /* 0x000fe200078efcff */
[----:B------:R-:W-:Y:S01]  /*ddd0*/  HADD2.F32 R41, -RZ, R54.H0_H0 ;  /* 0x20000036ff297230 */ /* 0x000fe20000004100 */
[----:B------:R-:W-:Y:S01]  /*dde0*/  FFMA.FTZ R62, R56, R43, R51 ;  /* 0x0000002b383e7223 */ /* 0x000fe20000010033 */
[----:B------:R-:W-:Y:S01]  /*ddf0*/  LOP3.LUT R51, R10, 0x64006400, RZ, 0xfc, !PT ;  /* 0x640064000a337812 */ /* 0x000fe200078efcff */
[----:B------:R-:W-:Y:S01]  /*de00*/  FFMA.FTZ R63, R56, R42, R53 ;  /* 0x0000002a383f7223 */ /* 0x000fe20000010035 */
[----:B------:R-:W-:Y:S01]  /*de10*/  LOP3.LUT R53, R50, 0x64006400, RZ, 0xfc, !PT ;  /* 0x6400640032357812 */ /* 0x000fe200078efcff */
[----:B------:R-:W-:Y:S01]  /*de20*/  FFMA.FTZ R58, R44, R56, R45 ;  /* 0x000000382c3a7223 */ /* 0x000fe2000001002d */
[----:B------:R-:W-:-:S02]  /*de30*/  HADD2.F32 R45, -RZ, R8.H1_H1 ;  /* 0x30000008ff2d7230 */ /* 0x000fc40000004100 */
[----:B------:R-:W-:Y:S02]  /*de40*/  HADD2.F32 R46, -RZ, R46.H1_H1 ;  /* 0x3000002eff2e7230 */ /* 0x000fe40000004100 */
[-C--:B------:R-:W-:Y:S02]  /*de50*/  HFMA2 R10, R9, R0.reuse.H0_H0, -72, -72 ;  /* 0xd480d480090a7431 */ /* 0x080fe40000040000 */
[-C--:B------:R-:W-:Y:S01]  /*de60*/  HFMA2 R13, R13, R0.reuse.H0_H0, -72, -72 ;  /* 0xd480d4800d0d7431 */ /* 0x080fe20000040000 */
[----:B------:R-:W-:Y:S01]  /*de70*/  FFMA.FTZ R56, R56, R41, R55 ;  /* 0x0000002938387223 */ /* 0x000fe20000010037 */
[----:B------:R-:W-:Y:S01]  /*de80*/  HFMA2 R59, R53, R0.H0_H0, -72, -72 ;  /* 0xd480d480353b7431 */ /* 0x000fe20000040000 */
[----:B------:R-:W-:Y:S01]  /*de90*/  FFMA.FTZ R9, R45, R57, R58 ;  /* 0x000000392d097223 */ /* 0x000fe2000001003a */
[----:B------:R-:W-:Y:S01]  /*dea0*/  HADD2.F32 R55, -RZ, R54.H1_H1 ;  /* 0x30000036ff377230 */ /* 0x000fe20000004100 */
[----:B------:R-:W-:Y:S01]  /*deb0*/  FFMA.FTZ R8, R57, R46, R62 ;  /* 0x0000002e39087223 */ /* 0x000fe2000001003e */
[----:B------:R-:W-:-:S02]  /*dec0*/  HADD2.F32 R54, -RZ, R10.H0_H0 ;  /* 0x2000000aff367230 */ /* 0x000fc40000004100 */
[----:B------:R-:W-:Y:S02]  /*ded0*/  HADD2.F32 R53, -RZ, R13.H0_H0 ;  /* 0x2000000dff357230 */ /* 0x000fe40000004100 */
[----:B------:R-:W-:Y:S02]  /*dee0*/  HFMA2 R12, R51, R0.H0_H0, -72, -72 ;  /* 0xd480d480330c7431 */ /* 0x000fe40000040000 */
[----:B------:R-:W-:Y:S01]  /*def0*/  HADD2.F32 R50, -RZ, R52.H1_H1 ;  /* 0x30000034ff327230 */ /* 0x000fe20000004100 */
[----:B------:R-:W-:Y:S02]  /*df00*/  FFMA.FTZ R62, R54, R60, R9 ;  /* 0x0000003c363e7223 */ /* 0x000fe40000010009 */
[----:B------:R-:W-:Y:S01]  /*df10*/  FFMA.FTZ R64, R60, R53, R8 ;  /* 0x000000353c407223 */ /* 0x000fe20000010008 */
[----:B------:R-:W-:Y:S01]  /*df20*/  HADD2.F32 R52, -RZ, R12.H0_H0 ;  /* 0x2000000cff347230 */ /* 0x000fe20000004100 */
[----:B------:R-:W1:Y:S01]  /*df30*/  LDS.64 R8, [UR4+0x90] ;  /* 0x00009004ff087984 */ /* 0x000e620008000a00 */
[----:B------:R-:W-:Y:S01]  /*df40*/  HADD2.F32 R51, -RZ, R59.H0_H0 ;  /* 0x2000003bff337230 */ /* 0x000fe20000004100 */
[----:B------:R-:W-:-:S02]  /*df50*/  FFMA.FTZ R63, R57, R50, R63 ;  /* 0x00000032393f7223 */ /* 0x000fc4000001003f */
[----:B------:R-:W-:Y:S02]  /*df60*/  FFMA.FTZ R56, R57, R55, R56 ;  /* 0x0000003739387223 */ /* 0x000fe40000010038 */
[C---:B------:R-:W-:Y:S01]  /*df70*/  FFMA.FTZ R65, R60.reuse, R52, R63 ;  /* 0x000000343c417223 */ /* 0x040fe2000001003f */
[----:B------:R-:W-:Y:S01]  /*df80*/  HADD2.F32 R57, -RZ, R13.H1_H1 ;  /* 0x3000000dff397230 */ /* 0x000fe20000004100 */
[----:B------:R-:W-:Y:S01]  /*df90*/  FFMA.FTZ R60, R60, R51, R56 ;  /* 0x000000333c3c7223 */ /* 0x000fe20000010038 */
[----:B------:R-:W-:Y:S02]  /*dfa0*/  HADD2.F32 R56, -RZ, R10.H1_H1 ;  /* 0x3000000aff387230 */ /* 0x000fe40000004100 */
[----:B------:R-:W-:Y:S02]  /*dfb0*/  HADD2.F32 R58, -RZ, R12.H1_H1 ;  /* 0x3000000cff3a7230 */ /* 0x000fe40000004100 */
[----:B------:R-:W-:Y:S01]  /*dfc0*/  HADD2.F32 R59, -RZ, R59.H1_H1 ;  /* 0x3000003bff3b7230 */ /* 0x000fe20000004100 */
[----:B------:R-:W-:-:S02]  /*dfd0*/  FMUL.FTZ R11, R11, R18 ;  /* 0x000000120b0b7220 */ /* 0x000fc40000410000 */
[----:B------:R-:W-:Y:S02]  /*dfe0*/  FFMA.FTZ R13, R56, R61, R62 ;  /* 0x0000003d380d7223 */ /* 0x000fe4000001003e */
[C---:B------:R-:W-:Y:S02]  /*dff0*/  FFMA.FTZ R63, R61.reuse, R57, R64 ;  /* 0x000000393d3f7223 */ /* 0x040fe40000010040 */
[C---:B------:R-:W-:Y:S02]  /*e000*/  FFMA.FTZ R12, R61.reuse, R58, R65 ;  /* 0x0000003a3d0c7223 */ /* 0x040fe40000010041 */
[----:B------:R-:W-:Y:S02]  /*e010*/  FFMA.FTZ R61, R61, R59, R60 ;  /* 0x0000003b3d3d7223 */ /* 0x000fe4000001003c */
[----:B------:R-:W-:Y:S01]  /*e020*/  IMAD.MOV.U32 R60, RZ, RZ, R3 ;  /* 0x000000ffff3c7224 */ /* 0x000fe200078e0003 */
[----:B------:R-:W-:Y:S02]  /*e030*/  F2FP.PACK_AB R3, RZ, R11 ;  /* 0x0000000bff03723e */ /* 0x000fe400000000ff */
[----:B------:R-:W3:Y:S01]  /*e040*/  LDS.64 R10, [UR4+0x98] ;  /* 0x00009804ff0a7984 */ /* 0x000ee20008000a00 */
        /* <DEDUP_REMOVED lines=8> */
[----:B------:R-:W-:Y:S02]  /*e0d0*/  PRMT R3, R3, 0x5410, R49 ;  /* 0x0000541003037816 */ /* 0x000fe40000000031 */
[----:B------:R-:W-:-:S02]  /*e0e0*/  PRMT R48, R48, 0x5410, R47 ;  /* 0x0000541030307816 */ /* 0x000fc4000000002f */
[----:B------:R-:W-:Y:S02]  /*e0f0*/  F2FP.PACK_AB R12, RZ, R12 ;  /* 0x0000000cff0c723e */ /* 0x000fe400000000ff */
[----:B------:R-:W-:Y:S01]  /*e100*/  F2FP.PACK_AB R61, RZ, R61 ;  /* 0x0000003dff3d723e */ /* 0x000fe200000000ff */
[----:B------:R-:W-:Y:S01]  /*e110*/  FMUL.FTZ R13, R13, R18 ;  /* 0x000000120d0d7220 */ /* 0x000fe20000410000 */
[----:B------:R-:W-:Y:S01]  /*e120*/  HFMA2.MMA R47, R3, 1, 1, R60 ;  /* 0x3c003c00032f7835 */ /* 0x000fe2000000003c */
[----:B------:R-:W-:Y:S01]  /*e130*/  FMUL.FTZ R63, R63, R16 ;  /* 0x000000103f3f7220 */ /* 0x000fe20000410000 */
[----:B------:R-:W-:Y:S01]  /*e140*/  HADD2 R48, R48, R2 ;  /* 0x0000000230307230 */ /* 0x000fe20000000000 */
[----:B------:R-:W-:Y:S01]  /*e150*/  PRMT R12, R12, 0x5410, R61 ;  /* 0x000054100c0c7816 */ /* 0x000fe2000000003d */
[----:B------:R-:W4:Y:S01]  /*e160*/  LDS.64 R2, [UR4+0x110] ;  /* 0x00011004ff027984 */ /* 0x000f220008000a00 */
[----:B------:R-:W-:Y:S02]  /*e170*/  F2FP.PACK_AB R13, RZ, R13 ;  /* 0x0000000dff0d723e */ /* 0x000fe400000000ff */
[----:B------:R-:W-:Y:S01]  /*e180*/  F2FP.PACK_AB R63, RZ, R63 ;  /* 0x0000003fff3f723e */ /* 0x000fe200000000ff */
[----:B------:R-:W-:-:S02]  /*e190*/  HADD2 R12, R12, R27 ;  /* 0x0000001b0c0c7230 */ /* 0x000fc40000000000 */
[--C-:B-1----:R-:W-:Y:S01]  /*e1a0*/  HADD2.F32 R27, -RZ, R8.reuse.H0_H0 ;  /* 0x20000008ff1b7230 */ /* 0x102fe20000004100 */
[----:B------:R-:W-:Y:S01]  /*e1b0*/  PRMT R13, R13, 0x5410, R63 ;  /* 0x000054100d0d7816 */ /* 0x000fe2000000003f */
[----:B------:R-:W-:Y:S02]  /*e1c0*/  HADD2.F32 R8, -RZ, R8.H1_H1 ;  /* 0x30000008ff087230 */ /* 0x000fe40000004100 */
[--C-:B------:R-:W-:Y:S01]  /*e1d0*/  HADD2.F32 R60, -RZ, R9.reuse.H0_H0 ;  /* 0x20000009ff3c7230 */ /* 0x100fe20000004100 */
[-C--:B------:R-:W-:Y:S01]  /*e1e0*/  FFMA.FTZ R61, R25, R27.reuse, RZ ;  /* 0x0000001b193d7223 */ /* 0x080fe200000100ff */
[----:B------:R-:W-:Y:S01]  /*e1f0*/  HADD2.F32 R49, -RZ, R9.H1_H1 ;  /* 0x30000009ff317230 */ /* 0x000fe20000004100 */
[-C--:B------:R-:W-:Y:S02]  /*e200*/  FFMA.FTZ R9, R14, R27.reuse, RZ ;  /* 0x0000001b0e097223 */ /* 0x080fe400000100ff */
[-C--:B------:R-:W-:Y:S02]  /*e210*/  FFMA.FTZ R63, R30, R27.reuse, RZ ;  /* 0x0000001b1e3f7223 */ /* 0x080fe400000100ff */
[----:B------:R-:W-:Y:S01]  /*e220*/  FFMA.FTZ R27, R32, R27, RZ ;  /* 0x0000001b201b7223 */ /* 0x000fe200000100ff */
[----:B------:R-:W-:Y:S01]  /*e230*/  HFMA2.MMA R13, R13, 1, 1, R28 ;  /* 0x3c003c000d0d7835 */ /* 0x000fe2000000001c */
        /* <DEDUP_REMOVED lines=30> */
[-C--:B------:R-:W-:Y:S01]  /*e420*/  FFMA.FTZ R28, R58, R11.reuse, R63 ;  /* 0x0000000b3a1c7223 */ /* 0x080fe2000001003f */
[--C-:B----4-:R-:W-:Y:S01]  /*e430*/  HADD2.F32 R63, -RZ, R2.reuse.H0_H0 ;  /* 0x20000002ff3f7230 */ /* 0x110fe20000004100 */
[-C--:B------:R-:W-:Y:S02]  /*e440*/  FFMA.FTZ R61, R57, R11.reuse, R10 ;  /* 0x0000000b393d7223 */ /* 0x080fe4000001000a */
[----:B------:R-:W-:Y:S02]  /*e450*/  FFMA.FTZ R27, R59, R11, R64 ;  /* 0x0000000b3b1b7223 */ /* 0x000fe40000010040 */
[----:B------:R-:W3:Y:S01]  /*e460*/  LDS.64 R10, [UR4+0x118] ;  /* 0x00011804ff0a7984 */ /* 0x000ee20008000a00 */
[--C-:B------:R-:W-:Y:S01]  /*e470*/  HADD2.F32 R62, -RZ, R3.reuse.H0_H0 ;  /* 0x20000003ff3e7230 */ /* 0x100fe20000004100 */
[-C--:B------:R-:W-:Y:S01]  /*e480*/  FFMA.FTZ R64, R25, R63.reuse, RZ ;  /* 0x0000003f19407223 */ /* 0x080fe200000100ff */
[----:B------:R-:W-:Y:S01]  /*e490*/  HADD2.F32 R65, -RZ, R3.H1_H1 ;  /* 0x30000003ff417230 */ /* 0x000fe20000004100 */
        /* <DEDUP_REMOVED lines=8> */
[----:B------:R-:W4:Y:S01]  /*e520*/  LDS.64 R2, [UR4+0x198] ;  /* 0x00019804ff027984 */ /* 0x000f220008000a00 */
        /* <DEDUP_REMOVED lines=10> */
[-C--:B------:R-:W-:Y:S01]  /*e5d0*/  FFMA.FTZ R65, R30, R69.reuse, RZ ;  /* 0x000000451e417223 */ /* 0x080fe200000100ff */
        /* <DEDUP_REMOVED lines=11> */
[----:B------:R-:W-:Y:S01]  /*e690*/  FFMA.FTZ R39, R39, R9, R8 ;  /* 0x0000000927277223 */ /* 0x000fe20000010008 */
[----:B---3--:R-:W-:Y:S01]  /*e6a0*/  HADD2.F32 R8, -RZ, R10.H0_H0 ;  /* 0x2000000aff087230 */ /* 0x008fe20000004100 */
[----:B------:R-:W-:-:S02]  /*e6b0*/  FFMA.FTZ R25, R35, R60, R25 ;  /* 0x0000003c23197223 */ /* 0x000fc40000010019 */
[----:B------:R-:W-:Y:S01]  /*e6c0*/  FFMA.FTZ R31, R38, R60, R31 ;  /* 0x0000003c261f7223 */ /* 0x000fe2000001001f */
[----:B------:R-:W-:Y:S01]  /*e6d0*/  HADD2.F32 R10, -RZ, R10.H1_H1 ;  /* 0x3000000aff0a7230 */ /* 0x000fe20000004100 */
        /* <DEDUP_REMOVED lines=9> */
[-C--:B------:R-:W-:Y:S02]  /*e770*/  FFMA.FTZ R9, R46, R10.reuse, R9 ;  /* 0x0000000a2e097223 */ /* 0x080fe40000010009 */
[-C--:B------:R-:W-:Y:S02]  /*e780*/  FFMA.FTZ R67, R50, R10.reuse, R67 ;  /* 0x0000000a32437223 */ /* 0x080fe40000010043 */
[----:B------:R-:W-:Y:S01]  /*e790*/  FFMA.FTZ R62, R55, R10, R62 ;  /* 0x0000000a373e7223 */ /* 0x000fe2000001003e */
[----:B----4-:R-:W-:Y:S01]  /*e7a0*/  HADD2.F32 R10, -RZ, R2.H0_H0 ;  /* 0x20000002ff0a7230 */ /* 0x010fe20000004100 */
[----:B------:R-:W-:Y:S01]  /*e7b0*/  FFMA.FTZ R8, R53, R14, R9 ;  /* 0x0000000e35087223 */ /* 0x000fe20000010009 */
[----:B------:R-:W-:-:S02]  /*e7c0*/  HADD2.F32 R11, -RZ, R11.H1_H1 ;  /* 0x3000000bff0b7230 */ /* 0x000fc40000004100 */
[----:B------:R-:W-:Y:S01]  /*e7d0*/  HADD2.F32 R2, -RZ, R2.H1_H1 ;  /* 0x30000002ff027230 */ /* 0x000fe20000004100 */
[-C--:B------:R-:W-:Y:S02]  /*e7e0*/  FFMA.FTZ R15, R44, R10.reuse, R15 ;  /* 0x0000000a2c0f7223 */ /* 0x080fe4000001000f */
[-C--:B------:R-:W-:Y:S02]  /*e7f0*/  FFMA.FTZ R25, R43, R10.reuse, R25 ;  /* 0x0000000a2b197223 */ /* 0x080fe40000010019 */
[----:B------:R-:W-:Y:S02]  /*e800*/  FFMA.FTZ R39, R42, R10, R39 ;  /* 0x0000000a2a277223 */ /* 0x000fe40000010027 */
[----:B------:R-:W-:Y:S02]  /*e810*/  FFMA.FTZ R67, R52, R14, R67 ;  /* 0x0000000e34437223 */ /* 0x000fe40000010043 */
[----:B------:R-:W-:Y:S02]  /*e820*/  FFMA.FTZ R31, R41, R10, R31 ;  /* 0x0000000a291f7223 */ /* 0x000fe4000001001f */
        /* <DEDUP_REMOVED lines=8> */
[----:B------:R-:W-:Y:S01]  /*e8b0*/  FFMA.FTZ R31, R55, R2, R31 ;  /* 0x00000002371f7223 */ /* 0x000fe2000001001f */
[----:B------:R-:W-:Y:S01]  /*e8c0*/  HADD2.F32 R3, -RZ, R3.H1_H1 ;  /* 0x30000003ff037230 */ /* 0x000fe20000004100 */
[-C--:B------:R-:W-:Y:S02]  /*e8d0*/  FFMA.FTZ R15, R54, R14.reuse, R15 ;  /* 0x0000000e360f7223 */ /* 0x080fe4000001000f */
[-C--:B------:R-:W-:Y:S02]  /*e8e0*/  FFMA.FTZ R2, R53, R14.reuse, R25 ;  /* 0x0000000e35027223 */ /* 0x080fe40000010019 */
[-C--:B------:R-:W-:Y:S02]  /*e8f0*/  FFMA.FTZ R39, R52, R14.reuse, R39 ;  /* 0x0000000e34277223 */ /* 0x080fe40000010027 */
[----:B------:R-:W-:Y:S02]  /*e900*/  FFMA.FTZ R14, R51, R14, R31 ;  /* 0x0000000e330e7223 */ /* 0x000fe4000001001f */
[----:B------:R-:W-:-:S02]  /*e910*/  FMUL.FTZ R9, R9, R16 ;  /* 0x0000001009097220 */ /* 0x000fc40000410000 */
[----:B------:R-:W-:Y:S02]  /*e920*/  FMUL.FTZ R8, R8, R19 ;  /* 0x0000001308087220 */ /* 0x000fe40000410000 */
[CC--:B------:R-:W-:Y:S02]  /*e930*/  FFMA.FTZ R63, R56.reuse, R11.reuse, R63 ;  /* 0x0000000b383f7223 */ /* 0x0c0fe4000001003f */
[C---:B------:R-:W-:Y:S02]  /*e940*/  FFMA.FTZ R11, R59.reuse, R11, R62 ;  /* 0x0000000b3b0b7223 */ /* 0x040fe4000001003e */
[-C--:B------:R-:W-:Y:S01]  /*e950*/  FFMA.FTZ R25, R56, R3.reuse, R15 ;  /* 0x0000000338197223 */ /* 0x080fe2000001000f */
[----:B------:R-:W-:Y:S01]  /*e960*/  F2FP.PACK_AB R15, RZ, R8 ;  /* 0x00000008ff0f723e */ /* 0x000fe200000000ff */
[----:B------:R-:W-:Y:S01]  /*e970*/  FFMA.FTZ R59, R59, R3, R14 ;  /* 0x000000033b3b7223 */ /* 0x000fe2000001000e */
[----:B------:R-:W-:Y:S01]  /*e980*/  F2FP.PACK_AB R14, RZ, R9 ;  /* 0x00000009ff0e723e */ /* 0x000fe200000000ff */
[----:B------:R-:W-:-:S04]  /*e990*/  IMAD.WIDE R8, R17, c[0x0][0x18c], R108 ;  /* 0x0000630011087a25 */ /* 0x000fc800078e026c */
[----:B------:R-:W-:Y:S02]  /*e9a0*/  FMUL.FTZ R11, R11, R20 ;  /* 0x000000140b0b7220 */ /* 0x000fe40000410000 */
[----:B------:R-:W-:Y:S02]  /*e9b0*/  FMUL.FTZ R10, R25, R18 ;  /* 0x00000012190a7220 */ /* 0x000fe40000410000 */
[----:B0-----:R-:W-:Y:S01]  /*e9c0*/  IMAD.WIDE R108, R17, c[0x0][0x18c], R8 ;  /* 0x00006300116c7a25 */ /* 0x001fe200078e0208 */
[----:B------:R-:W-:Y:S02]  /*e9d0*/  F2FP.PACK_AB R25, RZ, R11 ;  /* 0x0000000bff19723e */ /* 0x000fe400000000ff */
[----:B------:R-:W-:Y:S02]  /*e9e0*/  F2FP.PACK_AB R26, RZ, R10 ;  /* 0x0000000aff1a723e */ /* 0x000fe400000000ff */
[----:B------:R-:W3:Y:S01]  /*e9f0*/  LDG.E.128.CONSTANT R8, [R8.64] ;  /* 0x0000000608087981 */ /* 0x000ee2000c1e9d00 */
[----:B------:R-:W-:-:S02]  /*ea00*/  FFMA.FTZ R57, R57, R3, R2 ;  /* 0x0000000339397223 */ /* 0x000fc40000010002 */
[----:B------:R-:W-:Y:S02]  /*ea10*/  FFMA.FTZ R58, R58, R3, R39 ;  /* 0x000000033a3a7223 */ /* 0x000fe40000010027 */
[----:B------:R-:W0:Y:S01]  /*ea20*/  LDS.64 R2, [UR4+0x20] ;  /* 0x00002004ff027984 */ /* 0x000e220008000a00 */
[----:B------:R-:W-:Y:S02]  /*ea30*/  FMUL.FTZ R28, R28, R19 ;  /* 0x000000131c1c7220 */ /* 0x000fe40000410000 */
[----:B------:R-:W-:Y:S02]  /*ea40*/  FMUL.FTZ R27, R27, R20 ;  /* 0x000000141b1b7220 */ /* 0x000fe40000410000 */
[----:B------:R-:W-:Y:S01]  /*ea50*/  FMUL.FTZ R57, R57, R16 ;  /* 0x0000001039397220 */ /* 0x000fe20000410000 */
[----:B------:R-:W-:Y:S02]  /*ea60*/  F2FP.PACK_AB R28, RZ, R28 ;  /* 0x0000001cff1c723e */ /* 0x000fe400000000ff */
[----:B------:R-:W-:-:S02]  /*ea70*/  F2FP.PACK_AB R27, RZ, R27 ;  /* 0x0000001bff1b723e */ /* 0x000fc400000000ff */
[----:B------:R-:W-:Y:S02]  /*ea80*/  F2FP.PACK_AB R57, RZ, R57 ;  /* 0x00000039ff39723e */ /* 0x000fe400000000ff */
[----:B------:R-:W-:Y:S02]  /*ea90*/  PRMT R28, R28, 0x5410, R27 ;  /* 0x000054101c1c7816 */ /* 0x000fe4000000001b */
[----:B------:R-:W-:Y:S02]  /*eaa0*/  PRMT R15, R15, 0x5410, R25 ;  /* 0x000054100f0f7816 */ /* 0x000fe40000000019 */
[----:B------:R-:W-:Y:S02]  /*eab0*/  PRMT R26, R26, 0x5410, R57 ;  /* 0x000054101a1a7816 */ /* 0x000fe40000000039 */
[C---:B--2---:R-:W-:Y:S01]  /*eac0*/  LOP3.LUT R25, R4.reuse, 0xf000f, RZ, 0xc0, !PT ;  /* 0x000f000f04197812 */ /* 0x044fe200078ec0ff */
[----:B------:R-:W-:Y:S01]  /*ead0*/  HADD2 R17, R28, R21 ;  /* 0x000000151c117230 */ /* 0x000fe20000000000 */
[----:B------:R-:W-:Y:S01]  /*eae0*/  LOP3.LUT R31, R4, 0xf000f0, RZ, 0xc0, !PT ;  /* 0x00f000f0041f7812 */ /* 0x000fe200078ec0ff */
[----:B------:R-:W-:Y:S01]  /*eaf0*/  HADD2 R23, R15, R23 ;  /* 0x000000170f177230 */ /* 0x000fe20000000000 */
[----:B------:R-:W-:-:S02]  /*eb00*/  SHF.R.U32.HI R41, RZ, 0x8, R4 ;  /* 0x00000008ff297819 */ /* 0x000fc40000011604 */
[----:B------:R-:W-:Y:S01]  /*eb10*/  LOP3.LUT R25, R25, 0x64006400, RZ, 0xfc, !PT ;  /* 0x6400640019197812 */ /* 0x000fe200078efcff */
[----:B------:R-:W-:Y:S01]  /*eb20*/  HFMA2.MMA R15, R26, 1, 1, R47 ;  /* 0x3c003c001a0f7835 */ /* 0x000fe2000000002f */
[C---:B------:R-:W-:Y:S02]  /*eb30*/  LOP3.LUT R4, R5.reuse, 0xf000f, RZ, 0xc0, !PT ;  /* 0x000f000f05047812 */ /* 0x040fe400078ec0ff */
[----:B------:R-:W-:Y:S02]  /*eb40*/  LOP3.LUT R33, R5, 0xf000f0, RZ, 0xc0, !PT ;  /* 0x00f000f005217812 */ /* 0x000fe400078ec0ff */
[----:B------:R-:W-:Y:S02]  /*eb50*/  SHF.R.U32.HI R21, RZ, 0x8, R5 ;  /* 0x00000008ff157819 */ /* 0x000fe40000011605 */
[----:B------:R-:W-:Y:S02]  /*eb60*/  LOP3.LUT R5, R6, 0xf000f, RZ, 0xc0, !PT ;  /* 0x000f000f06057812 */ /* 0x000fe400078ec0ff */
[----:B------:R-:W-:-:S02]  /*eb70*/  LOP3.LUT R26, R7, 0xf000f, RZ, 0xc0, !PT ;  /* 0x000f000f071a7812 */ /* 0x000fc400078ec0ff */
[----:B------:R-:W-:Y:S02]  /*eb80*/  LOP3.LUT R4, R4, 0x64006400, RZ, 0xfc, !PT ;  /* 0x6400640004047812 */ /* 0x000fe400078efcff */
[----:B------:R-:W-:Y:S01]  /*eb90*/  LOP3.LUT R5, R5, 0x64006400, RZ, 0xfc, !PT ;  /* 0x6400640005057812 */ /* 0x000fe200078efcff */
[--C-:B0-----:R-:W-:Y:S02]  /*eba0*/  HADD2.F32 R38, -RZ, R2.reuse.H0_H0 ;  /* 0x20000002ff267230 */ /* 0x101fe40000004100 */
[----:B------:R-:W-:Y:S02]  /*ebb0*/  HADD2.F32 R37, -RZ, R2.H1_H1 ;  /* 0x30000002ff257230 */ /* 0x000fe40000004100 */
[----:B------:R-:W-:Y:S01]  /*ebc0*/  HADD2 R2, R25, -1032, -1032 ;  /* 0xe408e40819027430 */ /* 0x000fe20000000000 */
[----:B------:R-:W-:Y:S01]  /*ebd0*/  LOP3.LUT R27, R26, 0x64006400, RZ, 0xfc, !PT ;  /* 0x640064001a1b7812 */ /* 0x000fe200078efcff */
[--C-:B------:R-:W-:Y:S02]  /*ebe0*/  HADD2.F32 R43, -RZ, R3.reuse.H0_H0 ;  /* 0x20000003ff2b7230 */ /* 0x100fe40000004100 */
[----:B------:R-:W-:Y:S01]  /*ebf0*/  HADD2.F32 R44, -RZ, R3.H1_H1 ;  /* 0x30000003ff2c7230 */ /* 0x000fe20000004100 */
[----:B------:R-:W-:Y:S01]  /*ec00*/  FMUL.FTZ R58, R58, R19 ;  /* 0x000000133a3a7220 */ /* 0x000fe20000410000 */
[----:B------:R-:W-:Y:S01]  /*ec10*/  HADD2 R3, R4, -1032, -1032 ;  /* 0xe408e40804037430 */ /* 0x000fe20000000000 */
[----:B------:R-:W-:Y:S01]  /*ec20*/  FMUL.FTZ R59, R59, R20 ;  /* 0x000000143b3b7220 */ /* 0x000fe20000410000 */
[----:B------:R-:W-:-:S02]  /*ec30*/  HADD2.F32 R25, -RZ, R2.H0_H0 ;  /* 0x20000002ff197230 */ /* 0x000fc40000004100 */
[----:B------:R-:W-:Y:S02]  /*ec40*/  HADD2.F32 R26, -RZ, R2.H1_H1 ;  /* 0x30000002ff1a7230 */ /* 0x000fe40000004100 */
[----:B------:R-:W-:Y:S02]  /*ec50*/  HADD2 R2, R5, -1032, -1032 ;  /* 0xe408e40805027430 */ /* 0x000fe40000000000 */
[----:B------:R-:W-:Y:S01]  /*ec60*/  HADD2 R32, R27, -1032, -1032 ;  /* 0xe408e4081b207430 */ /* 0x000fe20000000000 */
[----:B------:R-:W-:Y:S01]  /*ec70*/  FMUL.FTZ R63, R63, R18 ;  /* 0x000000123f3f7220 */ /* 0x000fe20000410000 */
[----:B------:R-:W0:Y:S01]  /*ec80*/  LDS.64 R4, [UR4+0x28] ;  /* 0x00002804ff047984 */ /* 0x000e220008000a00 */
[--C-:B------:R-:W-:Y:S01]  /*ec90*/  HADD2.F32 R27, -RZ, R3.reuse.H0_H0 ;  /* 0x20000003ff1b7230 */ /* 0x100fe20000004100 */
[----:B------:R-:W-:Y:S01]  /*eca0*/  F2FP.PACK_AB R58, RZ, R58 ;  /* 0x0000003aff3a723e */ /* 0x000fe200000000ff */
[----:B------:R-:W-:Y:S01]  /*ecb0*/  HADD2.F32 R28, -RZ, R3.H1_H1 ;  /* 0x30000003ff1c7230 */ /* 0x000fe20000004100 */
[----:B------:R-:W-:Y:S01]  /*ecc0*/  F2FP.PACK_AB R59, RZ, R59 ;  /* 0x0000003bff3b723e */ /* 0x000fe200000000ff */
[----:B------:R-:W-:Y:S01]  /*ecd0*/  HADD2.F32 R29, -RZ, R2.H0_H0 ;  /* 0x20000002ff1d7230 */ /* 0x000fe20000004100 */
[----:B------:R-:W-:-:S02]  /*ece0*/  LOP3.LUT R34, R6, 0xf000f0, RZ, 0xc0, !PT ;  /* 0x00f000f006227812 */ /* 0x000fc400078ec0ff */
[----:B------:R-:W-:Y:S01]  /*ecf0*/  LOP3.LUT R3, R31, 0x64006400, RZ, 0xfc, !PT ;  /* 0x640064001f037812 */ /* 0x000fe200078efcff */
[----:B------:R-:W-:Y:S01]  /*ed00*/  HADD2.F32 R31, -RZ, R32.H0_H0 ;  /* 0x20000020ff1f7230 */ /* 0x000fe20000004100 */
[----:B------:R-:W-:Y:S01]  /*ed10*/  F2FP.PACK_AB R63, RZ, R63 ;  /* 0x0000003fff3f723e */ /* 0x000fe200000000ff */
[----:B------:R-:W-:Y:S01]  /*ed20*/  HADD2.F32 R30, -RZ, R2.H1_H1 ;  /* 0x30000002ff1e7230 */ /* 0x000fe20000004100 */
[----:B------:R-:W-:Y:S01]  /*ed30*/  PRMT R58, R58, 0x5410, R59 ;  /* 0x000054103a3a7816 */ /* 0x000fe2000000003b */
[----:B------:R-:W-:Y:S01]  /*ed40*/  HADD2.F32 R32, -RZ, R32.H1_H1 ;  /* 0x30000020ff207230 */ /* 0x000fe20000004100 */
[----:B------:R-:W-:Y:S01]  /*ed50*/  LOP3.LUT R35, R34, 0x64006400, RZ, 0xfc, !PT ;  /* 0x6400640022237812 */ /* 0x000fe200078efcff */
[----:B------:R-:W-:Y:S02]  /*ed60*/  FFMA.FTZ R2, R25, R38, RZ ;  /* 0x0000002619027223 */ /* 0x000fe400000100ff */
[C---:B------:R-:W-:Y:S02]  /*ed70*/  FFMA.FTZ R34, R38.reuse, R27, RZ ;  /* 0x0000001b26227223 */ /* 0x040fe400000100ff */
[C---:B------:R-:W-:Y:S01]  /*ed80*/  FFMA.FTZ R39, R38.reuse, R29, RZ ;  /* 0x0000001d26277223 */ /* 0x040fe200000100ff */
[----:B------:R-:W-:Y:S01]  /*ed90*/  LOP3.LUT R36, R7, 0xf000f0, RZ, 0xc0, !PT ;  /* 0x00f000f007247812 */ /* 0x000fe200078ec0ff */
[----:B------:R-:W-:Y:S01]  /*eda0*/  FFMA.FTZ R38, R38, R31, RZ ;  /* 0x0000001f26267223 */ /* 0x000fe200000100ff */
[----:B------:R-:W-:Y:S01]  /*edb0*/  PRMT R63, R63, 0x5410, R14 ;  /* 0x000054103f3f7816 */ /* 0x000fe2000000000e */
[----:B------:R-:W-:Y:S01]  /*edc0*/  HADD2 R14, R58, R48 ;  /* 0x000000303a0e7230 */ /* 0x000fe20000000000 */
[----:B------:R-:W-:Y:S01]  /*edd0*/  LOP3.LUT R33, R33, 0x64006400, RZ, 0xfc, !PT ;  /* 0x6400640021217812 */ /* 0x000fe200078efcff */
[----:B------:R-:W-:Y:S01]  /*ede0*/  HFMA2 R3, R3, R0.H0_H0, -72, -72 ;  /* 0xd480d48003037431 */ /* 0x000fe20000040000 */
[----:B------:R-:W-:-:S02]  /*edf0*/  FFMA.FTZ R42, R26, R37, R2 ;  /* 0x000000251a2a7223 */ /* 0x000fc40000010002 */
[C---:B------:R-:W-:Y:S02]  /*ee00*/  FFMA.FTZ R45, R37.reuse, R28, R34 ;  /* 0x0000001c252d7223 */ /* 0x040fe40000010022 */
[C---:B------:R-:W-:Y:S02]  /*ee10*/  FFMA.FTZ R46, R37.reuse, R30, R39 ;  /* 0x0000001e252e7223 */ /* 0x040fe40000010027 */
[----:B------:R-:W-:Y:S01]  /*ee20*/  FFMA.FTZ R48, R37, R32, R38 ;  /* 0x0000002025307223 */ /* 0x000fe20000010026 */
[----:B------:R-:W-:Y:S01]  /*ee30*/  LOP3.LUT R37, R36, 0x64006400, RZ, 0xfc, !PT ;  /* 0x6400640024257812 */ /* 0x000fe200078efcff */
[----:B------:R-:W-:Y:S01]  /*ee40*/  FMUL.FTZ R49, R49, R18 ;  /* 0x0000001231317220 */ /* 0x000fe20000410000 */
[-C--:B------:R-:W-:Y:S01]  /*ee50*/  HFMA2 R2, R33, R0.reuse.H0_H0, -72, -72 ;  /* 0xd480d48021027431 */ /* 0x080fe20000040000 */
[----:B------:R-:W-:Y:S01]  /*ee60*/  FMUL.FTZ R61, R61, R16 ;  /* 0x000000103d3d7220 */ /* 0x000fe20000410000 */
[----:B------:R-:W-:Y:S02]  /*ee70*/  HFMA2 R34, R35, R0.H0_H0, -72, -72 ;  /* 0xd480d48023227431 */ /* 0x000fe40000040000 */
[----:B------:R-:W-:-:S02]  /*ee80*/  HADD2.F32 R35, -RZ, R3.H0_H0 ;  /* 0x20000003ff237230 */ /* 0x000fc40000004100 */
[----:B------:R-:W-:Y:S02]  /*ee90*/  HADD2.F32 R33, -RZ, R3.H1_H1 ;  /* 0x30000003ff217230 */ /* 0x000fe40000004100 */
[----:B------:R-:W-:Y:S01]  /*eea0*/  HFMA2 R3, R37, R0.H0_H0, -72, -72 ;  /* 0xd480d48025037431 */ /* 0x000fe20000040000 */
[----:B------:R-:W-:Y:S01]  /*eeb0*/  F2FP.PACK_AB R49, RZ, R49 ;  /* 0x00000031ff31723e */ /* 0x000fe200000000ff */
[----:B------:R-:W-:Y:S01]  /*eec0*/  HADD2.F32 R38, -RZ, R2.H0_H0 ;  /* 0x20000002ff267230 */ /* 0x000fe20000004100 */
[----:B------:R-:W-:Y:S01]  /*eed0*/  F2FP.PACK_AB R61, RZ, R61 ;  /* 0x0000003dff3d723e */ /* 0x000fe200000000ff */
[----:B------:R-:W-:Y:S02]  /*eee0*/  HADD2.F32 R40, -RZ, R34.H0_H0 ;  /* 0x20000022ff287230 */ /* 0x000fe40000004100 */
[--C-:B------:R-:W-:Y:S01]  /*eef0*/  HADD2.F32 R39, -RZ, R3.reuse.H0_H0 ;  /* 0x20000003ff277230 */ /* 0x100fe20000004100 */
[----:B------:R-:W-:Y:S01]  /*ef00*/  PRMT R49, R49, 0x5410, R61 ;  /* 0x0000541031317816 */ /* 0x000fe2000000003d */
[----:B------:R-:W-:Y:S01]  /*ef10*/  HADD2.F32 R36, -RZ, R3.H1_H1 ;  /* 0x30000003ff247230 */ /* 0x000fe20000004100 */
[----:B------:R-:W-:Y:S01]  /*ef20*/  FFMA.FTZ R42, R35, R43, R42 ;  /* 0x0000002b232a7223 */ /* 0x000fe2000001002a */
[----:B------:R-:W-:Y:S01]  /*ef30*/  HADD2.F32 R37, -RZ, R2.H1_H1 ;  /* 0x30000002ff257230 */ /* 0x000fe20000004100 */
[C---:B------:R-:W-:Y:S01]  /*ef40*/  FFMA.FTZ R45, R43.reuse, R38, R45 ;  /* 0x000000262b2d7223 */ /* 0x040fe2000001002d */
[----:B------:R-:W-:Y:S01]  /*ef50*/  HADD2.F32 R34, -RZ, R34.H1_H1 ;  /* 0x30000022ff227230 */ /* 0x000fe20000004100 */
[C---:B------:R-:W-:Y:S01]  /*ef60*/  FFMA.FTZ R3, R43.reuse, R40, R46 ;  /* 0x000000282b037223 */ /* 0x040fe2000001002e */
        /* <DEDUP_REMOVED lines=10> */
[----:B------:R-:W-:Y:S01]  /*f010*/  LOP3.LUT R43, R21, 0xf000f, RZ, 0xc0, !PT ;  /* 0x000f000f152b7812 */ /* 0x000fe200078ec0ff */
[--C-:B0-----:R-:W-:Y:S01]  /*f020*/  HADD2.F32 R46, -RZ, R4.reuse.H0_H0 ;  /* 0x20000004ff2e7230 */ /* 0x101fe20000004100 */
[----:B------:R-:W-:Y:S01]  /*f030*/  LOP3.LUT R44, R6, 0xf000f, RZ, 0xc0, !PT ;  /* 0x000f000f062c7812 */ /* 0x000fe200078ec0ff */
[----:B------:R-:W-:Y:S01]  /*f040*/  HADD2.F32 R55, -RZ, R4.H1_H1 ;  /* 0x30000004ff377230 */ /* 0x000fe20000004100 */
[----:B------:R-:W-:Y:S01]  /*f050*/  LOP3.LUT R42, R42, 0x64006400, RZ, 0xfc, !PT ;  /* 0x640064002a2a7812 */ /* 0x000fe200078efcff */
[----:B------:R-:W0:Y:S01]  /*f060*/  LDS.64 R2, [UR4+0xa0] ;  /* 0x0000a004ff027984 */ /* 0x000e220008000a00 */
[----:B------:R-:W-:Y:S02]  /*f070*/  LOP3.LUT R43, R43, 0x64006400, RZ, 0xfc, !PT ;  /* 0x640064002b2b7812 */ /* 0x000fe400078efcff */
[----:B------:R-:W-:Y:S02]  /*f080*/  LOP3.LUT R44, R44, 0x64006400, RZ, 0xfc, !PT ;  /* 0x640064002c2c7812 */ /* 0x000fe400078efcff */
[----:B------:R-:W-:Y:S01]  /*f090*/  LOP3.LUT R45, R45, 0x64006400, RZ, 0xfc, !PT ;  /* 0x640064002d2d7812 */ /* 0x000fe200078efcff */
[----:B------:R-:W-:-:S02]  /*f0a0*/  HADD2 R4, R42, -1032, -1032 ;  /* 0xe408e4082a047430 */ /* 0x000fc40000000000 */
[----:B------:R-:W-:Y:S02]  /*f0b0*/  HADD2 R47, R43, -1032, -1032 ;  /* 0xe408e4082b2f7430 */ /* 0x000fe40000000000 */
[----:B------:R-:W-:Y:S02]  /*f0c0*/  HADD2 R48, R44, -1032, -1032 ;  /* 0xe408e4082c307430 */ /* 0x000fe40000000000 */
[----:B------:R-:W-:Y:S02]  /*f0d0*/  HADD2 R50, R45, -1032, -1032 ;  /* 0xe408e4082d327430 */ /* 0x000fe40000000000 */
[----:B------:R-:W-:Y:S02]  /*f0e0*/  HADD2.F32 R42, -RZ, R4.H0_H0 ;  /* 0x20000004ff2a7230 */ /* 0x000fe40000004100 */
[----:B------:R-:W-:Y:S02]  /*f0f0*/  HADD2.F32 R45, -RZ, R47.H0_H0 ;  /* 0x2000002fff2d7230 */ /* 0x000fe40000004100 */
[----:B------:R-:W-:-:S02]  /*f100*/  HADD2.F32 R44, -RZ, R48.H0_H0 ;  /* 0x20000030ff2c7230 */ /* 0x000fc40000004100 */
[----:B------:R-:W-:Y:S01]  /*f110*/  HADD2.F32 R43, -RZ, R50.H0_H0 ;  /* 0x20000032ff2b7230 */ /* 0x000fe20000004100 */
[----:B------:R-:W-:Y:S02]  /*f120*/  FFMA.FTZ R54, R42, R46, R49 ;  /* 0x0000002e2a367223 */ /* 0x000fe40000010031 */
[C---:B------:R-:W-:Y:S02]  /*f130*/  FFMA.FTZ R58, R46.reuse, R45, R51 ;  /* 0x0000002d2e3a7223 */ /* 0x040fe40000010033 */
[C---:B------:R-:W-:Y:S02]  /*f140*/  FFMA.FTZ R60, R46.reuse, R44, R53 ;  /* 0x0000002c2e3c7223 */ /* 0x040fe40000010035 */
[----:B------:R-:W-:Y:S01]  /*f150*/  FFMA.FTZ R62, R46, R43, R52 ;  /* 0x0000002b2e3e7223 */ /* 0x000fe20000010034 */
[----:B------:R-:W-:Y:S01]  /*f160*/  HADD2.F32 R46, -RZ, R4.H1_H1 ;  /* 0x30000004ff2e7230 */ /* 0x000fe20000004100 */
[----:B------:R-:W-:Y:S01]  /*f170*/  LOP3.LUT R4, R7, 0xf000f0, RZ, 0xc0, !PT ;  /* 0x00f000f007047812 */ /* 0x000fe200078ec0ff */
[----:B------:R-:W-:-:S02]  /*f180*/  HADD2.F32 R56, -RZ, R5.H0_H0 ;  /* 0x20000005ff387230 */ /* 0x000fc40000004100 */
[----:B------:R-:W-:Y:S01]  /*f190*/  HADD2.F32 R57, -RZ, R5.H1_H1 ;  /* 0x30000005ff397230 */ /* 0x000fe20000004100 */
[----:B------:R-:W-:Y:S02]  /*f1a0*/  LOP3.LUT R49, R4, 0x64006400, RZ, 0xfc, !PT ;  /* 0x6400640004317812 */ /* 0x000fe400078efcff */
[----:B------:R-:W1:Y:S01]  /*f1b0*/  LDS.64 R4, [UR4+0xa8] ;  /* 0x0000a804ff047984 */ /* 0x000e620008000a00 */
        /* <DEDUP_REMOVED lines=9> */
[----:B------:R-:W-:Y:S02]  /*f250*/  HFMA2 R53, R49, R0.H0_H0, -72, -72 ;  /* 0xd480d48031357431 */ /* 0x000fe40000040000 */
[----:B------:R-:W-:-:S02]  /*f260*/  HADD2.F32 R47, -RZ, R47.H1_H1 ;  /* 0x3000002fff2f7230 */ /* 0x000fc40000004100 */
        /* <DEDUP_REMOVED lines=11> */
[----:B0-----:R-:W-:Y:S01]  /*f320*/  HADD2.F32 R64, -RZ, R2.H0_H0 ;  /* 0x20000002ff407230 */ /* 0x001fe20000004100 */
[----:B------:R-:W-:-:S02]  /*f330*/  FFMA.FTZ R60, R56, R50, R59 ;  /* 0x00000032383c7223 */ /* 0x000fc4000001003b */
[C---:B------:R-:W-:Y:S02]  /*f340*/  FFMA.FTZ R61, R56.reuse, R49, R61 ;  /* 0x00000031383d7223 */ /* 0x040fe4000001003d */
[----:B------:R-:W-:Y:S01]  /*f350*/  FFMA.FTZ R62, R56, R41, R62 ;  /* 0x00000029383e7223 */ /* 0x000fe2000001003e */
[----:B------:R-:W-:Y:S02]  /*f360*/  HADD2.F32 R56, -RZ, R6.H1_H1 ;  /* 0x30000006ff387230 */ /* 0x000fe40000004100 */
[----:B------:R-:W-:Y:S02]  /*f370*/  HADD2.F32 R54, -RZ, R7.H1_H1 ;  /* 0x30000007ff367230 */ /* 0x000fe40000004100 */
[----:B------:R-:W-:Y:S01]  /*f380*/  HADD2.F32 R55, -RZ, R21.H1_H1 ;  /* 0x30000015ff377230 */ /* 0x000fe20000004100 */
[----:B------:R-:W-:Y:S01]  /*f390*/  FFMA.FTZ R7, R56, R57, R58 ;  /* 0x0000003938077223 */ /* 0x000fe2000001003a */
[----:B------:R-:W-:Y:S01]  /*f3a0*/  HADD2.F32 R59, -RZ, R2.H1_H1 ;  /* 0x30000002ff3b7230 */ /* 0x000fe20000004100 */
[-C--:B------:R-:W-:Y:S01]  /*f3b0*/  FFMA.FTZ R2, R25, R64.reuse, RZ ;  /* 0x0000004019027223 */ /* 0x080fe200000100ff */
[----:B------:R-:W-:Y:S01]  /*f3c0*/  HADD2.F32 R53, -RZ, R53.H1_H1 ;  /* 0x30000035ff357230 */ /* 0x000fe20000004100 */
[----:B------:R-:W-:-:S02]  /*f3d0*/  FFMA.FTZ R58, R27, R64, RZ ;  /* 0x000000401b3a7223 */ /* 0x000fc400000100ff */
[C---:B------:R-:W-:Y:S01]  /*f3e0*/  FFMA.FTZ R6, R57.reuse, R54, R61 ;  /* 0x0000003639067223 */ /* 0x040fe2000001003d */
[--C-:B------:R-:W-:Y:S01]  /*f3f0*/  HADD2.F32 R61, -RZ, R3.reuse.H0_H0 ;  /* 0x20000003ff3d7230 */ /* 0x100fe20000004100 */
[----:B------:R-:W-:Y:S02]  /*f400*/  FFMA.FTZ R21, R57, R55, R60 ;  /* 0x0000003739157223 */ /* 0x000fe4000001003c */
[-C--:B------:R-:W-:Y:S02]  /*f410*/  FFMA.FTZ R60, R29, R64.reuse, RZ ;  /* 0x000000401d3c7223 */ /* 0x080fe400000100ff */
[-C--:B------:R-:W-:Y:S02]  /*f420*/  FFMA.FTZ R2, R26, R59.reuse, R2 ;  /* 0x0000003b1a027223 */ /* 0x080fe40000010002 */
[----:B------:R-:W-:Y:S02]  /*f430*/  FFMA.FTZ R64, R31, R64, RZ ;  /* 0x000000401f407223 */ /* 0x000fe400000100ff */
[----:B------:R-:W-:Y:S01]  /*f440*/  FFMA.FTZ R58, R28, R59, R58 ;  /* 0x0000003b1c3a7223 */ /* 0x000fe2000001003a */
[----:B------:R-:W-:Y:S01]  /*f450*/  HADD2.F32 R3, -RZ, R3.H1_H1 ;  /* 0x30000003ff037230 */ /* 0x000fe20000004100 */
[----:B------:R-:W-:-:S02]  /*f460*/  FFMA.FTZ R57, R57, R53, R62 ;  /* 0x0000003539397223 */ /* 0x000fc4000001003e */
[----:B------:R-:W-:Y:S02]  /*f470*/  FFMA.FTZ R62, R30, R59, R60 ;  /* 0x0000003b1e3e7223 */ /* 0x000fe4000001003c */
[----:B------:R-:W-:Y:S02]  /*f480*/  FFMA.FTZ R2, R35, R61, R2 ;  /* 0x0000003d23027223 */ /* 0x000fe40000010002 */
[----:B------:R-:W-:Y:S02]  /*f490*/  FFMA.FTZ R64, R32, R59, R64 ;  /* 0x0000003b20407223 */ /* 0x000fe40000010040 */
[-C--:B------:R-:W-:Y:S01]  /*f4a0*/  FFMA.FTZ R60, R38, R61.reuse, R58 ;  /* 0x0000003d263c7223 */ /* 0x080fe2000001003a */
[----:B-1----:R-:W-:Y:S01]  /*f4b0*/  HADD2.F32 R58, -RZ, R4.H0_H0 ;  /* 0x20000004ff3a7230 */ /* 0x002fe20000004100 */
[----:B------:R-:W-:Y:S02]  /*f4c0*/  FFMA.FTZ R62, R40, R61, R62 ;  /* 0x0000003d283e7223 */ /* 0x000fe4000001003e */
[----:B------:R-:W-:-:S02]  /*f4d0*/  FFMA.FTZ R59, R33, R3, R2 ;  /* 0x00000003213b7223 */ /* 0x000fc40000010002 */
[----:B------:R-:W-:Y:S02]  /*f4e0*/  FFMA.FTZ R64, R39, R61, R64 ;  /* 0x0000003d27407223 */ /* 0x000fe40000010040 */
[-C--:B------:R-:W-:Y:S01]  /*f4f0*/  FFMA.FTZ R2, R37, R3.reuse, R60 ;  /* 0x0000000325027223 */ /* 0x080fe2000001003c */
[----:B------:R-:W-:Y:S01]  /*f500*/  HFMA2.MMA R22, R63, 1, 1, R22 ;  /* 0x3c003c003f167835 */ /* 0x000fe20000000016 */
[-C--:B------:R-:W-:Y:S01]  /*f510*/  FFMA.FTZ R63, R34, R3.reuse, R62 ;  /* 0x00000003223f7223 */ /* 0x080fe2000001003e */
[----:B------:R-:W-:Y:S01]  /*f520*/  HADD2.F32 R61, -RZ, R4.H1_H1 ;  /* 0x30000004ff3d7230 */ /* 0x000fe20000004100 */
[----:B------:R-:W-:Y:S02]  /*f530*/  FFMA.FTZ R64, R36, R3, R64 ;  /* 0x0000000324407223 */ /* 0x000fe40000010040 */
[-C--:B------:R-:W-:Y:S02]  /*f540*/  FFMA.FTZ R59, R42, R58.reuse, R59 ;  /* 0x0000003a2a3b7223 */ /* 0x080fe4000001003b */
[----:B------:R-:W-:-:S02]  /*f550*/  FFMA.FTZ R62, R45, R58, R2 ;  /* 0x0000003a2d3e7223 */ /* 0x000fc40000010002 */
[----:B------:R-:W0:Y:S01]  /*f560*/  LDS.64 R2, [UR4+0x120] ;  /* 0x00012004ff027984 */ /* 0x000e220008000a00 */
        /* <DEDUP_REMOVED lines=14> */
[----:B------:R-:W-:Y:S02]  /*f650*/  FMUL.FTZ R6, R6, R19 ;  /* 0x0000001306067220 */ /* 0x000fe40000410000 */
[----:B------:R-:W-:Y:S02]  /*f660*/  FMUL.FTZ R57, R57, R20 ;  /* 0x0000001439397220 */ /* 0x000fe40000410000 */
[----:B------:R-:W-:Y:S01]  /*f670*/  FFMA.FTZ R61, R55, R5, R58 ;  /* 0x00000005373d7223 */ /* 0x000fe2000001003a */
[----:B------:R-:W-:Y:S01]  /*f680*/  F2FP.PACK_AB R7, RZ, R7 ;  /* 0x00000007ff07723e */ /* 0x000fe200000000ff */
[----:B------:R-:W-:Y:S01]  /*f690*/  FFMA.FTZ R58, R54, R5, R63 ;  /* 0x00000005363a7223 */ /* 0x000fe2000001003f */
[----:B------:R-:W-:Y:S01]  /*f6a0*/  F2FP.PACK_AB R21, RZ, R21 ;  /* 0x00000015ff15723e */ /* 0x000fe200000000ff */
[-C--:B------:R-:W-:Y:S01]  /*f6b0*/  FFMA.FTZ R59, R56, R5.reuse, R4 ;  /* 0x00000005383b7223 */ /* 0x080fe20000010004 */
[----:B------:R-:W-:Y:S01]  /*f6c0*/  F2FP.PACK_AB R6, RZ, R6 ;  /* 0x00000006ff06723e */ /* 0x000fe200000000ff */
[----:B------:R-:W-:Y:S01]  /*f6d0*/  FFMA.FTZ R63, R53, R5, R64 ;  /* 0x00000005353f7223 */ /* 0x000fe20000010040 */
[----:B------:R-:W-:Y:S01]  /*f6e0*/  F2FP.PACK_AB R57, RZ, R57 ;  /* 0x00000039ff39723e */ /* 0x000fe200000000ff */
[----:B------:R-:W1:Y:S01]  /*f6f0*/  LDS.64 R4, [UR4+0x1a0] ;  /* 0x0001a004ff047984 */ /* 0x000e620008000a00 */
[----:B------:R-:W-:-:S02]  /*f700*/  PRMT R7, R7, 0x5410, R21 ;  /* 0x0000541007077816 */ /* 0x000fc40000000015 */
[----:B------:R-:W-:Y:S01]  /*f710*/  PRMT R6, R6, 0x5410, R57 ;  /* 0x0000541006067816 */ /* 0x000fe20000000039 */
[----:B------:R-:W-:Y:S02]  /*f720*/  FMUL.FTZ R59, R59, R18 ;  /* 0x000000123b3b7220 */ /* 0x000fe40000410000 */
[----:B------:R-:W-:Y:S01]  /*f730*/  FMUL.FTZ R61, R61, R16 ;  /* 0x000000103d3d7220 */ /* 0x000fe20000410000 */
[----:B------:R-:W-:Y:S01]  /*f740*/  HFMA2.MMA R21, R7, 1, 1, R13 ;  /* 0x3c003c0007157835 */ /* 0x000fe2000000000d */
[----:B------:R-:W-:Y:S02]  /*f750*/  HADD2 R12, R6, R12 ;  /* 0x0000000c060c7230 */ /* 0x000fe40000000000 */
[----:B------:R-:W2:Y:S01]  /*f760*/  LDS.64 R6, [UR4+0x128] ;  /* 0x00012804ff067984 */ /* 0x000ea20008000a00 */
[----:B------:R-:W-:Y:S01]  /*f770*/  FMUL.FTZ R58, R58, R19 ;  /* 0x000000133a3a7220 */ /* 0x000fe20000410000 */
[----:B------:R-:W-:Y:S01]  /*f780*/  F2FP.PACK_AB R59, RZ, R59 ;  /* 0x0000003bff3b723e */ /* 0x000fe200000000ff */
[----:B------:R-:W-:Y:S01]  /*f790*/  FMUL.FTZ R63, R63, R20 ;  /* 0x000000143f3f7220 */ /* 0x000fe20000410000 */
[----:B------:R-:W-:-:S02]  /*f7a0*/  F2FP.PACK_AB R61, RZ, R61 ;  /* 0x0000003dff3d723e */ /* 0x000fc400000000ff */
[----:B------:R-:W-:Y:S02]  /*f7b0*/  F2FP.PACK_AB R58, RZ, R58 ;  /* 0x0000003aff3a723e */ /* 0x000fe400000000ff */
[----:B------:R-:W-:Y:S02]  /*f7c0*/  PRMT R59, R59, 0x5410, R61 ;  /* 0x000054103b3b7816 */ /* 0x000fe4000000003d */
[----:B------:R-:W-:-:S04]  /*f7d0*/  F2FP.PACK_AB R63, RZ, R63 ;  /* 0x0000003fff3f723e */ /* 0x000fc800000000ff */
[----:B------:R-:W-:Y:S01]  /*f7e0*/  PRMT R58, R58, 0x5410, R63 ;  /* 0x000054103a3a7816 */ /* 0x000fe2000000003f */
[----:B------:R-:W-:Y:S01]  /*f7f0*/  HFMA2.MMA R13, R59, 1, 1, R24 ;  /* 0x3c003c003b0d7835 */ /* 0x000fe20000000018 */
[--C-:B0-----:R-:W-:Y:S02]  /*f800*/  HADD2.F32 R24, -RZ, R2.reuse.H0_H0 ;  /* 0x20000002ff187230 */ /* 0x101fe40000004100 */
[----:B------:R-:W-:Y:S02]  /*f810*/  HADD2.F32 R57, -RZ, R2.H1_H1 ;  /* 0x30000002ff397230 */ /* 0x000fe40000004100 */
[----:B------:R-:W-:Y:S01]  /*f820*/  HFMA2.MMA R17, R58, 1, 1, R17 ;  /* 0x3c003c003a117835 */ /* 0x000fe20000000011 */
        /* <DEDUP_REMOVED lines=24> */
[----:B--2---:R-:W-:Y:S01]  /*f9b0*/  HADD2.F32 R4, -RZ, R6.H0_H0 ;  /* 0x20000006ff047230 */ /* 0x004fe20000004100 */
[-C--:B------:R-:W-:Y:S02]  /*f9c0*/  FFMA.FTZ R26, R26, R3.reuse, R25 ;  /* 0x000000031a1a7223 */ /* 0x080fe40000010019 */
[-C--:B------:R-:W-:Y:S02]  /*f9d0*/  FFMA.FTZ R27, R28, R3.reuse, R27 ;  /* 0x000000031c1b7223 */ /* 0x080fe4000001001b */
[----:B------:R-:W-:-:S02]  /*f9e0*/  FFMA.FTZ R29, R30, R3, R29 ;  /* 0x000000031e1d7223 */ /* 0x000fc4000001001d */
[----:B------:R-:W-:Y:S02]  /*f9f0*/  FFMA.FTZ R32, R32, R3, R31 ;  /* 0x0000000320207223 */ /* 0x000fe4000001001f */
[----:B------:R-:W0:Y:S01]  /*fa00*/  LDS.64 R2, [UR4+0x1a8] ;  /* 0x0001a804ff027984 */ /* 0x000e220008000a00 */
[--C-:B------:R-:W-:Y:S02]  /*fa10*/  HADD2.F32 R61, -RZ, R5.reuse.H0_H0 ;  /* 0x20000005ff3d7230 */ /* 0x100fe40000004100 */
[----:B------:R-:W-:Y:S01]  /*fa20*/  HADD2.F32 R60, -RZ, R5.H1_H1 ;  /* 0x30000005ff3c7230 */ /* 0x000fe20000004100 */
[-C--:B------:R-:W-:Y:S01]  /*fa30*/  FFMA.FTZ R57, R42, R4.reuse, R57 ;  /* 0x000000042a397223 */ /* 0x080fe20000010039 */
[----:B------:R-:W-:Y:S01]  /*fa40*/  HADD2.F32 R5, -RZ, R6.H1_H1 ;  /* 0x30000006ff057230 */ /* 0x000fe20000004100 */
        /* <DEDUP_REMOVED lines=19> */
[----:B------:R-:W-:Y:S01]  /*fb80*/  FMUL.FTZ R25, R25, R16 ;  /* 0x0000001019197220 */ /* 0x000fe20000410000 */
[----:B------:R-:W-:Y:S01]  /*fb90*/  F2FP.PACK_AB R6, RZ, R5 ;  /* 0x00000005ff06723e */ /* 0x000fe200000000ff */
[----:B------:R-:W-:Y:S01]  /*fba0*/  FMUL.FTZ R24, R7, R20 ;  /* 0x0000001407187220 */ /* 0x000fe20000410000 */
[----:B------:R-:W-:Y:S02]  /*fbb0*/  F2FP.PACK_AB R7, RZ, R4 ;  /* 0x00000004ff07723e */ /* 0x000fe400000000ff */
[----:B------:R-:W1:Y:S01]  /*fbc0*/  LDS.64 R4, [UR4+0x30] ;  /* 0x00003004ff047984 */ /* 0x000e620008000a00 */
[----:B------:R-:W-:-:S02]  /*fbd0*/  F2FP.PACK_AB R25, RZ, R25 ;  /* 0x00000019ff19723e */ /* 0x000fc400000000ff */
[----:B------:R-:W-:Y:S02]  /*fbe0*/  F2FP.PACK_AB R24, RZ, R24 ;  /* 0x00000018ff18723e */ /* 0x000fe400000000ff */
[----:B------:R-:W-:Y:S01]  /*fbf0*/  PRMT R6, R6, 0x5410, R25 ;  /* 0x0000541006067816 */ /* 0x000fe20000000019 */
[-C--:B------:R-:W-:Y:S01]  /*fc00*/  FFMA.FTZ R26, R35, R61.reuse, R26 ;  /* 0x0000003d231a7223 */ /* 0x080fe2000001001a */
[----:B------:R-:W-:Y:S01]  /*fc10*/  PRMT R7, R7, 0x5410, R24 ;  /* 0x0000541007077816 */ /* 0x000fe20000000018 */
[-C--:B------:R-:W-:Y:S02]  /*fc20*/  FFMA.FTZ R27, R38, R61.reuse, R27 ;  /* 0x0000003d261b7223 */ /* 0x080fe4000001001b */
[-C--:B------:R-:W-:Y:S01]  /*fc30*/  FFMA.FTZ R29, R40, R61.reuse, R29 ;  /* 0x0000003d281d7223 */ /* 0x080fe2000001001d */
[----:B------:R-:W-:Y:S01]  /*fc40*/  HFMA2.MMA R22, R6, 1, 1, R22 ;  /* 0x3c003c0006167835 */ /* 0x000fe20000000016 */
[----:B------:R-:W-:Y:S01]  /*fc50*/  FFMA.FTZ R39, R39, R61, R32 ;  /* 0x0000003d27277223 */ /* 0x000fe20000010020 */
[----:B0-----:R-:W-:Y:S01]  /*fc60*/  HADD2.F32 R6, -RZ, R2.H0_H0 ;  /* 0x20000002ff067230 */ /* 0x001fe20000004100 */
[----:B------:R-:W-:-:S02]  /*fc70*/  FFMA.FTZ R33, R33, R60, R26 ;  /* 0x0000003c21217223 */ /* 0x000fc4000001001a */
[-C--:B------:R-:W-:Y:S02]  /*fc80*/  FFMA.FTZ R27, R37, R60.reuse, R27 ;  /* 0x0000003c251b7223 */ /* 0x080fe4000001001b */
[-C--:B------:R-:W-:Y:S01]  /*fc90*/  FFMA.FTZ R29, R34, R60.reuse, R29 ;  /* 0x0000003c221d7223 */ /* 0x080fe2000001001d */
[----:B------:R-:W-:Y:S01]  /*fca0*/  HFMA2.MMA R23, R7, 1, 1, R23 ;  /* 0x3c003c0007177835 */ /* 0x000fe20000000017 */
        /* <DEDUP_REMOVED lines=15> */
[----:B------:R-:W-:-:S04]  /*fda0*/  FFMA.FTZ R2, R41, R2, R39 ;  /* 0x0000000229027223 */ /* 0x000fc80000010027 */
[----:B------:R-:W-:Y:S01]  /*fdb0*/  FFMA.FTZ R53, R53, R3, R2 ;  /* 0x0000000335357223 */ /* 0x000fe20000010002 */
[----:B---3--:R-:W-:Y:S02]  /*fdc0*/  LOP3.LUT R2, R8, 0xf000f, RZ, 0xc0, !PT ;  /* 0x000f000f08027812 */ /* 0x008fe400078ec0ff */
[----:B------:R-:W-:Y:S02]  /*fdd0*/  LOP3.LUT R25, R10, 0xf000f, RZ, 0xc0, !PT ;  /* 0x000f000f0a197812 */ /* 0x000fe400078ec0ff */
[----:B------:R-:W-:Y:S01]  /*fde0*/  LOP3.LUT R2, R2, 0x64006400, RZ, 0xfc, !PT ;  /* 0x6400640002027812 */ /* 0x000fe200078efcff */
[--C-:B-1----:R-:W-:Y:S01]  /*fdf0*/  HADD2.F32 R35, -RZ, R4.reuse.H0_H0 ;  /* 0x20000004ff237230 */ /* 0x102fe20000004100 */
[----:B------:R-:W-:Y:S01]  /*fe00*/  LOP3.LUT R24, R9, 0xf000f, RZ, 0xc0, !PT ;  /* 0x000f000f09187812 */ /* 0x000fe200078ec0ff */
[----:B------:R-:W-:Y:S01]  /*fe10*/  HADD2.F32 R36, -RZ, R4.H1_H1 ;  /* 0x30000004ff247230 */ /* 0x000fe20000004100 */
[----:B------:R-:W-:Y:S01]  /*fe20*/  LOP3.LUT R32, R10, 0xf000f0, RZ, 0xc0, !PT ;  /* 0x00f000f00a207812 */ /* 0x000fe200078ec0ff */
[----:B------:R-:W-:Y:S01]  /*fe30*/  HADD2 R2, R2, -1032, -1032 ;  /* 0xe408e40802027430 */ /* 0x000fe20000000000 */
[----:B------:R-:W-:-:S02]  /*fe40*/  SHF.R.U32.HI R42, RZ, 0x8, R10 ;  /* 0x00000008ff2a7819 */ /* 0x000fc4000001160a */
[----:B------:R-:W-:Y:S02]  /*fe50*/  LOP3.LUT R10, R11, 0xf000f, RZ, 0xc0, !PT ;  /* 0x000f000f0b0a7812 */ /* 0x000fe400078ec0ff */
[----:B------:R-:W-:Y:S02]  /*fe60*/  LOP3.LUT R4, R25, 0x64006400, RZ, 0xfc, !PT ;  /* 0x6400640019047812 */ /* 0x000fe400078efcff */
[----:B------:R-:W-:Y:S02]  /*fe70*/  LOP3.LUT R24, R24, 0x64006400, RZ, 0xfc, !PT ;  /* 0x6400640018187812 */ /* 0x000fe400078efcff */
[----:B------:R-:W-:Y:S02]  /*fe80*/  LOP3.LUT R34, R11, 0xf000f0, RZ, 0xc0, !PT ;  /* 0x00f000f00b227812 */ /* 0x000fe400078ec0ff */
[----:B------:R-:W-:Y:S01]  /*fe90*/  SHF.R.U32.HI R6, RZ, 0x8, R11 ;  /* 0x00000008ff067819 */ /* 0x000fe2000001160b */
[--C-:B------:R-:W-:Y:S01]  /*fea0*/  HADD2.F32 R11, -RZ, R2.reuse.H1_H1 ;  /* 0x30000002ff0b7230 */ /* 0x100fe20000004100 */
[----:B------:R-:W-:Y:S01]  /*feb0*/  LOP3.LUT R26, R10, 0x64006400, RZ, 0xfc, !PT ;  /* 0x640064000a1a7812 */ /* 0x000fe200078efcff */
[----:B------:R-:W-:-:S02]  /*fec0*/  HADD2.F32 R10, -RZ, R2.H0_H0 ;  /* 0x20000002ff0a7230 */ /* 0x000fc40000004100 */
[--C-:B------:R-:W-:Y:S02]  /*fed0*/  HADD2.F32 R41, -RZ, R5.reuse.H0_H0 ;  /* 0x20000005ff297230 */ /* 0x100fe40000004100 */
[----:B------:R-:W-:Y:S02]  /*fee0*/  HADD2.F32 R38, -RZ, R5.H1_H1 ;  /* 0x30000005ff267230 */ /* 0x000fe40000004100 */
[----:B------:R-:W-:Y:S01]  /*fef0*/  HADD2 R2, R4, -1032, -1032 ;  /* 0xe408e40804027430 */ /* 0x000fe20000000000 */
[-C--:B------:R-:W-:Y:S01]  /*ff00*/  FFMA.FTZ R54, R54, R3.reuse, R29 ;  /* 0x0000000336367223 */ /* 0x080fe2000001001d */
[----:B------:R-:W0:Y:S01]  /*ff10*/  LDS.64 R4, [UR4+0x38] ;  /* 0x00003804ff047984 */ /* 0x000e220008000a00 */
[----:B------:R-:W-:Y:S02]  /*ff20*/  HADD2 R25, R24, -1032, -1032 ;  /* 0xe408e40818197430 */ /* 0x000fe40000000000 */
[----:B------:R-:W-:Y:S01]  /*ff30*/  HADD2 R29, R26, -1032, -1032 ;  /* 0xe408e4081a1d7430 */ /* 0x000fe20000000000 */
[----:B------:R-:W-:Y:S01]  /*ff40*/  LOP3.LUT R30, R9, 0xf000f0, RZ, 0xc0, !PT ;  /* 0x00f000f0091e7812 */ /* 0x000fe200078ec0ff */
[--C-:B------:R-:W-:Y:S01]  /*ff50*/  HADD2.F32 R26, -RZ, R2.reuse.H0_H0 ;  /* 0x20000002ff1a7230 */ /* 0x100fe20000004100 */
[-C--:B------:R-:W-:Y:S01]  /*ff60*/  FFMA.FTZ R7, R56, R3.reuse, R7 ;  /* 0x0000000338077223 */ /* 0x080fe20000010007 */
[----:B------:R-:W-:Y:S01]  /*ff70*/  HADD2.F32 R24, -RZ, R25.H0_H0 ;  /* 0x20000019ff187230 */ /* 0x000fe20000004100 */
[----:B------:R-:W-:Y:S01]  /*ff80*/  FFMA.FTZ R55, R55, R3, R50 ;  /* 0x0000000337377223 */ /* 0x000fe20000010032 */
[--C-:B------:R-:W-:Y:S01]  /*ff90*/  HADD2.F32 R28, -RZ, R29.reuse.H0_H0 ;  /* 0x2000001dff1c7230 */ /* 0x100fe20000004100 */
[----:B------:R-:W-:Y:S01]  /*ffa0*/  LOP3.LUT R3, R8, 0xf000f0, RZ, 0xc0, !PT ;  /* 0x00f000f008037812 */ /* 0x000fe200078ec0ff */
[----:B------:R-:W-:Y:S01]  /*ffb0*/  HADD2.F32 R27, -RZ, R2.H1_H1 ;  /* 0x30000002ff1b7230 */ /* 0x000fe20000004100 */
[----:B------:R-:W-:Y:S01]  /*ffc0*/  LOP3.LUT R31, R30, 0x64006400, RZ, 0xfc, !PT ;  /* 0x640064001e1f7812 */ /* 0x000fe200078efcff */
[----:B------:R-:W-:Y:S01]  /*ffd0*/  HADD2.F32 R29, -RZ, R29.H1_H1 ;  /* 0x3000001dff1d7230 */ /* 0x000fe20000004100 */
[----:B------:R-:W-:Y:S01]  /*ffe0*/  LOP3.LUT R33, R32, 0x64006400, RZ, 0xfc, !PT ;  /* 0x6400640020217812 */ /* 0x000fe200078efcff */
[----:B------:R-:W-:Y:S01]  /*fff0*/  FFMA.FTZ R2, R10, R35, RZ ;  /* 0x000000230a027223 */ /* 0x000fe200000100ff */
[----:B------:R-:W-:Y:S01]  /*10000*/  LOP3.LUT R3, R3, 0x64006400, RZ, 0xfc, !PT ;  /* 0x6400640003037812 */ /* 0x000fe200078efcff */
[C---:B------:R-:W-:Y:S01]  /*10010*/  FFMA.FTZ R30, R35.reuse, R24, RZ ;  /* 0x00000018231e7223 */ /* 0x040fe200000100ff */
[----:B------:R-:W-:Y:S01]  /*10020*/  LOP3.LUT R37, R34, 0x64006400, RZ, 0xfc, !PT ;  /* 0x6400640022257812 */ /* 0x000fe200078efcff */
[----:B------:R-:W-:-:S02]  /*10030*/  FFMA.FTZ R32, R35, R26, RZ ;  /* 0x0000001a23207223 */ /* 0x000fc400000100ff */
[----:B------:R-:W-:Y:S01]  /*10040*/  FFMA.FTZ R35, R35, R28, RZ ;  /* 0x0000001c23237223 */ /* 0x000fe200000100ff */
[----:B------:R-:W-:Y:S01]  /*10050*/  HADD2.F32 R25, -RZ, R25.H1_H1 ;  /* 0x30000019ff197230 */ /* 0x000fe20000004100 */
[----:B------:R-:W-:Y:S01]  /*10060*/  FFMA.FTZ R39, R11, R36, R2 ;  /* 0x000000240b277223 */ /* 0x000fe20000010002 */
[-C--:B------:R-:W-:Y:S01]  /*10070*/  HFMA2 R3, R3, R0.reuse.H0_H0, -72, -72 ;  /* 0xd480d48003037431 */ /* 0x080fe20000040000 */
[C---:B------:R-:W-:Y:S01]  /*10080*/  FFMA.FTZ R43, R36.reuse, R29, R35 ;  /* 0x0000001d242b7223 */ /* 0x040fe20000010023 */
[-C--:B------:R-:W-:Y:S02]  /*10090*/  HFMA2 R2, R31, R0.reuse.H0_H0, -72, -72 ;  /* 0xd480d4801f027431 */ /* 0x080fe40000040000 */
[-C--:B------:R-:W-:Y:S02]  /*100a0*/  HFMA2 R35, R33, R0.reuse.H0_H0, -72, -72 ;  /* 0xd480d48021237431 */ /* 0x080fe40000040000 */
[----:B------:R-:W-:Y:S01]  /*100b0*/  HFMA2 R37, R37, R0.H0_H0, -72, -72 ;  /* 0xd480d48025257431 */ /* 0x000fe20000040000 */
[C---:B------:R-:W-:Y:S01]  /*100c0*/  FFMA.FTZ R40, R36.reuse, R25, R30 ;  /* 0x0000001924287223 */ /* 0x040fe2000001001e */
[----:B------:R-:W-:Y:S01]  /*100d0*/  HADD2.F32 R30, -RZ, R3.H0_H0 ;  /* 0x20000003ff1e7230 */ /* 0x000fe20000004100 */
[----:B------:R-:W-:Y:S01]  /*100e0*/  FFMA.FTZ R44, R36, R27, R32 ;  /* 0x0000001b242c7223 */ /* 0x000fe20000010020 */
[----:B------:R-:W-:-:S02]  /*100f0*/  HADD2.F32 R32, -RZ, R2.H0_H0 ;  /* 0x20000002ff207230 */ /* 0x000fc40000004100 */
        /* <DEDUP_REMOVED lines=10> */
[----:B------:R-:W-:-:S02]  /*101a0*/  SHF.R.U32.HI R8, RZ, 0x8, R8 ;  /* 0x00000008ff087819 */ /* 0x000fc40000011608 */
[----:B------:R-:W-:Y:S01]  /*101b0*/  SHF.R.U32.HI R9, RZ, 0x8, R9 ;  /* 0x00000008ff097819 */ /* 0x000fe20000011609 */
[----:B------:R-:W-:Y:S01]  /*101c0*/  FFMA.FTZ R48, R31, R38, R39 ;  /* 0x000000261f307223 */ /* 0x000fe20000010027 */
[----:B------:R-:W-:Y:S01]  /*101d0*/  LOP3.LUT R40, R42, 0xf000f, RZ, 0xc0, !PT ;  /* 0x000f000f2a287812 */ /* 0x000fe200078ec0ff */
[C---:B------:R-:W-:Y:S01]  /*101e0*/  FFMA.FTZ R47, R38.reuse, R34, R3 ;  /* 0x00000022262f7223 */ /* 0x040fe20000010003 */
[----:B------:R-:W-:Y:S01]  /*101f0*/  LOP3.LUT R39, R9, 0xf000f, RZ, 0xc0, !PT ;  /* 0x000f000f09277812 */ /* 0x000fe200078ec0ff */
[----:B------:R-:W-:Y:S01]  /*10200*/  FFMA.FTZ R52, R38, R35, R44 ;  /* 0x0000002326347223 */ /* 0x000fe2000001002c */
[----:B------:R-:W-:Y:S01]  /*10210*/  LOP3.LUT R41, R6, 0xf000f, RZ, 0xc0, !PT ;  /* 0x000f000f06297812 */ /* 0x000fe200078ec0ff */
[----:B------:R-:W-:Y:S01]  /*10220*/  FFMA.FTZ R49, R38, R37, R43 ;  /* 0x0000002526317223 */ /* 0x000fe2000001002b */
[----:B------:R-:W-:Y:S01]  /*10230*/  LOP3.LUT R38, R8, 0xf000f, RZ, 0xc0, !PT ;  /* 0x000f000f08267812 */ /* 0x000fe200078ec0ff */
[----:B0-----:R-:W-:Y:S01]  /*10240*/  HADD2.F32 R50, -RZ, R4.H1_H1 ;  /* 0x30000004ff327230 */ /* 0x001fe20000004100 */
[----:B------:R-:W-:Y:S01]  /*10250*/  LOP3.LUT R39, R39, 0x64006400, RZ, 0xfc, !PT ;  /* 0x6400640027277812 */ /* 0x000fe200078efcff */
[----:B------:R-:W0:Y:S01]  /*10260*/  LDS.64 R2, [UR4+0xb0] ;  /* 0x0000b004ff027984 */ /* 0x000e220008000a00 */
[----:B------:R-:W-:-:S02]  /*10270*/  LOP3.LUT R38, R38, 0x64006400, RZ, 0xfc, !PT ;  /* 0x6400640026267812 */ /* 0x000fc400078efcff */
[----:B------:R-:W-:Y:S02]  /*10280*/  LOP3.LUT R40, R40, 0x64006400, RZ, 0xfc, !PT ;  /* 0x6400640028287812 */ /* 0x000fe400078efcff */
[----:B------:R-:W-:Y:S01]  /*10290*/  LOP3.LUT R41, R41, 0x64006400, RZ, 0xfc, !PT ;  /* 0x6400640029297812 */ /* 0x000fe200078efcff */
[----:B------:R-:W-:Y:S02]  /*102a0*/  HADD2.F32 R43, -RZ, R4.H0_H0 ;  /* 0x20000004ff2b7230 */ /* 0x000fe40000004100 */
        /* <DEDUP_REMOVED lines=8> */
[----:B------:R-:W-:Y:S02]  /*10330*/  FFMA.FTZ R56, R41, R43, R48 ;  /* 0x0000002b29387223 */ /* 0x000fe40000010030 */
[C---:B------:R-:W-:Y:S02]  /*10340*/  FFMA.FTZ R59, R43.reuse, R40, R47 ;  /* 0x000000282b3b7223 */ /* 0x040fe4000001002f */
[----:B------:R-:W-:-:S02]  /*10350*/  FFMA.FTZ R60, R43, R39, R52 ;  /* 0x000000272b3c7223 */ /* 0x000fc40000010034 */
[----:B------:R-:W-:Y:S01]  /*10360*/  FFMA.FTZ R61, R43, R38, R49 ;  /* 0x000000262b3d7223 */ /* 0x000fe20000010031 */
[----:B------:R-:W-:Y:S01]  /*10370*/  HADD2.F32 R43, -RZ, R4.H1_H1 ;  /* 0x30000004ff2b7230 */ /* 0x000fe20000004100 */
[----:B------:R-:W-:Y:S01]  /*10380*/  LOP3.LUT R4, R9, 0xf000f0, RZ, 0xc0, !PT ;  /* 0x00f000f009047812 */ /* 0x000fe200078ec0ff */
[--C-:B------:R-:W-:Y:S02]  /*10390*/  HADD2.F32 R57, -RZ, R5.reuse.H0_H0 ;  /* 0x20000005ff397230 */ /* 0x100fe40000004100 */
[----:B------:R-:W-:Y:S01]  /*103a0*/  HADD2.F32 R58, -RZ, R5.H1_H1 ;  /* 0x30000005ff3a7230 */ /* 0x000fe20000004100 */
[----:B------:R-:W-:Y:S02]  /*103b0*/  LOP3.LUT R47, R4, 0x64006400, RZ, 0xfc, !PT ;  /* 0x64006400042f7812 */ /* 0x000fe400078efcff */
        /* <DEDUP_REMOVED lines=10> */
[-C--:B------:R-:W-:Y:S02]  /*10460*/  HFMA2 R6, R47, R0.reuse.H0_H0, -72, -72 ;  /* 0xd480d4802f067431 */ /* 0x080fe40000040000 */
[----:B------:R-:W-:Y:S01]  /*10470*/  HFMA2 R8, R49, R0.H0_H0, -72, -72 ;  /* 0xd480d48031087431 */ /* 0x000fe20000040000 */
[C---:B------:R-:W-:Y:S01]  /*10480*/  FFMA.FTZ R61, R50.reuse, R48, R61 ;  /* 0x00000030323d7223 */ /* 0x040fe2000001003d */
[----:B------:R-:W-:Y:S02]  /*10490*/  HADD2.F32 R44, -RZ, R44.H1_H1 ;  /* 0x3000002cff2c7230 */ /* 0x000fe40000004100 */
[----:B------:R-:W-:Y:S02]  /*104a0*/  HADD2.F32 R45, -RZ, R45.H1_H1 ;  /* 0x3000002dff2d7230 */ /* 0x000fe40000004100 */
        /* <DEDUP_REMOVED lines=9> */
[----:B------:R-:W-:Y:S01]  /*10540*/  FFMA.FTZ R56, R47, R57, R56 ;  /* 0x000000392f387223 */ /* 0x000fe20000010038 */
[----:B------:R-:W-:-:S02]  /*10550*/  HADD2.F32 R49, -RZ, R9.H1_H1 ;  /* 0x30000009ff317230 */ /* 0x000fc40000004100 */
[----:B0-----:R-:W-:Y:S01]  /*10560*/  HADD2.F32 R63, -RZ, R2.H0_H0 ;  /* 0x20000002ff3f7230 */ /* 0x001fe20000004100 */
[C---:B------:R-:W-:Y:S01]  /*10570*/  FFMA.FTZ R59, R57.reuse, R46, R59 ;  /* 0x0000002e393b7223 */ /* 0x040fe2000001003b */
[----:B------:R-:W-:Y:S01]  /*10580*/  HADD2.F32 R50, -RZ, R6.H1_H1 ;  /* 0x30000006ff327230 */ /* 0x000fe20000004100 */
[----:B------:R-:W-:Y:S01]  /*10590*/  FFMA.FTZ R60, R57, R42, R60 ;  /* 0x0000002a393c7223 */ /* 0x000fe2000001003c */
[----:B------:R-:W-:Y:S01]  /*105a0*/  HADD2.F32 R51, -RZ, R8.H1_H1 ;  /* 0x30000008ff337230 */ /* 0x000fe20000004100 */
        /* <DEDUP_REMOVED lines=41> */
[----:B------:R-:W-:Y:S02]  /*10840*/  FFMA.FTZ R63, R50, R5, R63 ;  /* 0x00000005323f7223 */ /* 0x000fe4000001003f */
[C---:B------:R-:W-:Y:S01]  /*10850*/  FFMA.FTZ R60, R58.reuse, R51, R60 ;  /* 0x000000333a3c7223 */ /* 0x040fe2000001003c */
[----:B------:R-:W1:Y:S01]  /*10860*/  LDS.64 R4, [UR4+0x1b0] ;  /* 0x0001b004ff047984 */ /* 0x000e620008000a00 */
[----:B------:R-:W-:-:S02]  /*10870*/  FFMA.FTZ R59, R58, R50, R59 ;  /* 0x000000323a3b7223 */ /* 0x000fc4000001003b */
[----:B------:R-:W-:Y:S02]  /*10880*/  FMUL.FTZ R7, R7, R18 ;  /* 0x0000001207077220 */ /* 0x000fe40000410000 */
[----:B------:R-:W-:Y:S02]  /*10890*/  FMUL.FTZ R55, R55, R16 ;  /* 0x0000001037377220 */ /* 0x000fe40000410000 */
[----:B------:R-:W-:Y:S02]  /*108a0*/  FMUL.FTZ R56, R56, R19 ;  /* 0x0000001338387220 */ /* 0x000fe40000410000 */
[----:B------:R-:W-:Y:S02]  /*108b0*/  FMUL.FTZ R65, R65, R20 ;  /* 0x0000001441417220 */ /* 0x000fe40000410000 */
[----:B------:R-:W-:Y:S02]  /*108c0*/  FMUL.FTZ R61, R61, R18 ;  /* 0x000000123d3d7220 */ /* 0x000fe40000410000 */
[----:B------:R-:W-:-:S02]  /*108d0*/  FMUL.FTZ R63, R63, R16 ;  /* 0x000000103f3f7220 */ /* 0x000fc40000410000 */
        /* <DEDUP_REMOVED lines=17> */
[----:B------:R-:W-:Y:S02]  /*109f0*/  PRMT R7, R7, 0x5410, R55 ;  /* 0x0000541007077816 */ /* 0x000fe40000000037 */
[----:B------:R-:W-:Y:S02]  /*10a00*/  F2FP.PACK_AB R53, RZ, R53 ;  /* 0x00000035ff35723e */ /* 0x000fe400000000ff */
[----:B------:R-:W-:Y:S02]  /*10a10*/  PRMT R56, R56, 0x5410, R65 ;  /* 0x0000541038387816 */ /* 0x000fe40000000041 */
[----:B------:R-:W-:-:S02]  /*10a20*/  PRMT R61, R61, 0x5410, R63 ;  /* 0x000054103d3d7816 */ /* 0x000fc4000000003f */
[----:B------:R-:W-:Y:S02]  /*10a30*/  PRMT R60, R60, 0x5410, R9 ;  /* 0x000054103c3c7816 */ /* 0x000fe40000000009 */
[----:B------:R-:W-:Y:S01]  /*10a40*/  PRMT R57, R57, 0x5410, R59 ;  /* 0x0000541039397816 */ /* 0x000fe2000000003b */
[----:B------:R-:W-:Y:S01]  /*10a50*/  HADD2 R6, R56, R17 ;  /* 0x0000001138067230 */ /* 0x000fe20000000000 */
[----:B------:R-:W-:Y:S01]  /*10a60*/  PRMT R54, R54, 0x5410, R53 ;  /* 0x0000541036367816 */ /* 0x000fe20000000035 */
[----:B------:R-:W-:Y:S01]  /*10a70*/  HFMA2.MMA R15, R7, 1, 1, R15 ;  /* 0x3c003c00070f7835 */ /* 0x000fe2000000000f */
[----:B0-----:R-:W-:Y:S01]  /*10a80*/  HADD2.F32 R17, -RZ, R2.H0_H0 ;  /* 0x20000002ff117230 */ /* 0x001fe20000004100 */
[----:B------:R-:W-:Y:S01]  /*10a90*/  HFMA2.MMA R7, R61, 1, 1, R13 ;  /* 0x3c003c003d077835 */ /* 0x000fe2000000000d */
[----:B------:R-:W-:Y:S01]  /*10aa0*/  HADD2 R8, R60, R12 ;  /* 0x0000000c3c087230 */ /* 0x000fe20000000000 */
[----:B------:R-:W-:Y:S01]  /*10ab0*/  HFMA2.MMA R9, R57, 1, 1, R21 ;  /* 0x3c003c0039097835 */ /* 0x000fe20000000015 */
[----:B------:R-:W0:Y:S01]  /*10ac0*/  LDS.64 R12, [UR4+0x138] ;  /* 0x00013804ff0c7984 */ /* 0x000e220008000a00 */
[----:B------:R-:W-:Y:S01]  /*10ad0*/  HADD2 R14, R54, R14 ;  /* 0x0000000e360e7230 */ /* 0x000fe20000000000 */
        /* <DEDUP_REMOVED lines=15> */
[----:B------:R-:W2:Y:S01]  /*10bd0*/  LDS.64 R2, [UR4+0x1b8] ;  /* 0x0001b804ff027984 */ /* 0x000ea20008000a00 */
[--C-:B-1----:R-:W-:Y:S02]  /*10be0*/  HADD2.F32 R57, -RZ, R4.reuse.H0_H0 ;  /* 0x20000004ff397230 */ /* 0x102fe40000004100 */
[----:B------:R-:W-:Y:S01]  /*10bf0*/  HADD2.F32 R4, -RZ, R4.H1_H1 ;  /* 0x30000004ff047230 */ /* 0x000fe20000004100 */
[----:B------:R-:W-:-:S02]  /*10c00*/  FFMA.FTZ R56, R31, R54, R17 ;  /* 0x000000361f387223 */ /* 0x000fc40000010011 */
[-C--:B------:R-:W-:Y:S01]  /*10c10*/  FFMA.FTZ R24, R24, R57.reuse, RZ ;  /* 0x0000003918187223 */ /* 0x080fe200000100ff */
[--C-:B------:R-:W-:Y:S01]  /*10c20*/  HADD2.F32 R17, -RZ, R5.reuse.H0_H0 ;  /* 0x20000005ff117230 */ /* 0x100fe20000004100 */
[----:B------:R-:W-:Y:S02]  /*10c30*/  FFMA.FTZ R53, R34, R54, R53 ;  /* 0x0000003622357223 */ /* 0x000fe40000010035 */
[----:B------:R-:W-:Y:S02]  /*10c40*/  FFMA.FTZ R24, R25, R4, R24 ;  /* 0x0000000419187223 */ /* 0x000fe40000010018 */
[-C--:B------:R-:W-:Y:S02]  /*10c50*/  FFMA.FTZ R58, R35, R54.reuse, R55 ;  /* 0x00000036233a7223 */ /* 0x080fe40000010037 */
[----:B------:R-:W-:Y:S01]  /*10c60*/  FFMA.FTZ R21, R37, R54, R21 ;  /* 0x0000003625157223 */ /* 0x000fe20000010015 */
[----:B------:R-:W-:Y:S01]  /*10c70*/  HADD2.F32 R54, -RZ, R5.H1_H1 ;  /* 0x30000005ff367230 */ /* 0x000fe20000004100 */
[----:B------:R-:W-:-:S02]  /*10c80*/  FFMA.FTZ R10, R10, R57, RZ ;  /* 0x000000390a0a7223 */ /* 0x000fc400000100ff */
[----:B------:R-:W-:Y:S02]  /*10c90*/  FFMA.FTZ R5, R32, R17, R24 ;  /* 0x0000001120057223 */ /* 0x000fe40000010018 */
[----:B------:R-:W-:Y:S02]  /*10ca0*/  FFMA.FTZ R11, R11, R4, R10 ;  /* 0x000000040b0b7223 */ /* 0x000fe4000001000a */
[----:B------:R-:W-:Y:S01]  /*10cb0*/  FFMA.FTZ R34, R34, R54, R5 ;  /* 0x0000003622227223 */ /* 0x000fe20000010005 */
[--C-:B0-----:R-:W-:Y:S01]  /*10cc0*/  HADD2.F32 R5, -RZ, R12.reuse.H0_H0 ;  /* 0x2000000cff057230 */ /* 0x101fe20000004100 */
[-C--:B------:R-:W-:Y:S02]  /*10cd0*/  FFMA.FTZ R26, R26, R57.reuse, RZ ;  /* 0x000000391a1a7223 */ /* 0x080fe400000100ff */
[----:B------:R-:W-:Y:S01]  /*10ce0*/  FFMA.FTZ R28, R28, R57, RZ ;  /* 0x000000391c1c7223 */ /* 0x000fe200000100ff */
        /* <DEDUP_REMOVED lines=18> */
[----:B------:R-:W-:Y:S01]  /*10e10*/  FFMA.FTZ R21, R0, R11, R21 ;  /* 0x0000000b00157223 */ /* 0x000fe20000010015 */
[--C-:B--2---:R-:W-:Y:S01]  /*10e20*/  HADD2.F32 R11, -RZ, R2.reuse.H0_H0 ;  /* 0x20000002ff0b7230 */ /* 0x104fe20000004100 */
[----:B------:R-:W-:Y:S01]  /*10e30*/  FFMA.FTZ R28, R36, R17, R28 ;  /* 0x00000011241c7223 */ /* 0x000fe2000001001c */
[----:B------:R-:W-:Y:S01]  /*10e40*/  HADD2.F32 R13, -RZ, R13.H1_H1 ;  /* 0x3000000dff0d7230 */ /* 0x000fe20000004100 */
        /* <DEDUP_REMOVED lines=27> */
[----:B------:R-:W-:Y:S02]  /*11000*/  FMUL.FTZ R49, R49, R18 ;  /* 0x0000001231317220 */ /* 0x000fe40000410000 */
[-C--:B------:R-:W-:Y:S02]  /*11010*/  FMUL.FTZ R53, R53, R16.reuse ;  /* 0x0000001035357220 */ /* 0x080fe40000410000 */
[----:B------:R-:W-:Y:S01]  /*11020*/  FMUL.FTZ R17, R17, R16 ;  /* 0x0000001011117220 */ /* 0x000fe20000410000 */
[C---:B------:R-:W-:Y:S01]  /*11030*/  ISETP.GE.AND P0, PT, R101.reuse, c[0x0][0x1b4], PT ;  /* 0x00006d0065007a0c */ /* 0x040fe20003f06270 */
[-C--:B------:R-:W-:Y:S01]  /*11040*/  FMUL.FTZ R58, R58, R19.reuse ;  /* 0x000000133a3a7220 */ /* 0x080fe20000410000 */
        /* <DEDUP_REMOVED lines=22> */
.L_x_3288:
[----:B------:R-:W-:-:S04]  /*111b0*/  ISETP.GE.AND P0, PT, R101, R102, PT ;  /* 0x000000666500720c */ /* 0x000fc80003f06270 */
[----:B------:R-:W-:-:S13]  /*111c0*/  ISETP.GE.OR P0, PT, R101, c[0x0][0x1b8], P0 ;  /* 0x00006e0065007a0c */ /* 0x000fda0000706670 */
[----:B------:R-:W-:Y:S05]  /*111d0*/  @P0 BRA `(.L_x_3290) ;  /* 0x000022b000000947 */ /* 0x000fea0003800000 */
.L_x_3291:
        /* <DEDUP_REMOVED lines=10> */
[----:B------:R5:W4:Y:S01]  /*11280*/  LDG.E.128.CONSTANT R28, [R24.64] ;  /* 0x00000006181c7981 */ /* 0x000b22000c1e9d00 */
[----:B------:R-:W-:-:S05]  /*11290*/  @!P0 IADD3 R99, R99, 0x1, RZ ;  /* 0x0000000163638810 */ /* 0x000fca0007ffe0ff */
[----:B------:R-:W-:-:S06]  /*112a0*/  @!P0 IMAD R94, R99, 0x8, R104 ;  /* 0x00000008635e8824 */ /* 0x000fcc00078e0268 */
[----:B------:R-:W5:Y:S01]  /*112b0*/  @!P0 LDL.64 R94, [R94] ;  /* 0x000000005e5e8983 */ /* 0x000f620000100a00 */
[----:B------:R-:W-:Y:S02]  /*112c0*/  IMAD.MOV.U32 R69, RZ, RZ, 0x3000 ;  /* 0x00003000ff457424 */ /* 0x000fe400078e00ff */
[----:B0-----:R-:W-:-:S04]  /*112d0*/  IMAD.WIDE R108, R27, c[0x0][0x18c], R24 ;  /* 0x000063001b6c7a25 */ /* 0x001fc800078e0218 */
[----:B------:R-:W-:Y:S01]  /*112e0*/  IMAD.MOV.U32 R65, RZ, RZ, 0x2400 ;  /* 0x00002400ff417424 */ /* 0x000fe200078e00ff */
[----:B--2---:R-:W-:Y:S02]  /*112f0*/  LOP3.LUT R0, R12, 0x70007, RZ, 0xc0, !PT ;  /* 0x000700070c007812 */ /* 0x004fe400078ec0ff */
[--C-:B------:R-:W-:Y:S02]  /*11300*/  SHF.R.U32.HI R36, RZ, 0x6, R12.reuse ;  /* 0x00000006ff247819 */ /* 0x100fe4000001160c */
[----:B------:R-:W-:Y:S02]  /*11310*/  SHF.R.U32.HI R40, RZ, 0xf, R12 ;  /* 0x0000000fff287819 */ /* 0x000fe4000001160c */
[C---:B-1----:R-:W-:Y:S02]  /*11320*/  LOP3.LUT R11, R13.reuse, 0x70007, RZ, 0xc0, !PT ;  /* 0x000700070d0b7812 */ /* 0x042fe400078ec0ff */
[----:B------:R-:W-:Y:S02]  /*11330*/  LOP3.LUT R32, R13, 0x380038, RZ, 0xc0, !PT ;  /* 0x003800380d207812 */ /* 0x000fe400078ec0ff */
[----:B------:R-:W-:-:S02]  /*11340*/  SHF.R.U32.HI R38, RZ, 0x6, R13 ;  /* 0x00000006ff267819 */ /* 0x000fc4000001160d */
[----:B------:R-:W-:Y:S02]  /*11350*/  SHF.R.U32.HI R41, RZ, 0xf, R13 ;  /* 0x0000000fff297819 */ /* 0x000fe4000001160d */
[C---:B------:R-:W-:Y:S02]  /*11360*/  LOP3.LUT R33, R14.reuse, 0x70007, RZ, 0xc0, !PT ;  /* 0x000700070e217812 */ /* 0x040fe400078ec0ff */
[----:B------:R-:W-:Y:S02]  /*11370*/  LOP3.LUT R34, R14, 0x380038, RZ, 0xc0, !PT ;  /* 0x003800380e227812 */ /* 0x000fe400078ec0ff */
[--C-:B------:R-:W-:Y:S02]  /*11380*/  SHF.R.U32.HI R37, RZ, 0x6, R14.reuse ;  /* 0x00000006ff257819 */ /* 0x100fe4000001160e */
[----:B------:R-:W-:Y:S02]  /*11390*/  SHF.R.U32.HI R44, RZ, 0xf, R14 ;  /* 0x0000000fff2c7819 */ /* 0x000fe4000001160e */
[----:B------:R-:W-:Y:S01]  /*113a0*/  LOP3.LUT R35, R15, 0x70007, RZ, 0xc0, !PT ;  /* 0x000700070f237812 */ /* 0x000fe200078ec0ff */
[----:B---3--:R-:W-:Y:S01]  /*113b0*/  @!P0 IMAD.IADD R98, R10, 0x1, R101 ;  /* 0x000000010a628824 */ /* 0x008fe200078e0265 */
[----:B------:R-:W-:-:S02]  /*113c0*/  LOP3.LUT R10, R12, 0x380038, RZ, 0xc0, !PT ;  /* 0x003800380c0a7812 */ /* 0x000fc400078ec0ff */
[----:B------:R-:W-:Y:S02]  /*113d0*/  LOP3.LUT R39, R15, 0x380038, RZ, 0xc0, !PT ;  /* 0x003800380f277812 */ /* 0x000fe400078ec0ff */
[--C-:B------:R-:W-:Y:S02]  /*113e0*/  SHF.R.U32.HI R23, RZ, 0x6, R15.reuse ;  /* 0x00000006ff177819 */ /* 0x100fe4000001160f */
[----:B------:R-:W-:Y:S02]  /*113f0*/  SHF.R.U32.HI R45, RZ, 0xf, R15 ;  /* 0x0000000fff2d7819 */ /* 0x000fe4000001160f */
[----:B------:R-:W0:Y:S01]  /*11400*/  LDS.128 R12, [UR4] ;  /* 0x00000004ff0c7984 */ /* 0x000e220008000c00 */
[----:B------:R-:W-:Y:S02]  /*11410*/  LOP3.LUT R0, R0, 0x64006400, RZ, 0xfc, !PT ;  /* 0x6400640000007812 */ /* 0x000fe400078efcff */
[----:B------:R-:W-:Y:S02]  /*11420*/  LOP3.LUT R32, R32, 0x64006400, RZ, 0xfc, !PT ;  /* 0x6400640020207812 */ /* 0x000fe400078efcff */
[----:B------:R-:W-:-:S02]  /*11430*/  LOP3.LUT R33, R33, 0x64006400, RZ, 0xfc, !PT ;  /* 0x6400640021217812 */ /* 0x000fc400078efcff */
[----:B------:R-:W-:Y:S02]  /*11440*/  LOP3.LUT R34, R34, 0x64006400, RZ, 0xfc, !PT ;  /* 0x6400640022227812 */ /* 0x000fe400078efcff */
[----:B------:R-:W-:Y:S02]  /*11450*/  LOP3.LUT R35, R35, 0x64006400, RZ, 0xfc, !PT ;  /* 0x6400640023237812 */ /* 0x000fe400078efcff */
[C---:B----4-:R-:W-:Y:S02]  /*11460*/  LOP3.LUT R22, R16.reuse, 0x70007, RZ, 0xc0, !PT ;  /* 0x0007000710167812 */ /* 0x050fe400078ec0ff */
[----:B-----5:R-:W-:Y:S02]  /*11470*/  LOP3.LUT R24, R16, 0x380038, RZ, 0xc0, !PT ;  /* 0x0038003810187812 */ /* 0x020fe400078ec0ff */
[--C-:B------:R-:W-:Y:S02]  /*11480*/  SHF.R.U32.HI R55, RZ, 0x6, R16.reuse ;  /* 0x00000006ff377819 */ /* 0x100fe40000011610 */
        /* <DEDUP_REMOVED lines=9> */
[----:B------:R-:W-:Y:S01]  /*11520*/  LOP3.LUT R40, R40, 0x10001, RZ, 0xc0, !PT ;  /* 0x0001000128287812 */ /* 0x000fe200078ec0ff */
[----:B------:R-:W-:Y:S01]  /*11530*/  HADD2 R53, R0, -1028, -1028 ;  /* 0xe404e40400357430 */ /* 0x000fe20000000000 */
[----:B------:R-:W-:Y:S01]  /*11540*/  SHF.R.U32.HI R18, RZ, 0xe, R19 ;  /* 0x0000000eff127819 */ /* 0x000fe20000011613 */
[----:B------:R-:W-:Y:S01]  /*11550*/  HADD2 R50, R33, -1028, -1028 ;  /* 0xe404e40421327430 */ /* 0x000fe20000000000 */
[----:B------:R-:W-:Y:S01]  /*11560*/  LOP3.LUT R45, R45, 0x10001, RZ, 0xc0, !PT ;  /* 0x000100012d2d7812 */ /* 0x000fe200078ec0ff */
[-C--:B------:R-:W-:Y:S01]  /*11570*/  HFMA2 R49, R32, R69.reuse.H0_H0, -132, -132 ;  /* 0xd820d82020317431 */ /* 0x080fe20000040045 */
[----:B------:R-:W-:Y:S01]  /*11580*/  LOP3.LUT R11, R11, 0x64006400, RZ, 0xfc, !PT ;  /* 0x640064000b0b7812 */ /* 0x000fe200078efcff */
[-C--:B------:R-:W-:Y:S01]  /*11590*/  HFMA2 R58, R34, R69.reuse.H0_H0, -132, -132 ;  /* 0xd820d820223a7431 */ /* 0x080fe20000040045 */
[----:B------:R-:W-:Y:S01]  /*115a0*/  LOP3.LUT R10, R10, 0x64006400, RZ, 0xfc, !PT ;  /* 0x640064000a0a7812 */ /* 0x000fe200078efcff */
[----:B------:R-:W-:Y:S01]  /*115b0*/  HADD2 R51, R35, -1028, -1028 ;  /* 0xe404e40423337430 */ /* 0x000fe20000000000 */
[----:B------:R-:W-:Y:S01]  /*115c0*/  LOP3.LUT R43, R40, 0x20002, R43, 0xf8, !PT ;  /* 0x00020002282b7812 */ /* 0x000fe200078ef82b */
[----:B------:R-:W1:Y:S01]  /*115d0*/  LDS.128 R32, [UR4+0x10] ;  /* 0x00001004ff207984 */ /* 0x000e620008000c00 */
[----:B------:R-:W-:Y:S01]  /*115e0*/  LOP3.LUT R40, R45, 0x20002, R18, 0xf8, !PT ;  /* 0x000200022d287812 */ /* 0x000fe200078ef812 */
[----:B------:R-:W-:Y:S01]  /*115f0*/  HADD2 R52, R11, -1028, -1028 ;  /* 0xe404e4040b347430 */ /* 0x000fe20000000000 */
[----:B------:R-:W-:Y:S01]  /*11600*/  LOP3.LUT R18, R39, 0x64006400, RZ, 0xfc, !PT ;  /* 0x6400640027127812 */ /* 0x000fe200078efcff */
[-C--:B------:R-:W-:Y:S01]  /*11610*/  HFMA2 R48, R10, R69.reuse.H0_H0, -132, -132 ;  /* 0xd820d8200a307431 */ /* 0x080fe20000040045 */
[-C--:B0-----:R-:W-:Y:S01]  /*11620*/  HFMA2.MMA R0, R53, R12.reuse, RZ ;  /* 0x0000000c35007235 */ /* 0x081fe200000000ff */
[----:B------:R-:W-:Y:S01]  /*11630*/  HFMA2 R10, R52, R12, RZ.H0_H0 ;  /* 0x0000000c340a7231 */ /* 0x000fe200000400ff */
[----:B------:R-:W-:Y:S01]  /*11640*/  HFMA2.MMA R11, R50, R12, RZ ;  /* 0x0000000c320b7235 */ /* 0x000fe200000000ff */
[----:B------:R-:W-:-:S02]  /*11650*/  HFMA2 R59, R18, R69.H0_H0, -132, -132 ;  /* 0xd820d820123b7431 */ /* 0x000fc40000040045 */
[----:B------:R-:W-:Y:S01]  /*11660*/  HFMA2 R12, R51, R12, RZ.H0_H0 ;  /* 0x0000000c330c7231 */ /* 0x000fe200000400ff */
[-C--:B------:R-:W-:Y:S01]  /*11670*/  HFMA2.MMA R45, R48, R13.reuse, R0 ;  /* 0x0000000d302d7235 */ /* 0x080fe20000000000 */
[-C--:B------:R-:W-:Y:S01]  /*11680*/  HFMA2 R47, R49, R13.reuse, R10 ;  /* 0x0000000d312f7231 */ /* 0x080fe2000000000a */
[----:B------:R-:W-:Y:S01]  /*11690*/  HFMA2.MMA R61, R58, R13, R11 ;  /* 0x0000000d3a3d7235 */ /* 0x000fe2000000000b */
[----:B------:R-:W-:Y:S01]  /*116a0*/  HFMA2 R63, R59, R13, R12 ;  /* 0x0000000d3b3f7231 */ /* 0x000fe2000000000c */
[----:B------:R-:W-:Y:S02]  /*116b0*/  LOP3.LUT R0, R36, 0x70007, RZ, 0xc0, !PT ;  /* 0x0007000724007812 */ /* 0x000fe400078ec0ff */
[----:B------:R-:W-:Y:S02]  /*116c0*/  LOP3.LUT R41, R41, 0x10001, RZ, 0xc0, !PT ;  /* 0x0001000129297812 */ /* 0x000fe400078ec0ff */
[----:B------:R-:W-:Y:S02]  /*116d0*/  LOP3.LUT R13, R37, 0x70007, RZ, 0xc0, !PT ;  /* 0x00070007250d7812 */ /* 0x000fe400078ec0ff */
[----:B------:R-:W-:-:S02]  /*116e0*/  LOP3.LUT R44, R44, 0x10001, RZ, 0xc0, !PT ;  /* 0x000100012c2c7812 */ /* 0x000fc400078ec0ff */
[----:B------:R-:W-:Y:S02]  /*116f0*/  LOP3.LUT R11, R38, 0x70007, RZ, 0xc0, !PT ;  /* 0x00070007260b7812 */ /* 0x000fe400078ec0ff */
[----:B------:R-:W-:Y:S02]  /*11700*/  LOP3.LUT R18, R23, 0x70007, RZ, 0xc0, !PT ;  /* 0x0007000717127812 */ /* 0x000fe400078ec0ff */
[----:B------:R-:W-:Y:S02]  /*11710*/  LOP3.LUT R0, R0, 0x64006400, RZ, 0xfc, !PT ;  /* 0x6400640000007812 */ /* 0x000fe400078efcff */
[----:B------:R-:W-:Y:S02]  /*11720*/  LOP3.LUT R42, R41, 0x20002, R42, 0xf8, !PT ;  /* 0x00020002292a7812 */ /* 0x000fe400078ef82a */
[----:B------:R-:W-:Y:S02]  /*11730*/  LOP3.LUT R13, R13, 0x64006400, RZ, 0xfc, !PT ;  /* 0x640064000d0d7812 */ /* 0x000fe400078efcff */
[----:B------:R-:W-:-:S02]  /*11740*/  LOP3.LUT R20, R19, 0x70007, RZ, 0xc0, !PT ;  /* 0x0007000713147812 */ /* 0x000fc400078ec0ff */
[----:B------:R-:W-:Y:S02]  /*11750*/  LOP3.LUT R27, R19, 0x380038, RZ, 0xc0, !PT ;  /* 0x00380038131b7812 */ /* 0x000fe400078ec0ff */
[----:B------:R-:W-:Y:S02]  /*11760*/  SHF.R.U32.HI R57, RZ, 0x6, R19 ;  /* 0x00000006ff397819 */ /* 0x000fe40000011613 */
[----:B------:R-:W-:Y:S02]  /*11770*/  LOP3.LUT R41, R44, 0x20002, R17, 0xf8, !PT ;  /* 0x000200022c297812 */ /* 0x000fe400078ef811 */
        /* <DEDUP_REMOVED lines=13> */
[-C--:B------:R-:W-:Y:S01]  /*11850*/  HFMA2 R11, R18, R69.reuse.H0_H0, -132, -132 ;  /* 0xd820d820120b7431 */ /* 0x080fe20000040045 */
[-C--:B------:R-:W-:Y:S01]  /*11860*/  HFMA2.MMA R45, R60, R14.reuse, R45 ;  /* 0x0000000e3c2d7235 */ /* 0x080fe2000000002d */
[-C--:B------:R-:W-:Y:S01]  /*11870*/  HFMA2 R47, R12, R14.reuse, R47 ;  /* 0x0000000e0c2f7231 */ /* 0x080fe2000000002f */
[----:B------:R-:W-:Y:S01]  /*11880*/  HFMA2.MMA R61, R0, R14, R61 ;  /* 0x0000000e003d7235 */ /* 0x000fe2000000003d */
[----:B------:R-:W-:Y:S01]  /*11890*/  HFMA2 R63, R10, R14, R63 ;  /* 0x0000000e0a3f7231 */ /* 0x000fe2000000003f */
[----:B------:R-:W-:Y:S01]  /*118a0*/  LOP3.LUT R14, R37, 0x64006400, RZ, 0xfc, !PT ;  /* 0x64006400250e7812 */ /* 0x000fe200078efcff */
[----:B------:R-:W-:Y:S01]  /*118b0*/  HFMA2 R18, R46, R69.H0_H0, -132, -132 ;  /* 0xd820d8202e127431 */ /* 0x000fe20000040045 */
[----:B------:R-:W-:-:S02]  /*118c0*/  LOP3.LUT R36, R36, 0x1c001c0, RZ, 0xc0, !PT ;  /* 0x01c001c024247812 */ /* 0x000fc400078ec0ff */
[----:B------:R-:W-:Y:S01]  /*118d0*/  LOP3.LUT R39, R23, 0x380038, RZ, 0xc0, !PT ;  /* 0x0038003817277812 */ /* 0x000fe200078ec0ff */
[----:B------:R-:W-:Y:S01]  /*118e0*/  HFMA2 R14, R14, R65.H0_H0, -20, -20 ;  /* 0xcd00cd000e0e7431 */ /* 0x000fe20000040041 */
[----:B------:R-:W-:Y:S01]  /*118f0*/  LOP3.LUT R36, R36, 0x64006400, RZ, 0xfc, !PT ;  /* 0x6400640024247812 */ /* 0x000fe200078efcff */
[----:B------:R-:W-:Y:S01]  /*11900*/  HFMA2.MMA R61, R18, R15, R61 ;  /* 0x0000000f123d7235 */ /* 0x000fe2000000003d */
[----:B------:R-:W-:Y:S02]  /*11910*/  LOP3.LUT R62, R39, 0x64006400, RZ, 0xfc, !PT ;  /* 0x64006400273e7812 */ /* 0x000fe400078efcff */
[----:B------:R-:W-:Y:S02]  /*11920*/  LOP3.LUT R23, R23, 0x1c001c0, RZ, 0xc0, !PT ;  /* 0x01c001c017177812 */ /* 0x000fe400078ec0ff */
[----:B------:R-:W-:Y:S02]  /*11930*/  LOP3.LUT R22, R22, 0x64006400, RZ, 0xfc, !PT ;  /* 0x6400640016167812 */ /* 0x000fe400078efcff */
[----:B------:R-:W-:-:S02]  /*11940*/  LOP3.LUT R38, R38, 0x1c001c0, RZ, 0xc0, !PT ;  /* 0x01c001c026267812 */ /* 0x000fc400078ec0ff */
[----:B------:R-:W-:Y:S01]  /*11950*/  LOP3.LUT R21, R21, 0x64006400, RZ, 0xfc, !PT ;  /* 0x6400640015157812 */ /* 0x000fe200078efcff */
[----:B------:R-:W-:Y:S01]  /*11960*/  HFMA2 R19, R44, R69.H0_H0, -132, -132 ;  /* 0xd820d8202c137431 */ /* 0x000fe20000040045 */
[----:B------:R-:W-:Y:S01]  /*11970*/  LOP3.LUT R37, R16, 0x64006400, RZ, 0xfc, !PT ;  /* 0x6400640010257812 */ /* 0x000fe200078efcff */
[----:B------:R-:W-:Y:S01]  /*11980*/  HFMA2 R16, R36, R65.H0_H0, -20, -20 ;  /* 0xcd00cd0024107431 */ /* 0x000fe20000040041 */
[----:B------:R-:W-:Y:S01]  /*11990*/  LOP3.LUT R44, R23, 0x64006400, RZ, 0xfc, !PT ;  /* 0x64006400172c7812 */ /* 0x000fe200078efcff */
[----:B-1----:R-:W-:Y:S01]  /*119a0*/  HFMA2.MMA R36, R14, R32, R61 ;  /* 0x000000200e247235 */ /* 0x002fe2000000003d */
[----:B------:R-:W-:Y:S01]  /*119b0*/  HFMA2 R17, R62, R69.H0_H0, -132, -132 ;  /* 0xd820d8203e117431 */ /* 0x000fe20000040045 */
[----:B------:R-:W-:Y:S01]  /*119c0*/  LOP3.LUT R38, R38, 0x64006400, RZ, 0xfc, !PT ;  /* 0x6400640026267812 */ /* 0x000fe200078efcff */
[----:B------:R-:W-:Y:S02]  /*119d0*/  HADD2 R23, R22, -1028, -1028 ;  /* 0xe404e40416177430 */ /* 0x000fe40000000000 */
[----:B------:R-:W-:Y:S01]  /*119e0*/  HADD2 R22, R21, -1028, -1028 ;  /* 0xe404e40415167430 */ /* 0x000fe20000000000 */
[----:B------:R-:W-:Y:S01]  /*119f0*/  HFMA2.MMA R45, R11, R15, R45 ;  /* 0x0000000f0b2d7235 */ /* 0x000fe2000000002d */
[----:B------:R-:W-:Y:S01]  /*11a00*/  HADD2 R21, R37, -1028, -1028 ;  /* 0xe404e40425157430 */ /* 0x000fe20000000000 */
[----:B------:R-:W-:Y:S01]  /*11a10*/  LOP3.LUT R20, R20, 0x64006400, RZ, 0xfc, !PT ;  /* 0x6400640014147812 */ /* 0x000fe200078efcff */
[----:B------:R-:W-:-:S02]  /*11a20*/  HFMA2 R47, R19, R15, R47 ;  /* 0x0000000f132f7231 */ /* 0x000fc4000000002f */
[----:B------:R-:W-:Y:S02]  /*11a30*/  HFMA2 R63, R17, R15, R63 ;  /* 0x0000000f113f7231 */ /* 0x000fe4000000003f */
[-C--:B------:R-:W-:Y:S02]  /*11a40*/  HFMA2 R15, R38, R65.reuse.H0_H0, -20, -20 ;  /* 0xcd00cd00260f7431 */ /* 0x080fe40000040041 */
[----:B------:R-:W-:Y:S01]  /*11a50*/  HFMA2 R13, R44, R65.H0_H0, -20, -20 ;  /* 0xcd00cd002c0d7431 */ /* 0x000fe20000040041 */
[----:B------:R-:W-:Y:S01]  /*11a60*/  HFMA2.MMA R64, R21, R33, R36 ;  /* 0x0000002115407235 */ /* 0x000fe20000000024 */
[-C--:B------:R-:W-:Y:S01]  /*11a70*/  HFMA2 R47, R15, R32.reuse, R47 ;  /* 0x000000200f2f7231 */ /* 0x080fe2000000002f */
[----:B------:R-:W-:Y:S01]  /*11a80*/  HFMA2.MMA R45, R16, R32, R45 ;  /* 0x00000020102d7235 */ /* 0x000fe2000000002d */
[----:B------:R-:W0:Y:S01]  /*11a90*/  LDS.128 R36, [UR4+0x20] ;  /* 0x00002004ff247984 */ /* 0x000e220008000c00 */
[----:B------:R-:W-:Y:S02]  /*11aa0*/  HFMA2 R32, R13, R32, R63 ;  /* 0x000000200d207231 */ /* 0x000fe4000000003f */
[----:B------:R-:W-:Y:S01]  /*11ab0*/  HADD2 R20, R20, -1028, -1028 ;  /* 0xe404e40414147430 */ /* 0x000fe20000000000 */
[----:B------:R-:W-:-:S03]  /*11ac0*/  LOP3.LUT R62, R27, 0x64006400, RZ, 0xfc, !PT ;  /* 0x640064001b3e7812 */ /* 0x000fc600078efcff */
[-C--:B------:R-:W-:Y:S01]  /*11ad0*/  HFMA2 R66, R20, R33.reuse, R32 ;  /* 0x0000002114427231 */ /* 0x080fe20000000020 */
[----:B------:R-:W-:Y:S02]  /*11ae0*/  LOP3.LUT R32, R25, 0x64006400, RZ, 0xfc, !PT ;  /* 0x6400640019207812 */ /* 0x000fe400078efcff */
[----:B------:R-:W-:Y:S02]  /*11af0*/  LOP3.LUT R24, R24, 0x64006400, RZ, 0xfc, !PT ;  /* 0x6400640018187812 */ /* 0x000fe400078efcff */
[----:B------:R-:W-:Y:S02]  /*11b00*/  LOP3.LUT R44, R26, 0x64006400, RZ, 0xfc, !PT ;  /* 0x640064001a2c7812 */ /* 0x000fe400078efcff */
[----:B------:R-:W-:Y:S02]  /*11b10*/  LOP3.LUT R25, R55, 0x70007, RZ, 0xc0, !PT ;  /* 0x0007000737197812 */ /* 0x000fe400078ec0ff */
[----:B------:R-:W-:Y:S01]  /*11b20*/  LOP3.LUT R27, R56, 0x70007, RZ, 0xc0, !PT ;  /* 0x00070007381b7812 */ /* 0x000fe200078ec0ff */
[----:B------:R-:W-:Y:S01]  /*11b30*/  HFMA2.MMA R61, R23, R33, R45 ;  /* 0x00000021173d7235 */ /* 0x000fe2000000002d */
[----:B------:R-:W-:Y:S01]  /*11b40*/  HFMA2 R63, R22, R33, R47 ;  /* 0x00000021163f7231 */ /* 0x000fe2000000002f */
        /* <DEDUP_REMOVED lines=10> */
[-C--:B------:R-:W-:Y:S01]  /*11bf0*/  HFMA2.MMA R64, R25, R34.reuse, R64 ;  /* 0x0000002219407235 */ /* 0x080fe20000000040 */
[----:B------:R-:W-:Y:S01]  /*11c00*/  HADD2 R47, R47, -1028, -1028 ;  /* 0xe404e4042f2f7430 */ /* 0x000fe20000000000 */
[----:B------:R-:W-:Y:S01]  /*11c10*/  HFMA2.MMA R61, R27, R34, R61 ;  /* 0x000000221b3d7235 */ /* 0x000fe2000000003d */
[----:B------:R-:W-:-:S02]  /*11c20*/  HADD2 R45, R45, -1028, -1028 ;  /* 0xe404e4042d2d7430 */ /* 0x000fc40000000000 */
[-C--:B------:R-:W-:Y:S02]  /*11c30*/  HFMA2 R63, R26, R34.reuse, R63 ;  /* 0x000000221a3f7231 */ /* 0x080fe4000000003f */
[----:B------:R-:W-:Y:S02]  /*11c40*/  HFMA2 R66, R24, R34, R66 ;  /* 0x0000002218427231 */ /* 0x000fe40000000042 */
[----:B------:R-:W-:Y:S02]  /*11c50*/  HADD2 R46, R46, -1028, -1028 ;  /* 0xe404e4042e2e7430 */ /* 0x000fe40000000000 */
[----:B------:R-:W-:Y:S01]  /*11c60*/  HADD2 R44, R33, -1028, -1028 ;  /* 0xe404e404212c7430 */ /* 0x000fe20000000000 */
[C---:B------:R-:W-:Y:S01]  /*11c70*/  LOP3.LUT R33, R54.reuse, 0x380038, RZ, 0xc0, !PT ;  /* 0x0038003836217812 */ /* 0x040fe200078ec0ff */
[-C--:B------:R-:W-:Y:S01]  /*11c80*/  HFMA2.MMA R67, R47, R35.reuse, R61 ;  /* 0x000000232f437235 */ /* 0x080fe2000000003d */
[-C--:B------:R-:W-:Y:S01]  /*11c90*/  HFMA2 R70, R46, R35.reuse, R63 ;  /* 0x000000232e467231 */ /* 0x080fe2000000003f */
[----:B------:R-:W-:Y:S01]  /*11ca0*/  HFMA2.MMA R71, R45, R35, R64 ;  /* 0x000000232d477235 */ /* 0x000fe20000000040 */
[----:B------:R-:W-:Y:S01]  /*11cb0*/  HFMA2 R72, R44, R35, R66 ;  /* 0x000000232c487231 */ /* 0x000fe20000000042 */
        /* <DEDUP_REMOVED lines=16> */
[----:B0-----:R-:W-:Y:S01]  /*11dc0*/  HFMA2.MMA R71, R55, R36, R71 ;  /* 0x0000002437477235 */ /* 0x001fe20000000047 */
[----:B------:R-:W-:Y:S01]  /*11dd0*/  LOP3.LUT R68, R57, 0x64006400, RZ, 0xfc, !PT ;  /* 0x6400640039447812 */ /* 0x000fe200078efcff */
[----:B------:R-:W-:-:S02]  /*11de0*/  HFMA2 R57, R32, R69.H0_H0, -132, -132 ;  /* 0xd820d82020397431 */ /* 0x000fc40000040045 */
[----:B------:R-:W-:Y:S02]  /*11df0*/  HFMA2 R62, R62, R65.H0_H0, -20, -20 ;  /* 0xcd00cd003e3e7431 */ /* 0x000fe40000040041 */
[----:B------:R-:W-:Y:S02]  /*11e00*/  HFMA2 R54, R66, R69.H0_H0, -132, -132 ;  /* 0xd820d82042367431 */ /* 0x000fe40000040045 */
[-C--:B------:R-:W-:Y:S02]  /*11e10*/  HFMA2 R70, R56, R36.reuse, R70 ;  /* 0x0000002438467231 */ /* 0x080fe40000000046 */
[----:B------:R-:W-:Y:S01]  /*11e20*/  HFMA2 R63, R34, R65.H0_H0, -20, -20 ;  /* 0xcd00cd00223f7431 */ /* 0x000fe20000040041 */
[----:B------:R-:W-:Y:S01]  /*11e30*/  HFMA2.MMA R32, R57, R36, R67 ;  /* 0x0000002439207235 */ /* 0x000fe20000000043 */
[----:B------:R-:W-:Y:S01]  /*11e40*/  HFMA2 R72, R54, R36, R72 ;  /* 0x0000002436487231 */ /* 0x000fe20000000048 */
[----:B------:R-:W-:Y:S01]  /*11e50*/  HFMA2.MMA R87, R62, R37, R71 ;  /* 0x000000253e577235 */ /* 0x000fe20000000047 */
[----:B------:R-:W-:Y:S01]  /*11e60*/  HFMA2 R88, R63, R37, R70 ;  /* 0x000000253f587231 */ /* 0x000fe20000000046 */
[C---:B------:R-:W-:Y:S01]  /*11e70*/  LOP3.LUT R70, R28.reuse, 0x70007, RZ, 0xc0, !PT ;  /* 0x000700071c467812 */ /* 0x040fe200078ec0ff */
[----:B------:R-:W-:Y:S01]  /*11e80*/  HFMA2 R64, R64, R65.H0_H0, -20, -20 ;  /* 0xcd00cd0040407431 */ /* 0x000fe20000040041 */
[----:B------:R-:W-:-:S02]  /*11e90*/  LOP3.LUT R71, R28, 0x380038, RZ, 0xc0, !PT ;  /* 0x003800381c477812 */ /* 0x000fc400078ec0ff */
[--C-:B------:R-:W-:Y:S02]  /*11ea0*/  SHF.R.U32.HI R83, RZ, 0x6, R28.reuse ;  /* 0x00000006ff537819 */ /* 0x100fe4000001161c */
[----:B------:R-:W-:Y:S02]  /*11eb0*/  SHF.R.U32.HI R36, RZ, 0xd, R28 ;  /* 0x0000000dff247819 */ /* 0x000fe4000001161c */
[--C-:B------:R-:W-:Y:S02]  /*11ec0*/  SHF.R.U32.HI R28, RZ, 0xd, R30.reuse ;  /* 0x0000000dff1c7819 */ /* 0x100fe4000001161e */
[----:B------:R-:W-:Y:S02]  /*11ed0*/  SHF.R.U32.HI R82, RZ, 0x6, R29 ;  /* 0x00000006ff527819 */ /* 0x000fe4000001161d */
[----:B------:R-:W-:Y:S02]  /*11ee0*/  SHF.R.U32.HI R81, RZ, 0x6, R30 ;  /* 0x00000006ff517819 */ /* 0x000fe4000001161e */
[----:B------:R-:W-:Y:S01]  /*11ef0*/  SHF.R.U32.HI R84, RZ, 0x6, R31 ;  /* 0x00000006ff547819 */ /* 0x000fe2000001161f */
[----:B------:R-:W-:Y:S01]  /*11f00*/  HFMA2.MMA R89, R64, R37, R32 ;  /* 0x0000002540597235 */ /* 0x000fe20000000020 */
[----:B------:R-:W-:-:S02]  /*11f10*/  LOP3.LUT R74, R30, 0x380038, RZ, 0xc0, !PT ;  /* 0x003800381e4a7812 */ /* 0x000fc400078ec0ff */
        /* <DEDUP_REMOVED lines=14> */
[----:B------:R-:W-:Y:S01]  /*12000*/  LOP3.LUT R86, R40, 0x40004, R33, 0xf8, !PT ;  /* 0x0004000428567812 */ /* 0x000fe200078ef821 */
[-C--:B------:R-:W-:Y:S02]  /*12010*/  HFMA2 R68, R28, R65.reuse.H0_H0, -20, -20 ;  /* 0xcd00cd001c447431 */ /* 0x080fe40000040041 */
[-C--:B------:R-:W-:Y:S02]  /*12020*/  HFMA2 R67, R30, R65.reuse.H0_H0, -20, -20 ;  /* 0xcd00cd001e437431 */ /* 0x080fe40000040041 */
[-C--:B------:R-:W-:Y:S02]  /*12030*/  HFMA2 R66, R66, R65.reuse.H0_H0, -20, -20 ;  /* 0xcd00cd0042427431 */ /* 0x080fe40000040041 */
[----:B------:R-:W-:Y:S02]  /*12040*/  HFMA2 R65, R32, R65.H0_H0, -20, -20 ;  /* 0xcd00cd0020417431 */ /* 0x000fe40000040041 */
[----:B------:R-:W0:Y:S01]  /*12050*/  LDS.128 R32, [UR4+0x30] ;  /* 0x00003004ff207984 */ /* 0x000e220008000c00 */
[----:B------:R-:W-:Y:S01]  /*12060*/  HFMA2 R90, R61, R37, R72 ;  /* 0x000000253d5a7231 */ /* 0x000fe20000000048 */
        /* <DEDUP_REMOVED lines=18> */
[----:B------:R-:W-:Y:S02]  /*12190*/  HFMA2 R71, R30, R69.H0_H0, -132, -132 ;  /* 0xd820d8201e477431 */ /* 0x000fe40000040045 */
[----:B------:R-:W-:Y:S02]  /*121a0*/  HADD2 R79, R29, -1028, -1028 ;  /* 0xe404e4041d4f7430 */ /* 0x000fe40000000000 */
[----:B------:R-:W1:Y:S01]  /*121b0*/  LDS.128 R28, [UR4+0x80] ;  /* 0x00008004ff1c7984 */ /* 0x000e620008000c00 */
        /* <DEDUP_REMOVED lines=8> */
[-C--:B------:R-:W-:Y:S01]  /*12240*/  HFMA2 R76, R76, R69.reuse.H0_H0, -132, -132 ;  /* 0xd820d8204c4c7431 */ /* 0x080fe20000040045 */
[----:B------:R-:W-:Y:S01]  /*12250*/  LOP3.LUT R37, R42, 0x40004, R37, 0xf8, !PT ;  /* 0x000400042a257812 */ /* 0x000fe200078ef825 */
[----:B------:R-:W-:Y:S01]  /*12260*/  HFMA2 R74, R74, R69.H0_H0, -132, -132 ;  /* 0xd820d8204a4a7431 */ /* 0x000fe20000040045 */
[----:B------:R-:W-:Y:S01]  /*12270*/  LOP3.LUT R84, R84, 0x70007, RZ, 0xc0, !PT ;  /* 0x0007000754547812 */ /* 0x000fe200078ec0ff */
[-C--:B------:R-:W-:Y:S01]  /*12280*/  HFMA2.MMA R89, R80, R38.reuse, R89 ;  /* 0x0000002650597235 */ /* 0x080fe20000000059 */
[----:B------:R-:W-:Y:S01]  /*12290*/  LOP3.LUT R83, R83, 0x64006400, RZ, 0xfc, !PT ;  /* 0x6400640053537812 */ /* 0x000fe200078efcff */
[----:B------:R-:W-:Y:S01]  /*122a0*/  HFMA2.MMA R87, R78, R38, R87 ;  /* 0x000000264e577235 */ /* 0x000fe20000000057 */
[----:B------:R-:W-:-:S02]  /*122b0*/  LOP3.LUT R42, R41, 0x64006400, RZ, 0xfc, !PT ;  /* 0x64006400292a7812 */ /* 0x000fc400078efcff */
[----:B------:R-:W-:Y:S01]  /*122c0*/  LOP3.LUT R82, R82, 0x64006400, RZ, 0xfc, !PT ;  /* 0x6400640052527812 */ /* 0x000fe200078efcff */
[-C--:B------:R-:W-:Y:S01]  /*122d0*/  HFMA2 R88, R79, R38.reuse, R88 ;  /* 0x000000264f587231 */ /* 0x080fe20000000058 */
[----:B------:R-:W-:Y:S01]  /*122e0*/  LOP3.LUT R81, R81, 0x64006400, RZ, 0xfc, !PT ;  /* 0x6400640051517812 */ /* 0x000fe200078efcff */
[----:B------:R-:W-:Y:S01]  /*122f0*/  HFMA2 R90, R77, R38, R90 ;  /* 0x000000264d5a7231 */ /* 0x000fe2000000005a */
[----:B------:R-:W-:Y:S01]  /*12300*/  LOP3.LUT R38, R84, 0x64006400, RZ, 0xfc, !PT ;  /* 0x6400640054267812 */ /* 0x000fe200078efcff */
[-C--:B------:R-:W-:Y:S02]  /*12310*/  HFMA2 R73, R40, R69.reuse.H0_H0, -132, -132 ;  /* 0xd820d82028497431 */ /* 0x080fe40000040045 */
[-C--:B------:R-:W-:Y:S02]  /*12320*/  HFMA2 R70, R70, R69.reuse.H0_H0, -132, -132 ;  /* 0xd820d82046467431 */ /* 0x080fe40000040045 */
[----:B------:R-:W-:Y:S01]  /*12330*/  HADD2 R84, R83, -1028, -1028 ;  /* 0xe404e40453547430 */ /* 0x000fe20000000000 */
[-C--:B------:R-:W-:Y:S01]  /*12340*/  HFMA2.MMA R41, R74, R39.reuse, R87 ;  /* 0x000000274a297235 */ /* 0x080fe20000000057 */
[----:B------:R-:W-:Y:S01]  /*12350*/  HFMA2 R69, R42, R69.H0_H0, -132, -132 ;  /* 0xd820d8202a457431 */ /* 0x000fe20000040045 */
[----:B------:R-:W-:Y:S01]  /*12360*/  HFMA2.MMA R42, R76, R39, R89 ;  /* 0x000000274c2a7235 */ /* 0x000fe20000000059 */
[----:B------:R-:W-:-:S02]  /*12370*/  HADD2 R83, R82, -1028, -1028 ;  /* 0xe404e40452537430 */ /* 0x000fc40000000000 */
[----:B------:R-:W-:Y:S02]  /*12380*/  HADD2 R82, R81, -1028, -1028 ;  /* 0xe404e40451527430 */ /* 0x000fe40000000000 */
[-C--:B------:R-:W-:Y:S02]  /*12390*/  HFMA2 R88, R75, R39.reuse, R88 ;  /* 0x000000274b587231 */ /* 0x080fe40000000058 */
[----:B------:R-:W-:Y:S02]  /*123a0*/  HFMA2 R90, R73, R39, R90 ;  /* 0x00000027495a7231 */ /* 0x000fe4000000005a */
[----:B------:R-:W-:Y:S01]  /*123b0*/  HADD2 R81, R38, -1028, -1028 ;  /* 0xe404e40426517430 */ /* 0x000fe20000000000 */
[-C--:B0-----:R-:W-:Y:S02]  /*123c0*/  HFMA2.MMA R38, R84, R32.reuse, R42 ;  /* 0x0000002054267235 */ /* 0x081fe4000000002a */
[----:B------:R-:W-:Y:S01]  /*123d0*/  HFMA2.MMA R39, R82, R32, R41 ;  /* 0x0000002052277235 */ /* 0x000fe20000000029 */
[----:B------:R-:W-:Y:S01]  /*123e0*/  LOP3.LUT R36, R43, 0x40004, R36, 0xf8, !PT ;  /* 0x000400042b247812 */ /* 0x000fe200078ef824 */
[-C--:B------:R-:W-:Y:S01]  /*123f0*/  HFMA2 R88, R83, R32.reuse, R88 ;  /* 0x0000002053587231 */ /* 0x080fe20000000058 */
[----:B------:R-:W0:Y:S01]  /*12400*/  LDS.128 R40, [UR4+0x90] ;  /* 0x00009004ff287984 */ /* 0x000e220008000c00 */
[-C--:B------:R-:W-:Y:S01]  /*12410*/  HFMA2.MMA R38, R72, R33.reuse, R38 ;  /* 0x0000002148267235 */ /* 0x080fe20000000026 */
[----:B------:R-:W-:Y:S01]  /*12420*/  HFMA2 R90, R81, R32, R90 ;  /* 0x00000020515a7231 */ /* 0x000fe2000000005a */
[----:B------:R-:W-:Y:S01]  /*12430*/  HFMA2.MMA R39, R70, R33, R39 ;  /* 0x0000002146277235 */ /* 0x000fe20000000027 */
[----:B------:R-:W-:Y:S01]  /*12440*/  LOP3.LUT R36, R36, 0x64006400, RZ, 0xfc, !PT ;  /* 0x6400640024247812 */ /* 0x000fe200078efcff */
[----:B------:R-:W-:Y:S01]  /*12450*/  HFMA2 R32, R71, R33, R88 ;  /* 0x0000002147207231 */ /* 0x000fe20000000058 */
[----:B------:R-:W-:-:S02]  /*12460*/  LOP3.LUT R37, R37, 0x64006400, RZ, 0xfc, !PT ;  /* 0x6400640025257812 */ /* 0x000fc400078efcff */
[----:B------:R-:W-:Y:S01]  /*12470*/  LOP3.LUT R87, R85, 0x64006400, RZ, 0xfc, !PT ;  /* 0x6400640055577812 */ /* 0x000fe200078efcff */
[----:B------:R-:W-:Y:S01]  /*12480*/  HFMA2 R90, R69, R33, R90 ;  /* 0x00000021455a7231 */ /* 0x000fe2000000005a */
[----:B------:R-:W-:Y:S01]  /*12490*/  LOP3.LUT R88, R86, 0x64006400, RZ, 0xfc, !PT ;  /* 0x6400640056587812 */ /* 0x000fe200078efcff */
[-C--:B------:R-:W-:Y:S01]  /*124a0*/  HFMA2.MMA R38, R68, R34.reuse, R38 ;  /* 0x0000002244267235 */ /* 0x080fe20000000026 */
[----:B------:R-:W-:Y:S01]  /*124b0*/  HFMA2 R32, R67, R34, R32 ;  /* 0x0000002243207231 */ /* 0x000fe20000000020 */
[----:B------:R-:W-:Y:S01]  /*124c0*/  HFMA2.MMA R39, R66, R34, R39 ;  /* 0x0000002242277235 */ /* 0x000fe20000000027 */
[----:B------:R-:W-:Y:S02]  /*124d0*/  HADD2 R85, R36, -1028, -1028 ;  /* 0xe404e40424557430 */ /* 0x000fe40000000000 */
[----:B------:R-:W-:Y:S02]  /*124e0*/  HADD2 R86, R37, -1028, -1028 ;  /* 0xe404e40425567430 */ /* 0x000fe40000000000 */
[----:B------:R-:W-:-:S02]  /*124f0*/  HADD2 R87, R87, -1028, -1028 ;  /* 0xe404e40457577430 */ /* 0x000fc40000000000 */
[----:B------:R-:W-:Y:S02]  /*12500*/  HFMA2 R90, R65, R34, R90 ;  /* 0x00000022415a7231 */ /* 0x000fe4000000005a */
[----:B------:R-:W-:Y:S02]  /*12510*/  HADD2 R88, R88, -1028, -1028 ;  /* 0xe404e40458587430 */ /* 0x000fe40000000000 */
[-C--:B------:R-:W-:Y:S01]  /*12520*/  HFMA2 R32, R86, R35.reuse, R32 ;  /* 0x0000002356207231 */ /* 0x080fe20000000020 */
[-C--:B------:R-:W-:Y:S01]  /*12530*/  HFMA2.MMA R38, R85, R35.reuse, R38 ;  /* 0x0000002355267235 */ /* 0x080fe20000000026 */
[----:B------:R-:W-:Y:S01]  /*12540*/  HFMA2 R92, R88, R35, R90 ;  /* 0x00000023585c7231 */ /* 0x000fe2000000005a */
[----:B------:R-:W-:Y:S01]  /*12550*/  HFMA2.MMA R39, R87, R35, R39 ;  /* 0x0000002357277235 */ /* 0x000fe20000000027 */
[----:B------:R-:W-:Y:S01]  /*12560*/  HADD2 R90, R32.H0_H0, R32.H1_H1 ;  /* 0x30000020205a7230 */ /* 0x000fe20000000800 */
[-C--:B-1----:R-:W-:Y:S01]  /*12570*/  HFMA2.MMA R32, R53, R28.reuse, RZ ;  /* 0x0000001c35207235 */ /* 0x082fe200000000ff */
[-C--:B------:R-:W-:Y:S01]  /*12580*/  HFMA2 R33, R52, R28.reuse, RZ.H0_H0 ;  /* 0x0000001c34217231 */ /* 0x080fe200000400ff */
[----:B------:R-:W-:Y:S01]  /*12590*/  HFMA2.MMA R34, R50, R28, RZ ;  /* 0x0000001c32227235 */ /* 0x000fe200000000ff */
[----:B------:R-:W-:-:S03]  /*125a0*/  HFMA2 R28, R51, R28, RZ.H0_H0 ;  /* 0x0000001c331c7231 */ /* 0x000fc600000400ff */
[----:B------:R-:W-:Y:S01]  /*125b0*/  HFMA2.MMA R32, R48, R29, R32 ;  /* 0x0000001d30207235 */ /* 0x000fe20000000020 */
[----:B------:R-:W-:Y:S02]  /*125c0*/  HADD2 R89, R38.H0_H0, R38.H1_H1 ;  /* 0x3000002626597230 */ /* 0x000fe40000000800 */
[----:B------:R-:W-:Y:S02]  /*125d0*/  HADD2 R91, R39.H0_H0, R39.H1_H1 ;  /* 0x30000027275b7230 */ /* 0x000fe40000000800 */
[----:B------:R-:W1:Y:S01]  /*125e0*/  LDS.128 R36, [UR4+0xa0] ;  /* 0x0000a004ff247984 */ /* 0x000e620008000c00 */
[----:B------:R-:W-:Y:S01]  /*125f0*/  HFMA2 R35, R59, R29, R28 ;  /* 0x0000001d3b237231 */ /* 0x000fe2000000001c */
[----:B------:R-:W-:Y:S02]  /*12600*/  HFMA2.MMA R28, R60, R30, R32 ;  /* 0x0000001e3c1c7235 */ /* 0x000fe40000000020 */
[----:B------:R-:W-:-:S04]  /*12610*/  HFMA2.MMA R34, R58, R29, R34 ;  /* 0x0000001d3a227235 */ /* 0x000fc80000000022 */
[----:B------:R-:W-:Y:S02]  /*12620*/  HFMA2.MMA R28, R11, R31, R28 ;  /* 0x0000001f0b1c7235 */ /* 0x000fe4000000001c */
[----:B------:R-:W-:Y:S01]  /*12630*/  HFMA2.MMA R105, R0, R30, R34 ;  /* 0x0000001e00697235 */ /* 0x000fe20000000022 */
[----:B------:R-:W-:-:S03]  /*12640*/  HFMA2 R33, R49, R29, R33 ;  /* 0x0000001d31217231 */ /* 0x000fc60000000021 */
[----:B0-----:R-:W-:Y:S02]  /*12650*/  HFMA2.MMA R28, R16, R40, R28 ;  /* 0x00000028101c7235 */ /* 0x001fe4000000001c */
[----:B------:R-:W-:Y:S01]  /*12660*/  HFMA2.MMA R105, R18, R31, R105 ;  /* 0x0000001f12697235 */ /* 0x000fe20000000069 */
[-C--:B------:R-:W-:Y:S02]  /*12670*/  HFMA2 R29, R12, R30.reuse, R33 ;  /* 0x0000001e0c1d7231 */ /* 0x080fe40000000021 */
[----:B------:R-:W-:Y:S01]  /*12680*/  HFMA2 R30, R10, R30, R35 ;  /* 0x0000001e0a1e7231 */ /* 0x000fe20000000023 */
[----:B------:R-:W-:Y:S01]  /*12690*/  HFMA2.MMA R28, R23, R41, R28 ;  /* 0x00000029171c7235 */ /* 0x000fe2000000001c */
[----:B------:R-:W0:Y:S01]  /*126a0*/  LDS.128 R32, [UR4+0xb0] ;  /* 0x0000b004ff207984 */ /* 0x000e220008000c00 */
[----:B------:R-:W-:Y:S01]  /*126b0*/  HFMA2.MMA R105, R14, R40, R105 ;  /* 0x000000280e697235 */ /* 0x000fe20000000069 */
[----:B------:R-:W-:-:S03]  /*126c0*/  HFMA2 R29, R19, R31, R29 ;  /* 0x0000001f131d7231 */ /* 0x000fc6000000001d */
[----:B------:R-:W-:Y:S02]  /*126d0*/  HFMA2.MMA R28, R27, R42, R28 ;  /* 0x0000002a1b1c7235 */ /* 0x000fe4000000001c */
        /* <DEDUP_REMOVED lines=12> */
[----:B------:R-:W-:Y:S01]  /*127a0*/  HFMA2.MMA R28, R64, R37, R28 ;  /* 0x00000025401c7235 */ /* 0x000fe2000000001c */
[-C--:B------:R-:W-:Y:S01]  /*127b0*/  HFMA2 R29, R46, R43.reuse, R29 ;  /* 0x0000002b2e1d7231 */ /* 0x080fe2000000001d */
[----:B------:R-:W-:Y:S01]  /*127c0*/  HFMA2.MMA R31, R55, R36, R105 ;  /* 0x00000024371f7235 */ /* 0x000fe20000000069 */
[----:B------:R-:W-:Y:S02]  /*127d0*/  HFMA2 R30, R44, R43, R30 ;  /* 0x0000002b2c1e7231 */ /* 0x000fe4000000001e */
[-C--:B------:R-:W-:Y:S01]  /*127e0*/  HFMA2 R29, R56, R36.reuse, R29 ;  /* 0x00000024381d7231 */ /* 0x080fe2000000001d */
[----:B------:R-:W1:Y:S01]  /*127f0*/  LDS.128 R40, [UR4+0x100] ;  /* 0x00010004ff287984 */ /* 0x000e620008000c00 */
[----:B------:R-:W-:Y:S01]  /*12800*/  HFMA2 R30, R54, R36, R30 ;  /* 0x00000024361e7231 */ /* 0x000fe2000000001e */
[----:B------:R-:W-:Y:S01]  /*12810*/  HFMA2.MMA R36, R80, R38, R28 ;  /* 0x0000002650247235 */ /* 0x000fe2000000001c */
[----:B------:R-:W-:Y:S01]  /*12820*/  @!P0 PRMT R96, R94, 0x7610, R96 ;  /* 0x000076105e608816 */ /* 0x000fe20000000060 */
[----:B------:R-:W-:-:S03]  /*12830*/  HFMA2.MMA R31, R62, R37, R31 ;  /* 0x000000253e1f7235 */ /* 0x000fc6000000001f */
[----:B------:R-:W-:Y:S01]  /*12840*/  @!P0 PRMT R96, R96, 0x7610, R94 ;  /* 0x0000761060608816 */ /* 0x000fe2000000005e */
[----:B------:R-:W-:Y:S02]  /*12850*/  HFMA2.MMA R36, R76, R39, R36 ;  /* 0x000000274c247235 */ /* 0x000fe40000000024 */
[----:B------:R-:W-:Y:S01]  /*12860*/  HFMA2.MMA R94, R78, R38, R31 ;  /* 0x000000264e5e7235 */ /* 0x000fe2000000001f */
[-C--:B------:R-:W-:Y:S02]  /*12870*/  HFMA2 R29, R63, R37.reuse, R29 ;  /* 0x000000253f1d7231 */ /* 0x080fe4000000001d */
[----:B------:R-:W-:Y:S01]  /*12880*/  HFMA2 R30, R61, R37, R30 ;  /* 0x000000253d1e7231 */ /* 0x000fe2000000001e */
[----:B0-----:R-:W-:Y:S01]  /*12890*/  HFMA2.MMA R36, R84, R32, R36 ;  /* 0x0000002054247235 */ /* 0x001fe20000000024 */
        /* <DEDUP_REMOVED lines=8> */
[----:B------:R-:W0:Y:S01]  /*12920*/  LDS.128 R28, [UR4+0x110] ;  /* 0x00011004ff1c7984 */ /* 0x000e220008000c00 */
[----:B------:R-:W-:Y:S01]  /*12930*/  HFMA2 R38, R81, R32, R38 ;  /* 0x0000002051267231 */ /* 0x000fe20000000026 */
[----:B------:R-:W-:Y:S02]  /*12940*/  HFMA2.MMA R32, R68, R34, R36 ;  /* 0x0000002244207235 */ /* 0x000fe40000000024 */
[----:B------:R-:W-:Y:S01]  /*12950*/  HFMA2.MMA R94, R70, R33, R94 ;  /* 0x00000021465e7235 */ /* 0x000fe2000000005e */
[----:B------:R-:W-:-:S02]  /*12960*/  HFMA2 R37, R71, R33, R37 ;  /* 0x0000002147257231 */ /* 0x000fc40000000025 */
[----:B------:R-:W-:Y:S01]  /*12970*/  HFMA2 R38, R69, R33, R38 ;  /* 0x0000002145267231 */ /* 0x000fe20000000026 */
[----:B------:R-:W-:Y:S01]  /*12980*/  HFMA2.MMA R32, R85, R35, R32 ;  /* 0x0000002355207235 */ /* 0x000fe20000000020 */
[-C--:B------:R-:W-:Y:S01]  /*12990*/  HFMA2 R33, R67, R34.reuse, R37 ;  /* 0x0000002243217231 */ /* 0x080fe20000000025 */
[----:B------:R-:W-:Y:S01]  /*129a0*/  HFMA2.MMA R94, R66, R34, R94 ;  /* 0x00000022425e7235 */ /* 0x000fe2000000005e */
[----:B------:R-:W-:Y:S01]  /*129b0*/  HFMA2 R34, R65, R34, R38 ;  /* 0x0000002241227231 */ /* 0x000fe20000000026 */
[----:B------:R-:W-:Y:S01]  /*129c0*/  @!P0 PRMT R93, R95, 0x7610, R93 ;  /* 0x000076105f5d8816 */ /* 0x000fe2000000005d */
[-C--:B------:R-:W-:Y:S01]  /*129d0*/  HFMA2 R33, R86, R35.reuse, R33 ;  /* 0x0000002356217231 */ /* 0x080fe20000000021 */
[----:B------:R-:W2:Y:S01]  /*129e0*/  LDS.128 R36, [UR4+0x120] ;  /* 0x00012004ff247984 */ /* 0x000ea20008000c00 */
[----:B------:R-:W-:Y:S01]  /*129f0*/  HFMA2 R34, R88, R35, R34 ;  /* 0x0000002358227231 */ /* 0x000fe20000000022 */
[----:B------:R-:W-:Y:S02]  /*12a00*/  HFMA2.MMA R105, R87, R35, R94 ;  /* 0x0000002357697235 */ /* 0x000fe4000000005e */
[----:B------:R-:W-:Y:S01]  /*12a10*/  HADD2 R94, R32.H0_H0, R32.H1_H1 ;  /* 0x30000020205e7230 */ /* 0x000fe20000000800 */
[-C--:B-1----:R-:W-:Y:S01]  /*12a20*/  HFMA2.MMA R32, R53, R40.reuse, RZ ;  /* 0x0000002835207235 */ /* 0x082fe200000000ff */
[----:B------:R-:W-:Y:S01]  /*12a30*/  HADD2 R106, R34.H0_H0, R34.H1_H1 ;  /* 0x30000022226a7230 */ /* 0x000fe20000000800 */
[----:B------:R-:W-:Y:S01]  /*12a40*/  HFMA2.MMA R34, R50, R40, RZ ;  /* 0x0000002832227235 */ /* 0x000fe200000000ff */
[----:B------:R-:W-:Y:S01]  /*12a50*/  @!P0 PRMT R93, R93, 0x7610, R95 ;  /* 0x000076105d5d8816 */ /* 0x000fe2000000005f */
        /* <DEDUP_REMOVED lines=33> */
[----:B--2---:R-:W-:-:S02]  /*12c70*/  HFMA2.MMA R28, R57, R36, R28 ;  /* 0x00000024391c7235 */ /* 0x004fc4000000001c */
        /* <DEDUP_REMOVED lines=21> */
[----:B------:R-:W-:Y:S02]  /*12dd0*/  HFMA2.MMA R37, R70, R33, R37 ;  /* 0x0000002146257235 */ /* 0x000fe40000000025 */
[-C--:B0-----:R-:W-:Y:S01]  /*12de0*/  HFMA2.MMA R53, R53, R40.reuse, RZ ;  /* 0x0000002835357235 */ /* 0x081fe200000000ff */
        /* <DEDUP_REMOVED lines=8> */
[----:B------:R-:W0:Y:S01]  /*12e70*/  LDS.128 R36, [UR4+0x1a0] ;  /* 0x0001a004ff247984 */ /* 0x000e220008000c00 */
[----:B------:R-:W-:Y:S01]  /*12e80*/  HFMA2.MMA R50, R58, R41, R50 ;  /* 0x000000293a327235 */ /* 0x000fe20000000032 */
[----:B------:R-:W-:-:S03]  /*12e90*/  HFMA2 R52, R52, R40, RZ.H0_H0 ;  /* 0x0000002834347231 */ /* 0x000fc600000400ff */
[-C--:B------:R-:W-:Y:S02]  /*12ea0*/  HFMA2.MMA R53, R60, R42.reuse, R53 ;  /* 0x0000002a3c357235 */ /* 0x080fe40000000035 */
[----:B------:R-:W-:Y:S01]  /*12eb0*/  HFMA2.MMA R50, R0, R42, R50 ;  /* 0x0000002a00327235 */ /* 0x000fe20000000032 */
[----:B------:R-:W-:-:S03]  /*12ec0*/  HFMA2 R52, R49, R41, R52 ;  /* 0x0000002931347231 */ /* 0x000fc60000000034 */
[----:B------:R-:W-:Y:S01]  /*12ed0*/  HFMA2.MMA R53, R11, R43, R53 ;  /* 0x0000002b0b357235 */ /* 0x000fe20000000035 */
[----:B------:R-:W-:Y:S01]  /*12ee0*/  HFMA2 R52, R12, R42, R52 ;  /* 0x0000002a0c347231 */ /* 0x000fe20000000034 */
[-C--:B------:R-:W-:Y:S01]  /*12ef0*/  HFMA2.MMA R32, R85, R35.reuse, R32 ;  /* 0x0000002355207235 */ /* 0x080fe20000000020 */
[----:B------:R-:W-:Y:S01]  /*12f00*/  HFMA2 R40, R51, R40, RZ.H0_H0 ;  /* 0x0000002833287231 */ /* 0x000fe200000400ff */
[----:B------:R-:W-:Y:S02]  /*12f10*/  HFMA2.MMA R33, R87, R35, R33 ;  /* 0x0000002357217235 */ /* 0x000fe40000000021 */
[----:B------:R-:W-:Y:S01]  /*12f20*/  HFMA2.MMA R50, R18, R43, R50 ;  /* 0x0000002b12327235 */ /* 0x000fe20000000032 */
[----:B------:R-:W-:Y:S01]  /*12f30*/  HFMA2 R52, R19, R43, R52 ;  /* 0x0000002b13347231 */ /* 0x000fe20000000034 */
[-C--:B--2---:R-:W-:Y:S01]  /*12f40*/  HFMA2.MMA R53, R16, R28.reuse, R53 ;  /* 0x0000001c10357235 */ /* 0x084fe20000000035 */
[----:B------:R-:W-:Y:S02]  /*12f50*/  HFMA2 R34, R88, R35, R34 ;  /* 0x0000002358227231 */ /* 0x000fe40000000022 */
[----:B------:R-:W-:Y:S01]  /*12f60*/  HFMA2 R40, R59, R41, R40 ;  /* 0x000000293b287231 */ /* 0x000fe20000000028 */
[----:B------:R-:W-:Y:S01]  /*12f70*/  HFMA2.MMA R50, R14, R28, R50 ;  /* 0x0000001c0e327235 */ /* 0x000fe20000000032 */
[----:B------:R-:W-:Y:S01]  /*12f80*/  HFMA2 R11, R15, R28, R52 ;  /* 0x0000001c0f0b7231 */ /* 0x000fe20000000034 */
[----:B------:R-:W-:Y:S01]  /*12f90*/  HFMA2.MMA R15, R23, R29, R53 ;  /* 0x0000001d170f7235 */ /* 0x000fe20000000035 */
[----:B------:R-:W-:-:S02]  /*12fa0*/  HFMA2 R110, R86, R35, R107 ;  /* 0x00000023566e7231 */ /* 0x000fc4000000006b */
[----:B------:R-:W-:Y:S02]  /*12fb0*/  HFMA2 R40, R10, R42, R40 ;  /* 0x0000002a0a287231 */ /* 0x000fe40000000028 */
[----:B------:R-:W-:Y:S02]  /*12fc0*/  HADD2 R107, R32.H0_H0, R32.H1_H1 ;  /* 0x30000020206b7230 */ /* 0x000fe40000000800 */
[----:B------:R-:W-:Y:S02]  /*12fd0*/  HADD2 R111, R33.H0_H0, R33.H1_H1 ;  /* 0x30000021216f7230 */ /* 0x000fe40000000800 */
[----:B------:R-:W-:Y:S01]  /*12fe0*/  HADD2 R112, R34.H0_H0, R34.H1_H1 ;  /* 0x3000002222707230 */ /* 0x000fe20000000800 */
[----:B------:R-:W-:Y:S01]  /*12ff0*/  HFMA2.MMA R50, R21, R29, R50 ;  /* 0x0000001d15327235 */ /* 0x000fe20000000032 */
[----:B------:R-:W1:Y:S01]  /*13000*/  LDS.128 R32, [UR4+0x1b0] ;  /* 0x0001b004ff207984 */ /* 0x000e620008000c00 */
[----:B------:R-:W-:Y:S01]  /*13010*/  HFMA2 R40, R17, R43, R40 ;  /* 0x0000002b11287231 */ /* 0x000fe20000000028 */
[----:B------:R-:W-:-:S03]  /*13020*/  HFMA2.MMA R15, R27, R30, R15 ;  /* 0x0000001e1b0f7235 */ /* 0x000fc6000000000f */
        /* <DEDUP_REMOVED lines=11> */
[----:B------:R-:W-:Y:S02]  /*130e0*/  HFMA2.MMA R31, R55, R36, R50 ;  /* 0x00000024371f7235 */ /* 0x000fe40000000032 */
[-C--:B------:R-:W-:Y:S01]  /*130f0*/  HFMA2.MMA R40, R64, R37.reuse, R18 ;  /* 0x0000002540287235 */ /* 0x080fe20000000012 */
[-C--:B------:R-:W-:Y:S02]  /*13100*/  HFMA2 R28, R56, R36.reuse, R28 ;  /* 0x00000024381c7231 */ /* 0x080fe4000000001c */
[----:B------:R-:W-:Y:S01]  /*13110*/  HFMA2 R27, R54, R36, R27 ;  /* 0x00000024361b7231 */ /* 0x000fe2000000001b */
[----:B------:R-:W-:Y:S02]  /*13120*/  HFMA2.MMA R31, R62, R37, R31 ;  /* 0x000000253e1f7235 */ /* 0x000fe4000000001f */
[----:B------:R-:W-:Y:S01]  /*13130*/  HFMA2.MMA R40, R80, R38, R40 ;  /* 0x0000002650287235 */ /* 0x000fe20000000028 */
[----:B------:R-:W-:-:S02]  /*13140*/  HFMA2 R19, R63, R37, R28 ;  /* 0x000000253f137231 */ /* 0x000fc4000000001c */
[----:B------:R-:W-:Y:S01]  /*13150*/  HFMA2 R27, R61, R37, R27 ;  /* 0x000000253d1b7231 */ /* 0x000fe2000000001b */
[----:B------:R-:W-:Y:S02]  /*13160*/  HFMA2.MMA R37, R78, R38, R31 ;  /* 0x000000264e257235 */ /* 0x000fe4000000001f */
[----:B------:R-:W-:-:S04]  /*13170*/  HFMA2.MMA R42, R76, R39, R40 ;  /* 0x000000274c2a7235 */ /* 0x000fc80000000028 */
[----:B------:R-:W-:Y:S02]  /*13180*/  HFMA2.MMA R41, R74, R39, R37 ;  /* 0x000000274a297235 */ /* 0x000fe40000000025 */
[----:B-1----:R-:W-:Y:S01]  /*13190*/  HFMA2.MMA R36, R84, R32, R42 ;  /* 0x0000002054247235 */ /* 0x002fe2000000002a */
[----:B------:R-:W-:-:S03]  /*131a0*/  HFMA2 R19, R79, R38, R19 ;  /* 0x000000264f137231 */ /* 0x000fc60000000013 */
[----:B------:R-:W-:Y:S01]  /*131b0*/  HFMA2.MMA R41, R82, R32, R41 ;  /* 0x0000002052297235 */ /* 0x000fe20000000029 */
[----:B------:R-:W-:Y:S01]  /*131c0*/  HFMA2 R27, R77, R38, R27 ;  /* 0x000000264d1b7231 */ /* 0x000fe2000000001b */
[----:B------:R-:W-:Y:S01]  /*131d0*/  HFMA2.MMA R17, R72, R33, R36 ;  /* 0x0000002148117235 */ /* 0x000fe20000000024 */
[----:B------:R-:W-:-:S03]  /*131e0*/  HFMA2 R16, R75, R39, R19 ;  /* 0x000000274b107231 */ /* 0x000fc60000000013 */
        /* <DEDUP_REMOVED lines=42> */
.L_x_3290:
        /* <DEDUP_REMOVED lines=8> */
.L_x_3293:
[----:B------:R-:W-:Y:S01]  /*13510*/  ISETP.NE.AND P1, PT, R101, R98, PT ;  /* 0x000000626500720c */ /* 0x000fe20003f25270 */
[----:B------:R-:W-:Y:S02]  /*13520*/  IMAD.MOV.U32 R12, RZ, RZ, R108 ;  /* 0x000000ffff0c7224 */ /* 0x000fe400078e006c */
        /* <DEDUP_REMOVED lines=9> */
[----:B------:R-:W-:-:S05]  /*135c0*/  IMAD.MOV.U32 R34, RZ, RZ, 0x3400 ;  /* 0x00003400ff227424 */ /* 0x000fca00078e00ff */
[----:B------:R-:W-:Y:S01]  /*135d0*/  PRMT R34, R34, 0x5410, R34 ;  /* 0x0000541022227816 */ /* 0x000fe20000000022 */
[----:B------:R-:W-:Y:S02]  /*135e0*/  IMAD.MOV.U32 R43, RZ, RZ, 0x2c00 ;  /* 0x00002c00ff2b7424 */ /* 0x000fe400078e00ff */
[----:B------:R-:W-:Y:S01]  /*135f0*/  IMAD.MOV.U32 R26, RZ, RZ, 0x2400 ;  /* 0x00002400ff1a7424 */ /* 0x000fe200078e00ff */
[----:B------:R-:W-:-:S05]  /*13600*/  LEA R108, P0, R31, R108, 0x2 ;  /* 0x0000006c1f6c7211 */ /* 0x000fca00078010ff */
[----:B------:R-:W-:Y:S01]  /*13610*/  IMAD.X R109, R109, 0x1, R29, P0 ;  /* 0x000000016d6d7824 */ /* 0x000fe200000e061d */
[C---:B--2---:R-:W-:Y:S02]  /*13620*/  LOP3.LUT R48, R12.reuse, 0x30003, RZ, 0xc0, !PT ;  /* 0x000300030c307812 */ /* 0x044fe400078ec0ff */
[C---:B------:R-:W-:Y:S02]  /*13630*/  LOP3.LUT R0, R12.reuse, 0xc000c, RZ, 0xc0, !PT ;  /* 0x000c000c0c007812 */ /* 0x040fe400078ec0ff */
[C---:B------:R-:W-:Y:S02]  /*13640*/  LOP3.LUT R20, R12.reuse, 0x300030, RZ, 0xc0, !PT ;  /* 0x003000300c147812 */ /* 0x040fe400078ec0ff */
[----:B------:R-:W-:Y:S01]  /*13650*/  LOP3.LUT R49, R12, 0xc000c0, RZ, 0xc0, !PT ;  /* 0x00c000c00c317812 */ /* 0x000fe200078ec0ff */
[----:B---3--:R-:W-:Y:S02]  /*13660*/  @!P1 IMAD.IADD R98, R16, 0x1, R101 ;  /* 0x0000000110629824 */ /* 0x008fe400078e0265 */
[----:B------:R-:W0:Y:S01]  /*13670*/  LDS.128 R16, [UR4] ;  /* 0x00000004ff107984 */ /* 0x000e220008000c00 */
[----:B------:R-:W-:-:S02]  /*13680*/  SHF.R.U32.HI R27, RZ, 0x8, R12 ;  /* 0x00000008ff1b7819 */ /* 0x000fc4000001160c */
[C---:B------:R-:W-:Y:S02]  /*13690*/  LOP3.LUT R50, R13.reuse, 0x30003, RZ, 0xc0, !PT ;  /* 0x000300030d327812 */ /* 0x040fe400078ec0ff */
[C---:B------:R-:W-:Y:S02]  /*136a0*/  LOP3.LUT R12, R13.reuse, 0xc000c, RZ, 0xc0, !PT ;  /* 0x000c000c0d0c7812 */ /* 0x040fe400078ec0ff */
[C---:B------:R-:W-:Y:S02]  /*136b0*/  LOP3.LUT R21, R13.reuse, 0x300030, RZ, 0xc0, !PT ;  /* 0x003000300d157812 */ /* 0x040fe400078ec0ff */
[----:B------:R-:W-:Y:S02]  /*136c0*/  LOP3.LUT R51, R13, 0xc000c0, RZ, 0xc0, !PT ;  /* 0x00c000c00d337812 */ /* 0x000fe400078ec0ff */
[----:B------:R-:W-:Y:S02]  /*136d0*/  SHF.R.U32.HI R47, RZ, 0x8, R13 ;  /* 0x00000008ff2f7819 */ /* 0x000fe4000001160d */
[----:B------:R-:W-:-:S02]  /*136e0*/  LOP3.LUT R52, R14, 0x30003, RZ, 0xc0, !PT ;  /* 0x000300030e347812 */ /* 0x000fc400078ec0ff */
[C---:B------:R-:W-:Y:S02]  /*136f0*/  LOP3.LUT R13, R14.reuse, 0xc000c, RZ, 0xc0, !PT ;  /* 0x000c000c0e0d7812 */ /* 0x040fe400078ec0ff */
[C---:B------:R-:W-:Y:S02]  /*13700*/  LOP3.LUT R22, R14.reuse, 0x300030, RZ, 0xc0, !PT ;  /* 0x003000300e167812 */ /* 0x040fe400078ec0ff */
        /* <DEDUP_REMOVED lines=44> */
[-C--:B------:R-:W-:Y:S02]  /*139d0*/  HFMA2 R39, R23, R43.reuse.H0_H0, -66, -66 ;  /* 0xd420d42017277431 */ /* 0x080fe4000004002b */
[----:B------:R-:W1:Y:S01]  /*139e0*/  LDS.128 R20, [UR4+0x10] ;  /* 0x00001004ff147984 */ /* 0x000e620008000c00 */
[-C--:B------:R-:W-:Y:S01]  /*139f0*/  HFMA2 R41, R12, R43.reuse.H0_H0, -66, -66 ;  /* 0xd420d4200c297431 */ /* 0x080fe2000004002b */
[----:B------:R-:W-:Y:S01]  /*13a00*/  LOP3.LUT R12, R27, 0xc000c0, RZ, 0xc0, !PT ;  /* 0x00c000c01b0c7812 */ /* 0x000fe200078ec0ff */
[-C--:B------:R-:W-:Y:S01]  /*13a10*/  HFMA2 R44, R14, R43.reuse.H0_H0, -66, -66 ;  /* 0xd420d4200e2c7431 */ /* 0x080fe2000004002b */
[----:B------:R-:W-:Y:S01]  /*13a20*/  LOP3.LUT R14, R47, 0xc000c0, RZ, 0xc0, !PT ;  /* 0x00c000c02f0e7812 */ /* 0x000fe200078ec0ff */
[----:B------:R-:W-:Y:S02]  /*13a30*/  HADD2 R56, R56, -1026, -1026 ;  /* 0xe402e40238387430 */ /* 0x000fe40000000000 */
[----:B------:R-:W-:Y:S01]  /*13a40*/  HADD2 R58, R58, -1026, -1026 ;  /* 0xe402e4023a3a7430 */ /* 0x000fe20000000000 */
[----:B------:R-:W-:Y:S01]  /*13a50*/  LOP3.LUT R57, R50, 0x64006400, RZ, 0xfc, !PT ;  /* 0x6400640032397812 */ /* 0x000fe200078efcff */
[-C--:B------:R-:W-:Y:S01]  /*13a60*/  HFMA2 R42, R13, R43.reuse.H0_H0, -66, -66 ;  /* 0xd420d4200d2a7431 */ /* 0x080fe2000004002b */
[----:B------:R-:W-:Y:S01]  /*13a70*/  LOP3.LUT R59, R54, 0x64006400, RZ, 0xfc, !PT ;  /* 0x64006400363b7812 */ /* 0x000fe200078efcff */
[----:B------:R-:W-:Y:S01]  /*13a80*/  HFMA2 R43, R15, R43.H0_H0, -66, -66 ;  /* 0xd420d4200f2b7431 */ /* 0x000fe2000004002b */
[----:B------:R-:W-:-:S02]  /*13a90*/  LOP3.LUT R15, R53, 0x64006400, RZ, 0xfc, !PT ;  /* 0x64006400350f7812 */ /* 0x000fc400078efcff */
[----:B------:R-:W-:Y:S02]  /*13aa0*/  LOP3.LUT R50, R45, 0xc000c0, RZ, 0xc0, !PT ;  /* 0x00c000c02d327812 */ /* 0x000fe400078ec0ff */
[----:B------:R-:W-:Y:S01]  /*13ab0*/  LOP3.LUT R13, R12, 0x64006400, RZ, 0xfc, !PT ;  /* 0x640064000c0d7812 */ /* 0x000fe200078efcff */
[-C--:B0-----:R-:W-:Y:S01]  /*13ac0*/  HFMA2.MMA R12, R56, R16.reuse, RZ ;  /* 0x00000010380c7235 */ /* 0x081fe200000000ff */
[----:B------:R-:W-:Y:S01]  /*13ad0*/  LOP3.LUT R53, R14, 0x64006400, RZ, 0xfc, !PT ;  /* 0x640064000e357812 */ /* 0x000fe200078efcff */
[----:B------:R-:W-:Y:S01]  /*13ae0*/  HFMA2.MMA R14, R58, R16, RZ ;  /* 0x000000103a0e7235 */ /* 0x000fe200000000ff */
[----:B------:R-:W-:Y:S01]  /*13af0*/  HADD2 R57, R57, -1026, -1026 ;  /* 0xe402e40239397430 */ /* 0x000fe20000000000 */
[----:B------:R-:W-:Y:S01]  /*13b00*/  LOP3.LUT R63, R50, 0x64006400, RZ, 0xfc, !PT ;  /* 0x64006400323f7812 */ /* 0x000fe200078efcff */
[----:B------:R-:W-:Y:S02]  /*13b10*/  HADD2 R59, R59, -1026, -1026 ;  /* 0xe402e4023b3b7430 */ /* 0x000fe40000000000 */
[----:B------:R-:W-:Y:S01]  /*13b20*/  HFMA2 R50, R15, R26.H0_H0, -18, -18 ;  /* 0xcc80cc800f327431 */ /* 0x000fe2000004001a */
[-C--:B------:R-:W-:Y:S01]  /*13b30*/  HFMA2.MMA R12, R0, R17.reuse, R12 ;  /* 0x00000011000c7235 */ /* 0x080fe2000000000c */
[-C--:B------:R-:W-:Y:S01]  /*13b40*/  HFMA2 R15, R57, R16.reuse, RZ.H0_H0 ;  /* 0x00000010390f7231 */ /* 0x080fe200000400ff */
[----:B------:R-:W-:Y:S01]  /*13b50*/  HFMA2.MMA R14, R28, R17, R14 ;  /* 0x000000111c0e7235 */ /* 0x000fe2000000000e */
[----:B------:R-:W-:-:S02]  /*13b60*/  HFMA2 R16, R59, R16, RZ.H0_H0 ;  /* 0x000000103b107231 */ /* 0x000fc400000400ff */
[----:B------:R-:W-:Y:S01]  /*13b70*/  HFMA2 R52, R13, R26.H0_H0, -18, -18 ;  /* 0xcc80cc800d347431 */ /* 0x000fe2000004001a */
        /* <DEDUP_REMOVED lines=11> */
[-C--:B------:R-:W-:Y:S01]  /*13c30*/  HFMA2 R48, R49, R26.reuse.H0_H0, -18, -18 ;  /* 0xcc80cc8031307431 */ /* 0x080fe2000004001a */
[----:B------:R-:W0:Y:S01]  /*13c40*/  LDS.128 R12, [UR4+0x80] ;  /* 0x00008004ff0c7984 */ /* 0x000e220008000c00 */
[----:B------:R-:W-:Y:S01]  /*13c50*/  LOP3.LUT R27, R27, 0x30003, RZ, 0xc0, !PT ;  /* 0x000300031b1b7812 */ /* 0x000fe200078ec0ff */
[----:B------:R-:W-:-:S02]  /*13c60*/  HFMA2 R49, R51, R26.H0_H0, -18, -18 ;  /* 0xcc80cc8033317431 */ /* 0x000fc4000004001a */
        /* <DEDUP_REMOVED lines=12> */
[----:B------:R-:W-:Y:S01]  /*13d30*/  HADD2 R45, R27, -1026, -1026 ;  /* 0xe402e4021b2d7430 */ /* 0x000fe20000000000 */
[----:B------:R-:W-:-:S05]  /*13d40*/  LOP3.LUT R47, R16, 0x64006400, RZ, 0xfc, !PT ;  /* 0x64006400102f7812 */ /* 0x000fca00078efcff */
[----:B------:R-:W-:Y:S01]  /*13d50*/  HADD2 R47, R47, -1026, -1026 ;  /* 0xe402e4022f2f7430 */ /* 0x000fe20000000000 */
[-C--:B-1----:R-:W-:Y:S01]  /*13d60*/  HFMA2.MMA R26, R45, R20.reuse, R26 ;  /* 0x000000142d1a7235 */ /* 0x082fe2000000001a */
[-C--:B------:R-:W-:Y:S02]  /*13d70*/  HFMA2 R61, R49, R19.reuse, R17 ;  /* 0x00000013313d7231 */ /* 0x080fe40000000011 */
[----:B------:R-:W-:Y:S02]  /*13d80*/  HFMA2 R63, R51, R19, R18 ;  /* 0x00000013333f7231 */ /* 0x000fe40000000012 */
[----:B------:R-:W-:Y:S01]  /*13d90*/  HFMA2.MMA R62, R47, R20, R62 ;  /* 0x000000142f3e7235 */ /* 0x000fe2000000003e */
[----:B------:R-:W1:Y:S01]  /*13da0*/  LDS.128 R16, [UR4+0x90] ;  /* 0x00009004ff107984 */ /* 0x000e620008000c00 */
[----:B------:R-:W-:Y:S01]  /*13db0*/  HFMA2.MMA R26, R33, R21, R26 ;  /* 0x00000015211a7235 */ /* 0x000fe2000000001a */
[----:B------:R-:W-:-:S03]  /*13dc0*/  HADD2 R46, R46, -1026, -1026 ;  /* 0xe402e4022e2e7430 */ /* 0x000fc60000000000 */
[----:B------:R-:W-:Y:S02]  /*13dd0*/  HFMA2.MMA R62, R35, R21, R62 ;  /* 0x00000015233e7235 */ /* 0x000fe4000000003e */
[-C--:B------:R-:W-:Y:S01]  /*13de0*/  HFMA2.MMA R26, R41, R22.reuse, R26 ;  /* 0x00000016291a7235 */ /* 0x080fe2000000001a */
[-C--:B------:R-:W-:Y:S02]  /*13df0*/  HFMA2 R61, R46, R20.reuse, R61 ;  /* 0x000000142e3d7231 */ /* 0x080fe4000000003d */
[----:B------:R-:W-:Y:S01]  /*13e00*/  HADD2 R60, R60, -1026, -1026 ;  /* 0xe402e4023c3c7430 */ /* 0x000fe20000000000 */
[----:B------:R-:W-:Y:S01]  /*13e10*/  HFMA2.MMA R27, R44, R22, R62 ;  /* 0x000000162c1b7235 */ /* 0x000fe2000000003e */
[----:B----4-:R-:W-:Y:S01]  /*13e20*/  @!P1 PRMT R96, R24, 0x7610, R96 ;  /* 0x0000761018609816 */ /* 0x010fe20000000060 */
[-C--:B------:R-:W-:Y:S01]  /*13e30*/  HFMA2.MMA R26, R52, R23.reuse, R26 ;  /* 0x00000017341a7235 */ /* 0x080fe2000000001a */
[-C--:B------:R-:W-:Y:S02]  /*13e40*/  HFMA2 R61, R36, R21.reuse, R61 ;  /* 0x00000015243d7231 */ /* 0x080fe4000000003d */
[----:B------:R-:W-:Y:S01]  /*13e50*/  HFMA2 R63, R60, R20, R63 ;  /* 0x000000143c3f7231 */ /* 0x000fe2000000003f */
[----:B------:R-:W-:Y:S01]  /*13e60*/  @!P1 PRMT R96, R96, 0x7610, R24 ;  /* 0x0000761060609816 */ /* 0x000fe20000000018 */
[----:B------:R-:W-:Y:S01]  /*13e70*/  HFMA2 R61, R42, R22, R61 ;  /* 0x000000162a3d7231 */ /* 0x000fe2000000003d */
[----:B------:R-:W-:Y:S01]  /*13e80*/  HFMA2.MMA R27, R54, R23, R27 ;  /* 0x00000017361b7235 */ /* 0x000fe2000000001b */
[----:B------:R-:W-:Y:S01]  /*13e90*/  HFMA2 R63, R34, R21, R63 ;  /* 0x00000015223f7231 */ /* 0x000fe2000000003f */
[----:B0-----:R-:W-:Y:S01]  /*13ea0*/  HFMA2.MMA R24, R56, R12, RZ ;  /* 0x0000000c38187235 */ /* 0x001fe200000000ff */
[----:B------:R-:W-:Y:S01]  /*13eb0*/  @!P1 PRMT R93, R25, 0x7610, R93 ;  /* 0x00007610195d9816 */ /* 0x000fe2000000005d */
[----:B------:R-:W-:-:S02]  /*13ec0*/  HFMA2 R62, R53, R23, R61 ;  /* 0x00000017353e7231 */ /* 0x000fc4000000003d */
[----:B------:R-:W-:Y:S01]  /*13ed0*/  HFMA2 R63, R43, R22, R63 ;  /* 0x000000162b3f7231 */ /* 0x000fe2000000003f */
[----:B------:R-:W-:Y:S01]  /*13ee0*/  @!P1 PRMT R93, R93, 0x7610, R25 ;  /* 0x000076105d5d9816 */ /* 0x000fe20000000019 */
[----:B------:R-:W-:Y:S01]  /*13ef0*/  HADD2 R61, R26.H0_H0, R26.H1_H1 ;  /* 0x3000001a1a3d7230 */ /* 0x000fe20000000800 */
[----:B------:R-:W-:Y:S01]  /*13f00*/  HFMA2.MMA R26, R58, R12, RZ ;  /* 0x0000000c3a1a7235 */ /* 0x000fe200000000ff */
[-C--:B------:R-:W-:Y:S01]  /*13f10*/  HFMA2 R25, R57, R12.reuse, RZ.H0_H0 ;  /* 0x0000000c39197231 */ /* 0x080fe200000400ff */
[----:B------:R-:W-:Y:S01]  /*13f20*/  HFMA2.MMA R24, R0, R13, R24 ;  /* 0x0000000d00187235 */ /* 0x000fe20000000018 */
[----:B------:R-:W-:Y:S02]  /*13f30*/  HFMA2 R12, R59, R12, RZ.H0_H0 ;  /* 0x0000000c3b0c7231 */ /* 0x000fe400000400ff */
[----:B------:R-:W-:Y:S02]  /*13f40*/  HFMA2 R64, R55, R23, R63 ;  /* 0x0000001737407231 */ /* 0x000fe4000000003f */
[----:B------:R-:W-:Y:S01]  /*13f50*/  HADD2 R63, R27.H0_H0, R27.H1_H1 ;  /* 0x3000001b1b3f7230 */ /* 0x000fe20000000800 */
[----:B------:R-:W0:Y:S01]  /*13f60*/  LDS.128 R20, [UR4+0x100] ;  /* 0x00010004ff147984 */ /* 0x000e220008000c00 */
[----:B------:R-:W-:Y:S01]  /*13f70*/  HFMA2 R27, R32, R13, R12 ;  /* 0x0000000d201b7231 */ /* 0x000fe2000000000c */
[----:B------:R-:W-:-:S02]  /*13f80*/  HFMA2.MMA R12, R37, R14, R24 ;  /* 0x0000000e250c7235 */ /* 0x000fc40000000018 */
[----:B------:R-:W-:-:S04]  /*13f90*/  HFMA2.MMA R26, R28, R13, R26 ;  /* 0x0000000d1c1a7235 */ /* 0x000fc8000000001a */
[----:B------:R-:W-:Y:S02]  /*13fa0*/  HFMA2.MMA R12, R48, R15, R12 ;  /* 0x0000000f300c7235 */ /* 0x000fe4000000000c */
[----:B------:R-:W-:Y:S01]  /*13fb0*/  HFMA2.MMA R65, R40, R14, R26 ;  /* 0x0000000e28417235 */ /* 0x000fe2000000001a */
[----:B------:R-:W-:-:S03]  /*13fc0*/  HFMA2 R25, R30, R13, R25 ;  /* 0x0000000d1e197231 */ /* 0x000fc60000000019 */
[----:B-1----:R-:W-:Y:S01]  /*13fd0*/  HFMA2.MMA R12, R45, R16, R12 ;  /* 0x000000102d0c7235 */ /* 0x002fe2000000000c */
        /* <DEDUP_REMOVED lines=19> */
[----:B------:R-:W2:Y:S01]  /*14110*/  LDS.128 R12, [UR4+0x110] ;  /* 0x00011004ff0c7984 */ /* 0x000ea20008000c00 */
[----:B------:R-:W-:Y:S01]  /*14120*/  HFMA2 R18, R55, R19, R18 ;  /* 0x0000001337127231 */ /* 0x000fe20000000012 */
[----:B------:R-:W-:-:S02]  /*14130*/  HFMA2.MMA R67, R54, R19, R65 ;  /* 0x0000001336437235 */ /* 0x000fc40000000041 */
[----:B------:R-:W-:Y:S01]  /*14140*/  HADD2 R65, R16.H0_H0, R16.H1_H1 ;  /* 0x3000001010417230 */ /* 0x000fe20000000800 */
[-C--:B0-----:R-:W-:Y:S01]  /*14150*/  HFMA2.MMA R16, R56, R20.reuse, RZ ;  /* 0x0000001438107235 */ /* 0x081fe200000000ff */
[----:B------:R-:W-:Y:S01]  /*14160*/  HADD2 R68, R18.H0_H0, R18.H1_H1 ;  /* 0x3000001212447230 */ /* 0x000fe20000000800 */
[----:B------:R-:W-:Y:S01]  /*14170*/  HFMA2.MMA R18, R58, R20, RZ ;  /* 0x000000143a127235 */ /* 0x000fe200000000ff */
[----:B------:R-:W-:Y:S02]  /*14180*/  HADD2 R66, R17.H0_H0, R17.H1_H1 ;  /* 0x3000001111427230 */ /* 0x000fe40000000800 */
        /* <DEDUP_REMOVED lines=9> */
[----:B------:R-:W-:-:S03]  /*14220*/  HFMA2 R22, R39, R22, R17 ;  /* 0x0000001627167231 */ /* 0x000fc60000000011 */
[----:B------:R-:W0:Y:S01]  /*14230*/  LDS.128 R16, [UR4+0x190] ;  /* 0x00019004ff107984 */ /* 0x000e220008000c00 */
[-C--:B-1----:R-:W-:Y:S02]  /*14240*/  HFMA2.MMA R56, R56, R24.reuse, RZ ;  /* 0x0000001838387235 */ /* 0x082fe400000000ff */
[----:B------:R-:W-:Y:S01]  /*14250*/  HFMA2.MMA R58, R58, R24, RZ ;  /* 0x000000183a3a7235 */ /* 0x000fe200000000ff */
[-C--:B------:R-:W-:Y:S02]  /*14260*/  HFMA2 R57, R57, R24.reuse, RZ.H0_H0 ;  /* 0x0000001839397231 */ /* 0x080fe400000400ff */
[----:B------:R-:W-:Y:S01]  /*14270*/  HFMA2 R24, R59, R24, RZ.H0_H0 ;  /* 0x000000183b187231 */ /* 0x000fe200000400ff */
[-C--:B------:R-:W-:Y:S02]  /*14280*/  HFMA2.MMA R56, R0, R25.reuse, R56 ;  /* 0x0000001900387235 */ /* 0x080fe40000000038 */
[----:B------:R-:W-:Y:S01]  /*14290*/  HFMA2.MMA R58, R28, R25, R58 ;  /* 0x000000191c3a7235 */ /* 0x000fe2000000003a */
[----:B------:R-:W-:Y:S01]  /*142a0*/  HFMA2 R32, R32, R25, R24 ;  /* 0x0000001920207231 */ /* 0x000fe20000000018 */
[----:B------:R-:W-:-:S02]  /*142b0*/  HFMA2.MMA R69, R50, R23, R69 ;  /* 0x0000001732457235 */ /* 0x000fc40000000045 */
[-C--:B------:R-:W-:Y:S01]  /*142c0*/  HFMA2.MMA R24, R37, R26.reuse, R56 ;  /* 0x0000001a25187235 */ /* 0x080fe20000000038 */
[----:B------:R-:W-:Y:S01]  /*142d0*/  HFMA2 R57, R30, R25, R57 ;  /* 0x000000191e397231 */ /* 0x000fe20000000039 */
[----:B------:R-:W-:Y:S01]  /*142e0*/  HFMA2.MMA R25, R40, R26, R58 ;  /* 0x0000001a28197235 */ /* 0x000fe2000000003a */
[-C--:B------:R-:W-:Y:S01]  /*142f0*/  HFMA2 R21, R49, R23.reuse, R21 ;  /* 0x0000001731157231 */ /* 0x080fe20000000015 */
[C---:B------:R-:W-:Y:S02]  /*14300*/  HFMA2.MMA R20, R48.reuse, R23, R20 ;  /* 0x0000001730147235 */ /* 0x040fe40000000014 */
[----:B------:R-:W-:Y:S01]  /*14310*/  HFMA2.MMA R24, R48, R27, R24 ;  /* 0x0000001b30187235 */ /* 0x000fe20000000018 */
[----:B------:R-:W-:Y:S01]  /*14320*/  HFMA2 R22, R51, R23, R22 ;  /* 0x0000001733167231 */ /* 0x000fe20000000016 */
[----:B--2---:R-:W-:Y:S02]  /*14330*/  HFMA2.MMA R69, R47, R12, R69 ;  /* 0x0000000c2f457235 */ /* 0x004fe40000000045 */
[----:B------:R-:W-:Y:S01]  /*14340*/  HFMA2.MMA R25, R50, R27, R25 ;  /* 0x0000001b32197235 */ /* 0x000fe20000000019 */
[-C--:B------:R-:W-:Y:S01]  /*14350*/  HFMA2 R21, R46, R12.reuse, R21 ;  /* 0x0000000c2e157231 */ /* 0x080fe20000000015 */
[----:B------:R-:W-:Y:S01]  /*14360*/  HFMA2.MMA R20, R45, R12, R20 ;  /* 0x0000000c2d147235 */ /* 0x000fe20000000014 */
[----:B------:R-:W-:Y:S01]  /*14370*/  HFMA2 R12, R60, R12, R22 ;  /* 0x0000000c3c0c7231 */ /* 0x000fe20000000016 */
[----:B------:R-:W-:Y:S01]  /*14380*/  HFMA2.MMA R22, R35, R13, R69 ;  /* 0x0000000d23167235 */ /* 0x000fe20000000045 */
[----:B------:R-:W-:-:S02]  /*14390*/  HFMA2 R57, R38, R26, R57 ;  /* 0x0000001a26397231 */ /* 0x000fc40000000039 */
[----:B------:R-:W-:Y:S02]  /*143a0*/  HFMA2 R32, R39, R26, R32 ;  /* 0x0000001a27207231 */ /* 0x000fe40000000020 */
[----:B------:R-:W-:Y:S01]  /*143b0*/  HFMA2 R21, R36, R13, R21 ;  /* 0x0000000d24157231 */ /* 0x000fe20000000015 */
[-C--:B0-----:R-:W-:Y:S02]  /*143c0*/  HFMA2.MMA R24, R45, R16.reuse, R24 ;  /* 0x000000102d187235 */ /* 0x081fe40000000018 */
[----:B------:R-:W-:Y:S01]  /*143d0*/  HFMA2.MMA R25, R47, R16, R25 ;  /* 0x000000102f197235 */ /* 0x000fe20000000019 */
[-C--:B------:R-:W-:Y:S01]  /*143e0*/  HFMA2 R23, R49, R27.reuse, R57 ;  /* 0x0000001b31177231 */ /* 0x080fe20000000039 */
[C---:B------:R-:W-:Y:S01]  /*143f0*/  HFMA2.MMA R20, R33.reuse, R13, R20 ;  /* 0x0000000d21147235 */ /* 0x040fe20000000014 */
[----:B------:R-:W-:Y:S01]  /*14400*/  HFMA2 R30, R51, R27, R32 ;  /* 0x0000001b331e7231 */ /* 0x000fe20000000020 */
[----:B------:R-:W-:Y:S01]  /*14410*/  HFMA2.MMA R24, R33, R17, R24 ;  /* 0x0000001121187235 */ /* 0x000fe20000000018 */
[----:B------:R-:W-:Y:S01]  /*14420*/  HFMA2 R21, R42, R14, R21 ;  /* 0x0000000e2a157231 */ /* 0x000fe20000000015 */
[----:B------:R-:W-:-:S02]  /*14430*/  HFMA2.MMA R27, R44, R14, R22 ;  /* 0x0000000e2c1b7235 */ /* 0x000fc40000000016 */
[----:B------:R-:W-:Y:S01]  /*14440*/  HFMA2.MMA R22, R35, R17, R25 ;  /* 0x0000001123167235 */ /* 0x000fe20000000019 */
[----:B------:R-:W-:Y:S01]  /*14450*/  HFMA2 R21, R53, R15, R21 ;  /* 0x0000000f35157231 */ /* 0x000fe20000000015 */
[C---:B------:R-:W-:Y:S01]  /*14460*/  HFMA2.MMA R26, R41.reuse, R14, R20 ;  /* 0x0000000e291a7235 */ /* 0x040fe20000000014 */
[-C--:B------:R-:W-:Y:S01]  /*14470*/  HFMA2 R23, R46, R16.reuse, R23 ;  /* 0x000000102e177231 */ /* 0x080fe20000000017 */
[-C--:B------:R-:W-:Y:S01]  /*14480*/  HFMA2.MMA R24, R41, R18.reuse, R24 ;  /* 0x0000001229187235 */ /* 0x080fe20000000018 */
[----:B------:R-:W-:Y:S01]  /*14490*/  HFMA2 R12, R34, R13, R12 ;  /* 0x0000000d220c7231 */ /* 0x000fe2000000000c */
[----:B------:R-:W-:Y:S01]  /*144a0*/  HFMA2.MMA R22, R44, R18, R22 ;  /* 0x000000122c167235 */ /* 0x000fe20000000016 */
[----:B------:R-:W-:Y:S02]  /*144b0*/  HADD2 R13, R21.H0_H0, R21.H1_H1 ;  /* 0x30000015150d7230 */ /* 0x000fe40000000800 */
[----:B------:R-:W-:Y:S02]  /*144c0*/  HFMA2 R30, R60, R16, R30 ;  /* 0x000000103c1e7231 */ /* 0x000fe4000000001e */
[-C--:B------:R-:W-:Y:S01]  /*144d0*/  HFMA2 R21, R36, R17.reuse, R23 ;  /* 0x0000001124157231 */ /* 0x080fe20000000017 */
[C---:B------:R-:W-:Y:S01]  /*144e0*/  HFMA2.MMA R26, R52.reuse, R15, R26 ;  /* 0x0000000f341a7235 */ /* 0x040fe2000000001a */
[----:B------:R-:W-:Y:S01]  /*144f0*/  HFMA2 R30, R34, R17, R30 ;  /* 0x00000011221e7231 */ /* 0x000fe2000000001e */
[----:B------:R-:W-:Y:S01]  /*14500*/  HFMA2.MMA R24, R52, R19, R24 ;  /* 0x0000001334187235 */ /* 0x000fe20000000018 */
[----:B------:R-:W-:Y:S01]  /*14510*/  HFMA2 R21, R42, R18, R21 ;  /* 0x000000122a157231 */ /* 0x000fe20000000015 */
[C---:B------:R-:W-:Y:S01]  /*14520*/  HFMA2.MMA R27, R54.reuse, R15, R27 ;  /* 0x0000000f361b7235 */ /* 0x040fe2000000001b */
[----:B------:R-:W-:Y:S01]  /*14530*/  IADD3 R101, R101, 0x10, RZ ;  /* 0x0000001065657810 */ /* 0x000fe20007ffe0ff */
[----:B------:R-:W-:Y:S01]  /*14540*/  HFMA2.MMA R22, R54, R19, R22 ;  /* 0x0000001336167235 */ /* 0x000fe20000000016 */
[----:B------:R-:W-:-:S02]  /*14550*/  HFMA2 R12, R43, R14, R12 ;  /* 0x0000000e2b0c7231 */ /* 0x000fc4000000000c */
[----:B------:R-:W-:Y:S02]  /*14560*/  HFMA2 R30, R43, R18, R30 ;  /* 0x000000122b1e7231 */ /* 0x000fe4000000001e */
        /* <DEDUP_REMOVED lines=24> */
[-C--:B------:R-:W-:Y:S02]  /*146f0*/  HFMA2.MMA R9, R61, R96.reuse, R9 ;  /* 0x000000603d097235 */ /* 0x080fe40000000009 */
[-C--:B------:R-:W-:Y:S02]  /*14700*/  HFMA2.MMA R7, R65, R96.reuse, R7 ;  /* 0x0000006041077235 */ /* 0x080fe40000000007 */
[----:B------:R-:W-:-:S02]  /*14710*/  HFMA2.MMA R5, R26, R96, R5 ;  /* 0x000000601a057235 */ /* 0x000fc40000000005 */
[----:B------:R-:W-:Y:S01]  /*14720*/  HFMA2.MMA R3, R24, R96, R3 ;  /* 0x0000006018037235 */ /* 0x000fe20000000003 */
[-C--:B------:R-:W-:Y:S02]  /*14730*/  HFMA2 R8, R63, R93.reuse, R8 ;  /* 0x0000005d3f087231 */ /* 0x080fe40000000008 */
[-C--:B------:R-:W-:Y:S02]  /*14740*/  HFMA2 R6, R67, R93.reuse, R6 ;  /* 0x0000005d43067231 */ /* 0x080fe40000000006 */
[-C--:B------:R-:W-:Y:S02]  /*14750*/  HFMA2 R4, R27, R93.reuse, R4 ;  /* 0x0000005d1b047231 */ /* 0x080fe40000000004 */
[----:B------:R-:W-:Y:S01]  /*14760*/  HFMA2 R2, R22, R93, R2 ;  /* 0x0000005d16027231 */ /* 0x000fe20000000002 */
[----:B------:R-:W-:Y:S05]  /*14770*/  @!P0 BRA P1, `(.L_x_3293) ;  /* 0xffffed9000008947 */ /* 0x000fea000083ffff */
.L_x_3292:
        /* <DEDUP_REMOVED lines=8> */
.L_x_3297:
[----:B------:R-:W0:Y:S02]  /*14800*/  LDS R8, [R0] ;  /* 0x0000000000087984 */ /* 0x000e240000000800 */
[----:B0-----:R-:W-:-:S06]  /*14810*/  HADD2 R9, R8, R13 ;  /* 0x0000000d08097230 */ /* 0x001fcc0000000000 */
[----:B------:R-:W0:Y:S02]  /*14820*/  ATOMS.CAST.SPIN R9, [R0], R8, R9 ;  /* 0x000000080009738d */ /* 0x000e240001800009 */
[----:B0-----:R-:W-:-:S13]  /*14830*/  ISETP.EQ.U32.AND P0, PT, R9, 0x1, PT ;  /* 0x000000010900780c */ /* 0x001fda0003f02070 */
[----:B------:R-:W-:Y:S05]  /*14840*/  @!P0 BRA `(.L_x_3297) ;  /* 0xffffffb000008947 */ /* 0x000fea000383ffff */
[----:B------:R-:W-:Y:S05]  /*14850*/  BRA `(.L_x_3295) ;  /* 0x0000003000007947 */ /* 0x000fea0003800000 */
.L_x_3296:
[----:B------:R-:W2:Y:S02]  /*14860*/  LD.E R0, [R10.64] ;  /* 0x000000060a007980 */ /* 0x000ea4000c101900 */
[----:B--2---:R-:W-:-:S05]  /*14870*/  IMAD.IADD R9, R13, 0x1, R0 ;  /* 0x000000010d097824 */ /* 0x004fca00078e0200 */
[----:B------:R0:W-:Y:S02]  /*14880*/  ST.E [R10.64], R9 ;  /* 0x000000090a007985 */ /* 0x0001e4000c101906 */
.L_x_3295:
[----:B------:R-:W-:Y:S05]  /*14890*/  BSYNC B0 ;  /* 0x0000000000007941 */ /* 0x000fea0003800000 */
.L_x_3294:
        /* <DEDUP_REMOVED lines=9> */
.L_x_3301:
[----:B------:R-:W0:Y:S02]  /*14930*/  LDS R12, [R0] ;  /* 0x00000000000c7984 */ /* 0x000e240000000800 */
[----:B0-----:R-:W-:-:S10]  /*14940*/  HFMA2.MMA R13, R12, 1, 1, R15 ;  /* 0x3c003c000c0d7835 */ /* 0x001fd4000000000f */
[----:B------:R-:W0:Y:S02]  /*14950*/  ATOMS.CAST.SPIN R13, [R0], R12, R13 ;  /* 0x0000000c000d738d */ /* 0x000e24000180000d */
[----:B0-----:R-:W-:-:S13]  /*14960*/  ISETP.EQ.U32.AND P0, PT, R13, 0x1, PT ;  /* 0x000000010d00780c */ /* 0x001fda0003f02070 */
[----:B------:R-:W-:Y:S05]  /*14970*/  @!P0 BRA `(.L_x_3301) ;  /* 0xffffffb000008947 */ /* 0x000fea000383ffff */
[----:B------:R-:W-:Y:S05]  /*14980*/  BRA `(.L_x_3299) ;  /* 0x0000003000007947 */ /* 0x000fea0003800000 */
.L_x_3300:
[----:B------:R-:W2:Y:S02]  /*14990*/  LD.E R0, [R10.64+0x4] ;  /* 0x000004060a007980 */ /* 0x000ea4000c101900 */
[----:B--2---:R-:W-:-:S05]  /*149a0*/  IMAD.IADD R13, R15, 0x1, R0 ;  /* 0x000000010f0d7824 */ /* 0x004fca00078e0200 */
[----:B------:R0:W-:Y:S02]  /*149b0*/  ST.E [R10.64+0x4], R13 ;  /* 0x0000040d0a007985 */ /* 0x0001e4000c101906 */
.L_x_3299:
[----:B------:R-:W-:Y:S05]  /*149c0*/  BSYNC B0 ;  /* 0x0000000000007941 */ /* 0x000fea0003800000 */
.L_x_3298:
        /* <DEDUP_REMOVED lines=9> */
.L_x_3305:
[----:B------:R-:W0:Y:S02]  /*14a60*/  LDS R6, [R0] ;  /* 0x0000000000067984 */ /* 0x000e240000000800 */
[----:B0-----:R-:W-:-:S06]  /*14a70*/  HADD2 R7, R6, R13 ;  /* 0x0000000d06077230 */ /* 0x001fcc0000000000 */
[----:B------:R-:W0:Y:S02]  /*14a80*/  ATOMS.CAST.SPIN R7, [R0], R6, R7 ;  /* 0x000000060007738d */ /* 0x000e240001800007 */
[----:B0-----:R-:W-:-:S13]  /*14a90*/  ISETP.EQ.U32.AND P0, PT, R7, 0x1, PT ;  /* 0x000000010700780c */ /* 0x001fda0003f02070 */
[----:B------:R-:W-:Y:S05]  /*14aa0*/  @!P0 BRA `(.L_x_3305) ;  /* 0xffffffb000008947 */ /* 0x000fea000383ffff */
[----:B------:R-:W-:Y:S05]  /*14ab0*/  BRA `(.L_x_3303) ;  /* 0x0000003000007947 */ /* 0x000fea0003800000 */
.L_x_3304:
[----:B------:R-:W2:Y:S02]  /*14ac0*/  LD.E R0, [R10.64] ;  /* 0x000000060a007980 */ /* 0x000ea4000c101900 */
[----:B--2---:R-:W-:-:S05]  /*14ad0*/  IMAD.IADD R7, R13, 0x1, R0 ;  /* 0x000000010d077824 */ /* 0x004fca00078e0200 */
[----:B------:R0:W-:Y:S02]  /*14ae0*/  ST.E [R10.64], R7 ;  /* 0x000000070a007985 */ /* 0x0001e4000c101906 */
.L_x_3303:
[----:B------:R-:W-:Y:S05]  /*14af0*/  BSYNC B0 ;  /* 0x0000000000007941 */ /* 0x000fea0003800000 */
.L_x_3302:
[----:B0-----:R-:W-:-:S05]  /*14b00*/  IMAD.WIDE R6, R97, c[0x0][0x18c], R8 ;  /* 0x0000630061067a25 */ /* 0x001fca00078e0208 */
[----:B------:R-:W2:Y:S01]  /*14b10*/  ATOM.E.ADD.F16x2.RN.STRONG.GPU P0, RZ, [R6.64], R15 ;  /* 0x0000000f06ff798a */ /* 0x000ea2000810e9c6 */
[----:B------:R-:W-:Y:S01]  /*14b20*/  BSSY B0, `(.L_x_3306) ;  /* 0x000000e000007945 */ /* 0x000fe20003800000 */
[----:B--2---:R-:W-:Y:S05]  /*14b30*/  @P0 BRA `(.L_x_3307) ;  /* 0x000000c000000947 */ /* 0x004fea0003800000 */
[----:B------:R-:W0:Y:S02]  /*14b40*/  QSPC.E.S P0, RZ, [R6] ;  /* 0x0000000006ff73aa */ /* 0x000e240000000500 */
[----:B0-----:R-:W-:Y:S05]  /*14b50*/  @!P0 BRA `(.L_x_3308) ;  /* 0x0000007000008947 */ /* 0x001fea0003800000 */
[----:B------:R-:W-:-:S05]  /*14b60*/  LOP3.LUT R6, R6, 0xffffff, RZ, 0xc0, !PT ;  /* 0x00ffffff06067812 */ /* 0x000fca00078ec0ff */
.L_x_3309:
[----:B------:R-:W0:Y:S02]  /*14b70*/  LDS R8, [R6] ;  /* 0x0000000006087984 */ /* 0x000e240000000800 */
[----:B0-----:R-:W-:-:S10]  /*14b80*/  HFMA2.MMA R9, R8, 1, 1, R15 ;  /* 0x3c003c0008097835 */ /* 0x001fd4000000000f */
[----:B------:R-:W0:Y:S02]  /*14b90*/  ATOMS.CAST.SPIN R9, [R6], R8, R9 ;  /* 0x000000080609738d */ /* 0x000e240001800009 */
[----:B0-----:R-:W-:-:S13]  /*14ba0*/  ISETP.EQ.U32.AND P0, PT, R9, 0x1, PT ;  /* 0x000000010900780c */ /* 0x001fda0003f02070 */
[----:B------:R-:W-:Y:S05]  /*14bb0*/  @!P0 BRA `(.L_x_3309) ;  /* 0xffffffb000008947 */ /* 0x000fea000383ffff */
[----:B------:R-:W-:Y:S05]  /*14bc0*/  BRA `(.L_x_3307) ;  /* 0x0000003000007947 */ /* 0x000fea0003800000 */
.L_x_3308:
[----:B------:R-:W2:Y:S02]  /*14bd0*/  LD.E R0, [R6.64] ;  /* 0x0000000606007980 */ /* 0x000ea4000c101900 */
[----:B--2---:R-:W-:-:S05]  /*14be0*/  IMAD.IADD R9, R15, 0x1, R0 ;  /* 0x000000010f097824 */ /* 0x004fca00078e0200 */
[----:B------:R0:W-:Y:S02]  /*14bf0*/  ST.E [R6.64], R9 ;  /* 0x0000000906007985 */ /* 0x0001e4000c101906 */
.L_x_3307:
[----:B------:R-:W-:Y:S05]  /*14c00*/  BSYNC B0 ;  /* 0x0000000000007941 */ /* 0x000fea0003800000 */
.L_x_3306:
        /* <DEDUP_REMOVED lines=9> */
.L_x_3313:
[----:B------:R-:W0:Y:S02]  /*14ca0*/  LDS R4, [R0] ;  /* 0x0000000000047984 */ /* 0x000e240000000800 */
[----:B0-----:R-:W-:-:S06]  /*14cb0*/  HADD2 R5, R4, R7 ;  /* 0x0000000704057230 */ /* 0x001fcc0000000000 */
[----:B------:R-:W0:Y:S02]  /*14cc0*/  ATOMS.CAST.SPIN R5, [R0], R4, R5 ;  /* 0x000000040005738d */ /* 0x000e240001800005 */
[----:B0-----:R-:W-:-:S13]  /*14cd0*/  ISETP.EQ.U32.AND P0, PT, R5, 0x1, PT ;  /* 0x000000010500780c */ /* 0x001fda0003f02070 */
[----:B------:R-:W-:Y:S05]  /*14ce0*/  @!P0 BRA `(.L_x_3313) ;  /* 0xffffffb000008947 */ /* 0x000fea000383ffff */
[----:B------:R-:W-:Y:S05]  /*14cf0*/  BRA `(.L_x_3311) ;  /* 0x0000003000007947 */ /* 0x000fea0003800000 */
.L_x_3312:
[----:B------:R-:W2:Y:S02]  /*14d00*/  LD.E R0, [R8.64] ;  /* 0x0000000608007980 */ /* 0x000ea4000c101900 */
[----:B--2---:R-:W-:-:S05]  /*14d10*/  IMAD.IADD R5, R7, 0x1, R0 ;  /* 0x0000000107057824 */ /* 0x004fca00078e0200 */
[----:B------:R0:W-:Y:S02]  /*14d20*/  ST.E [R8.64], R5 ;  /* 0x0000000508007985 */ /* 0x0001e4000c101906 */
.L_x_3311:
[----:B------:R-:W-:Y:S05]  /*14d30*/  BSYNC B0 ;  /* 0x0000000000007941 */ /* 0x000fea0003800000 */
.L_x_3310:
        /* <DEDUP_REMOVED lines=10> */
.L_x_3317:
[----:B------:R-:W0:Y:S02]  /*14de0*/  LDS R10, [R6] ;  /* 0x00000000060a7984 */ /* 0x000e240000000800 */
[----:B0-----:R-:W-:-:S10]  /*14df0*/  HFMA2.MMA R11, R10, 1, 1, R13 ;  /* 0x3c003c000a0b7835 */ /* 0x001fd4000000000d */
[----:B------:R-:W0:Y:S02]  /*14e00*/  ATOMS.CAST.SPIN R11, [R6], R10, R11 ;  /* 0x0000000a060b738d */ /* 0x000e24000180000b */
[----:B0-----:R-:W-:-:S13]  /*14e10*/  ISETP.EQ.U32.AND P0, PT, R11, 0x1, PT ;  /* 0x000000010b00780c */ /* 0x001fda0003f02070 */
[----:B------:R-:W-:Y:S05]  /*14e20*/  @!P0 BRA `(.L_x_3317) ;  /* 0xffffffb000008947 */ /* 0x000fea000383ffff */
[----:B------:R-:W-:Y:S05]  /*14e30*/  BRA `(.L_x_3315) ;  /* 0x0000003000007947 */ /* 0x000fea0003800000 */
.L_x_3316:
[----:B------:R-:W2:Y:S02]  /*14e40*/  LD.E R0, [R6.64] ;  /* 0x0000000606007980 */ /* 0x000ea4000c101900 */
[----:B--2---:R-:W-:-:S05]  /*14e50*/  IMAD.IADD R11, R13, 0x1, R0 ;  /* 0x000000010d0b7824 */ /* 0x004fca00078e0200 */
[----:B------:R0:W-:Y:S02]  /*14e60*/  ST.E [R6.64], R11 ;  /* 0x0000000b06007985 */ /* 0x0001e4000c101906 */
.L_x_3315:
[----:B------:R-:W-:Y:S05]  /*14e70*/  BSYNC B0 ;  /* 0x0000000000007941 */ /* 0x000fea0003800000 */
.L_x_3314:
        /* <DEDUP_REMOVED lines=9> */
.L_x_3321:
[----:B------:R-:W0:Y:S02]  /*14f10*/  LDS R2, [R6] ;  /* 0x0000000006027984 */ /* 0x000e240000000800 */
[----:B0-----:R-:W-:-:S06]  /*14f20*/  HADD2 R3, R2, R11 ;  /* 0x0000000b02037230 */ /* 0x001fcc0000000000 */
[----:B------:R-:W0:Y:S02]  /*14f30*/  ATOMS.CAST.SPIN R3, [R6], R2, R3 ;  /* 0x000000020603738d */ /* 0x000e240001800003 */
[----:B0-----:R-:W-:-:S13]  /*14f40*/  ISETP.EQ.U32.AND P0, PT, R3, 0x1, PT ;  /* 0x000000010300780c */ /* 0x001fda0003f02070 */
[----:B------:R-:W-:Y:S05]  /*14f50*/  @!P0 BRA `(.L_x_3321) ;  /* 0xffffffb000008947 */ /* 0x000fea000383ffff */
[----:B------:R-:W-:Y:S05]  /*14f60*/  BRA `(.L_x_3319) ;  /* 0x0000003000007947 */ /* 0x000fea0003800000 */
.L_x_3320:
[----:B------:R-:W2:Y:S02]  /*14f70*/  LD.E R0, [R6.64] ;  /* 0x0000000606007980 */ /* 0x000ea4000c101900 */
[----:B--2---:R-:W-:-:S05]  /*14f80*/  IMAD.IADD R3, R11, 0x1, R0 ;  /* 0x000000010b037824 */ /* 0x004fca00078e0200 */
[----:B------:R0:W-:Y:S02]  /*14f90*/  ST.E [R6.64], R3 ;  /* 0x0000000306007985 */ /* 0x0001e4000c101906 */
.L_x_3319:
[----:B------:R-:W-:Y:S05]  /*14fa0*/  BSYNC B0 ;  /* 0x0000000000007941 */ /* 0x000fea0003800000 */
.L_x_3318:
[----:B------:R-:W-:-:S05]  /*14fb0*/  IADD3 R2, P0, R8, R4, RZ ;  /* 0x0000000408027210 */ /* 0x000fca0007f1e0ff */
[----:B0-----:R-:W-:-:S07]  /*14fc0*/  IMAD.X R3, R9, 0x1, R5, P0 ;  /* 0x0000000109037824 */ /* 0x001fce00000e0605 */
[----:B------:R-:W2:Y:S02]  /*14fd0*/  ATOM.E.ADD.F16x2.RN.STRONG.GPU P0, RZ, [R2.64], R13 ;  /* 0x0000000d02ff798a */ /* 0x000ea4000810e9c6 */
[----:B--2---:R-:W-:Y:S05]  /*14fe0*/  @P0 EXIT ;  /* 0x000000000000094d */ /* 0x004fea0003800000 */
[----:B------:R-:W0:Y:S02]  /*14ff0*/  QSPC.E.S P0, RZ, [R2] ;  /* 0x0000000002ff73aa */ /* 0x000e240000000500 */
[----:B0-----:R-:W-:Y:S05]  /*15000*/  @!P0 BRA `(.L_x_3322) ;  /* 0x0000007000008947 */ /* 0x001fea0003800000 */
[----:B------:R-:W-:-:S05]  /*15010*/  LOP3.LUT R2, R2, 0xffffff, RZ, 0xc0, !PT ;  /* 0x00ffffff02027812 */ /* 0x000fca00078ec0ff */
.L_x_3323:
[----:B------:R-:W0:Y:S02]  /*15020*/  LDS R4, [R2] ;  /* 0x0000000002047984 */ /* 0x000e240000000800 */
[----:B0-----:R-:W-:-:S10]  /*15030*/  HFMA2.MMA R5, R4, 1, 1, R13 ;  /* 0x3c003c0004057835 */ /* 0x001fd4000000000d */
[----:B------:R-:W0:Y:S02]  /*15040*/  ATOMS.CAST.SPIN R5, [R2], R4, R5 ;  /* 0x000000040205738d */ /* 0x000e240001800005 */
[----:B0-----:R-:W-:-:S13]  /*15050*/  ISETP.EQ.U32.AND P0, PT, R5, 0x1, PT ;  /* 0x000000010500780c */ /* 0x001fda0003f02070 */
[----:B------:R-:W-:Y:S05]  /*15060*/  @!P0 BRA `(.L_x_3323) ;  /* 0xffffffb000008947 */ /* 0x000fea000383ffff */
[----:B------:R-:W-:Y:S05]  /*15070*/  EXIT ;  /* 0x000000000000794d */ /* 0x000fea0003800000 */
.L_x_3322:
[----:B------:R-:W2:Y:S02]  /*15080*/  LD.E R0, [R2.64] ;  /* 0x0000000602007980 */ /* 0x000ea4000c101900 */
[----:B--2---:R-:W-:-:S05]  /*15090*/  IMAD.IADD R5, R13, 0x1, R0 ;  /* 0x000000010d057824 */ /* 0x004fca00078e0200 */
[----:B------:R-:W-:Y:S01]  /*150a0*/  ST.E [R2.64], R5 ;  /* 0x0000000502007985 */ /* 0x000fe2000c101906 */
[----:B------:R-:W-:Y:S05]  /*150b0*/  EXIT ;  /* 0x000000000000794d */ /* 0x000fea0003800000 */
.L_x_3324:
        /* <DEDUP_REMOVED lines=12> */
.L_x_3876:


//--------------------- .text._Z23gemm_half_q_half_kernelILi3ELb0ELb1EEvPK6__halfPKjS4_S2_PS0_iiiiPKtS7_iiiiiibS2_i --------------------------
	.section	.text._Z23gemm_half_q_half_kernelILi3ELb0ELb1EEvPK6__halfPKjS4_S2_PS0_iiiiPKtS7_iiiiiibS2_i,"ax",@progbits
	.sectioninfo	@"SHI_REGISTERS=128"
	.align	128
        .global         _Z23gemm_half_q_half_kernelILi3ELb0ELb1EEvPK6__halfPKjS4_S2_PS0_iiiiPKtS7_iiiiiibS2_i
        .type           _Z23gemm_half_q_half_kernelILi3ELb0ELb1EEvPK6__halfPKjS4_S2_PS0_iiiiPKtS7_iiiiiibS2_i,@function
        .size           _Z23gemm_half_q_half_kernelILi3ELb0ELb1EEvPK6__halfPKjS4_S2_PS0_iiiiPKtS7_iiiiiibS2_i,(.L_x_3877 - _Z23gemm_half_q_half_kernelILi3ELb0ELb1EEvPK6__halfPKjS4_S2_PS0_iiiiPKtS7_iiiiiibS2_i)
        .other          _Z23gemm_half_q_half_kernelILi3ELb0ELb1EEvPK6__halfPKjS4_S2_PS0_iiiiPKtS7_iiiiiibS2_i,@"STO_CUDA_ENTRY STV_DEFAULT"
_Z23gemm_half_q_half_kernelILi3ELb0ELb1EEvPK6__halfPKjS4_S2_PS0_iiiiPKtS7_iiiiiibS2_i:
.text._Z23gemm_half_q_half_kernelILi3ELb0ELb1EEvPK6__halfPKjS4_S2_PS0_iiiiPKtS7_iiiiiibS2_i:
[----:B------:R-:W-:-:S03]  /*0000*/  IMAD.MOV.U32 R1, RZ, RZ, c[0x0][0x28] ;  /* 0x00000a00ff017624 */ /* 0x000fc600078e00ff */
[----:B------:R-:W0:Y:S01]  /*0010*/  S2R R15, SR_CTAID.Z ;  /* 0x00000000000f7919 */ /* 0x000e220000002700 */
[----:B------:R-:W-:Y:S01]  /*0020*/  ULDC.64 UR6, c[0x0][0x118] ;  /* 0x0000460000067ab9 */ /* 0x000fe20000000a00 */
[----:B------:R-:W-:Y:S02]  /*0030*/  IADD3 R1, R1, -0x10, RZ ;  /* 0xfffffff001017810 */ /* 0x000fe40007ffe0ff */
[----:B------:R-:W1:Y:S01]  /*0040*/  S2R R0, SR_TID.X ;  /* 0x0000000000007919 */ /* 0x000e620000002100 */
[----:B0-----:R-:W-:-:S04]  /*0050*/  IMAD.SHL.U32 R9, R15, 0x40, RZ ;  /* 0x000000400f097824 */ /* 0x001fc800078e00ff */
[C---:B-1----:R-:W-:Y:S01]  /*0060*/  IMAD.IADD R5, R9.reuse, 0x1, R0 ;  /* 0x0000000109057824 */ /* 0x042fe200078e0200 */
[----:B------:R-:W-:-:S04]  /*0070*/  IADD3 R2, R9, 0x40, RZ ;  /* 0x0000004009027810 */ /* 0x000fc80007ffe0ff */
[----:B------:R-:W-:-:S04]  /*0080*/  IMNMX R2, R2, c[0x0][0x190], PT ;  /* 0x0000640002027a17 */ /* 0x000fc80003800200 */
[----:B------:R-:W-:-:S13]  /*0090*/  ISETP.GE.AND P0, PT, R5, R2, PT ;  /* 0x000000020500720c */ /* 0x000fda0003f06270 */
[----:B------:R-:W-:-:S04]  /*00a0*/  @!P0 IMAD.MOV.U32 R13, RZ, RZ, 0x2 ;  /* 0x00000002ff0d8424 */ /* 0x000fc800078e00ff */
[----:B------:R-:W-:-:S06]  /*00b0*/  @!P0 IMAD.WIDE R4, R5, R13, c[0x0][0x1a0] ;  /* 0x0000680005048625 */ /* 0x000fcc00078e020d */
[----:B------:R-:W2:Y:S04]  /*00c0*/  @!P0 LDG.E.U16.CONSTANT R4, [R4.64] ;  /* 0x0000000604048981 */ /* 0x000ea8000c1e9500 */
[----:B------:R-:W0:Y:S02]  /*00d0*/  S2R R3, SR_CTAID.Y ;  /* 0x0000000000037919 */ /* 0x000e240000002600 */
[----:B0-----:R-:W-:-:S04]  /*00e0*/  IMAD R3, R3, 0x3, RZ ;  /* 0x0000000303037824 */ /* 0x001fc800078e02ff */
[----:B------:R-:W-:-:S05]  /*00f0*/  @!P0 IMAD R7, R3, c[0x0][0x190], RZ ;  /* 0x0000640003078a24 */ /* 0x000fca00078e02ff */
[----:B--2---:R-:W-:-:S04]  /*0100*/  @!P0 IADD3 R8, P1, R4, R7, RZ ;  /* 0x0000000704088210 */ /* 0x004fc80007f3e0ff */
[----:B------:R-:W-:Y:S02]  /*0110*/  @!P0 LEA.HI.X.SX32 R7, R7, RZ, 0x1, P1 ;  /* 0x000000ff07078211 */ /* 0x000fe400008f0eff */
[----:B------:R-:W-:-:S04]  /*0120*/  @!P0 LEA R6, P1, R8, c[0x0][0x160], 0x1 ;  /* 0x0000580008068a11 */ /* 0x000fc800078208ff */
[----:B------:R-:W-:-:S05]  /*0130*/  @!P0 LEA.HI.X R7, R8, c[0x0][0x164], R7, 0x1, P1 ;  /* 0x0000590008078a11 */ /* 0x000fca00008f0c07 */
[C---:B------:R-:W-:Y:S02]  /*0140*/  @!P0 IMAD.WIDE R10, R13.reuse, c[0x0][0x190], R6 ;  /* 0x000064000d0a8a25 */ /* 0x040fe400078e0206 */
[----:B------:R-:W2:Y:S04]  /*0150*/  @!P0 LDG.E.U16.CONSTANT R6, [R6.64] ;  /* 0x0000000606068981 */ /* 0x000ea8000c1e9500 */
[----:B------:R-:W-:Y:S02]  /*0160*/  @!P0 IMAD.WIDE R12, R13, c[0x0][0x190], R10 ;  /* 0x000064000d0c8a25 */ /* 0x000fe400078e020a */
[----:B------:R-:W3:Y:S04]  /*0170*/  @!P0 LDG.E.U16.CONSTANT R10, [R10.64] ;  /* 0x000000060a0a8981 */ /* 0x000ee8000c1e9500 */
[----:B------:R-:W4:Y:S04]  /*0180*/  @!P0 LDG.E.U16.CONSTANT R12, [R12.64] ;  /* 0x000000060c0c8981 */ /* 0x000f28000c1e9500 */
[----:B------:R-:W0:Y:S02]  /*0190*/  S2R R5, SR_CTAID.X ;  /* 0x0000000000057919 */ /* 0x000e240000002500 */
[----:B0-----:R-:W-:-:S04]  /*01a0*/  IMAD R4, R5, 0x40, R0 ;  /* 0x0000004005047824 */ /* 0x001fc800078e0200 */
[----:B------:R-:W-:-:S05]  /*01b0*/  IMAD.SHL.U32 R4, R4, 0x4, RZ ;  /* 0x0000000404047824 */ /* 0x000fca00078e00ff */
[----:B------:R-:W-:Y:S01]  /*01c0*/  ISETP.GE.AND P1, PT, R4, c[0x0][0x18c], PT ;  /* 0x0000630004007a0c */ /* 0x000fe20003f26270 */
[----:B------:R-:W-:-:S05]  /*01d0*/  @!P0 IMAD.SHL.U32 R5, R0, 0x2, RZ ;  /* 0x0000000200058824 */ /* 0x000fca00078e00ff */
[----:B--2---:R0:W-:Y:S04]  /*01e0*/  @!P0 STS.U16 [R5], R6 ;  /* 0x0000000605008388 */ /* 0x0041e80000000400 */
[----:B---3--:R0:W-:Y:S04]  /*01f0*/  @!P0 STS.U16 [R5+0x80], R10 ;  /* 0x0000800a05008388 */ /* 0x0081e80000000400 */
[----:B----4-:R0:W-:Y:S01]  /*0200*/  @!P0 STS.U16 [R5+0x100], R12 ;  /* 0x0001000c05008388 */ /* 0x0101e20000000400 */
[----:B------:R-:W-:Y:S05]  /*0210*/  @P1 EXIT ;  /* 0x000000000000194d */ /* 0x000fea0003800000 */
[----:B------:R-:W-:Y:S01]  /*0220*/  ULDC.S8 UR4, c[0x0][0x1c0] ;  /* 0x0000700000047ab9 */ /* 0x000fe20000000200 */
[----:B------:R-:W-:Y:S01]  /*0230*/  IMAD.SHL.U32 R14, R15, 0x80, RZ ;  /* 0x000000800f0e7824 */ /* 0x000fe200078e00ff */
[----:B------:R-:W-:Y:S01]  /*0240*/  ISETP.NE.AND P0, PT, RZ, UR4, PT ;  /* 0x00000004ff007c0c */ /* 0x000fe2000bf05270 */
[----:B0-----:R-:W-:Y:S01]  /*0250*/  IMAD.MOV.U32 R5, RZ, RZ, 0x2 ;  /* 0x00000002ff057424 */ /* 0x001fe200078e00ff */
        /* <DEDUP_REMOVED lines=11> */
[----:B------:R0:W-:Y:S02]  /*0310*/  STG.E.64 [R12.64], RZ ;  /* 0x000000ff0c007986 */ /* 0x0001e4000c101b06 */
.L_x_3325:
        /* <DEDUP_REMOVED lines=10> */
.L_x_3327:
        /* <DEDUP_REMOVED lines=29> */
[----:B0-----:R-:W-:Y:S02]  /*0590*/  IMAD R11, R6, R6, RZ ;  /* 0x00000006060b7224 */ /* 0x001fe400078e02ff */
        /* <DEDUP_REMOVED lines=13> */
.L_x_3326:
[----:B------:R-:W2:Y:S04]  /*0670*/  LDL.64 R18, [R1] ;  /* 0x0000000001127983 */ /* 0x000ea80000100a00 */
[----:B-1----:R1:W3:Y:S01]  /*0680*/  LDG.E.U16.CONSTANT R14, [R14.64+0x2] ;  /* 0x000002060e0e7981 */ /* 0x0022e2000c1e9500 */
[C---:B------:R-:W-:Y:S01]  /*0690*/  ISETP.GT.AND P0, PT, R9.reuse, c[0x0][0x1a8], PT ;  /* 0x00006a0009007a0c */ /* 0x040fe20003f04270 */
[----:B------:R-:W-:Y:S01]  /*06a0*/  UMOV UR4, URZ ;  /* 0x0000003f00047c82 */ /* 0x000fe20008000000 */
[C---:B------:R-:W-:Y:S02]  /*06b0*/  ISETP.GT.AND P1, PT, R9.reuse, c[0x0][0x1ac], PT ;  /* 0x00006b0009007a0c */ /* 0x040fe40003f24270 */
[----:B0-----:R-:W-:-:S02]  /*06c0*/  IMNMX R6, R9, c[0x0][0x1a8], PT ;  /* 0x00006a0009067a17 */ /* 0x001fc40003800200 */
[C---:B------:R-:W-:Y:S02]  /*06d0*/  ISETP.GT.AND P2, PT, R9.reuse, c[0x0][0x1b0], PT ;  /* 0x00006c0009007a0c */ /* 0x040fe40003f44270 */
[----:B------:R-:W-:Y:S02]  /*06e0*/  SHF.R.S32.HI R7, RZ, 0x1f, R6 ;  /* 0x0000001fff077819 */ /* 0x000fe40000011406 */
[C---:B------:R-:W-:Y:S02]  /*06f0*/  ISETP.GT.AND P3, PT, R9.reuse, c[0x0][0x1b4], PT ;  /* 0x00006d0009007a0c */ /* 0x040fe40003f64270 */
[C---:B------:R-:W-:Y:S02]  /*0700*/  ISETP.GT.AND P4, PT, R9.reuse, c[0x0][0x1b8], PT ;  /* 0x00006e0009007a0c */ /* 0x040fe40003f84270 */
[----:B------:R-:W-:Y:S02]  /*0710*/  @P0 IMNMX R0, R9, c[0x0][0x1ac], PT ;  /* 0x00006b0009000a17 */ /* 0x000fe40003800200 */
[----:B------:R-:W-:-:S02]  /*0720*/  LEA.HI R16, R7, R6, RZ, 0x5 ;  /* 0x0000000607107211 */ /* 0x000fc400078f28ff */
[C---:B------:R-:W-:Y:S02]  /*0730*/  @P1 IMNMX R6, R9.reuse, c[0x0][0x1b0], PT ;  /* 0x00006c0009061a17 */ /* 0x040fe40003800200 */
[----:B------:R-:W-:Y:S02]  /*0740*/  @P0 IADD3 R0, R0, -c[0x0][0x1a8], RZ ;  /* 0x80006a0000000a10 */ /* 0x000fe40007ffe0ff */
[----:B------:R-:W-:Y:S02]  /*0750*/  @P1 IADD3 R6, R6, -c[0x0][0x1ac], RZ ;  /* 0x80006b0006061a10 */ /* 0x000fe40007ffe0ff */
[----:B------:R-:W-:Y:S02]  /*0760*/  @P0 SHF.R.S32.HI R7, RZ, 0x1f, R0 ;  /* 0x0000001fff070819 */ /* 0x000fe40000011400 */
[----:B------:R-:W-:Y:S02]  /*0770*/  @P2 IMNMX R8, R9, c[0x0][0x1b4], PT ;  /* 0x00006d0009082a17 */ /* 0x000fe40003800200 */
[----:B------:R-:W-:-:S02]  /*0780*/  @P1 SHF.R.S32.HI R11, RZ, 0x1f, R6 ;  /* 0x0000001fff0b1819 */ /* 0x000fc40000011406 */
[----:B------:R-:W-:Y:S02]  /*0790*/  @P0 LEA.HI R7, R7, R0, RZ, 0x5 ;  /* 0x0000000007070211 */ /* 0x000fe400078f28ff */
[C---:B------:R-:W-:Y:S02]  /*07a0*/  @P3 IMNMX R10, R9.reuse, c[0x0][0x1b8], PT ;  /* 0x00006e00090a3a17 */ /* 0x040fe40003800200 */
[----:B------:R-:W-:Y:S02]  /*07b0*/  @P2 IADD3 R8, R8, -c[0x0][0x1b0], RZ ;  /* 0x80006c0008082a10 */ /* 0x000fe40007ffe0ff */
[----:B------:R-:W-:Y:S02]  /*07c0*/  @P4 IMNMX R0, R9, c[0x0][0x1bc], PT ;  /* 0x00006f0009004a17 */ /* 0x000fe40003800200 */
[----:B------:R-:W-:Y:S01]  /*07d0*/  @P1 LEA.HI R11, R11, R6, RZ, 0x5 ;  /* 0x000000060b0b1211 */ /* 0x000fe200078f28ff */
[----:B------:R-:W-:Y:S01]  /*07e0*/  IMAD.MOV.U32 R6, RZ, RZ, RZ ;  /* 0x000000ffff067224 */ /* 0x000fe200078e00ff */
[----:B------:R-:W-:-:S02]  /*07f0*/  @P3 IADD3 R10, R10, -c[0x0][0x1b4], RZ ;  /* 0x80006d000a0a3a10 */ /* 0x000fc40007ffe0ff */
[----:B------:R-:W-:Y:S02]  /*0800*/  @P2 SHF.R.S32.HI R13, RZ, 0x1f, R8 ;  /* 0x0000001fff0d2819 */ /* 0x000fe40000011408 */
[----:B------:R-:W-:Y:S01]  /*0810*/  @P4 IADD3 R12, R0, -c[0x0][0x1b8], RZ ;  /* 0x80006e00000c4a10 */ /* 0x000fe20007ffe0ff */
[----:B------:R-:W-:Y:S01]  /*0820*/  IMAD.MOV.U32 R0, RZ, RZ, RZ ;  /* 0x000000ffff007224 */ /* 0x000fe200078e00ff */
[----:B------:R-:W-:Y:S02]  /*0830*/  @P1 SHF.R.S32.HI R11, RZ, 0x5, R11 ;  /* 0x00000005ff0b1819 */ /* 0x000fe4000001140b */
[----:B-1----:R-:W-:Y:S02]  /*0840*/  @P3 SHF.R.S32.HI R15, RZ, 0x1f, R10 ;  /* 0x0000001fff0f3819 */ /* 0x002fe4000001140a */
[----:B------:R-:W-:Y:S01]  /*0850*/  @P2 LEA.HI R8, R13, R8, RZ, 0x5 ;  /* 0x000000080d082211 */ /* 0x000fe200078f28ff */
[----:B------:R-:W-:Y:S01]  /*0860*/  @P1 IMAD R0, R11, 0x5, RZ ;  /* 0x000000050b001824 */ /* 0x000fe200078e02ff */
[----:B------:R-:W-:Y:S01]  /*0870*/  @P4 SHF.R.S32.HI R17, RZ, 0x1f, R12 ;  /* 0x0000001fff114819 */ /* 0x000fe2000001140c */
[----:B------:R-:W-:Y:S01]  /*0880*/  IMAD.MOV.U32 R13, RZ, RZ, RZ ;  /* 0x000000ffff0d7224 */ /* 0x000fe200078e00ff */
[----:B------:R-:W-:-:S02]  /*0890*/  @P0 SHF.R.S32.HI R7, RZ, 0x5, R7 ;  /* 0x00000005ff070819 */ /* 0x000fc40000011407 */
[----:B------:R-:W-:Y:S02]  /*08a0*/  @P3 LEA.HI R15, R15, R10, RZ, 0x5 ;  /* 0x0000000a0f0f3211 */ /* 0x000fe400078f28ff */
[----:B------:R-:W-:Y:S01]  /*08b0*/  @P2 SHF.R.S32.HI R8, RZ, 0x5, R8 ;  /* 0x00000005ff082819 */ /* 0x000fe20000011408 */
[----:B------:R-:W-:Y:S01]  /*08c0*/  @P0 IMAD R6, R7, 0x6, RZ ;  /* 0x0000000607060824 */ /* 0x000fe200078e02ff */
[----:B------:R-:W-:Y:S01]  /*08d0*/  @P4 LEA.HI R17, R17, R12, RZ, 0x5 ;  /* 0x0000000c11114211 */ /* 0x000fe200078f28ff */
[----:B------:R-:W-:Y:S01]  /*08e0*/  IMAD.MOV.U32 R7, RZ, RZ, RZ ;  /* 0x000000ffff077224 */ /* 0x000fe200078e00ff */
[----:B------:R-:W-:Y:S01]  /*08f0*/  SHF.R.S32.HI R11, RZ, 0x5, R16 ;  /* 0x00000005ff0b7819 */ /* 0x000fe20000011410 */
[----:B------:R-:W-:Y:S01]  /*0900*/  @P2 IMAD.SHL.U32 R13, R8, 0x4, RZ ;  /* 0x00000004080d2824 */ /* 0x000fe200078e00ff */
[----:B------:R-:W-:Y:S01]  /*0910*/  @P3 SHF.R.S32.HI R15, RZ, 0x5, R15 ;  /* 0x00000005ff0f3819 */ /* 0x000fe2000001140f */
[----:B------:R-:W-:Y:S01]  /*0920*/  IMAD.MOV.U32 R8, RZ, RZ, RZ ;  /* 0x000000ffff087224 */ /* 0x000fe200078e00ff */
[----:B------:R-:W-:Y:S01]  /*0930*/  @P4 SHF.R.S32.HI R17, RZ, 0x5, R17 ;  /* 0x00000005ff114819 */ /* 0x000fe20000011411 */
[----:B------:R-:W-:Y:S01]  /*0940*/  IMAD R6, R11, 0x8, R6 ;  /* 0x000000080b067824 */ /* 0x000fe200078e0206 */
[----:B------:R-:W-:Y:S01]  /*0950*/  PRMT R12, RZ, 0x5410, RZ ;  /* 0x00005410ff0c7816 */ /* 0x000fe200000000ff */
[----:B------:R-:W-:Y:S01]  /*0960*/  @P3 IMAD R7, R15, 0x3, RZ ;  /* 0x000000030f073824 */ /* 0x000fe200078e02ff */
[----:B------:R-:W-:Y:S01]  /*0970*/  PRMT R11, RZ, 0x5410, RZ ;  /* 0x00005410ff0b7816 */ /* 0x000fe200000000ff */
[----:B------:R-:W-:Y:S01]  /*0980*/  @P4 IMAD.SHL.U32 R8, R17, 0x2, RZ ;  /* 0x0000000211084824 */ /* 0x000fe200078e00ff */
[----:B------:R-:W-:-:S02]  /*0990*/  IADD3 R0, R13, R6, R0 ;  /* 0x000000060d007210 */ /* 0x000fc40007ffe000 */
[----:B------:R-:W-:Y:S02]  /*09a0*/  PRMT R13, RZ, 0x5410, RZ ;  /* 0x00005410ff0d7816 */ /* 0x000fe400000000ff */
[----:B------:R-:W-:Y:S02]  /*09b0*/  IADD3 R0, R8, R0, R7 ;  /* 0x0000000008007210 */ /* 0x000fe40007ffe007 */
[----:B------:R-:W-:Y:S02]  /*09c0*/  PRMT R8, RZ, 0x5410, RZ ;  /* 0x00005410ff087816 */ /* 0x000fe400000000ff */
[----:B------:R-:W-:Y:S01]  /*09d0*/  PRMT R10, RZ, 0x5410, RZ ;  /* 0x00005410ff0a7816 */ /* 0x000fe200000000ff */
[----:B------:R-:W-:Y:S01]  /*09e0*/  IMAD R7, R0, c[0x0][0x18c], RZ ;  /* 0x0000630000077a24 */ /* 0x000fe200078e02ff */
[----:B------:R-:W-:-:S04]  /*09f0*/  SHF.R.S32.HI R0, RZ, 0x1f, R4 ;  /* 0x0000001fff007819 */ /* 0x000fc80000011404 */
[----:B------:R-:W-:-:S04]  /*0a00*/  IADD3 R6, P0, R4, R7, RZ ;  /* 0x0000000704067210 */ /* 0x000fc80007f1e0ff */
[----:B------:R-:W-:Y:S02]  /*0a10*/  LEA.HI.X.SX32 R7, R7, R0, 0x1, P0 ;  /* 0x0000000007077211 */ /* 0x000fe400000f0eff */
[----:B------:R-:W-:-:S04]  /*0a20*/  LEA R58, P0, R6, c[0x0][0x168], 0x2 ;  /* 0x00005a00063a7a11 */ /* 0x000fc800078010ff */
[----:B------:R-:W-:Y:S01]  /*0a30*/  LEA.HI.X R59, R6, c[0x0][0x16c], R7, 0x2, P0 ;  /* 0x00005b00063b7a11 */ /* 0x000fe200000f1407 */
[----:B------:R-:W-:Y:S01]  /*0a40*/  IMAD.MOV.U32 R6, RZ, RZ, RZ ;  /* 0x000000ffff067224 */ /* 0x000fe200078e00ff */
        /* <DEDUP_REMOVED lines=8> */
[----:B------:R-:W-:Y:S01]  /*0ad0*/  PRMT R12, RZ, 0x7610, R12 ;  /* 0x00007610ff0c7816 */ /* 0x000fe2000000000c */
[----:B------:R-:W-:Y:S02]  /*0ae0*/  UMOV UR4, URZ ;  /* 0x0000003f00047c82 */ /* 0x000fe40008000000 */
.L_x_3329:
        /* <DEDUP_REMOVED lines=10> */
[----:B0-----:R-:W-:Y:S02]  /*0b90*/  @!P0 IMAD R14, R6, 0x8, R1 ;  /* 0x00000008060e8824 */ /* 0x001fe400078e0201 */
[----:B------:R-:W-:-:S04]  /*0ba0*/  IMAD.WIDE R32, R35, c[0x0][0x18c], R20 ;  /* 0x0000630023207a25 */ /* 0x000fc800078e0214 */
[----:B------:R-:W5:Y:S04]  /*0bb0*/  @!P0 LDL.64 R14, [R14] ;  /* 0x000000000e0e8983 */ /* 0x000f680000100a00 */
[----:B------:R0:W3:Y:S02]  /*0bc0*/  LDG.E.128.CONSTANT R16, [R32.64] ;  /* 0x0000000620107981 */ /* 0x0000e4000c1e9d00 */
[----:B0-----:R-:W-:Y:S01]  /*0bd0*/  IMAD.WIDE R32, R35, c[0x0][0x18c], R32 ;  /* 0x0000630023207a25 */ /* 0x001fe200078e0220 */
[----:B--2---:R-:W-:-:S04]  /*0be0*/  LOP3.LUT R20, R29, 0xff, RZ, 0xc0, !PT ;  /* 0x000000ff1d147812 */ /* 0x004fc800078ec0ff */
[----:B------:R-:W-:Y:S02]  /*0bf0*/  IADD3 R21, R20, -0x80, RZ ;  /* 0xffffff8014157810 */ /* 0x000fe40007ffe0ff */
[----:B------:R-:W-:-:S04]  /*0c00*/  LOP3.LUT R20, R31, 0xff, RZ, 0xc0, !PT ;  /* 0x000000ff1f147812 */ /* 0x000fc800078ec0ff */
[----:B------:R-:W-:Y:S02]  /*0c10*/  IADD3 R23, R20, -0x80, RZ ;  /* 0xffffff8014177810 */ /* 0x000fe40007ffe0ff */
[----:B------:R-:W-:-:S04]  /*0c20*/  LOP3.LUT R20, R28, 0xff, RZ, 0xc0, !PT ;  /* 0x000000ff1c147812 */ /* 0x000fc800078ec0ff */
[----:B------:R-:W-:Y:S02]  /*0c30*/  IADD3 R36, R20, -0x80, RZ ;  /* 0xffffff8014247810 */ /* 0x000fe40007ffe0ff */
[--C-:B------:R-:W-:Y:S02]  /*0c40*/  SHF.R.U32.HI R20, RZ, 0x8, R28.reuse ;  /* 0x00000008ff147819 */ /* 0x100fe4000001161c */
[----:B------:R-:W-:Y:S02]  /*0c50*/  LOP3.LUT R22, R30, 0xff, RZ, 0xc0, !PT ;  /* 0x000000ff1e167812 */ /* 0x000fe400078ec0ff */
[----:B------:R-:W-:Y:S01]  /*0c60*/  LOP3.LUT R20, R20, 0xff, RZ, 0xc0, !PT ;  /* 0x000000ff14147812 */ /* 0x000fe200078ec0ff */
[----:B------:R-:W-:Y:S01]  /*0c70*/  I2F.F16 R46, R21 ;  /* 0x00000015002e7306 */ /* 0x000fe20000200c00 */
[----:B------:R-:W-:Y:S02]  /*0c80*/  LEA.HI R39, R28, 0xffffff80, RZ, 0x8 ;  /* 0xffffff801c277811 */ /* 0x000fe400078f40ff */
[----:B------:R-:W-:-:S02]  /*0c90*/  SHF.R.U32.HI R37, RZ, 0x10, R28 ;  /* 0x00000010ff257819 */ /* 0x000fc4000001161c */
[----:B------:R-:W-:Y:S02]  /*0ca0*/  IADD3 R44, R22, -0x80, RZ ;  /* 0xffffff80162c7810 */ /* 0x000fe40007ffe0ff */
[----:B------:R-:W-:Y:S01]  /*0cb0*/  IADD3 R28, R20, -0x80, RZ ;  /* 0xffffff80141c7810 */ /* 0x000fe20007ffe0ff */
[----:B------:R0:W-:Y:S02]  /*0cc0*/  I2F.F16 R47, R23 ;  /* 0x00000017002f7306 */ /* 0x0001e40000200c00 */
[----:B0-----:R0:W2:Y:S06]  /*0cd0*/  LDG.E.128.CONSTANT R20, [R32.64] ;  /* 0x0000000620147981 */ /* 0x0010ac000c1e9d00 */
[----:B------:R1:W0:Y:S01]  /*0ce0*/  I2F.F16 R48, R36 ;  /* 0x0000002400307306 */ /* 0x0002220000200c00 */
[----:B------:R-:W-:-:S02]  /*0cf0*/  LOP3.LUT R42, R37, 0xff, RZ, 0xc0, !PT ;  /* 0x000000ff252a7812 */ /* 0x000fc400078ec0ff */
[----:B-1----:R-:W1:Y:S01]  /*0d00*/  LDS.64 R36, [UR4] ;  /* 0x00000004ff247984 */ /* 0x002e620008000a00 */
[----:B------:R-:W-:Y:S02]  /*0d10*/  LEA.HI R38, R30, 0xffffff80, RZ, 0x8 ;  /* 0xffffff801e267811 */ /* 0x000fe400078f40ff */
[--C-:B------:R-:W-:Y:S02]  /*0d20*/  SHF.R.U32.HI R45, RZ, 0x8, R30.reuse ;  /* 0x00000008ff2d7819 */ /* 0x100fe4000001161e */
[----:B------:R-:W-:Y:S02]  /*0d30*/  SHF.R.U32.HI R30, RZ, 0x10, R30 ;  /* 0x00000010ff1e7819 */ /* 0x000fe4000001161e */
[----:B------:R-:W-:Y:S02]  /*0d40*/  LEA.HI R41, R29, 0xffffff80, RZ, 0x8 ;  /* 0xffffff801d297811 */ /* 0x000fe400078f40ff */
[--C-:B------:R-:W-:Y:S02]  /*0d50*/  SHF.R.U32.HI R43, RZ, 0x8, R29.reuse ;  /* 0x00000008ff2b7819 */ /* 0x100fe4000001161d */
[----:B------:R-:W-:-:S02]  /*0d60*/  SHF.R.U32.HI R29, RZ, 0x10, R29 ;  /* 0x00000010ff1d7819 */ /* 0x000fc4000001161d */
[----:B------:R-:W-:Y:S02]  /*0d70*/  LEA.HI R40, R31, 0xffffff80, RZ, 0x8 ;  /* 0xffffff801f287811 */ /* 0x000fe400078f40ff */
[--C-:B------:R-:W-:Y:S01]  /*0d80*/  SHF.R.U32.HI R49, RZ, 0x8, R31.reuse ;  /* 0x00000008ff317819 */ /* 0x100fe2000001161f */
[----:B------:R-:W0:Y:S01]  /*0d90*/  I2F.F16 R44, R44 ;  /* 0x0000002c002c7306 */ /* 0x000e220000200c00 */
[----:B------:R-:W-:Y:S02]  /*0da0*/  LOP3.LUT R30, R30, 0xff, RZ, 0xc0, !PT ;  /* 0x000000ff1e1e7812 */ /* 0x000fe400078ec0ff */
[----:B------:R-:W-:Y:S02]  /*0db0*/  SHF.R.U32.HI R31, RZ, 0x10, R31 ;  /* 0x00000010ff1f7819 */ /* 0x000fe4000001161f */
[----:B------:R-:W-:Y:S02]  /*0dc0*/  IADD3 R42, R42, -0x80, RZ ;  /* 0xffffff802a2a7810 */ /* 0x000fe40007ffe0ff */
[----:B------:R-:W-:Y:S01]  /*0dd0*/  LOP3.LUT R45, R45, 0xff, RZ, 0xc0, !PT ;  /* 0x000000ff2d2d7812 */ /* 0x000fe200078ec0ff */
[----:B------:R-:W0:Y:S01]  /*0de0*/  I2F.F16 R28, R28 ;  /* 0x0000001c001c7306 */ /* 0x000e220000200c00 */
[----:B------:R-:W-:-:S02]  /*0df0*/  LOP3.LUT R29, R29, 0xff, RZ, 0xc0, !PT ;  /* 0x000000ff1d1d7812 */ /* 0x000fc400078ec0ff */
[----:B------:R-:W-:Y:S02]  /*0e00*/  IADD3 R30, R30, -0x80, RZ ;  /* 0xffffff801e1e7810 */ /* 0x000fe40007ffe0ff */
[----:B------:R-:W-:Y:S02]  /*0e10*/  LOP3.LUT R31, R31, 0xff, RZ, 0xc0, !PT ;  /* 0x000000ff1f1f7812 */ /* 0x000fe400078ec0ff */
[----:B------:R-:W-:Y:S01]  /*0e20*/  IADD3 R45, R45, -0x80, RZ ;  /* 0xffffff802d2d7810 */ /* 0x000fe20007ffe0ff */
[----:B------:R-:W3:Y:S01]  /*0e30*/  I2F.F16 R42, R42 ;  /* 0x0000002a002a7306 */ /* 0x000ee20000200c00 */
[----:B------:R-:W-:Y:S02]  /*0e40*/  IADD3 R29, R29, -0x80, RZ ;  /* 0xffffff801d1d7810 */ /* 0x000fe40007ffe0ff */
[----:B------:R-:W-:-:S05]  /*0e50*/  IADD3 R52, R31, -0x80, RZ ;  /* 0xffffff801f347810 */ /* 0x000fca0007ffe0ff */
[----:B------:R3:W-:Y:S01]  /*0e60*/  I2F.F16 R56, R30 ;  /* 0x0000001e00387306 */ /* 0x0007e20000200c00 */
[----:B-1----:R-:W-:Y:S02]  /*0e70*/  HADD2.F32 R55, -RZ, R36.H0_H0 ;  /* 0x20000024ff377230 */ /* 0x002fe40000004100 */
[----:B0-----:R-:W-:-:S05]  /*0e80*/  HADD2.F32 R48, -RZ, R48.H0_H0 ;  /* 0x20000030ff307230 */ /* 0x001fca0000004100 */
[----:B------:R-:W-:Y:S01]  /*0e90*/  I2F.F16 R45, R45 ;  /* 0x0000002d002d7306 */ /* 0x000fe20000200c00 */
[----:B---3--:R-:W0:Y:S01]  /*0ea0*/  LDS.64 R30, [UR4+0x80] ;  /* 0x00008004ff1e7984 */ /* 0x008e220008000a00 */
[----:B------:R-:W-:Y:S01]  /*0eb0*/  LOP3.LUT R43, R43, 0xff, RZ, 0xc0, !PT ;  /* 0x000000ff2b2b7812 */ /* 0x000fe200078ec0ff */
[----:B------:R-:W-:-:S05]  /*0ec0*/  HADD2.F32 R46, -RZ, R46.H0_H0 ;  /* 0x2000002eff2e7230 */ /* 0x000fca0000004100 */
[----:B------:R-:W1:Y:S01]  /*0ed0*/  I2F.F16 R29, R29 ;  /* 0x0000001d001d7306 */ /* 0x000e620000200c00 */
[----:B------:R-:W-:Y:S01]  /*0ee0*/  HADD2.F32 R47, -RZ, R47.H0_H0 ;  /* 0x2000002fff2f7230 */ /* 0x000fe20000004100 */
[----:B------:R-:W-:Y:S01]  /*0ef0*/  LOP3.LUT R49, R49, 0xff, RZ, 0xc0, !PT ;  /* 0x000000ff31317812 */ /* 0x000fe200078ec0ff */
[----:B------:R-:W-:Y:S02]  /*0f00*/  HADD2.F32 R51, -RZ, R44.H0_H0 ;  /* 0x2000002cff337230 */ /* 0x000fe40000004100 */
[----:B------:R-:W-:Y:S02]  /*0f10*/  HADD2.F32 R57, -RZ, R36.H1_H1 ;  /* 0x30000024ff397230 */ /* 0x000fe40000004100 */
[----:B------:R-:W-:Y:S01]  /*0f20*/  HADD2.F32 R50, -RZ, R28.H0_H0 ;  /* 0x2000001cff327230 */ /* 0x000fe20000004100 */
[----:B------:R-:W-:Y:S01]  /*0f30*/  FFMA.FTZ R28, R48, R55, RZ ;  /* 0x00000037301c7223 */ /* 0x000fe200000100ff */
[----:B------:R-:W-:Y:S01]  /*0f40*/  IADD3 R43, R43, -0x80, RZ ;  /* 0xffffff802b2b7810 */ /* 0x000fe20007ffe0ff */
[--C-:B------:R-:W-:Y:S01]  /*0f50*/  HADD2.F32 R61, -RZ, R37.reuse.H0_H0 ;  /* 0x20000025ff3d7230 */ /* 0x100fe20000004100 */
[----:B------:R-:W-:Y:S01]  /*0f60*/  IADD3 R49, R49, -0x80, RZ ;  /* 0xffffff8031317810 */ /* 0x000fe20007ffe0ff */
[----:B------:R-:W-:Y:S01]  /*0f70*/  HADD2.F32 R60, -RZ, R37.H1_H1 ;  /* 0x30000025ff3c7230 */ /* 0x000fe20000004100 */
[----:B------:R-:W-:-:S02]  /*0f80*/  FFMA.FTZ R37, R55, R46, RZ ;  /* 0x0000002e37257223 */ /* 0x000fc400000100ff */
[C---:B------:R-:W-:Y:S02]  /*0f90*/  FFMA.FTZ R58, R55.reuse, R51, RZ ;  /* 0x00000033373a7223 */ /* 0x040fe400000100ff */
[----:B------:R-:W-:Y:S01]  /*0fa0*/  FFMA.FTZ R64, R55, R47, RZ ;  /* 0x0000002f37407223 */ /* 0x000fe200000100ff */
[----:B------:R-:W-:Y:S01]  /*0fb0*/  HADD2.F32 R55, -RZ, R42.H0_H0 ;  /* 0x2000002aff377230 */ /* 0x000fe20000004100 */
[----:B------:R-:W-:Y:S01]  /*0fc0*/  FFMA.FTZ R28, R50, R57, R28 ;  /* 0x00000039321c7223 */ /* 0x000fe2000001001c */
[----:B------:R-:W3:Y:S01]  /*0fd0*/  I2F.F16 R43, R43 ;  /* 0x0000002b002b7306 */ /* 0x000ee20000200c00 */
[----:B-1----:R-:W-:-:S07]  /*0fe0*/  HADD2.F32 R59, -RZ, R29.H0_H0 ;  /* 0x2000001dff3b7230 */ /* 0x002fce0000004100 */
[----:B------:R1:W0:Y:S02]  /*0ff0*/  I2F.F16 R53, R49 ;  /* 0x0000003100357306 */ /* 0x0002240000200c00 */
[----:B-1----:R-:W-:Y:S01]  /*1000*/  HADD2.F32 R49, -RZ, R45.H0_H0 ;  /* 0x2000002dff317230 */ /* 0x002fe20000004100 */
[----:B------:R-:W-:Y:S02]  /*1010*/  FFMA.FTZ R45, R55, R61, R28 ;  /* 0x0000003d372d7223 */ /* 0x000fe4000001001c */
[----:B------:R-:W1:Y:S03]  /*1020*/  LDS.64 R28, [UR4+0x100] ;  /* 0x00010004ff1c7984 */ /* 0x000e660008000a00 */
[----:B------:R-:W0:Y:S08]  /*1030*/  I2F.F16 R52, R52 ;  /* 0x0000003400347306 */ /* 0x000e300000200c00 */
[----:B------:R-:W4:Y:S08]  /*1040*/  I2F.F16 R41, R41 ;  /* 0x0000002900297306 */ /* 0x000f300000200c00 */
[----:B------:R-:W4:Y:S01]  /*1050*/  I2F.F16 R38, R38 ;  /* 0x0000002600267306 */ /* 0x000f220000200c00 */
[----:B---3--:R-:W-:-:S02]  /*1060*/  HADD2.F32 R54, -RZ, R43.H0_H0 ;  /* 0x2000002bff367230 */ /* 0x008fc40000004100 */
[----:B0-----:R-:W-:-:S05]  /*1070*/  HADD2.F32 R53, -RZ, R53.H0_H0 ;  /* 0x20000035ff357230 */ /* 0x001fca0000004100 */
[----:B------:R-:W0:Y:S01]  /*1080*/  I2F.F16 R39, R39 ;  /* 0x0000002700277306 */ /* 0x000e220000200c00 */
[----:B------:R-:W-:Y:S01]  /*1090*/  HADD2.F32 R56, -RZ, R56.H0_H0 ;  /* 0x20000038ff387230 */ /* 0x000fe20000004100 */
[----:B------:R-:W-:-:S06]  /*10a0*/  FFMA.FTZ R62, R57, R49, R58 ;  /* 0x00000031393e7223 */ /* 0x000fcc000001003a */
[----:B------:R-:W3:Y:S01]  /*10b0*/  I2F.F16 R40, R40 ;  /* 0x0000002800287306 */ /* 0x000ee20000200c00 */
[C---:B------:R-:W-:Y:S01]  /*10c0*/  FFMA.FTZ R44, R57.reuse, R54, R37 ;  /* 0x00000036392c7223 */ /* 0x040fe20000010025 */
[----:B------:R-:W-:Y:S01]  /*10d0*/  HADD2.F32 R58, -RZ, R52.H0_H0 ;  /* 0x20000034ff3a7230 */ /* 0x000fe20000004100 */
[----:B------:R-:W-:Y:S01]  /*10e0*/  FFMA.FTZ R64, R57, R53, R64 ;  /* 0x0000003539407223 */ /* 0x000fe20000010040 */
[----:B----4-:R-:W-:Y:S01]  /*10f0*/  HADD2.F32 R63, -RZ, R41.H0_H0 ;  /* 0x20000029ff3f7230 */ /* 0x010fe20000004100 */
[----:B------:R-:W-:Y:S01]  /*1100*/  FFMA.FTZ R57, R61, R56, R62 ;  /* 0x000000383d397223 */ /* 0x000fe2000001003e */
[----:B------:R-:W-:Y:S01]  /*1110*/  HADD2.F32 R62, -RZ, R38.H0_H0 ;  /* 0x20000026ff3e7230 */ /* 0x000fe20000004100 */
[----:B------:R-:W-:Y:S01]  /*1120*/  LOP3.LUT R38, R25, 0xff, RZ, 0xc0, !PT ;  /* 0x000000ff19267812 */ /* 0x000fe200078ec0ff */
[--C-:B------:R-:W-:Y:S01]  /*1130*/  HADD2.F32 R41, -RZ, R30.reuse.H0_H0 ;  /* 0x2000001eff297230 */ /* 0x100fe20000004100 */
[C---:B------:R-:W-:Y:S01]  /*1140*/  FFMA.FTZ R43, R61.reuse, R59, R44 ;  /* 0x0000003b3d2b7223 */ /* 0x040fe2000001002c */
[----:B------:R-:W-:Y:S01]  /*1150*/  LOP3.LUT R42, R24, 0xff, RZ, 0xc0, !PT ;  /* 0x000000ff182a7812 */ /* 0x000fe200078ec0ff */
[----:B------:R-:W-:Y:S01]  /*1160*/  FFMA.FTZ R44, R61, R58, R64 ;  /* 0x0000003a3d2c7223 */ /* 0x000fe20000010040 */
[----:B0-----:R-:W-:Y:S01]  /*1170*/  HADD2.F32 R64, -RZ, R39.H0_H0 ;  /* 0x20000027ff407230 */ /* 0x001fe20000004100 */
[----:B------:R-:W-:Y:S01]  /*1180*/  IADD3 R38, R38, -0x80, RZ ;  /* 0xffffff8026267810 */ /* 0x000fe20007ffe0ff */
[----:B------:R-:W-:Y:S01]  /*1190*/  HADD2.F32 R65, -RZ, R30.H1_H1 ;  /* 0x3000001eff417230 */ /* 0x000fe20000004100 */
[----:B------:R-:W-:Y:S01]  /*11a0*/  LOP3.LUT R39, R26, 0xff, RZ, 0xc0, !PT ;  /* 0x000000ff1a277812 */ /* 0x000fe200078ec0ff */
[--C-:B------:R-:W-:Y:S01]  /*11b0*/  HADD2.F32 R67, -RZ, R31.reuse.H0_H0 ;  /* 0x2000001fff437230 */ /* 0x100fe20000004100 */
[-C--:B------:R-:W-:Y:S01]  /*11c0*/  FFMA.FTZ R72, R51, R41.reuse, RZ ;  /* 0x0000002933487223 */ /* 0x080fe200000100ff */
[----:B------:R-:W-:Y:S01]  /*11d0*/  HADD2.F32 R68, -RZ, R31.H1_H1 ;  /* 0x3000001fff447230 */ /* 0x000fe20000004100 */
[-C--:B------:R-:W-:Y:S01]  /*11e0*/  FFMA.FTZ R31, R48, R41.reuse, RZ ;  /* 0x00000029301f7223 */ /* 0x080fe200000100ff */
[----:B------:R-:W-:Y:S01]  /*11f0*/  IADD3 R52, R42, -0x80, RZ ;  /* 0xffffff802a347810 */ /* 0x000fe20007ffe0ff */
[-C--:B------:R-:W-:Y:S01]  /*1200*/  FFMA.FTZ R66, R46, R41.reuse, RZ ;  /* 0x000000292e427223 */ /* 0x080fe200000100ff */
[----:B---3--:R-:W-:Y:S01]  /*1210*/  HADD2.F32 R61, -RZ, R40.H0_H0 ;  /* 0x20000028ff3d7230 */ /* 0x008fe20000004100 */
[----:B------:R-:W-:Y:S01]  /*1220*/  FFMA.FTZ R74, R47, R41, RZ ;  /* 0x000000292f4a7223 */ /* 0x000fe200000100ff */
[----:B------:R-:W-:Y:S01]  /*1230*/  SHF.R.U32.HI R30, RZ, 0x8, R24 ;  /* 0x00000008ff1e7819 */ /* 0x000fe20000011618 */
[----:B------:R-:W-:Y:S01]  /*1240*/  @!P0 IMAD.IADD R0, R34, 0x1, R9 ;  /* 0x0000000122008824 */ /* 0x000fe200078e0209 */
[----:B------:R-:W-:Y:S01]  /*1250*/  LEA.HI R34, R24, 0xffffff80, RZ, 0x8 ;  /* 0xffffff8018227811 */ /* 0x000fe200078f40ff */
[----:B------:R-:W-:Y:S01]  /*1260*/  FFMA.FTZ R42, R60, R62, R57 ;  /* 0x0000003e3c2a7223 */ /* 0x000fe20000010039 */
[----:B------:R-:W-:Y:S01]  /*1270*/  LOP3.LUT R40, R27, 0xff, RZ, 0xc0, !PT ;  /* 0x000000ff1b287812 */ /* 0x000fe200078ec0ff */
[----:B------:R0:W-:Y:S01]  /*1280*/  I2F.F16 R57, R38 ;  /* 0x0000002600397306 */ /* 0x0001e20000200c00 */
[----:B------:R-:W-:Y:S01]  /*1290*/  IADD3 R39, R39, -0x80, RZ ;  /* 0xffffff8027277810 */ /* 0x000fe20007ffe0ff */
[-C--:B------:R-:W-:Y:S01]  /*12a0*/  FFMA.FTZ R72, R49, R65.reuse, R72 ;  /* 0x0000004131487223 */ /* 0x080fe20000010048 */
[----:B------:R-:W-:Y:S01]  /*12b0*/  SHF.R.U32.HI R24, RZ, 0x10, R24 ;  /* 0x00000010ff187819 */ /* 0x000fe20000011618 */
[----:B------:R-:W-:-:S02]  /*12c0*/  FFMA.FTZ R70, R54, R65, R66 ;  /* 0x0000004136467223 */ /* 0x000fc40000010042 */
[-C--:B------:R-:W-:Y:S02]  /*12d0*/  FFMA.FTZ R74, R53, R65.reuse, R74 ;  /* 0x00000041354a7223 */ /* 0x080fe4000001004a */
[----:B0-----:R-:W-:Y:S01]  /*12e0*/  FFMA.FTZ R38, R50, R65, R31 ;  /* 0x0000004132267223 */ /* 0x001fe2000001001f */
[----:B------:R-:W-:Y:S01]  /*12f0*/  LOP3.LUT R30, R30, 0xff, RZ, 0xc0, !PT ;  /* 0x000000ff1e1e7812 */ /* 0x000fe200078ec0ff */
[----:B------:R-:W-:Y:S01]  /*1300*/  FFMA.FTZ R45, R64, R60, R45 ;  /* 0x0000003c402d7223 */ /* 0x000fe2000001002d */
[----:B------:R-:W-:Y:S01]  /*1310*/  IADD3 R40, R40, -0x80, RZ ;  /* 0xffffff8028287810 */ /* 0x000fe20007ffe0ff */
[----:B------:R-:W-:Y:S01]  /*1320*/  FFMA.FTZ R43, R60, R63, R43 ;  /* 0x0000003f3c2b7223 */ /* 0x000fe2000001002b */
[----:B------:R-:W-:Y:S01]  /*1330*/  LOP3.LUT R24, R24, 0xff, RZ, 0xc0, !PT ;  /* 0x000000ff18187812 */ /* 0x000fe200078ec0ff */
[----:B------:R-:W-:Y:S02]  /*1340*/  FFMA.FTZ R44, R60, R61, R44 ;  /* 0x0000003d3c2c7223 */ /* 0x000fe4000001002c */
[----:B------:R0:W-:Y:S01]  /*1350*/  I2F.F16 R60, R39 ;  /* 0x00000027003c7306 */ /* 0x0001e20000200c00 */
[----:B------:R-:W-:-:S02]  /*1360*/  FFMA.FTZ R41, R55, R67, R38 ;  /* 0x0000004337297223 */ /* 0x000fc40000010026 */
[-C--:B------:R-:W-:Y:S02]  /*1370*/  FFMA.FTZ R31, R56, R67.reuse, R72 ;  /* 0x00000043381f7223 */ /* 0x080fe40000010048 */
[-C--:B------:R-:W-:Y:S01]  /*1380*/  FFMA.FTZ R38, R59, R67.reuse, R70 ;  /* 0x000000433b267223 */ /* 0x080fe20000010046 */
[----:B------:R-:W-:Y:S01]  /*1390*/  IADD3 R24, R24, -0x80, RZ ;  /* 0xffffff8018187810 */ /* 0x000fe20007ffe0ff */
[----:B0-----:R-:W-:Y:S01]  /*13a0*/  FFMA.FTZ R39, R58, R67, R74 ;  /* 0x000000433a277223 */ /* 0x001fe2000001004a */
[----:B------:R-:W-:Y:S01]  /*13b0*/  SHF.R.U32.HI R67, RZ, 0x8, R25 ;  /* 0x00000008ff437819 */ /* 0x000fe20000011619 */
[----:B------:R0:W-:Y:S01]  /*13c0*/  I2F.F16 R66, R40 ;  /* 0x0000002800427306 */ /* 0x0001e20000200c00 */
[----:B------:R-:W-:Y:S01]  /*13d0*/  IADD3 R65, R30, -0x80, RZ ;  /* 0xffffff801e417810 */ /* 0x000fe20007ffe0ff */
[--C-:B-1----:R-:W-:Y:S02]  /*13e0*/  HADD2.F32 R69, -RZ, R28.reuse.H0_H0 ;  /* 0x2000001cff457230 */ /* 0x102fe40000004100 */
[----:B------:R-:W-:Y:S01]  /*13f0*/  HADD2.F32 R70, -RZ, R28.H1_H1 ;  /* 0x3000001cff467230 */ /* 0x000fe20000004100 */
[----:B------:R-:W-:Y:S01]  /*1400*/  LOP3.LUT R28, R67, 0xff, RZ, 0xc0, !PT ;  /* 0x000000ff431c7812 */ /* 0x000fe200078ec0ff */
[----:B0-----:R-:W-:-:S02]  /*1410*/  FFMA.FTZ R40, R62, R68, R31 ;  /* 0x000000443e287223 */ /* 0x001fc4000001001f */
[----:B------:R-:W0:Y:S01]  /*1420*/  LDS.64 R30, [UR4+0x8] ;  /* 0x00000804ff1e7984 */ /* 0x000e220008000a00 */
[----:B------:R-:W-:Y:S01]  /*1430*/  LEA.HI R36, R25, 0xffffff80, RZ, 0x8 ;  /* 0xffffff8019247811 */ /* 0x000fe200078f40ff */
[----:B------:R1:W-:Y:S01]  /*1440*/  I2F.F16 R67, R24 ;  /* 0x0000001800437306 */ /* 0x0003e20000200c00 */
[----:B------:R-:W-:Y:S01]  /*1450*/  SHF.R.U32.HI R25, RZ, 0x10, R25 ;  /* 0x00000010ff197819 */ /* 0x000fe20000011619 */
[--C-:B------:R-:W-:Y:S02]  /*1460*/  HADD2.F32 R71, -RZ, R29.reuse.H0_H0 ;  /* 0x2000001dff477230 */ /* 0x100fe40000004100 */
[----:B------:R-:W-:Y:S01]  /*1470*/  HADD2.F32 R72, -RZ, R29.H1_H1 ;  /* 0x3000001dff487230 */ /* 0x000fe20000004100 */
[----:B------:R-:W-:Y:S02]  /*1480*/  LOP3.LUT R25, R25, 0xff, RZ, 0xc0, !PT ;  /* 0x000000ff19197812 */ /* 0x000fe400078ec0ff */
[----:B-1----:R-:W-:Y:S01]  /*1490*/  SHF.R.U32.HI R24, RZ, 0x8, R26 ;  /* 0x00000008ff187819 */ /* 0x002fe2000001161a */
[----:B------:R-:W-:-:S03]  /*14a0*/  FFMA.FTZ R29, R48, R69, RZ ;  /* 0x00000045301d7223 */ /* 0x000fc600000100ff */
[----:B------:R-:W-:Y:S01]  /*14b0*/  LOP3.LUT R24, R24, 0xff, RZ, 0xc0, !PT ;  /* 0x000000ff18187812 */ /* 0x000fe200078ec0ff */
[-C--:B------:R-:W-:Y:S01]  /*14c0*/  FFMA.FTZ R73, R46, R69.reuse, RZ ;  /* 0x000000452e497223 */ /* 0x080fe200000100ff */
[----:B------:R-:W-:Y:S01]  /*14d0*/  IADD3 R25, R25, -0x80, RZ ;  /* 0xffffff8019197810 */ /* 0x000fe20007ffe0ff */
[-C--:B------:R-:W-:Y:S01]  /*14e0*/  FFMA.FTZ R50, R50, R70.reuse, R29 ;  /* 0x0000004632327223 */ /* 0x080fe2000001001d */
[----:B------:R-:W-:Y:S01]  /*14f0*/  IADD3 R24, R24, -0x80, RZ ;  /* 0xffffff8018187810 */ /* 0x000fe20007ffe0ff */
[----:B------:R-:W-:Y:S01]  /*1500*/  FFMA.FTZ R47, R47, R69, RZ ;  /* 0x000000452f2f7223 */ /* 0x000fe200000100ff */
[----:B------:R-:W-:Y:S01]  /*1510*/  IADD3 R28, R28, -0x80, RZ ;  /* 0xffffff801c1c7810 */ /* 0x000fe20007ffe0ff */
[----:B------:R-:W-:Y:S02]  /*1520*/  FFMA.FTZ R46, R54, R70, R73 ;  /* 0x00000046362e7223 */ /* 0x000fe40000010049 */
[----:B------:R-:W-:Y:S01]  /*1530*/  FFMA.FTZ R29, R55, R71, R50 ;  /* 0x00000047371d7223 */ /* 0x000fe20000010032 */
[----:B------:R-:W-:Y:S01]  /*1540*/  I2F.F16 R54, R25 ;  /* 0x0000001900367306 */ /* 0x000fe20000200c00 */
[----:B------:R-:W-:-:S02]  /*1550*/  FFMA.FTZ R41, R64, R68, R41 ;  /* 0x0000004440297223 */ /* 0x000fc40000010029 */
[-C--:B------:R-:W-:Y:S02]  /*1560*/  FFMA.FTZ R38, R63, R68.reuse, R38 ;  /* 0x000000443f267223 */ /* 0x080fe40000010026 */
[----:B------:R-:W-:Y:S01]  /*1570*/  FFMA.FTZ R39, R61, R68, R39 ;  /* 0x000000443d277223 */ /* 0x000fe20000010027 */
[----:B------:R-:W-:Y:S01]  /*1580*/  LEA.HI R37, R26, 0xffffff80, RZ, 0x8 ;  /* 0xffffff801a257811 */ /* 0x000fe200078f40ff */
[----:B------:R-:W-:Y:S01]  /*1590*/  FFMA.FTZ R53, R53, R70, R47 ;  /* 0x0000004635357223 */ /* 0x000fe2000001002f */
[----:B------:R1:W-:Y:S01]  /*15a0*/  I2F.F16 R55, R24 ;  /* 0x0000001800377306 */ /* 0x0003e20000200c00 */
[----:B------:R-:W-:Y:S01]  /*15b0*/  FFMA.FTZ R47, R59, R71, R46 ;  /* 0x000000473b2f7223 */ /* 0x000fe2000001002e */
[----:B------:R-:W-:Y:S01]  /*15c0*/  SHF.R.U32.HI R26, RZ, 0x10, R26 ;  /* 0x00000010ff1a7819 */ /* 0x000fe2000001161a */
[----:B------:R-:W-:Y:S01]  /*15d0*/  FFMA.FTZ R46, R64, R72, R29 ;  /* 0x00000048402e7223 */ /* 0x000fe2000001001d */
[----:B------:R-:W-:-:S04]  /*15e0*/  SHF.R.U32.HI R29, RZ, 0x10, R27 ;  /* 0x00000010ff1d7819 */ /* 0x000fc8000001161b */
[----:B------:R3:W-:Y:S01]  /*15f0*/  I2F.F16 R68, R28 ;  /* 0x0000001c00447306 */ /* 0x0007e20000200c00 */
[----:B-1----:R-:W1:Y:S01]  /*1600*/  LDS.64 R24, [UR4+0x88] ;  /* 0x00008804ff187984 */ /* 0x002e620008000a00 */
[----:B------:R-:W-:Y:S01]  /*1610*/  LOP3.LUT R26, R26, 0xff, RZ, 0xc0, !PT ;  /* 0x000000ff1a1a7812 */ /* 0x000fe200078ec0ff */
[----:B------:R-:W-:Y:S01]  /*1620*/  FFMA.FTZ R51, R51, R69, RZ ;  /* 0x0000004533337223 */ /* 0x000fe200000100ff */
[----:B---3--:R-:W-:-:S04]  /*1630*/  SHF.R.U32.HI R28, RZ, 0x8, R27 ;  /* 0x00000008ff1c7819 */ /* 0x008fc8000001161b */
[----:B------:R-:W3:Y:S01]  /*1640*/  I2F.F16 R52, R52 ;  /* 0x0000003400347306 */ /* 0x000ee20000200c00 */
[----:B------:R-:W-:Y:S02]  /*1650*/  LOP3.LUT R29, R29, 0xff, RZ, 0xc0, !PT ;  /* 0x000000ff1d1d7812 */ /* 0x000fe400078ec0ff */
[----:B------:R-:W-:Y:S01]  /*1660*/  LOP3.LUT R28, R28, 0xff, RZ, 0xc0, !PT ;  /* 0x000000ff1c1c7812 */ /* 0x000fe200078ec0ff */
[----:B------:R-:W-:Y:S01]  /*1670*/  FFMA.FTZ R51, R49, R70, R51 ;  /* 0x0000004631337223 */ /* 0x000fe20000010033 */
[----:B------:R-:W-:Y:S02]  /*1680*/  IADD3 R26, R26, -0x80, RZ ;  /* 0xffffff801a1a7810 */ /* 0x000fe40007ffe0ff */
[----:B------:R-:W-:Y:S02]  /*1690*/  IADD3 R28, R28, -0x80, RZ ;  /* 0xffffff801c1c7810 */ /* 0x000fe40007ffe0ff */
[----:B------:R-:W-:Y:S01]  /*16a0*/  LEA.HI R59, R27, 0xffffff80, RZ, 0x8 ;  /* 0xffffff801b3b7811 */ /* 0x000fe200078f40ff */
[----:B------:R-:W4:Y:S01]  /*16b0*/  I2F.F16 R65, R65 ;  /* 0x0000004100417306 */ /* 0x000f220000200c00 */
[----:B------:R-:W-:Y:S01]  /*16c0*/  IADD3 R27, R29, -0x80, RZ ;  /* 0xffffff801d1b7810 */ /* 0x000fe20007ffe0ff */
[----:B------:R-:W-:-:S06]  /*16d0*/  FFMA.FTZ R49, R58, R71, R53 ;  /* 0x000000473a317223 */ /* 0x000fcc0000010035 */
[----:B------:R0:W1:Y:S01]  /*16e0*/  I2F.F16 R58, R28 ;  /* 0x0000001c003a7306 */ /* 0x0000620000200c00 */
[----:B------:R-:W-:-:S07]  /*16f0*/  FFMA.FTZ R51, R56, R71, R51 ;  /* 0x0000004738337223 */ /* 0x000fce0000010033 */
[----:B------:R-:W1:Y:S01]  /*1700*/  I2F.F16 R26, R26 ;  /* 0x0000001a001a7306 */ /* 0x000e620000200c00 */
[----:B0-----:R-:W-:-:S07]  /*1710*/  HADD2.F32 R53, -RZ, R30.H0_H0 ;  /* 0x2000001eff357230 */ /* 0x001fce0000004100 */
[----:B------:R-:W0:Y:S01]  /*1720*/  I2F.F16 R27, R27 ;  /* 0x0000001b001b7306 */ /* 0x000e220000200c00 */
[----:B---3--:R-:W-:Y:S01]  /*1730*/  HADD2.F32 R52, -RZ, R52.H0_H0 ;  /* 0x20000034ff347230 */ /* 0x008fe20000004100 */
[-C--:B------:R-:W-:Y:S01]  /*1740*/  FFMA.FTZ R48, R62, R72.reuse, R51 ;  /* 0x000000483e307223 */ /* 0x080fe20000010033 */
[----:B------:R-:W-:Y:S01]  /*1750*/  HADD2.F32 R50, -RZ, R57.H0_H0 ;  /* 0x20000039ff327230 */ /* 0x000fe20000004100 */
[----:B------:R-:W-:Y:S01]  /*1760*/  FFMA.FTZ R49, R61, R72, R49 ;  /* 0x000000483d317223 */ /* 0x000fe20000010031 */
[----:B------:R-:W-:Y:S01]  /*1770*/  HADD2.F32 R51, -RZ, R60.H0_H0 ;  /* 0x2000003cff337230 */ /* 0x000fe20000004100 */
[----:B------:R-:W3:Y:S02]  /*1780*/  LDS.64 R28, [UR4+0x108] ;  /* 0x00010804ff1c7984 */ /* 0x000ee40008000a00 */
[----:B------:R-:W0:Y:S01]  /*1790*/  I2F.F16 R59, R59 ;  /* 0x0000003b003b7306 */ /* 0x000e220000200c00 */
[----:B------:R-:W-:Y:S02]  /*17a0*/  HADD2.F32 R66, -RZ, R66.H0_H0 ;  /* 0x20000042ff427230 */ /* 0x000fe40000004100 */
[----:B------:R-:W-:-:S02]  /*17b0*/  HADD2.F32 R62, -RZ, R31.H0_H0 ;  /* 0x2000001fff3e7230 */ /* 0x000fc40000004100 */
[----:B------:R-:W-:Y:S01]  /*17c0*/  HADD2.F32 R61, -RZ, R31.H1_H1 ;  /* 0x3000001fff3d7230 */ /* 0x000fe20000004100 */
[----:B------:R-:W-:Y:S02]  /*17d0*/  FFMA.FTZ R31, R52, R53, R45 ;  /* 0x00000035341f7223 */ /* 0x000fe4000001002d */
[----:B------:R-:W0:Y:S01]  /*17e0*/  I2F.F16 R36, R36 ;  /* 0x0000002400247306 */ /* 0x000e220000200c00 */
[----:B------:R-:W-:Y:S02]  /*17f0*/  HADD2.F32 R30, -RZ, R30.H1_H1 ;  /* 0x3000001eff1e7230 */ /* 0x000fe40000004100 */
[----:B----4-:R-:W-:Y:S01]  /*1800*/  HADD2.F32 R65, -RZ, R65.H0_H0 ;  /* 0x20000041ff417230 */ /* 0x010fe20000004100 */
[----:B------:R-:W-:Y:S01]  /*1810*/  FFMA.FTZ R43, R53, R50, R43 ;  /* 0x00000032352b7223 */ /* 0x000fe2000001002b */
[----:B------:R-:W-:-:S03]  /*1820*/  HADD2.F32 R68, -RZ, R68.H0_H0 ;  /* 0x20000044ff447230 */ /* 0x000fc60000004100 */
[----:B------:R-:W4:Y:S01]  /*1830*/  I2F.F16 R37, R37 ;  /* 0x0000002500257306 */ /* 0x000f220000200c00 */
[----:B------:R-:W-:Y:S01]  /*1840*/  HADD2.F32 R56, -RZ, R55.H0_H0 ;  /* 0x20000037ff387230 */ /* 0x000fe20000004100 */
[C---:B------:R-:W-:Y:S01]  /*1850*/  FFMA.FTZ R57, R53.reuse, R51, R42 ;  /* 0x0000003335397223 */ /* 0x040fe2000001002a */
[----:B-1----:R-:W-:Y:S01]  /*1860*/  HADD2.F32 R45, -RZ, R58.H0_H0 ;  /* 0x2000003aff2d7230 */ /* 0x002fe20000004100 */
[----:B------:R-:W-:Y:S01]  /*1870*/  FFMA.FTZ R44, R53, R66, R44 ;  /* 0x00000042352c7223 */ /* 0x000fe2000001002c */
[----:B------:R-:W-:-:S03]  /*1880*/  HADD2.F32 R53, -RZ, R54.H0_H0 ;  /* 0x20000036ff357230 */ /* 0x000fc60000004100 */
[----:B------:R-:W1:Y:S01]  /*1890*/  I2F.F16 R34, R34 ;  /* 0x0000002200227306 */ /* 0x000e620000200c00 */
[----:B------:R-:W-:Y:S01]  /*18a0*/  HADD2.F32 R55, -RZ, R26.H0_H0 ;  /* 0x2000001aff377230 */ /* 0x000fe20000004100 */
[----:B------:R-:W-:Y:S01]  /*18b0*/  FFMA.FTZ R26, R65, R30, R31 ;  /* 0x0000001e411a7223 */ /* 0x000fe2000001001f */
[----:B------:R-:W-:Y:S01]  /*18c0*/  HADD2.F32 R67, -RZ, R67.H0_H0 ;  /* 0x20000043ff437230 */ /* 0x000fe20000004100 */
[C---:B------:R-:W-:Y:S01]  /*18d0*/  FFMA.FTZ R43, R30.reuse, R68, R43 ;  /* 0x000000441e2b7223 */ /* 0x040fe2000001002b */
[----:B0-----:R-:W-:Y:S01]  /*18e0*/  HADD2.F32 R54, -RZ, R27.H0_H0 ;  /* 0x2000001bff367230 */ /* 0x001fe20000004100 */
[C---:B------:R-:W-:Y:S02]  /*18f0*/  FFMA.FTZ R57, R30.reuse, R56, R57 ;  /* 0x000000381e397223 */ /* 0x040fe40000010039 */
[----:B------:R-:W-:Y:S02]  /*1900*/  FFMA.FTZ R31, R30, R45, R44 ;  /* 0x0000002d1e1f7223 */ /* 0x000fe4000001002c */
[----:B------:R-:W-:-:S02]  /*1910*/  FFMA.FTZ R26, R67, R62, R26 ;  /* 0x0000003e431a7223 */ /* 0x000fc4000001001a */
[C---:B------:R-:W-:Y:S02]  /*1920*/  FFMA.FTZ R43, R62.reuse, R53, R43 ;  /* 0x000000353e2b7223 */ /* 0x040fe4000001002b */
[C---:B------:R-:W-:Y:S02]  /*1930*/  FFMA.FTZ R27, R62.reuse, R55, R57 ;  /* 0x000000373e1b7223 */ /* 0x040fe40000010039 */
[----:B------:R-:W-:Y:S01]  /*1940*/  FFMA.FTZ R31, R62, R54, R31 ;  /* 0x000000363e1f7223 */ /* 0x000fe2000001001f */
[----:B------:R-:W-:Y:S02]  /*1950*/  HADD2.F32 R62, -RZ, R59.H0_H0 ;  /* 0x2000003bff3e7230 */ /* 0x000fe40000004100 */
[----:B------:R-:W-:Y:S02]  /*1960*/  HADD2.F32 R59, -RZ, R24.H0_H0 ;  /* 0x20000018ff3b7230 */ /* 0x000fe40000004100 */
[----:B------:R-:W-:Y:S02]  /*1970*/  HADD2.F32 R36, -RZ, R36.H0_H0 ;  /* 0x20000024ff247230 */ /* 0x000fe40000004100 */
[----:B----4-:R-:W-:Y:S01]  /*1980*/  HADD2.F32 R60, -RZ, R37.H0_H0 ;  /* 0x20000025ff3c7230 */ /* 0x010fe20000004100 */
[----:B------:R-:W-:Y:S01]  /*1990*/  FFMA.FTZ R37, R61, R62, R31 ;  /* 0x0000003e3d257223 */ /* 0x000fe2000001001f */
[----:B------:R-:W-:Y:S01]  /*19a0*/  HADD2.F32 R24, -RZ, R24.H1_H1 ;  /* 0x30000018ff187230 */ /* 0x000fe20000004100 */
[----:B------:R-:W-:Y:S01]  /*19b0*/  FFMA.FTZ R31, R51, R59, R40 ;  /* 0x0000003b331f7223 */ /* 0x000fe20000010028 */
[----:B-1----:R-:W-:Y:S01]  /*19c0*/  HADD2.F32 R58, -RZ, R34.H0_H0 ;  /* 0x20000022ff3a7230 */ /* 0x002fe20000004100 */
[C---:B------:R-:W-:Y:S01]  /*19d0*/  FFMA.FTZ R34, R61.reuse, R36, R43 ;  /* 0x000000243d227223 */ /* 0x040fe2000001002b */
[----:B------:R-:W-:Y:S01]  /*19e0*/  HADD2.F32 R30, -RZ, R25.H0_H0 ;  /* 0x20000019ff1e7230 */ /* 0x000fe20000004100 */
[----:B------:R-:W-:-:S02]  /*19f0*/  FFMA.FTZ R43, R61, R60, R27 ;  /* 0x0000003c3d2b7223 */ /* 0x000fc4000001001b */
[-C--:B------:R-:W-:Y:S02]  /*1a00*/  FFMA.FTZ R41, R52, R59.reuse, R41 ;  /* 0x0000003b34297223 */ /* 0x080fe40000010029 */
[-C--:B------:R-:W-:Y:S02]  /*1a10*/  FFMA.FTZ R27, R50, R59.reuse, R38 ;  /* 0x0000003b321b7223 */ /* 0x080fe40000010026 */
[----:B------:R-:W-:Y:S02]  /*1a20*/  FFMA.FTZ R39, R66, R59, R39 ;  /* 0x0000003b42277223 */ /* 0x000fe40000010027 */
[-C--:B------:R-:W-:Y:S01]  /*1a30*/  FFMA.FTZ R31, R56, R24.reuse, R31 ;  /* 0x00000018381f7223 */ /* 0x080fe2000001001f */
[----:B------:R-:W-:Y:S01]  /*1a40*/  HADD2.F32 R25, -RZ, R25.H1_H1 ;  /* 0x30000019ff197230 */ /* 0x000fe20000004100 */
[----:B------:R-:W-:Y:S02]  /*1a50*/  FFMA.FTZ R57, R58, R61, R26 ;  /* 0x0000003d3a397223 */ /* 0x000fe4000001001a */
[----:B------:R-:W-:-:S02]  /*1a60*/  FFMA.FTZ R26, R65, R24, R41 ;  /* 0x00000018411a7223 */ /* 0x000fc40000010029 */
[-C--:B------:R-:W-:Y:S02]  /*1a70*/  FFMA.FTZ R27, R68, R24.reuse, R27 ;  /* 0x00000018441b7223 */ /* 0x080fe4000001001b */
[----:B------:R-:W-:Y:S02]  /*1a80*/  FFMA.FTZ R39, R45, R24, R39 ;  /* 0x000000182d277223 */ /* 0x000fe40000010027 */
[-C--:B------:R-:W-:Y:S02]  /*1a90*/  FFMA.FTZ R31, R55, R30.reuse, R31 ;  /* 0x0000001e371f7223 */ /* 0x080fe4000001001f */
[-C--:B------:R-:W-:Y:S02]  /*1aa0*/  FFMA.FTZ R26, R67, R30.reuse, R26 ;  /* 0x0000001e431a7223 */ /* 0x080fe4000001001a */
[-C--:B------:R-:W-:Y:S02]  /*1ab0*/  FFMA.FTZ R27, R53, R30.reuse, R27 ;  /* 0x0000001e351b7223 */ /* 0x080fe4000001001b */
[----:B------:R-:W-:-:S02]  /*1ac0*/  FFMA.FTZ R39, R54, R30, R39 ;  /* 0x0000001e36277223 */ /* 0x000fc40000010027 */
[----:B------:R-:W-:Y:S02]  /*1ad0*/  FFMA.FTZ R41, R60, R25, R31 ;  /* 0x000000193c297223 */ /* 0x000fe4000001001f */
[----:B------:R-:W-:-:S04]  /*1ae0*/  IMAD.WIDE R30, R35, c[0x0][0x18c], R32 ;  /* 0x00006300231e7a25 */ /* 0x000fc800078e0220 */
[-C--:B------:R-:W-:Y:S02]  /*1af0*/  FFMA.FTZ R59, R58, R25.reuse, R26 ;  /* 0x000000193a3b7223 */ /* 0x080fe4000001001a */
[-C--:B------:R-:W-:Y:S02]  /*1b00*/  FFMA.FTZ R38, R36, R25.reuse, R27 ;  /* 0x0000001924267223 */ /* 0x080fe4000001001b */
[----:B------:R-:W-:Y:S02]  /*1b10*/  FFMA.FTZ R39, R62, R25, R39 ;  /* 0x000000193e277223 */ /* 0x000fe40000010027 */
[----:B------:R0:W4:Y:S01]  /*1b20*/  LDG.E.128.CONSTANT R24, [R30.64] ;  /* 0x000000061e187981 */ /* 0x000122000c1e9d00 */
[--C-:B---3--:R-:W-:Y:S01]  /*1b30*/  HADD2.F32 R33, -RZ, R28.reuse.H0_H0 ;  /* 0x2000001cff217230 */ /* 0x108fe20000004100 */
[----:B------:R-:W-:Y:S01]  /*1b40*/  FFMA.FTZ R47, R63, R72, R47 ;  /* 0x000000483f2f7223 */ /* 0x000fe2000001002f */
[----:B------:R-:W-:-:S03]  /*1b50*/  HADD2.F32 R28, -RZ, R28.H1_H1 ;  /* 0x3000001cff1c7230 */ /* 0x000fc60000004100 */
[-C--:B------:R-:W-:Y:S02]  /*1b60*/  FFMA.FTZ R46, R52, R33.reuse, R46 ;  /* 0x00000021342e7223 */ /* 0x080fe4000001002e */
[-C--:B------:R-:W-:Y:S02]  /*1b70*/  FFMA.FTZ R47, R50, R33.reuse, R47 ;  /* 0x00000021322f7223 */ /* 0x080fe4000001002f */
[-C--:B------:R-:W-:Y:S02]  /*1b80*/  FFMA.FTZ R51, R51, R33.reuse, R48 ;  /* 0x0000002133337223 */ /* 0x080fe40000010030 */
[----:B------:R-:W-:Y:S01]  /*1b90*/  FFMA.FTZ R49, R66, R33, R49 ;  /* 0x0000002142317223 */ /* 0x000fe20000010031 */
[----:B------:R-:W-:Y:S01]  /*1ba0*/  HADD2.F32 R32, -RZ, R29.H0_H0 ;  /* 0x2000001dff207230 */ /* 0x000fe20000004100 */
[-C--:B------:R-:W-:Y:S01]  /*1bb0*/  FFMA.FTZ R46, R65, R28.reuse, R46 ;  /* 0x0000001c412e7223 */ /* 0x080fe2000001002e */
[----:B-----5:R-:W-:Y:S01]  /*1bc0*/  @!P0 PRMT R115, R14, 0x7610, R115 ;  /* 0x000076100e738816 */ /* 0x020fe20000000073 */
[----:B------:R-:W-:-:S02]  /*1bd0*/  FFMA.FTZ R47, R68, R28, R47 ;  /* 0x0000001c442f7223 */ /* 0x000fc4000001002f */
[-C--:B------:R-:W-:Y:S02]  /*1be0*/  FFMA.FTZ R51, R56, R28.reuse, R51 ;  /* 0x0000001c38337223 */ /* 0x080fe40000010033 */
[----:B------:R-:W-:Y:S01]  /*1bf0*/  FFMA.FTZ R49, R45, R28, R49 ;  /* 0x0000001c2d317223 */ /* 0x000fe20000010031 */
[----:B------:R-:W-:Y:S01]  /*1c00*/  HADD2.F32 R29, -RZ, R29.H1_H1 ;  /* 0x3000001dff1d7230 */ /* 0x000fe20000004100 */
[-C--:B------:R-:W-:Y:S01]  /*1c10*/  FFMA.FTZ R46, R67, R32.reuse, R46 ;  /* 0x00000020432e7223 */ /* 0x080fe2000001002e */
[----:B------:R-:W-:Y:S01]  /*1c20*/  @!P0 PRMT R115, R115, 0x7610, R14 ;  /* 0x0000761073738816 */ /* 0x000fe2000000000e */
[-C--:B------:R-:W-:Y:S02]  /*1c30*/  FFMA.FTZ R47, R53, R32.reuse, R47 ;  /* 0x00000020352f7223 */ /* 0x080fe4000001002f */
[-C--:B------:R-:W-:Y:S02]  /*1c40*/  FFMA.FTZ R51, R55, R32.reuse, R51 ;  /* 0x0000002037337223 */ /* 0x080fe40000010033 */
[----:B------:R-:W-:Y:S01]  /*1c50*/  FFMA.FTZ R32, R54, R32, R49 ;  /* 0x0000002036207223 */ /* 0x000fe20000010031 */
[----:B------:R-:W-:Y:S01]  /*1c60*/  @!P0 PRMT R120, R15, 0x7610, R120 ;  /* 0x000076100f788816 */ /* 0x000fe20000000078 */
[-C--:B------:R-:W-:Y:S01]  /*1c70*/  FFMA.FTZ R33, R58, R29.reuse, R46 ;  /* 0x0000001d3a217223 */ /* 0x080fe2000001002e */
[----:B------:R-:W-:Y:S01]  /*1c80*/  LOP3.LUT R14, R17, 0xff, RZ, 0xc0, !PT ;  /* 0x000000ff110e7812 */ /* 0x000fe200078ec0ff */
[----:B------:R-:W-:Y:S01]  /*1c90*/  FFMA.FTZ R61, R62, R29, R32 ;  /* 0x0000001d3e3d7223 */ /* 0x000fe20000010020 */
[----:B------:R-:W-:Y:S01]  /*1ca0*/  HADD2.F32 R32, -RZ, R115.H0_H0 ;  /* 0x20000073ff207230 */ /* 0x000fe20000004100 */
[----:B------:R-:W-:-:S02]  /*1cb0*/  LOP3.LUT R28, R16, 0xff, RZ, 0xc0, !PT ;  /* 0x000000ff101c7812 */ /* 0x000fc400078ec0ff */
[----:B------:R-:W-:Y:S02]  /*1cc0*/  @!P0 PRMT R120, R120, 0x7610, R15 ;  /* 0x0000761078788816 */ /* 0x000fe4000000000f */
[----:B------:R-:W-:Y:S01]  /*1cd0*/  IADD3 R15, R14, -0x80, RZ ;  /* 0xffffff800e0f7810 */ /* 0x000fe20007ffe0ff */
[----:B------:R-:W-:Y:S01]  /*1ce0*/  FMUL.FTZ R14, R32, R33 ;  /* 0x00000021200e7220 */ /* 0x000fe20000410000 */
[----:B------:R-:W-:Y:S01]  /*1cf0*/  HADD2.F32 R33, -RZ, R115.H1_H1 ;  /* 0x30000073ff217230 */ /* 0x000fe20000004100 */
[----:B------:R-:W-:Y:S01]  /*1d00*/  IADD3 R28, R28, -0x80, RZ ;  /* 0xffffff801c1c7810 */ /* 0x000fe20007ffe0ff */
[----:B------:R-:W-:Y:S02]  /*1d10*/  FFMA.FTZ R36, R36, R29, R47 ;  /* 0x0000001d24247223 */ /* 0x000fe4000001002f */
[----:B------:R-:W-:Y:S01]  /*1d20*/  IMAD.MOV.U32 R64, RZ, RZ, R12 ;  /* 0x000000ffff407224 */ /* 0x000fe200078e000c */
[----:B------:R-:W-:Y:S01]  /*1d30*/  F2FP.PACK_AB R55, RZ, R14 ;  /* 0x0000000eff37723e */ /* 0x000fe200000000ff */
[----:B------:R1:W3:Y:S01]  /*1d40*/  I2F.F16 R47, R28 ;  /* 0x0000001c002f7306 */ /* 0x0002e20000200c00 */
[----:B------:R-:W-:Y:S01]  /*1d50*/  FMUL.FTZ R14, R34, R33 ;  /* 0x00000021220e7220 */ /* 0x000fe20000410000 */
[----:B------:R-:W-:Y:S01]  /*1d60*/  HADD2.F32 R34, -RZ, R120.H0_H0 ;  /* 0x20000078ff227230 */ /* 0x000fe20000004100 */
[----:B------:R-:W-:Y:S01]  /*1d70*/  FFMA.FTZ R49, R60, R29, R51 ;  /* 0x0000001d3c317223 */ /* 0x000fe20000010033 */
[----:B------:R-:W-:-:S04]  /*1d80*/  LOP3.LUT R29, R19, 0xff, RZ, 0xc0, !PT ;  /* 0x000000ff131d7812 */ /* 0x000fc800078ec0ff */
[----:B------:R5:W-:Y:S01]  /*1d90*/  I2F.F16 R12, R15 ;  /* 0x0000000f000c7306 */ /* 0x000be20000200c00 */
[----:B-1----:R-:W-:Y:S02]  /*1da0*/  LOP3.LUT R28, R18, 0xff, RZ, 0xc0, !PT ;  /* 0x000000ff121c7812 */ /* 0x002fe400078ec0ff */
[----:B------:R-:W-:Y:S02]  /*1db0*/  IADD3 R29, R29, -0x80, RZ ;  /* 0xffffff801d1d7810 */ /* 0x000fe40007ffe0ff */
[----:B------:R-:W-:Y:S01]  /*1dc0*/  IADD3 R51, R28, -0x80, RZ ;  /* 0xffffff801c337810 */ /* 0x000fe20007ffe0ff */
[----:B-----5:R-:W-:Y:S01]  /*1dd0*/  FMUL.FTZ R15, R33, R38 ;  /* 0x00000026210f7220 */ /* 0x020fe20000410000 */
[----:B------:R-:W-:Y:S01]  /*1de0*/  F2FP.PACK_AB R38, RZ, R14 ;  /* 0x0000000eff26723e */ /* 0x000fe200000000ff */
[----:B------:R-:W-:-:S03]  /*1df0*/  FMUL.FTZ R28, R34, R41 ;  /* 0x00000029221c7220 */ /* 0x000fc60000410000 */
[----:B------:R-:W-:Y:S01]  /*1e00*/  F2FP.PACK_AB R53, RZ, R15 ;  /* 0x0000000fff35723e */ /* 0x000fe200000000ff */
[----:B------:R-:W-:Y:S01]  /*1e10*/  IMAD.WIDE R14, R35, c[0x0][0x18c], R30 ;  /* 0x00006300230e7a25 */ /* 0x000fe200078e021e */
[----:B------:R0:W-:Y:S01]  /*1e20*/  I2F.F16 R50, R29 ;  /* 0x0000001d00327306 */ /* 0x0001e20000200c00 */
[----:B------:R-:W-:Y:S02]  /*1e30*/  F2FP.PACK_AB R54, RZ, R28 ;  /* 0x0000001cff36723e */ /* 0x000fe400000000ff */
[----:B------:R-:W-:Y:S01]  /*1e40*/  FMUL.FTZ R36, R33, R36 ;  /* 0x0000002421247220 */ /* 0x000fe20000410000 */
[----:B0-----:R0:W5:Y:S01]  /*1e50*/  LDG.E.128.CONSTANT R28, [R14.64] ;  /* 0x000000060e1c7981 */ /* 0x001162000c1e9d00 */
[----:B------:R-:W-:-:S03]  /*1e60*/  LEA.HI R48, R19, 0xffffff80, RZ, 0x8 ;  /* 0xffffff8013307811 */ /* 0x000fc600078f40ff */
[----:B------:R-:W-:Y:S01]  /*1e70*/  F2FP.PACK_AB R56, RZ, R36 ;  /* 0x00000024ff38723e */ /* 0x000fe200000000ff */
[----:B------:R-:W-:Y:S01]  /*1e80*/  HADD2.F32 R36, -RZ, R120.H1_H1 ;  /* 0x30000078ff247230 */ /* 0x000fe20000004100 */
[----:B------:R-:W-:Y:S01]  /*1e90*/  LEA.HI R40, R18, 0xffffff80, RZ, 0x8 ;  /* 0xffffff8012287811 */ /* 0x000fe200078f40ff */
[----:B------:R-:W-:Y:S01]  /*1ea0*/  FMUL.FTZ R43, R43, R34 ;  /* 0x000000222b2b7220 */ /* 0x000fe20000410000 */
[----:B------:R2:W-:Y:S01]  /*1eb0*/  I2F.F16 R46, R48 ;  /* 0x00000030002e7306 */ /* 0x0005e20000200c00 */
[----:B------:R-:W-:Y:S02]  /*1ec0*/  FMUL.FTZ R59, R32, R59 ;  /* 0x0000003b203b7220 */ /* 0x000fe40000410000 */
[----:B------:R-:W-:Y:S02]  /*1ed0*/  FMUL.FTZ R37, R37, R36 ;  /* 0x0000002425257220 */ /* 0x000fe40000410000 */
[----:B------:R-:W-:Y:S01]  /*1ee0*/  FMUL.FTZ R39, R36, R39 ;  /* 0x0000002724277220 */ /* 0x000fe20000410000 */
[----:B--2---:R-:W-:-:S02]  /*1ef0*/  LEA.HI R48, R20, 0xffffff80, RZ, 0x8 ;  /* 0xffffff8014307811 */ /* 0x004fc400078f40ff */
[----:B------:R1:W-:Y:S01]  /*1f00*/  I2F.F16 R45, R40 ;  /* 0x00000028002d7306 */ /* 0x0003e20000200c00 */
[----:B------:R-:W-:Y:S01]  /*1f10*/  FMUL.FTZ R49, R34, R49 ;  /* 0x0000003122317220 */ /* 0x000fe20000410000 */
[----:B------:R-:W-:Y:S02]  /*1f20*/  F2FP.PACK_AB R52, RZ, R37 ;  /* 0x00000025ff34723e */ /* 0x000fe400000000ff */
[----:B------:R-:W-:-:S04]  /*1f30*/  LEA.HI R42, R16, 0xffffff80, RZ, 0x8 ;  /* 0xffffff80102a7811 */ /* 0x000fc800078f40ff */
[----:B------:R2:W-:Y:S01]  /*1f40*/  I2F.F16 R41, R48 ;  /* 0x0000003000297306 */ /* 0x0005e20000200c00 */
[----:B-1----:R-:W-:Y:S02]  /*1f50*/  F2FP.PACK_AB R40, RZ, R43 ;  /* 0x0000002bff28723e */ /* 0x002fe400000000ff */
[--C-:B------:R-:W-:Y:S02]  /*1f60*/  SHF.R.U32.HI R43, RZ, 0x8, R16.reuse ;  /* 0x00000008ff2b7819 */ /* 0x100fe40000011610 */
[----:B------:R-:W-:Y:S02]  /*1f70*/  F2FP.PACK_AB R59, RZ, R59 ;  /* 0x0000003bff3b723e */ /* 0x000fe400000000ff */
[----:B--2---:R-:W-:Y:S02]  /*1f80*/  SHF.R.U32.HI R48, RZ, 0x10, R16 ;  /* 0x00000010ff307819 */ /* 0x004fe40000011610 */
[----:B------:R-:W-:Y:S02]  /*1f90*/  LOP3.LUT R37, R43, 0xff, RZ, 0xc0, !PT ;  /* 0x000000ff2b257812 */ /* 0x000fe400078ec0ff */
[----:B------:R-:W-:-:S02]  /*1fa0*/  F2FP.PACK_AB R16, RZ, R39 ;  /* 0x00000027ff10723e */ /* 0x000fc400000000ff */
[----:B------:R-:W-:Y:S02]  /*1fb0*/  F2FP.PACK_AB R58, RZ, R49 ;  /* 0x00000031ff3a723e */ /* 0x000fe400000000ff */
[----:B------:R-:W-:Y:S02]  /*1fc0*/  LOP3.LUT R39, R48, 0xff, RZ, 0xc0, !PT ;  /* 0x000000ff30277812 */ /* 0x000fe400078ec0ff */
[----:B------:R-:W1:Y:S01]  /*1fd0*/  LDS.64 R48, [UR4+0x10] ;  /* 0x00001004ff307984 */ /* 0x000e620008000a00 */
[----:B------:R-:W-:Y:S02]  /*1fe0*/  IADD3 R37, R37, -0x80, RZ ;  /* 0xffffff8025257810 */ /* 0x000fe40007ffe0ff */
[----:B------:R-:W-:Y:S02]  /*1ff0*/  PRMT R59, R59, 0x5410, R53 ;  /* 0x000054103b3b7816 */ /* 0x000fe40000000035 */
[----:B------:R2:W-:Y:S01]  /*2000*/  I2F.F16 R60, R37 ;  /* 0x00000025003c7306 */ /* 0x0005e20000200c00 */
[----:B------:R-:W-:Y:S01]  /*2010*/  PRMT R40, R40, 0x5410, R52 ;  /* 0x0000541028287816 */ /* 0x000fe20000000034 */
[----:B------:R-:W-:Y:S01]  /*2020*/  FMUL.FTZ R61, R36, R61 ;  /* 0x0000003d243d7220 */ /* 0x000fe20000410000 */
[----:B--2---:R-:W-:Y:S01]  /*2030*/  HADD2 R37, R59, R13 ;  /* 0x0000000d3b257230 */ /* 0x004fe20000000000 */
[----:B------:R-:W-:Y:S01]  /*2040*/  IMAD.MOV.U32 R13, RZ, RZ, R8 ;  /* 0x000000ffff0d7224 */ /* 0x000fe200078e0008 */
[----:B------:R-:W-:Y:S01]  /*2050*/  SHF.R.U32.HI R8, RZ, 0x8, R18 ;  /* 0x00000008ff087819 */ /* 0x000fe20000011612 */
[----:B------:R-:W-:Y:S01]  /*2060*/  FMUL.FTZ R57, R57, R32 ;  /* 0x0000002039397220 */ /* 0x000fe20000410000 */
[----:B------:R-:W-:-:S03]  /*2070*/  F2FP.PACK_AB R61, RZ, R61 ;  /* 0x0000003dff3d723e */ /* 0x000fc600000000ff */
[----:B------:R-:W-:Y:S01]  /*2080*/  HFMA2.MMA R40, R40, 1, 1, R13 ;  /* 0x3c003c0028287835 */ /* 0x000fe2000000000d */
[----:B------:R-:W-:Y:S01]  /*2090*/  IMAD.MOV.U32 R13, RZ, RZ, R7 ;  /* 0x000000ffff0d7224 */ /* 0x000fe200078e0007 */
[----:B------:R-:W-:Y:S02]  /*20a0*/  LOP3.LUT R7, R8, 0xff, RZ, 0xc0, !PT ;  /* 0x000000ff08077812 */ /* 0x000fe400078ec0ff */
[----:B------:R-:W-:Y:S01]  /*20b0*/  PRMT R54, R54, 0x5410, R16 ;  /* 0x0000541036367816 */ /* 0x000fe20000000010 */
[----:B------:R-:W-:Y:S01]  /*20c0*/  IMAD.MOV.U32 R16, RZ, RZ, R11 ;  /* 0x000000ffff107224 */ /* 0x000fe200078e000b */
[----:B------:R-:W-:Y:S02]  /*20d0*/  F2FP.PACK_AB R57, RZ, R57 ;  /* 0x00000039ff39723e */ /* 0x000fe400000000ff */
[----:B------:R-:W-:Y:S02]  /*20e0*/  IADD3 R11, R7, -0x80, RZ ;  /* 0xffffff80070b7810 */ /* 0x000fe40007ffe0ff */
[----:B------:R-:W-:Y:S01]  /*20f0*/  PRMT R58, R58, 0x5410, R61 ;  /* 0x000054103a3a7816 */ /* 0x000fe2000000003d */
[----:B------:R-:W-:Y:S01]  /*2100*/  HADD2 R8, R54, R13 ;  /* 0x0000000d36087230 */ /* 0x000fe20000000000 */
[----:B------:R-:W-:Y:S01]  /*2110*/  PRMT R57, R57, 0x5410, R38 ;  /* 0x0000541039397816 */ /* 0x000fe20000000026 */
[----:B------:R2:W-:Y:S02]  /*2120*/  I2F.F16 R54, R11 ;  /* 0x0000000b00367306 */ /* 0x0005e40000200c00 */
[----:B------:R-:W-:Y:S01]  /*2130*/  HADD2 R38, R58, R10 ;  /* 0x0000000a3a267230 */ /* 0x000fe20000000000 */
[----:B------:R-:W-:-:S02]  /*2140*/  SHF.R.U32.HI R63, RZ, 0x8, R17 ;  /* 0x00000008ff3f7819 */ /* 0x000fc40000011611 */
[----:B------:R-:W-:Y:S01]  /*2150*/  SHF.R.U32.HI R13, RZ, 0x8, R19 ;  /* 0x00000008ff0d7819 */ /* 0x000fe20000011613 */
[----:B--2---:R-:W2:Y:S01]  /*2160*/  LDS.64 R10, [UR4+0x90] ;  /* 0x00009004ff0a7984 */ /* 0x004ea20008000a00 */
[----:B------:R-:W-:Y:S02]  /*2170*/  SHF.R.U32.HI R18, RZ, 0x10, R18 ;  /* 0x00000010ff127819 */ /* 0x000fe40000011612 */
[----:B------:R-:W-:Y:S02]  /*2180*/  LEA.HI R44, R17, 0xffffff80, RZ, 0x8 ;  /* 0xffffff80112c7811 */ /* 0x000fe400078f40ff */
[----:B------:R-:W-:Y:S02]  /*2190*/  LEA.HI R62, R21, 0xffffff80, RZ, 0x8 ;  /* 0xffffff80153e7811 */ /* 0x000fe400078f40ff */
[----:B------:R-:W-:Y:S02]  /*21a0*/  LOP3.LUT R63, R63, 0xff, RZ, 0xc0, !PT ;  /* 0x000000ff3f3f7812 */ /* 0x000fe400078ec0ff */
[----:B------:R-:W-:-:S02]  /*21b0*/  LOP3.LUT R13, R13, 0xff, RZ, 0xc0, !PT ;  /* 0x000000ff0d0d7812 */ /* 0x000fc400078ec0ff */
[----:B------:R-:W-:Y:S02]  /*21c0*/  SHF.R.U32.HI R17, RZ, 0x10, R17 ;  /* 0x00000010ff117819 */ /* 0x000fe40000011611 */
[----:B------:R-:W-:Y:S01]  /*21d0*/  LOP3.LUT R18, R18, 0xff, RZ, 0xc0, !PT ;  /* 0x000000ff12127812 */ /* 0x000fe200078ec0ff */
[----:B------:R-:W0:Y:S01]  /*21e0*/  I2F.F16 R51, R51 ;  /* 0x0000003300337306 */ /* 0x000e220000200c00 */
[----:B------:R-:W-:Y:S02]  /*21f0*/  SHF.R.U32.HI R19, RZ, 0x10, R19 ;  /* 0x00000010ff137819 */ /* 0x000fe40000011613 */
[----:B------:R-:W-:Y:S02]  /*2200*/  PRMT R55, R55, 0x5410, R56 ;  /* 0x0000541037377816 */ /* 0x000fe40000000038 */
[----:B------:R-:W-:Y:S02]  /*2210*/  IADD3 R63, R63, -0x80, RZ ;  /* 0xffffff803f3f7810 */ /* 0x000fe40007ffe0ff */
[----:B------:R-:W-:Y:S01]  /*2220*/  IADD3 R52, R13, -0x80, RZ ;  /* 0xffffff800d347810 */ /* 0x000fe20007ffe0ff */
[----:B------:R0:W-:Y:S01]  /*2230*/  I2F.F16 R43, R62 ;  /* 0x0000003e002b7306 */ /* 0x0001e20000200c00 */
[----:B------:R-:W-:-:S02]  /*2240*/  LOP3.LUT R17, R17, 0xff, RZ, 0xc0, !PT ;  /* 0x000000ff11117812 */ /* 0x000fc400078ec0ff */
[----:B------:R-:W-:Y:S02]  /*2250*/  IADD3 R13, R18, -0x80, RZ ;  /* 0xffffff80120d7810 */ /* 0x000fe40007ffe0ff */
[----:B------:R-:W-:Y:S02]  /*2260*/  LOP3.LUT R19, R19, 0xff, RZ, 0xc0, !PT ;  /* 0x000000ff13137812 */ /* 0x000fe400078ec0ff */
[----:B0-----:R-:W-:Y:S01]  /*2270*/  IADD3 R62, R39, -0x80, RZ ;  /* 0xffffff80273e7810 */ /* 0x001fe20007ffe0ff */
[----:B------:R-:W-:Y:S01]  /*2280*/  HFMA2.MMA R39, R57, 1, 1, R64 ;  /* 0x3c003c0039277835 */ /* 0x000fe20000000040 */
[----:B------:R-:W-:Y:S01]  /*2290*/  IADD3 R17, R17, -0x80, RZ ;  /* 0xffffff8011117810 */ /* 0x000fe20007ffe0ff */
[----:B------:R-:W-:Y:S01]  /*22a0*/  HFMA2.MMA R7, R55, 1, 1, R16 ;  /* 0x3c003c0037077835 */ /* 0x000fe20000000010 */
[--C-:B-1----:R-:W-:Y:S01]  /*22b0*/  HADD2.F32 R56, -RZ, R48.reuse.H0_H0 ;  /* 0x20000030ff387230 */ /* 0x102fe20000004100 */
[----:B------:R-:W0:Y:S01]  /*22c0*/  I2F.F16 R63, R63 ;  /* 0x0000003f003f7306 */ /* 0x000e220000200c00 */
[----:B------:R-:W-:Y:S01]  /*22d0*/  HADD2.F32 R57, -RZ, R48.H1_H1 ;  /* 0x30000030ff397230 */ /* 0x000fe20000004100 */
[----:B------:R-:W-:-:S06]  /*22e0*/  IADD3 R48, R19, -0x80, RZ ;  /* 0xffffff8013307810 */ /* 0x000fcc0007ffe0ff */
[----:B------:R0:W1:Y:S08]  /*22f0*/  I2F.F16 R55, R52 ;  /* 0x0000003400377306 */ /* 0x0000700000200c00 */
[----:B------:R-:W0:Y:S08]  /*2300*/  I2F.F16 R62, R62 ;  /* 0x0000003e003e7306 */ /* 0x000e300000200c00 */
[----:B------:R-:W0:Y:S01]  /*2310*/  I2F.F16 R13, R13 ;  /* 0x0000000d000d7306 */ /* 0x000e220000200c00 */
[----:B---3--:R-:W-:-:S02]  /*2320*/  HADD2.F32 R18, -RZ, R47.H0_H0 ;  /* 0x2000002fff127230 */ /* 0x008fc40000004100 */
[----:B------:R-:W-:-:S05]  /*2330*/  HADD2.F32 R51, -RZ, R51.H0_H0 ;  /* 0x20000033ff337230 */ /* 0x000fca0000004100 */
[----:B------:R-:W3:Y:S01]  /*2340*/  I2F.F16 R17, R17 ;  /* 0x0000001100117306 */ /* 0x000ee20000200c00 */
[----:B------:R-:W-:-:S07]  /*2350*/  HADD2.F32 R19, -RZ, R12.H0_H0 ;  /* 0x2000000cff137230 */ /* 0x000fce0000004100 */
[----:B------:R-:W0:Y:S01]  /*2360*/  I2F.F16 R48, R48 ;  /* 0x0000003000307306 */ /* 0x000e220000200c00 */
[----:B------:R-:W-:-:S07]  /*2370*/  HADD2.F32 R53, -RZ, R60.H0_H0 ;  /* 0x2000003cff357230 */ /* 0x000fce0000004100 */
[----:B------:R-:W2:Y:S01]  /*2380*/  I2F.F16 R44, R44 ;  /* 0x0000002c002c7306 */ /* 0x000ea20000200c00 */
[----:B------:R-:W-:Y:S01]  /*2390*/  HADD2.F32 R54, -RZ, R54.H0_H0 ;  /* 0x20000036ff367230 */ /* 0x000fe20000004100 */
[----:B------:R-:W-:Y:S01]  /*23a0*/  FFMA.FTZ R12, R18, R56, RZ ;  /* 0x00000038120c7223 */ /* 0x000fe200000100ff */
[--C-:B------:R-:W-:Y:S01]  /*23b0*/  HADD2.F32 R58, -RZ, R49.reuse.H0_H0 ;  /* 0x20000031ff3a7230 */ /* 0x100fe20000004100 */
[C---:B------:R-:W-:Y:S01]  /*23c0*/  FFMA.FTZ R59, R56.reuse, R51, RZ ;  /* 0x00000033383b7223 */ /* 0x040fe200000100ff */
[----:B------:R-:W-:Y:S02]  /*23d0*/  HADD2.F32 R65, -RZ, R49.H1_H1 ;  /* 0x30000031ff417230 */ /* 0x000fe40000004100 */
[----:B------:R-:W-:Y:S01]  /*23e0*/  HADD2.F32 R50, -RZ, R50.H0_H0 ;  /* 0x20000032ff327230 */ /* 0x000fe20000004100 */
[----:B------:R-:W2:Y:S01]  /*23f0*/  I2F.F16 R42, R42 ;  /* 0x0000002a002a7306 */ /* 0x000ea20000200c00 */
[----:B0-----:R-:W-:Y:S02]  /*2400*/  HADD2.F32 R52, -RZ, R63.H0_H0 ;  /* 0x2000003fff347230 */ /* 0x001fe40000004100 */
[----:B-1----:R-:W-:Y:S01]  /*2410*/  HADD2.F32 R49, -RZ, R55.H0_H0 ;  /* 0x20000037ff317230 */ /* 0x002fe20000004100 */
[----:B------:R-:W-:Y:S01]  /*2420*/  FFMA.FTZ R55, R56, R19, RZ ;  /* 0x0000001338377223 */ /* 0x000fe200000100ff */
[----:B------:R-:W-:Y:S01]  /*2430*/  HADD2.F32 R62, -RZ, R62.H0_H0 ;  /* 0x2000003eff3e7230 */ /* 0x000fe20000004100 */
[----:B------:R-:W-:Y:S01]  /*2440*/  FFMA.FTZ R47, R53, R57, R12 ;  /* 0x00000039352f7223 */ /* 0x000fe2000001000c */
[----:B------:R-:W-:Y:S01]  /*2450*/  HADD2.F32 R61, -RZ, R13.H0_H0 ;  /* 0x2000000dff3d7230 */ /* 0x000fe20000004100 */
[C---:B------:R-:W-:Y:S01]  /*2460*/  FFMA.FTZ R64, R57.reuse, R54, R59 ;  /* 0x0000003639407223 */ /* 0x040fe2000001003b */
[----:B------:R-:W-:Y:S01]  /*2470*/  LOP3.LUT R12, R20, 0xff, RZ, 0xc0, !PT ;  /* 0x000000ff140c7812 */ /* 0x000fe200078ec0ff */
[----:B------:R-:W-:Y:S01]  /*2480*/  FFMA.FTZ R56, R56, R50, RZ ;  /* 0x0000003238387223 */ /* 0x000fe200000100ff */
[----:B---3--:R-:W-:Y:S01]  /*2490*/  HADD2.F32 R60, -RZ, R17.H0_H0 ;  /* 0x20000011ff3c7230 */ /* 0x008fe20000004100 */
[----:B------:R-:W-:Y:S01]  /*24a0*/  FFMA.FTZ R63, R57, R52, R55 ;  /* 0x00000034393f7223 */ /* 0x000fe20000010037 */
[----:B------:R-:W-:Y:S01]  /*24b0*/  HADD2.F32 R59, -RZ, R48.H0_H0 ;  /* 0x20000030ff3b7230 */ /* 0x000fe20000004100 */
[----:B------:R-:W-:Y:S01]  /*24c0*/  FFMA.FTZ R55, R62, R58, R47 ;  /* 0x0000003a3e377223 */ /* 0x000fe2000001002f */
[----:B------:R-:W-:Y:S01]  /*24d0*/  LOP3.LUT R47, R21, 0xff, RZ, 0xc0, !PT ;  /* 0x000000ff152f7812 */ /* 0x000fe200078ec0ff */
[----:B------:R-:W-:Y:S01]  /*24e0*/  FFMA.FTZ R68, R58, R61, R64 ;  /* 0x0000003d3a447223 */ /* 0x000fe20000010040 */
[----:B------:R-:W-:Y:S01]  /*24f0*/  LOP3.LUT R48, R22, 0xff, RZ, 0xc0, !PT ;  /* 0x000000ff16307812 */ /* 0x000fe200078ec0ff */
[----:B--2---:R-:W-:Y:S01]  /*2500*/  HADD2.F32 R64, -RZ, R44.H0_H0 ;  /* 0x2000002cff407230 */ /* 0x004fe20000004100 */
[----:B------:R-:W-:Y:S01]  /*2510*/  IADD3 R17, R12, -0x80, RZ ;  /* 0xffffff800c117810 */ /* 0x000fe20007ffe0ff */
[----:B------:R-:W-:Y:S01]  /*2520*/  HADD2.F32 R45, -RZ, R45.H0_H0 ;  /* 0x2000002dff2d7230 */ /* 0x000fe20000004100 */
[----:B------:R-:W-:Y:S01]  /*2530*/  FFMA.FTZ R57, R57, R49, R56 ;  /* 0x0000003139397223 */ /* 0x000fe20000010038 */
[--C-:B------:R-:W-:Y:S01]  /*2540*/  HADD2.F32 R44, -RZ, R10.reuse.H0_H0 ;  /* 0x2000000aff2c7230 */ /* 0x100fe20000004100 */
[----:B------:R-:W0:Y:S01]  /*2550*/  LDS.64 R12, [UR4+0x110] ;  /* 0x00011004ff0c7984 */ /* 0x000e220008000a00 */
[----:B------:R-:W-:Y:S01]  /*2560*/  FFMA.FTZ R56, R58, R60, R63 ;  /* 0x0000003c3a387223 */ /* 0x000fe2000001003f */
[----:B------:R-:W-:Y:S01]  /*2570*/  IADD3 R47, R47, -0x80, RZ ;  /* 0xffffff802f2f7810 */ /* 0x000fe20007ffe0ff */
[----:B------:R-:W-:Y:S01]  /*2580*/  HADD2.F32 R67, -RZ, R10.H1_H1 ;  /* 0x3000000aff437230 */ /* 0x000fe20000004100 */
[----:B------:R-:W-:Y:S01]  /*2590*/  IADD3 R63, R48, -0x80, RZ ;  /* 0xffffff80303f7810 */ /* 0x000fe20007ffe0ff */
[----:B------:R-:W-:Y:S01]  /*25a0*/  FFMA.FTZ R48, R65, R45, R68 ;  /* 0x0000002d41307223 */ /* 0x000fe20000010044 */
[----:B------:R-:W-:Y:S01]  /*25b0*/  SHF.R.U32.HI R10, RZ, 0x8, R20 ;  /* 0x00000008ff0a7819 */ /* 0x000fe20000011614 */
[----:B------:R-:W-:-:S02]  /*25c0*/  FFMA.FTZ R68, R18, R44, RZ ;  /* 0x0000002c12447223 */ /* 0x000fc400000100ff */
[-C--:B------:R-:W-:Y:S02]  /*25d0*/  FFMA.FTZ R69, R19, R44.reuse, RZ ;  /* 0x0000002c13457223 */ /* 0x080fe400000100ff */
[----:B------:R-:W-:Y:S02]  /*25e0*/  FFMA.FTZ R57, R58, R59, R57 ;  /* 0x0000003b3a397223 */ /* 0x000fe40000010039 */
[-C--:B------:R-:W-:Y:S01]  /*25f0*/  FFMA.FTZ R71, R51, R44.reuse, RZ ;  /* 0x0000002c33477223 */ /* 0x080fe200000100ff */
[----:B------:R1:W2:Y:S01]  /*2600*/  I2F.F16 R58, R47 ;  /* 0x0000002f003a7306 */ /* 0x0002a20000200c00 */
[----:B------:R-:W-:Y:S01]  /*2610*/  FFMA.FTZ R44, R50, R44, RZ ;  /* 0x0000002c322c7223 */ /* 0x000fe200000100ff */
[----:B------:R-:W-:Y:S01]  /*2620*/  HADD2.F32 R66, -RZ, R42.H0_H0 ;  /* 0x2000002aff427230 */ /* 0x000fe20000004100 */
[----:B------:R-:W-:Y:S01]  /*2630*/  SHF.R.U32.HI R20, RZ, 0x10, R20 ;  /* 0x00000010ff147819 */ /* 0x000fe20000011614 */
[--C-:B------:R-:W-:Y:S01]  /*2640*/  HADD2.F32 R70, -RZ, R11.reuse.H0_H0 ;  /* 0x2000000bff467230 */ /* 0x100fe20000004100 */
[----:B------:R-:W-:Y:S01]  /*2650*/  LOP3.LUT R10, R10, 0xff, RZ, 0xc0, !PT ;  /* 0x000000ff0a0a7812 */ /* 0x000fe200078ec0ff */
[-C--:B------:R-:W-:Y:S01]  /*2660*/  FFMA.FTZ R69, R52, R67.reuse, R69 ;  /* 0x0000004334457223 */ /* 0x080fe20000010045 */
[----:B------:R-:W-:Y:S01]  /*2670*/  LOP3.LUT R42, R23, 0xff, RZ, 0xc0, !PT ;  /* 0x000000ff172a7812 */ /* 0x000fe200078ec0ff */
[----:B-1----:R-:W-:Y:S01]  /*2680*/  HADD2.F32 R47, -RZ, R11.H1_H1 ;  /* 0x3000000bff2f7230 */ /* 0x002fe20000004100 */
[-C--:B------:R-:W-:Y:S01]  /*2690*/  FFMA.FTZ R11, R53, R67.reuse, R68 ;  /* 0x00000043350b7223 */ /* 0x080fe20000010044 */
[----:B------:R-:W-:Y:S01]  /*26a0*/  HADD2.F32 R46, -RZ, R46.H0_H0 ;  /* 0x2000002eff2e7230 */ /* 0x000fe20000004100 */
[-C--:B------:R-:W-:Y:S01]  /*26b0*/  FFMA.FTZ R71, R54, R67.reuse, R71 ;  /* 0x0000004336477223 */ /* 0x080fe20000010047 */
[----:B------:R-:W-:Y:S01]  /*26c0*/  LOP3.LUT R20, R20, 0xff, RZ, 0xc0, !PT ;  /* 0x000000ff14147812 */ /* 0x000fe200078ec0ff */
[----:B------:R-:W-:Y:S01]  /*26d0*/  FFMA.FTZ R68, R49, R67, R44 ;  /* 0x0000004331447223 */ /* 0x000fe2000001002c */
[----:B------:R-:W-:Y:S01]  /*26e0*/  IADD3 R67, R10, -0x80, RZ ;  /* 0xffffff800a437810 */ /* 0x000fe20007ffe0ff */
[-C--:B------:R-:W-:Y:S01]  /*26f0*/  FFMA.FTZ R11, R62, R70.reuse, R11 ;  /* 0x000000463e0b7223 */ /* 0x080fe2000001000b */
[----:B------:R-:W-:Y:S01]  /*2700*/  IADD3 R42, R42, -0x80, RZ ;  /* 0xffffff802a2a7810 */ /* 0x000fe20007ffe0ff */
[-C--:B------:R-:W-:Y:S01]  /*2710*/  FFMA.FTZ R69, R60, R70.reuse, R69 ;  /* 0x000000463c457223 */ /* 0x080fe20000010045 */
[----:B------:R-:W-:Y:S01]  /*2720*/  SHF.R.U32.HI R10, RZ, 0x8, R21 ;  /* 0x00000008ff0a7819 */ /* 0x000fe20000011615 */
[----:B------:R-:W-:-:S02]  /*2730*/  FFMA.FTZ R44, R61, R70, R71 ;  /* 0x000000463d2c7223 */ /* 0x000fc40000010047 */
[----:B------:R-:W-:Y:S01]  /*2740*/  FFMA.FTZ R70, R59, R70, R68 ;  /* 0x000000463b467223 */ /* 0x000fe20000010044 */
[----:B------:R-:W-:Y:S01]  /*2750*/  IADD3 R68, R20, -0x80, RZ ;  /* 0xffffff8014447810 */ /* 0x000fe20007ffe0ff */
[----:B------:R-:W-:Y:S02]  /*2760*/  FFMA.FTZ R55, R66, R65, R55 ;  /* 0x0000004142377223 */ /* 0x000fe40000010037 */
[C---:B------:R-:W-:Y:S02]  /*2770*/  FFMA.FTZ R56, R65.reuse, R64, R56 ;  /* 0x0000004041387223 */ /* 0x040fe40000010038 */
[----:B------:R-:W-:Y:S02]  /*2780*/  FFMA.FTZ R57, R65, R46, R57 ;  /* 0x0000002e41397223 */ /* 0x000fe40000010039 */
[----:B------:R1:W-:Y:S01]  /*2790*/  I2F.F16 R65, R42 ;  /* 0x0000002a00417306 */ /* 0x0003e20000200c00 */
[-C--:B------:R-:W-:Y:S01]  /*27a0*/  FFMA.FTZ R20, R64, R47.reuse, R69 ;  /* 0x0000002f40147223 */ /* 0x080fe20000010045 */
[----:B------:R-:W-:Y:S01]  /*27b0*/  LOP3.LUT R69, R10, 0xff, RZ, 0xc0, !PT ;  /* 0x000000ff0a457812 */ /* 0x000fe200078ec0ff */
[----:B-1----:R-:W-:-:S02]  /*27c0*/  FFMA.FTZ R42, R66, R47, R11 ;  /* 0x0000002f422a7223 */ /* 0x002fc4000001000b */
[----:B------:R-:W1:Y:S01]  /*27d0*/  LDS.64 R10, [UR4+0x18] ;  /* 0x00001804ff0a7984 */ /* 0x000e620008000a00 */
[----:B------:R-:W-:Y:S01]  /*27e0*/  SHF.R.U32.HI R21, RZ, 0x10, R21 ;  /* 0x00000010ff157819 */ /* 0x000fe20000011615 */
[-C--:B------:R-:W-:Y:S01]  /*27f0*/  FFMA.FTZ R44, R45, R47.reuse, R44 ;  /* 0x0000002f2d2c7223 */ /* 0x080fe2000001002c */
[--C-:B0-----:R-:W-:Y:S01]  /*2800*/  HADD2.F32 R72, -RZ, R12.reuse.H0_H0 ;  /* 0x2000000cff487230 */ /* 0x101fe20000004100 */
[----:B------:R-:W-:Y:S01]  /*2810*/  FFMA.FTZ R47, R46, R47, R70 ;  /* 0x0000002f2e2f7223 */ /* 0x000fe20000010046 */
[----:B------:R-:W-:Y:S02]  /*2820*/  SHF.R.U32.HI R71, RZ, 0x8, R22 ;  /* 0x00000008ff477819 */ /* 0x000fe40000011616 */
[----:B------:R-:W-:Y:S01]  /*2830*/  LOP3.LUT R70, R21, 0xff, RZ, 0xc0, !PT ;  /* 0x000000ff15467812 */ /* 0x000fe200078ec0ff */
[--C-:B------:R-:W-:Y:S01]  /*2840*/  HADD2.F32 R74, -RZ, R13.reuse.H0_H0 ;  /* 0x2000000dff4a7230 */ /* 0x100fe20000004100 */
[----:B------:R-:W-:Y:S01]  /*2850*/  IADD3 R69, R69, -0x80, RZ ;  /* 0xffffff8045457810 */ /* 0x000fe20007ffe0ff */
[----:B------:R-:W-:Y:S01]  /*2860*/  HADD2.F32 R21, -RZ, R13.H1_H1 ;  /* 0x3000000dff157230 */ /* 0x000fe20000004100 */
[----:B------:R-:W0:Y:S01]  /*2870*/  I2F.F16 R17, R17 ;  /* 0x0000001100117306 */ /* 0x000e220000200c00 */
[----:B------:R-:W-:Y:S01]  /*2880*/  HADD2.F32 R73, -RZ, R12.H1_H1 ;  /* 0x3000000cff497230 */ /* 0x000fe20000004100 */
[----:B------:R-:W-:Y:S01]  /*2890*/  LOP3.LUT R71, R71, 0xff, RZ, 0xc0, !PT ;  /* 0x000000ff47477812 */ /* 0x000fe200078ec0ff */
[----:B------:R-:W-:Y:S01]  /*28a0*/  FFMA.FTZ R18, R18, R72, RZ ;  /* 0x0000004812127223 */ /* 0x000fe200000100ff */
[----:B------:R-:W-:-:S02]  /*28b0*/  IADD3 R70, R70, -0x80, RZ ;  /* 0xffffff8046467810 */ /* 0x000fc40007ffe0ff */
[----:B------:R-:W-:Y:S02]  /*28c0*/  SHF.R.U32.HI R13, RZ, 0x8, R23 ;  /* 0x00000008ff0d7819 */ /* 0x000fe40000011617 */
[----:B------:R-:W3:Y:S01]  /*28d0*/  I2F.F16 R63, R63 ;  /* 0x0000003f003f7306 */ /* 0x000ee20000200c00 */
[-C--:B------:R-:W-:Y:S01]  /*28e0*/  FFMA.FTZ R19, R19, R72.reuse, RZ ;  /* 0x0000004813137223 */ /* 0x080fe200000100ff */
[----:B------:R-:W-:Y:S01]  /*28f0*/  IADD3 R71, R71, -0x80, RZ ;  /* 0xffffff8047477810 */ /* 0x000fe20007ffe0ff */
[----:B------:R-:W-:Y:S01]  /*2900*/  FFMA.FTZ R51, R51, R72, RZ ;  /* 0x0000004833337223 */ /* 0x000fe200000100ff */
[----:B------:R-:W-:Y:S01]  /*2910*/  LOP3.LUT R13, R13, 0xff, RZ, 0xc0, !PT ;  /* 0x000000ff0d0d7812 */ /* 0x000fe200078ec0ff */
[----:B------:R-:W-:-:S03]  /*2920*/  FFMA.FTZ R53, R53, R73, R18 ;  /* 0x0000004935357223 */ /* 0x000fc60000010012 */
[----:B------:R-:W0:Y:S01]  /*2930*/  I2F.F16 R12, R69 ;  /* 0x00000045000c7306 */ /* 0x000e220000200c00 */
[----:B------:R-:W-:Y:S01]  /*2940*/  FFMA.FTZ R72, R50, R72, RZ ;  /* 0x0000004832487223 */ /* 0x000fe200000100ff */
[----:B------:R-:W-:Y:S01]  /*2950*/  LEA.HI R16, R22, 0xffffff80, RZ, 0x8 ;  /* 0xffffff8016107811 */ /* 0x000fe200078f40ff */
[----:B------:R-:W-:Y:S01]  /*2960*/  FFMA.FTZ R19, R52, R73, R19 ;  /* 0x0000004934137223 */ /* 0x000fe20000010013 */
[----:B------:R-:W-:-:S04]  /*2970*/  SHF.R.U32.HI R22, RZ, 0x10, R22 ;  /* 0x00000010ff167819 */ /* 0x000fc80000011616 */
[----:B------:R-:W0:Y:S01]  /*2980*/  I2F.F16 R67, R67 ;  /* 0x0000004300437306 */ /* 0x000e220000200c00 */
[----:B------:R-:W-:Y:S01]  /*2990*/  IADD3 R18, R13, -0x80, RZ ;  /* 0xffffff800d127810 */ /* 0x000fe20007ffe0ff */
[----:B------:R-:W-:Y:S02]  /*29a0*/  FFMA.FTZ R50, R54, R73, R51 ;  /* 0x0000004936327223 */ /* 0x000fe40000010033 */
[----:B------:R-:W-:-:S04]  /*29b0*/  FFMA.FTZ R53, R62, R74, R53 ;  /* 0x0000004a3e357223 */ /* 0x000fc80000010035 */
[----:B------:R-:W0:Y:S01]  /*29c0*/  I2F.F16 R70, R70 ;  /* 0x0000004600467306 */ /* 0x000e220000200c00 */
[----:B------:R-:W-:Y:S01]  /*29d0*/  FFMA.FTZ R51, R49, R73, R72 ;  /* 0x0000004931337223 */ /* 0x000fe20000010048 */
[----:B------:R-:W-:Y:S01]  /*29e0*/  LOP3.LUT R13, R22, 0xff, RZ, 0xc0, !PT ;  /* 0x000000ff160d7812 */ /* 0x000fe200078ec0ff */
[----:B------:R-:W-:Y:S01]  /*29f0*/  FFMA.FTZ R49, R60, R74, R19 ;  /* 0x0000004a3c317223 */ /* 0x000fe20000010013 */
[----:B------:R-:W-:-:S04]  /*2a00*/  SHF.R.U32.HI R19, RZ, 0x10, R23 ;  /* 0x00000010ff137819 */ /* 0x000fc80000011617 */
[----:B------:R-:W4:Y:S01]  /*2a10*/  I2F.F16 R68, R68 ;  /* 0x0000004400447306 */ /* 0x000f220000200c00 */
[----:B------:R-:W-:Y:S01]  /*2a20*/  FFMA.FTZ R22, R66, R21, R53 ;  /* 0x0000001542167223 */ /* 0x000fe20000010035 */
[----:B-1----:R-:W-:Y:S01]  /*2a30*/  HADD2.F32 R54, -RZ, R10.H0_H0 ;  /* 0x2000000aff367230 */ /* 0x002fe20000004100 */
[----:B------:R-:W-:Y:S01]  /*2a40*/  FFMA.FTZ R51, R59, R74, R51 ;  /* 0x0000004a3b337223 */ /* 0x000fe20000010033 */
[----:B--2---:R-:W-:-:S04]  /*2a50*/  HADD2.F32 R53, -RZ, R58.H0_H0 ;  /* 0x2000003aff357230 */ /* 0x004fc80000004100 */
[----:B------:R-:W1:Y:S01]  /*2a60*/  I2F.F16 R71, R71 ;  /* 0x0000004700477306 */ /* 0x000e620000200c00 */
[----:B------:R-:W-:Y:S01]  /*2a70*/  LEA.HI R62, R23, 0xffffff80, RZ, 0x8 ;  /* 0xffffff80173e7811 */ /* 0x000fe200078f40ff */
[----:B0-----:R-:W-:Y:S01]  /*2a80*/  HADD2.F32 R23, -RZ, R17.H0_H0 ;  /* 0x20000011ff177230 */ /* 0x001fe20000004100 */
[----:B------:R-:W-:Y:S01]  /*2a90*/  LOP3.LUT R19, R19, 0xff, RZ, 0xc0, !PT ;  /* 0x000000ff13137812 */ /* 0x000fe200078ec0ff */
[----:B---3--:R-:W-:Y:S02]  /*2aa0*/  HADD2.F32 R59, -RZ, R63.H0_H0 ;  /* 0x2000003fff3b7230 */ /* 0x008fe40000004100 */
[----:B------:R-:W-:Y:S02]  /*2ab0*/  HADD2.F32 R52, -RZ, R65.H0_H0 ;  /* 0x20000041ff347230 */ /* 0x000fe40000004100 */
[----:B------:R-:W0:Y:S01]  /*2ac0*/  I2F.F16 R18, R18 ;  /* 0x0000001200127306 */ /* 0x000e220000200c00 */
[----:B------:R-:W-:Y:S01]  /*2ad0*/  HADD2.F32 R66, -RZ, R10.H1_H1 ;  /* 0x3000000aff427230 */ /* 0x000fe20000004100 */
[----:B------:R-:W-:Y:S01]  /*2ae0*/  FFMA.FTZ R63, R54, R53, R56 ;  /* 0x00000035363f7223 */ /* 0x000fe20000010038 */
[----:B------:R-:W-:Y:S01]  /*2af0*/  HADD2.F32 R60, -RZ, R12.H0_H0 ;  /* 0x2000000cff3c7230 */ /* 0x000fe20000004100 */
[----:B------:R-:W-:-:S04]  /*2b00*/  IADD3 R13, R13, -0x80, RZ ;  /* 0xffffff800d0d7810 */ /* 0x000fc80007ffe0ff */
[----:B------:R-:W2:Y:S01]  /*2b10*/  I2F.F16 R16, R16 ;  /* 0x0000001000107306 */ /* 0x000ea20000200c00 */
[----:B------:R-:W-:Y:S01]  /*2b20*/  IADD3 R19, R19, -0x80, RZ ;  /* 0xffffff8013137810 */ /* 0x000fe20007ffe0ff */
[----:B------:R-:W-:Y:S01]  /*2b30*/  HADD2.F32 R58, -RZ, R67.H0_H0 ;  /* 0x20000043ff3a7230 */ /* 0x000fe20000004100 */
[----:B------:R-:W-:Y:S01]  /*2b40*/  FFMA.FTZ R17, R23, R54, R55 ;  /* 0x0000003617117223 */ /* 0x000fe20000010037 */
[--C-:B------:R-:W-:Y:S01]  /*2b50*/  HADD2.F32 R69, -RZ, R11.reuse.H0_H0 ;  /* 0x2000000bff457230 */ /* 0x100fe20000004100 */
[C---:B------:R-:W-:Y:S02]  /*2b60*/  FFMA.FTZ R65, R54.reuse, R59, R48 ;  /* 0x0000003b36417223 */ /* 0x040fe40000010030 */
[----:B------:R-:W-:Y:S01]  /*2b70*/  FFMA.FTZ R73, R54, R52, R57 ;  /* 0x0000003436497223 */ /* 0x000fe20000010039 */
[----:B------:R-:W-:Y:S01]  /*2b80*/  HADD2.F32 R54, -RZ, R70.H0_H0 ;  /* 0x20000046ff367230 */ /* 0x000fe20000004100 */
[----:B------:R-:W-:Y:S01]  /*2b90*/  FFMA.FTZ R63, R66, R60, R63 ;  /* 0x0000003c423f7223 */ /* 0x000fe2000001003f */
[----:B------:R-:W-:Y:S01]  /*2ba0*/  HADD2.F32 R72, -RZ, R11.H1_H1 ;  /* 0x3000000bff487230 */ /* 0x000fe20000004100 */
[----:B------:R-:W-:Y:S01]  /*2bb0*/  FFMA.FTZ R50, R61, R74, R50 ;  /* 0x0000004a3d327223 */ /* 0x000fe20000010032 */
[----:B----4-:R-:W-:Y:S01]  /*2bc0*/  HADD2.F32 R48, -RZ, R68.H0_H0 ;  /* 0x20000044ff307230 */ /* 0x010fe20000004100 */
[----:B------:R-:W3:Y:S01]  /*2bd0*/  LDS.64 R10, [UR4+0x98] ;  /* 0x00009804ff0a7984 */ /* 0x000ee20008000a00 */
[----:B------:R-:W-:Y:S01]  /*2be0*/  FFMA.FTZ R17, R58, R66, R17 ;  /* 0x000000423a117223 */ /* 0x000fe20000010011 */
[----:B------:R-:W4:Y:S01]  /*2bf0*/  I2F.F16 R13, R13 ;  /* 0x0000000d000d7306 */ /* 0x000f220000200c00 */
[----:B------:R-:W-:Y:S01]  /*2c00*/  FFMA.FTZ R49, R64, R21, R49 ;  /* 0x0000001540317223 */ /* 0x000fe20000010031 */
[----:B-1----:R-:W-:Y:S01]  /*2c10*/  HADD2.F32 R61, -RZ, R71.H0_H0 ;  /* 0x20000047ff3d7230 */ /* 0x002fe20000004100 */
[----:B------:R-:W-:Y:S01]  /*2c20*/  FFMA.FTZ R12, R69, R54, R63 ;  /* 0x00000036450c7223 */ /* 0x000fe2000001003f */
[----:B------:R-:W-:Y:S01]  /*2c30*/  HADD2.F32 R63, -RZ, R43.H0_H0 ;  /* 0x2000002bff3f7230 */ /* 0x000fe20000004100 */
[----:B------:R-:W-:-:S03]  /*2c40*/  FFMA.FTZ R17, R48, R69, R17 ;  /* 0x0000004530117223 */ /* 0x000fc60000010011 */
[----:B------:R-:W1:Y:S01]  /*2c50*/  I2F.F16 R19, R19 ;  /* 0x0000001300137306 */ /* 0x000e620000200c00 */
[----:B0-----:R-:W-:Y:S01]  /*2c60*/  HADD2.F32 R55, -RZ, R18.H0_H0 ;  /* 0x20000012ff377230 */ /* 0x001fe20000004100 */
[----:B------:R-:W-:Y:S01]  /*2c70*/  FFMA.FTZ R18, R66, R61, R65 ;  /* 0x0000003d42127223 */ /* 0x000fe20000010041 */
[----:B--2---:R-:W-:-:S05]  /*2c80*/  HADD2.F32 R65, -RZ, R16.H0_H0 ;  /* 0x20000010ff417230 */ /* 0x004fca0000004100 */
[----:B------:R0:W2:Y:S01]  /*2c90*/  I2F.F16 R64, R62 ;  /* 0x0000003e00407306 */ /* 0x0000a20000200c00 */
[----:B------:R-:W-:Y:S01]  /*2ca0*/  FFMA.FTZ R16, R72, R63, R12 ;  /* 0x0000003f48107223 */ /* 0x000fe2000001000c */
[----:B0-----:R-:W-:-:S03]  /*2cb0*/  HADD2.F32 R62, -RZ, R41.H0_H0 ;  /* 0x20000029ff3e7230 */ /* 0x001fc60000004100 */
[----:B------:R-:W-:Y:S02]  /*2cc0*/  FMUL.FTZ R16, R33, R16 ;  /* 0x0000001021107220 */ /* 0x000fe40000410000 */
[----:B------:R-:W-:-:S04]  /*2cd0*/  FFMA.FTZ R17, R62, R72, R17 ;  /* 0x000000483e117223 */ /* 0x000fc80000010011 */
[----:B------:R-:W-:Y:S01]  /*2ce0*/  FMUL.FTZ R17, R32, R17 ;  /* 0x0000001120117220 */ /* 0x000fe20000410000 */
[----:B----4-:R-:W-:Y:S01]  /*2cf0*/  HADD2.F32 R57, -RZ, R13.H0_H0 ;  /* 0x2000000dff397230 */ /* 0x010fe20000004100 */
[----:B------:R-:W-:Y:S01]  /*2d00*/  FFMA.FTZ R73, R66, R55, R73 ;  /* 0x0000003742497223 */ /* 0x000fe20000010049 */
[----:B-1----:R-:W-:Y:S01]  /*2d10*/  HADD2.F32 R56, -RZ, R19.H0_H0 ;  /* 0x20000013ff387230 */ /* 0x002fe20000004100 */
[----:B------:R-:W-:Y:S02]  /*2d20*/  F2FP.PACK_AB R66, RZ, R16 ;  /* 0x00000010ff42723e */ /* 0x000fe400000000ff */
[----:B------:R-:W-:Y:S02]  /*2d30*/  F2FP.PACK_AB R43, RZ, R17 ;  /* 0x00000011ff2b723e */ /* 0x000fe400000000ff */
[----:B------:R-:W0:Y:S01]  /*2d40*/  LDS.64 R16, [UR4+0x118] ;  /* 0x00011804ff107984 */ /* 0x000e220008000a00 */
[----:B--2---:R-:W-:Y:S01]  /*2d50*/  HADD2.F32 R64, -RZ, R64.H0_H0 ;  /* 0x20000040ff407230 */ /* 0x004fe20000004100 */
[----:B------:R-:W-:-:S02]  /*2d60*/  FFMA.FTZ R13, R69, R57, R18 ;  /* 0x00000039450d7223 */ /* 0x000fc40000010012 */
[----:B------:R-:W-:Y:S02]  /*2d70*/  FFMA.FTZ R73, R69, R56, R73 ;  /* 0x0000003845497223 */ /* 0x000fe40000010049 */
[C---:B------:R-:W-:Y:S02]  /*2d80*/  FFMA.FTZ R41, R72.reuse, R65, R13 ;  /* 0x0000004148297223 */ /* 0x040fe4000001000d */
[----:B------:R-:W-:Y:S02]  /*2d90*/  FFMA.FTZ R73, R72, R64, R73 ;  /* 0x0000004048497223 */ /* 0x000fe40000010049 */
[----:B------:R-:W-:-:S04]  /*2da0*/  IMAD.WIDE R18, R35, c[0x0][0x18c], R14 ;  /* 0x0000630023127a25 */ /* 0x000fc800078e020e */
[----:B------:R-:W-:Y:S01]  /*2db0*/  FMUL.FTZ R41, R34, R41 ;  /* 0x0000002922297220 */ /* 0x000fe20000410000 */
[----:B------:R1:W2:Y:S01]  /*2dc0*/  LDG.E.128.CONSTANT R12, [R18.64] ;  /* 0x00000006120c7981 */ /* 0x0002a2000c1e9d00 */
[----:B------:R-:W-:-:S03]  /*2dd0*/  FMUL.FTZ R73, R36, R73 ;  /* 0x0000004924497220 */ /* 0x000fc60000410000 */
[----:B------:R-:W-:Y:S02]  /*2de0*/  F2FP.PACK_AB R67, RZ, R41 ;  /* 0x00000029ff43723e */ /* 0x000fe400000000ff */
[----:B------:R-:W-:Y:S01]  /*2df0*/  F2FP.PACK_AB R73, RZ, R73 ;  /* 0x00000049ff49723e */ /* 0x000fe200000000ff */
[-C--:B------:R-:W-:Y:S01]  /*2e00*/  FFMA.FTZ R68, R45, R21.reuse, R50 ;  /* 0x000000152d447223 */ /* 0x080fe20000010032 */
[--C-:B---3--:R-:W-:Y:S02]  /*2e10*/  HADD2.F32 R45, -RZ, R10.reuse.H0_H0 ;  /* 0x2000000aff2d7230 */ /* 0x108fe40000004100 */
[----:B------:R-:W-:Y:S01]  /*2e20*/  PRMT R67, R67, 0x5410, R73 ;  /* 0x0000541043437816 */ /* 0x000fe20000000049 */
[----:B------:R-:W-:Y:S01]  /*2e30*/  FFMA.FTZ R69, R46, R21, R51 ;  /* 0x000000152e457223 */ /* 0x000fe20000010033 */
[----:B------:R-:W-:Y:S01]  /*2e40*/  HADD2.F32 R10, -RZ, R10.H1_H1 ;  /* 0x3000000aff0a7230 */ /* 0x000fe20000004100 */
[-C--:B------:R-:W-:Y:S01]  /*2e50*/  FFMA.FTZ R44, R59, R45.reuse, R44 ;  /* 0x0000002d3b2c7223 */ /* 0x080fe2000001002c */
[--C-:B------:R-:W-:Y:S01]  /*2e60*/  HADD2.F32 R51, -RZ, R11.reuse.H0_H0 ;  /* 0x2000000bff337230 */ /* 0x100fe20000004100 */
[-C--:B------:R-:W-:Y:S01]  /*2e70*/  FFMA.FTZ R47, R52, R45.reuse, R47 ;  /* 0x0000002d342f7223 */ /* 0x080fe2000001002f */
[----:B------:R-:W-:Y:S01]  /*2e80*/  HADD2 R40, R67, R40 ;  /* 0x0000002843287230 */ /* 0x000fe20000000000 */
[-C--:B------:R-:W-:Y:S01]  /*2e90*/  FFMA.FTZ R67, R53, R45.reuse, R20 ;  /* 0x0000002d35437223 */ /* 0x080fe20000010014 */
[----:B------:R-:W-:Y:S01]  /*2ea0*/  HADD2.F32 R46, -RZ, R11.H1_H1 ;  /* 0x3000000bff2e7230 */ /* 0x000fe20000004100 */
[----:B------:R-:W-:-:S02]  /*2eb0*/  FFMA.FTZ R11, R23, R45, R42 ;  /* 0x0000002d170b7223 */ /* 0x000fc4000001002a */
[-C--:B------:R-:W-:Y:S02]  /*2ec0*/  FFMA.FTZ R67, R60, R10.reuse, R67 ;  /* 0x0000000a3c437223 */ /* 0x080fe40000010043 */
[-C--:B------:R-:W-:Y:S02]  /*2ed0*/  FFMA.FTZ R11, R58, R10.reuse, R11 ;  /* 0x0000000a3a0b7223 */ /* 0x080fe4000001000b */
[-C--:B------:R-:W-:Y:S02]  /*2ee0*/  FFMA.FTZ R44, R61, R10.reuse, R44 ;  /* 0x0000000a3d2c7223 */ /* 0x080fe4000001002c */
[----:B------:R-:W-:Y:S01]  /*2ef0*/  FFMA.FTZ R47, R55, R10, R47 ;  /* 0x0000000a372f7223 */ /* 0x000fe2000001002f */
[----:B------:R-:W-:Y:S01]  /*2f00*/  LEA.HI R70, R24, 0xffffff80, RZ, 0x8 ;  /* 0xffffff8018467811 */ /* 0x000fe200078f40ff */
[-C--:B------:R-:W-:Y:S01]  /*2f10*/  FFMA.FTZ R11, R48, R51.reuse, R11 ;  /* 0x00000033300b7223 */ /* 0x080fe2000001000b */
[----:B------:R-:W-:Y:S01]  /*2f20*/  LOP3.LUT R10, R25, 0xff, RZ, 0xc0, !PT ;  /* 0x000000ff190a7812 */ /* 0x000fe200078ec0ff */
[----:B------:R-:W-:-:S02]  /*2f30*/  FFMA.FTZ R67, R54, R51, R67 ;  /* 0x0000003336437223 */ /* 0x000fc40000010043 */
[-C--:B------:R-:W-:Y:S02]  /*2f40*/  FFMA.FTZ R44, R57, R51.reuse, R44 ;  /* 0x00000033392c7223 */ /* 0x080fe4000001002c */
[----:B------:R-:W-:Y:S01]  /*2f50*/  FFMA.FTZ R47, R56, R51, R47 ;  /* 0x00000033382f7223 */ /* 0x000fe2000001002f */
[----:B------:R3:W-:Y:S01]  /*2f60*/  I2F.F16 R41, R70 ;  /* 0x0000004600297306 */ /* 0x0007e20000200c00 */
[----:B------:R-:W-:Y:S01]  /*2f70*/  LEA.HI R50, R27, 0xffffff80, RZ, 0x8 ;  /* 0xffffff801b327811 */ /* 0x000fe200078f40ff */
[-C--:B------:R-:W-:Y:S02]  /*2f80*/  FFMA.FTZ R11, R62, R46.reuse, R11 ;  /* 0x0000002e3e0b7223 */ /* 0x080fe4000001000b */
[-C--:B------:R-:W-:Y:S02]  /*2f90*/  FFMA.FTZ R51, R65, R46.reuse, R44 ;  /* 0x0000002e41337223 */ /* 0x080fe4000001002c */
[-C--:B------:R-:W-:Y:S01]  /*2fa0*/  FFMA.FTZ R47, R64, R46.reuse, R47 ;  /* 0x0000002e402f7223 */ /* 0x080fe2000001002f */
[----:B---3--:R-:W-:Y:S01]  /*2fb0*/  IADD3 R70, R10, -0x80, RZ ;  /* 0xffffff800a467810 */ /* 0x008fe20007ffe0ff */
[----:B------:R-:W-:Y:S01]  /*2fc0*/  FFMA.FTZ R10, R63, R46, R67 ;  /* 0x0000002e3f0a7223 */ /* 0x000fe20000010043 */
[----:B0-----:R-:W-:Y:S01]  /*2fd0*/  HADD2.F32 R46, -RZ, R16.H0_H0 ;  /* 0x20000010ff2e7230 */ /* 0x001fe20000004100 */
[----:B------:R0:W-:Y:S01]  /*2fe0*/  I2F.F16 R20, R50 ;  /* 0x0000003200147306 */ /* 0x0001e20000200c00 */
[----:B-1----:R-:W-:-:S04]  /*2ff0*/  IMAD.WIDE R18, R35, c[0x0][0x18c], R18 ;  /* 0x0000630023127a25 */ /* 0x002fc800078e0212 */
[-C--:B------:R-:W-:Y:S01]  /*3000*/  FFMA.FTZ R23, R23, R46.reuse, R22 ;  /* 0x0000002e17177223 */ /* 0x080fe20000010016 */
[----:B0-----:R-:W-:Y:S01]  /*3010*/  HADD2.F32 R50, -RZ, R16.H1_H1 ;  /* 0x30000010ff327230 */ /* 0x001fe20000004100 */
[----:B------:R-:W-:Y:S01]  /*3020*/  LOP3.LUT R16, R26, 0xff, RZ, 0xc0, !PT ;  /* 0x000000ff1a107812 */ /* 0x000fe200078ec0ff */
[-C--:B------:R-:W-:Y:S01]  /*3030*/  FFMA.FTZ R49, R53, R46.reuse, R49 ;  /* 0x0000002e35317223 */ /* 0x080fe20000010031 */
[----:B------:R-:W-:Y:S01]  /*3040*/  PRMT R72, R43, 0x5410, R66 ;  /* 0x000054102b487816 */ /* 0x000fe20000000042 */
[-C--:B------:R-:W-:Y:S01]  /*3050*/  FFMA.FTZ R68, R59, R46.reuse, R68 ;  /* 0x0000002e3b447223 */ /* 0x080fe20000010044 */
[--C-:B------:R-:W-:Y:S01]  /*3060*/  HADD2.F32 R67, -RZ, R17.reuse.H0_H0 ;  /* 0x20000011ff437230 */ /* 0x100fe20000004100 */
[----:B------:R-:W-:Y:S01]  /*3070*/  FFMA.FTZ R69, R52, R46, R69 ;  /* 0x0000002e34457223 */ /* 0x000fe20000010045 */
[----:B------:R-:W-:Y:S01]  /*3080*/  HADD2.F32 R66, -RZ, R17.H1_H1 ;  /* 0x30000011ff427230 */ /* 0x000fe20000004100 */
[----:B------:R-:W-:Y:S01]  /*3090*/  FFMA.FTZ R23, R58, R50, R23 ;  /* 0x000000323a177223 */ /* 0x000fe20000010017 */
[----:B------:R-:W-:Y:S01]  /*30a0*/  IADD3 R46, R16, -0x80, RZ ;  /* 0xffffff80102e7810 */ /* 0x000fe20007ffe0ff */
[----:B------:R-:W-:-:S02]  /*30b0*/  IMAD.WIDE R58, R35, c[0x0][0x18c], R18 ;  /* 0x00006300233a7a25 */ /* 0x000fc400078e0212 */
[----:B------:R-:W3:Y:S02]  /*30c0*/  LDG.E.128.CONSTANT R16, [R18.64] ;  /* 0x0000000612107981 */ /* 0x000ee4000c1e9d00 */
[-C--:B------:R-:W-:Y:S02]  /*30d0*/  FFMA.FTZ R49, R60, R50.reuse, R49 ;  /* 0x000000323c317223 */ /* 0x080fe40000010031 */
[-C--:B------:R-:W-:Y:S02]  /*30e0*/  FFMA.FTZ R23, R48, R67.reuse, R23 ;  /* 0x0000004330177223 */ /* 0x080fe40000010017 */
[----:B------:R-:W-:Y:S02]  /*30f0*/  FFMA.FTZ R54, R54, R67, R49 ;  /* 0x0000004336367223 */ /* 0x000fe40000010031 */
[----:B------:R-:W-:Y:S02]  /*3100*/  FMUL.FTZ R11, R32, R11 ;  /* 0x0000000b200b7220 */ /* 0x000fe40000410000 */
[----:B------:R-:W-:-:S02]  /*3110*/  FFMA.FTZ R68, R61, R50, R68 ;  /* 0x000000323d447223 */ /* 0x000fc40000010044 */
[----:B------:R-:W-:Y:S01]  /*3120*/  FFMA.FTZ R69, R55, R50, R69 ;  /* 0x0000003237457223 */ /* 0x000fe20000010045 */
[--C-:B------:R-:W-:Y:S01]  /*3130*/  SHF.R.U32.HI R50, RZ, 0x10, R24.reuse ;  /* 0x00000010ff327819 */ /* 0x100fe20000011618 */
[----:B------:R-:W-:Y:S01]  /*3140*/  FFMA.FTZ R49, R62, R66, R23 ;  /* 0x000000423e317223 */ /* 0x000fe20000010017 */
[----:B------:R-:W-:Y:S02]  /*3150*/  SHF.R.U32.HI R23, RZ, 0x8, R24 ;  /* 0x00000008ff177819 */ /* 0x000fe40000011618 */
[----:B------:R-:W-:Y:S01]  /*3160*/  LOP3.LUT R42, R24, 0xff, RZ, 0xc0, !PT ;  /* 0x000000ff182a7812 */ /* 0x000fe200078ec0ff */
[----:B------:R-:W-:Y:S01]  /*3170*/  FMUL.FTZ R10, R33, R10 ;  /* 0x0000000a210a7220 */ /* 0x000fe20000410000 */
[----:B------:R-:W-:Y:S02]  /*3180*/  F2FP.PACK_AB R24, RZ, R11 ;  /* 0x0000000bff18723e */ /* 0x000fe400000000ff */
[----:B-----5:R-:W-:Y:S02]  /*3190*/  LEA.HI R52, R29, 0xffffff80, RZ, 0x8 ;  /* 0xffffff801d347811 */ /* 0x020fe400078f40ff */
[----:B------:R-:W-:-:S02]  /*31a0*/  LOP3.LUT R35, R23, 0xff, RZ, 0xc0, !PT ;  /* 0x000000ff17237812 */ /* 0x000fc400078ec0ff */
[----:B------:R-:W-:Y:S01]  /*31b0*/  LOP3.LUT R11, R50, 0xff, RZ, 0xc0, !PT ;  /* 0x000000ff320b7812 */ /* 0x000fe200078ec0ff */
[----:B------:R0:W-:Y:S01]  /*31c0*/  I2F.F16 R23, R52 ;  /* 0x0000003400177306 */ /* 0x0001e20000200c00 */
[----:B------:R-:W-:Y:S02]  /*31d0*/  IADD3 R48, R35, -0x80, RZ ;  /* 0xffffff8023307810 */ /* 0x000fe40007ffe0ff */
[----:B------:R-:W-:Y:S02]  /*31e0*/  F2FP.PACK_AB R35, RZ, R10 ;  /* 0x0000000aff23723e */ /* 0x000fe400000000ff */
[----:B0-----:R-:W-:Y:S02]  /*31f0*/  IADD3 R52, R11, -0x80, RZ ;  /* 0xffffff800b347810 */ /* 0x001fe40007ffe0ff */
[----:B------:R-:W0:Y:S01]  /*3200*/  LDS.64 R10, [UR4+0x20] ;  /* 0x00002004ff0a7984 */ /* 0x000e220008000a00 */
[----:B------:R-:W-:Y:S02]  /*3210*/  PRMT R24, R24, 0x5410, R35 ;  /* 0x0000541018187816 */ /* 0x000fe40000000023 */
[----:B------:R-:W-:Y:S01]  /*3220*/  SHF.R.U32.HI R35, RZ, 0x8, R27 ;  /* 0x00000008ff237819 */ /* 0x000fe2000001161b */
[----:B------:R-:W-:Y:S01]  /*3230*/  FFMA.FTZ R68, R57, R67, R68 ;  /* 0x0000004339447223 */ /* 0x000fe20000010044 */
[----:B------:R-:W-:-:S02]  /*3240*/  LOP3.LUT R45, R27, 0xff, RZ, 0xc0, !PT ;  /* 0x000000ff1b2d7812 */ /* 0x000fc400078ec0ff */
[----:B------:R-:W-:Y:S01]  /*3250*/  HFMA2.MMA R37, R24, 1, 1, R37 ;  /* 0x3c003c0018257835 */ /* 0x000fe20000000025 */
[----:B------:R-:W-:Y:S01]  /*3260*/  SHF.R.U32.HI R24, RZ, 0x8, R26 ;  /* 0x00000008ff187819 */ /* 0x000fe2000001161a */
[----:B------:R-:W-:Y:S01]  /*3270*/  FFMA.FTZ R69, R56, R67, R69 ;  /* 0x0000004338457223 */ /* 0x000fe20000010045 */
[----:B------:R-:W-:Y:S02]  /*3280*/  SHF.R.U32.HI R53, RZ, 0x8, R25 ;  /* 0x00000008ff357819 */ /* 0x000fe40000011619 */
[----:B------:R-:W-:Y:S02]  /*3290*/  IADD3 R42, R42, -0x80, RZ ;  /* 0xffffff802a2a7810 */ /* 0x000fe40007ffe0ff */
[----:B------:R-:W-:Y:S02]  /*32a0*/  LOP3.LUT R24, R24, 0xff, RZ, 0xc0, !PT ;  /* 0x000000ff18187812 */ /* 0x000fe400078ec0ff */
[----:B------:R-:W-:Y:S01]  /*32b0*/  LOP3.LUT R35, R35, 0xff, RZ, 0xc0, !PT ;  /* 0x000000ff23237812 */ /* 0x000fe200078ec0ff */
[-C--:B------:R-:W-:Y:S01]  /*32c0*/  FFMA.FTZ R54, R63, R66.reuse, R54 ;  /* 0x000000423f367223 */ /* 0x080fe20000010036 */
[----:B------:R-:W-:Y:S01]  /*32d0*/  IADD3 R45, R45, -0x80, RZ ;  /* 0xffffff802d2d7810 */ /* 0x000fe20007ffe0ff */
[-C--:B------:R-:W-:Y:S01]  /*32e0*/  FFMA.FTZ R65, R65, R66.reuse, R68 ;  /* 0x0000004241417223 */ /* 0x080fe20000010044 */
[----:B------:R-:W-:Y:S01]  /*32f0*/  LEA.HI R71, R25, 0xffffff80, RZ, 0x8 ;  /* 0xffffff8019477811 */ /* 0x000fe200078f40ff */
[----:B------:R-:W-:Y:S01]  /*3300*/  FFMA.FTZ R69, R64, R66, R69 ;  /* 0x0000004240457223 */ /* 0x000fe20000010045 */
[----:B------:R-:W-:-:S02]  /*3310*/  LEA.HI R21, R26, 0xffffff80, RZ, 0x8 ;  /* 0xffffff801a157811 */ /* 0x000fc400078f40ff */
[----:B------:R-:W-:Y:S02]  /*3320*/  LOP3.LUT R53, R53, 0xff, RZ, 0xc0, !PT ;  /* 0x000000ff35357812 */ /* 0x000fe400078ec0ff */
[----:B------:R-:W-:Y:S02]  /*3330*/  SHF.R.U32.HI R25, RZ, 0x10, R25 ;  /* 0x00000010ff197819 */ /* 0x000fe40000011619 */
[----:B------:R-:W-:Y:S02]  /*3340*/  SHF.R.U32.HI R26, RZ, 0x10, R26 ;  /* 0x00000010ff1a7819 */ /* 0x000fe4000001161a */
[----:B------:R-:W-:Y:S02]  /*3350*/  IADD3 R24, R24, -0x80, RZ ;  /* 0xffffff8018187810 */ /* 0x000fe40007ffe0ff */
[----:B------:R-:W-:Y:S01]  /*3360*/  IADD3 R35, R35, -0x80, RZ ;  /* 0xffffff8023237810 */ /* 0x000fe20007ffe0ff */
[----:B------:R-:W1:Y:S01]  /*3370*/  I2F.F16 R42, R42 ;  /* 0x0000002a002a7306 */ /* 0x000e620000200c00 */
[----:B------:R-:W-:Y:S01]  /*3380*/  FMUL.FTZ R49, R32, R49 ;  /* 0x0000003120317220 */ /* 0x000fe20000410000 */
[----:B------:R-:W-:Y:S01]  /*3390*/  SHF.R.U32.HI R27, RZ, 0x10, R27 ;  /* 0x00000010ff1b7819 */ /* 0x000fe2000001161b */
[----:B------:R-:W-:Y:S01]  /*33a0*/  FMUL.FTZ R54, R33, R54 ;  /* 0x0000003621367220 */ /* 0x000fe20000410000 */
[----:B------:R-:W-:Y:S01]  /*33b0*/  IADD3 R53, R53, -0x80, RZ ;  /* 0xffffff8035357810 */ /* 0x000fe20007ffe0ff */
[----:B------:R-:W-:Y:S01]  /*33c0*/  FMUL.FTZ R65, R34, R65 ;  /* 0x0000004122417220 */ /* 0x000fe20000410000 */
[----:B------:R-:W-:Y:S01]  /*33d0*/  LOP3.LUT R25, R25, 0xff, RZ, 0xc0, !PT ;  /* 0x000000ff19197812 */ /* 0x000fe200078ec0ff */
[----:B------:R-:W-:Y:S01]  /*33e0*/  FMUL.FTZ R69, R36, R69 ;  /* 0x0000004524457220 */ /* 0x000fe20000410000 */
[----:B------:R-:W4:Y:S01]  /*33f0*/  I2F.F16 R44, R70 ;  /* 0x00000046002c7306 */ /* 0x000f220000200c00 */
[----:B------:R-:W-:-:S02]  /*3400*/  LOP3.LUT R26, R26, 0xff, RZ, 0xc0, !PT ;  /* 0x000000ff1a1a7812 */ /* 0x000fc400078ec0ff */
[----:B------:R-:W-:-:S05]  /*3410*/  LOP3.LUT R27, R27, 0xff, RZ, 0xc0, !PT ;  /* 0x000000ff1b1b7812 */ /* 0x000fca00078ec0ff */
[----:B------:R-:W5:Y:S01]  /*3420*/  I2F.F16 R46, R46 ;  /* 0x0000002e002e7306 */ /* 0x000f620000200c00 */
[----:B------:R-:W-:Y:S01]  /*3430*/  F2FP.PACK_AB R49, RZ, R49 ;  /* 0x00000031ff31723e */ /* 0x000fe200000000ff */
[----:B------:R-:W-:Y:S01]  /*3440*/  FMUL.FTZ R51, R34, R51 ;  /* 0x0000003322337220 */ /* 0x000fe20000410000 */
[----:B------:R-:W-:-:S05]  /*3450*/  IADD3 R25, R25, -0x80, RZ ;  /* 0xffffff8019197810 */ /* 0x000fca0007ffe0ff */
[----:B------:R-:W0:Y:S01]  /*3460*/  I2F.F16 R45, R45 ;  /* 0x0000002d002d7306 */ /* 0x000e220000200c00 */
[----:B------:R-:W-:Y:S01]  /*3470*/  F2FP.PACK_AB R54, RZ, R54 ;  /* 0x00000036ff36723e */ /* 0x000fe200000000ff */
[----:B------:R-:W-:Y:S01]  /*3480*/  FMUL.FTZ R47, R36, R47 ;  /* 0x0000002f242f7220 */ /* 0x000fe20000410000 */
[----:B------:R-:W-:Y:S02]  /*3490*/  F2FP.PACK_AB R65, RZ, R65 ;  /* 0x00000041ff41723e */ /* 0x000fe400000000ff */
[----:B------:R-:W-:-:S03]  /*34a0*/  F2FP.PACK_AB R69, RZ, R69 ;  /* 0x00000045ff45723e */ /* 0x000fc600000000ff */
[----:B------:R4:W0:Y:S01]  /*34b0*/  I2F.F16 R50, R48 ;  /* 0x0000003000327306 */ /* 0x0008220000200c00 */
[----:B------:R-:W-:Y:S02]  /*34c0*/  IADD3 R26, R26, -0x80, RZ ;  /* 0xffffff801a1a7810 */ /* 0x000fe40007ffe0ff */
[----:B------:R-:W-:-:S05]  /*34d0*/  IADD3 R27, R27, -0x80, RZ ;  /* 0xffffff801b1b7810 */ /* 0x000fca0007ffe0ff */
[----:B------:R-:W0:Y:S01]  /*34e0*/  I2F.F16 R24, R24 ;  /* 0x0000001800187306 */ /* 0x000e220000200c00 */
[----:B------:R-:W-:Y:S02]  /*34f0*/  PRMT R49, R49, 0x5410, R54 ;  /* 0x0000541031317816 */ /* 0x000fe40000000036 */
[----:B------:R-:W-:-:S05]  /*3500*/  PRMT R65, R65, 0x5410, R69 ;  /* 0x0000541041417816 */ /* 0x000fca0000000045 */
[----:B------:R-:W1:Y:S01]  /*3510*/  I2F.F16 R35, R35 ;  /* 0x0000002300237306 */ /* 0x000e620000200c00 */
[----:B------:R-:W-:Y:S02]  /*3520*/  F2FP.PACK_AB R51, RZ, R51 ;  /* 0x00000033ff33723e */ /* 0x000fe400000000ff */
[----:B------:R-:W-:-:S05]  /*3530*/  F2FP.PACK_AB R47, RZ, R47 ;  /* 0x0000002fff2f723e */ /* 0x000fca00000000ff */
[----:B------:R-:W1:Y:S01]  /*3540*/  I2F.F16 R53, R53 ;  /* 0x0000003500357306 */ /* 0x000e620000200c00 */
[----:B------:R-:W-:Y:S01]  /*3550*/  HADD2 R38, R65, R38 ;  /* 0x0000002641267230 */ /* 0x000fe20000000000 */
[----:B------:R-:W-:Y:S01]  /*3560*/  PRMT R51, R51, 0x5410, R47 ;  /* 0x0000541033337816 */ /* 0x000fe2000000002f */
[----:B------:R-:W-:Y:S01]  /*3570*/  HFMA2.MMA R7, R49, 1, 1, R7 ;  /* 0x3c003c0031077835 */ /* 0x000fe20000000007 */
[----:B0-----:R-:W-:-:S04]  /*3580*/  HADD2.F32 R54, -RZ, R10.H0_H0 ;  /* 0x2000000aff367230 */ /* 0x001fc80000004100 */
[----:B------:R0:W0:Y:S01]  /*3590*/  I2F.F16 R55, R52 ;  /* 0x0000003400377306 */ /* 0x0000220000200c00 */
[----:B------:R-:W-:Y:S02]  /*35a0*/  HADD2.F32 R61, -RZ, R10.H1_H1 ;  /* 0x3000000aff3d7230 */ /* 0x000fe40000004100 */
[----:B------:R-:W-:-:S05]  /*35b0*/  HADD2.F32 R63, -RZ, R11.H0_H0 ;  /* 0x2000000bff3f7230 */ /* 0x000fca0000004100 */
[----:B------:R-:W0:Y:S01]  /*35c0*/  I2F.F16 R25, R25 ;  /* 0x0000001900197306 */ /* 0x000e220000200c00 */
[----:B------:R-:W-:Y:S02]  /*35d0*/  HADD2.F32 R65, -RZ, R11.H1_H1 ;  /* 0x3000000bff417230 */ /* 0x000fe40000004100 */
[----:B------:R-:W0:Y:S05]  /*35e0*/  LDS.64 R10, [UR4+0xa0] ;  /* 0x0000a004ff0a7984 */ /* 0x000e2a0008000a00 */
[----:B------:R-:W0:Y:S01]  /*35f0*/  I2F.F16 R26, R26 ;  /* 0x0000001a001a7306 */ /* 0x000e220000200c00 */
[----:B-1----:R-:W-:Y:S02]  /*3600*/  HADD2.F32 R47, -RZ, R42.H0_H0 ;  /* 0x2000002aff2f7230 */ /* 0x002fe40000004100 */
[----:B----4-:R-:W-:-:S05]  /*3610*/  HADD2.F32 R48, -RZ, R44.H0_H0 ;  /* 0x2000002cff307230 */ /* 0x010fca0000004100 */
[----:B------:R-:W1:Y:S01]  /*3620*/  I2F.F16 R57, R27 ;  /* 0x0000001b00397306 */ /* 0x000e620000200c00 */
[----:B-----5:R-:W-:Y:S02]  /*3630*/  HADD2.F32 R49, -RZ, R46.H0_H0 ;  /* 0x2000002eff317230 */ /* 0x020fe40000004100 */
[----:B------:R-:W-:Y:S02]  /*3640*/  HADD2.F32 R45, -RZ, R45.H0_H0 ;  /* 0x2000002dff2d7230 */ /* 0x000fe40000004100 */
[----:B------:R-:W-:-:S03]  /*3650*/  HADD2.F32 R46, -RZ, R50.H0_H0 ;  /* 0x20000032ff2e7230 */ /* 0x000fc60000004100 */
[----:B------:R-:W4:Y:S01]  /*3660*/  I2F.F16 R21, R21 ;  /* 0x0000001500157306 */ /* 0x000f220000200c00 */
[----:B------:R-:W-:Y:S01]  /*3670*/  HADD2.F32 R50, -RZ, R24.H0_H0 ;  /* 0x20000018ff327230 */ /* 0x000fe20000004100 */
[----:B------:R-:W-:Y:S01]  /*3680*/  FFMA.FTZ R24, R47, R54, RZ ;  /* 0x000000362f187223 */ /* 0x000fe200000100ff */
[----:B0-----:R-:W-:Y:S01]  /*3690*/  HADD2.F32 R52, -RZ, R35.H0_H0 ;  /* 0x20000023ff347230 */ /* 0x001fe20000004100 */
[C---:B------:R-:W-:Y:S01]  /*36a0*/  FFMA.FTZ R44, R54.reuse, R48, RZ ;  /* 0x00000030362c7223 */ /* 0x040fe200000100ff */
[----:B------:R-:W-:Y:S01]  /*36b0*/  HADD2 R8, R51, R8 ;  /* 0x0000000833087230 */ /* 0x000fe20000000000 */
        /* <DEDUP_REMOVED lines=9> */
[----:B-1----:R-:W-:Y:S01]  /*3750*/  HADD2.F32 R57, -RZ, R57.H0_H0 ;  /* 0x20000039ff397230 */ /* 0x002fe20000004100 */
[----:B------:R-:W-:Y:S01]  /*3760*/  FFMA.FTZ R53, R61, R50, R35 ;  /* 0x000000323d357223 */ /* 0x000fe20000010023 */
[----:B------:R-:W-:Y:S01]  /*3770*/  LOP3.LUT R24, R28, 0xff, RZ, 0xc0, !PT ;  /* 0x000000ff1c187812 */ /* 0x000fe200078ec0ff */
[----:B------:R-:W-:-:S02]  /*3780*/  FFMA.FTZ R42, R55, R63, R42 ;  /* 0x0000003f372a7223 */ /* 0x000fc4000001002a */
[C---:B------:R-:W-:Y:S02]  /*3790*/  FFMA.FTZ R35, R63.reuse, R56, R44 ;  /* 0x000000383f237223 */ /* 0x040fe4000001002c */
[C---:B------:R-:W-:Y:S01]  /*37a0*/  FFMA.FTZ R61, R63.reuse, R54, R53 ;  /* 0x000000363f3d7223 */ /* 0x040fe20000010035 */
[----:B------:R-:W-:Y:S01]  /*37b0*/  IADD3 R53, R24, -0x80, RZ ;  /* 0xffffff8018357810 */ /* 0x000fe20007ffe0ff */
[----:B------:R-:W-:Y:S01]  /*37c0*/  FFMA.FTZ R63, R63, R57, R60 ;  /* 0x000000393f3f7223 */ /* 0x000fe2000001003c */
[----:B----4-:R-:W-:Y:S02]  /*37d0*/  HADD2.F32 R60, -RZ, R21.H0_H0 ;  /* 0x20000015ff3c7230 */ /* 0x010fe40000004100 */
[----:B------:R-:W-:Y:S01]  /*37e0*/  HADD2.F32 R24, -RZ, R20.H0_H0 ;  /* 0x20000014ff187230 */ /* 0x000fe20000004100 */
[----:B------:R-:W0:Y:S01]  /*37f0*/  I2F.F16 R43, R71 ;  /* 0x00000047002b7306 */ /* 0x000e220000200c00 */
[----:B------:R-:W1:Y:S01]  /*3800*/  LDS.64 R20, [UR4+0x120] ;  /* 0x00012004ff147984 */ /* 0x000e620008000a00 */
[----:B------:R-:W-:Y:S01]  /*3810*/  HADD2.F32 R62, -RZ, R41.H0_H0 ;  /* 0x20000029ff3e7230 */ /* 0x000fe20000004100 */
[----:B------:R-:W-:Y:S01]  /*3820*/  LOP3.LUT R26, R29, 0xff, RZ, 0xc0, !PT ;  /* 0x000000ff1d1a7812 */ /* 0x000fe200078ec0ff */
[----:B------:R-:W-:Y:S01]  /*3830*/  HADD2.F32 R66, -RZ, R10.H0_H0 ;  /* 0x2000000aff427230 */ /* 0x000fe20000004100 */
[----:B------:R-:W-:Y:S01]  /*3840*/  LEA.HI R27, R30, 0xffffff80, RZ, 0x8 ;  /* 0xffffff801e1b7811 */ /* 0x000fe200078f40ff */
[--C-:B------:R-:W-:Y:S01]  /*3850*/  HADD2.F32 R67, -RZ, R11.reuse.H0_H0 ;  /* 0x2000000bff437230 */ /* 0x100fe20000004100 */
[----:B------:R-:W-:Y:S01]  /*3860*/  FFMA.FTZ R44, R62, R65, R42 ;  /* 0x000000413e2c7223 */ /* 0x000fe2000001002a */
[----:B------:R-:W-:Y:S01]  /*3870*/  HADD2.F32 R69, -RZ, R11.H1_H1 ;  /* 0x3000000bff457230 */ /* 0x000fe20000004100 */
[----:B------:R-:W-:Y:S01]  /*3880*/  LOP3.LUT R11, R31, 0xff, RZ, 0xc0, !PT ;  /* 0x000000ff1f0b7812 */ /* 0x000fe200078ec0ff */
[----:B0-----:R-:W-:Y:S01]  /*3890*/  HADD2.F32 R64, -RZ, R43.H0_H0 ;  /* 0x2000002bff407230 */ /* 0x001fe20000004100 */
[----:B------:R-:W-:Y:S01]  /*38a0*/  FFMA.FTZ R42, R65, R60, R61 ;  /* 0x0000003c412a7223 */ /* 0x000fe2000001003d */
[----:B------:R-:W-:-:S03]  /*38b0*/  IADD3 R26, R26, -0x80, RZ ;  /* 0xffffff801a1a7810 */ /* 0x000fc60007ffe0ff */
[C---:B------:R-:W-:Y:S01]  /*38c0*/  FFMA.FTZ R41, R65.reuse, R64, R35 ;  /* 0x0000004041297223 */ /* 0x040fe20000010023 */
[----:B------:R-:W-:Y:S01]  /*38d0*/  HADD2.F32 R35, -RZ, R10.H1_H1 ;  /* 0x3000000aff237230 */ /* 0x000fe20000004100 */
[----:B------:R-:W-:Y:S01]  /*38e0*/  SHF.R.U32.HI R10, RZ, 0x8, R28 ;  /* 0x00000008ff0a7819 */ /* 0x000fe2000001161c */
[----:B------:R-:W-:Y:S02]  /*38f0*/  FFMA.FTZ R43, R65, R24, R63 ;  /* 0x00000018412b7223 */ /* 0x000fe4000001003f */
[-C--:B------:R-:W-:Y:S02]  /*3900*/  FFMA.FTZ R65, R47, R66.reuse, RZ ;  /* 0x000000422f417223 */ /* 0x080fe400000100ff */
[-C--:B------:R-:W-:Y:S02]  /*3910*/  FFMA.FTZ R68, R48, R66.reuse, RZ ;  /* 0x0000004230447223 */ /* 0x080fe400000100ff */
[-C--:B------:R-:W-:Y:S01]  /*3920*/  FFMA.FTZ R70, R49, R66.reuse, RZ ;  /* 0x0000004231467223 */ /* 0x080fe200000100ff */
[----:B------:R0:W-:Y:S01]  /*3930*/  I2F.F16 R25, R27 ;  /* 0x0000001b00197306 */ /* 0x0001e20000200c00 */
[----:B------:R-:W-:Y:S01]  /*3940*/  FFMA.FTZ R66, R45, R66, RZ ;  /* 0x000000422d427223 */ /* 0x000fe200000100ff */
[----:B------:R-:W-:-:S02]  /*3950*/  LOP3.LUT R10, R10, 0xff, RZ, 0xc0, !PT ;  /* 0x000000ff0a0a7812 */ /* 0x000fc400078ec0ff */
[----:B------:R-:W-:Y:S01]  /*3960*/  IADD3 R11, R11, -0x80, RZ ;  /* 0xffffff800b0b7810 */ /* 0x000fe20007ffe0ff */
[----:B------:R-:W-:Y:S01]  /*3970*/  HFMA2.MMA R39, R72, 1, 1, R39 ;  /* 0x3c003c0048277835 */ /* 0x000fe20000000027 */
[-C--:B------:R-:W-:Y:S02]  /*3980*/  FFMA.FTZ R70, R50, R35.reuse, R70 ;  /* 0x0000002332467223 */ /* 0x080fe40000010046 */
[----:B------:R4:W-:Y:S01]  /*3990*/  I2F.F16 R61, R26 ;  /* 0x0000001a003d7306 */ /* 0x0009e20000200c00 */
[----:B0-----:R-:W-:Y:S01]  /*39a0*/  LOP3.LUT R27, R30, 0xff, RZ, 0xc0, !PT ;  /* 0x000000ff1e1b7812 */ /* 0x001fe200078ec0ff */
[-C--:B------:R-:W-:Y:S01]  /*39b0*/  FFMA.FTZ R72, R52, R35.reuse, R66 ;  /* 0x0000002334487223 */ /* 0x080fe20000010042 */
[----:B------:R-:W-:Y:S02]  /*39c0*/  LEA.HI R22, R28, 0xffffff80, RZ, 0x8 ;  /* 0xffffff801c167811 */ /* 0x000fe400078f40ff */
[----:B------:R-:W-:Y:S01]  /*39d0*/  IADD3 R27, R27, -0x80, RZ ;  /* 0xffffff801b1b7810 */ /* 0x000fe20007ffe0ff */
[----:B----4-:R-:W-:-:S02]  /*39e0*/  FFMA.FTZ R26, R46, R35, R65 ;  /* 0x000000232e1a7223 */ /* 0x010fc40000010041 */
[----:B------:R0:W-:Y:S01]  /*39f0*/  I2F.F16 R66, R11 ;  /* 0x0000000b00427306 */ /* 0x0001e20000200c00 */
[----:B------:R-:W-:Y:S01]  /*3a00*/  IADD3 R65, R10, -0x80, RZ ;  /* 0xffffff800a417810 */ /* 0x000fe20007ffe0ff */
[----:B------:R-:W-:Y:S01]  /*3a10*/  FFMA.FTZ R68, R51, R35, R68 ;  /* 0x0000002333447223 */ /* 0x000fe20000010044 */
[----:B------:R-:W-:Y:S01]  /*3a20*/  SHF.R.U32.HI R28, RZ, 0x10, R28 ;  /* 0x00000010ff1c7819 */ /* 0x000fe2000001161c */
[-C--:B------:R-:W-:Y:S02]  /*3a30*/  FFMA.FTZ R26, R55, R67.reuse, R26 ;  /* 0x00000043371a7223 */ /* 0x080fe4000001001a */
[-C--:B------:R-:W-:Y:S01]  /*3a40*/  FFMA.FTZ R70, R54, R67.reuse, R70 ;  /* 0x0000004336467223 */ /* 0x080fe20000010046 */
[----:B0-----:R-:W0:Y:S01]  /*3a50*/  LDS.64 R10, [UR4+0x28] ;  /* 0x00002804ff0a7984 */ /* 0x001e220008000a00 */
[----:B------:R4:W5:Y:S01]  /*3a60*/  I2F.F16 R63, R27 ;  /* 0x0000001b003f7306 */ /* 0x0009620000200c00 */
[----:B------:R-:W-:Y:S01]  /*3a70*/  LOP3.LUT R28, R28, 0xff, RZ, 0xc0, !PT ;  /* 0x000000ff1c1c7812 */ /* 0x000fe200078ec0ff */
[----:B------:R-:W-:-:S02]  /*3a80*/  FFMA.FTZ R35, R56, R67, R68 ;  /* 0x0000004338237223 */ /* 0x000fc40000010044 */
[----:B------:R-:W-:Y:S01]  /*3a90*/  FFMA.FTZ R72, R57, R67, R72 ;  /* 0x0000004339487223 */ /* 0x000fe20000010048 */
[----:B------:R-:W-:Y:S01]  /*3aa0*/  SHF.R.U32.HI R68, RZ, 0x8, R29 ;  /* 0x00000008ff447819 */ /* 0x000fe2000001161d */
[-C--:B----4-:R-:W-:Y:S02]  /*3ab0*/  FFMA.FTZ R27, R62, R69.reuse, R26 ;  /* 0x000000453e1b7223 */ /* 0x090fe4000001001a */
[-C--:B------:R-:W-:Y:S01]  /*3ac0*/  FFMA.FTZ R26, R60, R69.reuse, R70 ;  /* 0x000000453c1a7223 */ /* 0x080fe20000010046 */
[--C-:B-1----:R-:W-:Y:S01]  /*3ad0*/  HADD2.F32 R70, -RZ, R20.reuse.H0_H0 ;  /* 0x20000014ff467230 */ /* 0x102fe20000004100 */
[----:B------:R-:W-:Y:S01]  /*3ae0*/  IADD3 R67, R28, -0x80, RZ ;  /* 0xffffff801c437810 */ /* 0x000fe20007ffe0ff */
[-C--:B------:R-:W-:Y:S02]  /*3af0*/  FFMA.FTZ R35, R64, R69.reuse, R35 ;  /* 0x0000004540237223 */ /* 0x080fe40000010023 */
[----:B------:R-:W-:Y:S01]  /*3b00*/  FFMA.FTZ R28, R24, R69, R72 ;  /* 0x00000045181c7223 */ /* 0x000fe20000010048 */
[----:B------:R-:W-:Y:S01]  /*3b10*/  HADD2.F32 R69, -RZ, R20.H1_H1 ;  /* 0x30000014ff457230 */ /* 0x000fe20000004100 */
[----:B------:R-:W-:Y:S01]  /*3b20*/  LOP3.LUT R68, R68, 0xff, RZ, 0xc0, !PT ;  /* 0x000000ff44447812 */ /* 0x000fe200078ec0ff */
[-C--:B------:R-:W-:Y:S01]  /*3b30*/  FFMA.FTZ R49, R49, R70.reuse, RZ ;  /* 0x0000004631317223 */ /* 0x080fe200000100ff */
[----:B------:R-:W-:Y:S01]  /*3b40*/  SHF.R.U32.HI R29, RZ, 0x10, R29 ;  /* 0x00000010ff1d7819 */ /* 0x000fe2000001161d */
[--C-:B------:R-:W-:Y:S01]  /*3b50*/  HADD2.F32 R71, -RZ, R21.reuse.H0_H0 ;  /* 0x20000015ff477230 */ /* 0x100fe20000004100 */
[----:B------:R-:W-:Y:S01]  /*3b60*/  IADD3 R20, R68, -0x80, RZ ;  /* 0xffffff8044147810 */ /* 0x000fe20007ffe0ff */
[----:B------:R-:W-:Y:S01]  /*3b70*/  FFMA.FTZ R49, R50, R69, R49 ;  /* 0x0000004532317223 */ /* 0x000fe20000010031 */
[----:B------:R-:W-:Y:S01]  /*3b80*/  LOP3.LUT R68, R29, 0xff, RZ, 0xc0, !PT ;  /* 0x000000ff1d447812 */ /* 0x000fe200078ec0ff */
[-C--:B------:R-:W-:Y:S01]  /*3b90*/  FFMA.FTZ R47, R47, R70.reuse, RZ ;  /* 0x000000462f2f7223 */ /* 0x080fe200000100ff */
[----:B------:R-:W-:Y:S01]  /*3ba0*/  HADD2.F32 R29, -RZ, R21.H1_H1 ;  /* 0x30000015ff1d7230 */ /* 0x000fe20000004100 */
[-C--:B------:R-:W-:Y:S01]  /*3bb0*/  FFMA.FTZ R48, R48, R70.reuse, RZ ;  /* 0x0000004630307223 */ /* 0x080fe200000100ff */
[----:B------:R-:W-:Y:S01]  /*3bc0*/  SHF.R.U32.HI R21, RZ, 0x8, R30 ;  /* 0x00000008ff157819 */ /* 0x000fe2000001161e */
[----:B------:R-:W-:Y:S01]  /*3bd0*/  FFMA.FTZ R70, R45, R70, RZ ;  /* 0x000000462d467223 */ /* 0x000fe200000100ff */
[----:B------:R-:W-:Y:S01]  /*3be0*/  SHF.R.U32.HI R45, RZ, 0x8, R31 ;  /* 0x00000008ff2d7819 */ /* 0x000fe2000001161f */
[----:B------:R-:W-:Y:S01]  /*3bf0*/  FFMA.FTZ R54, R54, R71, R49 ;  /* 0x0000004736367223 */ /* 0x000fe20000010031 */
[----:B------:R-:W-:Y:S01]  /*3c00*/  SHF.R.U32.HI R49, RZ, 0x10, R31 ;  /* 0x00000010ff317819 */ /* 0x000fe2000001161f */
[-C--:B------:R-:W-:Y:S01]  /*3c10*/  FFMA.FTZ R48, R51, R69.reuse, R48 ;  /* 0x0000004533307223 */ /* 0x080fe20000010030 */
[----:B------:R-:W-:Y:S01]  /*3c20*/  LOP3.LUT R21, R21, 0xff, RZ, 0xc0, !PT ;  /* 0x000000ff15157812 */ /* 0x000fe200078ec0ff */
[----:B------:R-:W-:Y:S01]  /*3c30*/  FFMA.FTZ R46, R46, R69, R47 ;  /* 0x000000452e2e7223 */ /* 0x000fe2000001002f */
[----:B------:R-:W-:Y:S01]  /*3c40*/  LOP3.LUT R45, R45, 0xff, RZ, 0xc0, !PT ;  /* 0x000000ff2d2d7812 */ /* 0x000fe200078ec0ff */
[----:B------:R-:W1:Y:S01]  /*3c50*/  I2F.F16 R53, R53 ;  /* 0x0000003500357306 */ /* 0x000e620000200c00 */
[----:B------:R-:W-:Y:S01]  /*3c60*/  SHF.R.U32.HI R30, RZ, 0x10, R30 ;  /* 0x00000010ff1e7819 */ /* 0x000fe2000001161e */
[----:B------:R-:W-:Y:S01]  /*3c70*/  FFMA.FTZ R56, R56, R71, R48 ;  /* 0x0000004738387223 */ /* 0x000fe20000010030 */
[----:B------:R-:W-:Y:S01]  /*3c80*/  LOP3.LUT R49, R49, 0xff, RZ, 0xc0, !PT ;  /* 0x000000ff31317812 */ /* 0x000fe200078ec0ff */
[----:B------:R-:W-:Y:S01]  /*3c90*/  FFMA.FTZ R70, R52, R69, R70 ;  /* 0x0000004534467223 */ /* 0x000fe20000010046 */
[----:B------:R-:W-:Y:S01]  /*3ca0*/  IADD3 R21, R21, -0x80, RZ ;  /* 0xffffff8015157810 */ /* 0x000fe20007ffe0ff */
[----:B------:R-:W-:Y:S01]  /*3cb0*/  FFMA.FTZ R55, R55, R71, R46 ;  /* 0x0000004737377223 */ /* 0x000fe2000001002e */
[----:B------:R-:W-:-:S02]  /*3cc0*/  IADD3 R48, R45, -0x80, RZ ;  /* 0xffffff802d307810 */ /* 0x000fc40007ffe0ff */
[----:B------:R-:W-:Y:S02]  /*3cd0*/  LOP3.LUT R46, R30, 0xff, RZ, 0xc0, !PT ;  /* 0x000000ff1e2e7812 */ /* 0x000fe400078ec0ff */
[----:B------:R-:W-:Y:S01]  /*3ce0*/  IADD3 R52, R49, -0x80, RZ ;  /* 0xffffff8031347810 */ /* 0x000fe20007ffe0ff */
[----:B------:R-:W4:Y:S01]  /*3cf0*/  I2F.F16 R65, R65 ;  /* 0x0000004100417306 */ /* 0x000f220000200c00 */
[----:B------:R-:W-:Y:S02]  /*3d00*/  IADD3 R68, R68, -0x80, RZ ;  /* 0xffffff8044447810 */ /* 0x000fe40007ffe0ff */
[----:B------:R-:W-:Y:S01]  /*3d10*/  IADD3 R50, R46, -0x80, RZ ;  /* 0xffffff802e327810 */ /* 0x000fe20007ffe0ff */
[----:B------:R-:W-:-:S04]  /*3d20*/  FFMA.FTZ R30, R62, R29, R55 ;  /* 0x0000001d3e1e7223 */ /* 0x000fc80000010037 */
[----:B------:R0:W0:Y:S01]  /*3d30*/  I2F.F16 R51, R48 ;  /* 0x0000003000337306 */ /* 0x0000220000200c00 */
[----:B------:R-:W-:Y:S01]  /*3d40*/  FFMA.FTZ R46, R60, R29, R54 ;  /* 0x0000001d3c2e7223 */ /* 0x000fe20000010036 */
[----:B------:R-:W-:-:S06]  /*3d50*/  LEA.HI R55, R31, 0xffffff80, RZ, 0x8 ;  /* 0xffffff801f377811 */ /* 0x000fcc00078f40ff */
[----:B------:R-:W1:Y:S01]  /*3d60*/  I2F.F16 R20, R20 ;  /* 0x0000001400147306 */ /* 0x000e620000200c00 */
[----:B------:R-:W-:-:S07]  /*3d70*/  FFMA.FTZ R45, R64, R29, R56 ;  /* 0x0000001d402d7223 */ /* 0x000fce0000010038 */
[----:B------:R-:W1:Y:S01]  /*3d80*/  I2F.F16 R21, R21 ;  /* 0x0000001500157306 */ /* 0x000e620000200c00 */
[----:B0-----:R-:W-:-:S07]  /*3d90*/  HADD2.F32 R56, -RZ, R10.H0_H0 ;  /* 0x2000000aff387230 */ /* 0x001fce0000004100 */
[----:B------:R-:W0:Y:S01]  /*3da0*/  I2F.F16 R67, R67 ;  /* 0x0000004300437306 */ /* 0x000e220000200c00 */
[----:B-----5:R-:W-:-:S07]  /*3db0*/  HADD2.F32 R31, -RZ, R63.H0_H0 ;  /* 0x2000003fff1f7230 */ /* 0x020fce0000004100 */
[----:B------:R-:W5:Y:S01]  /*3dc0*/  I2F.F16 R52, R52 ;  /* 0x0000003400347306 */ /* 0x000f620000200c00 */
[----:B-1----:R-:W-:Y:S02]  /*3dd0*/  HADD2.F32 R53, -RZ, R53.H0_H0 ;  /* 0x20000035ff357230 */ /* 0x002fe40000004100 */
[----:B------:R-:W-:-:S05]  /*3de0*/  HADD2.F32 R48, -RZ, R61.H0_H0 ;  /* 0x2000003dff307230 */ /* 0x000fca0000004100 */
[----:B------:R-:W1:Y:S01]  /*3df0*/  I2F.F16 R68, R68 ;  /* 0x0000004400447306 */ /* 0x000e620000200c00 */
[----:B------:R-:W-:-:S07]  /*3e00*/  HADD2.F32 R49, -RZ, R66.H0_H0 ;  /* 0x20000042ff317230 */ /* 0x000fce0000004100 */
[----:B------:R0:W0:Y:S01]  /*3e10*/  I2F.F16 R54, R50 ;  /* 0x0000003200367306 */ /* 0x0000220000200c00 */
[----:B------:R-:W-:Y:S01]  /*3e20*/  FFMA.FTZ R47, R57, R71, R70 ;  /* 0x00000047392f7223 */ /* 0x000fe20000010046 */
[----:B------:R-:W-:Y:S01]  /*3e30*/  HADD2.F32 R57, -RZ, R10.H1_H1 ;  /* 0x3000000aff397230 */ /* 0x000fe20000004100 */
[----:B------:R-:W-:-:S05]  /*3e40*/  FFMA.FTZ R63, R56, R31, R42 ;  /* 0x0000001f383f7223 */ /* 0x000fca000001002a */
[----:B------:R-:W1:Y:S01]  /*3e50*/  I2F.F16 R22, R22 ;  /* 0x0000001600167306 */ /* 0x000e620000200c00 */
[----:B------:R-:W-:Y:S01]  /*3e60*/  FFMA.FTZ R60, R53, R56, R44 ;  /* 0x00000038353c7223 */ /* 0x000fe2000001002c */
[----:B----4-:R-:W-:Y:S01]  /*3e70*/  HADD2.F32 R42, -RZ, R65.H0_H0 ;  /* 0x20000041ff2a7230 */ /* 0x010fe20000004100 */
[----:B------:R-:W-:-:S05]  /*3e80*/  FFMA.FTZ R62, R56, R48, R41 ;  /* 0x00000030383e7223 */ /* 0x000fca0000010029 */
[----:B------:R-:W4:Y:S01]  /*3e90*/  I2F.F16 R55, R55 ;  /* 0x0000003700377306 */ /* 0x000f220000200c00 */
[----:B------:R-:W-:Y:S01]  /*3ea0*/  HADD2.F32 R51, -RZ, R51.H0_H0 ;  /* 0x20000033ff337230 */ /* 0x000fe20000004100 */
[----:B------:R-:W-:Y:S01]  /*3eb0*/  FFMA.FTZ R56, R56, R49, R43 ;  /* 0x0000003138387223 */ /* 0x000fe2000001002b */
[----:B------:R-:W-:Y:S02]  /*3ec0*/  HADD2.F32 R43, -RZ, R20.H0_H0 ;  /* 0x20000014ff2b7230 */ /* 0x000fe40000004100 */
[----:B0-----:R-:W-:Y:S01]  /*3ed0*/  HADD2.F32 R50, -RZ, R21.H0_H0 ;  /* 0x20000015ff327230 */ /* 0x001fe20000004100 */
[----:B------:R-:W-:Y:S01]  /*3ee0*/  FFMA.FTZ R60, R42, R57, R60 ;  /* 0x000000392a3c7223 */ /* 0x000fe2000001003c */
[----:B------:R-:W-:Y:S01]  /*3ef0*/  HADD2.F32 R69, -RZ, R11.H0_H0 ;  /* 0x2000000bff457230 */ /* 0x000fe20000004100 */
[C---:B------:R-:W-:Y:S01]  /*3f00*/  FFMA.FTZ R56, R57.reuse, R51, R56 ;  /* 0x0000003339387223 */ /* 0x040fe20000010038 */
[----:B------:R-:W-:Y:S02]  /*3f10*/  HADD2.F32 R41, -RZ, R67.H0_H0 ;  /* 0x20000043ff297230 */ /* 0x000fe40000004100 */
[----:B-----5:R-:W-:Y:S01]  /*3f20*/  HADD2.F32 R52, -RZ, R52.H0_H0 ;  /* 0x20000034ff347230 */ /* 0x020fe20000004100 */
[C---:B------:R-:W-:Y:S01]  /*3f30*/  FFMA.FTZ R62, R57.reuse, R43, R62 ;  /* 0x0000002b393e7223 */ /* 0x040fe2000001003e */
[----:B-1----:R-:W-:Y:S01]  /*3f40*/  HADD2.F32 R44, -RZ, R68.H0_H0 ;  /* 0x20000044ff2c7230 */ /* 0x002fe20000004100 */
[----:B------:R-:W-:Y:S01]  /*3f50*/  FFMA.FTZ R63, R57, R50, R63 ;  /* 0x00000032393f7223 */ /* 0x000fe2000001003f */
[----:B------:R-:W-:-:S02]  /*3f60*/  HADD2.F32 R54, -RZ, R54.H0_H0 ;  /* 0x20000036ff367230 */ /* 0x000fc40000004100 */
[----:B------:R-:W-:Y:S01]  /*3f70*/  HADD2.F32 R61, -RZ, R11.H1_H1 ;  /* 0x3000000bff3d7230 */ /* 0x000fe20000004100 */
[----:B------:R-:W-:Y:S01]  /*3f80*/  FFMA.FTZ R20, R41, R69, R60 ;  /* 0x0000004529147223 */ /* 0x000fe2000001003c */
[----:B------:R-:W0:Y:S01]  /*3f90*/  LDS.64 R10, [UR4+0xa8] ;  /* 0x0000a804ff0a7984 */ /* 0x000e220008000a00 */
[C---:B------:R-:W-:Y:S01]  /*3fa0*/  FFMA.FTZ R66, R69.reuse, R52, R56 ;  /* 0x0000003445427223 */ /* 0x040fe20000010038 */
[----:B------:R-:W-:Y:S01]  /*3fb0*/  HADD2.F32 R60, -RZ, R22.H0_H0 ;  /* 0x20000016ff3c7230 */ /* 0x000fe20000004100 */
[C---:B------:R-:W-:Y:S01]  /*3fc0*/  FFMA.FTZ R62, R69.reuse, R44, R62 ;  /* 0x0000002c453e7223 */ /* 0x040fe2000001003e */
[----:B------:R-:W-:Y:S01]  /*3fd0*/  HADD2.F32 R56, -RZ, R23.H0_H0 ;  /* 0x20000017ff387230 */ /* 0x000fe20000004100 */
[----:B------:R-:W-:Y:S01]  /*3fe0*/  FFMA.FTZ R64, R69, R54, R63 ;  /* 0x0000003645407223 */ /* 0x000fe2000001003f */
[----:B------:R-:W-:Y:S02]  /*3ff0*/  HADD2.F32 R57, -RZ, R25.H0_H0 ;  /* 0x20000019ff397230 */ /* 0x000fe40000004100 */
[----:B----4-:R-:W-:Y:S01]  /*4000*/  HADD2.F32 R55, -RZ, R55.H0_H0 ;  /* 0x20000037ff377230 */ /* 0x010fe20000004100 */
[----:B------:R-:W-:-:S02]  /*4010*/  FFMA.FTZ R21, R60, R61, R20 ;  /* 0x0000003d3c157223 */ /* 0x000fc40000010014 */
[C---:B------:R-:W-:Y:S02]  /*4020*/  FFMA.FTZ R62, R61.reuse, R56, R62 ;  /* 0x000000383d3e7223 */ /* 0x040fe4000001003e */
[C---:B------:R-:W-:Y:S02]  /*4030*/  FFMA.FTZ R25, R61.reuse, R57, R64 ;  /* 0x000000393d197223 */ /* 0x040fe40000010040 */
[----:B------:R-:W-:Y:S02]  /*4040*/  FFMA.FTZ R61, R61, R55, R66 ;  /* 0x000000373d3d7223 */ /* 0x000fe40000010042 */
[----:B------:R-:W-:Y:S02]  /*4050*/  FMUL.FTZ R21, R32, R21 ;  /* 0x0000001520157220 */ /* 0x000fe40000410000 */
[----:B------:R-:W-:-:S03]  /*4060*/  FMUL.FTZ R20, R36, R61 ;  /* 0x0000003d24147220 */ /* 0x000fc60000410000 */
[----:B------:R-:W-:Y:S02]  /*4070*/  F2FP.PACK_AB R61, RZ, R21 ;  /* 0x00000015ff3d723e */ /* 0x000fe400000000ff */
[----:B------:R-:W-:Y:S02]  /*4080*/  F2FP.PACK_AB R64, RZ, R20 ;  /* 0x00000014ff40723e */ /* 0x000fe400000000ff */
[----:B------:R-:W1:Y:S01]  /*4090*/  LDS.64 R20, [UR4+0x128] ;  /* 0x00012804ff147984 */ /* 0x000e620008000a00 */
[----:B------:R-:W-:Y:S01]  /*40a0*/  FMUL.FTZ R62, R33, R62 ;  /* 0x0000003e213e7220 */ /* 0x000fe20000410000 */
[----:B--2---:R-:W-:Y:S01]  /*40b0*/  LEA.HI R63, R13, 0xffffff80, RZ, 0x8 ;  /* 0xffffff800d3f7811 */ /* 0x004fe200078f40ff */
[----:B------:R-:W-:-:S03]  /*40c0*/  FMUL.FTZ R25, R34, R25 ;  /* 0x0000001922197220 */ /* 0x000fc60000410000 */
[----:B------:R-:W-:Y:S01]  /*40d0*/  F2FP.PACK_AB R62, RZ, R62 ;  /* 0x0000003eff3e723e */ /* 0x000fe200000000ff */
[----:B------:R-:W-:Y:S01]  /*40e0*/  FFMA.FTZ R65, R24, R29, R47 ;  /* 0x0000001d18417223 */ /* 0x000fe2000001002f */
[----:B------:R-:W-:Y:S01]  /*40f0*/  LEA.HI R66, R14, 0xffffff80, RZ, 0x8 ;  /* 0xffffff800e427811 */ /* 0x000fe200078f40ff */
[----:B------:R2:W-:Y:S01]  /*4100*/  I2F.F16 R22, R63 ;  /* 0x0000003f00167306 */ /* 0x0005e20000200c00 */
[----:B------:R-:W-:Y:S02]  /*4110*/  PRMT R61, R61, 0x5410, R62 ;  /* 0x000054103d3d7816 */ /* 0x000fe4000000003e */
[----:B------:R-:W-:Y:S01]  /*4120*/  LOP3.LUT R29, R13, 0xff, RZ, 0xc0, !PT ;  /* 0x000000ff0d1d7812 */ /* 0x000fe200078ec0ff */
[----:B0-----:R-:W-:Y:S01]  /*4130*/  HADD2.F32 R62, -RZ, R10.H0_H0 ;  /* 0x2000000aff3e7230 */ /* 0x001fe20000004100 */
[----:B--2---:R-:W-:-:S03]  /*4140*/  F2FP.PACK_AB R63, RZ, R25 ;  /* 0x00000019ff3f723e */ /* 0x004fc600000000ff */
[----:B------:R0:W-:Y:S01]  /*4150*/  I2F.F16 R25, R66 ;  /* 0x0000004200197306 */ /* 0x0001e20000200c00 */
[-C--:B------:R-:W-:Y:S01]  /*4160*/  FFMA.FTZ R27, R53, R62.reuse, R27 ;  /* 0x0000003e351b7223 */ /* 0x080fe2000001001b */
[----:B------:R-:W-:Y:S01]  /*4170*/  PRMT R63, R63, 0x5410, R64 ;  /* 0x000054103f3f7816 */ /* 0x000fe20000000040 */
[-C--:B------:R-:W-:Y:S01]  /*4180*/  FFMA.FTZ R64, R48, R62.reuse, R35 ;  /* 0x0000003e30407223 */ /* 0x080fe20000010023 */
[----:B------:R-:W-:Y:S01]  /*4190*/  HADD2.F32 R47, -RZ, R11.H0_H0 ;  /* 0x2000000bff2f7230 */ /* 0x000fe20000004100 */
[-C--:B------:R-:W-:Y:S01]  /*41a0*/  FFMA.FTZ R35, R31, R62.reuse, R26 ;  /* 0x0000003e1f237223 */ /* 0x080fe2000001001a */
[----:B0-----:R-:W-:Y:S01]  /*41b0*/  IADD3 R66, R29, -0x80, RZ ;  /* 0xffffff801d427810 */ /* 0x001fe20007ffe0ff */
[----:B------:R-:W-:Y:S01]  /*41c0*/  HADD2.F32 R29, -RZ, R10.H1_H1 ;  /* 0x3000000aff1d7230 */ /* 0x000fe20000004100 */
[----:B------:R-:W-:Y:S01]  /*41d0*/  FFMA.FTZ R28, R49, R62, R28 ;  /* 0x0000003e311c7223 */ /* 0x000fe2000001001c */
[----:B------:R-:W-:Y:S01]  /*41e0*/  HFMA2.MMA R39, R61, 1, 1, R39 ;  /* 0x3c003c003d277835 */ /* 0x000fe20000000027 */
[----:B------:R-:W-:-:S02]  /*41f0*/  LOP3.LUT R62, R15, 0xff, RZ, 0xc0, !PT ;  /* 0x000000ff0f3e7812 */ /* 0x000fc400078ec0ff */
[-C--:B------:R-:W-:Y:S01]  /*4200*/  FFMA.FTZ R26, R42, R29.reuse, R27 ;  /* 0x0000001d2a1a7223 */ /* 0x080fe2000001001b */
[----:B------:R-:W-:Y:S01]  /*4210*/  HADD2.F32 R61, -RZ, R11.H1_H1 ;  /* 0x3000000bff3d7230 */ /* 0x000fe20000004100 */
[-C--:B------:R-:W-:Y:S02]  /*4220*/  FFMA.FTZ R64, R43, R29.reuse, R64 ;  /* 0x0000001d2b407223 */ /* 0x080fe40000010040 */
[-C--:B------:R-:W-:Y:S02]  /*4230*/  FFMA.FTZ R35, R50, R29.reuse, R35 ;  /* 0x0000001d32237223 */ /* 0x080fe40000010023 */
[----:B------:R-:W-:Y:S02]  /*4240*/  FFMA.FTZ R29, R51, R29, R28 ;  /* 0x0000001d331d7223 */ /* 0x000fe4000001001c */
[-C--:B------:R-:W-:Y:S01]  /*4250*/  FFMA.FTZ R26, R41, R47.reuse, R26 ;  /* 0x0000002f291a7223 */ /* 0x080fe2000001001a */
[----:B------:R-:W-:Y:S01]  /*4260*/  IADD3 R27, R62, -0x80, RZ ;  /* 0xffffff803e1b7810 */ /* 0x000fe20007ffe0ff */
[----:B------:R-:W-:-:S02]  /*4270*/  FFMA.FTZ R62, R52, R47, R29 ;  /* 0x0000002f343e7223 */ /* 0x000fc4000001001d */
[----:B------:R-:W-:Y:S02]  /*4280*/  FFMA.FTZ R28, R54, R47, R35 ;  /* 0x0000002f361c7223 */ /* 0x000fe40000010023 */
[----:B------:R-:W-:Y:S01]  /*4290*/  FFMA.FTZ R29, R60, R61, R26 ;  /* 0x0000003d3c1d7223 */ /* 0x000fe2000001001a */
[----:B-1----:R-:W-:Y:S01]  /*42a0*/  HADD2.F32 R26, -RZ, R20.H0_H0 ;  /* 0x20000014ff1a7230 */ /* 0x002fe20000004100 */
[----:B------:R-:W-:Y:S01]  /*42b0*/  FFMA.FTZ R64, R44, R47, R64 ;  /* 0x0000002f2c407223 */ /* 0x000fe20000010040 */
[----:B------:R-:W-:Y:S01]  /*42c0*/  HADD2 R40, R63, R40 ;  /* 0x000000283f287230 */ /* 0x000fe20000000000 */
[----:B------:R-:W-:Y:S01]  /*42d0*/  LOP3.LUT R63, R12, 0xff, RZ, 0xc0, !PT ;  /* 0x000000ff0c3f7812 */ /* 0x000fe200078ec0ff */
[-C--:B------:R-:W-:Y:S01]  /*42e0*/  FFMA.FTZ R47, R57, R61.reuse, R28 ;  /* 0x0000003d392f7223 */ /* 0x080fe2000001001c */
[----:B------:R-:W-:Y:S01]  /*42f0*/  HADD2.F32 R28, -RZ, R20.H1_H1 ;  /* 0x30000014ff1c7230 */ /* 0x000fe20000004100 */
[----:B------:R-:W-:Y:S02]  /*4300*/  FFMA.FTZ R64, R56, R61, R64 ;  /* 0x0000003d38407223 */ /* 0x000fe40000010040 */
[----:B------:R-:W-:-:S02]  /*4310*/  FFMA.FTZ R53, R53, R26, R30 ;  /* 0x0000001a35357223 */ /* 0x000fc4000001001e */
[-C--:B------:R-:W-:Y:S02]  /*4320*/  FFMA.FTZ R45, R48, R26.reuse, R45 ;  /* 0x0000001a302d7223 */ /* 0x080fe4000001002d */
[-C--:B------:R-:W-:Y:S02]  /*4330*/  FFMA.FTZ R31, R31, R26.reuse, R46 ;  /* 0x0000001a1f1f7223 */ /* 0x080fe4000001002e */
[----:B------:R-:W-:Y:S01]  /*4340*/  FFMA.FTZ R65, R49, R26, R65 ;  /* 0x0000001a31417223 */ /* 0x000fe20000010041 */
[----:B------:R-:W-:Y:S02]  /*4350*/  SHF.R.U32.HI R26, RZ, 0x8, R13 ;  /* 0x00000008ff1a7819 */ /* 0x000fe4000001160d */
[----:B------:R-:W-:Y:S01]  /*4360*/  IADD3 R11, R63, -0x80, RZ ;  /* 0xffffff803f0b7810 */ /* 0x000fe20007ffe0ff */
[----:B------:R-:W-:Y:S01]  /*4370*/  HADD2.F32 R63, -RZ, R21.H0_H0 ;  /* 0x20000015ff3f7230 */ /* 0x000fe20000004100 */
[-C--:B------:R-:W-:Y:S02]  /*4380*/  FFMA.FTZ R42, R42, R28.reuse, R53 ;  /* 0x0000001c2a2a7223 */ /* 0x080fe40000010035 */
[----:B------:R-:W-:-:S02]  /*4390*/  FFMA.FTZ R45, R43, R28, R45 ;  /* 0x0000001c2b2d7223 */ /* 0x000fc4000001002d */
[-C--:B------:R-:W-:Y:S02]  /*43a0*/  FFMA.FTZ R31, R50, R28.reuse, R31 ;  /* 0x0000001c321f7223 */ /* 0x080fe4000001001f */
[----:B------:R-:W-:Y:S01]  /*43b0*/  FFMA.FTZ R65, R51, R28, R65 ;  /* 0x0000001c33417223 */ /* 0x000fe20000010041 */
[----:B------:R-:W-:Y:S01]  /*43c0*/  LOP3.LUT R28, R26, 0xff, RZ, 0xc0, !PT ;  /* 0x000000ff1a1c7812 */ /* 0x000fe200078ec0ff */
[----:B------:R-:W-:Y:S02]  /*43d0*/  FMUL.FTZ R29, R32, R29 ;  /* 0x0000001d201d7220 */ /* 0x000fe40000410000 */
[----:B------:R-:W-:Y:S01]  /*43e0*/  FMUL.FTZ R64, R33, R64 ;  /* 0x0000004021407220 */ /* 0x000fe20000410000 */
[----:B------:R-:W-:Y:S01]  /*43f0*/  SHF.R.U32.HI R30, RZ, 0x10, R13 ;  /* 0x00000010ff1e7819 */ /* 0x000fe2000001160d */
[----:B------:R-:W-:Y:S01]  /*4400*/  FFMA.FTZ R61, R55, R61, R62 ;  /* 0x0000003d373d7223 */ /* 0x000fe2000001003e */
[----:B------:R-:W-:Y:S01]  /*4410*/  HADD2.F32 R62, -RZ, R21.H1_H1 ;  /* 0x30000015ff3e7230 */ /* 0x000fe20000004100 */
[-C--:B------:R-:W-:Y:S01]  /*4420*/  FFMA.FTZ R41, R41, R63.reuse, R42 ;  /* 0x0000003f29297223 */ /* 0x080fe2000001002a */
[----:B------:R-:W-:Y:S01]  /*4430*/  IADD3 R42, R28, -0x80, RZ ;  /* 0xffffff801c2a7810 */ /* 0x000fe20007ffe0ff */
[----:B------:R-:W-:Y:S01]  /*4440*/  FFMA.FTZ R45, R44, R63, R45 ;  /* 0x0000003f2c2d7223 */ /* 0x000fe2000001002d */
[----:B------:R-:W-:-:S02]  /*4450*/  F2FP.PACK_AB R13, RZ, R29 ;  /* 0x0000001dff0d723e */ /* 0x000fc400000000ff */
[----:B------:R-:W-:Y:S02]  /*4460*/  F2FP.PACK_AB R64, RZ, R64 ;  /* 0x00000040ff40723e */ /* 0x000fe400000000ff */
[----:B---3--:R-:W-:Y:S02]  /*4470*/  LEA.HI R43, R18, 0xffffff80, RZ, 0x8 ;  /* 0xffffff80122b7811 */ /* 0x008fe400078f40ff */
[----:B------:R-:W-:Y:S01]  /*4480*/  LOP3.LUT R28, R30, 0xff, RZ, 0xc0, !PT ;  /* 0x000000ff1e1c7812 */ /* 0x000fe200078ec0ff */
[-C--:B------:R-:W-:Y:S01]  /*4490*/  FFMA.FTZ R41, R60, R62.reuse, R41 ;  /* 0x0000003e3c297223 */ /* 0x080fe20000010029 */
[----:B------:R-:W-:Y:S01]  /*44a0*/  LEA.HI R23, R12, 0xffffff80, RZ, 0x8 ;  /* 0xffffff800c177811 */ /* 0x000fe200078f40ff */
[----:B------:R-:W-:Y:S01]  /*44b0*/  FFMA.FTZ R56, R56, R62, R45 ;  /* 0x0000003e38387223 */ /* 0x000fe2000001002d */
[----:B------:R-:W-:Y:S01]  /*44c0*/  SHF.R.U32.HI R30, RZ, 0x8, R12 ;  /* 0x00000008ff1e7819 */ /* 0x000fe2000001160c */
[----:B------:R0:W-:Y:S01]  /*44d0*/  I2F.F16 R26, R43 ;  /* 0x0000002b001a7306 */ /* 0x0001e20000200c00 */
[----:B------:R-:W-:Y:S01]  /*44e0*/  PRMT R13, R13, 0x5410, R64 ;  /* 0x000054100d0d7816 */ /* 0x000fe20000000040 */
[-C--:B------:R-:W-:Y:S01]  /*44f0*/  FFMA.FTZ R31, R54, R63.reuse, R31 ;  /* 0x0000003f361f7223 */ /* 0x080fe2000001001f */
[----:B------:R-:W-:Y:S01]  /*4500*/  SHF.R.U32.HI R12, RZ, 0x10, R12 ;  /* 0x00000010ff0c7819 */ /* 0x000fe2000001160c */
[----:B------:R-:W-:Y:S01]  /*4510*/  FFMA.FTZ R65, R52, R63, R65 ;  /* 0x0000003f34417223 */ /* 0x000fe20000010041 */
[----:B------:R-:W-:Y:S01]  /*4520*/  LOP3.LUT R30, R30, 0xff, RZ, 0xc0, !PT ;  /* 0x000000ff1e1e7812 */ /* 0x000fe200078ec0ff */
[----:B------:R-:W-:Y:S01]  /*4530*/  FMUL.FTZ R41, R32, R41 ;  /* 0x0000002920297220 */ /* 0x000fe20000410000 */
[----:B0-----:R-:W-:-:S02]  /*4540*/  IADD3 R43, R28, -0x80, RZ ;  /* 0xffffff801c2b7810 */ /* 0x001fc40007ffe0ff */
[----:B------:R-:W0:Y:S01]  /*4550*/  LDS.64 R28, [UR4+0x30] ;  /* 0x00003004ff1c7984 */ /* 0x000e220008000a00 */
[----:B------:R-:W-:Y:S01]  /*4560*/  LOP3.LUT R12, R12, 0xff, RZ, 0xc0, !PT ;  /* 0x000000ff0c0c7812 */ /* 0x000fe200078ec0ff */
[----:B------:R-:W-:Y:S01]  /*4570*/  FMUL.FTZ R56, R33, R56 ;  /* 0x0000003821387220 */ /* 0x000fe20000410000 */
[----:B------:R-:W-:Y:S01]  /*4580*/  HFMA2.MMA R37, R13, 1, 1, R37 ;  /* 0x3c003c000d257835 */ /* 0x000fe20000000025 */
[-C--:B------:R-:W-:Y:S01]  /*4590*/  FFMA.FTZ R31, R57, R62.reuse, R31 ;  /* 0x0000003e391f7223 */ /* 0x080fe2000001001f */
[----:B------:R-:W-:Y:S01]  /*45a0*/  SHF.R.U32.HI R13, RZ, 0x8, R14 ;  /* 0x00000008ff0d7819 */ /* 0x000fe2000001160e */
[----:B------:R-:W-:Y:S01]  /*45b0*/  FFMA.FTZ R65, R55, R62, R65 ;  /* 0x0000003e37417223 */ /* 0x000fe20000010041 */
[----:B------:R-:W-:Y:S01]  /*45c0*/  IADD3 R12, R12, -0x80, RZ ;  /* 0xffffff800c0c7810 */ /* 0x000fe20007ffe0ff */
[----:B------:R-:W-:Y:S01]  /*45d0*/  FMUL.FTZ R31, R34, R31 ;  /* 0x0000001f221f7220 */ /* 0x000fe20000410000 */
[----:B------:R-:W-:Y:S01]  /*45e0*/  IADD3 R30, R30, -0x80, RZ ;  /* 0xffffff801e1e7810 */ /* 0x000fe20007ffe0ff */
[----:B------:R-:W-:Y:S01]  /*45f0*/  FMUL.FTZ R65, R36, R65 ;  /* 0x0000004124417220 */ /* 0x000fe20000410000 */
[----:B------:R-:W-:-:S02]  /*4600*/  F2FP.PACK_AB R41, RZ, R41 ;  /* 0x00000029ff29723e */ /* 0x000fc400000000ff */
[----:B------:R-:W-:Y:S02]  /*4610*/  F2FP.PACK_AB R56, RZ, R56 ;  /* 0x00000038ff38723e */ /* 0x000fe400000000ff */
[----:B------:R-:W-:Y:S01]  /*4620*/  LOP3.LUT R13, R13, 0xff, RZ, 0xc0, !PT ;  /* 0x000000ff0d0d7812 */ /* 0x000fe200078ec0ff */
[----:B------:R1:W-:Y:S01]  /*4630*/  I2F.F16 R54, R12 ;  /* 0x0000000c00367306 */ /* 0x0003e20000200c00 */
[----:B------:R-:W-:Y:S02]  /*4640*/  LEA.HI R67, R15, 0xffffff80, RZ, 0x8 ;  /* 0xffffff800f437811 */ /* 0x000fe400078f40ff */
[----:B------:R-:W-:Y:S02]  /*4650*/  LOP3.LUT R35, R14, 0xff, RZ, 0xc0, !PT ;  /* 0x000000ff0e237812 */ /* 0x000fe400078ec0ff */
[----:B------:R-:W-:Y:S02]  /*4660*/  F2FP.PACK_AB R31, RZ, R31 ;  /* 0x0000001fff1f723e */ /* 0x000fe400000000ff */
[----:B------:R-:W-:Y:S01]  /*4670*/  IADD3 R13, R13, -0x80, RZ ;  /* 0xffffff800d0d7810 */ /* 0x000fe20007ffe0ff */
[----:B------:R2:W-:Y:S01]  /*4680*/  I2F.F16 R49, R30 ;  /* 0x0000001e00317306 */ /* 0x0005e20000200c00 */
[----:B-1----:R-:W-:-:S02]  /*4690*/  PRMT R12, R41, 0x5410, R56 ;  /* 0x00005410290c7816 */ /* 0x002fc40000000038 */
[----:B------:R-:W-:Y:S02]  /*46a0*/  F2FP.PACK_AB R65, RZ, R65 ;  /* 0x00000041ff41723e */ /* 0x000fe400000000ff */
[----:B------:R-:W-:Y:S02]  /*46b0*/  SHF.R.U32.HI R14, RZ, 0x10, R14 ;  /* 0x00000010ff0e7819 */ /* 0x000fe4000001160e */
[--C-:B--2---:R-:W-:Y:S02]  /*46c0*/  SHF.R.U32.HI R30, RZ, 0x8, R15.reuse ;  /* 0x00000008ff1e7819 */ /* 0x104fe4000001160f */
[----:B------:R-:W-:Y:S01]  /*46d0*/  SHF.R.U32.HI R15, RZ, 0x10, R15 ;  /* 0x00000010ff0f7819 */ /* 0x000fe2000001160f */
[----:B------:R1:W-:Y:S01]  /*46e0*/  I2F.F16 R45, R42 ;  /* 0x0000002a002d7306 */ /* 0x0003e20000200c00 */
[----:B------:R-:W-:Y:S02]  /*46f0*/  LOP3.LUT R14, R14, 0xff, RZ, 0xc0, !PT ;  /* 0x000000ff0e0e7812 */ /* 0x000fe400078ec0ff */
[----:B------:R-:W-:-:S02]  /*4700*/  LOP3.LUT R15, R15, 0xff, RZ, 0xc0, !PT ;  /* 0x000000ff0f0f7812 */ /* 0x000fc400078ec0ff */
[----:B------:R-:W-:-:S03]  /*4710*/  IADD3 R35, R35, -0x80, RZ ;  /* 0xffffff8023237810 */ /* 0x000fc60007ffe0ff */
[----:B------:R2:W-:Y:S01]  /*4720*/  I2F.F16 R46, R13 ;  /* 0x0000000d002e7306 */ /* 0x0005e20000200c00 */
[----:B-1----:R-:W-:Y:S01]  /*4730*/  PRMT R42, R31, 0x5410, R65 ;  /* 0x000054101f2a7816 */ /* 0x002fe20000000041 */
[----:B------:R-:W-:Y:S01]  /*4740*/  HFMA2.MMA R31, R12, 1, 1, R7 ;  /* 0x3c003c000c1f7835 */ /* 0x000fe20000000007 */
[----:B------:R-:W-:Y:S02]  /*4750*/  IADD3 R14, R14, -0x80, RZ ;  /* 0xffffff800e0e7810 */ /* 0x000fe40007ffe0ff */
[----:B------:R-:W-:Y:S01]  /*4760*/  IADD3 R15, R15, -0x80, RZ ;  /* 0xffffff800f0f7810 */ /* 0x000fe20007ffe0ff */
[----:B--2---:R-:W1:Y:S01]  /*4770*/  LDS.64 R12, [UR4+0xb0] ;  /* 0x0000b004ff0c7984 */ /* 0x004e620008000a00 */
[----:B------:R-:W-:Y:S01]  /*4780*/  LOP3.LUT R30, R30, 0xff, RZ, 0xc0, !PT ;  /* 0x000000ff1e1e7812 */ /* 0x000fe200078ec0ff */
[----:B------:R-:W2:Y:S01]  /*4790*/  I2F.F16 R10, R66 ;  /* 0x00000042000a7306 */ /* 0x000ea20000200c00 */
[----:B------:R-:W-:Y:S02]  /*47a0*/  FMUL.FTZ R47, R34, R47 ;  /* 0x0000002f222f7220 */ /* 0x000fe40000410000 */
[----:B------:R-:W-:Y:S01]  /*47b0*/  FMUL.FTZ R61, R36, R61 ;  /* 0x0000003d243d7220 */ /* 0x000fe20000410000 */
[----:B------:R-:W-:-:S04]  /*47c0*/  IADD3 R41, R30, -0x80, RZ ;  /* 0xffffff801e297810 */ /* 0x000fc80007ffe0ff */
[----:B------:R-:W3:Y:S01]  /*47d0*/  I2F.F16 R11, R11 ;  /* 0x0000000b000b7306 */ /* 0x000ee20000200c00 */
[----:B------:R-:W-:-:S07]  /*47e0*/  F2FP.PACK_AB R47, RZ, R47 ;  /* 0x0000002fff2f723e */ /* 0x000fce00000000ff */
[----:B------:R-:W4:Y:S01]  /*47f0*/  I2F.F16 R35, R35 ;  /* 0x0000002300237306 */ /* 0x000f220000200c00 */
[----:B------:R-:W-:-:S07]  /*4800*/  F2FP.PACK_AB R61, RZ, R61 ;  /* 0x0000003dff3d723e */ /* 0x000fce00000000ff */
[----:B------:R-:W5:Y:S08]  /*4810*/  I2F.F16 R27, R27 ;  /* 0x0000001b001b7306 */ /* 0x000f700000200c00 */
[----:B------:R-:W0:Y:S08]  /*4820*/  I2F.F16 R14, R14 ;  /* 0x0000000e000e7306 */ /* 0x000e300000200c00 */
[----:B------:R-:W0:Y:S01]  /*4830*/  I2F.F16 R15, R15 ;  /* 0x0000000f000f7306 */ /* 0x000e220000200c00 */
[----:B------:R-:W-:-:S07]  /*4840*/  PRMT R47, R47, 0x5410, R61 ;  /* 0x000054102f2f7816 */ /* 0x000fce000000003d */
[----:B------:R2:W1:Y:S08]  /*4850*/  I2F.F16 R48, R41 ;  /* 0x0000002900307306 */ /* 0x0004700000200c00 */
[----:B------:R-:W1:Y:S01]  /*4860*/  I2F.F16 R43, R43 ;  /* 0x0000002b002b7306 */ /* 0x000e620000200c00 */
[----:B0-----:R-:W-:Y:S02]  /*4870*/  HADD2.F32 R7, -RZ, R28.H0_H0 ;  /* 0x2000001cff077230 */ /* 0x001fe40000004100 */
[----:B--2---:R-:W-:-:S02]  /*4880*/  HADD2.F32 R41, -RZ, R10.H0_H0 ;  /* 0x2000000aff297230 */ /* 0x004fc40000004100 */
[----:B------:R-:W-:Y:S02]  /*4890*/  HADD2 R30, R47, R8 ;  /* 0x000000082f1e7230 */ /* 0x000fe40000000000 */
[----:B------:R-:W-:Y:S01]  /*48a0*/  HADD2 R38, R42, R38 ;  /* 0x000000262a267230 */ /* 0x000fe20000000000 */
[----:B------:R-:W0:Y:S01]  /*48b0*/  I2F.F16 R23, R23 ;  /* 0x0000001700177306 */ /* 0x000e220000200c00 */
[----:B---3--:R-:W-:Y:S02]  /*48c0*/  HADD2.F32 R42, -RZ, R11.H0_H0 ;  /* 0x2000000bff2a7230 */ /* 0x008fe40000004100 */
[----:B----4-:R-:W-:Y:S02]  /*48d0*/  HADD2.F32 R47, -RZ, R35.H0_H0 ;  /* 0x20000023ff2f7230 */ /* 0x010fe40000004100 */
[----:B-----5:R-:W-:Y:S02]  /*48e0*/  HADD2.F32 R44, -RZ, R27.H0_H0 ;  /* 0x2000001bff2c7230 */ /* 0x020fe40000004100 */
[----:B------:R-:W-:-:S02]  /*48f0*/  HADD2.F32 R51, -RZ, R14.H0_H0 ;  /* 0x2000000eff337230 */ /* 0x000fc40000004100 */
[----:B------:R-:W-:Y:S01]  /*4900*/  HADD2.F32 R53, -RZ, R15.H0_H0 ;  /* 0x2000000fff357230 */ /* 0x000fe20000004100 */
[C---:B------:R-:W-:Y:S01]  /*4910*/  FFMA.FTZ R10, R7.reuse, R41, RZ ;  /* 0x00000029070a7223 */ /* 0x040fe200000100ff */
[----:B------:R-:W-:Y:S01]  /*4920*/  HADD2.F32 R28, -RZ, R28.H1_H1 ;  /* 0x3000001cff1c7230 */ /* 0x000fe20000004100 */
[----:B------:R-:W2:Y:S01]  /*4930*/  LDS.64 R14, [UR4+0x130] ;  /* 0x00013004ff0e7984 */ /* 0x000ea20008000a00 */
[----:B------:R-:W-:Y:S01]  /*4940*/  HADD2.F32 R45, -RZ, R45.H0_H0 ;  /* 0x2000002dff2d7230 */ /* 0x000fe20000004100 */
[----:B------:R-:W-:Y:S01]  /*4950*/  FFMA.FTZ R8, R42, R7, RZ ;  /* 0x000000072a087223 */ /* 0x000fe200000100ff */
[--C-:B------:R-:W-:Y:S02]  /*4960*/  HADD2.F32 R50, -RZ, R29.reuse.H0_H0 ;  /* 0x2000001dff327230 */ /* 0x100fe40000004100 */
[----:B------:R-:W-:Y:S01]  /*4970*/  HADD2.F32 R56, -RZ, R29.H1_H1 ;  /* 0x3000001dff387230 */ /* 0x000fe20000004100 */
[----:B------:R-:W-:Y:S01]  /*4980*/  FFMA.FTZ R29, R7, R47, RZ ;  /* 0x0000002f071d7223 */ /* 0x000fe200000100ff */
[----:B------:R-:W-:-:S02]  /*4990*/  HADD2.F32 R49, -RZ, R49.H0_H0 ;  /* 0x20000031ff317230 */ /* 0x000fc40000004100 */
[----:B------:R-:W-:Y:S01]  /*49a0*/  HADD2.F32 R46, -RZ, R46.H0_H0 ;  /* 0x2000002eff2e7230 */ /* 0x000fe20000004100 */
[----:B------:R-:W-:Y:S01]  /*49b0*/  FFMA.FTZ R7, R7, R44, RZ ;  /* 0x0000002c07077223 */ /* 0x000fe200000100ff */
[----:B-1----:R-:W-:Y:S01]  /*49c0*/  HADD2.F32 R48, -RZ, R48.H0_H0 ;  /* 0x20000030ff307230 */ /* 0x002fe20000004100 */
[C---:B------:R-:W-:Y:S01]  /*49d0*/  FFMA.FTZ R27, R28.reuse, R45, R10 ;  /* 0x0000002d1c1b7223 */ /* 0x040fe2000001000a */
[----:B------:R-:W-:Y:S01]  /*49e0*/  HADD2.F32 R52, -RZ, R43.H0_H0 ;  /* 0x2000002bff347230 */ /* 0x000fe20000004100 */
[----:B------:R-:W1:Y:S01]  /*49f0*/  I2F.F16 R24, R67 ;  /* 0x0000004300187306 */ /* 0x000e620000200c00 */
[----:B------:R-:W-:Y:S01]  /*4a00*/  FFMA.FTZ R11, R49, R28, R8 ;  /* 0x0000001c310b7223 */ /* 0x000fe20000010008 */
[----:B------:R-:W-:Y:S01]  /*4a10*/  HADD2.F32 R55, -RZ, R22.H0_H0 ;  /* 0x20000016ff377230 */ /* 0x000fe20000004100 */
[C---:B------:R-:W-:Y:S01]  /*4a20*/  FFMA.FTZ R29, R28.reuse, R46, R29 ;  /* 0x0000002e1c1d7223 */ /* 0x040fe2000001001d */
[----:B------:R-:W-:Y:S01]  /*4a30*/  HADD2.F32 R54, -RZ, R54.H0_H0 ;  /* 0x20000036ff367230 */ /* 0x000fe20000004100 */
[----:B------:R-:W-:Y:S01]  /*4a40*/  FFMA.FTZ R28, R28, R48, R7 ;  /* 0x000000301c1c7223 */ /* 0x000fe20000010007 */
[----:B------:R-:W-:Y:S01]  /*4a50*/  LOP3.LUT R10, R17, 0xff, RZ, 0xc0, !PT ;  /* 0x000000ff110a7812 */ /* 0x000fe200078ec0ff */
[C---:B------:R-:W-:Y:S01]  /*4a60*/  FFMA.FTZ R27, R50.reuse, R52, R27 ;  /* 0x00000034321b7223 */ /* 0x040fe2000001001b */
[----:B0-----:R-:W-:Y:S01]  /*4a70*/  HADD2.F32 R23, -RZ, R23.H0_H0 ;  /* 0x20000017ff177230 */ /* 0x001fe20000004100 */
[----:B------:R-:W-:Y:S01]  /*4a80*/  FFMA.FTZ R43, R50, R53, R28 ;  /* 0x00000035322b7223 */ /* 0x000fe2000001001c */
[----:B------:R-:W-:Y:S01]  /*4a90*/  IADD3 R10, R10, -0x80, RZ ;  /* 0xffffff800a0a7810 */ /* 0x000fe20007ffe0ff */
[----:B------:R-:W-:Y:S01]  /*4aa0*/  FFMA.FTZ R28, R56, R55, R27 ;  /* 0x00000037381c7223 */ /* 0x000fe2000001001b */
[--C-:B------:R-:W-:Y:S01]  /*4ab0*/  HADD2.F32 R27, -RZ, R12.reuse.H0_H0 ;  /* 0x2000000cff1b7230 */ /* 0x100fe20000004100 */
[----:B------:R-:W-:Y:S01]  /*4ac0*/  FFMA.FTZ R11, R54, R50, R11 ;  /* 0x00000032360b7223 */ /* 0x000fe2000001000b */
[----:B------:R-:W-:Y:S01]  /*4ad0*/  HADD2.F32 R57, -RZ, R12.H1_H1 ;  /* 0x3000000cff397230 */ /* 0x000fe20000004100 */
[----:B------:R-:W-:Y:S01]  /*4ae0*/  LOP3.LUT R8, R16, 0xff, RZ, 0xc0, !PT ;  /* 0x000000ff10087812 */ /* 0x000fe200078ec0ff */
[----:B------:R0:W-:Y:S01]  /*4af0*/  I2F.F16 R12, R10 ;  /* 0x0000000a000c7306 */ /* 0x0001e20000200c00 */
[----:B------:R-:W-:Y:S01]  /*4b00*/  FFMA.FTZ R35, R23, R56, R11 ;  /* 0x0000003817237223 */ /* 0x000fe2000001000b */
[----:B------:R-:W-:Y:S01]  /*4b10*/  LOP3.LUT R11, R18, 0xff, RZ, 0xc0, !PT ;  /* 0x000000ff120b7812 */ /* 0x000fe200078ec0ff */
[----:B------:R-:W-:Y:S01]  /*4b20*/  HADD2.F32 R25, -RZ, R25.H0_H0 ;  /* 0x20000019ff197230 */ /* 0x000fe20000004100 */
[----:B------:R-:W-:Y:S01]  /*4b30*/  IADD3 R8, R8, -0x80, RZ ;  /* 0xffffff8008087810 */ /* 0x000fe20007ffe0ff */
[----:B-1----:R-:W-:Y:S01]  /*4b40*/  HADD2.F32 R24, -RZ, R24.H0_H0 ;  /* 0x20000018ff187230 */ /* 0x002fe20000004100 */
[----:B0-----:R-:W-:Y:S01]  /*4b50*/  FFMA.FTZ R10, R47, R27, RZ ;  /* 0x0000001b2f0a7223 */ /* 0x001fe200000100ff */
[----:B------:R-:W-:Y:S01]  /*4b60*/  HADD2.F32 R62, -RZ, R13.H0_H0 ;  /* 0x2000000dff3e7230 */ /* 0x000fe20000004100 */
[----:B------:R-:W-:Y:S01]  /*4b70*/  FFMA.FTZ R29, R50, R51, R29 ;  /* 0x00000033321d7223 */ /* 0x000fe2000001001d */
[----:B------:R-:W-:Y:S01]  /*4b80*/  IADD3 R11, R11, -0x80, RZ ;  /* 0xffffff800b0b7810 */ /* 0x000fe20007ffe0ff */
[----:B------:R-:W-:Y:S01]  /*4b90*/  FFMA.FTZ R10, R46, R57, R10 ;  /* 0x000000392e0a7223 */ /* 0x000fe2000001000a */
[----:B------:R0:W1:Y:S01]  /*4ba0*/  I2F.F16 R50, R8 ;  /* 0x0000000800327306 */ /* 0x0000620000200c00 */
[-C--:B------:R-:W-:Y:S01]  /*4bb0*/  FFMA.FTZ R66, R41, R27.reuse, RZ ;  /* 0x0000001b29427223 */ /* 0x080fe200000100ff */
[----:B------:R-:W-:Y:S01]  /*4bc0*/  LEA.HI R20, R16, 0xffffff80, RZ, 0x8 ;  /* 0xffffff8010147811 */ /* 0x000fe200078f40ff */
[----:B------:R-:W-:-:S02]  /*4bd0*/  FFMA.FTZ R60, R42, R27, RZ ;  /* 0x0000001b2a3c7223 */ /* 0x000fc400000100ff */
[C---:B------:R-:W-:Y:S02]  /*4be0*/  FFMA.FTZ R29, R56.reuse, R25, R29 ;  /* 0x00000019381d7223 */ /* 0x040fe4000001001d */
[----:B------:R-:W-:Y:S01]  /*4bf0*/  FFMA.FTZ R43, R56, R24, R43 ;  /* 0x00000018382b7223 */ /* 0x000fe2000001002b */
[--C-:B0-----:R-:W-:Y:S01]  /*4c00*/  SHF.R.U32.HI R8, RZ, 0x8, R16.reuse ;  /* 0x00000008ff087819 */ /* 0x101fe20000011610 */
[----:B------:R0:W3:Y:S01]  /*4c10*/  I2F.F16 R56, R11 ;  /* 0x0000000b00387306 */ /* 0x0000e20000200c00 */
[----:B------:R-:W-:Y:S01]  /*4c20*/  FFMA.FTZ R61, R44, R27, RZ ;  /* 0x0000001b2c3d7223 */ /* 0x000fe200000100ff */
[----:B------:R-:W-:Y:S01]  /*4c30*/  SHF.R.U32.HI R16, RZ, 0x10, R16 ;  /* 0x00000010ff107819 */ /* 0x000fe20000011610 */
[-C--:B------:R-:W-:Y:S01]  /*4c40*/  FFMA.FTZ R63, R51, R62.reuse, R10 ;  /* 0x0000003e333f7223 */ /* 0x080fe2000001000a */
[----:B------:R-:W-:Y:S01]  /*4c50*/  HADD2.F32 R64, -RZ, R13.H1_H1 ;  /* 0x3000000dff407230 */ /* 0x000fe20000004100 */
[-C--:B------:R-:W-:Y:S02]  /*4c60*/  FFMA.FTZ R27, R45, R57.reuse, R66 ;  /* 0x000000392d1b7223 */ /* 0x080fe40000010042 */
[-C--:B------:R-:W-:Y:S01]  /*4c70*/  FFMA.FTZ R13, R49, R57.reuse, R60 ;  /* 0x00000039310d7223 */ /* 0x080fe2000001003c */
[----:B0-----:R-:W0:Y:S01]  /*4c80*/  LDS.64 R10, [UR4+0x38] ;  /* 0x00003804ff0a7984 */ /* 0x001e220008000a00 */
[----:B------:R-:W-:Y:S01]  /*4c90*/  LOP3.LUT R22, R19, 0xff, RZ, 0xc0, !PT ;  /* 0x000000ff13167812 */ /* 0x000fe200078ec0ff */
[----:B------:R-:W-:Y:S01]  /*4ca0*/  FFMA.FTZ R61, R48, R57, R61 ;  /* 0x00000039303d7223 */ /* 0x000fe2000001003d */
[----:B------:R-:W-:Y:S01]  /*4cb0*/  LOP3.LUT R16, R16, 0xff, RZ, 0xc0, !PT ;  /* 0x000000ff10107812 */ /* 0x000fe200078ec0ff */
[----:B------:R-:W-:-:S02]  /*4cc0*/  FFMA.FTZ R27, R52, R62, R27 ;  /* 0x0000003e341b7223 */ /* 0x000fc4000001001b */
[-C--:B------:R-:W-:Y:S01]  /*4cd0*/  FFMA.FTZ R13, R54, R62.reuse, R13 ;  /* 0x0000003e360d7223 */ /* 0x080fe2000001000d */
[----:B------:R-:W-:Y:S01]  /*4ce0*/  LOP3.LUT R8, R8, 0xff, RZ, 0xc0, !PT ;  /* 0x000000ff08087812 */ /* 0x000fe200078ec0ff */
[----:B------:R-:W-:Y:S01]  /*4cf0*/  FFMA.FTZ R65, R53, R62, R61 ;  /* 0x0000003e35417223 */ /* 0x000fe2000001003d */
[----:B------:R-:W-:Y:S02]  /*4d00*/  IADD3 R22, R22, -0x80, RZ ;  /* 0xffffff8016167810 */ /* 0x000fe40007ffe0ff */
[----:B------:R-:W-:Y:S01]  /*4d10*/  IADD3 R57, R16, -0x80, RZ ;  /* 0xffffff8010397810 */ /* 0x000fe20007ffe0ff */
[-C--:B------:R-:W-:Y:S02]  /*4d20*/  FFMA.FTZ R16, R55, R64.reuse, R27 ;  /* 0x0000004037107223 */ /* 0x080fe4000001001b */
[-C--:B------:R-:W-:Y:S01]  /*4d30*/  FFMA.FTZ R27, R23, R64.reuse, R13 ;  /* 0x00000040171b7223 */ /* 0x080fe2000001000d */
[----:B------:R4:W5:Y:S01]  /*4d40*/  I2F.F16 R60, R22 ;  /* 0x00000016003c7306 */ /* 0x0009620000200c00 */
[-C--:B------:R-:W-:Y:S01]  /*4d50*/  FFMA.FTZ R13, R25, R64.reuse, R63 ;  /* 0x00000040190d7223 */ /* 0x080fe2000001003f */
[----:B------:R-:W-:Y:S01]  /*4d60*/  IADD3 R8, R8, -0x80, RZ ;  /* 0xffffff8008087810 */ /* 0x000fe20007ffe0ff */
[--C-:B--2---:R-:W-:Y:S01]  /*4d70*/  HADD2.F32 R63, -RZ, R14.reuse.H0_H0 ;  /* 0x2000000eff3f7230 */ /* 0x104fe20000004100 */
[----:B------:R-:W-:Y:S01]  /*4d80*/  SHF.R.U32.HI R62, RZ, 0x8, R17 ;  /* 0x00000008ff3e7819 */ /* 0x000fe20000011611 */
[----:B------:R-:W-:Y:S01]  /*4d90*/  HADD2.F32 R66, -RZ, R15.H0_H0 ;  /* 0x2000000fff427230 */ /* 0x000fe20000004100 */
[----:B----4-:R-:W-:Y:S01]  /*4da0*/  FFMA.FTZ R22, R24, R64, R65 ;  /* 0x0000004018167223 */ /* 0x010fe20000010041 */
[----:B------:R-:W-:Y:S01]  /*4db0*/  HADD2.F32 R64, -RZ, R14.H1_H1 ;  /* 0x3000000eff407230 */ /* 0x000fe20000004100 */
[----:B------:R-:W-:Y:S01]  /*4dc0*/  SHF.R.U32.HI R14, RZ, 0x8, R18 ;  /* 0x00000008ff0e7819 */ /* 0x000fe20000011612 */
[----:B------:R2:W4:Y:S01]  /*4dd0*/  I2F.F16 R61, R8 ;  /* 0x00000008003d7306 */ /* 0x0005220000200c00 */
[----:B------:R-:W-:Y:S01]  /*4de0*/  FFMA.FTZ R41, R41, R63, RZ ;  /* 0x0000003f29297223 */ /* 0x000fe200000100ff */
[----:B------:R-:W-:-:S02]  /*4df0*/  LOP3.LUT R62, R62, 0xff, RZ, 0xc0, !PT ;  /* 0x000000ff3e3e7812 */ /* 0x000fc400078ec0ff */
[----:B------:R-:W-:Y:S01]  /*4e00*/  LOP3.LUT R14, R14, 0xff, RZ, 0xc0, !PT ;  /* 0x000000ff0e0e7812 */ /* 0x000fe200078ec0ff */
[----:B------:R-:W-:Y:S01]  /*4e10*/  FFMA.FTZ R41, R45, R64, R41 ;  /* 0x000000402d297223 */ /* 0x000fe20000010029 */
[----:B--2---:R-:W-:Y:S01]  /*4e20*/  HADD2.F32 R8, -RZ, R15.H1_H1 ;  /* 0x3000000fff087230 */ /* 0x004fe20000004100 */
[----:B------:R-:W-:Y:S02]  /*4e30*/  SHF.R.U32.HI R15, RZ, 0x8, R19 ;  /* 0x00000008ff0f7819 */ /* 0x000fe40000011613 */
[----:B------:R-:W-:Y:S02]  /*4e40*/  IADD3 R62, R62, -0x80, RZ ;  /* 0xffffff803e3e7810 */ /* 0x000fe40007ffe0ff */
[----:B------:R-:W-:Y:S02]  /*4e50*/  LOP3.LUT R15, R15, 0xff, RZ, 0xc0, !PT ;  /* 0x000000ff0f0f7812 */ /* 0x000fe400078ec0ff */
[----:B------:R-:W-:Y:S01]  /*4e60*/  IADD3 R14, R14, -0x80, RZ ;  /* 0xffffff800e0e7810 */ /* 0x000fe20007ffe0ff */
[----:B------:R-:W-:Y:S01]  /*4e70*/  FFMA.FTZ R52, R52, R66, R41 ;  /* 0x0000004234347223 */ /* 0x000fe20000010029 */
[----:B------:R-:W-:Y:S01]  /*4e80*/  IADD3 R41, R15, -0x80, RZ ;  /* 0xffffff800f297810 */ /* 0x000fe20007ffe0ff */
[----:B------:R-:W2:Y:S01]  /*4e90*/  I2F.F16 R62, R62 ;  /* 0x0000003e003e7306 */ /* 0x000ea20000200c00 */
[----:B------:R-:W-:Y:S01]  /*4ea0*/  LEA.HI R21, R17, 0xffffff80, RZ, 0x8 ;  /* 0xffffff8011157811 */ /* 0x000fe200078f40ff */
[-C--:B------:R-:W-:Y:S01]  /*4eb0*/  FFMA.FTZ R42, R42, R63.reuse, RZ ;  /* 0x0000003f2a2a7223 */ /* 0x080fe200000100ff */
[----:B------:R-:W-:Y:S01]  /*4ec0*/  LEA.HI R7, R19, 0xffffff80, RZ, 0x8 ;  /* 0xffffff8013077811 */ /* 0x000fe200078f40ff */
[-C--:B------:R-:W-:Y:S01]  /*4ed0*/  FFMA.FTZ R65, R47, R63.reuse, RZ ;  /* 0x0000003f2f417223 */ /* 0x080fe200000100ff */
[----:B------:R-:W-:Y:S01]  /*4ee0*/  SHF.R.U32.HI R17, RZ, 0x10, R17 ;  /* 0x00000010ff117819 */ /* 0x000fe20000011611 */
[----:B------:R-:W-:-:S02]  /*4ef0*/  FFMA.FTZ R63, R44, R63, RZ ;  /* 0x0000003f2c3f7223 */ /* 0x000fc400000100ff */
[----:B------:R-:W0:Y:S01]  /*4f00*/  I2F.F16 R14, R14 ;  /* 0x0000000e000e7306 */ /* 0x000e220000200c00 */
[----:B------:R-:W-:Y:S02]  /*4f10*/  SHF.R.U32.HI R18, RZ, 0x10, R18 ;  /* 0x00000010ff127819 */ /* 0x000fe40000011612 */
[----:B------:R-:W-:-:S05]  /*4f20*/  SHF.R.U32.HI R19, RZ, 0x10, R19 ;  /* 0x00000010ff137819 */ /* 0x000fca0000011613 */
[----:B------:R2:W2:Y:S01]  /*4f30*/  I2F.F16 R45, R41 ;  /* 0x00000029002d7306 */ /* 0x0004a20000200c00 */
[----:B------:R-:W-:Y:S01]  /*4f40*/  LOP3.LUT R17, R17, 0xff, RZ, 0xc0, !PT ;  /* 0x000000ff11117812 */ /* 0x000fe200078ec0ff */
[-C--:B------:R-:W-:Y:S01]  /*4f50*/  FFMA.FTZ R48, R48, R64.reuse, R63 ;  /* 0x0000004030307223 */ /* 0x080fe2000001003f */
[----:B------:R-:W-:Y:S01]  /*4f60*/  LOP3.LUT R18, R18, 0xff, RZ, 0xc0, !PT ;  /* 0x000000ff12127812 */ /* 0x000fe200078ec0ff */
[----:B------:R-:W-:Y:S01]  /*4f70*/  FFMA.FTZ R49, R49, R64, R42 ;  /* 0x0000004031317223 */ /* 0x000fe2000001002a */
[----:B------:R-:W-:Y:S01]  /*4f80*/  LOP3.LUT R19, R19, 0xff, RZ, 0xc0, !PT ;  /* 0x000000ff13137812 */ /* 0x000fe200078ec0ff */
[----:B------:R-:W-:Y:S01]  /*4f90*/  FFMA.FTZ R67, R53, R66, R48 ;  /* 0x0000004235437223 */ /* 0x000fe20000010030 */
[----:B------:R-:W-:Y:S01]  /*4fa0*/  IADD3 R17, R17, -0x80, RZ ;  /* 0xffffff8011117810 */ /* 0x000fe20007ffe0ff */
[----:B------:R-:W-:Y:S01]  /*4fb0*/  FFMA.FTZ R65, R46, R64, R65 ;  /* 0x000000402e417223 */ /* 0x000fe20000010041 */
[----:B------:R-:W-:Y:S01]  /*4fc0*/  IADD3 R15, R18, -0x80, RZ ;  /* 0xffffff80120f7810 */ /* 0x000fe20007ffe0ff */
[----:B------:R-:W-:Y:S01]  /*4fd0*/  FFMA.FTZ R63, R54, R66, R49 ;  /* 0x00000042363f7223 */ /* 0x000fe20000010031 */
[----:B------:R-:W-:Y:S01]  /*4fe0*/  IADD3 R48, R19, -0x80, RZ ;  /* 0xffffff8013307810 */ /* 0x000fe20007ffe0ff */
[----:B0-----:R-:W-:-:S02]  /*4ff0*/  HADD2.F32 R49, -RZ, R10.H0_H0 ;  /* 0x2000000aff317230 */ /* 0x001fc40000004100 */
[----:B-1----:R-:W-:Y:S02]  /*5000*/  HADD2.F32 R50, -RZ, R50.H0_H0 ;  /* 0x20000032ff327230 */ /* 0x002fe40000004100 */
[----:B------:R-:W-:Y:S02]  /*5010*/  HADD2.F32 R19, -RZ, R12.H0_H0 ;  /* 0x2000000cff137230 */ /* 0x000fe40000004100 */
[----:B---3--:R-:W-:Y:S02]  /*5020*/  HADD2.F32 R56, -RZ, R56.H0_H0 ;  /* 0x20000038ff387230 */ /* 0x008fe40000004100 */
[----:B-----5:R-:W-:Y:S01]  /*5030*/  HADD2.F32 R18, -RZ, R60.H0_H0 ;  /* 0x2000003cff127230 */ /* 0x020fe20000004100 */
[----:B------:R0:W-:Y:S01]  /*5040*/  I2F.F16 R47, R17 ;  /* 0x00000011002f7306 */ /* 0x0001e20000200c00 */
[----:B------:R-:W-:Y:S01]  /*5050*/  FFMA.FTZ R65, R51, R66, R65 ;  /* 0x0000004233417223 */ /* 0x000fe20000010041 */
[----:B------:R-:W-:Y:S01]  /*5060*/  HADD2.F32 R51, -RZ, R10.H1_H1 ;  /* 0x3000000aff337230 */ /* 0x000fe20000004100 */
[----:B------:R-:W-:Y:S01]  /*5070*/  FFMA.FTZ R35, R50, R49, R35 ;  /* 0x0000003132237223 */ /* 0x000fe20000010023 */
[----:B------:R-:W-:Y:S01]  /*5080*/  HADD2.F32 R53, -RZ, R11.H1_H1 ;  /* 0x3000000bff357230 */ /* 0x000fe20000004100 */
[C---:B------:R-:W-:Y:S01]  /*5090*/  FFMA.FTZ R28, R49.reuse, R19, R28 ;  /* 0x00000013311c7223 */ /* 0x040fe2000001001c */
[----:B----4-:R-:W-:Y:S01]  /*50a0*/  HADD2.F32 R42, -RZ, R61.H0_H0 ;  /* 0x2000003dff2a7230 */ /* 0x010fe20000004100 */
[----:B------:R-:W-:Y:S01]  /*50b0*/  FFMA.FTZ R12, R49, R56, R29 ;  /* 0x00000038310c7223 */ /* 0x000fe2000001001d */
[----:B--2---:R-:W-:Y:S01]  /*50c0*/  HADD2.F32 R41, -RZ, R62.H0_H0 ;  /* 0x2000003eff297230 */ /* 0x004fe20000004100 */
[----:B0-----:R-:W-:Y:S01]  /*50d0*/  FFMA.FTZ R17, R55, R8, R52 ;  /* 0x0000000837117223 */ /* 0x001fe20000010034 */
[----:B------:R-:W-:-:S02]  /*50e0*/  HADD2.F32 R52, -RZ, R11.H0_H0 ;  /* 0x2000000bff347230 */ /* 0x000fc40000004100 */
[----:B------:R-:W-:Y:S01]  /*50f0*/  HADD2.F32 R44, -RZ, R14.H0_H0 ;  /* 0x2000000eff2c7230 */ /* 0x000fe20000004100 */
[----:B------:R-:W0:Y:S01]  /*5100*/  LDS.64 R10, [UR4+0xb8] ;  /* 0x0000b804ff0a7984 */ /* 0x000e220008000a00 */
[----:B------:R-:W-:Y:S01]  /*5110*/  HADD2.F32 R45, -RZ, R45.H0_H0 ;  /* 0x2000002dff2d7230 */ /* 0x000fe20000004100 */
[----:B------:R-:W-:Y:S01]  /*5120*/  FFMA.FTZ R14, R49, R18, R43 ;  /* 0x00000012310e7223 */ /* 0x000fe2000001002b */
[----:B------:R1:W-:Y:S01]  /*5130*/  I2F.F16 R46, R15 ;  /* 0x0000000f002e7306 */ /* 0x0003e20000200c00 */
[----:B------:R-:W-:Y:S02]  /*5140*/  FFMA.FTZ R35, R42, R51, R35 ;  /* 0x000000332a237223 */ /* 0x000fe40000010023 */
[C---:B------:R-:W-:Y:S02]  /*5150*/  FFMA.FTZ R29, R51.reuse, R41, R28 ;  /* 0x00000029331d7223 */ /* 0x040fe4000001001c */
[C---:B------:R-:W-:Y:S02]  /*5160*/  FFMA.FTZ R43, R51.reuse, R44, R12 ;  /* 0x0000002c332b7223 */ /* 0x040fe4000001000c */
[----:B------:R-:W-:-:S02]  /*5170*/  FFMA.FTZ R51, R51, R45, R14 ;  /* 0x0000002d33337223 */ /* 0x000fc4000001000e */
[----:B-1----:R-:W1:Y:S01]  /*5180*/  LDS.64 R14, [UR4+0x138] ;  /* 0x00013804ff0e7984 */ /* 0x002e620008000a00 */
[----:B------:R-:W2:Y:S08]  /*5190*/  I2F.F16 R7, R7 ;  /* 0x0000000700077306 */ /* 0x000eb00000200c00 */
[----:B------:R-:W3:Y:S08]  /*51a0*/  I2F.F16 R57, R57 ;  /* 0x0000003900397306 */ /* 0x000ef00000200c00 */
[----:B------:R-:W4:Y:S01]  /*51b0*/  I2F.F16 R48, R48 ;  /* 0x0000003000307306 */ /* 0x000f220000200c00 */
[----:B--2---:R-:W-:Y:S01]  /*51c0*/  HADD2.F32 R54, -RZ, R7.H0_H0 ;  /* 0x20000007ff367230 */ /* 0x004fe20000004100 */
[----:B------:R-:W-:-:S06]  /*51d0*/  FFMA.FTZ R63, R23, R8, R63 ;  /* 0x00000008173f7223 */ /* 0x000fcc000001003f */
[----:B------:R-:W2:Y:S01]  /*51e0*/  I2F.F16 R20, R20 ;  /* 0x0000001400147306 */ /* 0x000ea20000200c00 */
[--C-:B0-----:R-:W-:Y:S02]  /*51f0*/  HADD2.F32 R7, -RZ, R10.reuse.H0_H0 ;  /* 0x2000000aff077230 */ /* 0x101fe40000004100 */
[----:B------:R-:W-:-:S05]  /*5200*/  HADD2.F32 R10, -RZ, R10.H1_H1 ;  /* 0x3000000aff0a7230 */ /* 0x000fca0000004100 */
[----:B------:R-:W0:Y:S01]  /*5210*/  I2F.F16 R21, R21 ;  /* 0x0000001500157306 */ /* 0x000e220000200c00 */
[-C--:B------:R-:W-:Y:S02]  /*5220*/  FFMA.FTZ R27, R50, R7.reuse, R27 ;  /* 0x00000007321b7223 */ /* 0x080fe4000001001b */
[-C--:B------:R-:W-:Y:S02]  /*5230*/  FFMA.FTZ R16, R19, R7.reuse, R16 ;  /* 0x0000000713107223 */ /* 0x080fe40000010010 */
[-C--:B------:R-:W-:Y:S02]  /*5240*/  FFMA.FTZ R13, R56, R7.reuse, R13 ;  /* 0x00000007380d7223 */ /* 0x080fe4000001000d */
        /* <DEDUP_REMOVED lines=9> */
[----:B----4-:R-:W-:-:S02]  /*52e0*/  HADD2.F32 R48, -RZ, R48.H0_H0 ;  /* 0x20000030ff307230 */ /* 0x010fc40000004100 */
[----:B------:R-:W-:Y:S01]  /*52f0*/  HADD2.F32 R23, -RZ, R11.H0_H0 ;  /* 0x2000000bff177230 */ /* 0x000fe20000004100 */
[-C--:B------:R-:W-:Y:S01]  /*5300*/  FFMA.FTZ R65, R25, R8.reuse, R65 ;  /* 0x0000000819417223 */ /* 0x080fe20000010041 */
[----:B------:R-:W-:Y:S01]  /*5310*/  HADD2.F32 R14, -RZ, R14.H1_H1 ;  /* 0x3000000eff0e7230 */ /* 0x000fe20000004100 */
[----:B------:R-:W-:Y:S02]  /*5320*/  FFMA.FTZ R67, R24, R8, R67 ;  /* 0x0000000818437223 */ /* 0x000fe40000010043 */
[-C--:B------:R-:W-:Y:S02]  /*5330*/  FFMA.FTZ R63, R50, R7.reuse, R63 ;  /* 0x00000007323f7223 */ /* 0x080fe4000001003f */
        /* <DEDUP_REMOVED lines=10> */
[----:B--2---:R-:W-:Y:S01]  /*53e0*/  HADD2.F32 R20, -RZ, R20.H0_H0 ;  /* 0x20000014ff147230 */ /* 0x004fe20000004100 */
[-C--:B------:R-:W-:Y:S01]  /*53f0*/  FFMA.FTZ R65, R44, R14.reuse, R65 ;  /* 0x0000000e2c417223 */ /* 0x080fe20000010041 */
[----:B0-----:R-:W-:Y:S01]  /*5400*/  HADD2.F32 R21, -RZ, R21.H0_H0 ;  /* 0x20000015ff157230 */ /* 0x001fe20000004100 */
[----:B------:R-:W-:Y:S01]  /*5410*/  FFMA.FTZ R67, R45, R14, R67 ;  /* 0x0000000e2d437223 */ /* 0x000fe20000010043 */
[----:B------:R-:W-:Y:S01]  /*5420*/  HADD2.F32 R26, -RZ, R26.H0_H0 ;  /* 0x2000001aff1a7230 */ /* 0x000fe20000004100 */
[----:B------:R-:W-:Y:S01]  /*5430*/  FFMA.FTZ R35, R28, R52, R35 ;  /* 0x000000341c237223 */ /* 0x000fe20000010023 */
[----:B------:R-:W-:Y:S01]  /*5440*/  HADD2.F32 R11, -RZ, R11.H1_H1 ;  /* 0x3000000bff0b7230 */ /* 0x000fe20000004100 */
[C---:B------:R-:W-:Y:S01]  /*5450*/  FFMA.FTZ R12, R52.reuse, R47, R29 ;  /* 0x0000002f340c7223 */ /* 0x040fe2000001001d */
        /* <DEDUP_REMOVED lines=8> */
[C---:B------:R-:W-:Y:S02]  /*54e0*/  FFMA.FTZ R12, R53.reuse, R21, R12 ;  /* 0x00000015350c7223 */ /* 0x040fe4000001000c */
[C---:B------:R-:W-:Y:S02]  /*54f0*/  FFMA.FTZ R43, R53.reuse, R26, R43 ;  /* 0x0000001a352b7223 */ /* 0x040fe4000001002b */
[----:B------:R-:W-:Y:S02]  /*5500*/  FFMA.FTZ R51, R53, R54, R51 ;  /* 0x0000003635337223 */ /* 0x000fe40000010033 */
[CC--:B------:R-:W-:Y:S02]  /*5510*/  FFMA.FTZ R27, R20.reuse, R11.reuse, R27 ;  /* 0x0000000b141b7223 */ /* 0x0c0fe4000001001b */
[----:B------:R-:W-:Y:S02]  /*5520*/  FFMA.FTZ R16, R21, R11, R16 ;  /* 0x0000000b15107223 */ /* 0x000fe40000010010 */
[----:B------:R-:W-:-:S02]  /*5530*/  FFMA.FTZ R63, R20, R15, R63 ;  /* 0x0000000f143f7223 */ /* 0x000fc4000001003f */
[----:B------:R-:W-:Y:S01]  /*5540*/  FFMA.FTZ R10, R21, R15, R10 ;  /* 0x0000000f150a7223 */ /* 0x000fe2000001000a */
[----:B------:R-:W-:Y:S01]  /*5550*/  IADD3 R9, R9, 0x20, RZ ;  /* 0x0000002009097810 */ /* 0x000fe20007ffe0ff */
[-C--:B------:R-:W-:Y:S02]  /*5560*/  FFMA.FTZ R13, R26, R11.reuse, R13 ;  /* 0x0000000b1a0d7223 */ /* 0x080fe4000001000d */
[----:B------:R-:W-:Y:S02]  /*5570*/  FFMA.FTZ R11, R54, R11, R22 ;  /* 0x0000000b360b7223 */ /* 0x000fe40000010016 */
[-C--:B------:R-:W-:Y:S02]  /*5580*/  FFMA.FTZ R65, R26, R15.reuse, R65 ;  /* 0x0000000f1a417223 */ /* 0x080fe40000010041 */
[----:B------:R-:W-:Y:S02]  /*5590*/  FFMA.FTZ R67, R54, R15, R67 ;  /* 0x0000000f36437223 */ /* 0x000fe40000010043 */
[----:B------:R-:W-:-:S02]  /*55a0*/  FMUL.FTZ R35, R32, R35 ;  /* 0x0000002320237220 */ /* 0x000fc40000410000 */
[C---:B------:R-:W-:Y:S02]  /*55b0*/  FMUL.FTZ R12, R33.reuse, R12 ;  /* 0x0000000c210c7220 */ /* 0x040fe40000410000 */
[----:B------:R-:W-:Y:S02]  /*55c0*/  FMUL.FTZ R43, R34, R43 ;  /* 0x0000002b222b7220 */ /* 0x000fe40000410000 */
[----:B------:R-:W-:Y:S02]  /*55d0*/  FMUL.FTZ R51, R36, R51 ;  /* 0x0000003324337220 */ /* 0x000fe40000410000 */
[C---:B------:R-:W-:Y:S02]  /*55e0*/  FMUL.FTZ R27, R32.reuse, R27 ;  /* 0x0000001b201b7220 */ /* 0x040fe40000410000 */
[----:B------:R-:W-:Y:S02]  /*55f0*/  FMUL.FTZ R63, R32, R63 ;  /* 0x0000003f203f7220 */ /* 0x000fe40000410000 */
[----:B------:R-:W-:-:S02]  /*5600*/  FMUL.FTZ R16, R33, R16 ;  /* 0x0000001021107220 */ /* 0x000fc40000410000 */
[----:B------:R-:W-:Y:S01]  /*5610*/  FMUL.FTZ R10, R33, R10 ;  /* 0x0000000a210a7220 */ /* 0x000fe20000410000 */
[C---:B------:R-:W-:Y:S01]  /*5620*/  ISETP.GE.AND P0, PT, R9.reuse, c[0x0][0x1a8], PT ;  /* 0x00006a0009007a0c */ /* 0x040fe20003f06270 */
[C---:B------:R-:W-:Y:S01]  /*5630*/  FMUL.FTZ R13, R34.reuse, R13 ;  /* 0x0000000d220d7220 */ /* 0x040fe20000410000 */
[----:B------:R-:W-:Y:S01]  /*5640*/  ISETP.LT.AND P1, PT, R9, R2, PT ;  /* 0x000000020900720c */ /* 0x000fe20003f21270 */
[----:B------:R-:W-:Y:S02]  /*5650*/  FMUL.FTZ R65, R34, R65 ;  /* 0x0000004122417220 */ /* 0x000fe40000410000 */
[C---:B------:R-:W-:Y:S02]  /*5660*/  FMUL.FTZ R11, R36.reuse, R11 ;  /* 0x0000000b240b7220 */ /* 0x040fe40000410000 */
[----:B------:R-:W-:Y:S01]  /*5670*/  FMUL.FTZ R67, R36, R67 ;  /* 0x0000004324437220 */ /* 0x000fe20000410000 */
        /* <DEDUP_REMOVED lines=15> */
[----:B------:R-:W-:Y:S02]  /*5770*/  PRMT R63, R63, 0x5410, R10 ;  /* 0x000054103f3f7816 */ /* 0x000fe4000000000a */
[----:B------:R-:W-:Y:S02]  /*5780*/  PRMT R15, R13, 0x5410, R11 ;  /* 0x000054100d0f7816 */ /* 0x000fe4000000000b */
[----:B------:R-:W-:Y:S01]  /*5790*/  PRMT R65, R65, 0x5410, R67 ;  /* 0x0000541041417816 */ /* 0x000fe20000000043 */
[----:B------:R-:W-:Y:S01]  /*57a0*/  UIADD3 UR4, UR4, 0x40, URZ ;  /* 0x0000004004047890 */ /* 0x000fe2000fffe03f */
[----:B------:R-:W-:Y:S02]  /*57b0*/  HFMA2.MMA R12, R35, 1, 1, R39 ;  /* 0x3c003c00230c7835 */ /* 0x000fe40000000027 */
[----:B------:R-:W-:-:S02]  /*57c0*/  HFMA2.MMA R8, R43, 1, 1, R40 ;  /* 0x3c003c002b087835 */ /* 0x000fc40000000028 */
[----:B------:R-:W-:Y:S02]  /*57d0*/  HFMA2.MMA R13, R27, 1, 1, R37 ;  /* 0x3c003c001b0d7835 */ /* 0x000fe40000000025 */
[----:B------:R-:W-:Y:S01]  /*57e0*/  HFMA2.MMA R11, R63, 1, 1, R31 ;  /* 0x3c003c003f0b7835 */ /* 0x000fe2000000001f */
[----:B------:R-:W-:Y:S02]  /*57f0*/  HADD2 R7, R15, R30 ;  /* 0x0000001e0f077230 */ /* 0x000fe40000000000 */
[----:B------:R-:W-:Y:S01]  /*5800*/  HADD2 R10, R65, R38 ;  /* 0x00000026410a7230 */ /* 0x000fe20000000000 */
[----:B------:R-:W-:Y:S05]  /*5810*/  @!P0 BRA P1, `(.L_x_3329) ;  /* 0xffffb2d000008947 */ /* 0x000fea000083ffff */
.L_x_3328:
[----:B------:R-:W-:-:S04]  /*5820*/  ISETP.GE.AND P0, PT, R9, R2, PT ;  /* 0x000000020900720c */ /* 0x000fc80003f06270 */
[----:B------:R-:W-:-:S13]  /*5830*/  ISETP.GE.OR P0, PT, R9, c[0x0][0x1ac], P0 ;  /* 0x00006b0009007a0c */ /* 0x000fda0000706670 */
[----:B------:R-:W-:Y:S05]  /*5840*/  @P0 BRA `(.L_x_3330) ;  /* 0x0000343000000947 */ /* 0x000fea0003800000 */
.L_x_3331:
[----:B------:R-:W2:Y:S01]  /*5850*/  LDG.E.128.CONSTANT R24, [R58.64] ;  /* 0x000000063a187981 */ /* 0x000ea2000c1e9d00 */
[----:B------:R-:W-:-:S04]  /*5860*/  IMAD.MOV.U32 R43, RZ, RZ, 0x4 ;  /* 0x00000004ff2b7424 */ /* 0x000fc800078e00ff */
[----:B------:R-:W-:-:S06]  /*5870*/  IMAD.WIDE R20, R43, c[0x0][0x18c], R58 ;  /* 0x000063002b147a25 */ /* 0x000fcc00078e023a */
[C---:B------:R-:W-:Y:S02]  /*5880*/  IMAD.WIDE R36, R43.reuse, c[0x0][0x18c], R20 ;  /* 0x000063002b247a25 */ /* 0x040fe400078e0214 */
[----:B------:R-:W3:Y:S04]  /*5890*/  LDG.E.128.CONSTANT R20, [R20.64] ;  /* 0x0000000614147981 */ /* 0x000ee8000c1e9d00 */
[----:B------:R0:W4:Y:S02]  /*58a0*/  LDG.E.128.CONSTANT R16, [R36.64] ;  /* 0x0000000624107981 */ /* 0x000124000c1e9d00 */
[----:B0-----:R-:W-:Y:S01]  /*58b0*/  IMAD.WIDE R36, R43, c[0x0][0x18c], R36 ;  /* 0x000063002b247a25 */ /* 0x001fe200078e0224 */
[----:B------:R-:W-:-:S13]  /*58c0*/  ISETP.NE.AND P0, PT, R9, R0, PT ;  /* 0x000000000900720c */ /* 0x000fda0003f05270 */
[----:B------:R-:W-:Y:S01]  /*58d0*/  @!P0 LEA R66, R9, 0x1, 0x1 ;  /* 0x0000000109428811 */ /* 0x000fe200078e08ff */
[----:B------:R-:W-:-:S04]  /*58e0*/  @!P0 IMAD.MOV.U32 R67, RZ, RZ, 0x2 ;  /* 0x00000002ff438424 */ /* 0x000fc800078e00ff */
[----:B------:R-:W-:-:S06]  /*58f0*/  @!P0 IMAD.WIDE R66, R66, R67, c[0x0][0x198] ;  /* 0x0000660042428625 */ /* 0x000fcc00078e0243 */
[----:B------:R0:W5:Y:S01]  /*5900*/  @!P0 LDG.E.U16.CONSTANT R66, [R66.64] ;  /* 0x0000000642428981 */ /* 0x000162000c1e9500 */
[----:B------:R-:W-:-:S05]  /*5910*/  @!P0 IADD3 R6, R6, 0x1, RZ ;  /* 0x0000000106068810 */ /* 0x000fca0007ffe0ff */
[----:B------:R-:W-:-:S06]  /*5920*/  @!P0 IMAD R68, R6, 0x8, R1 ;  /* 0x0000000806448824 */ /* 0x000fcc00078e0201 */
[----:B------:R-:W3:Y:S01]  /*5930*/  @!P0 LDL.64 R68, [R68] ;  /* 0x0000000044448983 */ /* 0x000ee20000100a00 */
[----:B--2---:R-:W-:Y:S02]  /*5940*/  LOP3.LUT R28, R26, 0x3f, RZ, 0xc0, !PT ;  /* 0x0000003f1a1c7812 */ /* 0x004fe400078ec0ff */
[----:B------:R-:W-:Y:S02]  /*5950*/  SHF.R.U32.HI R29, RZ, 0x6, R27 ;  /* 0x00000006ff1d7819 */ /* 0x000fe4000001161b */
[----:B------:R-:W-:Y:S02]  /*5960*/  IADD3 R28, R28, -0x20, RZ ;  /* 0xffffffe01c1c7810 */ /* 0x000fe40007ffe0ff */
[----:B------:R-:W-:Y:S02]  /*5970*/  LOP3.LUT R29, R29, 0x3f, RZ, 0xc0, !PT ;  /* 0x0000003f1d1d7812 */ /* 0x000fe400078ec0ff */
[----:B------:R1:W-:Y:S02]  /*5980*/  I2F.F16 R105, R28 ;  /* 0x0000001c00697306 */ /* 0x0003e40000200c00 */
[----:B------:R-:W-:-:S02]  /*5990*/  IADD3 R103, R29, -0x20, RZ ;  /* 0xffffffe01d677810 */ /* 0x000fc40007ffe0ff */
[--C-:B------:R-:W-:Y:S02]  /*59a0*/  SHF.R.U32.HI R29, RZ, 0x18, R24.reuse ;  /* 0x00000018ff1d7819 */ /* 0x100fe40000011618 */
[----:B-1----:R-:W-:Y:S02]  /*59b0*/  SHF.R.U32.HI R28, RZ, 0x12, R24 ;  /* 0x00000012ff1c7819 */ /* 0x002fe40000011618 */
[----:B------:R-:W-:Y:S02]  /*59c0*/  LOP3.LUT R29, R29, 0x3f, RZ, 0xc0, !PT ;  /* 0x0000003f1d1d7812 */ /* 0x000fe400078ec0ff */
[----:B------:R-:W-:Y:S02]  /*59d0*/  LOP3.LUT R28, R28, 0x3f, RZ, 0xc0, !PT ;  /* 0x0000003f1c1c7812 */ /* 0x000fe400078ec0ff */
[----:B------:R-:W-:Y:S02]  /*59e0*/  SHF.R.U32.HI R30, RZ, 0xc, R25 ;  /* 0x0000000cff1e7819 */ /* 0x000fe40000011619 */
[----:B------:R-:W-:-:S02]  /*59f0*/  IADD3 R28, R28, -0x20, RZ ;  /* 0xffffffe01c1c7810 */ /* 0x000fc40007ffe0ff */
[----:B------:R-:W-:Y:S02]  /*5a00*/  IADD3 R29, R29, -0x20, RZ ;  /* 0xffffffe01d1d7810 */ /* 0x000fe40007ffe0ff */
[----:B------:R-:W-:Y:S01]  /*5a10*/  LOP3.LUT R30, R30, 0x3f, RZ, 0xc0, !PT ;  /* 0x0000003f1e1e7812 */ /* 0x000fe200078ec0ff */
[----:B------:R1:W-:Y:S03]  /*5a20*/  I2F.F16 R47, R28 ;  /* 0x0000001c002f7306 */ /* 0x0003e60000200c00 */
[----:B------:R-:W-:-:S05]  /*5a30*/  IADD3 R30, R30, -0x20, RZ ;  /* 0xffffffe01e1e7810 */ /* 0x000fca0007ffe0ff */
[----:B------:R2:W-:Y:S01]  /*5a40*/  I2F.F16 R97, R29 ;  /* 0x0000001d00617306 */ /* 0x0005e20000200c00 */
[----:B-1----:R-:W-:-:S04]  /*5a50*/  SHF.R.U32.HI R28, RZ, 0x6, R26 ;  /* 0x00000006ff1c7819 */ /* 0x002fc8000001161a */
[----:B------:R-:W-:Y:S02]  /*5a60*/  LOP3.LUT R28, R28, 0x3f, RZ, 0xc0, !PT ;  /* 0x0000003f1c1c7812 */ /* 0x000fe400078ec0ff */
[--C-:B--2---:R-:W-:Y:S01]  /*5a70*/  SHF.R.U32.HI R29, RZ, 0xc, R26.reuse ;  /* 0x0000000cff1d7819 */ /* 0x104fe2000001161a */
[----:B------:R1:W-:Y:S03]  /*5a80*/  I2F.F16 R100, R30 ;  /* 0x0000001e00647306 */ /* 0x0003e60000200c00 */
[----:B------:R-:W-:Y:S02]  /*5a90*/  LOP3.LUT R29, R29, 0x3f, RZ, 0xc0, !PT ;  /* 0x0000003f1d1d7812 */ /* 0x000fe400078ec0ff */
[----:B------:R-:W-:Y:S02]  /*5aa0*/  IADD3 R28, R28, -0x20, RZ ;  /* 0xffffffe01c1c7810 */ /* 0x000fe40007ffe0ff */
[----:B-1----:R-:W-:-:S02]  /*5ab0*/  SHF.R.U32.HI R30, RZ, 0x12, R26 ;  /* 0x00000012ff1e7819 */ /* 0x002fc4000001161a */
[----:B------:R-:W-:Y:S02]  /*5ac0*/  IADD3 R29, R29, -0x20, RZ ;  /* 0xffffffe01d1d7810 */ /* 0x000fe40007ffe0ff */
[----:B------:R-:W-:Y:S01]  /*5ad0*/  LOP3.LUT R30, R30, 0x3f, RZ, 0xc0, !PT ;  /* 0x0000003f1e1e7812 */ /* 0x000fe200078ec0ff */
[----:B------:R-:W-:Y:S03]  /*5ae0*/  I2F.F16 R58, R28 ;  /* 0x0000001c003a7306 */ /* 0x000fe60000200c00 */
[----:B------:R-:W-:-:S05]  /*5af0*/  IADD3 R63, R30, -0x20, RZ ;  /* 0xffffffe01e3f7810 */ /* 0x000fca0007ffe0ff */
[----:B------:R1:W-:Y:S02]  /*5b00*/  I2F.F16 R94, R29 ;  /* 0x0000001d005e7306 */ /* 0x0003e40000200c00 */
[----:B-1----:R1:W2:Y:S02]  /*5b10*/  LDG.E.128.CONSTANT R28, [R36.64] ;  /* 0x00000006241c7981 */ /* 0x0022a4000c1e9d00 */
[----:B-1----:R-:W-:-:S06]  /*5b20*/  IMAD.WIDE R36, R43, c[0x0][0x18c], R36 ;  /* 0x000063002b247a25 */ /* 0x002fcc00078e0224 */
[----:B------:R-:W-:Y:S02]  /*5b30*/  IMAD.WIDE R124, R43, c[0x0][0x18c], R36 ;  /* 0x000063002b7c7a25 */ /* 0x000fe400078e0224 */
[----:B------:R-:W2:Y:S01]  /*5b40*/  LDG.E.128.CONSTANT R36, [R36.64] ;  /* 0x0000000624247981 */ /* 0x000ea2000c1e9d00 */
[----:B------:R-:W-:Y:S02]  /*5b50*/  LOP3.LUT R14, R25, 0x3f, RZ, 0xc0, !PT ;  /* 0x0000003f190e7812 */ /* 0x000fe400078ec0ff */
[----:B------:R-:W-:Y:S02]  /*5b60*/  SHF.R.U32.HI R15, RZ, 0x6, R25 ;  /* 0x00000006ff0f7819 */ /* 0x000fe40000011619 */
[----:B------:R-:W-:Y:S02]  /*5b70*/  IADD3 R93, R14, -0x20, RZ ;  /* 0xffffffe00e5d7810 */ /* 0x000fe40007ffe0ff */
[----:B------:R-:W-:Y:S02]  /*5b80*/  LOP3.LUT R14, R27, 0x3f, RZ, 0xc0, !PT ;  /* 0x0000003f1b0e7812 */ /* 0x000fe400078ec0ff */
[----:B------:R-:W-:-:S02]  /*5b90*/  LOP3.LUT R15, R15, 0x3f, RZ, 0xc0, !PT ;  /* 0x0000003f0f0f7812 */ /* 0x000fc400078ec0ff */
[----:B------:R-:W-:Y:S02]  /*5ba0*/  IADD3 R46, R14, -0x20, RZ ;  /* 0xffffffe00e2e7810 */ /* 0x000fe40007ffe0ff */
[----:B------:R-:W-:Y:S02]  /*5bb0*/  LOP3.LUT R14, R24, 0x3f, RZ, 0xc0, !PT ;  /* 0x0000003f180e7812 */ /* 0x000fe400078ec0ff */
[----:B------:R-:W-:Y:S02]  /*5bc0*/  IADD3 R60, R15, -0x20, RZ ;  /* 0xffffffe00f3c7810 */ /* 0x000fe40007ffe0ff */
[----:B------:R-:W-:Y:S02]  /*5bd0*/  SHF.R.U32.HI R15, RZ, 0x6, R24 ;  /* 0x00000006ff0f7819 */ /* 0x000fe40000011618 */
[----:B------:R-:W-:Y:S02]  /*5be0*/  IADD3 R14, R14, -0x20, RZ ;  /* 0xffffffe00e0e7810 */ /* 0x000fe40007ffe0ff */
[----:B------:R-:W-:-:S02]  /*5bf0*/  LOP3.LUT R15, R15, 0x3f, RZ, 0xc0, !PT ;  /* 0x0000003f0f0f7812 */ /* 0x000fc400078ec0ff */
[----:B------:R1:W-:Y:S02]  /*5c00*/  I2F.F16 R99, R14 ;  /* 0x0000000e00637306 */ /* 0x0003e40000200c00 */
[----:B------:R-:W-:Y:S02]  /*5c10*/  IADD3 R15, R15, -0x20, RZ ;  /* 0xffffffe00f0f7810 */ /* 0x000fe40007ffe0ff */
[----:B-1----:R-:W-:-:S04]  /*5c20*/  SHF.R.U32.HI R14, RZ, 0xc, R24 ;  /* 0x0000000cff0e7819 */ /* 0x002fc80000011618 */
[----:B------:R1:W-:Y:S01]  /*5c30*/  I2F.F16 R44, R15 ;  /* 0x0000000f002c7306 */ /* 0x0003e20000200c00 */
[----:B------:R-:W-:-:S04]  /*5c40*/  LOP3.LUT R14, R14, 0x3f, RZ, 0xc0, !PT ;  /* 0x0000003f0e0e7812 */ /* 0x000fc800078ec0ff */
[----:B------:R-:W-:Y:S02]  /*5c50*/  IADD3 R14, R14, -0x20, RZ ;  /* 0xffffffe00e0e7810 */ /* 0x000fe40007ffe0ff */
[----:B-1----:R-:W-:Y:S02]  /*5c60*/  SHF.R.U32.HI R15, RZ, 0x12, R25 ;  /* 0x00000012ff0f7819 */ /* 0x002fe40000011619 */
[----:B------:R1:W-:Y:S02]  /*5c70*/  I2F.F16 R96, R14 ;  /* 0x0000000e00607306 */ /* 0x0003e40000200c00 */
[----:B------:R-:W-:Y:S02]  /*5c80*/  LOP3.LUT R15, R15, 0x3f, RZ, 0xc0, !PT ;  /* 0x0000003f0f0f7812 */ /* 0x000fe400078ec0ff */
[--C-:B------:R-:W-:Y:S02]  /*5c90*/  SHF.R.U32.HI R32, RZ, 0x12, R27.reuse ;  /* 0x00000012ff207819 */ /* 0x100fe4000001161b */
[----:B------:R-:W-:-:S02]  /*5ca0*/  SHF.R.U32.HI R33, RZ, 0x18, R27 ;  /* 0x00000018ff217819 */ /* 0x000fc4000001161b */
[----:B-1----:R-:W-:Y:S02]  /*5cb0*/  SHF.R.U32.HI R14, RZ, 0x18, R25 ;  /* 0x00000018ff0e7819 */ /* 0x002fe40000011619 */
[----:B------:R-:W-:Y:S02]  /*5cc0*/  IADD3 R15, R15, -0x20, RZ ;  /* 0xffffffe00f0f7810 */ /* 0x000fe40007ffe0ff */
[----:B------:R-:W-:Y:S02]  /*5cd0*/  LOP3.LUT R14, R14, 0x3f, RZ, 0xc0, !PT ;  /* 0x0000003f0e0e7812 */ /* 0x000fe400078ec0ff */
[----:B------:R-:W-:Y:S01]  /*5ce0*/  LOP3.LUT R32, R32, 0x3f, RZ, 0xc0, !PT ;  /* 0x0000003f20207812 */ /* 0x000fe200078ec0ff */
[----:B------:R1:W-:Y:S01]  /*5cf0*/  I2F.F16 R45, R15 ;  /* 0x0000000f002d7306 */ /* 0x0003e20000200c00 */
[----:B------:R-:W-:Y:S02]  /*5d00*/  LOP3.LUT R33, R33, 0x3f, RZ, 0xc0, !PT ;  /* 0x0000003f21217812 */ /* 0x000fe400078ec0ff */
[----:B------:R-:W-:-:S02]  /*5d10*/  IADD3 R14, R14, -0x20, RZ ;  /* 0xffffffe00e0e7810 */ /* 0x000fc40007ffe0ff */
[----:B------:R-:W-:Y:S02]  /*5d20*/  IADD3 R32, R32, -0x20, RZ ;  /* 0xffffffe020207810 */ /* 0x000fe40007ffe0ff */
[----:B------:R-:W-:Y:S02]  /*5d30*/  IADD3 R33, R33, -0x20, RZ ;  /* 0xffffffe021217810 */ /* 0x000fe40007ffe0ff */
[----:B-1----:R-:W-:Y:S01]  /*5d40*/  SHF.R.U32.HI R15, RZ, 0x18, R26 ;  /* 0x00000018ff0f7819 */ /* 0x002fe2000001161a */
[----:B------:R1:W-:Y:S01]  /*5d50*/  I2F.F16 R101, R14 ;  /* 0x0000000e00657306 */ /* 0x0003e20000200c00 */
[----:B---3--:R-:W-:Y:S02]  /*5d60*/  SHF.R.U32 R24, R24, 0x1e, R20 ;  /* 0x0000001e18187819 */ /* 0x008fe40000001614 */
[----:B------:R-:W-:Y:S02]  /*5d70*/  LOP3.LUT R15, R15, 0x3f, RZ, 0xc0, !PT ;  /* 0x0000003f0f0f7812 */ /* 0x000fe400078ec0ff */
[----:B------:R-:W-:-:S02]  /*5d80*/  LOP3.LUT R24, R24, 0x3f, RZ, 0xc0, !PT ;  /* 0x0000003f18187812 */ /* 0x000fc400078ec0ff */
[----:B------:R-:W-:Y:S01]  /*5d90*/  IADD3 R15, R15, -0x20, RZ ;  /* 0xffffffe00f0f7810 */ /* 0x000fe20007ffe0ff */
[----:B------:R-:W-:Y:S01]  /*5da0*/  I2F.F16 R59, R32 ;  /* 0x00000020003b7306 */ /* 0x000fe20000200c00 */
[----:B-1----:R-:W-:Y:S02]  /*5db0*/  SHF.R.U32.HI R14, RZ, 0xc, R27 ;  /* 0x0000000cff0e7819 */ /* 0x002fe4000001161b */
[----:B------:R-:W-:Y:S02]  /*5dc0*/  IADD3 R24, R24, -0x20, RZ ;  /* 0xffffffe018187810 */ /* 0x000fe40007ffe0ff */
[----:B------:R-:W-:-:S03]  /*5dd0*/  LOP3.LUT R14, R14, 0x3f, RZ, 0xc0, !PT ;  /* 0x0000003f0e0e7812 */ /* 0x000fc600078ec0ff */
[----:B------:R1:W-:Y:S01]  /*5de0*/  I2F.F16 R107, R33 ;  /* 0x00000021006b7306 */ /* 0x0003e20000200c00 */
[----:B------:R-:W-:Y:S01]  /*5df0*/  IADD3 R14, R14, -0x20, RZ ;  /* 0xffffffe00e0e7810 */ /* 0x000fe20007ffe0ff */
[----:B-1----:R-:W3:Y:S06]  /*5e00*/  LDG.E.128.CONSTANT R32, [R124.64] ;  /* 0x000000067c207981 */ /* 0x002eec000c1e9d00 */
[----:B------:R1:W-:Y:S01]  /*5e10*/  I2F.F16 R91, R15 ;  /* 0x0000000f005b7306 */ /* 0x0003e20000200c00 */
[----:B------:R-:W-:Y:S02]  /*5e20*/  SHF.R.U32 R25, R25, 0x1e, R21 ;  /* 0x0000001e19197819 */ /* 0x000fe40000001615 */
[----:B-1----:R-:W-:-:S05]  /*5e30*/  SHF.R.U32.HI R15, RZ, 0xa, R20 ;  /* 0x0000000aff0f7819 */ /* 0x002fca0000011614 */
[----:B------:R1:W-:Y:S01]  /*5e40*/  I2F.F16 R88, R24 ;  /* 0x0000001800587306 */ /* 0x0003e20000200c00 */
[----:B------:R-:W-:Y:S02]  /*5e50*/  LOP3.LUT R25, R25, 0x3f, RZ, 0xc0, !PT ;  /* 0x0000003f19197812 */ /* 0x000fe400078ec0ff */
[----:B------:R-:W-:-:S05]  /*5e60*/  LOP3.LUT R15, R15, 0x3f, RZ, 0xc0, !PT ;  /* 0x0000003f0f0f7812 */ /* 0x000fca00078ec0ff */
[----:B------:R0:W-:Y:S01]  /*5e70*/  I2F.F16 R102, R14 ;  /* 0x0000000e00667306 */ /* 0x0001e20000200c00 */
[----:B-1----:R-:W-:Y:S02]  /*5e80*/  SHF.R.U32.HI R24, RZ, 0x4, R21 ;  /* 0x00000004ff187819 */ /* 0x002fe40000011615 */
[----:B------:R-:W-:Y:S02]  /*5e90*/  IADD3 R15, R15, -0x20, RZ ;  /* 0xffffffe00f0f7810 */ /* 0x000fe40007ffe0ff */
[----:B------:R-:W-:Y:S02]  /*5ea0*/  LOP3.LUT R24, R24, 0x3f, RZ, 0xc0, !PT ;  /* 0x0000003f18187812 */ /* 0x000fe400078ec0ff */
[----:B0-----:R-:W-:Y:S02]  /*5eb0*/  SHF.R.U32.HI R14, RZ, 0x4, R20 ;  /* 0x00000004ff0e7819 */ /* 0x001fe40000011614 */
[----:B------:R-:W-:Y:S02]  /*5ec0*/  IADD3 R25, R25, -0x20, RZ ;  /* 0xffffffe019197810 */ /* 0x000fe40007ffe0ff */
[----:B------:R-:W-:Y:S01]  /*5ed0*/  LOP3.LUT R14, R14, 0x3f, RZ, 0xc0, !PT ;  /* 0x0000003f0e0e7812 */ /* 0x000fe200078ec0ff */
[----:B------:R0:W-:Y:S01]  /*5ee0*/  I2F.F16 R41, R15 ;  /* 0x0000000f00297306 */ /* 0x0001e20000200c00 */
[----:B------:R-:W-:-:S02]  /*5ef0*/  IADD3 R24, R24, -0x20, RZ ;  /* 0xffffffe018187810 */ /* 0x000fc40007ffe0ff */
[----:B------:R-:W-:-:S05]  /*5f00*/  IADD3 R14, R14, -0x20, RZ ;  /* 0xffffffe00e0e7810 */ /* 0x000fca0007ffe0ff */
[----:B------:R1:W-:Y:S01]  /*5f10*/  I2F.F16 R42, R25 ;  /* 0x00000019002a7306 */ /* 0x0003e20000200c00 */
[----:B0-----:R-:W-:-:S04]  /*5f20*/  SHF.R.U32.HI R15, RZ, 0xa, R22 ;  /* 0x0000000aff0f7819 */ /* 0x001fc80000011616 */
[----:B------:R-:W-:-:S03]  /*5f30*/  LOP3.LUT R15, R15, 0x3f, RZ, 0xc0, !PT ;  /* 0x0000003f0f0f7812 */ /* 0x000fc600078ec0ff */
[----:B------:R0:W-:Y:S01]  /*5f40*/  I2F.F16 R106, R24 ;  /* 0x00000018006a7306 */ /* 0x0001e20000200c00 */
[----:B-1----:R-:W-:Y:S02]  /*5f50*/  SHF.R.U32.HI R25, RZ, 0xa, R21 ;  /* 0x0000000aff197819 */ /* 0x002fe40000011615 */
[----:B------:R-:W-:Y:S02]  /*5f60*/  IADD3 R121, R15, -0x20, RZ ;  /* 0xffffffe00f797810 */ /* 0x000fe40007ffe0ff */
[----:B------:R-:W-:-:S03]  /*5f70*/  LOP3.LUT R25, R25, 0x3f, RZ, 0xc0, !PT ;  /* 0x0000003f19197812 */ /* 0x000fc600078ec0ff */
[----:B------:R1:W-:Y:S01]  /*5f80*/  I2F.F16 R108, R14 ;  /* 0x0000000e006c7306 */ /* 0x0003e20000200c00 */
[--C-:B0-----:R-:W-:Y:S02]  /*5f90*/  SHF.R.U32.HI R24, RZ, 0x4, R23.reuse ;  /* 0x00000004ff187819 */ /* 0x101fe40000011617 */
[----:B------:R-:W-:Y:S02]  /*5fa0*/  SHF.R.U32.HI R15, RZ, 0xa, R23 ;  /* 0x0000000aff0f7819 */ /* 0x000fe40000011617 */
[----:B------:R-:W-:Y:S02]  /*5fb0*/  LOP3.LUT R24, R24, 0x3f, RZ, 0xc0, !PT ;  /* 0x0000003f18187812 */ /* 0x000fe400078ec0ff */
[----:B-1----:R-:W-:Y:S02]  /*5fc0*/  SHF.R.U32.HI R14, RZ, 0x4, R22 ;  /* 0x00000004ff0e7819 */ /* 0x002fe40000011616 */
[----:B------:R-:W-:Y:S02]  /*5fd0*/  IADD3 R25, R25, -0x20, RZ ;  /* 0xffffffe019197810 */ /* 0x000fe40007ffe0ff */
[----:B------:R-:W-:-:S02]  /*5fe0*/  LOP3.LUT R14, R14, 0x3f, RZ, 0xc0, !PT ;  /* 0x0000003f0e0e7812 */ /* 0x000fc400078ec0ff */
[----:B------:R-:W-:Y:S01]  /*5ff0*/  IADD3 R24, R24, -0x20, RZ ;  /* 0xffffffe018187810 */ /* 0x000fe20007ffe0ff */
[----:B------:R0:W-:Y:S01]  /*6000*/  I2F.F16 R123, R25 ;  /* 0x00000019007b7306 */ /* 0x0001e20000200c00 */
[----:B------:R-:W-:Y:S02]  /*6010*/  LOP3.LUT R15, R15, 0x3f, RZ, 0xc0, !PT ;  /* 0x0000003f0f0f7812 */ /* 0x000fe400078ec0ff */
[----:B------:R-:W-:Y:S02]  /*6020*/  IADD3 R14, R14, -0x20, RZ ;  /* 0xffffffe00e0e7810 */ /* 0x000fe40007ffe0ff */
[----:B------:R-:W-:Y:S02]  /*6030*/  SHF.R.U32 R27, R27, 0x1e, R23 ;  /* 0x0000001e1b1b7819 */ /* 0x000fe40000001617 */
[----:B------:R-:W-:Y:S01]  /*6040*/  IADD3 R87, R15, -0x20, RZ ;  /* 0xffffffe00f577810 */ /* 0x000fe20007ffe0ff */
[----:B------:R1:W-:Y:S01]  /*6050*/  I2F.F16 R104, R24 ;  /* 0x0000001800687306 */ /* 0x0003e20000200c00 */
[----:B0-----:R-:W-:-:S02]  /*6060*/  SHF.R.U32.HI R25, RZ, 0x10, R20 ;  /* 0x00000010ff197819 */ /* 0x001fc40000011614 */
[----:B------:R-:W-:Y:S02]  /*6070*/  SHF.R.U32.HI R48, RZ, 0x16, R23 ;  /* 0x00000016ff307819 */ /* 0x000fe40000011617 */
[----:B------:R-:W-:Y:S02]  /*6080*/  SHF.R.U32.HI R15, RZ, 0x16, R20 ;  /* 0x00000016ff0f7819 */ /* 0x000fe40000011614 */
[----:B------:R-:W-:Y:S01]  /*6090*/  LOP3.LUT R27, R27, 0x3f, RZ, 0xc0, !PT ;  /* 0x0000003f1b1b7812 */ /* 0x000fe200078ec0ff */
[----:B------:R0:W-:Y:S01]  /*60a0*/  I2F.F16 R92, R14 ;  /* 0x0000000e005c7306 */ /* 0x0001e20000200c00 */
[----:B-1----:R-:W-:Y:S02]  /*60b0*/  SHF.R.U32.HI R24, RZ, 0x16, R21 ;  /* 0x00000016ff187819 */ /* 0x002fe40000011615 */
[----:B------:R-:W-:Y:S02]  /*60c0*/  LOP3.LUT R48, R48, 0x3f, RZ, 0xc0, !PT ;  /* 0x0000003f30307812 */ /* 0x000fe400078ec0ff */
[----:B------:R-:W-:-:S02]  /*60d0*/  LOP3.LUT R24, R24, 0x3f, RZ, 0xc0, !PT ;  /* 0x0000003f18187812 */ /* 0x000fc400078ec0ff */
[----:B0-----:R-:W-:Y:S02]  /*60e0*/  LOP3.LUT R14, R25, 0x3f, RZ, 0xc0, !PT ;  /* 0x0000003f190e7812 */ /* 0x001fe400078ec0ff */
[----:B------:R-:W-:Y:S02]  /*60f0*/  SHF.R.U32.HI R25, RZ, 0x10, R21 ;  /* 0x00000010ff197819 */ /* 0x000fe40000011615 */
[----:B----4-:R-:W-:Y:S02]  /*6100*/  SHF.R.U32 R21, R21, 0x1c, R17 ;  /* 0x0000001c15157819 */ /* 0x010fe40000001611 */
[----:B------:R-:W-:Y:S02]  /*6110*/  LOP3.LUT R15, R15, 0x3f, RZ, 0xc0, !PT ;  /* 0x0000003f0f0f7812 */ /* 0x000fe400078ec0ff */
[----:B------:R-:W-:Y:S02]  /*6120*/  IADD3 R27, R27, -0x20, RZ ;  /* 0xffffffe01b1b7810 */ /* 0x000fe40007ffe0ff */
[----:B------:R-:W-:-:S02]  /*6130*/  IADD3 R24, R24, -0x20, RZ ;  /* 0xffffffe018187810 */ /* 0x000fc40007ffe0ff */
[--C-:B------:R-:W-:Y:S02]  /*6140*/  SHF.R.U32 R20, R20, 0x1c, R16.reuse ;  /* 0x0000001c14147819 */ /* 0x100fe40000001610 */
[----:B------:R-:W-:Y:S02]  /*6150*/  IADD3 R51, R48, -0x20, RZ ;  /* 0xffffffe030337810 */ /* 0x000fe40007ffe0ff */
[----:B------:R-:W-:Y:S01]  /*6160*/  LOP3.LUT R21, R21, 0x3f, RZ, 0xc0, !PT ;  /* 0x0000003f15157812 */ /* 0x000fe200078ec0ff */
[----:B------:R0:W-:Y:S01]  /*6170*/  I2F.F16 R40, R27 ;  /* 0x0000001b00287306 */ /* 0x0001e20000200c00 */
[----:B------:R-:W-:Y:S02]  /*6180*/  IADD3 R85, R15, -0x20, RZ ;  /* 0xffffffe00f557810 */ /* 0x000fe40007ffe0ff */
[----:B------:R-:W-:Y:S02]  /*6190*/  SHF.R.U32.HI R48, RZ, 0x2, R16 ;  /* 0x00000002ff307819 */ /* 0x000fe40000011610 */
[----:B------:R-:W-:-:S02]  /*61a0*/  SHF.R.U32 R26, R26, 0x1e, R22 ;  /* 0x0000001e1a1a7819 */ /* 0x000fc40000001616 */
[----:B------:R-:W-:Y:S02]  /*61b0*/  LOP3.LUT R15, R25, 0x3f, RZ, 0xc0, !PT ;  /* 0x0000003f190f7812 */ /* 0x000fe400078ec0ff */
[----:B------:R-:W-:Y:S01]  /*61c0*/  SHF.R.U32.HI R50, RZ, 0x2, R17 ;  /* 0x00000002ff327819 */ /* 0x000fe20000011611 */
[----:B------:R1:W-:Y:S01]  /*61d0*/  I2F.F16 R84, R24 ;  /* 0x0000001800547306 */ /* 0x0003e20000200c00 */
[--C-:B------:R-:W-:Y:S02]  /*61e0*/  SHF.R.U32.HI R25, RZ, 0x10, R22.reuse ;  /* 0x00000010ff197819 */ /* 0x100fe40000011616 */
[----:B0-----:R-:W-:Y:S02]  /*61f0*/  SHF.R.U32.HI R27, RZ, 0x16, R22 ;  /* 0x00000016ff1b7819 */ /* 0x001fe40000011616 */
[----:B------:R-:W-:Y:S02]  /*6200*/  IADD3 R21, R21, -0x20, RZ ;  /* 0xffffffe015157810 */ /* 0x000fe40007ffe0ff */
[----:B------:R-:W-:-:S02]  /*6210*/  SHF.R.U32 R22, R22, 0x1c, R18 ;  /* 0x0000001c16167819 */ /* 0x000fc40000001612 */
[----:B-1----:R-:W-:Y:S02]  /*6220*/  LOP3.LUT R24, R20, 0x3f, RZ, 0xc0, !PT ;  /* 0x0000003f14187812 */ /* 0x002fe400078ec0ff */
[----:B------:R-:W-:Y:S01]  /*6230*/  LOP3.LUT R49, R48, 0x3f, RZ, 0xc0, !PT ;  /* 0x0000003f30317812 */ /* 0x000fe200078ec0ff */
[----:B------:R0:W-:Y:S01]  /*6240*/  I2F.F16 R20, R51 ;  /* 0x0000003300147306 */ /* 0x0001e20000200c00 */
[----:B------:R-:W-:Y:S02]  /*6250*/  LOP3.LUT R26, R26, 0x3f, RZ, 0xc0, !PT ;  /* 0x0000003f1a1a7812 */ /* 0x000fe400078ec0ff */
[----:B------:R-:W-:Y:S02]  /*6260*/  LOP3.LUT R22, R22, 0x3f, RZ, 0xc0, !PT ;  /* 0x0000003f16167812 */ /* 0x000fe400078ec0ff */
[----:B------:R-:W-:Y:S02]  /*6270*/  IADD3 R49, R49, -0x20, RZ ;  /* 0xffffffe031317810 */ /* 0x000fe40007ffe0ff */
[----:B0-----:R-:W-:-:S02]  /*6280*/  LOP3.LUT R51, R50, 0x3f, RZ, 0xc0, !PT ;  /* 0x0000003f32337812 */ /* 0x001fc400078ec0ff */
[----:B------:R0:W-:Y:S01]  /*6290*/  I2F.F16 R50, R21 ;  /* 0x0000001500327306 */ /* 0x0001e20000200c00 */
[----:B------:R-:W-:Y:S02]  /*62a0*/  IADD3 R26, R26, -0x20, RZ ;  /* 0xffffffe01a1a7810 */ /* 0x000fe40007ffe0ff */
[----:B------:R-:W-:Y:S02]  /*62b0*/  LOP3.LUT R25, R25, 0x3f, RZ, 0xc0, !PT ;  /* 0x0000003f19197812 */ /* 0x000fe400078ec0ff */
[----:B------:R-:W-:Y:S02]  /*62c0*/  IADD3 R24, R24, -0x20, RZ ;  /* 0xffffffe018187810 */ /* 0x000fe40007ffe0ff */
[----:B0-----:R-:W-:Y:S01]  /*62d0*/  SHF.R.U32.HI R21, RZ, 0x2, R19 ;  /* 0x00000002ff157819 */ /* 0x001fe20000011613 */
[----:B------:R0:W-:Y:S01]  /*62e0*/  I2F.F16 R119, R49 ;  /* 0x0000003100777306 */ /* 0x0001e20000200c00 */
[----:B------:R-:W-:Y:S02]  /*62f0*/  IADD3 R22, R22, -0x20, RZ ;  /* 0xffffffe016167810 */ /* 0x000fe40007ffe0ff */
[----:B------:R-:W-:-:S02]  /*6300*/  LOP3.LUT R21, R21, 0x3f, RZ, 0xc0, !PT ;  /* 0x0000003f15157812 */ /* 0x000fc400078ec0ff */
[----:B------:R-:W-:-:S03]  /*6310*/  LEA.HI R56, R16, 0xffffffe0, RZ, 0x6 ;  /* 0xffffffe010387811 */ /* 0x000fc600078f30ff */
[----:B------:R1:W-:Y:S01]  /*6320*/  I2F.F16 R86, R26 ;  /* 0x0000001a00567306 */ /* 0x0003e20000200c00 */
[----:B0-----:R-:W-:Y:S02]  /*6330*/  SHF.R.U32.HI R49, RZ, 0x8, R16 ;  /* 0x00000008ff317819 */ /* 0x001fe40000011610 */
[----:B------:R-:W-:Y:S02]  /*6340*/  IADD3 R95, R21, -0x20, RZ ;  /* 0xffffffe0155f7810 */ /* 0x000fe40007ffe0ff */
[----:B------:R-:W-:-:S03]  /*6350*/  LOP3.LUT R21, R49, 0x3f, RZ, 0xc0, !PT ;  /* 0x0000003f31157812 */ /* 0x000fc600078ec0ff */
[----:B------:R0:W-:Y:S01]  /*6360*/  I2F.F16 R48, R24 ;  /* 0x0000001800307306 */ /* 0x0001e20000200c00 */
[----:B-1----:R-:W-:Y:S02]  /*6370*/  IADD3 R26, R25, -0x20, RZ ;  /* 0xffffffe0191a7810 */ /* 0x002fe40007ffe0ff */
[----:B------:R-:W-:Y:S02]  /*6380*/  SHF.R.U32.HI R25, RZ, 0x10, R23 ;  /* 0x00000010ff197819 */ /* 0x000fe40000011617 */
[----:B------:R-:W-:-:S03]  /*6390*/  SHF.R.U32 R23, R23, 0x1c, R19 ;  /* 0x0000001c17177819 */ /* 0x000fc60000001613 */
[----:B------:R1:W-:Y:S01]  /*63a0*/  I2F.F16 R52, R22 ;  /* 0x0000001600347306 */ /* 0x0003e20000200c00 */
[----:B0-----:R-:W-:Y:S02]  /*63b0*/  SHF.R.U32.HI R24, RZ, 0x2, R18 ;  /* 0x00000002ff187819 */ /* 0x001fe40000011612 */
[----:B------:R-:W-:Y:S02]  /*63c0*/  LOP3.LUT R23, R23, 0x3f, RZ, 0xc0, !PT ;  /* 0x0000003f17177812 */ /* 0x000fe400078ec0ff */
[----:B------:R-:W-:Y:S02]  /*63d0*/  LOP3.LUT R24, R24, 0x3f, RZ, 0xc0, !PT ;  /* 0x0000003f18187812 */ /* 0x000fe400078ec0ff */
[--C-:B-1----:R-:W-:Y:S02]  /*63e0*/  SHF.R.U32.HI R22, RZ, 0xe, R16.reuse ;  /* 0x0000000eff167819 */ /* 0x102fe40000011610 */
[----:B------:R-:W-:Y:S02]  /*63f0*/  SHF.R.U32.HI R16, RZ, 0x14, R16 ;  /* 0x00000014ff107819 */ /* 0x000fe40000011610 */
[----:B------:R-:W-:-:S02]  /*6400*/  IADD3 R21, R21, -0x20, RZ ;  /* 0xffffffe015157810 */ /* 0x000fc40007ffe0ff */
[----:B------:R-:W-:Y:S02]  /*6410*/  LOP3.LUT R16, R16, 0x3f, RZ, 0xc0, !PT ;  /* 0x0000003f10107812 */ /* 0x000fe400078ec0ff */
[----:B------:R-:W-:Y:S01]  /*6420*/  IADD3 R24, R24, -0x20, RZ ;  /* 0xffffffe018187810 */ /* 0x000fe20007ffe0ff */
[----:B------:R0:W-:Y:S01]  /*6430*/  I2F.F16 R67, R21 ;  /* 0x0000001500437306 */ /* 0x0001e20000200c00 */
[----:B------:R-:W-:Y:S02]  /*6440*/  IADD3 R23, R23, -0x20, RZ ;  /* 0xffffffe017177810 */ /* 0x000fe40007ffe0ff */
[----:B------:R-:W-:Y:S02]  /*6450*/  IADD3 R16, R16, -0x20, RZ ;  /* 0xffffffe010107810 */ /* 0x000fe40007ffe0ff */
[----:B------:R-:W-:Y:S02]  /*6460*/  LEA.HI R111, R17, 0xffffffe0, RZ, 0x6 ;  /* 0xffffffe0116f7811 */ /* 0x000fe400078f30ff */
[----:B0-----:R-:W-:Y:S01]  /*6470*/  SHF.R.U32.HI R21, RZ, 0x8, R19 ;  /* 0x00000008ff157819 */ /* 0x001fe20000011613 */
[----:B------:R0:W-:Y:S08]  /*6480*/  I2F.F16 R117, R24 ;  /* 0x0000001800757306 */ /* 0x0001f00000200c00 */
[----:B------:R1:W-:Y:S01]  /*6490*/  I2F.F16 R54, R23 ;  /* 0x0000001700367306 */ /* 0x0003e20000200c00 */
[----:B0-----:R-:W-:-:S07]  /*64a0*/  SHF.R.U32.HI R24, RZ, 0xe, R17 ;  /* 0x0000000eff187819 */ /* 0x001fce0000011611 */
[----:B------:R0:W-:Y:S01]  /*64b0*/  I2F.F16 R113, R16 ;  /* 0x0000001000717306 */ /* 0x0001e20000200c00 */
[--C-:B-1----:R-:W-:Y:S02]  /*64c0*/  SHF.R.U32.HI R23, RZ, 0x8, R17.reuse ;  /* 0x00000008ff177819 */ /* 0x102fe40000011611 */
[----:B------:R-:W-:Y:S02]  /*64d0*/  SHF.R.U32.HI R17, RZ, 0x14, R17 ;  /* 0x00000014ff117819 */ /* 0x000fe40000011611 */
[----:B0-----:R-:W-:Y:S02]  /*64e0*/  LOP3.LUT R16, R21, 0x3f, RZ, 0xc0, !PT ;  /* 0x0000003f15107812 */ /* 0x001fe400078ec0ff */
[----:B------:R-:W-:Y:S02]  /*64f0*/  LOP3.LUT R17, R17, 0x3f, RZ, 0xc0, !PT ;  /* 0x0000003f11117812 */ /* 0x000fe400078ec0ff */
[----:B------:R-:W-:Y:S02]  /*6500*/  IADD3 R71, R16, -0x20, RZ ;  /* 0xffffffe010477810 */ /* 0x000fe40007ffe0ff */
[----:B------:R-:W-:-:S02]  /*6510*/  SHF.R.U32.HI R16, RZ, 0x8, R18 ;  /* 0x00000008ff107819 */ /* 0x000fc40000011612 */
[----:B------:R-:W-:Y:S02]  /*6520*/  IADD3 R17, R17, -0x20, RZ ;  /* 0xffffffe011117810 */ /* 0x000fe40007ffe0ff */
[----:B------:R-:W-:Y:S02]  /*6530*/  LOP3.LUT R16, R16, 0x3f, RZ, 0xc0, !PT ;  /* 0x0000003f10107812 */ /* 0x000fe400078ec0ff */
[----:B------:R2:W-:Y:S02]  /*6540*/  I2F.F16 R112, R17 ;  /* 0x0000001100707306 */ /* 0x0005e40000200c00 */
[----:B------:R-:W-:Y:S02]  /*6550*/  IADD3 R16, R16, -0x20, RZ ;  /* 0xffffffe010107810 */ /* 0x000fe40007ffe0ff */
[----:B------:R-:W-:Y:S02]  /*6560*/  LOP3.LUT R24, R24, 0x3f, RZ, 0xc0, !PT ;  /* 0x0000003f18187812 */ /* 0x000fe400078ec0ff */
[----:B--2---:R-:W-:-:S02]  /*6570*/  LOP3.LUT R17, R29, 0x3f, RZ, 0xc0, !PT ;  /* 0x0000003f1d117812 */ /* 0x004fc400078ec0ff */
[----:B------:R0:W-:Y:S02]  /*6580*/  I2F.F16 R73, R16 ;  /* 0x0000001000497306 */ /* 0x0001e40000200c00 */
[----:B------:R-:W-:Y:S02]  /*6590*/  IADD3 R17, R17, -0x20, RZ ;  /* 0xffffffe011117810 */ /* 0x000fe40007ffe0ff */
[----:B------:R-:W-:Y:S02]  /*65a0*/  IADD3 R24, R24, -0x20, RZ ;  /* 0xffffffe018187810 */ /* 0x000fe40007ffe0ff */
[----:B0-----:R-:W-:Y:S02]  /*65b0*/  LOP3.LUT R16, R28, 0x3f, RZ, 0xc0, !PT ;  /* 0x0000003f1c107812 */ /* 0x001fe400078ec0ff */
[----:B------:R0:W-:Y:S02]  /*65c0*/  I2F.F16 R77, R17 ;  /* 0x00000011004d7306 */ /* 0x0001e40000200c00 */
[----:B------:R-:W-:-:S02]  /*65d0*/  IADD3 R16, R16, -0x20, RZ ;  /* 0xffffffe010107810 */ /* 0x000fc40007ffe0ff */
[----:B0-----:R-:W-:-:S04]  /*65e0*/  SHF.R.U32.HI R17, RZ, 0xc, R29 ;  /* 0x0000000cff117819 */ /* 0x001fc8000001161d */
[----:B------:R-:W-:Y:S01]  /*65f0*/  I2F.F16 R46, R46 ;  /* 0x0000002e002e7306 */ /* 0x000fe20000200c00 */
[----:B------:R-:W-:-:S07]  /*6600*/  LOP3.LUT R17, R17, 0x3f, RZ, 0xc0, !PT ;  /* 0x0000003f11117812 */ /* 0x000fce00078ec0ff */
[----:B------:R-:W0:Y:S01]  /*6610*/  I2F.F16 R103, R103 ;  /* 0x0000006700677306 */ /* 0x000e220000200c00 */
[----:B------:R-:W-:-:S07]  /*6620*/  IADD3 R76, R17, -0x20, RZ ;  /* 0xffffffe0114c7810 */ /* 0x000fce0007ffe0ff */
[----:B------:R-:W-:Y:S01]  /*6630*/  I2F.F16 R114, R24 ;  /* 0x0000001800727306 */ /* 0x000fe20000200c00 */
[----:B------:R-:W-:-:S07]  /*6640*/  SHF.R.U32.HI R17, RZ, 0x18, R29 ;  /* 0x00000018ff117819 */ /* 0x000fce000001161d */
[----:B------:R1:W-:Y:S01]  /*6650*/  I2F.F16 R24, R16 ;  /* 0x0000001000187306 */ /* 0x0003e20000200c00 */
[----:B------:R-:W-:Y:S02]  /*6660*/  LOP3.LUT R17, R17, 0x3f, RZ, 0xc0, !PT ;  /* 0x0000003f11117812 */ /* 0x000fe400078ec0ff */
[----:B-1----:R-:W-:-:S04]  /*6670*/  SHF.R.U32.HI R16, RZ, 0x12, R29 ;  /* 0x00000012ff107819 */ /* 0x002fc8000001161d */
[----:B------:R-:W-:Y:S02]  /*6680*/  LOP3.LUT R16, R16, 0x3f, RZ, 0xc0, !PT ;  /* 0x0000003f10107812 */ /* 0x000fe400078ec0ff */
[----:B------:R-:W-:Y:S02]  /*6690*/  SHF.R.U32.HI R21, RZ, 0xe, R19 ;  /* 0x0000000eff157819 */ /* 0x000fe40000011613 */
[----:B------:R-:W-:Y:S02]  /*66a0*/  IADD3 R75, R16, -0x20, RZ ;  /* 0xffffffe0104b7810 */ /* 0x000fe40007ffe0ff */
[----:B------:R-:W-:Y:S02]  /*66b0*/  SHF.R.U32.HI R16, RZ, 0x6, R28 ;  /* 0x00000006ff107819 */ /* 0x000fe4000001161c */
[----:B------:R-:W-:Y:S02]  /*66c0*/  IADD3 R49, R17, -0x20, RZ ;  /* 0xffffffe011317810 */ /* 0x000fe40007ffe0ff */
[----:B------:R-:W-:-:S02]  /*66d0*/  LOP3.LUT R16, R16, 0x3f, RZ, 0xc0, !PT ;  /* 0x0000003f10107812 */ /* 0x000fc400078ec0ff */
[----:B------:R-:W-:Y:S02]  /*66e0*/  SHF.R.U32.HI R17, RZ, 0xc, R28 ;  /* 0x0000000cff117819 */ /* 0x000fe4000001161c */
[----:B0-----:R-:W-:Y:S02]  /*66f0*/  PRMT R103, R46, 0x5410, R103 ;  /* 0x000054102e677816 */ /* 0x001fe40000000067 */
[----:B------:R-:W-:Y:S02]  /*6700*/  PRMT R99, R99, 0x5410, R44 ;  /* 0x0000541063637816 */ /* 0x000fe4000000002c */
[----:B------:R-:W-:Y:S02]  /*6710*/  PRMT R96, R96, 0x5410, R47 ;  /* 0x0000541060607816 */ /* 0x000fe4000000002f */
[----:B------:R-:W-:Y:S02]  /*6720*/  PRMT R100, R100, 0x5410, R45 ;  /* 0x0000541064647816 */ /* 0x000fe4000000002d */
[----:B------:R-:W-:Y:S01]  /*6730*/  LEA.HI R72, R19, 0xffffffe0, RZ, 0x6 ;  /* 0xffffffe013487811 */ /* 0x000fe200078f30ff */
[----:B------:R-:W0:Y:S01]  /*6740*/  LDS.128 R44, [UR4+0x80] ;  /* 0x00008004ff2c7984 */ /* 0x000e220008000c00 */
[----:B------:R-:W-:-:S02]  /*6750*/  LOP3.LUT R21, R21, 0x3f, RZ, 0xc0, !PT ;  /* 0x0000003f15157812 */ /* 0x000fc400078ec0ff */
[----:B------:R-:W-:Y:S02]  /*6760*/  SHF.R.U32.HI R19, RZ, 0x14, R19 ;  /* 0x00000014ff137819 */ /* 0x000fe40000011613 */
[----:B------:R-:W-:Y:S02]  /*6770*/  IADD3 R16, R16, -0x20, RZ ;  /* 0xffffffe010107810 */ /* 0x000fe40007ffe0ff */
[----:B------:R-:W-:Y:S02]  /*6780*/  LOP3.LUT R17, R17, 0x3f, RZ, 0xc0, !PT ;  /* 0x0000003f11117812 */ /* 0x000fe400078ec0ff */
[----:B------:R-:W-:Y:S02]  /*6790*/  IADD3 R82, R21, -0x20, RZ ;  /* 0xffffffe015527810 */ /* 0x000fe40007ffe0ff */
[----:B------:R-:W-:Y:S02]  /*67a0*/  SHF.R.U32.HI R21, RZ, 0xe, R18 ;  /* 0x0000000eff157819 */ /* 0x000fe40000011612 */
[----:B------:R-:W-:Y:S01]  /*67b0*/  LOP3.LUT R19, R19, 0x3f, RZ, 0xc0, !PT ;  /* 0x0000003f13137812 */ /* 0x000fe200078ec0ff */
[----:B------:R1:W-:Y:S01]  /*67c0*/  I2F.F16 R57, R16 ;  /* 0x0000001000397306 */ /* 0x0003e20000200c00 */
[----:B------:R-:W-:-:S02]  /*67d0*/  IADD3 R17, R17, -0x20, RZ ;  /* 0xffffffe011117810 */ /* 0x000fc40007ffe0ff */
[----:B------:R-:W-:Y:S02]  /*67e0*/  LOP3.LUT R21, R21, 0x3f, RZ, 0xc0, !PT ;  /* 0x0000003f15157812 */ /* 0x000fe400078ec0ff */
[----:B------:R-:W-:Y:S02]  /*67f0*/  IADD3 R19, R19, -0x20, RZ ;  /* 0xffffffe013137810 */ /* 0x000fe40007ffe0ff */
[----:B-1----:R-:W-:Y:S01]  /*6800*/  SHF.R.U32.HI R16, RZ, 0x6, R30 ;  /* 0x00000006ff107819 */ /* 0x002fe2000001161e */
[----:B------:R1:W-:Y:S01]  /*6810*/  I2F.F16 R79, R17 ;  /* 0x00000011004f7306 */ /* 0x0003e20000200c00 */
[----:B------:R-:W-:Y:S02]  /*6820*/  LOP3.LUT R27, R27, 0x3f, RZ, 0xc0, !PT ;  /* 0x0000003f1b1b7812 */ /* 0x000fe400078ec0ff */
[----:B------:R-:W-:Y:S02]  /*6830*/  LOP3.LUT R16, R16, 0x3f, RZ, 0xc0, !PT ;  /* 0x0000003f10107812 */ /* 0x000fe400078ec0ff */
[----:B------:R-:W-:-:S02]  /*6840*/  LOP3.LUT R23, R23, 0x3f, RZ, 0xc0, !PT ;  /* 0x0000003f17177812 */ /* 0x000fc400078ec0ff */
[----:B------:R-:W-:Y:S01]  /*6850*/  IADD3 R21, R21, -0x20, RZ ;  /* 0xffffffe015157810 */ /* 0x000fe20007ffe0ff */
[----:B------:R2:W-:Y:S01]  /*6860*/  I2F.F16 R81, R19 ;  /* 0x0000001300517306 */ /* 0x0005e20000200c00 */
[----:B-1----:R-:W-:Y:S02]  /*6870*/  SHF.R.U32.HI R17, RZ, 0xc, R30 ;  /* 0x0000000cff117819 */ /* 0x002fe4000001161e */
[----:B------:R-:W-:Y:S02]  /*6880*/  IADD3 R16, R16, -0x20, RZ ;  /* 0xffffffe010107810 */ /* 0x000fe40007ffe0ff */
[----:B------:R-:W-:Y:S02]  /*6890*/  LOP3.LUT R17, R17, 0x3f, RZ, 0xc0, !PT ;  /* 0x0000003f11117812 */ /* 0x000fe400078ec0ff */
[----:B--2---:R-:W-:Y:S01]  /*68a0*/  SHF.R.U32.HI R19, RZ, 0x18, R28 ;  /* 0x00000018ff137819 */ /* 0x004fe2000001161c */
[----:B------:R1:W-:Y:S01]  /*68b0*/  I2F.F16 R80, R21 ;  /* 0x0000001500507306 */ /* 0x0003e20000200c00 */
[----:B------:R-:W-:-:S02]  /*68c0*/  IADD3 R27, R27, -0x20, RZ ;  /* 0xffffffe01b1b7810 */ /* 0x000fc40007ffe0ff */
[----:B------:R-:W-:Y:S02]  /*68d0*/  IADD3 R23, R23, -0x20, RZ ;  /* 0xffffffe017177810 */ /* 0x000fe40007ffe0ff */
[----:B------:R-:W-:Y:S02]  /*68e0*/  PRMT R105, R105, 0x5410, R58 ;  /* 0x0000541069697816 */ /* 0x000fe4000000003a */
[----:B------:R-:W-:Y:S01]  /*68f0*/  PRMT R102, R102, 0x5410, R59 ;  /* 0x0000541066667816 */ /* 0x000fe2000000003b */
[----:B------:R-:W-:Y:S01]  /*6900*/  IMAD.WIDE R58, R43, c[0x0][0x18c], R124 ;  /* 0x000063002b3a7a25 */ /* 0x000fe200078e027c */
[----:B------:R-:W-:Y:S02]  /*6910*/  IADD3 R51, R51, -0x20, RZ ;  /* 0xffffffe033337810 */ /* 0x000fe40007ffe0ff */
[----:B-1----:R-:W-:Y:S02]  /*6920*/  LOP3.LUT R21, R31, 0x3f, RZ, 0xc0, !PT ;  /* 0x0000003f1f157812 */ /* 0x002fe400078ec0ff */
[----:B------:R-:W-:-:S02]  /*6930*/  LOP3.LUT R19, R19, 0x3f, RZ, 0xc0, !PT ;  /* 0x0000003f13137812 */ /* 0x000fc400078ec0ff */
[----:B------:R-:W-:Y:S02]  /*6940*/  PRMT R101, R101, 0x5410, R42 ;  /* 0x0000541065657816 */ /* 0x000fe4000000002a */
[----:B------:R-:W-:Y:S02]  /*6950*/  PRMT R107, R107, 0x5410, R40 ;  /* 0x000054106b6b7816 */ /* 0x000fe40000000028 */
[----:B------:R-:W-:Y:S01]  /*6960*/  PRMT R108, R108, 0x5410, R41 ;  /* 0x000054106c6c7816 */ /* 0x000fe20000000029 */
[----:B------:R1:W-:Y:S01]  /*6970*/  I2F.F16 R62, R16 ;  /* 0x00000010003e7306 */ /* 0x0003e20000200c00 */
[----:B------:R-:W2:Y:S01]  /*6980*/  LDS.128 R40, [UR4] ;  /* 0x00000004ff287984 */ /* 0x000ea20008000c00 */
[----:B------:R-:W-:Y:S02]  /*6990*/  IADD3 R17, R17, -0x20, RZ ;  /* 0xffffffe011117810 */ /* 0x000fe40007ffe0ff */
[----:B------:R-:W-:Y:S02]  /*69a0*/  LEA.HI R70, R18, 0xffffffe0, RZ, 0x6 ;  /* 0xffffffe012467811 */ /* 0x000fe400078f30ff */
[----:B------:R-:W-:-:S02]  /*69b0*/  IADD3 R19, R19, -0x20, RZ ;  /* 0xffffffe013137810 */ /* 0x000fc40007ffe0ff */
[----:B------:R-:W4:Y:S01]  /*69c0*/  I2F.F16 R63, R63 ;  /* 0x0000003f003f7306 */ /* 0x000f220000200c00 */
[----:B-1----:R-:W-:Y:S02]  /*69d0*/  SHF.R.U32.HI R16, RZ, 0x12, R31 ;  /* 0x00000012ff107819 */ /* 0x002fe4000001161f */
[----:B------:R-:W-:Y:S02]  /*69e0*/  LOP3.LUT R25, R25, 0x3f, RZ, 0xc0, !PT ;  /* 0x0000003f19197812 */ /* 0x000fe400078ec0ff */
[----:B------:R-:W-:-:S03]  /*69f0*/  SHF.R.U32.HI R18, RZ, 0x14, R18 ;  /* 0x00000014ff127819 */ /* 0x000fc60000011612 */
[----:B------:R1:W-:Y:S01]  /*6a00*/  I2F.F16 R109, R23 ;  /* 0x00000017006d7306 */ /* 0x0003e20000200c00 */
[----:B------:R-:W-:Y:S02]  /*6a10*/  IADD3 R25, R25, -0x20, RZ ;  /* 0xffffffe019197810 */ /* 0x000fe40007ffe0ff */
[----:B------:R-:W-:-:S05]  /*6a20*/  LOP3.LUT R18, R18, 0x3f, RZ, 0xc0, !PT ;  /* 0x0000003f12127812 */ /* 0x000fca00078ec0ff */
[----:B------:R-:W-:Y:S01]  /*6a30*/  I2F.F16 R26, R26 ;  /* 0x0000001a001a7306 */ /* 0x000fe20000200c00 */
[----:B-1----:R-:W-:Y:S02]  /*6a40*/  IADD3 R23, R21, -0x20, RZ ;  /* 0xffffffe015177810 */ /* 0x002fe40007ffe0ff */
[----:B------:R-:W-:-:S05]  /*6a50*/  LOP3.LUT R21, R30, 0x3f, RZ, 0xc0, !PT ;  /* 0x0000003f1e157812 */ /* 0x000fca00078ec0ff */
[----:B------:R-:W-:Y:S01]  /*6a60*/  I2F.F16 R27, R27 ;  /* 0x0000001b001b7306 */ /* 0x000fe20000200c00 */
[----:B------:R-:W-:-:S07]  /*6a70*/  IADD3 R21, R21, -0x20, RZ ;  /* 0xffffffe015157810 */ /* 0x000fce0007ffe0ff */
[----:B------:R-:W-:Y:S01]  /*6a80*/  I2F.F16 R89, R51 ;  /* 0x0000003300597306 */ /* 0x000fe20000200c00 */
[----:B------:R-:W-:-:S07]  /*6a90*/  IADD3 R18, R18, -0x20, RZ ;  /* 0xffffffe012127810 */ /* 0x000fce0007ffe0ff */
[----:B------:R-:W-:Y:S08]  /*6aa0*/  I2F.F16 R93, R93 ;  /* 0x0000005d005d7306 */ /* 0x000ff00000200c00 */
[----:B------:R-:W1:Y:S08]  /*6ab0*/  I2F.F16 R60, R60 ;  /* 0x0000003c003c7306 */ /* 0x000e700000200c00 */
[----:B------:R0:W-:Y:S01]  /*6ac0*/  I2F.F16 R51, R17 ;  /* 0x0000001100337306 */ /* 0x0001e20000200c00 */
[----:B------:R-:W-:-:S07]  /*6ad0*/  IADD3 R15, R15, -0x20, RZ ;  /* 0xffffffe00f0f7810 */ /* 0x000fce0007ffe0ff */
[----:B------:R1:W-:Y:S01]  /*6ae0*/  I2F.F16 R55, R19 ;  /* 0x0000001300377306 */ /* 0x0003e20000200c00 */
[----:B0-----:R-:W-:Y:S02]  /*6af0*/  LOP3.LUT R17, R16, 0x3f, RZ, 0xc0, !PT ;  /* 0x0000003f10117812 */ /* 0x001fe400078ec0ff */
[----:B------:R-:W-:Y:S02]  /*6b00*/  SHF.R.U32.HI R16, RZ, 0x18, R30 ;  /* 0x00000018ff107819 */ /* 0x000fe4000001161e */
[----:B-1----:R-:W-:-:S03]  /*6b10*/  SHF.R.U32.HI R19, RZ, 0xc, R31 ;  /* 0x0000000cff137819 */ /* 0x002fc6000001161f */
[----:B------:R0:W-:Y:S01]  /*6b20*/  I2F.F16 R53, R21 ;  /* 0x0000001500357306 */ /* 0x0001e20000200c00 */
[----:B------:R-:W-:Y:S02]  /*6b30*/  LOP3.LUT R16, R16, 0x3f, RZ, 0xc0, !PT ;  /* 0x0000003f10107812 */ /* 0x000fe400078ec0ff */
[----:B------:R-:W-:Y:S02]  /*6b40*/  LOP3.LUT R19, R19, 0x3f, RZ, 0xc0, !PT ;  /* 0x0000003f13137812 */ /* 0x000fe400078ec0ff */
[----:B------:R-:W-:-:S03]  /*6b50*/  IADD3 R16, R16, -0x20, RZ ;  /* 0xffffffe010107810 */ /* 0x000fc60007ffe0ff */
[----:B------:R-:W-:Y:S01]  /*6b60*/  I2F.F16 R25, R25 ;  /* 0x0000001900197306 */ /* 0x000fe20000200c00 */
[----:B0-----:R-:W-:Y:S02]  /*6b70*/  SHF.R.U32.HI R21, RZ, 0x6, R31 ;  /* 0x00000006ff157819 */ /* 0x001fe4000001161f */
[----:B------:R-:W-:Y:S02]  /*6b80*/  IADD3 R19, R19, -0x20, RZ ;  /* 0xffffffe013137810 */ /* 0x000fe40007ffe0ff */
[----:B------:R-:W-:-:S03]  /*6b90*/  LOP3.LUT R21, R21, 0x3f, RZ, 0xc0, !PT ;  /* 0x0000003f15157812 */ /* 0x000fc600078ec0ff */
[----:B------:R0:W-:Y:S01]  /*6ba0*/  I2F.F16 R83, R18 ;  /* 0x0000001200537306 */ /* 0x0001e20000200c00 */
[----:B----4-:R-:W-:Y:S02]  /*6bb0*/  PRMT R94, R94, 0x5410, R63 ;  /* 0x000054105e5e7816 */ /* 0x010fe4000000003f */
[----:B------:R-:W-:-:S05]  /*6bc0*/  IADD3 R21, R21, -0x20, RZ ;  /* 0xffffffe015157810 */ /* 0x000fca0007ffe0ff */
[----:B------:R-:W1:Y:S01]  /*6bd0*/  I2F.F16 R121, R121 ;  /* 0x0000007900797306 */ /* 0x000e620000200c00 */
[----:B0-----:R-:W-:Y:S02]  /*6be0*/  SHF.R.U32.HI R18, RZ, 0x6, R29 ;  /* 0x00000006ff127819 */ /* 0x001fe4000001161d */
[----:B------:R-:W-:Y:S02]  /*6bf0*/  PRMT R93, R93, 0x5410, R60 ;  /* 0x000054105d5d7816 */ /* 0x000fe4000000003c */
[----:B------:R-:W-:-:S03]  /*6c00*/  LOP3.LUT R18, R18, 0x3f, RZ, 0xc0, !PT ;  /* 0x0000003f12127812 */ /* 0x000fc600078ec0ff */
[----:B------:R-:W0:Y:S01]  /*6c10*/  I2F.F16 R87, R87 ;  /* 0x0000005700577306 */ /* 0x000e220000200c00 */
[----:B------:R-:W-:-:S07]  /*6c20*/  IADD3 R18, R18, -0x20, RZ ;  /* 0xffffffe012127810 */ /* 0x000fce0007ffe0ff */
[----:B------:R4:W-:Y:S01]  /*6c30*/  I2F.F16 R63, R16 ;  /* 0x00000010003f7306 */ /* 0x0009e20000200c00 */
[----:B------:R-:W-:-:S07]  /*6c40*/  IADD3 R17, R17, -0x20, RZ ;  /* 0xffffffe011117810 */ /* 0x000fce0007ffe0ff */
[----:B------:R-:W0:Y:S01]  /*6c50*/  I2F.F16 R15, R15 ;  /* 0x0000000f000f7306 */ /* 0x000e220000200c00 */
[----:B----4-:R-:W-:Y:S01]  /*6c60*/  PRMT R16, R26, 0x5410, R27 ;  /* 0x000054101a107816 */ /* 0x010fe2000000001b */
[----:B------:R-:W-:-:S06]  /*6c70*/  HFMA2.MMA R26, R105, R44, RZ ;  /* 0x0000002c691a7235 */ /* 0x000fcc00000000ff */
[----:B------:R4:W-:Y:S01]  /*6c80*/  I2F.F16 R61, R19 ;  /* 0x00000013003d7306 */ /* 0x0009e20000200c00 */
[----:B------:R-:W-:Y:S01]  /*6c90*/  PRMT R97, R97, 0x5410, R88 ;  /* 0x0000541061617816 */ /* 0x000fe20000000058 */
[----:B------:R-:W-:Y:S01]  /*6ca0*/  HFMA2.MMA R26, R94, R45, R26 ;  /* 0x0000002d5e1a7235 */ /* 0x000fe2000000001a */
[----:B------:R-:W-:Y:S01]  /*6cb0*/  PRMT R91, R91, 0x5410, R86 ;  /* 0x000054105b5b7816 */ /* 0x000fe20000000056 */
[----:B----4-:R-:W-:-:S04]  /*6cc0*/  HFMA2.MMA R19, R99, R44, RZ ;  /* 0x0000002c63137235 */ /* 0x010fc800000000ff */
[----:B------:R4:W-:Y:S01]  /*6cd0*/  I2F.F16 R64, R21 ;  /* 0x0000001500407306 */ /* 0x0009e20000200c00 */
[----:B-----5:R-:W-:Y:S01]  /*6ce0*/  @!P0 IMAD.IADD R0, R66, 0x1, R9 ;  /* 0x0000000142008824 */ /* 0x020fe200078e0209 */
[----:B------:R-:W-:Y:S01]  /*6cf0*/  SHF.R.U32 R29, R29, 0x1e, R37 ;  /* 0x0000001e1d1d7819 */ /* 0x000fe20000001625 */
[----:B------:R-:W-:Y:S01]  /*6d00*/  HFMA2.MMA R19, R96, R45, R19 ;  /* 0x0000002d60137235 */ /* 0x000fe20000000013 */
[-C--:B----4-:R-:W-:Y:S02]  /*6d10*/  HFMA2 R21, R93, R44.reuse, RZ.H0_H0 ;  /* 0x0000002c5d157231 */ /* 0x090fe400000400ff */
[----:B------:R-:W-:Y:S02]  /*6d20*/  HFMA2 R44, R103, R44, RZ.H0_H0 ;  /* 0x0000002c672c7231 */ /* 0x000fe400000400ff */
[----:B------:R4:W-:Y:S01]  /*6d30*/  I2F.F16 R78, R18 ;  /* 0x00000012004e7306 */ /* 0x0009e20000200c00 */
[----:B-1----:R-:W-:Y:S01]  /*6d40*/  PRMT R92, R92, 0x5410, R121 ;  /* 0x000054105c5c7816 */ /* 0x002fe20000000079 */
[----:B------:R-:W-:Y:S01]  /*6d50*/  HFMA2 R44, R102, R45, R44 ;  /* 0x0000002d662c7231 */ /* 0x000fe2000000002c */
[----:B------:R-:W-:-:S05]  /*6d60*/  LOP3.LUT R29, R29, 0x3f, RZ, 0xc0, !PT ;  /* 0x0000003f1d1d7812 */ /* 0x000fca00078ec0ff */
[----:B------:R1:W-:Y:S01]  /*6d70*/  I2F.F16 R66, R17 ;  /* 0x0000001100427306 */ /* 0x0003e20000200c00 */
[----:B----4-:R-:W-:Y:S02]  /*6d80*/  SHF.R.U32.HI R18, RZ, 0x12, R28 ;  /* 0x00000012ff127819 */ /* 0x010fe4000001161c */
[----:B------:R-:W-:Y:S01]  /*6d90*/  SHF.R.U32 R28, R28, 0x1e, R36 ;  /* 0x0000001e1c1c7819 */ /* 0x000fe20000001624 */
[-C--:B------:R-:W-:Y:S01]  /*6da0*/  HFMA2.MMA R19, R97, R46.reuse, R19 ;  /* 0x0000002e61137235 */ /* 0x080fe20000000013 */
[----:B------:R-:W-:Y:S01]  /*6db0*/  PRMT R106, R106, 0x5410, R123 ;  /* 0x000054106a6a7816 */ /* 0x000fe2000000007b */
[----:B------:R-:W-:Y:S01]  /*6dc0*/  HFMA2.MMA R26, R91, R46, R26 ;  /* 0x0000002e5b1a7235 */ /* 0x000fe2000000001a */
[----:B-1----:R-:W-:Y:S01]  /*6dd0*/  PRMT R17, R25, 0x5410, R20 ;  /* 0x0000541019117816 */ /* 0x002fe20000000014 */
[----:B------:R-:W-:Y:S01]  /*6de0*/  HFMA2 R25, R100, R45, R21 ;  /* 0x0000002d64197231 */ /* 0x000fe20000000015 */
[----:B0-----:R-:W-:Y:S01]  /*6df0*/  PRMT R104, R104, 0x5410, R87 ;  /* 0x0000541068687816 */ /* 0x001fe20000000057 */
[-C--:B------:R-:W-:Y:S01]  /*6e00*/  HFMA2 R27, R107, R46.reuse, R44 ;  /* 0x0000002e6b1b7231 */ /* 0x080fe2000000002c */
[----:B------:R-:W-:Y:S01]  /*6e10*/  LOP3.LUT R28, R28, 0x3f, RZ, 0xc0, !PT ;  /* 0x0000003f1c1c7812 */ /* 0x000fe200078ec0ff */
[----:B------:R-:W-:Y:S01]  /*6e20*/  HFMA2 R25, R101, R46, R25 ;  /* 0x0000002e65197231 */ /* 0x000fe20000000019 */
[----:B------:R-:W-:-:S02]  /*6e30*/  PRMT R15, R15, 0x5410, R84 ;  /* 0x000054100f0f7816 */ /* 0x000fc40000000054 */
[----:B------:R-:W-:Y:S01]  /*6e40*/  IADD3 R84, R29, -0x20, RZ ;  /* 0xffffffe01d547810 */ /* 0x000fe20007ffe0ff */
[-C--:B------:R-:W-:Y:S01]  /*6e50*/  HFMA2.MMA R19, R108, R47.reuse, R19 ;  /* 0x0000002f6c137235 */ /* 0x080fe20000000013 */
[----:B------:R-:W-:Y:S01]  /*6e60*/  IADD3 R14, R14, -0x20, RZ ;  /* 0xffffffe00e0e7810 */ /* 0x000fe20007ffe0ff */
[-C--:B------:R-:W-:Y:S01]  /*6e70*/  HFMA2 R25, R106, R47.reuse, R25 ;  /* 0x0000002f6a197231 */ /* 0x080fe20000000019 */
[--C-:B------:R-:W-:Y:S01]  /*6e80*/  SHF.R.U32.HI R29, RZ, 0x4, R36.reuse ;  /* 0x00000004ff1d7819 */ /* 0x100fe20000011624 */
[----:B------:R-:W-:Y:S01]  /*6e90*/  HFMA2.MMA R26, R92, R47, R26 ;  /* 0x0000002f5c1a7235 */ /* 0x000fe2000000001a */
[----:B------:R-:W-:Y:S01]  /*6ea0*/  HFMA2 R27, R104, R47, R27 ;  /* 0x0000002f681b7231 */ /* 0x000fe2000000001b */
[----:B------:R-:W-:Y:S01]  /*6eb0*/  IADD3 R86, R28, -0x20, RZ ;  /* 0xffffffe01c567810 */ /* 0x000fe20007ffe0ff */
[-C--:B--2---:R-:W-:Y:S01]  /*6ec0*/  HFMA2.MMA R28, R99, R40.reuse, RZ ;  /* 0x00000028631c7235 */ /* 0x084fe200000000ff */
[----:B------:R-:W-:Y:S01]  /*6ed0*/  SHF.R.U32.HI R45, RZ, 0xa, R36 ;  /* 0x0000000aff2d7819 */ /* 0x000fe20000011624 */
[----:B------:R-:W-:Y:S01]  /*6ee0*/  HFMA2.MMA R47, R105, R40, RZ ;  /* 0x00000028692f7235 */ /* 0x000fe200000000ff */
[----:B------:R-:W-:Y:S01]  /*6ef0*/  LOP3.LUT R44, R29, 0x3f, RZ, 0xc0, !PT ;  /* 0x0000003f1d2c7812 */ /* 0x000fe200078ec0ff */
[-C--:B------:R-:W-:Y:S01]  /*6f00*/  HFMA2 R29, R93, R40.reuse, RZ.H0_H0 ;  /* 0x000000285d1d7231 */ /* 0x080fe200000400ff */
[----:B------:R-:W-:Y:S01]  /*6f10*/  I2F.F16 R14, R14 ;  /* 0x0000000e000e7306 */ /* 0x000fe20000200c00 */
[----:B------:R-:W-:Y:S01]  /*6f20*/  HFMA2 R40, R103, R40, RZ.H0_H0 ;  /* 0x0000002867287231 */ /* 0x000fe200000400ff */
[----:B------:R-:W-:Y:S01]  /*6f30*/  LOP3.LUT R45, R45, 0x3f, RZ, 0xc0, !PT ;  /* 0x0000003f2d2d7812 */ /* 0x000fe200078ec0ff */
[-C--:B------:R-:W-:Y:S01]  /*6f40*/  HFMA2.MMA R28, R96, R41.reuse, R28 ;  /* 0x00000029601c7235 */ /* 0x080fe2000000001c */
[----:B------:R-:W-:Y:S01]  /*6f50*/  SHF.R.U32.HI R46, RZ, 0x4, R37 ;  /* 0x00000004ff2e7819 */ /* 0x000fe20000011625 */
[----:B------:R-:W-:-:S03]  /*6f60*/  HFMA2.MMA R47, R94, R41, R47 ;  /* 0x000000295e2f7235 */ /* 0x000fc6000000002f */
[----:B------:R-:W0:Y:S01]  /*6f70*/  I2F.F16 R85, R85 ;  /* 0x0000005500557306 */ /* 0x000e220000200c00 */
        /* <DEDUP_REMOVED lines=9> */
[----:B------:R-:W-:-:S02]  /*7010*/  LOP3.LUT R42, R45, 0x3f, RZ, 0xc0, !PT ;  /* 0x0000003f2d2a7812 */ /* 0x000fc400078ec0ff */
[----:B------:R-:W-:Y:S02]  /*7020*/  IADD3 R44, R44, -0x20, RZ ;  /* 0xffffffe02c2c7810 */ /* 0x000fe40007ffe0ff */
[----:B------:R-:W-:Y:S02]  /*7030*/  IADD3 R41, R41, -0x20, RZ ;  /* 0xffffffe029297810 */ /* 0x000fe40007ffe0ff */
[----:B------:R-:W-:Y:S02]  /*7040*/  IADD3 R42, R42, -0x20, RZ ;  /* 0xffffffe02a2a7810 */ /* 0x000fe40007ffe0ff */
[----:B0-----:R-:W-:Y:S01]  /*7050*/  PRMT R14, R14, 0x5410, R85 ;  /* 0x000054100e0e7816 */ /* 0x001fe20000000055 */
[-C--:B------:R-:W-:Y:S01]  /*7060*/  HFMA2 R45, R106, R43.reuse, R29 ;  /* 0x0000002b6a2d7231 */ /* 0x080fe2000000001d */
[----:B------:R0:W-:Y:S01]  /*7070*/  I2F.F16 R85, R44 ;  /* 0x0000002c00557306 */ /* 0x0001e20000200c00 */
[----:B------:R-:W-:Y:S01]  /*7080*/  HFMA2.MMA R46, R92, R43, R46 ;  /* 0x0000002b5c2e7235 */ /* 0x000fe2000000002e */
[----:B------:R-:W-:Y:S01]  /*7090*/  HFMA2 R47, R104, R43, R40 ;  /* 0x0000002b682f7231 */ /* 0x000fe20000000028 */
[----:B------:R-:W-:-:S05]  /*70a0*/  LOP3.LUT R18, R18, 0x3f, RZ, 0xc0, !PT ;  /* 0x0000003f12127812 */ /* 0x000fca00078ec0ff */
[----:B------:R-:W-:Y:S01]  /*70b0*/  I2F.F16 R87, R41 ;  /* 0x0000002900577306 */ /* 0x000fe20000200c00 */
[----:B0-----:R-:W-:-:S07]  /*70c0*/  HFMA2.MMA R44, R108, R43, R28 ;  /* 0x0000002b6c2c7235 */ /* 0x001fce000000001c */
[----:B------:R0:W-:Y:S01]  /*70d0*/  I2F.F16 R90, R42 ;  /* 0x0000002a005a7306 */ /* 0x0001e20000200c00 */
[----:B------:R-:W-:Y:S01]  /*70e0*/  IADD3 R18, R18, -0x20, RZ ;  /* 0xffffffe012127810 */ /* 0x000fe20007ffe0ff */
[----:B0-----:R-:W0:Y:S06]  /*70f0*/  LDS.128 R40, [UR4+0x10] ;  /* 0x00001004ff287984 */ /* 0x001e2c0008000c00 */
[----:B------:R1:W-:Y:S01]  /*7100*/  I2F.F16 R74, R18 ;  /* 0x00000012004a7306 */ /* 0x0003e20000200c00 */
[----:B------:R-:W-:Y:S02]  /*7110*/  @!P0 PRMT R120, R69, 0x7610, R120 ;  /* 0x0000761045788816 */ /* 0x000fe40000000078 */
[----:B------:R-:W-:-:S02]  /*7120*/  SHF.R.U32.HI R28, RZ, 0x10, R36 ;  /* 0x00000010ff1c7819 */ /* 0x000fc40000011624 */
[----:B-1----:R-:W-:-:S03]  /*7130*/  SHF.R.U32.HI R18, RZ, 0x12, R30 ;  /* 0x00000012ff127819 */ /* 0x002fc6000001161e */
[----:B------:R-:W1:Y:S01]  /*7140*/  I2F.F16 R56, R56 ;  /* 0x0000003800387306 */ /* 0x000e620000200c00 */
[----:B------:R-:W-:Y:S02]  /*7150*/  LOP3.LUT R18, R18, 0x3f, RZ, 0xc0, !PT ;  /* 0x0000003f12127812 */ /* 0x000fe400078ec0ff */
[----:B------:R-:W-:Y:S02]  /*7160*/  @!P0 PRMT R120, R120, 0x7610, R69 ;  /* 0x0000761078788816 */ /* 0x000fe40000000045 */
[----:B------:R-:W-:Y:S02]  /*7170*/  IADD3 R18, R18, -0x20, RZ ;  /* 0xffffffe012127810 */ /* 0x000fe40007ffe0ff */
[----:B------:R-:W-:Y:S02]  /*7180*/  LOP3.LUT R28, R28, 0x3f, RZ, 0xc0, !PT ;  /* 0x0000003f1c1c7812 */ /* 0x000fe400078ec0ff */
[----:B------:R-:W-:Y:S02]  /*7190*/  SHF.R.U32.HI R69, RZ, 0x16, R37 ;  /* 0x00000016ff457819 */ /* 0x000fe40000011625 */
[----:B------:R-:W-:Y:S01]  /*71a0*/  SHF.R.U32.HI R29, RZ, 0x16, R36 ;  /* 0x00000016ff1d7819 */ /* 0x000fe20000011624 */
[----:B------:R2:W-:Y:S01]  /*71b0*/  I2F.F16 R60, R18 ;  /* 0x00000012003c7306 */ /* 0x0005e20000200c00 */
[----:B------:R-:W-:-:S02]  /*71c0*/  LOP3.LUT R22, R22, 0x3f, RZ, 0xc0, !PT ;  /* 0x0000003f16167812 */ /* 0x000fc400078ec0ff */
[----:B------:R-:W-:Y:S02]  /*71d0*/  IADD3 R28, R28, -0x20, RZ ;  /* 0xffffffe01c1c7810 */ /* 0x000fe40007ffe0ff */
[----:B------:R-:W-:Y:S02]  /*71e0*/  LOP3.LUT R69, R69, 0x3f, RZ, 0xc0, !PT ;  /* 0x0000003f45457812 */ /* 0x000fe400078ec0ff */
[----:B------:R-:W-:Y:S02]  /*71f0*/  LOP3.LUT R29, R29, 0x3f, RZ, 0xc0, !PT ;  /* 0x0000003f1d1d7812 */ /* 0x000fe400078ec0ff */
[----:B--2---:R-:W-:Y:S02]  /*7200*/  SHF.R.U32.HI R18, RZ, 0x18, R31 ;  /* 0x00000018ff127819 */ /* 0x004fe4000001161f */
[----:B------:R-:W-:Y:S02]  /*7210*/  SHF.R.U32 R30, R30, 0x1e, R38 ;  /* 0x0000001e1e1e7819 */ /* 0x000fe40000001626 */
[----:B------:R-:W-:-:S02]  /*7220*/  SHF.R.U32 R31, R31, 0x1e, R39 ;  /* 0x0000001e1f1f7819 */ /* 0x000fc40000001627 */
[----:B------:R-:W-:Y:S02]  /*7230*/  IADD3 R22, R22, -0x20, RZ ;  /* 0xffffffe016167810 */ /* 0x000fe40007ffe0ff */
[----:B------:R-:W-:Y:S01]  /*7240*/  PRMT R50, R50, 0x5410, R89 ;  /* 0x0000541032327816 */ /* 0x000fe20000000059 */
[----:B------:R-:W2:Y:S01]  /*7250*/  I2F.F16 R95, R95 ;  /* 0x0000005f005f7306 */ /* 0x000ea20000200c00 */
[----:B------:R-:W-:Y:S02]  /*7260*/  IADD3 R69, R69, -0x20, RZ ;  /* 0xffffffe045457810 */ /* 0x000fe40007ffe0ff */
[----:B------:R-:W-:Y:S02]  /*7270*/  IADD3 R29, R29, -0x20, RZ ;  /* 0xffffffe01d1d7810 */ /* 0x000fe40007ffe0ff */
[----:B------:R-:W-:Y:S02]  /*7280*/  LOP3.LUT R30, R30, 0x3f, RZ, 0xc0, !PT ;  /* 0x0000003f1e1e7812 */ /* 0x000fe400078ec0ff */
[----:B------:R-:W-:Y:S01]  /*7290*/  LOP3.LUT R31, R31, 0x3f, RZ, 0xc0, !PT ;  /* 0x0000003f1f1f7812 */ /* 0x000fe200078ec0ff */
[----:B------:R4:W-:Y:S01]  /*72a0*/  I2F.F16 R89, R28 ;  /* 0x0000001c00597306 */ /* 0x0009e20000200c00 */
[----:B-1----:R-:W-:-:S02]  /*72b0*/  PRMT R56, R113, 0x5410, R56 ;  /* 0x0000541071387816 */ /* 0x002fc40000000038 */
[----:B------:R-:W-:-:S05]  /*72c0*/  PRMT R73, R73, 0x5410, R80 ;  /* 0x0000541049497816 */ /* 0x000fca0000000050 */
[----:B------:R-:W1:Y:S01]  /*72d0*/  I2F.F16 R116, R22 ;  /* 0x0000001600747306 */ /* 0x000e620000200c00 */
[----:B----4-:R-:W-:Y:S02]  /*72e0*/  SHF.R.U32.HI R28, RZ, 0x4, R38 ;  /* 0x00000004ff1c7819 */ /* 0x010fe40000011626 */
[----:B------:R-:W-:Y:S02]  /*72f0*/  IADD3 R113, R30, -0x20, RZ ;  /* 0xffffffe01e717810 */ /* 0x000fe40007ffe0ff */
[----:B------:R-:W-:-:S03]  /*7300*/  LOP3.LUT R80, R28, 0x3f, RZ, 0xc0, !PT ;  /* 0x0000003f1c507812 */ /* 0x000fc600078ec0ff */
[----:B------:R4:W-:Y:S01]  /*7310*/  I2F.F16 R110, R69 ;  /* 0x00000045006e7306 */ /* 0x0009e20000200c00 */
[----:B------:R-:W-:-:S07]  /*7320*/  @!P0 PRMT R115, R68, 0x7610, R115 ;  /* 0x0000761044738816 */ /* 0x000fce0000000073 */
[----:B------:R-:W-:Y:S01]  /*7330*/  I2F.F16 R71, R71 ;  /* 0x0000004700477306 */ /* 0x000fe20000200c00 */
[----:B----4-:R-:W-:Y:S02]  /*7340*/  PRMT R69, R109, 0x5410, R114 ;  /* 0x000054106d457816 */ /* 0x010fe40000000072 */
[----:B------:R-:W-:-:S05]  /*7350*/  IADD3 R114, R31, -0x20, RZ ;  /* 0xffffffe01f727810 */ /* 0x000fca0007ffe0ff */
[----:B------:R-:W4:Y:S01]  /*7360*/  I2F.F16 R82, R82 ;  /* 0x0000005200527306 */ /* 0x000f220000200c00 */
[----:B------:R-:W-:Y:S01]  /*7370*/  @!P0 PRMT R115, R115, 0x7610, R68 ;  /* 0x0000761073738816 */ /* 0x000fe20000000044 */
[----:B0-----:R-:W-:-:S06]  /*7380*/  HFMA2.MMA R44, R14, R40, R44 ;  /* 0x000000280e2c7235 */ /* 0x001fcc000000002c */
[----:B------:R0:W-:Y:S01]  /*7390*/  I2F.F16 R98, R29 ;  /* 0x0000001d00627306 */ /* 0x0001e20000200c00 */
[----:B------:R-:W-:Y:S01]  /*73a0*/  PRMT R48, R48, 0x5410, R119 ;  /* 0x0000541030307816 */ /* 0x000fe20000000077 */
[----:B------:R-:W-:Y:S01]  /*73b0*/  HFMA2.MMA R46, R16, R40, R46 ;  /* 0x00000028102e7235 */ /* 0x000fe2000000002e */
[----:B------:R-:W-:-:S05]  /*73c0*/  PRMT R52, R52, 0x5410, R117 ;  /* 0x0000541034347816 */ /* 0x000fca0000000075 */
[----:B------:R-:W5:Y:S01]  /*73d0*/  I2F.F16 R70, R70 ;  /* 0x0000004600467306 */ /* 0x000f620000200c00 */
[----:B0-----:R-:W0:Y:S01]  /*73e0*/  LDS.128 R28, [UR4+0x100] ;  /* 0x00010004ff1c7984 */ /* 0x001e220008000c00 */
[----:B------:R-:W-:-:S06]  /*73f0*/  SHF.R.U32.HI R68, RZ, 0x10, R37 ;  /* 0x00000010ff447819 */ /* 0x000fcc0000011625 */
[----:B------:R-:W-:Y:S01]  /*7400*/  I2F.F16 R111, R111 ;  /* 0x0000006f006f7306 */ /* 0x000fe20000200c00 */
[----:B------:R-:W-:-:S07]  /*7410*/  LOP3.LUT R68, R68, 0x3f, RZ, 0xc0, !PT ;  /* 0x0000003f44447812 */ /* 0x000fce00078ec0ff */
[----:B------:R-:W3:Y:S01]  /*7420*/  I2F.F16 R72, R72 ;  /* 0x0000004800487306 */ /* 0x000ee20000200c00 */
[----:B--2---:R-:W-:Y:S01]  /*7430*/  PRMT R54, R54, 0x5410, R95 ;  /* 0x0000541036367816 */ /* 0x004fe2000000005f */
[-C--:B------:R-:W-:Y:S01]  /*7440*/  HFMA2 R45, R15, R40.reuse, R45 ;  /* 0x000000280f2d7231 */ /* 0x080fe2000000002d */
[----:B-1----:R-:W-:Y:S01]  /*7450*/  PRMT R67, R67, 0x5410, R116 ;  /* 0x0000541043437816 */ /* 0x002fe20000000074 */
[----:B------:R-:W-:Y:S01]  /*7460*/  HFMA2 R47, R17, R40, R47 ;  /* 0x00000028112f7231 */ /* 0x000fe2000000002f */
[-C--:B------:R-:W-:Y:S02]  /*7470*/  HFMA2.MMA R44, R48, R41.reuse, R44 ;  /* 0x00000029302c7235 */ /* 0x080fe4000000002c */
[----:B------:R-:W-:Y:S01]  /*7480*/  HFMA2.MMA R46, R52, R41, R46 ;  /* 0x00000029342e7235 */ /* 0x000fe2000000002e */
[----:B------:R-:W-:Y:S01]  /*7490*/  IADD3 R68, R68, -0x20, RZ ;  /* 0xffffffe044447810 */ /* 0x000fe20007ffe0ff */
[-C--:B------:R-:W-:Y:S01]  /*74a0*/  HFMA2 R45, R50, R41.reuse, R45 ;  /* 0x00000029322d7231 */ /* 0x080fe2000000002d */
[----:B----4-:R-:W-:Y:S01]  /*74b0*/  PRMT R71, R71, 0x5410, R82 ;  /* 0x0000541047477816 */ /* 0x010fe20000000052 */
[----:B------:R-:W-:Y:S01]  /*74c0*/  HFMA2 R47, R54, R41, R47 ;  /* 0x00000029362f7231 */ /* 0x000fe2000000002f */
[----:B------:R-:W-:Y:S01]  /*74d0*/  SHF.R.U32.HI R40, RZ, 0xa, R39 ;  /* 0x0000000aff287819 */ /* 0x000fe20000011627 */
[----:B------:R1:W-:Y:S01]  /*74e0*/  I2F.F16 R95, R68 ;  /* 0x00000044005f7306 */ /* 0x0003e20000200c00 */
[----:B-----5:R-:W-:Y:S01]  /*74f0*/  PRMT R70, R83, 0x5410, R70 ;  /* 0x0000541053467816 */ /* 0x020fe20000000046 */
[-C--:B------:R-:W-:Y:S01]  /*7500*/  HFMA2.MMA R44, R67, R42.reuse, R44 ;  /* 0x0000002a432c7235 */ /* 0x080fe2000000002c */
[----:B---3--:R-:W-:Y:S01]  /*7510*/  PRMT R72, R81, 0x5410, R72 ;  /* 0x0000541051487816 */ /* 0x008fe20000000048 */
[----:B------:R-:W-:Y:S01]  /*7520*/  HFMA2.MMA R46, R73, R42, R46 ;  /* 0x0000002a492e7235 */ /* 0x000fe2000000002e */
[----:B------:R-:W-:Y:S01]  /*7530*/  LOP3.LUT R40, R40, 0x3f, RZ, 0xc0, !PT ;  /* 0x0000003f28287812 */ /* 0x000fe200078ec0ff */
[----:B------:R-:W-:-:S02]  /*7540*/  HFMA2 R45, R69, R42, R45 ;  /* 0x0000002a452d7231 */ /* 0x000fc4000000002d */
[----:B------:R-:W-:Y:S01]  /*7550*/  HFMA2 R47, R71, R42, R47 ;  /* 0x0000002a472f7231 */ /* 0x000fe2000000002f */
[----:B-1----:R-:W-:Y:S01]  /*7560*/  PRMT R68, R112, 0x5410, R111 ;  /* 0x0000541070447816 */ /* 0x002fe2000000006f */
[-C--:B------:R-:W-:Y:S01]  /*7570*/  HFMA2.MMA R44, R56, R43.reuse, R44 ;  /* 0x0000002b382c7235 */ /* 0x080fe2000000002c */
[----:B------:R-:W-:Y:S01]  /*7580*/  IADD3 R118, R40, -0x20, RZ ;  /* 0xffffffe028767810 */ /* 0x000fe20007ffe0ff */
[----:B------:R-:W-:Y:S01]  /*7590*/  HFMA2.MMA R46, R70, R43, R46 ;  /* 0x0000002b462e7235 */ /* 0x000fe2000000002e */
[-C--:B------:R-:W-:Y:S01]  /*75a0*/  HFMA2 R47, R72, R43.reuse, R47 ;  /* 0x0000002b482f7231 */ /* 0x080fe2000000002f */
[----:B------:R-:W-:Y:S01]  /*75b0*/  SHF.R.U32.HI R82, RZ, 0xa, R38 ;  /* 0x0000000aff527819 */ /* 0x000fe20000011626 */
[----:B------:R-:W-:Y:S02]  /*75c0*/  HFMA2 R45, R68, R43, R45 ;  /* 0x0000002b442d7231 */ /* 0x000fe4000000002d */
[----:B------:R-:W1:Y:S01]  /*75d0*/  LDS.128 R40, [UR4+0x110] ;  /* 0x00011004ff287984 */ /* 0x000e620008000c00 */
[----:B------:R-:W-:-:S02]  /*75e0*/  LOP3.LUT R82, R82, 0x3f, RZ, 0xc0, !PT ;  /* 0x0000003f52527812 */ /* 0x000fc400078ec0ff */
[----:B------:R-:W-:Y:S02]  /*75f0*/  IADD3 R80, R80, -0x20, RZ ;  /* 0xffffffe050507810 */ /* 0x000fe40007ffe0ff */
[----:B------:R-:W-:Y:S02]  /*7600*/  IADD3 R82, R82, -0x20, RZ ;  /* 0xffffffe052527810 */ /* 0x000fe40007ffe0ff */
[----:B------:R-:W-:Y:S01]  /*7610*/  SHF.R.U32.HI R81, RZ, 0x4, R39 ;  /* 0x00000004ff517819 */ /* 0x000fe20000011627 */
[----:B------:R2:W-:Y:S01]  /*7620*/  I2F.F16 R109, R80 ;  /* 0x00000050006d7306 */ /* 0x0005e20000200c00 */
[----:B------:R-:W-:Y:S02]  /*7630*/  HADD2 R83, R47.H0_H0, R47.H1_H1 ;  /* 0x3000002f2f537230 */ /* 0x000fe40000000800 */
[----:B------:R-:W-:Y:S01]  /*7640*/  LOP3.LUT R81, R81, 0x3f, RZ, 0xc0, !PT ;  /* 0x0000003f51517812 */ /* 0x000fe200078ec0ff */
[----:B--2---:R-:W-:Y:S01]  /*7650*/  HADD2 R80, R44.H0_H0, R44.H1_H1 ;  /* 0x3000002c2c507230 */ /* 0x004fe20000000800 */
[----:B------:R-:W-:-:S03]  /*7660*/  SHF.R.U32.HI R44, RZ, 0x10, R38 ;  /* 0x00000010ff2c7819 */ /* 0x000fc60000011626 */
[----:B------:R2:W-:Y:S01]  /*7670*/  I2F.F16 R116, R82 ;  /* 0x0000005200747306 */ /* 0x0005e20000200c00 */
[-C--:B0-----:R-:W-:Y:S01]  /*7680*/  HFMA2.MMA R47, R105, R28.reuse, RZ ;  /* 0x0000001c692f7235 */ /* 0x081fe200000000ff */
[----:B------:R-:W-:Y:S02]  /*7690*/  LOP3.LUT R44, R44, 0x3f, RZ, 0xc0, !PT ;  /* 0x0000003f2c2c7812 */ /* 0x000fe400078ec0ff */
[----:B------:R-:W-:Y:S01]  /*76a0*/  IADD3 R111, R81, -0x20, RZ ;  /* 0xffffffe0516f7810 */ /* 0x000fe20007ffe0ff */
[----:B--2---:R-:W-:Y:S01]  /*76b0*/  HADD2 R82, R46.H0_H0, R46.H1_H1 ;  /* 0x3000002e2e527230 */ /* 0x004fe20000000800 */
[----:B------:R-:W-:Y:S01]  /*76c0*/  SHF.R.U32.HI R46, RZ, 0x16, R38 ;  /* 0x00000016ff2e7819 */ /* 0x000fe20000011626 */
[----:B------:R-:W-:Y:S01]  /*76d0*/  HADD2 R81, R45.H0_H0, R45.H1_H1 ;  /* 0x3000002d2d517230 */ /* 0x000fe20000000800 */
[----:B------:R-:W-:Y:S02]  /*76e0*/  IADD3 R45, R44, -0x20, RZ ;  /* 0xffffffe02c2d7810 */ /* 0x000fe40007ffe0ff */
[----:B------:R-:W-:Y:S01]  /*76f0*/  LOP3.LUT R46, R46, 0x3f, RZ, 0xc0, !PT ;  /* 0x0000003f2e2e7812 */ /* 0x000fe200078ec0ff */
[----:B------:R-:W-:Y:S01]  /*7700*/  HFMA2.MMA R99, R99, R28, RZ ;  /* 0x0000001c63637235 */ /* 0x000fe200000000ff */
[----:B------:R-:W-:Y:S01]  /*7710*/  SHF.R.U32.HI R105, RZ, 0x10, R39 ;  /* 0x00000010ff697819 */ /* 0x000fe20000011627 */
[-C--:B------:R-:W-:Y:S01]  /*7720*/  HFMA2 R44, R93, R28.reuse, RZ.H0_H0 ;  /* 0x0000001c5d2c7231 */ /* 0x080fe200000400ff */
[----:B------:R-:W-:Y:S01]  /*7730*/  HFMA2.MMA R47, R94, R29, R47 ;  /* 0x0000001d5e2f7235 */ /* 0x000fe2000000002f */
[----:B------:R-:W-:Y:S01]  /*7740*/  HFMA2 R28, R103, R28, RZ.H0_H0 ;  /* 0x0000001c671c7231 */ /* 0x000fe200000400ff */
[----:B------:R-:W-:-:S02]  /*7750*/  IADD3 R103, R46, -0x20, RZ ;  /* 0xffffffe02e677810 */ /* 0x000fc40007ffe0ff */
[----:B------:R-:W-:Y:S01]  /*7760*/  LOP3.LUT R46, R105, 0x3f, RZ, 0xc0, !PT ;  /* 0x0000003f692e7812 */ /* 0x000fe200078ec0ff */
[----:B------:R-:W-:-:S03]  /*7770*/  HFMA2.MMA R99, R96, R29, R99 ;  /* 0x0000001d60637235 */ /* 0x000fc60000000063 */
[----:B------:R-:W-:Y:S01]  /*7780*/  IADD3 R94, R46, -0x20, RZ ;  /* 0xffffffe02e5e7810 */ /* 0x000fe20007ffe0ff */
[-C--:B------:R-:W-:Y:S01]  /*7790*/  HFMA2.MMA R46, R91, R30.reuse, R47 ;  /* 0x0000001e5b2e7235 */ /* 0x080fe2000000002f */
[-C--:B------:R-:W-:Y:S01]  /*77a0*/  HFMA2 R44, R100, R29.reuse, R44 ;  /* 0x0000001d642c7231 */ /* 0x080fe2000000002c */
[----:B------:R-:W-:Y:S01]  /*77b0*/  HFMA2.MMA R99, R97, R30, R99 ;  /* 0x0000001e61637235 */ /* 0x000fe20000000063 */
[----:B------:R-:W-:Y:S02]  /*77c0*/  HFMA2 R28, R102, R29, R28 ;  /* 0x0000001d661c7231 */ /* 0x000fe4000000001c */
[-C--:B------:R-:W-:Y:S01]  /*77d0*/  HFMA2 R44, R101, R30.reuse, R44 ;  /* 0x0000001e652c7231 */ /* 0x080fe2000000002c */
[-C--:B------:R-:W-:Y:S01]  /*77e0*/  HFMA2.MMA R46, R92, R31.reuse, R46 ;  /* 0x0000001f5c2e7235 */ /* 0x080fe2000000002e */
[----:B------:R-:W-:Y:S02]  /*77f0*/  HFMA2 R28, R107, R30, R28 ;  /* 0x0000001e6b1c7231 */ /* 0x000fe4000000001c */
[----:B------:R-:W-:Y:S01]  /*7800*/  HFMA2 R44, R106, R31, R44 ;  /* 0x0000001f6a2c7231 */ /* 0x000fe2000000002c */
[----:B------:R-:W-:-:S02]  /*7810*/  HFMA2.MMA R108, R108, R31, R99 ;  /* 0x0000001f6c6c7235 */ /* 0x000fc40000000063 */
[-C--:B-1----:R-:W-:Y:S01]  /*7820*/  HFMA2.MMA R46, R16, R40.reuse, R46 ;  /* 0x00000028102e7235 */ /* 0x082fe2000000002e */
[-C--:B------:R-:W-:Y:S01]  /*7830*/  HFMA2 R44, R15, R40.reuse, R44 ;  /* 0x000000280f2c7231 */ /* 0x080fe2000000002c */
[--C-:B------:R-:W-:Y:S01]  /*7840*/  SHF.R.U32 R36, R36, 0x1c, R32.reuse ;  /* 0x0000001c24247819 */ /* 0x100fe20000001620 */
[----:B------:R-:W-:Y:S01]  /*7850*/  HFMA2 R28, R104, R31, R28 ;  /* 0x0000001f681c7231 */ /* 0x000fe2000000001c */
[----:B------:R-:W-:Y:S01]  /*7860*/  SHF.R.U32.HI R29, RZ, 0x2, R32 ;  /* 0x00000002ff1d7819 */ /* 0x000fe20000011620 */
[----:B------:R-:W-:Y:S01]  /*7870*/  HFMA2.MMA R108, R14, R40, R108 ;  /* 0x000000280e6c7235 */ /* 0x000fe2000000006c */
[----:B------:R-:W-:Y:S01]  /*7880*/  SHF.R.U32.HI R100, RZ, 0x16, R39 ;  /* 0x00000016ff647819 */ /* 0x000fe20000011627 */
[----:B------:R-:W-:Y:S01]  /*7890*/  HFMA2 R44, R50, R41, R44 ;  /* 0x00000029322c7231 */ /* 0x000fe2000000002c */
[----:B------:R-:W-:Y:S01]  /*78a0*/  HFMA2.MMA R46, R52, R41, R46 ;  /* 0x00000029342e7235 */ /* 0x000fe2000000002e */
[----:B------:R-:W-:Y:S01]  /*78b0*/  LOP3.LUT R36, R36, 0x3f, RZ, 0xc0, !PT ;  /* 0x0000003f24247812 */ /* 0x000fe200078ec0ff */
[----:B------:R-:W-:Y:S01]  /*78c0*/  HFMA2 R28, R17, R40, R28 ;  /* 0x00000028111c7231 */ /* 0x000fe2000000001c */
[----:B------:R-:W-:-:S02]  /*78d0*/  LOP3.LUT R29, R29, 0x3f, RZ, 0xc0, !PT ;  /* 0x0000003f1d1d7812 */ /* 0x000fc400078ec0ff */
[--C-:B------:R-:W-:Y:S01]  /*78e0*/  SHF.R.U32.HI R30, RZ, 0x2, R33.reuse ;  /* 0x00000002ff1e7819 */ /* 0x100fe20000011621 */
[----:B------:R-:W-:Y:S01]  /*78f0*/  HFMA2 R44, R69, R42, R44 ;  /* 0x0000002a452c7231 */ /* 0x000fe2000000002c */
[----:B------:R-:W-:Y:S01]  /*7900*/  LOP3.LUT R100, R100, 0x3f, RZ, 0xc0, !PT ;  /* 0x0000003f64647812 */ /* 0x000fe200078ec0ff */
[----:B------:R-:W-:Y:S01]  /*7910*/  I2F.F16 R76, R76 ;  /* 0x0000004c004c7306 */ /* 0x000fe20000200c00 */
[----:B------:R-:W-:Y:S01]  /*7920*/  IADD3 R36, R36, -0x20, RZ ;  /* 0xffffffe024247810 */ /* 0x000fe20007ffe0ff */
[----:B------:R-:W-:Y:S01]  /*7930*/  HFMA2.MMA R108, R48, R41, R108 ;  /* 0x00000029306c7235 */ /* 0x000fe2000000006c */
[----:B------:R-:W-:Y:S01]  /*7940*/  IADD3 R29, R29, -0x20, RZ ;  /* 0xffffffe01d1d7810 */ /* 0x000fe20007ffe0ff */
[----:B------:R-:W-:Y:S01]  /*7950*/  HFMA2 R28, R54, R41, R28 ;  /* 0x00000029361c7231 */ /* 0x000fe2000000001c */
[----:B------:R-:W-:Y:S01]  /*7960*/  LOP3.LUT R30, R30, 0x3f, RZ, 0xc0, !PT ;  /* 0x0000003f1e1e7812 */ /* 0x000fe200078ec0ff */
[-C--:B------:R-:W-:Y:S02]  /*7970*/  HFMA2.MMA R46, R73, R42.reuse, R46 ;  /* 0x0000002a492e7235 */ /* 0x080fe4000000002e */
[----:B------:R-:W0:Y:S01]  /*7980*/  I2F.F16 R75, R75 ;  /* 0x0000004b004b7306 */ /* 0x000e220000200c00 */
[----:B------:R-:W-:Y:S01]  /*7990*/  HFMA2 R44, R68, R43, R44 ;  /* 0x0000002b442c7231 */ /* 0x000fe2000000002c */
[----:B------:R-:W-:Y:S01]  /*79a0*/  IADD3 R105, R30, -0x20, RZ ;  /* 0xffffffe01e697810 */ /* 0x000fe20007ffe0ff */
[----:B------:R-:W-:Y:S01]  /*79b0*/  HFMA2.MMA R108, R67, R42, R108 ;  /* 0x0000002a436c7235 */ /* 0x000fe2000000006c */
[----:B------:R-:W-:-:S04]  /*79c0*/  SHF.R.U32 R37, R37, 0x1c, R33 ;  /* 0x0000001c25257819 */ /* 0x000fc80000001621 */
[----:B------:R1:W-:Y:S01]  /*79d0*/  I2F.F16 R93, R45 ;  /* 0x0000002d005d7306 */ /* 0x0003e20000200c00 */
[----:B------:R-:W-:Y:S01]  /*79e0*/  HFMA2.MMA R46, R70, R43, R46 ;  /* 0x0000002b462e7235 */ /* 0x000fe2000000002e */
[----:B------:R-:W-:Y:S01]  /*79f0*/  HADD2 R91, R44.H0_H0, R44.H1_H1 ;  /* 0x3000002c2c5b7230 */ /* 0x000fe20000000800 */
[--C-:B------:R-:W-:Y:S02]  /*7a00*/  SHF.R.U32.HI R40, RZ, 0xe, R32.reuse ;  /* 0x0000000eff287819 */ /* 0x100fe40000011620 */
[----:B------:R-:W-:-:S03]  /*7a10*/  SHF.R.U32.HI R44, RZ, 0x14, R32 ;  /* 0x00000014ff2c7819 */ /* 0x000fc60000011620 */
[----:B------:R-:W-:Y:S01]  /*7a20*/  I2F.F16 R96, R103 ;  /* 0x0000006700607306 */ /* 0x000fe20000200c00 */
[----:B-1----:R-:W-:-:S07]  /*7a30*/  IADD3 R45, R100, -0x20, RZ ;  /* 0xffffffe0642d7810 */ /* 0x002fce0007ffe0ff */
[----:B------:R1:W-:Y:S01]  /*7a40*/  I2F.F16 R100, R36 ;  /* 0x0000002400647306 */ /* 0x0003e20000200c00 */
[----:B------:R-:W-:-:S07]  /*7a50*/  LOP3.LUT R37, R37, 0x3f, RZ, 0xc0, !PT ;  /* 0x0000003f25257812 */ /* 0x000fce00078ec0ff */
[----:B------:R2:W-:Y:S01]  /*7a60*/  I2F.F16 R103, R29 ;  /* 0x0000001d00677306 */ /* 0x0005e20000200c00 */
[----:B-1----:R-:W-:Y:S01]  /*7a70*/  HFMA2 R36, R71, R42, R28 ;  /* 0x0000002a47247231 */ /* 0x002fe2000000001c */
[----:B------:R-:W-:Y:S01]  /*7a80*/  LOP3.LUT R44, R44, 0x3f, RZ, 0xc0, !PT ;  /* 0x0000003f2c2c7812 */ /* 0x000fe200078ec0ff */
[----:B------:R-:W-:Y:S01]  /*7a90*/  HFMA2.MMA R92, R56, R43, R108 ;  /* 0x0000002b385c7235 */ /* 0x000fe2000000006c */
[----:B--2---:R-:W1:Y:S04]  /*7aa0*/  LDS.128 R28, [UR4+0x20] ;  /* 0x00002004ff1c7984 */ /* 0x004e680008000c00 */
[----:B------:R2:W-:Y:S01]  /*7ab0*/  I2F.F16 R99, R45 ;  /* 0x0000002d00637306 */ /* 0x0005e20000200c00 */
[----:B------:R-:W-:Y:S01]  /*7ac0*/  HFMA2 R36, R72, R43, R36 ;  /* 0x0000002b48247231 */ /* 0x000fe20000000024 */
[----:B------:R-:W-:-:S02]  /*7ad0*/  IADD3 R104, R37, -0x20, RZ ;  /* 0xffffffe025687810 */ /* 0x000fc40007ffe0ff */
[----:B------:R-:W-:Y:S02]  /*7ae0*/  LEA.HI R22, R32, 0xffffffe0, RZ, 0x6 ;  /* 0xffffffe020167811 */ /* 0x000fe400078f30ff */
[----:B--2---:R-:W-:Y:S02]  /*7af0*/  LOP3.LUT R45, R40, 0x3f, RZ, 0xc0, !PT ;  /* 0x0000003f282d7812 */ /* 0x004fe400078ec0ff */
[----:B------:R-:W2:Y:S01]  /*7b00*/  LDS.128 R40, [UR4+0xa0] ;  /* 0x0000a004ff287984 */ /* 0x000ea20008000c00 */
[----:B------:R-:W-:Y:S01]  /*7b10*/  SHF.R.U32.HI R37, RZ, 0x8, R32 ;  /* 0x00000008ff257819 */ /* 0x000fe20000011620 */
[----:B------:R-:W-:Y:S01]  /*7b20*/  HADD2 R32, R46.H0_H0, R46.H1_H1 ;  /* 0x3000002e2e207230 */ /* 0x000fe20000000800 */
[----:B0-----:R-:W-:Y:S02]  /*7b30*/  PRMT R76, R76, 0x5410, R75 ;  /* 0x000054104c4c7816 */ /* 0x001fe4000000004b */
[----:B------:R-:W-:Y:S02]  /*7b40*/  IADD3 R102, R45, -0x20, RZ ;  /* 0xffffffe02d667810 */ /* 0x000fe40007ffe0ff */
[----:B------:R-:W-:-:S02]  /*7b50*/  IADD3 R75, R44, -0x20, RZ ;  /* 0xffffffe02c4b7810 */ /* 0x000fc40007ffe0ff */
[----:B------:R-:W0:Y:S01]  /*7b60*/  LDS.128 R44, [UR4+0x120] ;  /* 0x00012004ff2c7984 */ /* 0x000e220008000c00 */
[----:B------:R-:W3:Y:S01]  /*7b70*/  I2F.F16 R23, R23 ;  /* 0x0000001700177306 */ /* 0x000ee20000200c00 */
[----:B------:R-:W-:Y:S01]  /*7b80*/  LOP3.LUT R18, R18, 0x3f, RZ, 0xc0, !PT ;  /* 0x0000003f12127812 */ /* 0x000fe200078ec0ff */
[----:B------:R-:W-:Y:S01]  /*7b90*/  HADD2 R97, R36.H0_H0, R36.H1_H1 ;  /* 0x3000002424617230 */ /* 0x000fe20000000800 */
[----:B------:R-:W-:Y:S02]  /*7ba0*/  LOP3.LUT R37, R37, 0x3f, RZ, 0xc0, !PT ;  /* 0x0000003f25257812 */ /* 0x000fe400078ec0ff */
[----:B------:R-:W-:Y:S02]  /*7bb0*/  SHF.R.U32.HI R36, RZ, 0x8, R33 ;  /* 0x00000008ff247819 */ /* 0x000fe40000011621 */
[----:B------:R-:W-:Y:S02]  /*7bc0*/  PRMT R77, R77, 0x5410, R78 ;  /* 0x000054104d4d7816 */ /* 0x000fe4000000004e */
[----:B------:R-:W-:-:S02]  /*7bd0*/  PRMT R53, R53, 0x5410, R62 ;  /* 0x0000541035357816 */ /* 0x000fc4000000003e */
[----:B------:R-:W-:Y:S02]  /*7be0*/  IADD3 R18, R18, -0x20, RZ ;  /* 0xffffffe012127810 */ /* 0x000fe40007ffe0ff */
[----:B------:R-:W-:Y:S02]  /*7bf0*/  IADD3 R37, R37, -0x20, RZ ;  /* 0xffffffe025257810 */ /* 0x000fe40007ffe0ff */
[----:B------:R-:W-:Y:S02]  /*7c00*/  PRMT R74, R79, 0x5410, R74 ;  /* 0x000054104f4a7816 */ /* 0x000fe4000000004a */
[----:B------:R-:W-:Y:S02]  /*7c10*/  LOP3.LUT R36, R36, 0x3f, RZ, 0xc0, !PT ;  /* 0x0000003f24247812 */ /* 0x000fe400078ec0ff */
[----:B------:R-:W-:Y:S01]  /*7c20*/  PRMT R57, R24, 0x5410, R57 ;  /* 0x0000541018397816 */ /* 0x000fe20000000039 */
[----:B------:R-:W-:Y:S01]  /*7c30*/  I2F.F16 R65, R18 ;  /* 0x0000001200417306 */ /* 0x000fe20000200c00 */
[----:B---3--:R-:W-:-:S02]  /*7c40*/  PRMT R79, R23, 0x5410, R64 ;  /* 0x00005410174f7816 */ /* 0x008fc40000000040 */
[----:B------:R-:W-:Y:S01]  /*7c50*/  PRMT R60, R51, 0x5410, R60 ;  /* 0x00005410333c7816 */ /* 0x000fe2000000003c */
[----:B-1----:R-:W-:Y:S01]  /*7c60*/  HFMA2.MMA R51, R53, R28, RZ ;  /* 0x0000001c35337235 */ /* 0x002fe200000000ff */
[----:B------:R-:W-:-:S03]  /*7c70*/  SHF.R.U32 R38, R38, 0x1c, R34 ;  /* 0x0000001c26267819 */ /* 0x000fc60000001622 */
[----:B------:R-:W1:Y:S01]  /*7c80*/  I2F.F16 R114, R114 ;  /* 0x0000007200727306 */ /* 0x000e620000200c00 */
[----:B------:R-:W-:Y:S01]  /*7c90*/  IADD3 R23, R36, -0x20, RZ ;  /* 0xffffffe024177810 */ /* 0x000fe20007ffe0ff */
[-C--:B------:R-:W-:Y:S01]  /*7ca0*/  HFMA2 R36, R57, R28.reuse, RZ.H0_H0 ;  /* 0x0000001c39247231 */ /* 0x080fe200000400ff */
[----:B------:R-:W-:Y:S01]  /*7cb0*/  PRMT R66, R61, 0x5410, R66 ;  /* 0x000054103d427816 */ /* 0x000fe20000000042 */
[----:B------:R-:W-:-:S04]  /*7cc0*/  HFMA2 R61, R79, R28, RZ.H0_H0 ;  /* 0x0000001c4f3d7231 */ /* 0x000fc800000400ff */
[----:B------:R3:W-:Y:S01]  /*7cd0*/  I2F.F16 R101, R37 ;  /* 0x0000002500657306 */ /* 0x0007e20000200c00 */
[----:B------:R-:W-:Y:S01]  /*7ce0*/  LOP3.LUT R38, R38, 0x3f, RZ, 0xc0, !PT ;  /* 0x0000003f26267812 */ /* 0x000fe200078ec0ff */
[----:B------:R-:W-:Y:S01]  /*7cf0*/  HFMA2 R36, R74, R29, R36 ;  /* 0x0000001d4a247231 */ /* 0x000fe20000000024 */
[----:B------:R-:W-:-:S05]  /*7d00*/  SHF.R.U32 R62, R39, 0x1c, R35 ;  /* 0x0000001c273e7819 */ /* 0x000fca0000001623 */
[----:B------:R-:W-:Y:S01]  /*7d10*/  I2F.F16 R49, R49 ;  /* 0x0000003100317306 */ /* 0x000fe20000200c00 */
[----:B---3--:R-:W-:Y:S02]  /*7d20*/  HFMA2.MMA R37, R77, R28, RZ ;  /* 0x0000001c4d257235 */ /* 0x008fe400000000ff */
[----:B------:R-:W-:-:S05]  /*7d30*/  HFMA2.MMA R28, R60, R29, R51 ;  /* 0x0000001d3c1c7235 */ /* 0x000fca0000000033 */
[----:B------:R-:W3:Y:S01]  /*7d40*/  I2F.F16 R84, R84 ;  /* 0x0000005400547306 */ /* 0x000ee20000200c00 */
[----:B------:R-:W-:Y:S01]  /*7d50*/  HFMA2.MMA R37, R76, R29, R37 ;  /* 0x0000001d4c257235 */ /* 0x000fe20000000025 */
[----:B------:R-:W-:Y:S01]  /*7d60*/  HFMA2 R29, R66, R29, R61 ;  /* 0x0000001d421d7231 */ /* 0x000fe2000000003d */
[----:B--2---:R-:W-:-:S05]  /*7d70*/  HFMA2.MMA R39, R77, R40, RZ ;  /* 0x000000284d277235 */ /* 0x004fca00000000ff */
[----:B------:R-:W2:Y:S01]  /*7d80*/  I2F.F16 R86, R86 ;  /* 0x0000005600567306 */ /* 0x000ea20000200c00 */
[----:B------:R-:W-:Y:S01]  /*7d90*/  IADD3 R61, R38, -0x20, RZ ;  /* 0xffffffe0263d7810 */ /* 0x000fe20007ffe0ff */
[----:B------:R-:W-:Y:S01]  /*7da0*/  HFMA2.MMA R51, R53, R40, RZ ;  /* 0x0000002835337235 */ /* 0x000fe200000000ff */
[-C--:B------:R-:W-:Y:S01]  /*7db0*/  HFMA2 R38, R57, R40.reuse, RZ.H0_H0 ;  /* 0x0000002839267231 */ /* 0x080fe200000400ff */
[----:B0-----:R-:W-:Y:S01]  /*7dc0*/  HFMA2.MMA R77, R77, R44, RZ ;  /* 0x0000002c4d4d7235 */ /* 0x001fe200000000ff */
[----:B------:R-:W-:Y:S01]  /*7dd0*/  HFMA2 R40, R79, R40, RZ.H0_H0 ;  /* 0x000000284f287231 */ /* 0x000fe200000400ff */
[-C--:B------:R-:W-:Y:S01]  /*7de0*/  HFMA2.MMA R39, R76, R41.reuse, R39 ;  /* 0x000000294c277235 */ /* 0x080fe20000000027 */
[-C--:B------:R-:W-:Y:S01]  /*7df0*/  HFMA2 R38, R74, R41.reuse, R38 ;  /* 0x000000294a267231 */ /* 0x080fe20000000026 */
[----:B------:R-:W-:Y:S01]  /*7e00*/  HFMA2.MMA R51, R60, R41, R51 ;  /* 0x000000293c337235 */ /* 0x000fe20000000033 */
[----:B------:R-:W-:Y:S01]  /*7e10*/  LOP3.LUT R62, R62, 0x3f, RZ, 0xc0, !PT ;  /* 0x0000003f3e3e7812 */ /* 0x000fe200078ec0ff */
[----:B------:R-:W-:Y:S01]  /*7e20*/  HFMA2.MMA R53, R53, R44, RZ ;  /* 0x0000002c35357235 */ /* 0x000fe200000000ff */
[----:B------:R-:W-:Y:S01]  /*7e30*/  HFMA2 R41, R66, R41, R40 ;  /* 0x0000002942297231 */ /* 0x000fe20000000028 */
[----:B-1----:R-:W-:Y:S01]  /*7e40*/  PRMT R114, R65, 0x5410, R114 ;  /* 0x0000541041727816 */ /* 0x002fe20000000072 */
[-C--:B------:R-:W-:Y:S01]  /*7e50*/  HFMA2 R57, R57, R44.reuse, RZ.H0_H0 ;  /* 0x0000002c39397231 */ /* 0x080fe200000400ff */
[----:B------:R3:W-:Y:S01]  /*7e60*/  I2F.F16 R40, R61 ;  /* 0x0000003d00287306 */ /* 0x0007e20000200c00 */
[----:B------:R-:W-:Y:S01]  /*7e70*/  HFMA2 R79, R79, R44, RZ.H0_H0 ;  /* 0x0000002c4f4f7231 */ /* 0x000fe200000400ff */
[----:B------:R-:W-:Y:S01]  /*7e80*/  SHF.R.U32.HI R44, RZ, 0x2, R34 ;  /* 0x00000002ff2c7819 */ /* 0x000fe20000011622 */
[----:B------:R-:W-:Y:S01]  /*7e90*/  HFMA2.MMA R76, R76, R45, R77 ;  /* 0x0000002d4c4c7235 */ /* 0x000fe2000000004d */
[----:B------:R-:W-:-:S02]  /*7ea0*/  SHF.R.U32.HI R65, RZ, 0x8, R35 ;  /* 0x00000008ff417819 */ /* 0x000fc40000011623 */
[----:B------:R-:W-:Y:S02]  /*7eb0*/  IADD3 R62, R62, -0x20, RZ ;  /* 0xffffffe03e3e7810 */ /* 0x000fe40007ffe0ff */
[----:B---3--:R-:W-:Y:S01]  /*7ec0*/  PRMT R61, R49, 0x5410, R84 ;  /* 0x00005410313d7816 */ /* 0x008fe20000000054 */
[----:B------:R-:W-:Y:S01]  /*7ed0*/  HFMA2.MMA R53, R60, R45, R53 ;  /* 0x0000002d3c357235 */ /* 0x000fe20000000035 */
[----:B--2---:R-:W-:Y:S02]  /*7ee0*/  PRMT R77, R55, 0x5410, R86 ;  /* 0x00005410374d7816 */ /* 0x004fe40000000056 */
[----:B------:R-:W-:Y:S01]  /*7ef0*/  LOP3.LUT R65, R65, 0x3f, RZ, 0xc0, !PT ;  /* 0x0000003f41417812 */ /* 0x000fe200078ec0ff */
[----:B------:R-:W0:Y:S01]  /*7f00*/  I2F.F16 R112, R113 ;  /* 0x0000007100707306 */ /* 0x000e220000200c00 */
[----:B------:R-:W-:Y:S01]  /*7f10*/  LOP3.LUT R60, R44, 0x3f, RZ, 0xc0, !PT ;  /* 0x0000003f2c3c7812 */ /* 0x000fe200078ec0ff */
[----:B------:R-:W-:Y:S01]  /*7f20*/  HFMA2 R64, R61, R42, R39 ;  /* 0x0000002a3d407231 */ /* 0x000fe20000000027 */
[----:B------:R-:W-:-:S02]  /*7f30*/  HFMA2.MMA R76, R61, R46, R76 ;  /* 0x0000002e3d4c7235 */ /* 0x000fc4000000004c */
[----:B------:R-:W-:-:S03]  /*7f40*/  HFMA2.MMA R78, R77, R42, R38 ;  /* 0x0000002a4d4e7235 */ /* 0x000fc60000000026 */
[----:B------:R1:W-:Y:S01]  /*7f50*/  I2F.F16 R44, R62 ;  /* 0x0000003e002c7306 */ /* 0x0003e20000200c00 */
[-C--:B------:R-:W-:Y:S01]  /*7f60*/  HFMA2 R74, R74, R45.reuse, R57 ;  /* 0x0000002d4a4a7231 */ /* 0x080fe20000000039 */
[----:B-1----:R-:W-:Y:S01]  /*7f70*/  HFMA2.MMA R62, R61, R30, R37 ;  /* 0x0000001e3d3e7235 */ /* 0x002fe20000000025 */
[----:B------:R-:W-:Y:S01]  /*7f80*/  IADD3 R61, R65, -0x20, RZ ;  /* 0xffffffe0413d7810 */ /* 0x000fe20007ffe0ff */
[----:B------:R-:W-:Y:S02]  /*7f90*/  HFMA2 R65, R77, R30, R36 ;  /* 0x0000001e4d417231 */ /* 0x000fe40000000024 */
[----:B------:R-:W1:Y:S01]  /*7fa0*/  LDS.128 R36, [UR4+0x30] ;  /* 0x00003004ff247984 */ /* 0x000e620008000c00 */
[----:B------:R-:W-:Y:S01]  /*7fb0*/  HFMA2 R57, R66, R45, R79 ;  /* 0x0000002d42397231 */ /* 0x000fe2000000004f */
[----:B------:R-:W-:Y:S02]  /*7fc0*/  IADD3 R45, R60, -0x20, RZ ;  /* 0xffffffe03c2d7810 */ /* 0x000fe40007ffe0ff */
[----:B------:R-:W-:-:S02]  /*7fd0*/  SHF.R.U32.HI R55, RZ, 0x8, R34 ;  /* 0x00000008ff377819 */ /* 0x000fc40000011622 */
[--C-:B------:R-:W-:Y:S02]  /*7fe0*/  SHF.R.U32.HI R60, RZ, 0xe, R34.reuse ;  /* 0x0000000eff3c7819 */ /* 0x100fe40000011622 */
[----:B------:R-:W-:Y:S02]  /*7ff0*/  LEA.HI R20, R34, 0xffffffe0, RZ, 0x6 ;  /* 0xffffffe022147811 */ /* 0x000fe400078f30ff */
[----:B------:R-:W-:Y:S02]  /*8000*/  SHF.R.U32.HI R34, RZ, 0x14, R34 ;  /* 0x00000014ff227819 */ /* 0x000fe40000011622 */
[----:B0-----:R-:W-:Y:S02]  /*8010*/  PRMT R63, R63, 0x5410, R112 ;  /* 0x000054103f3f7816 */ /* 0x001fe40000000070 */
[----:B------:R-:W-:Y:S02]  /*8020*/  LOP3.LUT R55, R55, 0x3f, RZ, 0xc0, !PT ;  /* 0x0000003f37377812 */ /* 0x000fe400078ec0ff */
[----:B------:R-:W-:Y:S01]  /*8030*/  LOP3.LUT R60, R60, 0x3f, RZ, 0xc0, !PT ;  /* 0x0000003f3c3c7812 */ /* 0x000fe200078ec0ff */
[----:B------:R-:W0:Y:S01]  /*8040*/  I2F.F16 R88, R88 ;  /* 0x0000005800587306 */ /* 0x000e220000200c00 */
[----:B------:R-:W-:-:S02]  /*8050*/  SHF.R.U32.HI R49, RZ, 0x2, R35 ;  /* 0x00000002ff317819 */ /* 0x000fc40000011623 */
[----:B------:R-:W-:Y:S01]  /*8060*/  LOP3.LUT R34, R34, 0x3f, RZ, 0xc0, !PT ;  /* 0x0000003f22227812 */ /* 0x000fe200078ec0ff */
[----:B------:R-:W-:Y:S01]  /*8070*/  HFMA2 R79, R77, R46, R74 ;  /* 0x0000002e4d4f7231 */ /* 0x000fe2000000004a */
[----:B------:R-:W-:Y:S02]  /*8080*/  IADD3 R55, R55, -0x20, RZ ;  /* 0xffffffe037377810 */ /* 0x000fe40007ffe0ff */
[----:B------:R-:W-:Y:S01]  /*8090*/  IADD3 R60, R60, -0x20, RZ ;  /* 0xffffffe03c3c7810 */ /* 0x000fe20007ffe0ff */
[----:B------:R-:W-:Y:S01]  /*80a0*/  HFMA2.MMA R74, R63, R30, R28 ;  /* 0x0000001e3f4a7235 */ /* 0x000fe2000000001c */
[----:B------:R-:W-:Y:S02]  /*80b0*/  SHF.R.U32.HI R24, RZ, 0xe, R33 ;  /* 0x0000000eff187819 */ /* 0x000fe40000011621 */
[----:B------:R-:W-:Y:S02]  /*80c0*/  LOP3.LUT R49, R49, 0x3f, RZ, 0xc0, !PT ;  /* 0x0000003f31317812 */ /* 0x000fe400078ec0ff */
[----:B------:R-:W-:Y:S01]  /*80d0*/  IADD3 R28, R34, -0x20, RZ ;  /* 0xffffffe0221c7810 */ /* 0x000fe20007ffe0ff */
[----:B------:R-:W-:Y:S01]  /*80e0*/  I2F.F16 R111, R111 ;  /* 0x0000006f006f7306 */ /* 0x000fe20000200c00 */
[----:B------:R-:W-:Y:S01]  /*80f0*/  SHF.R.U32.HI R66, RZ, 0xe, R35 ;  /* 0x0000000eff427819 */ /* 0x000fe20000011623 */
[C---:B------:R-:W-:Y:S01]  /*8100*/  HFMA2 R30, R114.reuse, R30, R29 ;  /* 0x0000001e721e7231 */ /* 0x040fe2000000001d */
[----:B------:R-:W-:Y:S01]  /*8110*/  HFMA2.MMA R77, R114, R42, R41 ;  /* 0x0000002a724d7235 */ /* 0x000fe20000000029 */
[----:B------:R-:W-:Y:S01]  /*8120*/  LEA.HI R18, R33, 0xffffffe0, RZ, 0x6 ;  /* 0xffffffe021127811 */ /* 0x000fe200078f30ff */
[----:B------:R-:W-:Y:S01]  /*8130*/  HFMA2 R114, R114, R46, R57 ;  /* 0x0000002e72727231 */ /* 0x000fe20000000039 */
[----:B------:R-:W-:-:S02]  /*8140*/  SHF.R.U32.HI R33, RZ, 0x14, R33 ;  /* 0x00000014ff217819 */ /* 0x000fc40000011621 */
[----:B------:R-:W2:Y:S01]  /*8150*/  I2F.F16 R118, R118 ;  /* 0x0000007600767306 */ /* 0x000ea20000200c00 */
[----:B------:R-:W-:Y:S02]  /*8160*/  LOP3.LUT R24, R24, 0x3f, RZ, 0xc0, !PT ;  /* 0x0000003f18187812 */ /* 0x000fe400078ec0ff */
[----:B------:R-:W-:Y:S02]  /*8170*/  IADD3 R49, R49, -0x20, RZ ;  /* 0xffffffe031317810 */ /* 0x000fe40007ffe0ff */
[----:B------:R-:W-:-:S03]  /*8180*/  LOP3.LUT R66, R66, 0x3f, RZ, 0xc0, !PT ;  /* 0x0000003f42427812 */ /* 0x000fc600078ec0ff */
[----:B------:R-:W-:Y:S01]  /*8190*/  I2F.F16 R55, R55 ;  /* 0x0000003700377306 */ /* 0x000fe20000200c00 */
[----:B------:R-:W-:Y:S02]  /*81a0*/  LEA.HI R21, R35, 0xffffffe0, RZ, 0x6 ;  /* 0xffffffe023157811 */ /* 0x000fe400078f30ff */
[----:B------:R-:W-:-:S05]  /*81b0*/  LOP3.LUT R33, R33, 0x3f, RZ, 0xc0, !PT ;  /* 0x0000003f21217812 */ /* 0x000fca00078ec0ff */
[----:B------:R-:W3:Y:S01]  /*81c0*/  I2F.F16 R60, R60 ;  /* 0x0000003c003c7306 */ /* 0x000ee20000200c00 */
[----:B------:R-:W-:Y:S02]  /*81d0*/  IADD3 R24, R24, -0x20, RZ ;  /* 0xffffffe018187810 */ /* 0x000fe40007ffe0ff */
[----:B------:R-:W-:-:S05]  /*81e0*/  SHF.R.U32.HI R35, RZ, 0x14, R35 ;  /* 0x00000014ff237819 */ /* 0x000fca0000011623 */
[----:B------:R-:W-:Y:S01]  /*81f0*/  I2F.F16 R20, R20 ;  /* 0x0000001400147306 */ /* 0x000fe20000200c00 */
[----:B------:R-:W-:Y:S02]  /*8200*/  PRMT R116, R109, 0x5410, R116 ;  /* 0x000054106d747816 */ /* 0x000fe40000000074 */
[----:B------:R-:W-:-:S05]  /*8210*/  IADD3 R66, R66, -0x20, RZ ;  /* 0xffffffe042427810 */ /* 0x000fca0007ffe0ff */
[----:B------:R-:W4:Y:S01]  /*8220*/  I2F.F16 R57, R28 ;  /* 0x0000001c00397306 */ /* 0x000f220000200c00 */
[----:B0-----:R-:W-:-:S07]  /*8230*/  PRMT R88, R85, 0x5410, R88 ;  /* 0x0000541055587816 */ /* 0x001fce0000000058 */
[----:B------:R-:W0:Y:S01]  /*8240*/  I2F.F16 R45, R45 ;  /* 0x0000002d002d7306 */ /* 0x000e220000200c00 */
[----:B------:R-:W-:-:S07]  /*8250*/  IADD3 R33, R33, -0x20, RZ ;  /* 0xffffffe021217810 */ /* 0x000fce0007ffe0ff */
[----:B------:R-:W5:Y:S01]  /*8260*/  I2F.F16 R94, R94 ;  /* 0x0000005e005e7306 */ /* 0x000f620000200c00 */
[----:B------:R-:W-:Y:S01]  /*8270*/  LOP3.LUT R29, R35, 0x3f, RZ, 0xc0, !PT ;  /* 0x0000003f231d7812 */ /* 0x000fe200078ec0ff */
[----:B------:R-:W-:Y:S01]  /*8280*/  HFMA2.MMA R84, R63, R46, R53 ;  /* 0x0000002e3f547235 */ /* 0x000fe20000000035 */
[----:B------:R-:W-:-:S05]  /*8290*/  PRMT R90, R87, 0x5410, R90 ;  /* 0x00005410575a7816 */ /* 0x000fca000000005a */
[----:B------:R-:W-:Y:S01]  /*82a0*/  I2F.F16 R22, R22 ;  /* 0x0000001600167306 */ /* 0x000fe20000200c00 */
[----:B------:R-:W-:Y:S01]  /*82b0*/  PRMT R93, R93, 0x5410, R96 ;  /* 0x000054105d5d7816 */ /* 0x000fe20000000060 */
[----:B------:R-:W-:-:S06]  /*82c0*/  HFMA2.MMA R74, R116, R31, R74 ;  /* 0x0000001f744a7235 */ /* 0x000fcc000000004a */
[----:B------:R-:W-:Y:S01]  /*82d0*/  I2F.F16 R104, R104 ;  /* 0x0000006800687306 */ /* 0x000fe20000200c00 */
[----:B------:R-:W-:-:S07]  /*82e0*/  IADD3 R46, R29, -0x20, RZ ;  /* 0xffffffe01d2e7810 */ /* 0x000fce0007ffe0ff */
[----:B------:R-:W0:Y:S01]  /*82f0*/  I2F.F16 R105, R105 ;  /* 0x0000006900697306 */ /* 0x000e220000200c00 */
[----:B------:R-:W-:-:S07]  /*8300*/  PRMT R89, R89, 0x5410, R98 ;  /* 0x0000541059597816 */ /* 0x000fce0000000062 */
[----:B------:R-:W-:Y:S01]  /*8310*/  I2F.F16 R75, R75 ;  /* 0x0000004b004b7306 */ /* 0x000fe20000200c00 */
[----:B------:R-:W-:-:S07]  /*8320*/  HFMA2.MMA R53, R88, R31, R65 ;  /* 0x0000001f58357235 */ /* 0x000fce0000000041 */
[----:B------:R-:W0:Y:S01]  /*8330*/  I2F.F16 R49, R49 ;  /* 0x0000003100317306 */ /* 0x000e220000200c00 */
[----:B--2---:R-:W-:Y:S01]  /*8340*/  PRMT R118, R111, 0x5410, R118 ;  /* 0x000054106f767816 */ /* 0x004fe20000000076 */
[----:B------:R-:W-:-:S06]  /*8350*/  HFMA2 R51, R63, R42, R51 ;  /* 0x0000002a3f337231 */ /* 0x000fcc0000000033 */
[----:B------:R-:W2:Y:S01]  /*8360*/  I2F.F16 R102, R102 ;  /* 0x0000006600667306 */ /* 0x000ea20000200c00 */
[----:B------:R-:W-:Y:S01]  /*8370*/  HFMA2 R63, R90, R31, R62 ;  /* 0x0000001f5a3f7231 */ /* 0x000fe2000000003e */
[----:B---3--:R-:W-:-:S06]  /*8380*/  PRMT R55, R55, 0x5410, R60 ;  /* 0x0000541037377816 */ /* 0x008fcc000000003c */
[----:B------:R-:W-:Y:S01]  /*8390*/  I2F.F16 R23, R23 ;  /* 0x0000001700177306 */ /* 0x000fe20000200c00 */
[----:B----4-:R-:W-:-:S07]  /*83a0*/  PRMT R60, R57, 0x5410, R20 ;  /* 0x00005410393c7816 */ /* 0x010fce0000000014 */
[----:B------:R-:W3:Y:S01]  /*83b0*/  I2F.F16 R24, R24 ;  /* 0x0000001800187306 */ /* 0x000ee20000200c00 */
[----:B0-----:R-:W-:Y:S01]  /*83c0*/  PRMT R40, R40, 0x5410, R45 ;  /* 0x0000541028287816 */ /* 0x001fe2000000002d */
[----:B-1----:R-:W-:-:S06]  /*83d0*/  HFMA2.MMA R20, R93, R36, R74 ;  /* 0x000000245d147235 */ /* 0x002fcc000000004a */
[----:B------:R-:W-:Y:S01]  /*83e0*/  I2F.F16 R61, R61 ;  /* 0x0000003d003d7306 */ /* 0x000fe20000200c00 */
[----:B------:R-:W-:-:S07]  /*83f0*/  PRMT R95, R95, 0x5410, R110 ;  /* 0x000054105f5f7816 */ /* 0x000fce000000006e */
[----:B------:R-:W0:Y:S01]  /*8400*/  I2F.F16 R66, R66 ;  /* 0x0000004200427306 */ /* 0x000e220000200c00 */
[----:B-----5:R-:W-:Y:S01]  /*8410*/  PRMT R99, R94, 0x5410, R99 ;  /* 0x000054105e637816 */ /* 0x020fe20000000063 */
[----:B------:R-:W-:Y:S01]  /*8420*/  HFMA2.MMA R35, R90, R43, R64 ;  /* 0x0000002b5a237235 */ /* 0x000fe20000000040 */
[----:B------:R-:W-:-:S05]  /*8430*/  HFMA2 R64, R118, R31, R30 ;  /* 0x0000001f76407231 */ /* 0x000fca000000001e */
[----:B------:R-:W-:Y:S01]  /*8440*/  I2F.F16 R18, R18 ;  /* 0x0000001200127306 */ /* 0x000fe20000200c00 */
[----:B------:R-:W-:Y:S01]  /*8450*/  PRMT R100, R100, 0x5410, R103 ;  /* 0x0000541064647816 */ /* 0x000fe20000000067 */
[----:B------:R-:W-:-:S06]  /*8460*/  HFMA2.MMA R53, R89, R36, R53 ;  /* 0x0000002459357235 */ /* 0x000fcc0000000035 */
[----:B------:R-:W1:Y:S01]  /*8470*/  I2F.F16 R33, R33 ;  /* 0x0000002100217306 */ /* 0x000e620000200c00 */
[----:B------:R-:W-:Y:S01]  /*8480*/  PRMT R104, R104, 0x5410, R105 ;  /* 0x0000541068687816 */ /* 0x000fe20000000069 */
[----:B------:R-:W4:Y:S06]  /*8490*/  LDS.128 R28, [UR4+0x90] ;  /* 0x00009004ff1c7984 */ /* 0x000f2c0008000c00 */
[----:B------:R-:W-:Y:S01]  /*84a0*/  I2F.F16 R21, R21 ;  /* 0x0000001500157306 */ /* 0x000fe20000200c00 */
[----:B------:R-:W-:-:S07]  /*84b0*/  PRMT R44, R44, 0x5410, R49 ;  /* 0x000054102c2c7816 */ /* 0x000fce0000000031 */
[----:B------:R5:W1:Y:S01]  /*84c0*/  I2F.F16 R62, R46 ;  /* 0x0000002e003e7306 */ /* 0x000a620000200c00 */
[-C--:B------:R-:W-:Y:S01]  /*84d0*/  HFMA2 R63, R95, R36.reuse, R63 ;  /* 0x000000245f3f7231 */ /* 0x080fe2000000003f */
[-C--:B------:R-:W-:Y:S01]  /*84e0*/  HFMA2.MMA R20, R40, R37.reuse, R20 ;  /* 0x0000002528147235 */ /* 0x080fe20000000014 */
[----:B------:R-:W-:Y:S01]  /*84f0*/  HFMA2 R41, R116, R43, R51 ;  /* 0x0000002b74297231 */ /* 0x000fe20000000033 */
[----:B--2---:R-:W-:Y:S01]  /*8500*/  PRMT R101, R101, 0x5410, R102 ;  /* 0x0000541065657816 */ /* 0x004fe20000000066 */
[----:B------:R-:W-:Y:S01]  /*8510*/  HFMA2.MMA R53, R100, R37, R53 ;  /* 0x0000002564357235 */ /* 0x000fe20000000035 */
[----:B-----5:R-:W-:Y:S01]  /*8520*/  PRMT R46, R75, 0x5410, R22 ;  /* 0x000054104b2e7816 */ /* 0x020fe20000000016 */
[----:B------:R-:W-:Y:S01]  /*8530*/  HFMA2 R22, R99, R36, R64 ;  /* 0x0000002463167231 */ /* 0x000fe20000000040 */
[----:B---3--:R-:W-:Y:S01]  /*8540*/  PRMT R51, R23, 0x5410, R24 ;  /* 0x0000541017337816 */ /* 0x008fe20000000018 */
[-C--:B------:R-:W-:Y:S01]  /*8550*/  HFMA2 R63, R104, R37.reuse, R63 ;  /* 0x00000025683f7231 */ /* 0x080fe2000000003f */
[----:B0-----:R-:W-:Y:S01]  /*8560*/  PRMT R61, R61, 0x5410, R66 ;  /* 0x000054103d3d7816 */ /* 0x001fe20000000042 */
[----:B------:R-:W-:Y:S01]  /*8570*/  HFMA2 R22, R44, R37, R22 ;  /* 0x000000252c167231 */ /* 0x000fe20000000016 */
[----:B-1----:R-:W-:Y:S01]  /*8580*/  PRMT R24, R33, 0x5410, R18 ;  /* 0x0000541021187816 */ /* 0x002fe20000000012 */
[-C--:B------:R-:W-:Y:S01]  /*8590*/  HFMA2.MMA R53, R101, R38.reuse, R53 ;  /* 0x0000002665357235 */ /* 0x080fe20000000035 */
[-C--:B------:R-:W-:Y:S01]  /*85a0*/  HFMA2 R63, R51, R38.reuse, R63 ;  /* 0x00000026333f7231 */ /* 0x080fe2000000003f */
[----:B------:R-:W-:Y:S01]  /*85b0*/  HFMA2.MMA R18, R55, R38, R20 ;  /* 0x0000002637127235 */ /* 0x000fe20000000014 */
[----:B------:R-:W-:Y:S01]  /*85c0*/  PRMT R62, R62, 0x5410, R21 ;  /* 0x000054103e3e7816 */ /* 0x000fe20000000015 */
[----:B------:R-:W-:-:S02]  /*85d0*/  HFMA2 R38, R61, R38, R22 ;  /* 0x000000263d267231 */ /* 0x000fc40000000016 */
[----:B------:R-:W0:Y:S02]  /*85e0*/  LDS.128 R20, [UR4+0xb0] ;  /* 0x0000b004ff147984 */ /* 0x000e240008000c00 */
[----:B------:R-:W-:Y:S02]  /*85f0*/  HFMA2.MMA R18, R60, R39, R18 ;  /* 0x000000273c127235 */ /* 0x000fe40000000012 */
[-C--:B----4-:R-:W-:Y:S02]  /*8600*/  HFMA2.MMA R19, R14, R28.reuse, R19 ;  /* 0x0000001c0e137235 */ /* 0x090fe40000000013 */
[----:B------:R-:W-:Y:S01]  /*8610*/  HFMA2.MMA R26, R16, R28, R26 ;  /* 0x0000001c101a7235 */ /* 0x000fe2000000001a */
[-C--:B------:R-:W-:Y:S02]  /*8620*/  HFMA2 R25, R15, R28.reuse, R25 ;  /* 0x0000001c0f197231 */ /* 0x080fe40000000019 */
[----:B------:R-:W-:Y:S01]  /*8630*/  HFMA2 R27, R17, R28, R27 ;  /* 0x0000001c111b7231 */ /* 0x000fe2000000001b */
[----:B------:R-:W-:-:S02]  /*8640*/  HFMA2.MMA R15, R48, R29, R19 ;  /* 0x0000001d300f7235 */ /* 0x000fc40000000013 */
[----:B------:R-:W-:Y:S01]  /*8650*/  HADD2 R33, R18.H0_H0, R18.H1_H1 ;  /* 0x3000001212217230 */ /* 0x000fe20000000800 */
[----:B------:R-:W-:Y:S01]  /*8660*/  HFMA2.MMA R26, R52, R29, R26 ;  /* 0x0000001d341a7235 */ /* 0x000fe2000000001a */
[----:B------:R-:W1:Y:S01]  /*8670*/  LDS.128 R16, [UR4+0x130] ;  /* 0x00013004ff107984 */ /* 0x000e620008000c00 */
[----:B------:R-:W-:Y:S01]  /*8680*/  HFMA2 R34, R88, R43, R78 ;  /* 0x0000002b58227231 */ /* 0x000fe2000000004e */
[----:B------:R-:W-:Y:S02]  /*8690*/  HFMA2.MMA R28, R67, R30, R15 ;  /* 0x0000001e431c7235 */ /* 0x000fe4000000000f */
[----:B------:R-:W-:Y:S01]  /*86a0*/  HFMA2.MMA R43, R118, R43, R77 ;  /* 0x0000002b762b7235 */ /* 0x000fe2000000004d */
[----:B------:R-:W-:Y:S01]  /*86b0*/  HFMA2 R25, R50, R29, R25 ;  /* 0x0000001d32197231 */ /* 0x000fe20000000019 */
[----:B------:R-:W-:Y:S02]  /*86c0*/  HFMA2.MMA R26, R73, R30, R26 ;  /* 0x0000001e491a7235 */ /* 0x000fe4000000001a */
[----:B------:R-:W-:Y:S01]  /*86d0*/  HFMA2.MMA R28, R56, R31, R28 ;  /* 0x0000001f381c7235 */ /* 0x000fe2000000001c */
[----:B------:R-:W-:Y:S01]  /*86e0*/  HFMA2 R25, R69, R30, R25 ;  /* 0x0000001e45197231 */ /* 0x000fe20000000019 */
[----:B0-----:R-:W-:-:S06]  /*86f0*/  HFMA2.MMA R52, R95, R20, R35 ;  /* 0x000000145f347235 */ /* 0x001fcc0000000023 */
[----:B------:R-:W-:Y:S01]  /*8700*/  HFMA2.MMA R52, R104, R21, R52 ;  /* 0x0000001568347235 */ /* 0x000fe20000000034 */
        /* <DEDUP_REMOVED lines=8> */
[----:B------:R-:W-:Y:S01]  /*8790*/  HFMA2 R50, R101, R22, R50 ;  /* 0x0000001665327231 */ /* 0x000fe20000000032 */
[----:B------:R-:W-:Y:S01]  /*87a0*/  HFMA2.MMA R26, R70, R31, R26 ;  /* 0x0000001f461a7235 */ /* 0x000fe2000000001a */
[----:B------:R-:W-:Y:S02]  /*87b0*/  HFMA2 R27, R71, R30, R27 ;  /* 0x0000001e471b7231 */ /* 0x000fe4000000001b */
[----:B------:R-:W-:Y:S02]  /*87c0*/  HADD2 R28, R28.H0_H0, R28.H1_H1 ;  /* 0x3000001c1c1c7230 */ /* 0x000fe40000000800 */
[----:B------:R-:W-:Y:S02]  /*87d0*/  HADD2 R14, R25.H0_H0, R25.H1_H1 ;  /* 0x30000019190e7230 */ /* 0x000fe40000000800 */
[----:B------:R-:W-:-:S02]  /*87e0*/  HFMA2 R50, R46, R23, R50 ;  /* 0x000000172e327231 */ /* 0x000fc40000000032 */
[----:B------:R-:W-:Y:S01]  /*87f0*/  HFMA2 R27, R72, R31, R27 ;  /* 0x0000001f481b7231 */ /* 0x000fe2000000001b */
[----:B------:R-:W-:Y:S01]  /*8800*/  HFMA2.MMA R31, R61, R22, R43 ;  /* 0x000000163d1f7235 */ /* 0x000fe2000000002b */
[----:B------:R-:W-:Y:S01]  /*8810*/  HFMA2 R41, R93, R20, R41 ;  /* 0x000000145d297231 */ /* 0x000fe20000000029 */
[----:B------:R-:W-:Y:S01]  /*8820*/  PRMT R28, R28, 0x5410, R14 ;  /* 0x000054101c1c7816 */ /* 0x000fe2000000000e */
[----:B------:R-:W-:Y:S02]  /*8830*/  HADD2 R50, R50.H0_H0, R50.H1_H1 ;  /* 0x3000003232327230 */ /* 0x000fe40000000800 */
[----:B------:R-:W-:Y:S02]  /*8840*/  HADD2 R25, R52.H0_H0, R52.H1_H1 ;  /* 0x3000003434197230 */ /* 0x000fe40000000800 */
[----:B------:R-:W-:Y:S01]  /*8850*/  HFMA2 R41, R40, R21, R41 ;  /* 0x0000001528297231 */ /* 0x000fe20000000029 */
[----:B------:R-:W-:Y:S01]  /*8860*/  HFMA2.MMA R88, R88, R47, R79 ;  /* 0x0000002f58587235 */ /* 0x000fe2000000004f */
[----:B------:R-:W-:Y:S01]  /*8870*/  HADD2 R26, R26.H0_H0, R26.H1_H1 ;  /* 0x3000001a1a1a7230 */ /* 0x000fe20000000800 */
[----:B------:R-:W-:Y:S01]  /*8880*/  HFMA2.MMA R31, R62, R23, R31 ;  /* 0x000000173e1f7235 */ /* 0x000fe2000000001f */
[----:B------:R-:W-:Y:S01]  /*8890*/  HADD2 R27, R27.H0_H0, R27.H1_H1 ;  /* 0x3000001b1b1b7230 */ /* 0x000fe20000000800 */
[----:B------:R-:W-:Y:S01]  /*88a0*/  PRMT R50, R50, 0x5410, R25 ;  /* 0x0000541032327816 */ /* 0x000fe20000000019 */
[-C--:B------:R-:W-:Y:S01]  /*88b0*/  HFMA2 R13, R28, R115.reuse, R13 ;  /* 0x000000731c0d7231 */ /* 0x080fe2000000000d */
[----:B------:R-:W-:Y:S01]  /*88c0*/  HFMA2.MMA R42, R116, R47, R84 ;  /* 0x0000002f742a7235 */ /* 0x000fe20000000054 */
[----:B------:R-:W-:Y:S01]  /*88d0*/  HFMA2 R30, R55, R22, R41 ;  /* 0x00000016371e7231 */ /* 0x000fe20000000029 */
[----:B------:R-:W-:Y:S01]  /*88e0*/  PRMT R26, R26, 0x5410, R27 ;  /* 0x000054101a1a7816 */ /* 0x000fe2000000001b */
[----:B------:R-:W-:Y:S01]  /*88f0*/  HFMA2 R13, R50, R115, R13 ;  /* 0x00000073320d7231 */ /* 0x000fe2000000000d */
[-C--:B-1----:R-:W-:Y:S01]  /*8900*/  HFMA2.MMA R50, R89, R16.reuse, R88 ;  /* 0x0000001059327235 */ /* 0x082fe20000000058 */
[----:B------:R-:W-:Y:S01]  /*8910*/  HFMA2 R30, R60, R23, R30 ;  /* 0x000000173c1e7231 */ /* 0x000fe2000000001e */
[----:B------:R-:W-:Y:S01]  /*8920*/  HFMA2.MMA R20, R93, R16, R42 ;  /* 0x000000105d147235 */ /* 0x000fe2000000002a */
[----:B------:R-:W-:Y:S01]  /*8930*/  HADD2 R15, R31.H0_H0, R31.H1_H1 ;  /* 0x3000001f1f0f7230 */ /* 0x000fe20000000800 */
[----:B------:R-:W-:Y:S01]  /*8940*/  HFMA2.MMA R7, R26, R120, R7 ;  /* 0x000000781a077235 */ /* 0x000fe20000000007 */
[----:B------:R-:W-:Y:S01]  /*8950*/  HADD2 R30, R30.H0_H0, R30.H1_H1 ;  /* 0x3000001e1e1e7230 */ /* 0x000fe20000000800 */
[-C--:B------:R-:W-:Y:S01]  /*8960*/  HFMA2.MMA R50, R100, R17.reuse, R50 ;  /* 0x0000001164327235 */ /* 0x080fe20000000032 */
[----:B------:R-:W-:Y:S01]  /*8970*/  HFMA2 R90, R90, R47, R76 ;  /* 0x0000002f5a5a7231 */ /* 0x000fe2000000004c */
[----:B------:R-:W-:-:S02]  /*8980*/  HFMA2.MMA R20, R40, R17, R20 ;  /* 0x0000001128147235 */ /* 0x000fc40000000014 */
[----:B------:R-:W-:Y:S01]  /*8990*/  PRMT R30, R30, 0x5410, R15 ;  /* 0x000054101e1e7816 */ /* 0x000fe2000000000f */
[----:B------:R-:W-:Y:S01]  /*89a0*/  HFMA2 R47, R118, R47, R114 ;  /* 0x0000002f762f7231 */ /* 0x000fe20000000072 */
[-C--:B------:R-:W-:Y:S01]  /*89b0*/  HFMA2.MMA R23, R101, R18.reuse, R50 ;  /* 0x0000001265177235 */ /* 0x080fe20000000032 */
[----:B------:R-:W-:Y:S02]  /*89c0*/  HFMA2 R52, R95, R16, R90 ;  /* 0x000000105f347231 */ /* 0x000fe4000000005a */
[----:B------:R-:W-:Y:S01]  /*89d0*/  HFMA2 R7, R30, R120, R7 ;  /* 0x000000781e077231 */ /* 0x000fe20000000007 */
[----:B------:R-:W-:Y:S01]  /*89e0*/  HFMA2.MMA R30, R55, R18, R20 ;  /* 0x00000012371e7235 */ /* 0x000fe20000000014 */
[----:B------:R-:W-:Y:S02]  /*89f0*/  HFMA2 R22, R99, R16, R47 ;  /* 0x0000001063167231 */ /* 0x000fe4000000002f */
[-C--:B------:R-:W-:Y:S01]  /*8a00*/  HFMA2 R52, R104, R17.reuse, R52 ;  /* 0x0000001168347231 */ /* 0x080fe20000000034 */
[C---:B------:R-:W-:Y:S01]  /*8a10*/  HFMA2.MMA R53, R46.reuse, R39, R53 ;  /* 0x000000272e357235 */ /* 0x040fe20000000035 */
[----:B------:R-:W-:Y:S01]  /*8a20*/  HFMA2 R22, R44, R17, R22 ;  /* 0x000000112c167231 */ /* 0x000fe20000000016 */
[-C--:B------:R-:W-:Y:S01]  /*8a30*/  HFMA2.MMA R23, R46, R19.reuse, R23 ;  /* 0x000000132e177235 */ /* 0x080fe20000000017 */
[----:B------:R-:W-:Y:S01]  /*8a40*/  HFMA2 R52, R51, R18, R52 ;  /* 0x0000001233347231 */ /* 0x000fe20000000034 */
[----:B------:R-:W-:Y:S01]  /*8a50*/  HFMA2.MMA R30, R60, R19, R30 ;  /* 0x000000133c1e7235 */ /* 0x000fe2000000001e */
[----:B------:R-:W-:Y:S01]  /*8a60*/  IADD3 R9, R9, 0x20, RZ ;  /* 0x0000002009097810 */ /* 0x000fe20007ffe0ff */
[----:B------:R-:W-:-:S02]  /*8a70*/  HADD2 R92, R92.H0_H0, R92.H1_H1 ;  /* 0x3000005c5c5c7230 */ /* 0x000fc40000000800 */
[----:B------:R-:W-:Y:S01]  /*8a80*/  HFMA2 R31, R61, R18, R22 ;  /* 0x000000123d1f7231 */ /* 0x000fe20000000016 */
[----:B------:R-:W-:Y:S01]  /*8a90*/  PRMT R32, R32, 0x5410, R97 ;  /* 0x0000541020207816 */ /* 0x000fe20000000061 */
[-C--:B------:R-:W-:Y:S02]  /*8aa0*/  HFMA2 R63, R24, R39.reuse, R63 ;  /* 0x00000027183f7231 */ /* 0x080fe4000000003f */
[----:B------:R-:W-:Y:S02]  /*8ab0*/  HFMA2 R36, R62, R39, R38 ;  /* 0x000000273e247231 */ /* 0x000fe40000000026 */
        /* <DEDUP_REMOVED lines=9> */
[----:B------:R-:W-:Y:S01]  /*8b50*/  PRMT R92, R92, 0x5410, R91 ;  /* 0x000054105c5c7816 */ /* 0x000fe2000000005b */
[----:B------:R-:W-:-:S02]  /*8b60*/  HADD2 R23, R23.H0_H0, R23.H1_H1 ;  /* 0x3000001717177230 */ /* 0x000fc40000000800 */
[----:B------:R-:W-:Y:S01]  /*8b70*/  HADD2 R52, R52.H0_H0, R52.H1_H1 ;  /* 0x3000003434347230 */ /* 0x000fe20000000800 */
[----:B------:R-:W-:Y:S01]  /*8b80*/  HFMA2.MMA R10, R32, R120, R10 ;  /* 0x00000078200a7235 */ /* 0x000fe2000000000a */
[----:B------:R-:W-:Y:S02]  /*8b90*/  HADD2 R30, R30.H0_H0, R30.H1_H1 ;  /* 0x3000001e1e1e7230 */ /* 0x000fe40000000800 */
[----:B------:R-:W-:Y:S01]  /*8ba0*/  HADD2 R15, R31.H0_H0, R31.H1_H1 ;  /* 0x3000001f1f0f7230 */ /* 0x000fe20000000800 */
[----:B------:R-:W-:Y:S01]  /*8bb0*/  PRMT R53, R53, 0x5410, R63 ;  /* 0x0000541035357816 */ /* 0x000fe2000000003f */
[----:B------:R-:W-:Y:S01]  /*8bc0*/  HFMA2.MMA R12, R80, R115, R12 ;  /* 0x00000073500c7235 */ /* 0x000fe2000000000c */
[----:B------:R-:W-:Y:S01]  /*8bd0*/  HFMA2 R8, R82, R120, R8 ;  /* 0x0000007852087231 */ /* 0x000fe20000000008 */
[----:B------:R-:W-:Y:S01]  /*8be0*/  PRMT R33, R33, 0x5410, R36 ;  /* 0x0000541021217816 */ /* 0x000fe20000000024 */
[----:B------:R-:W-:Y:S01]  /*8bf0*/  HFMA2 R11, R92, R115, R11 ;  /* 0x000000735c0b7231 */ /* 0x000fe2000000000b */
[----:B------:R-:W-:-:S02]  /*8c00*/  PRMT R23, R23, 0x5410, R52 ;  /* 0x0000541017177816 */ /* 0x000fc40000000034 */
[----:B------:R-:W-:Y:S01]  /*8c10*/  PRMT R30, R30, 0x5410, R15 ;  /* 0x000054101e1e7816 */ /* 0x000fe2000000000f */
[----:B------:R-:W-:Y:S01]  /*8c20*/  UIADD3 UR4, UR4, 0x40, URZ ;  /* 0x0000004004047890 */ /* 0x000fe2000fffe03f */
[----:B------:R-:W-:Y:S02]  /*8c30*/  HFMA2.MMA R12, R53, R115, R12 ;  /* 0x00000073350c7235 */ /* 0x000fe4000000000c */
[----:B------:R-:W-:Y:S02]  /*8c40*/  HFMA2.MMA R8, R33, R120, R8 ;  /* 0x0000007821087235 */ /* 0x000fe40000000008 */
[----:B------:R-:W-:Y:S01]  /*8c50*/  HFMA2.MMA R11, R23, R115, R11 ;  /* 0x00000073170b7235 */ /* 0x000fe2000000000b */
[----:B------:R-:W-:Y:S01]  /*8c60*/  HFMA2 R10, R30, R120, R10 ;  /* 0x000000781e0a7231 */ /* 0x000fe2000000000a */
[----:B------:R-:W-:Y:S05]  /*8c70*/  @!P0 BRA P1, `(.L_x_3331) ;  /* 0xffffcbd000008947 */ /* 0x000fea000083ffff */
.L_x_3330:
[----:B------:R-:W-:-:S04]  /*8c80*/  ISETP.GE.AND P0, PT, R9, R2, PT ;  /* 0x000000020900720c */ /* 0x000fc80003f06270 */
[----:B------:R-:W-:-:S13]  /*8c90*/  ISETP.GE.OR P0, PT, R9, c[0x0][0x1b0], P0 ;  /* 0x00006c0009007a0c */ /* 0x000fda0000706670 */
[----:B------:R-:W-:Y:S05]  /*8ca0*/  @P0 BRA `(.L_x_3332) ;  /* 0x00001fa000000947 */ /* 0x000fea0003800000 */
.L_x_3333:
[C---:B------:R-:W-:Y:S01]  /*8cb0*/  ISETP.NE.AND P0, PT, R9.reuse, R0, PT ;  /* 0x000000000900720c */ /* 0x040fe20003f05270 */
[----:B------:R-:W2:Y:S01]  /*8cc0*/  LDG.E.128.CONSTANT R20, [R58.64] ;  /* 0x000000063a147981 */ /* 0x000ea2000c1e9d00 */
[----:B------:R-:W-:Y:S02]  /*8cd0*/  IMAD.MOV.U32 R65, RZ, RZ, 0x4 ;  /* 0x00000004ff417424 */ /* 0x000fe400078e00ff */
[----:B------:R-:W-:Y:S01]  /*8ce0*/  IMAD.MOV.U32 R48, RZ, RZ, 0x2800 ;  /* 0x00002800ff307424 */ /* 0x000fe200078e00ff */
[----:B------:R-:W-:Y:S08]  /*8cf0*/  LDS.128 R40, [UR4+0x80] ;  /* 0x00008004ff287984 */ /* 0x000ff00008000c00 */
[----:B------:R-:W-:Y:S01]  /*8d00*/  @!P0 LEA R32, R9, 0x1, 0x1 ;  /* 0x0000000109208811 */ /* 0x000fe200078e08ff */
[----:B------:R-:W-:-:S04]  /*8d10*/  @!P0 IMAD.MOV.U32 R33, RZ, RZ, 0x2 ;  /* 0x00000002ff218424 */ /* 0x000fc800078e00ff */
[----:B------:R-:W-:-:S06]  /*8d20*/  @!P0 IMAD.WIDE R32, R32, R33, c[0x0][0x198] ;  /* 0x0000660020208625 */ /* 0x000fcc00078e0221 */
[----:B------:R-:W3:Y:S01]  /*8d30*/  @!P0 LDG.E.U16.CONSTANT R32, [R32.64] ;  /* 0x0000000620208981 */ /* 0x000ee2000c1e9500 */
[----:B------:R-:W-:-:S05]  /*8d40*/  IMAD.WIDE R36, R65, c[0x0][0x18c], R58 ;  /* 0x0000630041247a25 */ /* 0x000fca00078e023a */
[----:B------:R0:W4:Y:S01]  /*8d50*/  LDG.E.128.CONSTANT R24, [R36.64] ;  /* 0x0000000624187981 */ /* 0x000122000c1e9d00 */
[----:B------:R-:W-:-:S05]  /*8d60*/  IMAD.WIDE R38, R65, c[0x0][0x18c], R36 ;  /* 0x0000630041267a25 */ /* 0x000fca00078e0224 */
[----:B------:R0:W5:Y:S01]  /*8d70*/  LDG.E.128.CONSTANT R28, [R38.64] ;  /* 0x00000006261c7981 */ /* 0x000162000c1e9d00 */
[----:B------:R-:W-:-:S05]  /*8d80*/  IMAD.WIDE R14, R65, c[0x0][0x18c], R38 ;  /* 0x00006300410e7a25 */ /* 0x000fca00078e0226 */
[----:B------:R1:W4:Y:S04]  /*8d90*/  LDG.E.128.CONSTANT R16, [R14.64] ;  /* 0x000000060e107981 */ /* 0x000328000c1e9d00 */
[----:B0-----:R-:W-:Y:S01]  /*8da0*/  LDS.128 R36, [UR4+0x100] ;  /* 0x00010004ff247984 */ /* 0x001fe20008000c00 */
[----:B------:R-:W-:Y:S01]  /*8db0*/  @!P0 IADD3 R6, R6, 0x1, RZ ;  /* 0x0000000106068810 */ /* 0x000fe20007ffe0ff */
[----:B---3--:R-:W-:Y:S02]  /*8dc0*/  @!P0 IMAD.IADD R0, R32, 0x1, R9 ;  /* 0x0000000120008824 */ /* 0x008fe400078e0209 */
[----:B------:R-:W0:Y:S01]  /*8dd0*/  LDS.128 R32, [UR4] ;  /* 0x00000004ff207984 */ /* 0x000e220008000c00 */
[----:B--2---:R-:W-:Y:S02]  /*8de0*/  LOP3.LUT R54, R22, 0x1f001f, RZ, 0xc0, !PT ;  /* 0x001f001f16367812 */ /* 0x004fe400078ec0ff */
[----:B------:R-:W-:-:S02]  /*8df0*/  SHF.R.U32.HI R60, RZ, 0xa, R23 ;  /* 0x0000000aff3c7819 */ /* 0x000fc40000011617 */
[----:B------:R-:W-:Y:S02]  /*8e00*/  LOP3.LUT R55, R22, 0x3e003e0, RZ, 0xc0, !PT ;  /* 0x03e003e016377812 */ /* 0x000fe400078ec0ff */
[--C-:B------:R-:W-:Y:S02]  /*8e10*/  SHF.R.U32.HI R56, RZ, 0xa, R22.reuse ;  /* 0x0000000aff387819 */ /* 0x100fe40000011616 */
[----:B------:R-:W-:Y:S02]  /*8e20*/  SHF.R.U32.HI R44, RZ, 0xf, R22 ;  /* 0x0000000fff2c7819 */ /* 0x000fe40000011616 */
[----:B------:R-:W-:Y:S02]  /*8e30*/  LOP3.LUT R22, R54, 0x64006400, RZ, 0xfc, !PT ;  /* 0x6400640036167812 */ /* 0x000fe400078efcff */
[----:B------:R-:W-:Y:S02]  /*8e40*/  LOP3.LUT R60, R60, 0x1f001f, RZ, 0xc0, !PT ;  /* 0x001f001f3c3c7812 */ /* 0x000fe400078ec0ff */
[----:B------:R-:W-:-:S02]  /*8e50*/  LOP3.LUT R49, R20, 0x1f001f, RZ, 0xc0, !PT ;  /* 0x001f001f14317812 */ /* 0x000fc400078ec0ff */
[----:B------:R-:W-:Y:S02]  /*8e60*/  LOP3.LUT R50, R20, 0x3e003e0, RZ, 0xc0, !PT ;  /* 0x03e003e014327812 */ /* 0x000fe400078ec0ff */
[--C-:B------:R-:W-:Y:S02]  /*8e70*/  SHF.R.U32.HI R51, RZ, 0xa, R20.reuse ;  /* 0x0000000aff337819 */ /* 0x100fe40000011614 */
[----:B------:R-:W-:Y:S02]  /*8e80*/  SHF.R.U32.HI R45, RZ, 0xf, R20 ;  /* 0x0000000fff2d7819 */ /* 0x000fe40000011614 */
[----:B------:R-:W-:Y:S02]  /*8e90*/  LOP3.LUT R20, R21, 0x1f001f, RZ, 0xc0, !PT ;  /* 0x001f001f15147812 */ /* 0x000fe400078ec0ff */
[----:B------:R-:W-:Y:S02]  /*8ea0*/  LOP3.LUT R57, R23, 0x1f001f, RZ, 0xc0, !PT ;  /* 0x001f001f17397812 */ /* 0x000fe400078ec0ff */
[----:B------:R-:W-:Y:S01]  /*8eb0*/  LOP3.LUT R61, R60, 0x64006400, RZ, 0xfc, !PT ;  /* 0x640064003c3d7812 */ /* 0x000fe200078efcff */
[----:B------:R-:W-:Y:S01]  /*8ec0*/  HADD2 R60, R22, -1040, -1040 ;  /* 0xe410e410163c7430 */ /* 0x000fe20000000000 */
[----:B------:R-:W-:-:S02]  /*8ed0*/  LOP3.LUT R52, R21, 0x3e003e0, RZ, 0xc0, !PT ;  /* 0x03e003e015347812 */ /* 0x000fc400078ec0ff */
[--C-:B------:R-:W-:Y:S02]  /*8ee0*/  SHF.R.U32.HI R53, RZ, 0xa, R21.reuse ;  /* 0x0000000aff357819 */ /* 0x100fe40000011615 */
[----:B------:R-:W-:Y:S02]  /*8ef0*/  SHF.R.U32.HI R47, RZ, 0xf, R21 ;  /* 0x0000000fff2f7819 */ /* 0x000fe40000011615 */
[----:B------:R-:W-:Y:S02]  /*8f00*/  LOP3.LUT R21, R50, 0x64006400, RZ, 0xfc, !PT ;  /* 0x6400640032157812 */ /* 0x000fe400078efcff */
[----:B------:R-:W-:Y:S02]  /*8f10*/  LOP3.LUT R20, R20, 0x64006400, RZ, 0xfc, !PT ;  /* 0x6400640014147812 */ /* 0x000fe400078efcff */
[----:B------:R-:W-:Y:S02]  /*8f20*/  LOP3.LUT R58, R57, 0x64006400, RZ, 0xfc, !PT ;  /* 0x64006400393a7812 */ /* 0x000fe400078efcff */
[----:B------:R-:W-:Y:S01]  /*8f30*/  LOP3.LUT R57, R55, 0x64006400, RZ, 0xfc, !PT ;  /* 0x6400640037397812 */ /* 0x000fe200078efcff */
[----:B0-----:R-:W-:Y:S01]  /*8f40*/  HFMA2.MMA R22, R60, R32, RZ ;  /* 0x000000203c167235 */ /* 0x001fe200000000ff */
[----:B------:R-:W-:-:S02]  /*8f50*/  LOP3.LUT R59, R23, 0x3e003e0, RZ, 0xc0, !PT ;  /* 0x03e003e0173b7812 */ /* 0x000fc400078ec0ff */
[----:B------:R-:W-:Y:S01]  /*8f60*/  SHF.R.U32.HI R46, RZ, 0xf, R23 ;  /* 0x0000000fff2e7819 */ /* 0x000fe20000011617 */
[----:B------:R-:W-:Y:S01]  /*8f70*/  HADD2 R54, R20, -1040, -1040 ;  /* 0xe410e41014367430 */ /* 0x000fe20000000000 */
[----:B------:R-:W-:Y:S01]  /*8f80*/  LOP3.LUT R23, R52, 0x64006400, RZ, 0xfc, !PT ;  /* 0x6400640034177812 */ /* 0x000fe200078efcff */
[-C--:B------:R-:W-:Y:S01]  /*8f90*/  HFMA2 R52, R21, R48.reuse.H0_H0, -48, -48 ;  /* 0xd200d20015347431 */ /* 0x080fe20000040030 */
[----:B------:R-:W-:Y:S01]  /*8fa0*/  LOP3.LUT R49, R49, 0x64006400, RZ, 0xfc, !PT ;  /* 0x6400640031317812 */ /* 0x000fe200078efcff */
[-C--:B------:R-:W-:Y:S01]  /*8fb0*/  HFMA2 R57, R57, R48.reuse.H0_H0, -48, -48 ;  /* 0xd200d20039397431 */ /* 0x080fe20000040030 */
[----:B------:R-:W-:Y:S01]  /*8fc0*/  LOP3.LUT R59, R59, 0x64006400, RZ, 0xfc, !PT ;  /* 0x640064003b3b7812 */ /* 0x000fe200078efcff */
[C---:B------:R-:W-:Y:S01]  /*8fd0*/  IMAD.WIDE R20, R65.reuse, c[0x0][0x18c], R14 ;  /* 0x0000630041147a25 */ /* 0x040fe200078e020e */
[----:B------:R-:W-:Y:S02]  /*8fe0*/  HADD2 R62, R58, -1040, -1040 ;  /* 0xe410e4103a3e7430 */ /* 0x000fe40000000000 */
[----:B------:R-:W-:Y:S01]  /*8ff0*/  HADD2 R50, R49, -1040, -1040 ;  /* 0xe410e41031327430 */ /* 0x000fe20000000000 */
[----:B------:R-:W-:Y:S01]  /*9000*/  HFMA2.MMA R49, R57, R33, R22 ;  /* 0x0000002139317235 */ /* 0x000fe20000000016 */
[-C--:B------:R-:W-:Y:S01]  /*9010*/  HFMA2 R63, R59, R48.reuse.H0_H0, -48, -48 ;  /* 0xd200d2003b3f7431 */ /* 0x080fe20000040030 */
[----:B------:R-:W-:Y:S01]  /*9020*/  IMAD.WIDE R58, R65, c[0x0][0x18c], R20 ;  /* 0x00006300413a7a25 */ /* 0x000fe200078e0214 */
[----:B------:R-:W-:-:S02]  /*9030*/  HFMA2 R55, R23, R48.H0_H0, -48, -48 ;  /* 0xd200d20017377431 */ /* 0x000fc40000040030 */
[----:B------:R-:W2:Y:S01]  /*9040*/  LDG.E.128.CONSTANT R20, [R20.64] ;  /* 0x0000000614147981 */ /* 0x000ea2000c1e9d00 */
[----:B------:R-:W-:Y:S02]  /*9050*/  LOP3.LUT R51, R51, 0x1f001f, RZ, 0xc0, !PT ;  /* 0x001f001f33337812 */ /* 0x000fe400078ec0ff */
[----:B------:R-:W-:Y:S02]  /*9060*/  LOP3.LUT R56, R56, 0x1f001f, RZ, 0xc0, !PT ;  /* 0x001f001f38387812 */ /* 0x000fe400078ec0ff */
[----:B------:R-:W-:Y:S01]  /*9070*/  LOP3.LUT R53, R53, 0x1f001f, RZ, 0xc0, !PT ;  /* 0x001f001f35357812 */ /* 0x000fe200078ec0ff */
[----:B-1----:R-:W-:Y:S01]  /*9080*/  HFMA2.MMA R14, R50, R32, RZ ;  /* 0x00000020320e7235 */ /* 0x002fe200000000ff */
[----:B------:R-:W-:Y:S02]  /*9090*/  LOP3.LUT R51, R51, 0x64006400, RZ, 0xfc, !PT ;  /* 0x6400640033337812 */ /* 0x000fe400078efcff */
[----:B------:R-:W-:Y:S01]  /*90a0*/  LOP3.LUT R56, R56, 0x64006400, RZ, 0xfc, !PT ;  /* 0x6400640038387812 */ /* 0x000fe200078efcff */
[-C--:B------:R-:W-:Y:S01]  /*90b0*/  HFMA2 R15, R54, R32.reuse, RZ.H0_H0 ;  /* 0x00000020360f7231 */ /* 0x080fe200000400ff */
[----:B------:R-:W-:Y:S01]  /*90c0*/  LOP3.LUT R53, R53, 0x64006400, RZ, 0xfc, !PT ;  /* 0x6400640035357812 */ /* 0x000fe200078efcff */
[----:B------:R-:W-:Y:S01]  /*90d0*/  HFMA2 R32, R62, R32, RZ.H0_H0 ;  /* 0x000000203e207231 */ /* 0x000fe200000400ff */
[----:B------:R-:W-:Y:S01]  /*90e0*/  HFMA2.MMA R14, R52, R33, R14 ;  /* 0x00000021340e7235 */ /* 0x000fe2000000000e */
[----:B------:R-:W-:-:S02]  /*90f0*/  HADD2 R51, R51, -1040, -1040 ;  /* 0xe410e41033337430 */ /* 0x000fc40000000000 */
[----:B------:R-:W-:Y:S02]  /*9100*/  HADD2 R56, R56, -1040, -1040 ;  /* 0xe410e41038387430 */ /* 0x000fe40000000000 */
[-C--:B------:R-:W-:Y:S02]  /*9110*/  HFMA2 R15, R55, R33.reuse, R15 ;  /* 0x00000021370f7231 */ /* 0x080fe4000000000f */
[----:B------:R-:W-:Y:S02]  /*9120*/  HADD2 R53, R53, -1040, -1040 ;  /* 0xe410e41035357430 */ /* 0x000fe40000000000 */
[----:B------:R-:W-:Y:S02]  /*9130*/  HFMA2 R33, R63, R33, R32 ;  /* 0x000000213f217231 */ /* 0x000fe40000000020 */
[----:B------:R-:W-:Y:S01]  /*9140*/  HADD2 R61, R61, -1040, -1040 ;  /* 0xe410e4103d3d7430 */ /* 0x000fe20000000000 */
[-C--:B------:R-:W-:Y:S01]  /*9150*/  HFMA2.MMA R14, R51, R34.reuse, R14 ;  /* 0x00000022330e7235 */ /* 0x080fe2000000000e */
[-C--:B------:R-:W-:Y:S01]  /*9160*/  HFMA2 R32, R53, R34.reuse, R15 ;  /* 0x0000002235207231 */ /* 0x080fe2000000000f */
[----:B------:R-:W-:Y:S01]  /*9170*/  HFMA2.MMA R15, R56, R34, R49 ;  /* 0x00000022380f7235 */ /* 0x000fe20000000031 */
[----:B------:R-:W-:Y:S01]  /*9180*/  HFMA2 R34, R61, R34, R33 ;  /* 0x000000223d227231 */ /* 0x000fe20000000021 */
[-C--:B------:R-:W-:Y:S01]  /*9190*/  HFMA2.MMA R33, R50, R40.reuse, RZ ;  /* 0x0000002832217235 */ /* 0x080fe200000000ff */
[----:B------:R-:W-:Y:S01]  /*91a0*/  HFMA2 R49, R54, R40, RZ.H0_H0 ;  /* 0x0000002836317231 */ /* 0x000fe200000400ff */
[----:B------:R-:W-:-:S04]  /*91b0*/  HFMA2.MMA R64, R60, R40, RZ ;  /* 0x000000283c407235 */ /* 0x000fc800000000ff */
[----:B------:R-:W-:Y:S01]  /*91c0*/  HFMA2.MMA R33, R52, R41, R33 ;  /* 0x0000002934217235 */ /* 0x000fe20000000021 */
[----:B------:R-:W-:Y:S02]  /*91d0*/  HFMA2 R65, R62, R40, RZ.H0_H0 ;  /* 0x000000283e417231 */ /* 0x000fe400000400ff */
[-C--:B------:R-:W-:Y:S02]  /*91e0*/  HFMA2 R54, R54, R36.reuse, RZ.H0_H0 ;  /* 0x0000002436367231 */ /* 0x080fe400000400ff */
[C---:B------:R-:W-:Y:S01]  /*91f0*/  HFMA2 R40, R55.reuse, R41, R49 ;  /* 0x0000002937287231 */ /* 0x040fe20000000031 */
[----:B------:R-:W-:Y:S01]  /*9200*/  HFMA2.MMA R49, R51, R42, R33 ;  /* 0x0000002a33317235 */ /* 0x000fe20000000021 */
[----:B----4-:R-:W-:Y:S01]  /*9210*/  LOP3.LUT R33, R24, 0x1f001f, RZ, 0xc0, !PT ;  /* 0x001f001f18217812 */ /* 0x010fe200078ec0ff */
[-C--:B------:R-:W-:Y:S01]  /*9220*/  HFMA2.MMA R50, R50, R36.reuse, RZ ;  /* 0x0000002432327235 */ /* 0x080fe200000000ff */
[----:B------:R-:W-:Y:S01]  /*9230*/  HFMA2 R54, R55, R37, R54 ;  /* 0x0000002537367231 */ /* 0x000fe20000000036 */
[----:B------:R-:W-:Y:S01]  /*9240*/  HFMA2.MMA R60, R60, R36, RZ ;  /* 0x000000243c3c7235 */ /* 0x000fe200000000ff */
[----:B------:R-:W-:Y:S01]  /*9250*/  HFMA2 R36, R62, R36, RZ.H0_H0 ;  /* 0x000000243e247231 */ /* 0x000fe200000400ff */
[----:B------:R-:W-:Y:S01]  /*9260*/  HFMA2.MMA R64, R57, R41, R64 ;  /* 0x0000002939407235 */ /* 0x000fe20000000040 */
[----:B------:R-:W-:Y:S01]  /*9270*/  HFMA2 R65, R63, R41, R65 ;  /* 0x000000293f417231 */ /* 0x000fe20000000041 */
[----:B------:R-:W-:Y:S01]  /*9280*/  LOP3.LUT R33, R33, 0x64006400, RZ, 0xfc, !PT ;  /* 0x6400640021217812 */ /* 0x000fe200078efcff */
[----:B------:R-:W-:-:S02]  /*9290*/  HFMA2 R41, R53, R42, R40 ;  /* 0x0000002a35297231 */ /* 0x000fc40000000028 */
[----:B------:R-:W-:Y:S01]  /*92a0*/  HFMA2 R68, R53, R38, R54 ;  /* 0x0000002635447231 */ /* 0x000fe20000000036 */
[----:B------:R-:W-:Y:S01]  /*92b0*/  LOP3.LUT R53, R26, 0x1f001f, RZ, 0xc0, !PT ;  /* 0x001f001f1a357812 */ /* 0x000fe200078ec0ff */
[-C--:B------:R-:W-:Y:S01]  /*92c0*/  HFMA2.MMA R50, R52, R37.reuse, R50 ;  /* 0x0000002534327235 */ /* 0x080fe20000000032 */
[----:B------:R-:W-:Y:S01]  /*92d0*/  HFMA2 R36, R63, R37, R36 ;  /* 0x000000253f247231 */ /* 0x000fe20000000024 */
[----:B------:R-:W-:Y:S01]  /*92e0*/  HFMA2.MMA R60, R57, R37, R60 ;  /* 0x00000025393c7235 */ /* 0x000fe2000000003c */
[----:B------:R-:W-:Y:S01]  /*92f0*/  LOP3.LUT R37, R45, 0x10001, RZ, 0xc0, !PT ;  /* 0x000100012d257812 */ /* 0x000fe200078ec0ff */
[----:B------:R-:W-:Y:S01]  /*9300*/  HADD2 R45, R33, -1040, -1040 ;  /* 0xe410e410212d7430 */ /* 0x000fe20000000000 */
[----:B------:R-:W-:Y:S02]  /*9310*/  SHF.R.U32.HI R55, RZ, 0xe, R26 ;  /* 0x0000000eff377819 */ /* 0x000fe4000001161a */
[----:B------:R-:W-:Y:S02]  /*9320*/  LOP3.LUT R44, R44, 0x10001, RZ, 0xc0, !PT ;  /* 0x000100012c2c7812 */ /* 0x000fe400078ec0ff */
[----:B------:R-:W-:-:S02]  /*9330*/  LOP3.LUT R53, R53, 0x64006400, RZ, 0xfc, !PT ;  /* 0x6400640035357812 */ /* 0x000fc400078efcff */
[----:B------:R-:W-:Y:S01]  /*9340*/  LOP3.LUT R44, R44, 0x20002, R55, 0xf8, !PT ;  /* 0x000200022c2c7812 */ /* 0x000fe200078ef837 */
[----:B------:R-:W-:Y:S01]  /*9350*/  HFMA2.MMA R55, R45, R35, R14 ;  /* 0x000000232d377235 */ /* 0x000fe2000000000e */
[----:B------:R-:W-:Y:S01]  /*9360*/  @!P0 IMAD R14, R6, 0x8, R1 ;  /* 0x00000008060e8824 */ /* 0x000fe200078e0201 */
[----:B------:R-:W-:Y:S01]  /*9370*/  HADD2 R53, R53, -1040, -1040 ;  /* 0xe410e41035357430 */ /* 0x000fe20000000000 */
[----:B------:R-:W-:Y:S01]  /*9380*/  HFMA2.MMA R40, R56, R42, R64 ;  /* 0x0000002a38287235 */ /* 0x000fe20000000040 */
[C---:B------:R-:W-:Y:S02]  /*9390*/  HFMA2 R42, R61.reuse, R42, R65 ;  /* 0x0000002a3d2a7231 */ /* 0x040fe40000000041 */
[----:B------:R-:W-:Y:S02]  /*93a0*/  HFMA2 R70, R61, R38, R36 ;  /* 0x000000263d467231 */ /* 0x000fe40000000024 */
[----:B------:R-:W-:Y:S02]  /*93b0*/  HFMA2.MMA R61, R53, R35, R15 ;  /* 0x00000023353d7235 */ /* 0x000fe4000000000f */
[----:B------:R-:W3:Y:S01]  /*93c0*/  @!P0 LDL.64 R14, [R14] ;  /* 0x000000000e0e8983 */ /* 0x000ee20000100a00 */
[-C--:B------:R-:W-:Y:S01]  /*93d0*/  HFMA2.MMA R67, R51, R38.reuse, R50 ;  /* 0x0000002633437235 */ /* 0x080fe20000000032 */
[----:B------:R-:W-:Y:S01]  /*93e0*/  LOP3.LUT R50, R24, 0x3e003e0, RZ, 0xc0, !PT ;  /* 0x03e003e018327812 */ /* 0x000fe200078ec0ff */
[----:B------:R-:W-:Y:S01]  /*93f0*/  HFMA2.MMA R69, R56, R38, R60 ;  /* 0x0000002638457235 */ /* 0x000fe2000000003c */
        /* <DEDUP_REMOVED lines=15> */
[----:B------:R-:W-:Y:S02]  /*94f0*/  SHF.R.U32.HI R73, RZ, 0xa, R26 ;  /* 0x0000000aff497819 */ /* 0x000fe4000001161a */
[----:B------:R-:W-:Y:S02]  /*9500*/  LOP3.LUT R37, R37, 0x20002, R24, 0xf8, !PT ;  /* 0x0002000225257812 */ /* 0x000fe400078ef818 */
[----:B------:R-:W-:Y:S02]  /*9510*/  LOP3.LUT R38, R38, 0x20002, R25, 0xf8, !PT ;  /* 0x0002000226267812 */ /* 0x000fe400078ef819 */
[----:B------:R-:W-:-:S02]  /*9520*/  LOP3.LUT R36, R36, 0x20002, R27, 0xf8, !PT ;  /* 0x0002000224247812 */ /* 0x000fc400078ef81b */
[----:B------:R-:W0:Y:S01]  /*9530*/  LDS.128 R24, [UR4+0x10] ;  /* 0x00001004ff187984 */ /* 0x000e220008000c00 */
[----:B------:R-:W-:Y:S02]  /*9540*/  HADD2 R51, R51, -1040, -1040 ;  /* 0xe410e41033337430 */ /* 0x000fe40000000000 */
[----:B------:R-:W-:Y:S02]  /*9550*/  HADD2 R56, R56, -1040, -1040 ;  /* 0xe410e41038387430 */ /* 0x000fe40000000000 */
[CC--:B------:R-:W-:Y:S02]  /*9560*/  HFMA2 R60, R51.reuse, R35.reuse, R32 ;  /* 0x00000023333c7231 */ /* 0x0c0fe40000000020 */
[C---:B------:R-:W-:Y:S02]  /*9570*/  HFMA2 R62, R56.reuse, R35, R34 ;  /* 0x00000023383e7231 */ /* 0x040fe40000000022 */
[----:B------:R-:W1:Y:S01]  /*9580*/  LDS.128 R32, [UR4+0x90] ;  /* 0x00009004ff207984 */ /* 0x000e620008000c00 */
[-C--:B------:R-:W-:Y:S01]  /*9590*/  HFMA2.MMA R63, R45, R43.reuse, R49 ;  /* 0x0000002b2d3f7235 */ /* 0x080fe20000000031 */
[-C--:B------:R-:W-:Y:S01]  /*95a0*/  HFMA2 R64, R51, R43.reuse, R41 ;  /* 0x0000002b33407231 */ /* 0x080fe20000000029 */
[----:B------:R-:W-:Y:S01]  /*95b0*/  HFMA2.MMA R65, R53, R43, R40 ;  /* 0x0000002b35417235 */ /* 0x000fe20000000028 */
[----:B------:R-:W-:-:S02]  /*95c0*/  HFMA2 R66, R56, R43, R42 ;  /* 0x0000002b38427231 */ /* 0x000fc4000000002a */
[----:B------:R-:W4:Y:S01]  /*95d0*/  LDS.128 R40, [UR4+0x110] ;  /* 0x00011004ff287984 */ /* 0x000f220008000c00 */
        /* <DEDUP_REMOVED lines=20> */
[-C--:B0-----:R-:W-:Y:S01]  /*9720*/  HFMA2.MMA R55, R39, R24.reuse, R55 ;  /* 0x0000001827377235 */ /* 0x081fe20000000037 */
[----:B------:R-:W-:Y:S01]  /*9730*/  HADD2 R45, R45, -1040, -1040 ;  /* 0xe410e4102d2d7430 */ /* 0x000fe20000000000 */
[----:B------:R-:W-:Y:S01]  /*9740*/  HFMA2.MMA R61, R49, R24, R61 ;  /* 0x00000018313d7235 */ /* 0x000fe2000000003d */
[----:B------:R-:W-:-:S02]  /*9750*/  HADD2 R50, R50, -1040, -1040 ;  /* 0xe410e41032327430 */ /* 0x000fc40000000000 */
        /* <DEDUP_REMOVED lines=8> */
[----:B-1----:R-:W-:-:S02]  /*97e0*/  HFMA2.MMA R25, R49, R32, R65 ;  /* 0x0000002031197235 */ /* 0x002fc40000000041 */
[C---:B------:R-:W-:Y:S02]  /*97f0*/  HFMA2.MMA R63, R39.reuse, R32, R63 ;  /* 0x00000020273f7235 */ /* 0x040fe4000000003f */
[----:B----4-:R-:W-:Y:S02]  /*9800*/  HFMA2.MMA R67, R39, R40, R67 ;  /* 0x0000002827437235 */ /* 0x010fe40000000043 */
[----:B------:R-:W-:Y:S02]  /*9810*/  HFMA2.MMA R52, R50, R33, R25 ;  /* 0x0000002132347235 */ /* 0x000fe40000000019 */
[----:B------:R-:W-:Y:S01]  /*9820*/  HFMA2.MMA R25, R49, R40, R69 ;  /* 0x0000002831197235 */ /* 0x000fe20000000045 */
[-C--:B------:R-:W-:Y:S01]  /*9830*/  HFMA2 R64, R47, R32.reuse, R64 ;  /* 0x000000202f407231 */ /* 0x080fe20000000040 */
[C---:B------:R-:W-:Y:S01]  /*9840*/  HFMA2.MMA R63, R45.reuse, R33, R63 ;  /* 0x000000212d3f7235 */ /* 0x040fe2000000003f */
[----:B------:R-:W-:Y:S01]  /*9850*/  HFMA2 R66, R57, R32, R66 ;  /* 0x0000002039427231 */ /* 0x000fe20000000042 */
[----:B------:R-:W-:-:S02]  /*9860*/  HFMA2.MMA R67, R45, R41, R67 ;  /* 0x000000292d437235 */ /* 0x000fc40000000043 */
[----:B------:R-:W-:Y:S01]  /*9870*/  HFMA2.MMA R45, R50, R41, R25 ;  /* 0x00000029322d7235 */ /* 0x000fe20000000019 */
[----:B-----5:R-:W-:Y:S01]  /*9880*/  SHF.R.U32.HI R25, RZ, 0xd, R29 ;  /* 0x0000000dff197819 */ /* 0x020fe2000001161d */
[-C--:B------:R-:W-:Y:S01]  /*9890*/  HFMA2 R68, R47, R40.reuse, R68 ;  /* 0x000000282f447231 */ /* 0x080fe20000000044 */
[----:B------:R-:W-:Y:S01]  /*98a0*/  SHF.R.U32.HI R24, RZ, 0xd, R28 ;  /* 0x0000000dff187819 */ /* 0x000fe2000001161c */
[----:B------:R-:W-:Y:S01]  /*98b0*/  HFMA2 R70, R57, R40, R70 ;  /* 0x0000002839467231 */ /* 0x000fe20000000046 */
[----:B------:R-:W-:Y:S01]  /*98c0*/  LOP3.LUT R32, R28, 0x1f001f, RZ, 0xc0, !PT ;  /* 0x001f001f1c207812 */ /* 0x000fe200078ec0ff */
[CC--:B------:R-:W-:Y:S01]  /*98d0*/  HFMA2 R64, R46.reuse, R33.reuse, R64 ;  /* 0x000000212e407231 */ /* 0x0c0fe20000000040 */
[----:B------:R-:W-:Y:S01]  /*98e0*/  LOP3.LUT R39, R30, 0x1f001f, RZ, 0xc0, !PT ;  /* 0x001f001f1e277812 */ /* 0x000fe200078ec0ff */
[C---:B------:R-:W-:Y:S01]  /*98f0*/  HFMA2 R66, R51.reuse, R33, R66 ;  /* 0x0000002133427231 */ /* 0x040fe20000000042 */
[----:B------:R-:W-:Y:S02]  /*9900*/  SHF.R.U32.HI R33, RZ, 0xd, R30 ;  /* 0x0000000dff217819 */ /* 0x000fe4000001161e */
[----:B------:R-:W-:Y:S01]  /*9910*/  LOP3.LUT R25, R38, 0x40004, R25, 0xf8, !PT ;  /* 0x0004000426197812 */ /* 0x000fe200078ef819 */
[-C--:B------:R-:W-:Y:S01]  /*9920*/  HFMA2 R68, R46, R41.reuse, R68 ;  /* 0x000000292e447231 */ /* 0x080fe20000000044 */
[----:B------:R-:W-:Y:S01]  /*9930*/  LOP3.LUT R24, R37, 0x40004, R24, 0xf8, !PT ;  /* 0x0004000425187812 */ /* 0x000fe200078ef818 */
[----:B------:R-:W-:Y:S01]  /*9940*/  HFMA2 R70, R51, R41, R70 ;  /* 0x0000002933467231 */ /* 0x000fe20000000046 */
[----:B------:R-:W-:-:S02]  /*9950*/  LOP3.LUT R38, R29, 0x1f001f, RZ, 0xc0, !PT ;  /* 0x001f001f1d267812 */ /* 0x000fc400078ec0ff */
[----:B------:R-:W-:Y:S02]  /*9960*/  LOP3.LUT R40, R31, 0x1f001f, RZ, 0xc0, !PT ;  /* 0x001f001f1f287812 */ /* 0x000fe400078ec0ff */
[----:B------:R-:W-:Y:S02]  /*9970*/  LOP3.LUT R37, R32, 0x64006400, RZ, 0xfc, !PT ;  /* 0x6400640020257812 */ /* 0x000fe400078efcff */
[----:B------:R-:W-:Y:S02]  /*9980*/  SHF.R.U32.HI R41, RZ, 0xd, R31 ;  /* 0x0000000dff297819 */ /* 0x000fe4000001161f */
[----:B------:R-:W-:Y:S02]  /*9990*/  LOP3.LUT R39, R39, 0x64006400, RZ, 0xfc, !PT ;  /* 0x6400640027277812 */ /* 0x000fe400078efcff */
[----:B------:R-:W-:Y:S02]  /*99a0*/  LOP3.LUT R33, R44, 0x40004, R33, 0xf8, !PT ;  /* 0x000400042c217812 */ /* 0x000fe400078ef821 */
[----:B------:R-:W-:-:S02]  /*99b0*/  LOP3.LUT R38, R38, 0x64006400, RZ, 0xfc, !PT ;  /* 0x6400640026267812 */ /* 0x000fc400078efcff */
[----:B------:R-:W-:Y:S01]  /*99c0*/  LOP3.LUT R44, R40, 0x64006400, RZ, 0xfc, !PT ;  /* 0x64006400282c7812 */ /* 0x000fe200078efcff */
[----:B------:R-:W-:Y:S01]  /*99d0*/  HADD2 R40, R37, -1040, -1040 ;  /* 0xe410e41025287430 */ /* 0x000fe20000000000 */
[----:B------:R-:W-:Y:S01]  /*99e0*/  LOP3.LUT R32, R36, 0x40004, R41, 0xf8, !PT ;  /* 0x0004000424207812 */ /* 0x000fe200078ef829 */
[----:B------:R-:W-:Y:S02]  /*99f0*/  HADD2 R41, R39, -1040, -1040 ;  /* 0xe410e41027297430 */ /* 0x000fe40000000000 */
[----:B------:R-:W-:Y:S02]  /*9a00*/  HADD2 R51, R38, -1040, -1040 ;  /* 0xe410e41026337430 */ /* 0x000fe40000000000 */
[----:B------:R-:W-:Y:S01]  /*9a10*/  HADD2 R53, R44, -1040, -1040 ;  /* 0xe410e4102c357430 */ /* 0x000fe20000000000 */
[C---:B------:R-:W-:Y:S01]  /*9a20*/  HFMA2.MMA R57, R40.reuse, R26, R55 ;  /* 0x0000001a28397235 */ /* 0x040fe20000000037 */
        /* <DEDUP_REMOVED lines=8> */
[----:B------:R-:W-:Y:S01]  /*9ab0*/  HFMA2 R40, R41, R42, R45 ;  /* 0x0000002a29287231 */ /* 0x000fe2000000002d */
[----:B------:R-:W-:Y:S01]  /*9ac0*/  LOP3.LUT R26, R28, 0x3e003e0, RZ, 0xc0, !PT ;  /* 0x03e003e01c1a7812 */ /* 0x000fe200078ec0ff */
[----:B------:R-:W0:Y:S01]  /*9ad0*/  LDS.128 R44, [UR4+0xa0] ;  /* 0x0000a004ff2c7984 */ /* 0x000e220008000c00 */
[----:B------:R-:W-:-:S02]  /*9ae0*/  SHF.R.U32.HI R34, RZ, 0xa, R28 ;  /* 0x0000000aff227819 */ /* 0x000fc4000001161c */
[----:B------:R-:W-:Y:S01]  /*9af0*/  LOP3.LUT R49, R29, 0x3e003e0, RZ, 0xc0, !PT ;  /* 0x03e003e01d317812 */ /* 0x000fe200078ec0ff */
[----:B------:R-:W1:Y:S01]  /*9b00*/  LDS.128 R36, [UR4+0x20] ;  /* 0x00002004ff247984 */ /* 0x000e620008000c00 */
[----:B------:R-:W-:Y:S02]  /*9b10*/  SHF.R.U32.HI R50, RZ, 0xa, R29 ;  /* 0x0000000aff327819 */ /* 0x000fe4000001161d */
[----:B------:R-:W-:Y:S02]  /*9b20*/  LOP3.LUT R52, R30, 0x3e003e0, RZ, 0xc0, !PT ;  /* 0x03e003e01e347812 */ /* 0x000fe400078ec0ff */
[----:B------:R-:W-:Y:S02]  /*9b30*/  SHF.R.U32.HI R54, RZ, 0xa, R30 ;  /* 0x0000000aff367819 */ /* 0x000fe4000001161e */
[----:B------:R-:W-:Y:S02]  /*9b40*/  SHF.R.U32.HI R56, RZ, 0xa, R31 ;  /* 0x0000000aff387819 */ /* 0x000fe4000001161f */
[----:B------:R-:W-:-:S02]  /*9b50*/  LOP3.LUT R55, R31, 0x3e003e0, RZ, 0xc0, !PT ;  /* 0x03e003e01f377812 */ /* 0x000fc400078ec0ff */
[----:B------:R-:W4:Y:S01]  /*9b60*/  LDS.128 R28, [UR4+0x120] ;  /* 0x00012004ff1c7984 */ /* 0x000f220008000c00 */
[----:B------:R-:W-:Y:S01]  /*9b70*/  HFMA2.MMA R70, R53, R42, R70 ;  /* 0x0000002a35467235 */ /* 0x000fe20000000046 */
        /* <DEDUP_REMOVED lines=14> */
[-C--:B------:R-:W-:Y:S01]  /*9c60*/  HFMA2.MMA R57, R41, R27.reuse, R57 ;  /* 0x0000001b29397235 */ /* 0x080fe20000000039 */
[-C--:B------:R-:W-:Y:S01]  /*9c70*/  HFMA2 R60, R49, R27.reuse, R60 ;  /* 0x0000001b313c7231 */ /* 0x080fe2000000003c */
[C---:B------:R-:W-:Y:S01]  /*9c80*/  HFMA2.MMA R61, R53.reuse, R27, R61 ;  /* 0x0000001b353d7235 */ /* 0x040fe2000000003d */
[----:B------:R-:W-:Y:S01]  /*9c90*/  HFMA2 R62, R55, R27, R62 ;  /* 0x0000001b373e7231 */ /* 0x000fe2000000003e */
[-C--:B------:R-:W-:Y:S01]  /*9ca0*/  HFMA2.MMA R27, R53, R35.reuse, R65 ;  /* 0x00000023351b7235 */ /* 0x080fe20000000041 */
[----:B------:R-:W-:Y:S01]  /*9cb0*/  LOP3.LUT R50, R50, 0x64006400, RZ, 0xfc, !PT ;  /* 0x6400640032327812 */ /* 0x000fe200078efcff */
[----:B------:R-:W-:Y:S01]  /*9cc0*/  HADD2 R54, R54, -1040, -1040 ;  /* 0xe410e41036367430 */ /* 0x000fe20000000000 */
[----:B------:R-:W-:Y:S01]  /*9cd0*/  LOP3.LUT R56, R56, 0x64006400, RZ, 0xfc, !PT ;  /* 0x6400640038387812 */ /* 0x000fe200078efcff */
[C---:B------:R-:W-:Y:S01]  /*9ce0*/  HFMA2.MMA R63, R41.reuse, R35, R63 ;  /* 0x00000023293f7235 */ /* 0x040fe2000000003f */
[----:B------:R-:W-:Y:S01]  /*9cf0*/  HADD2 R34, R34, -1040, -1040 ;  /* 0xe410e41022227430 */ /* 0x000fe20000000000 */
[----:B------:R-:W-:Y:S01]  /*9d00*/  HFMA2.MMA R67, R41, R43, R67 ;  /* 0x0000002b29437235 */ /* 0x000fe20000000043 */
[----:B------:R-:W-:Y:S01]  /*9d10*/  HADD2 R50, R50, -1040, -1040 ;  /* 0xe410e41032327430 */ /* 0x000fe20000000000 */
[----:B0-----:R-:W-:Y:S01]  /*9d20*/  HFMA2.MMA R41, R54, R44, R27 ;  /* 0x0000002c36297235 */ /* 0x001fe2000000001b */
[----:B------:R-:W-:Y:S01]  /*9d30*/  HADD2 R56, R56, -1040, -1040 ;  /* 0xe410e41038387430 */ /* 0x000fe20000000000 */
[----:B------:R-:W-:Y:S01]  /*9d40*/  SHF.R.U32.HI R27, RZ, 0xc, R16 ;  /* 0x0000000cff1b7819 */ /* 0x000fe20000011610 */
[----:B-1----:R-:W-:-:S02]  /*9d50*/  HFMA2.MMA R57, R34, R36, R57 ;  /* 0x0000002422397235 */ /* 0x002fc40000000039 */
[C---:B------:R-:W-:Y:S02]  /*9d60*/  HFMA2.MMA R63, R34.reuse, R44, R63 ;  /* 0x0000002c223f7235 */ /* 0x040fe4000000003f */
[----:B----4-:R-:W-:Y:S01]  /*9d70*/  HFMA2.MMA R67, R34, R28, R67 ;  /* 0x0000001c22437235 */ /* 0x010fe20000000043 */
[----:B------:R-:W-:Y:S01]  /*9d80*/  SHF.R.U32.HI R34, RZ, 0xc, R17 ;  /* 0x0000000cff227819 */ /* 0x000fe20000011611 */
[-C--:B------:R-:W-:Y:S01]  /*9d90*/  HFMA2 R60, R50, R36.reuse, R60 ;  /* 0x00000024323c7231 */ /* 0x080fe2000000003c */
[----:B------:R-:W-:Y:S01]  /*9da0*/  HFMA2.MMA R61, R54, R36, R61 ;  /* 0x00000024363d7235 */ /* 0x000fe2000000003d */
[----:B------:R-:W-:Y:S01]  /*9db0*/  HFMA2 R62, R56, R36, R62 ;  /* 0x00000024383e7231 */ /* 0x000fe2000000003e */
[----:B------:R-:W-:Y:S01]  /*9dc0*/  SHF.R.U32.HI R36, RZ, 0xc, R18 ;  /* 0x0000000cff247819 */ /* 0x000fe20000011612 */
[----:B------:R-:W-:Y:S01]  /*9dd0*/  HFMA2 R68, R51, R42, R68 ;  /* 0x0000002a33447231 */ /* 0x000fe20000000044 */
[----:B------:R-:W-:Y:S01]  /*9de0*/  LOP3.LUT R26, R24, 0x80008, R27, 0xf8, !PT ;  /* 0x00080008181a7812 */ /* 0x000fe200078ef81b */
[----:B------:R-:W-:Y:S01]  /*9df0*/  HFMA2.MMA R40, R53, R43, R40 ;  /* 0x0000002b35287235 */ /* 0x000fe20000000028 */
[----:B------:R-:W-:-:S02]  /*9e00*/  LOP3.LUT R24, R25, 0x80008, R34, 0xf8, !PT ;  /* 0x0008000819187812 */ /* 0x000fc400078ef822 */
[----:B------:R-:W-:Y:S01]  /*9e10*/  LOP3.LUT R34, R18, 0x1f001f, RZ, 0xc0, !PT ;  /* 0x001f001f12227812 */ /* 0x000fe200078ec0ff */
[-C--:B------:R-:W-:Y:S01]  /*9e20*/  HFMA2 R68, R49, R43.reuse, R68 ;  /* 0x0000002b31447231 */ /* 0x080fe20000000044 */
[----:B------:R-:W-:Y:S01]  /*9e30*/  LOP3.LUT R25, R33, 0x80008, R36, 0xf8, !PT ;  /* 0x0008000821197812 */ /* 0x000fe200078ef824 */
[----:B------:R-:W-:Y:S01]  /*9e40*/  HFMA2 R70, R55, R43, R70 ;  /* 0x0000002b37467231 */ /* 0x000fe20000000046 */
[----:B------:R-:W-:Y:S01]  /*9e50*/  LOP3.LUT R33, R17, 0x1f001f, RZ, 0xc0, !PT ;  /* 0x001f001f11217812 */ /* 0x000fe200078ec0ff */
[-C--:B------:R-:W-:Y:S01]  /*9e60*/  HFMA2 R64, R49, R35.reuse, R64 ;  /* 0x0000002331407231 */ /* 0x080fe20000000040 */
[----:B------:R-:W-:Y:S01]  /*9e70*/  LOP3.LUT R27, R16, 0x1f001f, RZ, 0xc0, !PT ;  /* 0x001f001f101b7812 */ /* 0x000fe200078ec0ff */
[----:B------:R-:W-:Y:S01]  /*9e80*/  HFMA2 R66, R55, R35, R66 ;  /* 0x0000002337427231 */ /* 0x000fe20000000042 */
[----:B------:R-:W-:Y:S02]  /*9e90*/  LOP3.LUT R35, R19, 0x1f001f, RZ, 0xc0, !PT ;  /* 0x001f001f13237812 */ /* 0x000fe400078ec0ff */
[----:B------:R-:W-:Y:S01]  /*9ea0*/  LOP3.LUT R34, R34, 0x64006400, RZ, 0xfc, !PT ;  /* 0x6400640022227812 */ /* 0x000fe200078efcff */
[-C--:B------:R-:W-:Y:S01]  /*9eb0*/  HFMA2 R68, R50, R28.reuse, R68 ;  /* 0x0000001c32447231 */ /* 0x080fe20000000044 */
[----:B------:R-:W-:Y:S01]  /*9ec0*/  HFMA2.MMA R54, R54, R28, R40 ;  /* 0x0000001c36367235 */ /* 0x000fe20000000028 */
[----:B------:R-:W-:Y:S01]  /*9ed0*/  HFMA2 R70, R56, R28, R70 ;  /* 0x0000001c38467231 */ /* 0x000fe20000000046 */
[----:B------:R-:W-:-:S02]  /*9ee0*/  LOP3.LUT R33, R33, 0x64006400, RZ, 0xfc, !PT ;  /* 0x6400640021217812 */ /* 0x000fc400078efcff */
[----:B------:R-:W-:Y:S02]  /*9ef0*/  SHF.R.U32.HI R43, RZ, 0xc, R19 ;  /* 0x0000000cff2b7819 */ /* 0x000fe40000011613 */
[----:B------:R-:W-:Y:S01]  /*9f00*/  LOP3.LUT R28, R27, 0x64006400, RZ, 0xfc, !PT ;  /* 0x640064001b1c7812 */ /* 0x000fe200078efcff */
[----:B------:R-:W-:Y:S01]  /*9f10*/  HADD2 R40, R34, -1040, -1040 ;  /* 0xe410e41022287430 */ /* 0x000fe20000000000 */
[----:B------:R-:W-:Y:S01]  /*9f20*/  LOP3.LUT R36, R35, 0x64006400, RZ, 0xfc, !PT ;  /* 0x6400640023247812 */ /* 0x000fe200078efcff */
[----:B------:R-:W-:Y:S01]  /*9f30*/  HADD2 R35, R33, -1040, -1040 ;  /* 0xe410e41021237430 */ /* 0x000fe20000000000 */
[----:B------:R-:W-:Y:S01]  /*9f40*/  LOP3.LUT R27, R32, 0x80008, R43, 0xf8, !PT ;  /* 0x00080008201b7812 */ /* 0x000fe200078ef82b */
[----:B------:R-:W-:Y:S01]  /*9f50*/  HADD2 R32, R28, -1040, -1040 ;  /* 0xe410e4101c207430 */ /* 0x000fe20000000000 */
[----:B------:R-:W-:Y:S01]  /*9f60*/  LOP3.LUT R28, R16, 0x3e003e0, RZ, 0xc0, !PT ;  /* 0x03e003e0101c7812 */ /* 0x000fe200078ec0ff */
[----:B------:R-:W-:Y:S02]  /*9f70*/  HFMA2 R64, R50, R44, R64 ;  /* 0x0000002c32407231 */ /* 0x000fe40000000040 */
[----:B------:R-:W-:Y:S01]  /*9f80*/  HADD2 R42, R36, -1040, -1040 ;  /* 0xe410e410242a7430 */ /* 0x000fe20000000000 */
[----:B------:R-:W-:Y:S01]  /*9f90*/  LOP3.LUT R36, R18, 0x3e003e0, RZ, 0xc0, !PT ;  /* 0x03e003e012247812 */ /* 0x000fe200078ec0ff */
[----:B------:R-:W-:Y:S01]  /*9fa0*/  HFMA2.MMA R43, R40, R45, R41 ;  /* 0x0000002d282b7235 */ /* 0x000fe20000000029 */
[----:B------:R-:W-:Y:S01]  /*9fb0*/  LOP3.LUT R33, R17, 0x3e003e0, RZ, 0xc0, !PT ;  /* 0x03e003e011217812 */ /* 0x000fe200078ec0ff */
[C---:B------:R-:W-:Y:S01]  /*9fc0*/  HFMA2 R60, R35.reuse, R37, R60 ;  /* 0x00000025233c7231 */ /* 0x040fe2000000003c */
[----:B------:R-:W-:Y:S01]  /*9fd0*/  SHF.R.U32.HI R34, RZ, 0xa, R17 ;  /* 0x0000000aff227819 */ /* 0x000fe20000011611 */
[----:B------:R-:W-:Y:S01]  /*9fe0*/  HFMA2 R64, R35, R45, R64 ;  /* 0x0000002d23407231 */ /* 0x000fe20000000040 */
[----:B------:R-:W-:Y:S01]  /*9ff0*/  SHF.R.U32.HI R41, RZ, 0xa, R19 ;  /* 0x0000000aff297819 */ /* 0x000fe20000011613 */
[----:B------:R-:W-:Y:S01]  /*a000*/  HFMA2.MMA R68, R35, R29, R68 ;  /* 0x0000001d23447235 */ /* 0x000fe20000000044 */
[----:B------:R-:W-:-:S02]  /*a010*/  LOP3.LUT R19, R19, 0x3e003e0, RZ, 0xc0, !PT ;  /* 0x03e003e013137812 */ /* 0x000fc400078ec0ff */
[----:B------:R-:W-:Y:S02]  /*a020*/  LOP3.LUT R17, R28, 0x64006400, RZ, 0xfc, !PT ;  /* 0x640064001c117812 */ /* 0x000fe400078efcff */
[----:B------:R-:W-:Y:S01]  /*a030*/  LOP3.LUT R35, R36, 0x64006400, RZ, 0xfc, !PT ;  /* 0x6400640024237812 */ /* 0x000fe200078efcff */
[-C--:B------:R-:W-:Y:S01]  /*a040*/  HFMA2.MMA R57, R32, R37.reuse, R57 ;  /* 0x0000002520397235 */ /* 0x080fe20000000039 */
[----:B------:R-:W-:Y:S01]  /*a050*/  SHF.R.U32.HI R16, RZ, 0xa, R16 ;  /* 0x0000000aff107819 */ /* 0x000fe20000011610 */
[----:B------:R-:W-:Y:S01]  /*a060*/  HFMA2.MMA R61, R40, R37, R61 ;  /* 0x00000025283d7235 */ /* 0x000fe2000000003d */
[----:B------:R-:W-:Y:S01]  /*a070*/  SHF.R.U32.HI R18, RZ, 0xa, R18 ;  /* 0x0000000aff127819 */ /* 0x000fe20000011612 */
[----:B------:R-:W-:Y:S01]  /*a080*/  HFMA2 R62, R42, R37, R62 ;  /* 0x000000252a3e7231 */ /* 0x000fe2000000003e */
[----:B------:R-:W-:Y:S01]  /*a090*/  LOP3.LUT R33, R33, 0x64006400, RZ, 0xfc, !PT ;  /* 0x6400640021217812 */ /* 0x000fe200078efcff */
[----:B------:R-:W-:Y:S01]  /*a0a0*/  HFMA2.MMA R63, R32, R45, R63 ;  /* 0x0000002d203f7235 */ /* 0x000fe2000000003f */
[----:B------:R-:W-:Y:S01]  /*a0b0*/  LOP3.LUT R37, R19, 0x64006400, RZ, 0xfc, !PT ;  /* 0x6400640013257812 */ /* 0x000fe200078efcff */
[-C--:B------:R-:W-:Y:S01]  /*a0c0*/  HFMA2 R19, R17, R48.reuse.H0_H0, -48, -48 ;  /* 0xd200d20011137431 */ /* 0x080fe20000040030 */
[----:B------:R-:W-:Y:S01]  /*a0d0*/  LOP3.LUT R34, R34, 0x1f001f, RZ, 0xc0, !PT ;  /* 0x001f001f22227812 */ /* 0x000fe200078ec0ff */
[----:B------:R-:W-:Y:S01]  /*a0e0*/  HFMA2 R35, R35, R48.H0_H0, -48, -48 ;  /* 0xd200d20023237431 */ /* 0x000fe20000040030 */
[----:B------:R-:W-:-:S02]  /*a0f0*/  LOP3.LUT R16, R16, 0x1f001f, RZ, 0xc0, !PT ;  /* 0x001f001f10107812 */ /* 0x000fc400078ec0ff */
[----:B------:R-:W-:Y:S01]  /*a100*/  LOP3.LUT R18, R18, 0x1f001f, RZ, 0xc0, !PT ;  /* 0x001f001f12127812 */ /* 0x000fe200078ec0ff */
[----:B------:R-:W-:Y:S01]  /*a110*/  HFMA2 R67, R32, R29, R67 ;  /* 0x0000001d20437231 */ /* 0x000fe20000000043 */
[----:B------:R-:W-:Y:S01]  /*a120*/  LOP3.LUT R34, R34, 0x64006400, RZ, 0xfc, !PT ;  /* 0x6400640022227812 */ /* 0x000fe200078efcff */
[----:B------:R-:W-:Y:S01]  /*a130*/  HFMA2 R33, R33, R48.H0_H0, -48, -48 ;  /* 0xd200d20021217431 */ /* 0x000fe20000040030 */
[----:B------:R-:W-:Y:S01]  /*a140*/  LOP3.LUT R16, R16, 0x64006400, RZ, 0xfc, !PT ;  /* 0x6400640010107812 */ /* 0x000fe200078efcff */
[----:B------:R-:W-:Y:S01]  /*a150*/  HFMA2.MMA R28, R19, R46, R63 ;  /* 0x0000002e131c7235 */ /* 0x000fe2000000003f */
[----:B------:R-:W-:Y:S01]  /*a160*/  LOP3.LUT R18, R18, 0x64006400, RZ, 0xfc, !PT ;  /* 0x6400640012127812 */ /* 0x000fe200078efcff */
[----:B------:R-:W-:Y:S01]  /*a170*/  HFMA2.MMA R17, R35, R38, R61 ;  /* 0x0000002623117235 */ /* 0x000fe2000000003d */
[C---:B------:R-:W-:Y:S01]  /*a180*/  HFMA2 R60, R33.reuse, R38, R60 ;  /* 0x00000026213c7231 */ /* 0x040fe2000000003c */
[----:B------:R-:W-:Y:S01]  /*a190*/  HFMA2.MMA R70, R42, R29, R70 ;  /* 0x0000001d2a467235 */ /* 0x000fe20000000046 */
[----:B------:R-:W-:-:S02]  /*a1a0*/  HFMA2 R32, R33, R46, R64 ;  /* 0x0000002e21207231 */ /* 0x000fc40000000040 */
[----:B------:R-:W-:Y:S01]  /*a1b0*/  HFMA2 R68, R33, R30, R68 ;  /* 0x0000001e21447231 */ /* 0x000fe20000000044 */
[C---:B------:R-:W-:Y:S01]  /*a1c0*/  HFMA2.MMA R57, R19.reuse, R38, R57 ;  /* 0x0000002613397235 */ /* 0x040fe20000000039 */
[----:B------:R-:W-:Y:S01]  /*a1d0*/  HFMA2 R54, R40, R29, R54 ;  /* 0x0000001d28367231 */ /* 0x000fe20000000036 */
[----:B------:R-:W-:Y:S01]  /*a1e0*/  HFMA2.MMA R29, R19, R30, R67 ;  /* 0x0000001e131d7235 */ /* 0x000fe20000000043 */
[----:B------:R-:W-:Y:S02]  /*a1f0*/  HADD2 R33, R34, -1040, -1040 ;  /* 0xe410e41022217430 */ /* 0x000fe40000000000 */
[----:B------:R-:W-:Y:S02]  /*a200*/  HADD2 R16, R16, -1040, -1040 ;  /* 0xe410e41010107430 */ /* 0x000fe40000000000 */
[----:B------:R-:W-:Y:S02]  /*a210*/  HADD2 R34, R18, -1040, -1040 ;  /* 0xe410e41012227430 */ /* 0x000fe40000000000 */
[----:B------:R-:W-:-:S02]  /*a220*/  HFMA2 R28, R16, R47, R28 ;  /* 0x0000002f101c7231 */ /* 0x000fc4000000001c */
[C---:B------:R-:W-:Y:S02]  /*a230*/  HFMA2.MMA R57, R16.reuse, R39, R57 ;  /* 0x0000002710397235 */ /* 0x040fe40000000039 */
[----:B------:R-:W-:Y:S02]  /*a240*/  HFMA2.MMA R29, R16, R31, R29 ;  /* 0x0000001f101d7235 */ /* 0x000fe4000000001d */
[----:B------:R-:W-:Y:S02]  /*a250*/  HFMA2.MMA R50, R34, R39, R17 ;  /* 0x0000002722327235 */ /* 0x000fe40000000011 */
[----:B------:R-:W0:Y:S01]  /*a260*/  LDS.128 R16, [UR4+0x30] ;  /* 0x00003004ff107984 */ /* 0x000e220008000c00 */
[C---:B------:R-:W-:Y:S01]  /*a270*/  HFMA2.MMA R43, R35.reuse, R46, R43 ;  /* 0x0000002e232b7235 */ /* 0x040fe2000000002b */
[----:B------:R-:W-:Y:S01]  /*a280*/  HFMA2 R66, R56, R44, R66 ;  /* 0x0000002c38427231 */ /* 0x000fe20000000042 */
[----:B------:R-:W-:Y:S01]  /*a290*/  LOP3.LUT R41, R41, 0x1f001f, RZ, 0xc0, !PT ;  /* 0x001f001f29297812 */ /* 0x000fe200078ec0ff */
[----:B------:R-:W-:Y:S01]  /*a2a0*/  HFMA2 R37, R37, R48.H0_H0, -48, -48 ;  /* 0xd200d20025257431 */ /* 0x000fe20000040030 */
[----:B------:R-:W-:Y:S01]  /*a2b0*/  HFMA2.MMA R54, R35, R30, R54 ;  /* 0x0000001e23367235 */ /* 0x000fe20000000036 */
[----:B------:R-:W-:Y:S01]  /*a2c0*/  HFMA2 R66, R42, R45, R66 ;  /* 0x0000002d2a427231 */ /* 0x000fe20000000042 */
[----:B------:R-:W-:Y:S01]  /*a2d0*/  LOP3.LUT R41, R41, 0x64006400, RZ, 0xfc, !PT ;  /* 0x6400640029297812 */ /* 0x000fe200078efcff */
[C---:B------:R-:W-:Y:S01]  /*a2e0*/  HFMA2 R70, R37.reuse, R30, R70 ;  /* 0x0000001e25467231 */ /* 0x040fe20000000046 */
[----:B--2---:R-:W-:Y:S01]  /*a2f0*/  LOP3.LUT R45, R23, 0x1f001f, RZ, 0xc0, !PT ;  /* 0x001f001f172d7812 */ /* 0x004fe200078ec0ff */
[C---:B------:R-:W-:Y:S01]  /*a300*/  HFMA2 R62, R37.reuse, R38, R62 ;  /* 0x00000026253e7231 */ /* 0x040fe2000000003e */
[C---:B------:R-:W-:Y:S01]  /*a310*/  LOP3.LUT R35, R20.reuse, 0x1f001f, RZ, 0xc0, !PT ;  /* 0x001f001f14237812 */ /* 0x040fe200078ec0ff */
[----:B------:R-:W-:Y:S01]  /*a320*/  HFMA2 R66, R37, R46, R66 ;  /* 0x0000002e25427231 */ /* 0x000fe20000000042 */
[----:B------:R-:W-:Y:S01]  /*a330*/  LOP3.LUT R36, R20, 0x3e003e0, RZ, 0xc0, !PT ;  /* 0x03e003e014247812 */ /* 0x000fe200078ec0ff */
[----:B------:R-:W-:Y:S01]  /*a340*/  HFMA2 R30, R34, R47, R43 ;  /* 0x0000002f221e7231 */ /* 0x000fe2000000002b */
[----:B------:R-:W-:Y:S01]  /*a350*/  HFMA2.MMA R34, R34, R31, R54 ;  /* 0x0000001f22227235 */ /* 0x000fe20000000036 */
[--C-:B------:R-:W-:Y:S01]  /*a360*/  SHF.R.U32.HI R52, RZ, 0xa, R20.reuse ;  /* 0x0000000aff347819 */ /* 0x100fe20000011614 */
[----:B------:R-:W-:Y:S01]  /*a370*/  HADD2 R41, R41, -1040, -1040 ;  /* 0xe410e41029297430 */ /* 0x000fe20000000000 */
[----:B------:R-:W-:-:S02]  /*a380*/  SHF.R.U32.HI R37, RZ, 0xb, R20 ;  /* 0x0000000bff257819 */ /* 0x000fc40000011614 */
[C---:B------:R-:W-:Y:S02]  /*a390*/  LOP3.LUT R43, R22.reuse, 0x3e003e0, RZ, 0xc0, !PT ;  /* 0x03e003e0162b7812 */ /* 0x040fe400078ec0ff */
[----:B------:R-:W-:Y:S02]  /*a3a0*/  LOP3.LUT R42, R22, 0x1f001f, RZ, 0xc0, !PT ;  /* 0x001f001f162a7812 */ /* 0x000fe400078ec0ff */
[--C-:B------:R-:W-:Y:S02]  /*a3b0*/  SHF.R.U32.HI R54, RZ, 0xa, R22.reuse ;  /* 0x0000000aff367819 */ /* 0x100fe40000011616 */
[----:B------:R-:W-:Y:S02]  /*a3c0*/  SHF.R.U32.HI R20, RZ, 0xb, R23 ;  /* 0x0000000bff147819 */ /* 0x000fe40000011617 */
[----:B------:R-:W-:Y:S02]  /*a3d0*/  SHF.R.U32.HI R22, RZ, 0xb, R22 ;  /* 0x0000000bff167819 */ /* 0x000fe40000011616 */
[----:B------:R-:W-:-:S02]  /*a3e0*/  LOP3.LUT R40, R21, 0x3e003e0, RZ, 0xc0, !PT ;  /* 0x03e003e015287812 */ /* 0x000fc400078ec0ff */
[----:B------:R-:W-:Y:S02]  /*a3f0*/  LOP3.LUT R46, R23, 0x3e003e0, RZ, 0xc0, !PT ;  /* 0x03e003e0172e7812 */ /* 0x000fe400078ec0ff */
[----:B------:R-:W-:Y:S01]  /*a400*/  LOP3.LUT R45, R45, 0x64006400, RZ, 0xfc, !PT ;  /* 0x640064002d2d7812 */ /* 0x000fe200078efcff */
[-C--:B------:R-:W-:Y:S01]  /*a410*/  HFMA2 R60, R33, R39.reuse, R60 ;  /* 0x00000027213c7231 */ /* 0x080fe2000000003c */
[----:B------:R-:W-:Y:S01]  /*a420*/  LOP3.LUT R49, R27, 0x100010, R20, 0xf8, !PT ;  /* 0x001000101b317812 */ /* 0x000fe200078ef814 */
[----:B------:R-:W-:Y:S01]  /*a430*/  HFMA2 R62, R41, R39, R62 ;  /* 0x00000027293e7231 */ /* 0x000fe2000000003e */
[----:B------:R-:W-:Y:S02]  /*a440*/  LOP3.LUT R39, R21, 0x1f001f, RZ, 0xc0, !PT ;  /* 0x001f001f15277812 */ /* 0x000fe400078ec0ff */
[----:B------:R-:W-:Y:S02]  /*a450*/  SHF.R.U32.HI R53, RZ, 0xa, R21 ;  /* 0x0000000aff357819 */ /* 0x000fe40000011615 */
[----:B------:R-:W-:-:S02]  /*a460*/  SHF.R.U32.HI R55, RZ, 0xa, R23 ;  /* 0x0000000aff377819 */ /* 0x000fc40000011617 */
[----:B------:R-:W-:Y:S02]  /*a470*/  LOP3.LUT R38, R26, 0x100010, R37, 0xf8, !PT ;  /* 0x001000101a267812 */ /* 0x000fe400078ef825 */
[----:B------:R-:W-:Y:S02]  /*a480*/  LOP3.LUT R44, R25, 0x100010, R22, 0xf8, !PT ;  /* 0x00100010192c7812 */ /* 0x000fe400078ef816 */
[----:B------:R-:W-:Y:S01]  /*a490*/  LOP3.LUT R20, R35, 0x64006400, RZ, 0xfc, !PT ;  /* 0x6400640023147812 */ /* 0x000fe200078efcff */
[----:B------:R-:W-:Y:S01]  /*a4a0*/  HFMA2.MMA R32, R33, R47, R32 ;  /* 0x0000002f21207235 */ /* 0x000fe20000000020 */
[----:B------:R-:W-:Y:S02]  /*a4b0*/  SHF.R.U32.HI R21, RZ, 0xb, R21 ;  /* 0x0000000bff157819 */ /* 0x000fe40000011615 */
[----:B------:R-:W-:Y:S02]  /*a4c0*/  LOP3.LUT R35, R36, 0x64006400, RZ, 0xfc, !PT ;  /* 0x6400640024237812 */ /* 0x000fe400078efcff */
[----:B------:R-:W-:-:S02]  /*a4d0*/  LOP3.LUT R23, R40, 0x64006400, RZ, 0xfc, !PT ;  /* 0x6400640028177812 */ /* 0x000fc400078efcff */
[----:B------:R-:W-:Y:S02]  /*a4e0*/  LOP3.LUT R37, R43, 0x64006400, RZ, 0xfc, !PT ;  /* 0x640064002b257812 */ /* 0x000fe400078efcff */
[----:B------:R-:W-:Y:S01]  /*a4f0*/  LOP3.LUT R25, R46, 0x64006400, RZ, 0xfc, !PT ;  /* 0x640064002e197812 */ /* 0x000fe200078efcff */
[----:B------:R-:W-:Y:S01]  /*a500*/  HADD2 R46, R45, -1040, -1040 ;  /* 0xe410e4102d2e7430 */ /* 0x000fe20000000000 */
[----:B------:R-:W-:Y:S01]  /*a510*/  HFMA2.MMA R47, R41, R47, R66 ;  /* 0x0000002f292f7235 */ /* 0x000fe20000000042 */
[-C--:B------:R-:W-:Y:S02]  /*a520*/  HFMA2 R33, R33, R31.reuse, R68 ;  /* 0x0000001f21217231 */ /* 0x080fe40000000044 */
[----:B------:R-:W-:Y:S01]  /*a530*/  HFMA2 R31, R41, R31, R70 ;  /* 0x0000001f291f7231 */ /* 0x000fe20000000046 */
[----:B------:R-:W-:Y:S01]  /*a540*/  LOP3.LUT R41, R24, 0x100010, R21, 0xf8, !PT ;  /* 0x0010001018297812 */ /* 0x000fe200078ef815 */
[-C--:B------:R-:W-:Y:S01]  /*a550*/  HFMA2 R35, R35, R48.reuse.H0_H0, -48, -48 ;  /* 0xd200d20023237431 */ /* 0x080fe20000040030 */
[----:B------:R-:W-:Y:S01]  /*a560*/  LOP3.LUT R21, R39, 0x64006400, RZ, 0xfc, !PT ;  /* 0x6400640027157812 */ /* 0x000fe200078efcff */
[----:B------:R-:W-:-:S02]  /*a570*/  HFMA2 R36, R23, R48.H0_H0, -48, -48 ;  /* 0xd200d20017247431 */ /* 0x000fc40000040030 */
[----:B------:R-:W-:Y:S02]  /*a580*/  HFMA2 R37, R37, R48.H0_H0, -48, -48 ;  /* 0xd200d20025257431 */ /* 0x000fe40000040030 */
[----:B0-----:R-:W-:Y:S02]  /*a590*/  HFMA2 R24, R46, R16, R62 ;  /* 0x000000102e187231 */ /* 0x001fe4000000003e */
[----:B------:R-:W-:Y:S02]  /*a5a0*/  HFMA2 R48, R25, R48.H0_H0, -48, -48 ;  /* 0xd200d20019307431 */ /* 0x000fe40000040030 */
[----:B------:R-:W-:Y:S02]  /*a5b0*/  HADD2 R39, R20, -1040, -1040 ;  /* 0xe410e41014277430 */ /* 0x000fe40000000000 */
[----:B------:R-:W-:Y:S02]  /*a5c0*/  HADD2 R40, R21, -1040, -1040 ;  /* 0xe410e41015287430 */ /* 0x000fe40000000000 */
[----:B------:R-:W-:Y:S01]  /*a5d0*/  HFMA2 R51, R48, R17, R24 ;  /* 0x0000001130337231 */ /* 0x000fe20000000018 */
[----:B------:R-:W0:Y:S04]  /*a5e0*/  LDS.128 R20, [UR4+0xb0] ;  /* 0x0000b004ff147984 */ /* 0x000e280008000c00 */
[----:B------:R-:W1:Y:S01]  /*a5f0*/  LDS.128 R24, [UR4+0x130] ;  /* 0x00013004ff187984 */ /* 0x000e620008000c00 */
[----:B------:R-:W-:-:S05]  /*a600*/  LOP3.LUT R42, R42, 0x64006400, RZ, 0xfc, !PT ;  /* 0x640064002a2a7812 */ /* 0x000fca00078efcff */
[----:B------:R-:W-:Y:S01]  /*a610*/  HADD2 R43, R42, -1040, -1040 ;  /* 0xe410e4102a2b7430 */ /* 0x000fe20000000000 */
[----:B------:R-:W-:Y:S01]  /*a620*/  HFMA2.MMA R57, R39, R16, R57 ;  /* 0x0000001027397235 */ /* 0x000fe20000000039 */
[----:B------:R-:W-:-:S04]  /*a630*/  HFMA2 R60, R40, R16, R60 ;  /* 0x00000010283c7231 */ /* 0x000fc8000000003c */
[----:B------:R-:W-:Y:S01]  /*a640*/  HFMA2.MMA R50, R43, R16, R50 ;  /* 0x000000102b327235 */ /* 0x000fe20000000032 */
[----:B------:R-:W-:Y:S01]  /*a650*/  LOP3.LUT R16, R52, 0x1f001f, RZ, 0xc0, !PT ;  /* 0x001f001f34107812 */ /* 0x000fe200078ec0ff */
[-C--:B------:R-:W-:Y:S01]  /*a660*/  HFMA2.MMA R57, R35, R17.reuse, R57 ;  /* 0x0000001123397235 */ /* 0x080fe20000000039 */
[----:B------:R-:W-:Y:S01]  /*a670*/  LOP3.LUT R42, R54, 0x1f001f, RZ, 0xc0, !PT ;  /* 0x001f001f362a7812 */ /* 0x000fe200078ec0ff */
[----:B------:R-:W-:Y:S01]  /*a680*/  HFMA2 R60, R36, R17, R60 ;  /* 0x00000011243c7231 */ /* 0x000fe2000000003c */
[----:B------:R-:W-:Y:S01]  /*a690*/  LOP3.LUT R45, R55, 0x1f001f, RZ, 0xc0, !PT ;  /* 0x001f001f372d7812 */ /* 0x000fe200078ec0ff */
[----:B------:R-:W-:Y:S01]  /*a6a0*/  HFMA2.MMA R50, R37, R17, R50 ;  /* 0x0000001125327235 */ /* 0x000fe20000000032 */
        /* <DEDUP_REMOVED lines=8> */
[----:B------:R-:W-:Y:S01]  /*a730*/  HADD2 R17, R17, -1040, -1040 ;  /* 0xe410e41011117430 */ /* 0x000fe20000000000 */
[----:B------:R-:W-:Y:S01]  /*a740*/  LOP3.LUT R44, R44, 0x64006400, RZ, 0xfc, !PT ;  /* 0x640064002c2c7812 */ /* 0x000fe200078efcff */
[----:B------:R-:W-:Y:S01]  /*a750*/  HADD2 R45, R45, -1040, -1040 ;  /* 0xe410e4102d2d7430 */ /* 0x000fe20000000000 */
[-C--:B0-----:R-:W-:Y:S01]  /*a760*/  HFMA2.MMA R28, R39, R20.reuse, R28 ;  /* 0x00000014271c7235 */ /* 0x081fe2000000001c */
[----:B------:R-:W-:Y:S01]  /*a770*/  LOP3.LUT R41, R41, 0x64006400, RZ, 0xfc, !PT ;  /* 0x6400640029297812 */ /* 0x000fe200078efcff */
[----:B------:R-:W-:-:S02]  /*a780*/  HFMA2.MMA R30, R43, R20, R30 ;  /* 0x000000142b1e7235 */ /* 0x000fc4000000001e */
[----:B-1----:R-:W-:Y:S01]  /*a790*/  HFMA2.MMA R29, R39, R24, R29 ;  /* 0x00000018271d7235 */ /* 0x002fe2000000001d */
[----:B------:R-:W-:Y:S01]  /*a7a0*/  LOP3.LUT R49, R49, 0x64006400, RZ, 0xfc, !PT ;  /* 0x6400640031317812 */ /* 0x000fe200078efcff */
[-C--:B------:R-:W-:Y:S01]  /*a7b0*/  HFMA2.MMA R57, R16, R18.reuse, R57 ;  /* 0x0000001210397235 */ /* 0x080fe20000000039 */
[-C--:B------:R-:W-:Y:S01]  /*a7c0*/  HFMA2 R60, R17, R18.reuse, R60 ;  /* 0x00000012113c7231 */ /* 0x080fe2000000003c */
[----:B------:R-:W-:Y:S01]  /*a7d0*/  HFMA2.MMA R50, R42, R18, R50 ;  /* 0x000000122a327235 */ /* 0x000fe20000000032 */
[----:B------:R-:W-:Y:S01]  /*a7e0*/  HFMA2 R51, R45, R18, R51 ;  /* 0x000000122d337231 */ /* 0x000fe20000000033 */
[----:B------:R-:W-:Y:S01]  /*a7f0*/  HFMA2.MMA R34, R43, R24, R34 ;  /* 0x000000182b227235 */ /* 0x000fe20000000022 */
[-C--:B------:R-:W-:Y:S02]  /*a800*/  HFMA2 R18, R40, R20.reuse, R32 ;  /* 0x0000001428127231 */ /* 0x080fe40000000020 */
[----:B------:R-:W-:Y:S01]  /*a810*/  HFMA2 R47, R46, R20, R47 ;  /* 0x000000142e2f7231 */ /* 0x000fe2000000002f */
[C---:B------:R-:W-:Y:S01]  /*a820*/  HFMA2.MMA R28, R35.reuse, R21, R28 ;  /* 0x00000015231c7235 */ /* 0x040fe2000000001c */
[----:B------:R-:W-:Y:S01]  /*a830*/  HADD2 R38, R38, -1040, -1040 ;  /* 0xe410e41026267430 */ /* 0x000fe20000000000 */
[----:B------:R-:W-:Y:S01]  /*a840*/  HFMA2.MMA R29, R35, R25, R29 ;  /* 0x00000019231d7235 */ /* 0x000fe2000000001d */
[----:B------:R-:W-:Y:S01]  /*a850*/  HADD2 R44, R44, -1040, -1040 ;  /* 0xe410e4102c2c7430 */ /* 0x000fe20000000000 */
[----:B------:R-:W-:Y:S01]  /*a860*/  HFMA2.MMA R30, R37, R21, R30 ;  /* 0x00000015251e7235 */ /* 0x000fe2000000001e */
[----:B------:R-:W-:-:S02]  /*a870*/  HADD2 R41, R41, -1040, -1040 ;  /* 0xe410e41029297430 */ /* 0x000fc40000000000 */
[----:B------:R-:W-:Y:S02]  /*a880*/  HADD2 R49, R49, -1040, -1040 ;  /* 0xe410e41031317430 */ /* 0x000fe40000000000 */
[-C--:B------:R-:W-:Y:S02]  /*a890*/  HFMA2 R18, R36, R21.reuse, R18 ;  /* 0x0000001524127231 */ /* 0x080fe40000000012 */
[----:B------:R-:W-:Y:S01]  /*a8a0*/  HFMA2 R47, R48, R21, R47 ;  /* 0x00000015302f7231 */ /* 0x000fe2000000002f */
[----:B------:R-:W-:Y:S01]  /*a8b0*/  HFMA2.MMA R21, R37, R25, R34 ;  /* 0x0000001925157235 */ /* 0x000fe20000000022 */
[-C--:B------:R-:W-:Y:S01]  /*a8c0*/  HFMA2 R60, R41, R19.reuse, R60 ;  /* 0x00000013293c7231 */ /* 0x080fe2000000003c */
[-C--:B------:R-:W-:Y:S01]  /*a8d0*/  HFMA2.MMA R57, R38, R19.reuse, R57 ;  /* 0x0000001326397235 */ /* 0x080fe20000000039 */
[----:B------:R-:W-:Y:S01]  /*a8e0*/  HFMA2 R51, R49, R19, R51 ;  /* 0x0000001331337231 */ /* 0x000fe20000000033 */
[----:B------:R-:W-:Y:S01]  /*a8f0*/  HFMA2.MMA R50, R44, R19, R50 ;  /* 0x000000132c327235 */ /* 0x000fe20000000032 */
[----:B------:R-:W-:Y:S01]  /*a900*/  HFMA2 R33, R40, R24, R33 ;  /* 0x0000001828217231 */ /* 0x000fe20000000021 */
[----:B------:R-:W-:-:S02]  /*a910*/  HFMA2.MMA R19, R16, R22, R28 ;  /* 0x0000001610137235 */ /* 0x000fc4000000001c */
[----:B------:R-:W-:Y:S01]  /*a920*/  HFMA2.MMA R29, R16, R26, R29 ;  /* 0x0000001a101d7235 */ /* 0x000fe2000000001d */
[-C--:B------:R-:W-:Y:S01]  /*a930*/  HFMA2 R18, R17, R22.reuse, R18 ;  /* 0x0000001611127231 */ /* 0x080fe20000000012 */
[C---:B------:R-:W-:Y:S01]  /*a940*/  HFMA2.MMA R30, R42.reuse, R22, R30 ;  /* 0x000000162a1e7235 */ /* 0x040fe2000000001e */
[----:B------:R-:W-:Y:S01]  /*a950*/  HFMA2 R47, R45, R22, R47 ;  /* 0x000000162d2f7231 */ /* 0x000fe2000000002f */
[----:B------:R-:W-:Y:S01]  /*a960*/  HFMA2.MMA R22, R42, R26, R21 ;  /* 0x0000001a2a167235 */ /* 0x000fe20000000015 */
[----:B------:R-:W-:Y:S02]  /*a970*/  HFMA2 R24, R46, R24, R31 ;  /* 0x000000182e187231 */ /* 0x000fe4000000001f */
[-C--:B------:R-:W-:Y:S01]  /*a980*/  HFMA2 R33, R36, R25.reuse, R33 ;  /* 0x0000001924217231 */ /* 0x080fe20000000021 */
[C---:B------:R-:W-:Y:S01]  /*a990*/  HFMA2.MMA R19, R38.reuse, R23, R19 ;  /* 0x0000001726137235 */ /* 0x040fe20000000013 */
[----:B------:R-:W-:Y:S01]  /*a9a0*/  HFMA2 R24, R48, R25, R24 ;  /* 0x0000001930187231 */ /* 0x000fe20000000018 */
[----:B------:R-:W-:Y:S01]  /*a9b0*/  HFMA2.MMA R29, R38, R27, R29 ;  /* 0x0000001b261d7235 */ /* 0x000fe2000000001d */
[-C--:B------:R-:W-:Y:S01]  /*a9c0*/  HFMA2 R33, R17, R26.reuse, R33 ;  /* 0x0000001a11217231 */ /* 0x080fe20000000021 */
[----:B---3--:R-:W-:Y:S01]  /*a9d0*/  @!P0 PRMT R115, R14, 0x7610, R115 ;  /* 0x000076100e738816 */ /* 0x008fe20000000073 */
[C---:B------:R-:W-:Y:S01]  /*a9e0*/  HFMA2.MMA R30, R44.reuse, R23, R30 ;  /* 0x000000172c1e7235 */ /* 0x040fe2000000001e */
[----:B------:R-:W-:Y:S01]  /*a9f0*/  @!P0 PRMT R120, R15, 0x7610, R120 ;  /* 0x000076100f788816 */ /* 0x000fe20000000078 */
[----:B------:R-:W-:Y:S01]  /*aa00*/  HFMA2.MMA R22, R44, R27, R22 ;  /* 0x0000001b2c167235 */ /* 0x000fe20000000016 */
[----:B------:R-:W-:Y:S01]  /*aa10*/  IADD3 R9, R9, 0x20, RZ ;  /* 0x0000002009097810 */ /* 0x000fe20007ffe0ff */
[----:B------:R-:W-:Y:S01]  /*aa20*/  HFMA2 R24, R45, R26, R24 ;  /* 0x0000001a2d187231 */ /* 0x000fe20000000018 */
[----:B------:R-:W-:Y:S01]  /*aa30*/  @!P0 PRMT R115, R115, 0x7610, R14 ;  /* 0x0000761073738816 */ /* 0x000fe2000000000e */
[C---:B------:R-:W-:Y:S01]  /*aa40*/  HFMA2 R18, R41.reuse, R23, R18 ;  /* 0x0000001729127231 */ /* 0x040fe20000000012 */
[----:B------:R-:W-:Y:S01]  /*aa50*/  @!P0 PRMT R120, R120, 0x7610, R15 ;  /* 0x0000761078788816 */ /* 0x000fe2000000000f */
[----:B------:R-:W-:Y:S01]  /*aa60*/  HFMA2 R33, R41, R27, R33 ;  /* 0x0000001b29217231 */ /* 0x000fe20000000021 */
[C---:B------:R-:W-:Y:S01]  /*aa70*/  ISETP.GE.AND P0, PT, R9.reuse, c[0x0][0x1b0], PT ;  /* 0x00006c0009007a0c */ /* 0x040fe20003f06270 */
[C---:B------:R-:W-:Y:S01]  /*aa80*/  HFMA2 R47, R49.reuse, R23, R47 ;  /* 0x00000017312f7231 */ /* 0x040fe2000000002f */
[----:B------:R-:W-:Y:S01]  /*aa90*/  ISETP.LT.AND P1, PT, R9, R2, PT ;  /* 0x000000020900720c */ /* 0x000fe20003f21270 */
[----:B------:R-:W-:-:S02]  /*aaa0*/  HFMA2 R24, R49, R27, R24 ;  /* 0x0000001b31187231 */ /* 0x000fc40000000018 */
        /* <DEDUP_REMOVED lines=21> */
[----:B------:R-:W-:Y:S01]  /*ac00*/  HFMA2.MMA R11, R29, R115, R11 ;  /* 0x000000731d0b7235 */ /* 0x000fe2000000000b */
[-C--:B------:R-:W-:Y:S02]  /*ac10*/  HFMA2 R8, R50, R120.reuse, R8 ;  /* 0x0000007832087231 */ /* 0x080fe40000000008 */
[-C--:B------:R-:W-:Y:S02]  /*ac20*/  HFMA2 R7, R30, R120.reuse, R7 ;  /* 0x000000781e077231 */ /* 0x080fe40000000007 */
[----:B------:R-:W-:Y:S01]  /*ac30*/  HFMA2 R10, R22, R120, R10 ;  /* 0x00000078160a7231 */ /* 0x000fe2000000000a */
[----:B------:R-:W-:Y:S05]  /*ac40*/  @!P0 BRA P1, `(.L_x_3333) ;  /* 0xffffe06000008947 */ /* 0x000fea000083ffff */
.L_x_3332:
[----:B------:R-:W-:-:S04]  /*ac50*/  ISETP.GE.AND P0, PT, R9, R2, PT ;  /* 0x000000020900720c */ /* 0x000fc80003f06270 */
[----:B------:R-:W-:-:S13]  /*ac60*/  ISETP.GE.OR P0, PT, R9, c[0x0][0x1b4], P0 ;  /* 0x00006d0009007a0c */ /* 0x000fda0000706670 */
[----:B------:R-:W-:Y:S05]  /*ac70*/  @P0 BRA `(.L_x_3334) ;  /* 0x00003f9000000947 */ /* 0x000fea0003800000 */
.L_x_3335:
[----:B------:R-:W-:Y:S01]  /*ac80*/  ISETP.NE.AND P0, PT, R9, R0, PT ;  /* 0x000000000900720c */ /* 0x000fe20003f05270 */
[----:B------:R-:W2:Y:S01]  /*ac90*/  LDG.E.128.CONSTANT R20, [R58.64] ;  /* 0x000000063a147981 */ /* 0x000ea2000c1e9d00 */
[----:B------:R-:W-:-:S03]  /*aca0*/  IMAD.MOV.U32 R27, RZ, RZ, 0x4 ;  /* 0x00000004ff1b7424 */ /* 0x000fc600078e00ff */
        /* <DEDUP_REMOVED lines=8> */
[----:B------:R-:W-:-:S05]  /*ad30*/  IMAD.WIDE R28, R27, c[0x0][0x18c], R58 ;  /* 0x000063001b1c7a25 */ /* 0x000fca00078e023a */
[----:B------:R1:W5:Y:S01]  /*ad40*/  LDG.E.128.CONSTANT R16, [R28.64] ;  /* 0x000000061c107981 */ /* 0x000362000c1e9d00 */
[--C-:B0-----:R-:W-:Y:S02]  /*ad50*/  HADD2.F32 R39, -RZ, R40.reuse.H0_H0 ;  /* 0x20000028ff277230 */ /* 0x101fe40000004100 */
[----:B------:R-:W-:Y:S02]  /*ad60*/  HADD2.F32 R42, -RZ, R40.H1_H1 ;  /* 0x30000028ff2a7230 */ /* 0x000fe40000004100 */
[--C-:B------:R-:W-:Y:S02]  /*ad70*/  HADD2.F32 R44, -RZ, R41.reuse.H0_H0 ;  /* 0x20000029ff2c7230 */ /* 0x100fe40000004100 */
[----:B------:R-:W-:Y:S01]  /*ad80*/  HADD2.F32 R45, -RZ, R41.H1_H1 ;  /* 0x30000029ff2d7230 */ /* 0x000fe20000004100 */
[----:B------:R-:W-:Y:S02]  /*ad90*/  IMAD.MOV.U32 R14, RZ, RZ, 0x2c00 ;  /* 0x00002c00ff0e7424 */ /* 0x000fe400078e00ff */
[----:B-1----:R-:W-:Y:S01]  /*ada0*/  IMAD.WIDE R28, R27, c[0x0][0x18c], R28 ;  /* 0x000063001b1c7a25 */ /* 0x002fe200078e021c */
[----:B--2---:R-:W-:-:S02]  /*adb0*/  LOP3.LUT R31, R20, 0xf000f0, RZ, 0xc0, !PT ;  /* 0x00f000f0141f7812 */ /* 0x004fc400078ec0ff */
[----:B------:R-:W-:Y:S02]  /*adc0*/  SHF.R.U32.HI R33, RZ, 0x8, R20 ;  /* 0x00000008ff217819 */ /* 0x000fe40000011614 */
[----:B------:R-:W-:Y:S02]  /*add0*/  LOP3.LUT R34, R21, 0xf000f0, RZ, 0xc0, !PT ;  /* 0x00f000f015227812 */ /* 0x000fe400078ec0ff */
[----:B------:R-:W-:Y:S02]  /*ade0*/  SHF.R.U32.HI R32, RZ, 0x8, R21 ;  /* 0x00000008ff207819 */ /* 0x000fe40000011615 */
[----:B------:R-:W-:Y:S02]  /*adf0*/  LOP3.LUT R36, R22, 0xf000f0, RZ, 0xc0, !PT ;  /* 0x00f000f016247812 */ /* 0x000fe400078ec0ff */
[----:B------:R-:W-:Y:S02]  /*ae00*/  SHF.R.U32.HI R26, RZ, 0x8, R22 ;  /* 0x00000008ff1a7819 */ /* 0x000fe40000011616 */
[----:B------:R-:W-:Y:S01]  /*ae10*/  LOP3.LUT R38, R23, 0xf000f0, RZ, 0xc0, !PT ;  /* 0x00f000f017267812 */ /* 0x000fe200078ec0ff */
[----:B---3--:R-:W-:Y:S01]  /*ae20*/  @!P0 IMAD.IADD R0, R30, 0x1, R9 ;  /* 0x000000011e008824 */ /* 0x008fe200078e0209 */
        /* <DEDUP_REMOVED lines=8> */
[----:B------:R-:W-:Y:S02]  /*aeb0*/  HADD2 R22, R20, -1032, -1032 ;  /* 0xe408e40814167430 */ /* 0x000fe40000000000 */
[----:B------:R-:W-:Y:S01]  /*aec0*/  HADD2 R23, R21, -1032, -1032 ;  /* 0xe408e40815177430 */ /* 0x000fe20000000000 */
[----:B------:R-:W-:Y:S01]  /*aed0*/  LOP3.LUT R30, R30, 0x64006400, RZ, 0xfc, !PT ;  /* 0x640064001e1e7812 */ /* 0x000fe200078efcff */
[----:B------:R-:W0:Y:S01]  /*aee0*/  LDS.64 R20, [UR4+0x80] ;  /* 0x00008004ff147984 */ /* 0x000e220008000a00 */
[----:B------:R-:W-:-:S03]  /*aef0*/  HADD2 R35, R35, -1032, -1032 ;  /* 0xe408e40823237430 */ /* 0x000fc60000000000 */
[----:B------:R-:W-:Y:S02]  /*af00*/  HADD2 R30, R30, -1032, -1032 ;  /* 0xe408e4081e1e7430 */ /* 0x000fe40000000000 */
[--C-:B------:R-:W-:Y:S02]  /*af10*/  HADD2.F32 R50, -RZ, R23.reuse.H0_H0 ;  /* 0x20000017ff327230 */ /* 0x100fe40000004100 */
[----:B------:R-:W-:Y:S01]  /*af20*/  HADD2.F32 R51, -RZ, R23.H1_H1 ;  /* 0x30000017ff337230 */ /* 0x000fe20000004100 */
[----:B------:R-:W-:Y:S01]  /*af30*/  LOP3.LUT R23, R31, 0x64006400, RZ, 0xfc, !PT ;  /* 0x640064001f177812 */ /* 0x000fe200078efcff */
[--C-:B------:R-:W-:Y:S02]  /*af40*/  HADD2.F32 R40, -RZ, R30.reuse.H0_H0 ;  /* 0x2000001eff287230 */ /* 0x100fe40000004100 */
[----:B------:R-:W-:Y:S02]  /*af50*/  HADD2.F32 R41, -RZ, R30.H1_H1 ;  /* 0x3000001eff297230 */ /* 0x000fe40000004100 */
[----:B------:R-:W-:Y:S01]  /*af60*/  HADD2.F32 R46, -RZ, R22.H0_H0 ;  /* 0x20000016ff2e7230 */ /* 0x000fe20000004100 */
[----:B------:R-:W1:Y:S01]  /*af70*/  LDS.64 R30, [UR4+0x100] ;  /* 0x00010004ff1e7984 */ /* 0x000e620008000a00 */
[----:B------:R-:W-:-:S02]  /*af80*/  HADD2.F32 R60, -RZ, R35.H0_H0 ;  /* 0x20000023ff3c7230 */ /* 0x000fc40000004100 */
[----:B------:R-:W-:Y:S01]  /*af90*/  HADD2.F32 R55, -RZ, R35.H1_H1 ;  /* 0x30000023ff377230 */ /* 0x000fe20000004100 */
[----:B------:R-:W-:Y:S01]  /*afa0*/  LOP3.LUT R35, R34, 0x64006400, RZ, 0xfc, !PT ;  /* 0x6400640022237812 */ /* 0x000fe200078efcff */
[----:B------:R-:W-:Y:S01]  /*afb0*/  HADD2.F32 R49, -RZ, R22.H1_H1 ;  /* 0x30000016ff317230 */ /* 0x000fe20000004100 */
[----:B------:R-:W-:Y:S01]  /*afc0*/  LOP3.LUT R37, R36, 0x64006400, RZ, 0xfc, !PT ;  /* 0x6400640024257812 */ /* 0x000fe200078efcff */
[----:B------:R-:W-:Y:S01]  /*afd0*/  FFMA.FTZ R22, R40, R39, RZ ;  /* 0x0000002728167223 */ /* 0x000fe200000100ff */
[-C--:B------:R-:W-:Y:S01]  /*afe0*/  HFMA2 R23, R23, R14.reuse.H0_H0, -72, -72 ;  /* 0xd480d48017177431 */ /* 0x080fe2000004000e */
[C---:B------:R-:W-:Y:S01]  /*aff0*/  FFMA.FTZ R34, R39.reuse, R46, RZ ;  /* 0x0000002e27227223 */ /* 0x040fe200000100ff */
[----:B------:R-:W-:Y:S01]  /*b000*/  HFMA2 R35, R35, R14.H0_H0, -72, -72 ;  /* 0xd480d48023237431 */ /* 0x000fe2000004000e */
[C---:B------:R-:W-:Y:S02]  /*b010*/  FFMA.FTZ R36, R39.reuse, R50, RZ ;  /* 0x0000003227247223 */ /* 0x040fe400000100ff */
[----:B------:R-:W-:Y:S01]  /*b020*/  FFMA.FTZ R39, R39, R60, RZ ;  /* 0x0000003c27277223 */ /* 0x000fe200000100ff */
[----:B------:R-:W-:Y:S01]  /*b030*/  HADD2.F32 R43, -RZ, R23.H0_H0 ;  /* 0x20000017ff2b7230 */ /* 0x000fe20000004100 */
[----:B------:R-:W-:-:S02]  /*b040*/  FFMA.FTZ R22, R41, R42, R22 ;  /* 0x0000002a29167223 */ /* 0x000fc40000010016 */
[C---:B------:R-:W-:Y:S02]  /*b050*/  FFMA.FTZ R47, R42.reuse, R49, R34 ;  /* 0x000000312a2f7223 */ /* 0x040fe40000010022 */
[C---:B------:R-:W-:Y:S02]  /*b060*/  FFMA.FTZ R53, R42.reuse, R51, R36 ;  /* 0x000000332a357223 */ /* 0x040fe40000010024 */
[----:B------:R-:W-:Y:S01]  /*b070*/  FFMA.FTZ R57, R42, R55, R39 ;  /* 0x000000372a397223 */ /* 0x000fe20000010027 */
[----:B------:R-:W-:Y:S01]  /*b080*/  HADD2.F32 R42, -RZ, R35.H0_H0 ;  /* 0x20000023ff2a7230 */ /* 0x000fe20000004100 */
[----:B------:R-:W-:Y:S01]  /*b090*/  LOP3.LUT R39, R38, 0x64006400, RZ, 0xfc, !PT ;  /* 0x6400640026277812 */ /* 0x000fe200078efcff */
[----:B------:R-:W-:Y:S01]  /*b0a0*/  HADD2.F32 R38, -RZ, R23.H1_H1 ;  /* 0x30000017ff267230 */ /* 0x000fe20000004100 */
[----:B------:R-:W-:Y:S01]  /*b0b0*/  FFMA.FTZ R22, R43, R44, R22 ;  /* 0x0000002c2b167223 */ /* 0x000fe20000010016 */
[----:B------:R-:W-:Y:S01]  /*b0c0*/  HADD2.F32 R48, -RZ, R35.H1_H1 ;  /* 0x30000023ff307230 */ /* 0x000fe20000004100 */
[----:B------:R-:W-:-:S02]  /*b0d0*/  FFMA.FTZ R23, R44, R42, R47 ;  /* 0x0000002a2c177223 */ /* 0x000fc4000001002f */
[----:B------:R-:W-:Y:S02]  /*b0e0*/  FFMA.FTZ R47, R38, R45, R22 ;  /* 0x0000002d262f7223 */ /* 0x000fe40000010016 */
[----:B------:R-:W-:Y:S01]  /*b0f0*/  FFMA.FTZ R54, R45, R48, R23 ;  /* 0x000000302d367223 */ /* 0x000fe20000010017 */
[-C--:B------:R-:W-:Y:S01]  /*b100*/  HFMA2 R37, R37, R14.reuse.H0_H0, -72, -72 ;  /* 0xd480d48025257431 */ /* 0x080fe2000004000e */
[----:B------:R-:W2:Y:S01]  /*b110*/  LDS.64 R22, [UR4+0x8] ;  /* 0x00000804ff167984 */ /* 0x000ea20008000a00 */
[----:B------:R-:W-:Y:S02]  /*b120*/  HFMA2 R39, R39, R14.H0_H0, -72, -72 ;  /* 0xd480d48027277431 */ /* 0x000fe4000004000e */
[----:B0-----:R-:W-:Y:S02]  /*b130*/  HADD2.F32 R35, -RZ, R20.H0_H0 ;  /* 0x20000014ff237230 */ /* 0x001fe40000004100 */
[----:B------:R-:W-:Y:S02]  /*b140*/  HADD2.F32 R52, -RZ, R37.H0_H0 ;  /* 0x20000025ff347230 */ /* 0x000fe40000004100 */
[----:B------:R-:W-:-:S02]  /*b150*/  HADD2.F32 R59, -RZ, R39.H0_H0 ;  /* 0x20000027ff3b7230 */ /* 0x000fc40000004100 */
[----:B------:R-:W-:Y:S02]  /*b160*/  HADD2.F32 R56, -RZ, R37.H1_H1 ;  /* 0x30000025ff387230 */ /* 0x000fe40000004100 */
[----:B------:R-:W-:Y:S01]  /*b170*/  HADD2.F32 R62, -RZ, R39.H1_H1 ;  /* 0x30000027ff3e7230 */ /* 0x000fe20000004100 */
[C---:B------:R-:W-:Y:S01]  /*b180*/  FFMA.FTZ R53, R44.reuse, R52, R53 ;  /* 0x000000342c357223 */ /* 0x040fe20000010035 */
[----:B------:R-:W-:Y:S01]  /*b190*/  HADD2.F32 R20, -RZ, R20.H1_H1 ;  /* 0x30000014ff147230 */ /* 0x000fe20000004100 */
[----:B------:R-:W-:Y:S01]  /*b1a0*/  FFMA.FTZ R57, R44, R59, R57 ;  /* 0x0000003b2c397223 */ /* 0x000fe20000010039 */
[--C-:B------:R-:W-:Y:S02]  /*b1b0*/  HADD2.F32 R37, -RZ, R21.reuse.H0_H0 ;  /* 0x20000015ff257230 */ /* 0x100fe40000004100 */
[----:B------:R-:W-:Y:S01]  /*b1c0*/  HADD2.F32 R39, -RZ, R21.H1_H1 ;  /* 0x30000015ff277230 */ /* 0x000fe20000004100 */
[-C--:B------:R-:W-:Y:S02]  /*b1d0*/  FFMA.FTZ R21, R40, R35.reuse, RZ ;  /* 0x0000002328157223 */ /* 0x080fe400000100ff */
[----:B------:R-:W-:-:S02]  /*b1e0*/  FFMA.FTZ R36, R46, R35, RZ ;  /* 0x000000232e247223 */ /* 0x000fc400000100ff */
[-C--:B------:R-:W-:Y:S02]  /*b1f0*/  FFMA.FTZ R44, R50, R35.reuse, RZ ;  /* 0x00000023322c7223 */ /* 0x080fe400000100ff */
[----:B------:R-:W-:Y:S02]  /*b200*/  FFMA.FTZ R35, R60, R35, RZ ;  /* 0x000000233c237223 */ /* 0x000fe400000100ff */
[-C--:B------:R-:W-:Y:S02]  /*b210*/  FFMA.FTZ R34, R41, R20.reuse, R21 ;  /* 0x0000001429227223 */ /* 0x080fe40000010015 */
[-C--:B------:R-:W-:Y:S02]  /*b220*/  FFMA.FTZ R36, R49, R20.reuse, R36 ;  /* 0x0000001431247223 */ /* 0x080fe40000010024 */
[-C--:B------:R-:W-:Y:S01]  /*b230*/  FFMA.FTZ R44, R51, R20.reuse, R44 ;  /* 0x00000014332c7223 */ /* 0x080fe2000001002c */
[----:B-1----:R-:W-:Y:S01]  /*b240*/  HADD2.F32 R21, -RZ, R30.H0_H0 ;  /* 0x2000001eff157230 */ /* 0x002fe20000004100 */
[----:B------:R-:W-:-:S02]  /*b250*/  FFMA.FTZ R20, R55, R20, R35 ;  /* 0x0000001437147223 */ /* 0x000fc40000010023 */
[-C--:B------:R-:W-:Y:S02]  /*b260*/  FFMA.FTZ R34, R43, R37.reuse, R34 ;  /* 0x000000252b227223 */ /* 0x080fe40000010022 */
[-C--:B------:R-:W-:Y:S01]  /*b270*/  FFMA.FTZ R36, R42, R37.reuse, R36 ;  /* 0x000000252a247223 */ /* 0x080fe20000010024 */
[----:B------:R-:W-:Y:S01]  /*b280*/  HADD2.F32 R30, -RZ, R30.H1_H1 ;  /* 0x3000001eff1e7230 */ /* 0x000fe20000004100 */
[-C--:B------:R-:W-:Y:S02]  /*b290*/  FFMA.FTZ R35, R52, R37.reuse, R44 ;  /* 0x0000002534237223 */ /* 0x080fe4000001002c */
[----:B------:R-:W-:Y:S02]  /*b2a0*/  FFMA.FTZ R20, R59, R37, R20 ;  /* 0x000000253b147223 */ /* 0x000fe40000010014 */
[----:B------:R-:W-:Y:S02]  /*b2b0*/  FFMA.FTZ R37, R38, R39, R34 ;  /* 0x0000002726257223 */ /* 0x000fe40000010022 */
[----:B------:R-:W-:-:S02]  /*b2c0*/  FFMA.FTZ R40, R40, R21, RZ ;  /* 0x0000001528287223 */ /* 0x000fc400000100ff */
[-C--:B------:R-:W-:Y:S02]  /*b2d0*/  FFMA.FTZ R34, R48, R39.reuse, R36 ;  /* 0x0000002730227223 */ /* 0x080fe40000010024 */
[-C--:B------:R-:W-:Y:S02]  /*b2e0*/  FFMA.FTZ R35, R56, R39.reuse, R35 ;  /* 0x0000002738237223 */ /* 0x080fe40000010023 */
[----:B------:R-:W-:Y:S01]  /*b2f0*/  FFMA.FTZ R36, R62, R39, R20 ;  /* 0x000000273e247223 */ /* 0x000fe20000010014 */
        /* <DEDUP_REMOVED lines=8> */
[----:B------:R-:W-:Y:S01]  /*b380*/  FFMA.FTZ R30, R43, R39, R40 ;  /* 0x000000272b1e7223 */ /* 0x000fe20000010028 */
[----:B------:R-:W-:Y:S01]  /*b390*/  LOP3.LUT R40, R33, 0xf000f, RZ, 0xc0, !PT ;  /* 0x000f000f21287812 */ /* 0x000fe200078ec0ff */
[----:B------:R-:W-:-:S02]  /*b3a0*/  FFMA.FTZ R58, R45, R56, R53 ;  /* 0x000000382d3a7223 */ /* 0x000fc40000010035 */
[----:B------:R-:W-:Y:S01]  /*b3b0*/  FFMA.FTZ R57, R45, R62, R57 ;  /* 0x0000003e2d397223 */ /* 0x000fe20000010039 */
[----:B------:R-:W-:Y:S01]  /*b3c0*/  HADD2.F32 R45, -RZ, R31.H1_H1 ;  /* 0x3000001fff2d7230 */ /* 0x000fe20000004100 */
[----:B------:R-:W-:Y:S01]  /*b3d0*/  FFMA.FTZ R50, R52, R39, R50 ;  /* 0x0000002734327223 */ /* 0x000fe20000010032 */
[----:B------:R-:W-:Y:S01]  /*b3e0*/  LOP3.LUT R40, R40, 0x64006400, RZ, 0xfc, !PT ;  /* 0x6400640028287812 */ /* 0x000fe200078efcff */
[--C-:B--2---:R-:W-:Y:S02]  /*b3f0*/  HADD2.F32 R49, -RZ, R22.reuse.H0_H0 ;  /* 0x20000016ff317230 */ /* 0x104fe40000004100 */
[-C--:B------:R-:W-:Y:S02]  /*b400*/  FFMA.FTZ R30, R38, R45.reuse, R30 ;  /* 0x0000002d261e7223 */ /* 0x080fe4000001001e */
[----:B------:R-:W-:Y:S01]  /*b410*/  FFMA.FTZ R38, R56, R45, R50 ;  /* 0x0000002d38267223 */ /* 0x000fe20000010032 */
[----:B------:R-:W-:Y:S01]  /*b420*/  HADD2.F32 R50, -RZ, R22.H1_H1 ;  /* 0x30000016ff327230 */ /* 0x000fe20000004100 */
[-C--:B------:R-:W-:Y:S01]  /*b430*/  FFMA.FTZ R31, R42, R39.reuse, R46 ;  /* 0x000000272a1f7223 */ /* 0x080fe2000001002e */
[----:B------:R-:W-:Y:S01]  /*b440*/  HADD2 R22, R40, -1032, -1032 ;  /* 0xe408e40828167430 */ /* 0x000fe20000000000 */
[----:B------:R-:W-:-:S02]  /*b450*/  FFMA.FTZ R39, R59, R39, R20 ;  /* 0x000000273b277223 */ /* 0x000fc40000010014 */
[-C--:B------:R-:W-:Y:S01]  /*b460*/  FFMA.FTZ R31, R48, R45.reuse, R31 ;  /* 0x0000002d301f7223 */ /* 0x080fe2000001001f */
[----:B------:R-:W0:Y:S01]  /*b470*/  LDS.64 R20, [UR4+0x88] ;  /* 0x00008804ff147984 */ /* 0x000e220008000a00 */
[----:B------:R-:W-:Y:S01]  /*b480*/  HADD2.F32 R48, -RZ, R22.H0_H0 ;  /* 0x20000016ff307230 */ /* 0x000fe20000004100 */
[----:B------:R-:W-:Y:S01]  /*b490*/  LOP3.LUT R43, R15, 0xf000f, RZ, 0xc0, !PT ;  /* 0x000f000f0f2b7812 */ /* 0x000fe200078ec0ff */
[----:B------:R-:W-:-:S03]  /*b4a0*/  FFMA.FTZ R39, R62, R45, R39 ;  /* 0x0000002d3e277223 */ /* 0x000fc60000010027 */
[----:B------:R-:W-:Y:S01]  /*b4b0*/  FFMA.FTZ R51, R48, R49, R47 ;  /* 0x0000003130337223 */ /* 0x000fe2000001002f */
[----:B------:R-:W-:Y:S01]  /*b4c0*/  LOP3.LUT R45, R43, 0x64006400, RZ, 0xfc, !PT ;  /* 0x640064002b2d7812 */ /* 0x000fe200078efcff */
[----:B------:R-:W-:Y:S01]  /*b4d0*/  HADD2.F32 R47, -RZ, R22.H1_H1 ;  /* 0x30000016ff2f7230 */ /* 0x000fe20000004100 */
[----:B------:R-:W-:Y:S02]  /*b4e0*/  LOP3.LUT R22, R15, 0xf000f0, RZ, 0xc0, !PT ;  /* 0x00f000f00f167812 */ /* 0x000fe400078ec0ff */
[----:B------:R-:W-:Y:S02]  /*b4f0*/  LOP3.LUT R41, R32, 0xf000f, RZ, 0xc0, !PT ;  /* 0x000f000f20297812 */ /* 0x000fe400078ec0ff */
[----:B------:R-:W-:Y:S01]  /*b500*/  LOP3.LUT R42, R26, 0xf000f, RZ, 0xc0, !PT ;  /* 0x000f000f1a2a7812 */ /* 0x000fe200078ec0ff */
[----:B------:R-:W-:Y:S01]  /*b510*/  HADD2 R46, R45, -1032, -1032 ;  /* 0xe408e4082d2e7430 */ /* 0x000fe20000000000 */
[----:B------:R-:W-:Y:S01]  /*b520*/  LOP3.LUT R45, R22, 0x64006400, RZ, 0xfc, !PT ;  /* 0x64006400162d7812 */ /* 0x000fe200078efcff */
[--C-:B------:R-:W-:Y:S01]  /*b530*/  HADD2.F32 R52, -RZ, R23.reuse.H0_H0 ;  /* 0x20000017ff347230 */ /* 0x100fe20000004100 */
[----:B------:R-:W-:Y:S01]  /*b540*/  LOP3.LUT R41, R41, 0x64006400, RZ, 0xfc, !PT ;  /* 0x6400640029297812 */ /* 0x000fe200078efcff */
[----:B------:R-:W-:Y:S01]  /*b550*/  HADD2.F32 R53, -RZ, R23.H1_H1 ;  /* 0x30000017ff357230 */ /* 0x000fe20000004100 */
[----:B------:R-:W-:Y:S01]  /*b560*/  LOP3.LUT R42, R42, 0x64006400, RZ, 0xfc, !PT ;  /* 0x640064002a2a7812 */ /* 0x000fe200078efcff */
[----:B------:R-:W1:Y:S02]  /*b570*/  LDS.64 R22, [UR4+0x108] ;  /* 0x00010804ff167984 */ /* 0x000e640008000a00 */
[----:B------:R-:W-:-:S02]  /*b580*/  HADD2 R43, R41, -1032, -1032 ;  /* 0xe408e408292b7430 */ /* 0x000fc40000000000 */
[----:B------:R-:W-:Y:S01]  /*b590*/  HADD2 R44, R42, -1032, -1032 ;  /* 0xe408e4082a2c7430 */ /* 0x000fe20000000000 */
[----:B------:R-:W-:Y:S01]  /*b5a0*/  LOP3.LUT R32, R32, 0xf000f0, RZ, 0xc0, !PT ;  /* 0x00f000f020207812 */ /* 0x000fe200078ec0ff */
[----:B------:R-:W-:Y:S02]  /*b5b0*/  HADD2.F32 R40, -RZ, R46.H0_H0 ;  /* 0x2000002eff287230 */ /* 0x000fe40000004100 */
[----:B------:R-:W-:Y:S02]  /*b5c0*/  HADD2.F32 R42, -RZ, R43.H0_H0 ;  /* 0x2000002bff2a7230 */ /* 0x000fe40000004100 */
[----:B------:R-:W-:Y:S01]  /*b5d0*/  HADD2.F32 R41, -RZ, R44.H0_H0 ;  /* 0x2000002cff297230 */ /* 0x000fe20000004100 */
[----:B------:R-:W-:Y:S02]  /*b5e0*/  LOP3.LUT R33, R33, 0xf000f0, RZ, 0xc0, !PT ;  /* 0x00f000f021217812 */ /* 0x000fe400078ec0ff */
[----:B------:R-:W-:Y:S01]  /*b5f0*/  LOP3.LUT R26, R26, 0xf000f0, RZ, 0xc0, !PT ;  /* 0x00f000f01a1a7812 */ /* 0x000fe200078ec0ff */
[C---:B------:R-:W-:Y:S01]  /*b600*/  FFMA.FTZ R54, R49.reuse, R42, R54 ;  /* 0x0000002a31367223 */ /* 0x040fe20000010036 */
[----:B------:R-:W-:Y:S01]  /*b610*/  LOP3.LUT R15, R32, 0x64006400, RZ, 0xfc, !PT ;  /* 0x64006400200f7812 */ /* 0x000fe200078efcff */
[----:B------:R-:W-:-:S02]  /*b620*/  FFMA.FTZ R58, R49, R41, R58 ;  /* 0x00000029313a7223 */ /* 0x000fc4000001003a */
[----:B------:R-:W-:Y:S01]  /*b630*/  FFMA.FTZ R60, R49, R40, R57 ;  /* 0x00000028313c7223 */ /* 0x000fe20000010039 */
[----:B------:R-:W-:Y:S01]  /*b640*/  HADD2.F32 R49, -RZ, R43.H1_H1 ;  /* 0x3000002bff317230 */ /* 0x000fe20000004100 */
[----:B------:R-:W-:Y:S02]  /*b650*/  LOP3.LUT R33, R33, 0x64006400, RZ, 0xfc, !PT ;  /* 0x6400640021217812 */ /* 0x000fe400078efcff */
[----:B------:R-:W-:Y:S01]  /*b660*/  LOP3.LUT R43, R26, 0x64006400, RZ, 0xfc, !PT ;  /* 0x640064001a2b7812 */ /* 0x000fe200078efcff */
[----:B------:R-:W-:Y:S02]  /*b670*/  HADD2.F32 R57, -RZ, R44.H1_H1 ;  /* 0x3000002cff397230 */ /* 0x000fe40000004100 */
[----:B------:R-:W-:Y:S02]  /*b680*/  HADD2.F32 R61, -RZ, R46.H1_H1 ;  /* 0x3000002eff3d7230 */ /* 0x000fe40000004100 */
[-C--:B------:R-:W-:Y:S02]  /*b690*/  HFMA2 R15, R15, R14.reuse.H0_H0, -72, -72 ;  /* 0xd480d4800f0f7431 */ /* 0x080fe4000004000e */
[----:B------:R-:W-:-:S02]  /*b6a0*/  HFMA2 R33, R33, R14.H0_H0, -72, -72 ;  /* 0xd480d48021217431 */ /* 0x000fc4000004000e */
[-C--:B------:R-:W-:Y:S02]  /*b6b0*/  HFMA2 R43, R43, R14.reuse.H0_H0, -72, -72 ;  /* 0xd480d4802b2b7431 */ /* 0x080fe4000004000e */
[----:B------:R-:W-:Y:S01]  /*b6c0*/  HFMA2 R45, R45, R14.H0_H0, -72, -72 ;  /* 0xd480d4802d2d7431 */ /* 0x000fe2000004000e */
[----:B------:R-:W-:Y:S01]  /*b6d0*/  FFMA.FTZ R51, R47, R50, R51 ;  /* 0x000000322f337223 */ /* 0x000fe20000010033 */
[--C-:B------:R-:W-:Y:S01]  /*b6e0*/  HADD2.F32 R46, -RZ, R15.reuse.H0_H0 ;  /* 0x2000000fff2e7230 */ /* 0x100fe20000004100 */
[C---:B------:R-:W-:Y:S02]  /*b6f0*/  FFMA.FTZ R55, R50.reuse, R49, R54 ;  /* 0x0000003132377223 */ /* 0x040fe40000010036 */
[C---:B------:R-:W-:Y:S02]  /*b700*/  FFMA.FTZ R59, R50.reuse, R57, R58 ;  /* 0x00000039323b7223 */ /* 0x040fe4000001003a */
[----:B------:R-:W-:Y:S01]  /*b710*/  FFMA.FTZ R63, R50, R61, R60 ;  /* 0x0000003d323f7223 */ /* 0x000fe2000001003c */
[----:B------:R-:W-:-:S02]  /*b720*/  HADD2.F32 R50, -RZ, R15.H1_H1 ;  /* 0x3000000fff327230 */ /* 0x000fc40000004100 */
[--C-:B0-----:R-:W-:Y:S02]  /*b730*/  HADD2.F32 R15, -RZ, R20.reuse.H0_H0 ;  /* 0x20000014ff0f7230 */ /* 0x101fe40000004100 */
[----:B------:R-:W-:Y:S02]  /*b740*/  HADD2.F32 R26, -RZ, R33.H0_H0 ;  /* 0x20000021ff1a7230 */ /* 0x000fe40000004100 */
[----:B------:R-:W-:Y:S02]  /*b750*/  HADD2.F32 R56, -RZ, R43.H0_H0 ;  /* 0x2000002bff387230 */ /* 0x000fe40000004100 */
[----:B------:R-:W-:Y:S01]  /*b760*/  HADD2.F32 R62, -RZ, R45.H0_H0 ;  /* 0x2000002dff3e7230 */ /* 0x000fe20000004100 */
[-C--:B------:R-:W-:Y:S01]  /*b770*/  FFMA.FTZ R37, R48, R15.reuse, R37 ;  /* 0x0000000f30257223 */ /* 0x080fe20000010025 */
[----:B------:R-:W-:Y:S01]  /*b780*/  HADD2.F32 R20, -RZ, R20.H1_H1 ;  /* 0x30000014ff147230 */ /* 0x000fe20000004100 */
[-C--:B------:R-:W-:Y:S02]  /*b790*/  FFMA.FTZ R34, R42, R15.reuse, R34 ;  /* 0x0000000f2a227223 */ /* 0x080fe40000010022 */
[----:B------:R-:W-:-:S02]  /*b7a0*/  FFMA.FTZ R35, R41, R15, R35 ;  /* 0x0000000f29237223 */ /* 0x000fc40000010023 */
[----:B------:R-:W-:Y:S02]  /*b7b0*/  FFMA.FTZ R36, R40, R15, R36 ;  /* 0x0000000f28247223 */ /* 0x000fe40000010024 */
[----:B------:R-:W-:Y:S02]  /*b7c0*/  FFMA.FTZ R51, R26, R52, R51 ;  /* 0x000000341a337223 */ /* 0x000fe40000010033 */
[C---:B------:R-:W-:Y:S02]  /*b7d0*/  FFMA.FTZ R55, R52.reuse, R46, R55 ;  /* 0x0000002e34377223 */ /* 0x040fe40000010037 */
[C---:B------:R-:W-:Y:S02]  /*b7e0*/  FFMA.FTZ R59, R52.reuse, R56, R59 ;  /* 0x00000038343b7223 */ /* 0x040fe4000001003b */
[----:B------:R-:W-:Y:S01]  /*b7f0*/  FFMA.FTZ R63, R52, R62, R63 ;  /* 0x0000003e343f7223 */ /* 0x000fe2000001003f */
[----:B------:R-:W-:Y:S01]  /*b800*/  HADD2.F32 R52, -RZ, R43.H1_H1 ;  /* 0x3000002bff347230 */ /* 0x000fe20000004100 */
        /* <DEDUP_REMOVED lines=9> */
[----:B-1----:R-:W-:-:S02]  /*b8a0*/  HADD2.F32 R43, -RZ, R22.H0_H0 ;  /* 0x20000016ff2b7230 */ /* 0x002fc40000004100 */
[----:B------:R-:W-:Y:S02]  /*b8b0*/  HADD2.F32 R21, -RZ, R21.H1_H1 ;  /* 0x30000015ff157230 */ /* 0x000fe40000004100 */
[----:B------:R-:W-:Y:S01]  /*b8c0*/  HADD2.F32 R22, -RZ, R22.H1_H1 ;  /* 0x30000016ff167230 */ /* 0x000fe20000004100 */
[-C--:B------:R-:W-:Y:S02]  /*b8d0*/  FFMA.FTZ R30, R48, R43.reuse, R30 ;  /* 0x0000002b301e7223 */ /* 0x080fe4000001001e */
[-C--:B------:R-:W-:Y:S02]  /*b8e0*/  FFMA.FTZ R31, R42, R43.reuse, R31 ;  /* 0x0000002b2a1f7223 */ /* 0x080fe4000001001f */
[-C--:B------:R-:W-:Y:S02]  /*b8f0*/  FFMA.FTZ R38, R41, R43.reuse, R38 ;  /* 0x0000002b29267223 */ /* 0x080fe40000010026 */
[----:B------:R-:W-:Y:S02]  /*b900*/  FFMA.FTZ R39, R40, R43, R39 ;  /* 0x0000002b28277223 */ /* 0x000fe40000010027 */
[----:B------:R-:W-:-:S02]  /*b910*/  FFMA.FTZ R35, R50, R21, R34 ;  /* 0x0000001532237223 */ /* 0x000fc40000010022 */
[----:B------:R-:W-:Y:S01]  /*b920*/  FFMA.FTZ R34, R52, R21, R15 ;  /* 0x0000001534227223 */ /* 0x000fe2000001000f */
[----:B------:R-:W-:Y:S01]  /*b930*/  HADD2.F32 R15, -RZ, R23.H0_H0 ;  /* 0x20000017ff0f7230 */ /* 0x000fe20000004100 */
[-C--:B------:R-:W-:Y:S01]  /*b940*/  FFMA.FTZ R47, R47, R22.reuse, R30 ;  /* 0x000000162f2f7223 */ /* 0x080fe2000001001e */
[----:B----4-:R-:W-:Y:S01]  /*b950*/  @!P0 PRMT R115, R24, 0x7610, R115 ;  /* 0x0000761018738816 */ /* 0x010fe20000000073 */
[-C--:B------:R-:W-:Y:S01]  /*b960*/  FFMA.FTZ R31, R49, R22.reuse, R31 ;  /* 0x00000016311f7223 */ /* 0x080fe2000001001f */
[----:B------:R-:W-:Y:S01]  /*b970*/  HADD2.F32 R32, -RZ, R33.H1_H1 ;  /* 0x30000021ff207230 */ /* 0x000fe20000004100 */
[-C--:B------:R-:W-:Y:S02]  /*b980*/  FFMA.FTZ R38, R57, R22.reuse, R38 ;  /* 0x0000001639267223 */ /* 0x080fe40000010026 */
[----:B------:R-:W-:Y:S02]  /*b990*/  FFMA.FTZ R39, R61, R22, R39 ;  /* 0x000000163d277223 */ /* 0x000fe40000010027 */
[----:B------:R-:W-:-:S02]  /*b9a0*/  FFMA.FTZ R47, R26, R15, R47 ;  /* 0x0000000f1a2f7223 */ /* 0x000fc4000001002f */
[-C--:B------:R-:W-:Y:S02]  /*b9b0*/  FFMA.FTZ R31, R46, R15.reuse, R31 ;  /* 0x0000000f2e1f7223 */ /* 0x080fe4000001001f */
[-C--:B------:R-:W-:Y:S02]  /*b9c0*/  FFMA.FTZ R38, R56, R15.reuse, R38 ;  /* 0x0000000f38267223 */ /* 0x080fe40000010026 */
[----:B------:R-:W-:Y:S01]  /*b9d0*/  FFMA.FTZ R39, R62, R15, R39 ;  /* 0x0000000f3e277223 */ /* 0x000fe20000010027 */
[----:B------:R-:W-:Y:S01]  /*b9e0*/  HADD2.F32 R15, -RZ, R115.H0_H0 ;  /* 0x20000073ff0f7230 */ /* 0x000fe20000004100 */
[----:B------:R-:W-:Y:S01]  /*b9f0*/  FFMA.FTZ R20, R32, R21, R37 ;  /* 0x0000001520147223 */ /* 0x000fe20000010025 */
[----:B------:R-:W-:Y:S01]  /*ba00*/  @!P0 PRMT R120, R25, 0x7610, R120 ;  /* 0x0000761019788816 */ /* 0x000fe20000000078 */
[----:B------:R-:W-:Y:S01]  /*ba10*/  HADD2.F32 R58, -RZ, R45.H1_H1 ;  /* 0x3000002dff3a7230 */ /* 0x000fe20000004100 */
[----:B------:R-:W-:Y:S01]  /*ba20*/  @!P0 PRMT R115, R115, 0x7610, R24 ;  /* 0x0000761073738816 */ /* 0x000fe20000000018 */
[----:B------:R-:W-:Y:S01]  /*ba30*/  HADD2.F32 R23, -RZ, R23.H1_H1 ;  /* 0x30000017ff177230 */ /* 0x000fe20000004100 */
[----:B------:R-:W-:Y:S01]  /*ba40*/  FMUL.FTZ R20, R20, R15 ;  /* 0x0000000f14147220 */ /* 0x000fe20000410000 */
[----:B------:R-:W-:Y:S01]  /*ba50*/  @!P0 PRMT R120, R120, 0x7610, R25 ;  /* 0x0000761078788816 */ /* 0x000fe20000000019 */
[----:B------:R-:W-:Y:S01]  /*ba60*/  FFMA.FTZ R44, R32, R53, R51 ;  /* 0x00000035202c7223 */ /* 0x000fe20000010033 */
[----:B------:R-:W-:Y:S01]  /*ba70*/  HADD2.F32 R24, -RZ, R115.H1_H1 ;  /* 0x30000073ff187230 */ /* 0x000fe20000004100 */
[----:B------:R-:W-:Y:S01]  /*ba80*/  IMAD.MOV.U32 R40, RZ, RZ, R12 ;  /* 0x000000ffff287224 */ /* 0x000fe200078e000c */
[----:B------:R-:W-:Y:S01]  /*ba90*/  F2FP.PACK_AB R12, RZ, R20 ;  /* 0x00000014ff0c723e */ /* 0x000fe200000000ff */
[----:B------:R-:W-:Y:S01]  /*baa0*/  FFMA.FTZ R37, R58, R21, R36 ;  /* 0x000000153a257223 */ /* 0x000fe20000010024 */
[--C-:B------:R-:W-:Y:S01]  /*bab0*/  HADD2.F32 R25, -RZ, R120.reuse.H0_H0 ;  /* 0x20000078ff197230 */ /* 0x100fe20000004100 */
[-C--:B------:R-:W-:Y:S01]  /*bac0*/  FFMA.FTZ R32, R32, R23.reuse, R47 ;  /* 0x0000001720207223 */ /* 0x080fe2000001002f */
[----:B------:R-:W-:Y:S01]  /*bad0*/  HADD2.F32 R26, -RZ, R120.H1_H1 ;  /* 0x30000078ff1a7230 */ /* 0x000fe20000004100 */
[----:B------:R-:W-:-:S02]  /*bae0*/  FFMA.FTZ R31, R50, R23, R31 ;  /* 0x00000017321f7223 */ /* 0x000fc4000001001f */
[-C--:B------:R-:W-:Y:S02]  /*baf0*/  FFMA.FTZ R38, R52, R23.reuse, R38 ;  /* 0x0000001734267223 */ /* 0x080fe40000010026 */
[----:B------:R-:W-:Y:S02]  /*bb00*/  FFMA.FTZ R39, R58, R23, R39 ;  /* 0x000000173a277223 */ /* 0x000fe40000010027 */
[----:B------:R0:W2:Y:S01]  /*bb10*/  LDG.E.128.CONSTANT R20, [R28.64] ;  /* 0x000000061c147981 */ /* 0x0000a2000c1e9d00 */
[C---:B------:R-:W-:Y:S02]  /*bb20*/  FFMA.FTZ R54, R53.reuse, R52, R59 ;  /* 0x0000003435367223 */ /* 0x040fe4000001003b */
[----:B------:R-:W-:Y:S02]  /*bb30*/  FFMA.FTZ R33, R53, R58, R63 ;  /* 0x0000003a35217223 */ /* 0x000fe4000001003f */
[----:B------:R-:W-:Y:S02]  /*bb40*/  FMUL.FTZ R31, R31, R24 ;  /* 0x000000181f1f7220 */ /* 0x000fe40000410000 */
[----:B------:R-:W-:-:S02]  /*bb50*/  FMUL.FTZ R54, R54, R25 ;  /* 0x0000001936367220 */ /* 0x000fc40000410000 */
[----:B------:R-:W-:Y:S02]  /*bb60*/  FMUL.FTZ R34, R34, R25 ;  /* 0x0000001922227220 */ /* 0x000fe40000410000 */
[-C--:B------:R-:W-:Y:S02]  /*bb70*/  FMUL.FTZ R33, R33, R26.reuse ;  /* 0x0000001a21217220 */ /* 0x080fe40000410000 */
[-C--:B------:R-:W-:Y:S01]  /*bb80*/  FMUL.FTZ R37, R37, R26.reuse ;  /* 0x0000001a25257220 */ /* 0x080fe20000410000 */
        /* <DEDUP_REMOVED lines=13> */
[----:B------:R-:W-:Y:S01]  /*bc60*/  PRMT R34, R34, 0x5410, R37 ;  /* 0x0000541022227816 */ /* 0x000fe20000000025 */
[----:B------:R-:W-:Y:S01]  /*bc70*/  FFMA.FTZ R55, R53, R50, R55 ;  /* 0x0000003235377223 */ /* 0x000fe20000010037 */
[----:B------:R-:W-:-:S02]  /*bc80*/  F2FP.PACK_AB R35, RZ, R35 ;  /* 0x00000023ff23723e */ /* 0x000fc400000000ff */
[----:B------:R-:W-:Y:S02]  /*bc90*/  F2FP.PACK_AB R32, RZ, R32 ;  /* 0x00000020ff20723e */ /* 0x000fe400000000ff */
[----:B------:R-:W-:Y:S01]  /*bca0*/  PRMT R38, R38, 0x5410, R39 ;  /* 0x0000541026267816 */ /* 0x000fe20000000027 */
[----:B------:R-:W-:Y:S01]  /*bcb0*/  HADD2 R33, R54, R8 ;  /* 0x0000000836217230 */ /* 0x000fe20000000000 */
[----:B------:R-:W-:Y:S01]  /*bcc0*/  PRMT R12, R12, 0x5410, R35 ;  /* 0x000054100c0c7816 */ /* 0x000fe20000000023 */
[----:B------:R-:W-:Y:S01]  /*bcd0*/  FMUL.FTZ R44, R44, R15 ;  /* 0x0000000f2c2c7220 */ /* 0x000fe20000410000 */
[----:B------:R-:W-:Y:S01]  /*bce0*/  PRMT R35, R32, 0x5410, R36 ;  /* 0x0000541020237816 */ /* 0x000fe20000000024 */
[----:B------:R-:W-:Y:S01]  /*bcf0*/  FMUL.FTZ R55, R55, R24 ;  /* 0x0000001837377220 */ /* 0x000fe20000410000 */
[----:B------:R-:W-:Y:S01]  /*bd00*/  HFMA2.MMA R8, R34, 1, 1, R7 ;  /* 0x3c003c0022087835 */ /* 0x000fe20000000007 */
[----:B------:R-:W-:Y:S01]  /*bd10*/  HADD2 R7, R38, R10 ;  /* 0x0000000a26077230 */ /* 0x000fe20000000000 */
[----:B-----5:R-:W-:Y:S01]  /*bd20*/  LOP3.LUT R10, R16, 0xf000f, RZ, 0xc0, !PT ;  /* 0x000f000f100a7812 */ /* 0x020fe200078ec0ff */
[----:B------:R-:W-:Y:S01]  /*bd30*/  HADD2 R13, R12, R13 ;  /* 0x0000000d0c0d7230 */ /* 0x000fe20000000000 */
[----:B------:R-:W-:Y:S01]  /*bd40*/  F2FP.PACK_AB R44, RZ, R44 ;  /* 0x0000002cff2c723e */ /* 0x000fe200000000ff */
[----:B------:R-:W-:Y:S01]  /*bd50*/  HFMA2.MMA R12, R35, 1, 1, R11 ;  /* 0x3c003c00230c7835 */ /* 0x000fe2000000000b */
[----:B------:R-:W-:-:S02]  /*bd60*/  F2FP.PACK_AB R55, RZ, R55 ;  /* 0x00000037ff37723e */ /* 0x000fc400000000ff */
[----:B------:R-:W-:Y:S02]  /*bd70*/  LOP3.LUT R10, R10, 0x64006400, RZ, 0xfc, !PT ;  /* 0x640064000a0a7812 */ /* 0x000fe400078efcff */
[C---:B------:R-:W-:Y:S02]  /*bd80*/  LOP3.LUT R11, R17.reuse, 0xf000f, RZ, 0xc0, !PT ;  /* 0x000f000f110b7812 */ /* 0x040fe400078ec0ff */
[----:B------:R-:W-:Y:S02]  /*bd90*/  PRMT R44, R44, 0x5410, R55 ;  /* 0x000054102c2c7816 */ /* 0x000fe40000000037 */
[----:B------:R-:W-:Y:S02]  /*bda0*/  LOP3.LUT R38, R16, 0xf000f0, RZ, 0xc0, !PT ;  /* 0x00f000f010267812 */ /* 0x000fe400078ec0ff */
[----:B------:R-:W-:Y:S01]  /*bdb0*/  SHF.R.U32.HI R37, RZ, 0x8, R16 ;  /* 0x00000008ff257819 */ /* 0x000fe20000011610 */
[----:B------:R-:W-:Y:S01]  /*bdc0*/  HADD2 R10, R10, -1032, -1032 ;  /* 0xe408e4080a0a7430 */ /* 0x000fe20000000000 */
[----:B------:R-:W-:-:S02]  /*bdd0*/  LOP3.LUT R16, R17, 0xf000f0, RZ, 0xc0, !PT ;  /* 0x00f000f011107812 */ /* 0x000fc400078ec0ff */
[----:B------:R-:W-:Y:S02]  /*bde0*/  SHF.R.U32.HI R36, RZ, 0x8, R17 ;  /* 0x00000008ff247819 */ /* 0x000fe40000011611 */
[C---:B------:R-:W-:Y:S02]  /*bdf0*/  LOP3.LUT R17, R18.reuse, 0xf000f, RZ, 0xc0, !PT ;  /* 0x000f000f12117812 */ /* 0x040fe400078ec0ff */
[----:B------:R-:W-:Y:S01]  /*be00*/  LOP3.LUT R11, R11, 0x64006400, RZ, 0xfc, !PT ;  /* 0x640064000b0b7812 */ /* 0x000fe200078efcff */
[----:B------:R-:W-:Y:S01]  /*be10*/  HFMA2.MMA R32, R44, 1, 1, R40 ;  /* 0x3c003c002c207835 */ /* 0x000fe20000000028 */
[----:B------:R-:W-:Y:S02]  /*be20*/  LOP3.LUT R39, R18, 0xf000f0, RZ, 0xc0, !PT ;  /* 0x00f000f012277812 */ /* 0x000fe400078ec0ff */
[----:B------:R-:W-:Y:S01]  /*be30*/  SHF.R.U32.HI R34, RZ, 0x8, R18 ;  /* 0x00000008ff227819 */ /* 0x000fe20000011612 */
[--C-:B------:R-:W-:Y:S01]  /*be40*/  HADD2.F32 R42, -RZ, R10.reuse.H0_H0 ;  /* 0x2000000aff2a7230 */ /* 0x100fe20000004100 */
[----:B------:R-:W-:Y:S01]  /*be50*/  LOP3.LUT R18, R17, 0x64006400, RZ, 0xfc, !PT ;  /* 0x6400640011127812 */ /* 0x000fe200078efcff */
[----:B------:R-:W-:Y:S01]  /*be60*/  HADD2 R17, R11, -1032, -1032 ;  /* 0xe408e4080b117430 */ /* 0x000fe20000000000 */
[----:B------:R-:W-:Y:S01]  /*be70*/  LOP3.LUT R40, R19, 0xf000f, RZ, 0xc0, !PT ;  /* 0x000f000f13287812 */ /* 0x000fe200078ec0ff */
[----:B------:R-:W-:-:S02]  /*be80*/  HADD2.F32 R43, -RZ, R10.H1_H1 ;  /* 0x3000000aff2b7230 */ /* 0x000fc40000004100 */
[----:B------:R-:W3:Y:S01]  /*be90*/  LDS.64 R10, [UR4+0x90] ;  /* 0x00009004ff0a7984 */ /* 0x000ee20008000a00 */
[----:B------:R-:W-:Y:S01]  /*bea0*/  LOP3.LUT R40, R40, 0x64006400, RZ, 0xfc, !PT ;  /* 0x6400640028287812 */ /* 0x000fe200078efcff */
[----:B------:R-:W-:Y:S01]  /*beb0*/  HADD2 R18, R18, -1032, -1032 ;  /* 0xe408e40812127430 */ /* 0x000fe20000000000 */
[----:B------:R-:W-:-:S03]  /*bec0*/  LOP3.LUT R41, R19, 0xf000f0, RZ, 0xc0, !PT ;  /* 0x00f000f013297812 */ /* 0x000fc600078ec0ff */
[----:B------:R-:W-:Y:S01]  /*bed0*/  HADD2 R40, R40, -1032, -1032 ;  /* 0xe408e40828287430 */ /* 0x000fe20000000000 */
[----:B------:R-:W-:Y:S01]  /*bee0*/  SHF.R.U32.HI R35, RZ, 0x8, R19 ;  /* 0x00000008ff237819 */ /* 0x000fe20000011613 */
[--C-:B------:R-:W-:Y:S02]  /*bef0*/  HADD2.F32 R56, -RZ, R18.reuse.H0_H0 ;  /* 0x20000012ff387230 */ /* 0x100fe40000004100 */
[----:B------:R-:W-:Y:S02]  /*bf00*/  HADD2.F32 R53, -RZ, R18.H1_H1 ;  /* 0x30000012ff357230 */ /* 0x000fe40000004100 */
[----:B-1----:R-:W-:Y:S01]  /*bf10*/  HADD2.F32 R45, -RZ, R30.H0_H0 ;  /* 0x2000001eff2d7230 */ /* 0x002fe20000004100 */
[----:B------:R-:W1:Y:S01]  /*bf20*/  LDS.64 R18, [UR4+0x110] ;  /* 0x00011004ff127984 */ /* 0x000e620008000a00 */
[--C-:B------:R-:W-:Y:S02]  /*bf30*/  HADD2.F32 R50, -RZ, R17.reuse.H0_H0 ;  /* 0x20000011ff327230 */ /* 0x100fe40000004100 */
[----:B------:R-:W-:Y:S01]  /*bf40*/  HADD2.F32 R51, -RZ, R17.H1_H1 ;  /* 0x30000011ff337230 */ /* 0x000fe20000004100 */
[----:B------:R-:W-:Y:S01]  /*bf50*/  LOP3.LUT R17, R38, 0x64006400, RZ, 0xfc, !PT ;  /* 0x6400640026117812 */ /* 0x000fe200078efcff */
[----:B------:R-:W-:-:S02]  /*bf60*/  HADD2.F32 R60, -RZ, R40.H0_H0 ;  /* 0x20000028ff3c7230 */ /* 0x000fc40000004100 */
[--C-:B------:R-:W-:Y:S02]  /*bf70*/  HADD2.F32 R44, -RZ, R31.reuse.H0_H0 ;  /* 0x2000001fff2c7230 */ /* 0x100fe40000004100 */
[----:B------:R-:W-:Y:S01]  /*bf80*/  HADD2.F32 R49, -RZ, R31.H1_H1 ;  /* 0x3000001fff317230 */ /* 0x000fe20000004100 */
[----:B------:R-:W-:Y:S01]  /*bf90*/  LOP3.LUT R31, R16, 0x64006400, RZ, 0xfc, !PT ;  /* 0x64006400101f7812 */ /* 0x000fe200078efcff */
[----:B------:R-:W-:Y:S01]  /*bfa0*/  HADD2.F32 R59, -RZ, R40.H1_H1 ;  /* 0x30000028ff3b7230 */ /* 0x000fe20000004100 */
[----:B------:R-:W-:Y:S01]  /*bfb0*/  FFMA.FTZ R16, R42, R45, RZ ;  /* 0x0000002d2a107223 */ /* 0x000fe200000100ff */
[----:B------:R-:W-:Y:S01]  /*bfc0*/  HADD2.F32 R30, -RZ, R30.H1_H1 ;  /* 0x3000001eff1e7230 */ /* 0x000fe20000004100 */
[C---:B------:R-:W-:Y:S01]  /*bfd0*/  FFMA.FTZ R38, R45.reuse, R50, RZ ;  /* 0x000000322d267223 */ /* 0x040fe200000100ff */
[----:B------:R-:W-:Y:S01]  /*bfe0*/  HFMA2 R17, R17, R14.H0_H0, -72, -72 ;  /* 0xd480d48011117431 */ /* 0x000fe2000004000e */
[C---:B------:R-:W-:Y:S02]  /*bff0*/  FFMA.FTZ R40, R45.reuse, R56, RZ ;  /* 0x000000382d287223 */ /* 0x040fe400000100ff */
[----:B------:R-:W-:-:S02]  /*c000*/  FFMA.FTZ R45, R45, R60, RZ ;  /* 0x0000003c2d2d7223 */ /* 0x000fc400000100ff */
[----:B------:R-:W-:Y:S02]  /*c010*/  FFMA.FTZ R16, R43, R30, R16 ;  /* 0x0000001e2b107223 */ /* 0x000fe40000010010 */
[C---:B------:R-:W-:Y:S01]  /*c020*/  FFMA.FTZ R61, R30.reuse, R59, R45 ;  /* 0x0000003b1e3d7223 */ /* 0x040fe2000001002d */
[--C-:B------:R-:W-:Y:S01]  /*c030*/  HADD2.F32 R45, -RZ, R17.reuse.H0_H0 ;  /* 0x20000011ff2d7230 */ /* 0x100fe20000004100 */
[----:B------:R-:W-:Y:S01]  /*c040*/  FFMA.FTZ R55, R30, R53, R40 ;  /* 0x000000351e377223 */ /* 0x000fe20000010028 */
[----:B------:R-:W-:Y:S01]  /*c050*/  HADD2.F32 R40, -RZ, R17.H1_H1 ;  /* 0x30000011ff287230 */ /* 0x000fe20000004100 */
[----:B------:R-:W-:Y:S02]  /*c060*/  LOP3.LUT R39, R39, 0x64006400, RZ, 0xfc, !PT ;  /* 0x6400640027277812 */ /* 0x000fe400078efcff */
[----:B------:R-:W-:Y:S01]  /*c070*/  FFMA.FTZ R16, R45, R44, R16 ;  /* 0x0000002c2d107223 */ /* 0x000fe20000010010 */
[----:B------:R-:W-:Y:S01]  /*c080*/  LOP3.LUT R41, R41, 0x64006400, RZ, 0xfc, !PT ;  /* 0x6400640029297812 */ /* 0x000fe200078efcff */
[----:B------:R-:W-:-:S02]  /*c090*/  HFMA2 R31, R31, R14.H0_H0, -72, -72 ;  /* 0xd480d4801f1f7431 */ /* 0x000fc4000004000e */
[----:B------:R-:W-:Y:S01]  /*c0a0*/  FFMA.FTZ R48, R40, R49, R16 ;  /* 0x0000003128307223 */ /* 0x000fe20000010010 */
[-C--:B------:R-:W-:Y:S01]  /*c0b0*/  HFMA2 R39, R39, R14.reuse.H0_H0, -72, -72 ;  /* 0xd480d48027277431 */ /* 0x080fe2000004000e */
[----:B------:R-:W4:Y:S01]  /*c0c0*/  LDS.64 R16, [UR4+0x18] ;  /* 0x00001804ff107984 */ /* 0x000f220008000a00 */
[----:B------:R-:W-:Y:S02]  /*c0d0*/  HFMA2 R41, R41, R14.H0_H0, -72, -72 ;  /* 0xd480d48029297431 */ /* 0x000fe4000004000e */
[--C-:B------:R-:W-:Y:S02]  /*c0e0*/  HADD2.F32 R52, -RZ, R31.reuse.H0_H0 ;  /* 0x2000001fff347230 */ /* 0x100fe40000004100 */
[----:B------:R-:W-:Y:S01]  /*c0f0*/  HADD2.F32 R54, -RZ, R31.H1_H1 ;  /* 0x3000001fff367230 */ /* 0x000fe20000004100 */
[----:B------:R-:W-:Y:S01]  /*c100*/  FFMA.FTZ R47, R30, R51, R38 ;  /* 0x000000331e2f7223 */ /* 0x000fe20000010026 */
[----:B------:R-:W-:Y:S02]  /*c110*/  HADD2.F32 R57, -RZ, R39.H0_H0 ;  /* 0x20000027ff397230 */ /* 0x000fe40000004100 */
[----:B------:R-:W-:-:S02]  /*c120*/  HADD2.F32 R62, -RZ, R41.H0_H0 ;  /* 0x20000029ff3e7230 */ /* 0x000fc40000004100 */
[--C-:B---3--:R-:W-:Y:S02]  /*c130*/  HADD2.F32 R31, -RZ, R10.reuse.H0_H0 ;  /* 0x2000000aff1f7230 */ /* 0x108fe40000004100 */
[----:B------:R-:W-:Y:S02]  /*c140*/  HADD2.F32 R58, -RZ, R39.H1_H1 ;  /* 0x30000027ff3a7230 */ /* 0x000fe40000004100 */
[----:B------:R-:W-:Y:S01]  /*c150*/  HADD2.F32 R64, -RZ, R41.H1_H1 ;  /* 0x30000029ff407230 */ /* 0x000fe20000004100 */
[C---:B------:R-:W-:Y:S01]  /*c160*/  FFMA.FTZ R47, R44.reuse, R52, R47 ;  /* 0x000000342c2f7223 */ /* 0x040fe2000001002f */
[----:B------:R-:W-:Y:S01]  /*c170*/  HADD2.F32 R10, -RZ, R10.H1_H1 ;  /* 0x3000000aff0a7230 */ /* 0x000fe20000004100 */
[C---:B------:R-:W-:Y:S01]  /*c180*/  FFMA.FTZ R46, R44.reuse, R57, R55 ;  /* 0x000000392c2e7223 */ /* 0x040fe20000010037 */
        /* <DEDUP_REMOVED lines=31> */
[----:B------:R-:W-:Y:S02]  /*c380*/  LOP3.LUT R42, R37, 0xf000f, RZ, 0xc0, !PT ;  /* 0x000f000f252a7812 */ /* 0x000fe400078ec0ff */
[----:B------:R-:W-:-:S02]  /*c390*/  LOP3.LUT R45, R35, 0xf000f, RZ, 0xc0, !PT ;  /* 0x000f000f232d7812 */ /* 0x000fc400078ec0ff */
[----:B------:R-:W-:Y:S01]  /*c3a0*/  LOP3.LUT R42, R42, 0x64006400, RZ, 0xfc, !PT ;  /* 0x640064002a2a7812 */ /* 0x000fe200078efcff */
[--C-:B----4-:R-:W-:Y:S01]  /*c3b0*/  HADD2.F32 R53, -RZ, R16.reuse.H0_H0 ;  /* 0x20000010ff357230 */ /* 0x110fe20000004100 */
[----:B------:R-:W-:Y:S01]  /*c3c0*/  LOP3.LUT R45, R45, 0x64006400, RZ, 0xfc, !PT ;  /* 0x640064002d2d7812 */ /* 0x000fe200078efcff */
[----:B------:R-:W-:Y:S01]  /*c3d0*/  HADD2.F32 R55, -RZ, R16.H1_H1 ;  /* 0x30000010ff377230 */ /* 0x000fe20000004100 */
[C---:B------:R-:W-:Y:S01]  /*c3e0*/  FFMA.FTZ R47, R49.reuse, R54, R47 ;  /* 0x00000036312f7223 */ /* 0x040fe2000001002f */
[----:B------:R-:W-:Y:S01]  /*c3f0*/  HADD2 R16, R42, -1032, -1032 ;  /* 0xe408e4082a107430 */ /* 0x000fe20000000000 */
[C---:B------:R-:W-:Y:S02]  /*c400*/  FFMA.FTZ R46, R49.reuse, R58, R46 ;  /* 0x0000003a312e7223 */ /* 0x040fe4000001002e */
[----:B------:R-:W-:Y:S01]  /*c410*/  FFMA.FTZ R61, R49, R64, R61 ;  /* 0x00000040313d7223 */ /* 0x000fe2000001003d */
[----:B------:R-:W-:Y:S01]  /*c420*/  HADD2.F32 R49, -RZ, R19.H1_H1 ;  /* 0x30000013ff317230 */ /* 0x000fe20000004100 */
[-C--:B------:R-:W-:Y:S01]  /*c430*/  FFMA.FTZ R19, R52, R41.reuse, R50 ;  /* 0x0000002934137223 */ /* 0x080fe20000010032 */
[----:B------:R-:W-:Y:S01]  /*c440*/  LOP3.LUT R43, R36, 0xf000f, RZ, 0xc0, !PT ;  /* 0x000f000f242b7812 */ /* 0x000fe200078ec0ff */
[-C--:B------:R-:W-:Y:S01]  /*c450*/  FFMA.FTZ R56, R57, R41.reuse, R56 ;  /* 0x0000002939387223 */ /* 0x080fe20000010038 */
[----:B------:R-:W-:Y:S01]  /*c460*/  HADD2 R51, R45, -1032, -1032 ;  /* 0xe408e4082d337430 */ /* 0x000fe20000000000 */
[----:B------:R-:W-:Y:S01]  /*c470*/  FFMA.FTZ R41, R62, R41, R11 ;  /* 0x000000293e297223 */ /* 0x000fe2000001000b */
[----:B------:R-:W-:Y:S01]  /*c480*/  HADD2.F32 R45, -RZ, R16.H0_H0 ;  /* 0x20000010ff2d7230 */ /* 0x000fe20000004100 */
[----:B------:R-:W1:Y:S01]  /*c490*/  LDS.64 R10, [UR4+0x98] ;  /* 0x00009804ff0a7984 */ /* 0x000e620008000a00 */
[----:B------:R-:W-:-:S02]  /*c4a0*/  LOP3.LUT R44, R34, 0xf000f, RZ, 0xc0, !PT ;  /* 0x000f000f222c7812 */ /* 0x000fc400078ec0ff */
[----:B------:R-:W-:Y:S01]  /*c4b0*/  LOP3.LUT R43, R43, 0x64006400, RZ, 0xfc, !PT ;  /* 0x640064002b2b7812 */ /* 0x000fe200078efcff */
[-C--:B------:R-:W-:Y:S01]  /*c4c0*/  FFMA.FTZ R18, R40, R49.reuse, R18 ;  /* 0x0000003128127223 */ /* 0x080fe20000010012 */
[----:B------:R-:W-:Y:S01]  /*c4d0*/  LOP3.LUT R44, R44, 0x64006400, RZ, 0xfc, !PT ;  /* 0x640064002c2c7812 */ /* 0x000fe200078efcff */
[-C--:B------:R-:W-:Y:S02]  /*c4e0*/  FFMA.FTZ R19, R54, R49.reuse, R19 ;  /* 0x0000003136137223 */ /* 0x080fe40000010013 */
[-C--:B------:R-:W-:Y:S02]  /*c4f0*/  FFMA.FTZ R40, R58, R49.reuse, R56 ;  /* 0x000000313a287223 */ /* 0x080fe40000010038 */
[----:B------:R-:W-:Y:S01]  /*c500*/  FFMA.FTZ R41, R64, R49, R41 ;  /* 0x0000003140297223 */ /* 0x000fe20000010029 */
[----:B------:R-:W-:Y:S01]  /*c510*/  HADD2 R49, R43, -1032, -1032 ;  /* 0xe408e4082b317430 */ /* 0x000fe20000000000 */
[----:B------:R-:W-:Y:S01]  /*c520*/  FFMA.FTZ R52, R45, R53, R48 ;  /* 0x000000352d347223 */ /* 0x000fe20000010030 */
[----:B------:R-:W-:Y:S01]  /*c530*/  HADD2.F32 R48, -RZ, R16.H1_H1 ;  /* 0x30000010ff307230 */ /* 0x000fe20000004100 */
[----:B------:R-:W-:Y:S01]  /*c540*/  LOP3.LUT R16, R35, 0xf000f0, RZ, 0xc0, !PT ;  /* 0x00f000f023107812 */ /* 0x000fe200078ec0ff */
[----:B------:R-:W-:-:S02]  /*c550*/  HADD2 R50, R44, -1032, -1032 ;  /* 0xe408e4082c327430 */ /* 0x000fc40000000000 */
[--C-:B------:R-:W-:Y:S02]  /*c560*/  HADD2.F32 R44, -RZ, R49.reuse.H0_H0 ;  /* 0x20000031ff2c7230 */ /* 0x100fe40000004100 */
[----:B------:R-:W-:Y:S01]  /*c570*/  HADD2.F32 R56, -RZ, R49.H1_H1 ;  /* 0x30000031ff387230 */ /* 0x000fe20000004100 */
[----:B------:R-:W-:Y:S01]  /*c580*/  LOP3.LUT R49, R16, 0x64006400, RZ, 0xfc, !PT ;  /* 0x6400640010317812 */ /* 0x000fe200078efcff */
[--C-:B------:R-:W-:Y:S02]  /*c590*/  HADD2.F32 R54, -RZ, R17.reuse.H0_H0 ;  /* 0x20000011ff367230 */ /* 0x100fe40000004100 */
[----:B------:R-:W-:Y:S02]  /*c5a0*/  HADD2.F32 R57, -RZ, R17.H1_H1 ;  /* 0x30000011ff397230 */ /* 0x000fe40000004100 */
[----:B------:R-:W3:Y:S01]  /*c5b0*/  LDS.64 R16, [UR4+0x118] ;  /* 0x00011804ff107984 */ /* 0x000ee20008000a00 */
[----:B------:R-:W-:Y:S02]  /*c5c0*/  LOP3.LUT R37, R37, 0xf000f0, RZ, 0xc0, !PT ;  /* 0x00f000f025257812 */ /* 0x000fe400078ec0ff */
[----:B------:R-:W-:-:S02]  /*c5d0*/  LOP3.LUT R36, R36, 0xf000f0, RZ, 0xc0, !PT ;  /* 0x00f000f024247812 */ /* 0x000fc400078ec0ff */
[----:B------:R-:W-:Y:S01]  /*c5e0*/  LOP3.LUT R34, R34, 0xf000f0, RZ, 0xc0, !PT ;  /* 0x00f000f022227812 */ /* 0x000fe200078ec0ff */
[----:B------:R-:W-:Y:S01]  /*c5f0*/  FFMA.FTZ R58, R53, R44, R47 ;  /* 0x0000002c353a7223 */ /* 0x000fe2000001002f */
[----:B------:R-:W-:Y:S01]  /*c600*/  HADD2.F32 R43, -RZ, R50.H0_H0 ;  /* 0x20000032ff2b7230 */ /* 0x000fe20000004100 */
[----:B------:R-:W-:Y:S02]  /*c610*/  LOP3.LUT R37, R37, 0x64006400, RZ, 0xfc, !PT ;  /* 0x6400640025257812 */ /* 0x000fe400078efcff */
[----:B------:R-:W-:Y:S02]  /*c620*/  LOP3.LUT R35, R36, 0x64006400, RZ, 0xfc, !PT ;  /* 0x6400640024237812 */ /* 0x000fe400078efcff */
[----:B------:R-:W-:Y:S01]  /*c630*/  LOP3.LUT R47, R34, 0x64006400, RZ, 0xfc, !PT ;  /* 0x64006400222f7812 */ /* 0x000fe200078efcff */
[----:B------:R-:W-:Y:S01]  /*c640*/  HADD2.F32 R42, -RZ, R51.H0_H0 ;  /* 0x20000033ff2a7230 */ /* 0x000fe20000004100 */
[----:B------:R-:W-:Y:S01]  /*c650*/  FFMA.FTZ R59, R53, R43, R46 ;  /* 0x0000002b353b7223 */ /* 0x000fe2000001002e */
[----:B------:R-:W-:-:S02]  /*c660*/  HFMA2 R37, R37, R14.H0_H0, -72, -72 ;  /* 0xd480d48025257431 */ /* 0x000fc4000004000e */
[-C--:B------:R-:W-:Y:S02]  /*c670*/  HFMA2 R36, R35, R14.reuse.H0_H0, -72, -72 ;  /* 0xd480d48023247431 */ /* 0x080fe4000004000e */
[-C--:B------:R-:W-:Y:S02]  /*c680*/  HFMA2 R47, R47, R14.reuse.H0_H0, -72, -72 ;  /* 0xd480d4802f2f7431 */ /* 0x080fe4000004000e */
[----:B------:R-:W-:Y:S01]  /*c690*/  HFMA2 R49, R49, R14.H0_H0, -72, -72 ;  /* 0xd480d48031317431 */ /* 0x000fe2000004000e */
[----:B------:R-:W-:Y:S01]  /*c6a0*/  FFMA.FTZ R61, R53, R42, R61 ;  /* 0x0000002a353d7223 */ /* 0x000fe2000001003d */
        /* <DEDUP_REMOVED lines=10> */
[----:B------:R-:W-:Y:S02]  /*c750*/  HADD2.F32 R34, -RZ, R37.H1_H1 ;  /* 0x30000025ff227230 */ /* 0x000fe40000004100 */
[--C-:B-1----:R-:W-:Y:S01]  /*c760*/  HADD2.F32 R37, -RZ, R10.reuse.H0_H0 ;  /* 0x2000000aff257230 */ /* 0x102fe20000004100 */
[----:B------:R-:W-:Y:S02]  /*c770*/  FFMA.FTZ R52, R51, R54, R52 ;  /* 0x0000003633347223 */ /* 0x000fe40000010034 */
[C---:B------:R-:W-:Y:S02]  /*c780*/  FFMA.FTZ R53, R54.reuse, R50, R53 ;  /* 0x0000003236357223 */ /* 0x040fe40000010035 */
[C---:B------:R-:W-:Y:S02]  /*c790*/  FFMA.FTZ R59, R54.reuse, R60, R59 ;  /* 0x0000003c363b7223 */ /* 0x040fe4000001003b */
[----:B------:R-:W-:Y:S01]  /*c7a0*/  FFMA.FTZ R61, R54, R35, R61 ;  /* 0x00000023363d7223 */ /* 0x000fe2000001003d */
[----:B------:R-:W-:Y:S01]  /*c7b0*/  HADD2.F32 R54, -RZ, R47.H1_H1 ;  /* 0x3000002fff367230 */ /* 0x000fe20000004100 */
[-C--:B------:R-:W-:Y:S01]  /*c7c0*/  FFMA.FTZ R31, R45, R37.reuse, R31 ;  /* 0x000000252d1f7223 */ /* 0x080fe2000001001f */
[----:B------:R-:W-:Y:S01]  /*c7d0*/  HADD2.F32 R47, -RZ, R10.H1_H1 ;  /* 0x3000000aff2f7230 */ /* 0x000fe20000004100 */
        /* <DEDUP_REMOVED lines=10> */
[-C--:B------:R-:W-:Y:S01]  /*c880*/  FFMA.FTZ R10, R51, R49.reuse, R10 ;  /* 0x00000031330a7223 */ /* 0x080fe2000001000a */
[----:B------:R-:W-:Y:S01]  /*c890*/  HADD2.F32 R11, -RZ, R11.H1_H1 ;  /* 0x3000000bff0b7230 */ /* 0x000fe20000004100 */
[-C--:B------:R-:W-:Y:S01]  /*c8a0*/  FFMA.FTZ R30, R50, R49.reuse, R30 ;  /* 0x00000031321e7223 */ /* 0x080fe2000001001e */
[----:B---3--:R-:W-:Y:S01]  /*c8b0*/  HADD2.F32 R39, -RZ, R16.H0_H0 ;  /* 0x20000010ff277230 */ /* 0x008fe20000004100 */
        /* <DEDUP_REMOVED lines=8> */
[----:B------:R-:W-:Y:S01]  /*c940*/  FFMA.FTZ R19, R44, R39, R19 ;  /* 0x000000272c137223 */ /* 0x000fe20000010013 */
[--C-:B------:R-:W-:Y:S02]  /*c950*/  HADD2.F32 R47, -RZ, R17.reuse.H0_H0 ;  /* 0x20000011ff2f7230 */ /* 0x100fe40000004100 */
[----:B------:R-:W-:Y:S01]  /*c960*/  HADD2.F32 R49, -RZ, R17.H1_H1 ;  /* 0x30000011ff317230 */ /* 0x000fe20000004100 */
[----:B------:R-:W-:-:S04]  /*c970*/  IMAD.WIDE R16, R27, c[0x0][0x18c], R28 ;  /* 0x000063001b107a25 */ /* 0x000fc800078e021c */
[-C--:B------:R-:W-:Y:S02]  /*c980*/  FFMA.FTZ R18, R48, R11.reuse, R18 ;  /* 0x0000000b30127223 */ /* 0x080fe40000010012 */
[----:B------:R-:W-:Y:S02]  /*c990*/  FFMA.FTZ R19, R56, R11, R19 ;  /* 0x0000000b38137223 */ /* 0x000fe40000010013 */
[----:B------:R-:W-:Y:S02]  /*c9a0*/  FFMA.FTZ R62, R57, R54, R59 ;  /* 0x00000036393e7223 */ /* 0x000fe4000001003b */
[-C--:B------:R-:W-:Y:S02]  /*c9b0*/  FFMA.FTZ R51, R51, R47.reuse, R18 ;  /* 0x0000002f33337223 */ /* 0x080fe40000010012 */
[----:B------:R-:W-:Y:S02]  /*c9c0*/  FFMA.FTZ R50, R50, R47, R19 ;  /* 0x0000002f32327223 */ /* 0x000fe40000010013 */
[----:B------:R-:W-:-:S02]  /*c9d0*/  IMAD.WIDE R58, R27, c[0x0][0x18c], R16 ;  /* 0x000063001b3a7a25 */ /* 0x000fc400078e0210 */
[----:B------:R-:W3:Y:S02]  /*c9e0*/  LDG.E.128.CONSTANT R16, [R16.64] ;  /* 0x0000000610107981 */ /* 0x000ee4000c1e9d00 */
[----:B------:R-:W-:Y:S02]  /*c9f0*/  FMUL.FTZ R10, R10, R15 ;  /* 0x0000000f0a0a7220 */ /* 0x000fe40000410000 */
[-C--:B------:R-:W-:Y:S02]  /*ca00*/  FFMA.FTZ R40, R43, R39.reuse, R40 ;  /* 0x000000272b287223 */ /* 0x080fe40000010028 */
[----:B------:R-:W-:Y:S01]  /*ca10*/  FFMA.FTZ R41, R42, R39, R41 ;  /* 0x000000272a297223 */ /* 0x000fe20000010029 */
[----:B------:R-:W-:Y:S01]  /*ca20*/  F2FP.PACK_AB R27, RZ, R10 ;  /* 0x0000000aff1b723e */ /* 0x000fe200000000ff */
[-C--:B------:R-:W-:Y:S02]  /*ca30*/  FFMA.FTZ R40, R46, R11.reuse, R40 ;  /* 0x0000000b2e287223 */ /* 0x080fe40000010028 */
[----:B------:R-:W-:-:S02]  /*ca40*/  FFMA.FTZ R64, R64, R11, R41 ;  /* 0x0000000b40407223 */ /* 0x000fc40000010029 */
[----:B------:R-:W1:Y:S01]  /*ca50*/  LDS.64 R10, [UR4+0x20] ;  /* 0x00002004ff0a7984 */ /* 0x000e620008000a00 */
[-C--:B------:R-:W-:Y:S02]  /*ca60*/  FFMA.FTZ R40, R60, R47.reuse, R40 ;  /* 0x0000002f3c287223 */ /* 0x080fe40000010028 */
[----:B------:R-:W-:Y:S02]  /*ca70*/  FFMA.FTZ R64, R35, R47, R64 ;  /* 0x0000002f23407223 */ /* 0x000fe40000010040 */
[----:B------:R-:W-:Y:S02]  /*ca80*/  FFMA.FTZ R52, R34, R57, R52 ;  /* 0x0000003922347223 */ /* 0x000fe40000010034 */
[-C--:B0-----:R-:W-:Y:S02]  /*ca90*/  FFMA.FTZ R29, R36, R49.reuse, R50 ;  /* 0x00000031241d7223 */ /* 0x081fe40000010032 */
[-C--:B------:R-:W-:Y:S02]  /*caa0*/  FFMA.FTZ R34, R34, R49.reuse, R51 ;  /* 0x0000003122227223 */ /* 0x080fe40000010033 */
[----:B------:R-:W-:-:S02]  /*cab0*/  FFMA.FTZ R40, R54, R49, R40 ;  /* 0x0000003136287223 */ /* 0x000fc40000010028 */
[----:B------:R-:W-:Y:S02]  /*cac0*/  FFMA.FTZ R35, R66, R49, R64 ;  /* 0x0000003142237223 */ /* 0x000fe40000010040 */
[----:B------:R-:W-:Y:S02]  /*cad0*/  FMUL.FTZ R31, R31, R24 ;  /* 0x000000181f1f7220 */ /* 0x000fe40000410000 */
[----:B------:R-:W-:Y:S02]  /*cae0*/  FMUL.FTZ R38, R38, R25 ;  /* 0x0000001926267220 */ /* 0x000fe40000410000 */
[----:B------:R-:W-:Y:S02]  /*caf0*/  FMUL.FTZ R37, R37, R26 ;  /* 0x0000001a25257220 */ /* 0x000fe40000410000 */
        /* <DEDUP_REMOVED lines=12> */
[----:B------:R-:W-:Y:S02]  /*cbc0*/  PRMT R38, R38, 0x5410, R37 ;  /* 0x0000541026267816 */ /* 0x000fe40000000025 */
[----:B------:R-:W-:Y:S01]  /*cbd0*/  PRMT R34, R34, 0x5410, R29 ;  /* 0x0000541022227816 */ /* 0x000fe2000000001d */
[----:B------:R-:W-:Y:S01]  /*cbe0*/  FFMA.FTZ R53, R57, R36, R53 ;  /* 0x0000002439357223 */ /* 0x000fe20000010035 */
[----:B------:R-:W-:Y:S01]  /*cbf0*/  PRMT R40, R40, 0x5410, R35 ;  /* 0x0000541028287816 */ /* 0x000fe20000000023 */
[----:B------:R-:W-:Y:S01]  /*cc00*/  HADD2 R28, R38, R8 ;  /* 0x00000008261c7230 */ /* 0x000fe20000000000 */
[----:B------:R-:W-:Y:S01]  /*cc10*/  HFMA2.MMA R27, R27, 1, 1, R13 ;  /* 0x3c003c001b1b7835 */ /* 0x000fe2000000000d */
[----:B------:R-:W-:Y:S01]  /*cc20*/  FMUL.FTZ R52, R52, R15 ;  /* 0x0000000f34347220 */ /* 0x000fe20000410000 */
[----:B------:R-:W-:Y:S01]  /*cc30*/  HFMA2.MMA R8, R34, 1, 1, R12 ;  /* 0x3c003c0022087835 */ /* 0x000fe2000000000c */
[----:B------:R-:W-:Y:S01]  /*cc40*/  FMUL.FTZ R53, R53, R24 ;  /* 0x0000001835357220 */ /* 0x000fe20000410000 */
[----:B------:R-:W-:Y:S01]  /*cc50*/  HADD2 R7, R40, R7 ;  /* 0x0000000728077230 */ /* 0x000fe20000000000 */
[C---:B--2---:R-:W-:Y:S01]  /*cc60*/  LOP3.LUT R12, R20.reuse, 0xf000f, RZ, 0xc0, !PT ;  /* 0x000f000f140c7812 */ /* 0x044fe200078ec0ff */
[--C-:B-1----:R-:W-:Y:S01]  /*cc70*/  HADD2.F32 R37, -RZ, R10.reuse.H0_H0 ;  /* 0x2000000aff257230 */ /* 0x102fe20000004100 */
[----:B------:R-:W-:Y:S01]  /*cc80*/  LOP3.LUT R13, R20, 0xf000f0, RZ, 0xc0, !PT ;  /* 0x00f000f0140d7812 */ /* 0x000fe200078ec0ff */
[----:B------:R-:W-:Y:S01]  /*cc90*/  HADD2.F32 R40, -RZ, R10.H1_H1 ;  /* 0x3000000aff287230 */ /* 0x000fe20000004100 */
[----:B------:R-:W-:Y:S01]  /*cca0*/  SHF.R.U32.HI R30, RZ, 0x8, R20 ;  /* 0x00000008ff1e7819 */ /* 0x000fe20000011614 */
[--C-:B------:R-:W-:Y:S01]  /*ccb0*/  HADD2.F32 R42, -RZ, R11.reuse.H0_H0 ;  /* 0x2000000bff2a7230 */ /* 0x100fe20000004100 */
[C---:B------:R-:W-:Y:S01]  /*ccc0*/  LOP3.LUT R20, R21.reuse, 0xf000f, RZ, 0xc0, !PT ;  /* 0x000f000f15147812 */ /* 0x040fe200078ec0ff */
[----:B------:R-:W-:Y:S01]  /*ccd0*/  HADD2.F32 R43, -RZ, R11.H1_H1 ;  /* 0x3000000bff2b7230 */ /* 0x000fe20000004100 */
[----:B------:R-:W-:Y:S01]  /*cce0*/  LOP3.LUT R31, R21, 0xf000f0, RZ, 0xc0, !PT ;  /* 0x00f000f0151f7812 */ /* 0x000fe200078ec0ff */
[----:B------:R-:W0:Y:S01]  /*ccf0*/  LDS.64 R10, [UR4+0xa0] ;  /* 0x0000a004ff0a7984 */ /* 0x000e220008000a00 */
[----:B------:R-:W-:-:S02]  /*cd00*/  SHF.R.U32.HI R29, RZ, 0x8, R21 ;  /* 0x00000008ff1d7819 */ /* 0x000fc40000011615 */
[----:B------:R-:W-:Y:S02]  /*cd10*/  LOP3.LUT R21, R22, 0xf000f, RZ, 0xc0, !PT ;  /* 0x000f000f16157812 */ /* 0x000fe400078ec0ff */
[----:B------:R-:W-:Y:S02]  /*cd20*/  LOP3.LUT R35, R23, 0xf000f, RZ, 0xc0, !PT ;  /* 0x000f000f17237812 */ /* 0x000fe400078ec0ff */
[----:B------:R-:W-:Y:S02]  /*cd30*/  F2FP.PACK_AB R52, RZ, R52 ;  /* 0x00000034ff34723e */ /* 0x000fe400000000ff */
[----:B------:R-:W-:Y:S02]  /*cd40*/  F2FP.PACK_AB R53, RZ, R53 ;  /* 0x00000035ff35723e */ /* 0x000fe400000000ff */
[----:B------:R-:W-:Y:S02]  /*cd50*/  LOP3.LUT R12, R12, 0x64006400, RZ, 0xfc, !PT ;  /* 0x640064000c0c7812 */ /* 0x000fe400078efcff */
[----:B------:R-:W-:-:S02]  /*cd60*/  LOP3.LUT R20, R20, 0x64006400, RZ, 0xfc, !PT ;  /* 0x6400640014147812 */ /* 0x000fc400078efcff */
[----:B------:R-:W-:Y:S02]  /*cd70*/  LOP3.LUT R21, R21, 0x64006400, RZ, 0xfc, !PT ;  /* 0x6400640015157812 */ /* 0x000fe400078efcff */
[----:B------:R-:W-:Y:S02]  /*cd80*/  LOP3.LUT R35, R35, 0x64006400, RZ, 0xfc, !PT ;  /* 0x6400640023237812 */ /* 0x000fe400078efcff */
[----:B------:R-:W-:Y:S01]  /*cd90*/  PRMT R52, R52, 0x5410, R53 ;  /* 0x0000541034347816 */ /* 0x000fe20000000035 */
[----:B------:R-:W-:Y:S02]  /*cda0*/  HADD2 R12, R12, -1032, -1032 ;  /* 0xe408e4080c0c7430 */ /* 0x000fe40000000000 */
[----:B------:R-:W-:Y:S02]  /*cdb0*/  HADD2 R20, R20, -1032, -1032 ;  /* 0xe408e40814147430 */ /* 0x000fe40000000000 */
[----:B------:R-:W-:Y:S02]  /*cdc0*/  HADD2 R21, R21, -1032, -1032 ;  /* 0xe408e40815157430 */ /* 0x000fe40000000000 */
[----:B------:R-:W-:Y:S01]  /*cdd0*/  HADD2 R35, R35, -1032, -1032 ;  /* 0xe408e40823237430 */ /* 0x000fe20000000000 */
[----:B------:R-:W-:Y:S01]  /*cde0*/  HFMA2.MMA R32, R52, 1, 1, R32 ;  /* 0x3c003c0034207835 */ /* 0x000fe20000000020 */
[----:B------:R-:W-:Y:S01]  /*cdf0*/  LOP3.LUT R34, R22, 0xf000f0, RZ, 0xc0, !PT ;  /* 0x00f000f016227812 */ /* 0x000fe200078ec0ff */
[----:B------:R-:W-:Y:S01]  /*ce00*/  HADD2.F32 R38, -RZ, R12.H0_H0 ;  /* 0x2000000cff267230 */ /* 0x000fe20000004100 */
[----:B------:R-:W-:Y:S01]  /*ce10*/  LOP3.LUT R13, R13, 0x64006400, RZ, 0xfc, !PT ;  /* 0x640064000d0d7812 */ /* 0x000fe200078efcff */
[----:B------:R-:W-:-:S02]  /*ce20*/  HADD2.F32 R44, -RZ, R20.H0_H0 ;  /* 0x20000014ff2c7230 */ /* 0x000fc40000004100 */
[----:B------:R-:W-:Y:S02]  /*ce30*/  HADD2.F32 R45, -RZ, R20.H1_H1 ;  /* 0x30000014ff2d7230 */ /* 0x000fe40000004100 */
[--C-:B------:R-:W-:Y:S02]  /*ce40*/  HADD2.F32 R52, -RZ, R21.reuse.H0_H0 ;  /* 0x20000015ff347230 */ /* 0x100fe40000004100 */
[----:B------:R-:W-:Y:S01]  /*ce50*/  HADD2.F32 R49, -RZ, R21.H1_H1 ;  /* 0x30000015ff317230 */ /* 0x000fe20000004100 */
[----:B------:R-:W-:Y:S01]  /*ce60*/  FFMA.FTZ R61, R57, R66, R61 ;  /* 0x00000042393d7223 */ /* 0x000fe2000001003d */
[--C-:B------:R-:W-:Y:S01]  /*ce70*/  HADD2.F32 R56, -RZ, R35.reuse.H0_H0 ;  /* 0x20000023ff387230 */ /* 0x100fe20000004100 */
[----:B------:R-:W1:Y:S01]  /*ce80*/  LDS.64 R20, [UR4+0x120] ;  /* 0x00012004ff147984 */ /* 0x000e620008000a00 */
[----:B------:R-:W-:Y:S01]  /*ce90*/  HADD2.F32 R57, -RZ, R35.H1_H1 ;  /* 0x30000023ff397230 */ /* 0x000fe20000004100 */
[----:B------:R-:W-:Y:S01]  /*cea0*/  LOP3.LUT R35, R34, 0x64006400, RZ, 0xfc, !PT ;  /* 0x6400640022237812 */ /* 0x000fe200078efcff */
[----:B------:R-:W-:Y:S01]  /*ceb0*/  HADD2.F32 R39, -RZ, R12.H1_H1 ;  /* 0x3000000cff277230 */ /* 0x000fe20000004100 */
[----:B------:R-:W-:Y:S01]  /*cec0*/  FFMA.FTZ R12, R38, R37, RZ ;  /* 0x00000025260c7223 */ /* 0x000fe200000100ff */
[----:B------:R-:W-:Y:S01]  /*ced0*/  HFMA2 R13, R13, R14.H0_H0, -72, -72 ;  /* 0xd480d4800d0d7431 */ /* 0x000fe2000004000e */
[----:B------:R-:W-:-:S02]  /*cee0*/  FFMA.FTZ R34, R37, R44, RZ ;  /* 0x0000002c25227223 */ /* 0x000fc400000100ff */
[----:B------:R-:W-:Y:S01]  /*cef0*/  FFMA.FTZ R41, R37, R52, RZ ;  /* 0x0000003425297223 */ /* 0x000fe200000100ff */
[----:B------:R-:W-:Y:S01]  /*cf00*/  LOP3.LUT R36, R23, 0xf000f0, RZ, 0xc0, !PT ;  /* 0x00f000f017247812 */ /* 0x000fe200078ec0ff */
[----:B------:R-:W-:Y:S01]  /*cf10*/  FFMA.FTZ R37, R37, R56, RZ ;  /* 0x0000003825257223 */ /* 0x000fe200000100ff */
[----:B------:R-:W-:Y:S01]  /*cf20*/  LOP3.LUT R31, R31, 0x64006400, RZ, 0xfc, !PT ;  /* 0x640064001f1f7812 */ /* 0x000fe200078efcff */
[----:B------:R-:W-:Y:S01]  /*cf30*/  FFMA.FTZ R51, R40, R49, R41 ;  /* 0x0000003128337223 */ /* 0x000fe20000010029 */
[----:B------:R-:W-:Y:S01]  /*cf40*/  HADD2.F32 R41, -RZ, R13.H0_H0 ;  /* 0x2000000dff297230 */ /* 0x000fe20000004100 */
[----:B------:R-:W-:Y:S02]  /*cf50*/  FMUL.FTZ R62, R62, R25 ;  /* 0x000000193e3e7220 */ /* 0x000fe40000410000 */
[----:B------:R-:W-:Y:S02]  /*cf60*/  FMUL.FTZ R61, R61, R26 ;  /* 0x0000001a3d3d7220 */ /* 0x000fe40000410000 */
[----:B------:R-:W-:Y:S01]  /*cf70*/  FFMA.FTZ R55, R40, R57, R37 ;  /* 0x0000003928377223 */ /* 0x000fe20000010025 */
[----:B------:R-:W-:Y:S01]  /*cf80*/  LOP3.LUT R37, R36, 0x64006400, RZ, 0xfc, !PT ;  /* 0x6400640024257812 */ /* 0x000fe200078efcff */
[----:B------:R-:W-:Y:S01]  /*cf90*/  FFMA.FTZ R12, R39, R40, R12 ;  /* 0x00000028270c7223 */ /* 0x000fe2000001000c */
[----:B------:R-:W-:Y:S01]  /*cfa0*/  F2FP.PACK_AB R62, RZ, R62 ;  /* 0x0000003eff3e723e */ /* 0x000fe200000000ff */
[----:B------:R-:W-:Y:S01]  /*cfb0*/  FFMA.FTZ R47, R40, R45, R34 ;  /* 0x0000002d282f7223 */ /* 0x000fe20000010022 */
[----:B------:R-:W-:Y:S01]  /*cfc0*/  F2FP.PACK_AB R61, RZ, R61 ;  /* 0x0000003dff3d723e */ /* 0x000fe200000000ff */
[-C--:B------:R-:W-:Y:S01]  /*cfd0*/  HFMA2 R31, R31, R14.reuse.H0_H0, -72, -72 ;  /* 0xd480d4801f1f7431 */ /* 0x080fe2000004000e */
[----:B------:R-:W-:Y:S01]  /*cfe0*/  FFMA.FTZ R12, R41, R42, R12 ;  /* 0x0000002a290c7223 */ /* 0x000fe2000001000c */
[----:B------:R-:W-:-:S02]  /*cff0*/  HFMA2 R35, R35, R14.H0_H0, -72, -72 ;  /* 0xd480d48023237431 */ /* 0x000fc4000004000e */
[----:B------:R-:W-:Y:S02]  /*d000*/  HADD2.F32 R40, -RZ, R13.H1_H1 ;  /* 0x3000000dff287230 */ /* 0x000fe40000004100 */
[----:B------:R-:W-:Y:S01]  /*d010*/  HFMA2 R37, R37, R14.H0_H0, -72, -72 ;  /* 0xd480d48025257431 */ /* 0x000fe2000004000e */
[----:B------:R-:W-:Y:S01]  /*d020*/  PRMT R62, R62, 0x5410, R61 ;  /* 0x000054103e3e7816 */ /* 0x000fe2000000003d */
[----:B------:R-:W-:Y:S01]  /*d030*/  HADD2.F32 R46, -RZ, R31.H0_H0 ;  /* 0x2000001fff2e7230 */ /* 0x000fe20000004100 */
[----:B------:R-:W-:Y:S01]  /*d040*/  FFMA.FTZ R48, R40, R43, R12 ;  /* 0x0000002b28307223 */ /* 0x000fe2000001000c */
[----:B------:R-:W-:Y:S01]  /*d050*/  HADD2.F32 R53, -RZ, R35.H0_H0 ;  /* 0x20000023ff357230 */ /* 0x000fe20000004100 */
[----:B------:R-:W2:Y:S01]  /*d060*/  LDS.64 R12, [UR4+0x28] ;  /* 0x00002804ff0c7984 */ /* 0x000ea20008000a00 */
[----:B------:R-:W-:Y:S01]  /*d070*/  HADD2.F32 R60, -RZ, R37.H0_H0 ;  /* 0x20000025ff3c7230 */ /* 0x000fe20000004100 */
[C---:B------:R-:W-:Y:S01]  /*d080*/  FFMA.FTZ R47, R42.reuse, R46, R47 ;  /* 0x0000002e2a2f7223 */ /* 0x040fe2000001002f */
[----:B------:R-:W-:Y:S01]  /*d090*/  HADD2 R33, R62, R33 ;  /* 0x000000213e217230 */ /* 0x000fe20000000000 */
[C---:B------:R-:W-:Y:S01]  /*d0a0*/  FFMA.FTZ R51, R42.reuse, R53, R51 ;  /* 0x000000352a337223 */ /* 0x040fe20000010033 */
[----:B------:R-:W-:Y:S01]  /*d0b0*/  HADD2.F32 R50, -RZ, R31.H1_H1 ;  /* 0x3000001fff327230 */ /* 0x000fe20000004100 */
[----:B------:R-:W-:Y:S01]  /*d0c0*/  FFMA.FTZ R42, R42, R60, R55 ;  /* 0x0000003c2a2a7223 */ /* 0x000fe20000010037 */
[----:B------:R-:W-:-:S02]  /*d0d0*/  HADD2.F32 R62, -RZ, R37.H1_H1 ;  /* 0x30000025ff3e7230 */ /* 0x000fc40000004100 */
[--C-:B0-----:R-:W-:Y:S02]  /*d0e0*/  HADD2.F32 R31, -RZ, R10.reuse.H0_H0 ;  /* 0x2000000aff1f7230 */ /* 0x101fe40000004100 */
[----:B------:R-:W-:Y:S01]  /*d0f0*/  HADD2.F32 R54, -RZ, R35.H1_H1 ;  /* 0x30000023ff367230 */ /* 0x000fe20000004100 */
[----:B------:R-:W-:Y:S01]  /*d100*/  FFMA.FTZ R61, R43, R62, R42 ;  /* 0x0000003e2b3d7223 */ /* 0x000fe2000001002a */
[----:B------:R-:W-:Y:S01]  /*d110*/  HADD2.F32 R10, -RZ, R10.H1_H1 ;  /* 0x3000000aff0a7230 */ /* 0x000fe20000004100 */
[-C--:B------:R-:W-:Y:S01]  /*d120*/  FFMA.FTZ R36, R44, R31.reuse, RZ ;  /* 0x0000001f2c247223 */ /* 0x080fe200000100ff */
[--C-:B------:R-:W-:Y:S01]  /*d130*/  HADD2.F32 R35, -RZ, R11.reuse.H0_H0 ;  /* 0x2000000bff237230 */ /* 0x100fe20000004100 */
        /* <DEDUP_REMOVED lines=12> */
[--C-:B-1----:R-:W-:Y:S02]  /*d200*/  HADD2.F32 R11, -RZ, R20.reuse.H0_H0 ;  /* 0x20000014ff0b7230 */ /* 0x102fe40000004100 */
[----:B------:R-:W-:Y:S01]  /*d210*/  HADD2.F32 R20, -RZ, R20.H1_H1 ;  /* 0x30000014ff147230 */ /* 0x000fe20000004100 */
[----:B------:R-:W-:Y:S02]  /*d220*/  FFMA.FTZ R36, R40, R37, R34 ;  /* 0x0000002528247223 */ /* 0x000fe40000010022 */
[-C--:B------:R-:W-:Y:S02]  /*d230*/  FFMA.FTZ R38, R38, R11.reuse, RZ ;  /* 0x0000000b26267223 */ /* 0x080fe400000100ff */
[----:B------:R-:W-:-:S02]  /*d240*/  FFMA.FTZ R44, R44, R11, RZ ;  /* 0x0000000b2c2c7223 */ /* 0x000fc400000100ff */
[----:B------:R-:W-:Y:S02]  /*d250*/  FFMA.FTZ R52, R52, R11, RZ ;  /* 0x0000000b34347223 */ /* 0x000fe400000100ff */
[-C--:B------:R-:W-:Y:S02]  /*d260*/  FFMA.FTZ R34, R50, R37.reuse, R10 ;  /* 0x0000002532227223 */ /* 0x080fe4000001000a */
[-C--:B------:R-:W-:Y:S02]  /*d270*/  FFMA.FTZ R31, R54, R37.reuse, R31 ;  /* 0x00000025361f7223 */ /* 0x080fe4000001001f */
[----:B------:R-:W-:Y:S01]  /*d280*/  FFMA.FTZ R35, R62, R37, R35 ;  /* 0x000000253e237223 */ /* 0x000fe20000010023 */
[--C-:B------:R-:W-:Y:S01]  /*d290*/  HADD2.F32 R37, -RZ, R21.reuse.H0_H0 ;  /* 0x20000015ff257230 */ /* 0x100fe20000004100 */
[----:B------:R-:W-:Y:S02]  /*d2a0*/  FFMA.FTZ R11, R56, R11, RZ ;  /* 0x0000000b380b7223 */ /* 0x000fe400000100ff */
[----:B------:R-:W-:Y:S01]  /*d2b0*/  FFMA.FTZ R38, R39, R20, R38 ;  /* 0x0000001427267223 */ /* 0x000fe20000010026 */
[----:B------:R-:W-:Y:S01]  /*d2c0*/  SHF.R.U32.HI R23, RZ, 0x8, R23 ;  /* 0x00000008ff177819 */ /* 0x000fe20000011617 */
[C---:B------:R-:W-:Y:S01]  /*d2d0*/  FFMA.FTZ R47, R43.reuse, R50, R47 ;  /* 0x000000322b2f7223 */ /* 0x040fe2000001002f */
[----:B------:R-:W-:Y:S01]  /*d2e0*/  LOP3.LUT R39, R30, 0xf000f, RZ, 0xc0, !PT ;  /* 0x000f000f1e277812 */ /* 0x000fe200078ec0ff */
[----:B------:R-:W-:Y:S01]  /*d2f0*/  FFMA.FTZ R55, R43, R54, R51 ;  /* 0x000000362b377223 */ /* 0x000fe20000010033 */
[----:B------:R-:W-:Y:S01]  /*d300*/  HADD2.F32 R43, -RZ, R21.H1_H1 ;  /* 0x30000015ff2b7230 */ /* 0x000fe20000004100 */
[----:B------:R-:W-:-:S02]  /*d310*/  FFMA.FTZ R44, R45, R20, R44 ;  /* 0x000000142d2c7223 */ /* 0x000fc4000001002c */
[-C--:B------:R-:W-:Y:S02]  /*d320*/  FFMA.FTZ R52, R49, R20.reuse, R52 ;  /* 0x0000001431347223 */ /* 0x080fe40000010034 */
[----:B------:R-:W-:Y:S02]  /*d330*/  FFMA.FTZ R11, R57, R20, R11 ;  /* 0x00000014390b7223 */ /* 0x000fe4000001000b */
[-C--:B------:R-:W-:Y:S01]  /*d340*/  FFMA.FTZ R20, R41, R37.reuse, R38 ;  /* 0x0000002529147223 */ /* 0x080fe20000010026 */
[----:B------:R-:W-:Y:S01]  /*d350*/  LOP3.LUT R42, R23, 0xf000f, RZ, 0xc0, !PT ;  /* 0x000f000f172a7812 */ /* 0x000fe200078ec0ff */
[-C--:B------:R-:W-:Y:S01]  /*d360*/  FFMA.FTZ R21, R46, R37.reuse, R44 ;  /* 0x000000252e157223 */ /* 0x080fe2000001002c */
[----:B------:R-:W-:Y:S01]  /*d370*/  LOP3.LUT R39, R39, 0x64006400, RZ, 0xfc, !PT ;  /* 0x6400640027277812 */ /* 0x000fe200078efcff */
[-C--:B------:R-:W-:Y:S02]  /*d380*/  FFMA.FTZ R52, R53, R37.reuse, R52 ;  /* 0x0000002535347223 */ /* 0x080fe40000010034 */
[----:B------:R-:W-:Y:S01]  /*d390*/  FFMA.FTZ R11, R60, R37, R11 ;  /* 0x000000253c0b7223 */ /* 0x000fe2000001000b */
[----:B------:R-:W-:Y:S01]  /*d3a0*/  SHF.R.U32.HI R22, RZ, 0x8, R22 ;  /* 0x00000008ff167819 */ /* 0x000fe20000011616 */
[-C--:B------:R-:W-:Y:S01]  /*d3b0*/  FFMA.FTZ R20, R40, R43.reuse, R20 ;  /* 0x0000002b28147223 */ /* 0x080fe20000010014 */
[----:B------:R-:W-:Y:S01]  /*d3c0*/  LOP3.LUT R40, R29, 0xf000f, RZ, 0xc0, !PT ;  /* 0x000f000f1d287812 */ /* 0x000fe200078ec0ff */
[-C--:B------:R-:W-:Y:S01]  /*d3d0*/  FFMA.FTZ R21, R50, R43.reuse, R21 ;  /* 0x0000002b32157223 */ /* 0x080fe20000010015 */
[--C-:B--2---:R-:W-:Y:S01]  /*d3e0*/  HADD2.F32 R50, -RZ, R12.reuse.H0_H0 ;  /* 0x2000000cff327230 */ /* 0x104fe20000004100 */
[-C--:B------:R-:W-:Y:S01]  /*d3f0*/  FFMA.FTZ R37, R54, R43.reuse, R52 ;  /* 0x0000002b36257223 */ /* 0x080fe20000010034 */
[----:B------:R-:W-:Y:S01]  /*d400*/  HADD2.F32 R49, -RZ, R12.H1_H1 ;  /* 0x3000000cff317230 */ /* 0x000fe20000004100 */
[----:B------:R-:W-:Y:S01]  /*d410*/  FFMA.FTZ R38, R62, R43, R11 ;  /* 0x0000002b3e267223 */ /* 0x000fe2000001000b */
[----:B------:R-:W-:Y:S01]  /*d420*/  LOP3.LUT R43, R42, 0x64006400, RZ, 0xfc, !PT ;  /* 0x640064002a2b7812 */ /* 0x000fe200078efcff */
[----:B------:R-:W-:Y:S01]  /*d430*/  HADD2 R12, R39, -1032, -1032 ;  /* 0xe408e408270c7430 */ /* 0x000fe20000000000 */
[----:B------:R-:W-:Y:S01]  /*d440*/  LOP3.LUT R41, R22, 0xf000f, RZ, 0xc0, !PT ;  /* 0x000f000f16297812 */ /* 0x000fe200078ec0ff */
[----:B------:R-:W0:Y:S01]  /*d450*/  LDS.64 R10, [UR4+0xa8] ;  /* 0x0000a804ff0a7984 */ /* 0x000e220008000a00 */
[----:B------:R-:W-:Y:S01]  /*d460*/  LOP3.LUT R40, R40, 0x64006400, RZ, 0xfc, !PT ;  /* 0x6400640028287812 */ /* 0x000fe200078efcff */
[----:B------:R-:W-:Y:S01]  /*d470*/  HADD2 R46, R43, -1032, -1032 ;  /* 0xe408e4082b2e7430 */ /* 0x000fe20000000000 */
[----:B------:R-:W-:Y:S01]  /*d480*/  LOP3.LUT R41, R41, 0x64006400, RZ, 0xfc, !PT ;  /* 0x6400640029297812 */ /* 0x000fe200078efcff */
[----:B------:R-:W-:-:S02]  /*d490*/  HADD2.F32 R43, -RZ, R12.H0_H0 ;  /* 0x2000000cff2b7230 */ /* 0x000fc40000004100 */
[----:B------:R-:W-:Y:S02]  /*d4a0*/  HADD2 R42, R40, -1032, -1032 ;  /* 0xe408e408282a7430 */ /* 0x000fe40000000000 */
[----:B------:R-:W-:Y:S01]  /*d4b0*/  HADD2 R44, R41, -1032, -1032 ;  /* 0xe408e408292c7430 */ /* 0x000fe20000000000 */
[----:B------:R-:W-:Y:S01]  /*d4c0*/  FFMA.FTZ R51, R43, R50, R48 ;  /* 0x000000322b337223 */ /* 0x000fe20000010030 */
[----:B------:R-:W-:Y:S01]  /*d4d0*/  HADD2.F32 R48, -RZ, R12.H1_H1 ;  /* 0x3000000cff307230 */ /* 0x000fe20000004100 */
[----:B------:R-:W-:Y:S01]  /*d4e0*/  LOP3.LUT R12, R23, 0xf000f0, RZ, 0xc0, !PT ;  /* 0x00f000f0170c7812 */ /* 0x000fe200078ec0ff */
[----:B------:R-:W-:Y:S02]  /*d4f0*/  HADD2.F32 R41, -RZ, R42.H0_H0 ;  /* 0x2000002aff297230 */ /* 0x000fe40000004100 */
[--C-:B------:R-:W-:Y:S02]  /*d500*/  HADD2.F32 R52, -RZ, R13.reuse.H0_H0 ;  /* 0x2000000dff347230 */ /* 0x100fe40000004100 */
[----:B------:R-:W-:Y:S01]  /*d510*/  HADD2.F32 R54, -RZ, R13.H1_H1 ;  /* 0x3000000dff367230 */ /* 0x000fe20000004100 */
[----:B------:R-:W-:Y:S01]  /*d520*/  FFMA.FTZ R53, R50, R41, R47 ;  /* 0x0000002932357223 */ /* 0x000fe2000001002f */
[----:B------:R-:W-:-:S02]  /*d530*/  LOP3.LUT R47, R12, 0x64006400, RZ, 0xfc, !PT ;  /* 0x640064000c2f7812 */ /* 0x000fc400078efcff */
[----:B------:R-:W1:Y:S01]  /*d540*/  LDS.64 R12, [UR4+0x128] ;  /* 0x00012804ff0c7984 */ /* 0x000e620008000a00 */
[----:B------:R-:W-:Y:S02]  /*d550*/  LOP3.LUT R30, R30, 0xf000f0, RZ, 0xc0, !PT ;  /* 0x00f000f01e1e7812 */ /* 0x000fe400078ec0ff */
[----:B------:R-:W-:Y:S02]  /*d560*/  LOP3.LUT R29, R29, 0xf000f0, RZ, 0xc0, !PT ;  /* 0x00f000f01d1d7812 */ /* 0x000fe400078ec0ff */
[----:B------:R-:W-:Y:S02]  /*d570*/  LOP3.LUT R23, R30, 0x64006400, RZ, 0xfc, !PT ;  /* 0x640064001e177812 */ /* 0x000fe400078efcff */
[----:B------:R-:W-:Y:S01]  /*d580*/  LOP3.LUT R22, R22, 0xf000f0, RZ, 0xc0, !PT ;  /* 0x00f000f016167812 */ /* 0x000fe200078ec0ff */
[----:B------:R-:W-:Y:S02]  /*d590*/  HADD2.F32 R40, -RZ, R44.H0_H0 ;  /* 0x2000002cff287230 */ /* 0x000fe40000004100 */
[----:B------:R-:W-:Y:S01]  /*d5a0*/  HADD2.F32 R39, -RZ, R46.H0_H0 ;  /* 0x2000002eff277230 */ /* 0x000fe20000004100 */
[----:B------:R-:W-:Y:S01]  /*d5b0*/  LOP3.LUT R29, R29, 0x64006400, RZ, 0xfc, !PT ;  /* 0x640064001d1d7812 */ /* 0x000fe200078efcff */
[----:B------:R-:W-:Y:S01]  /*d5c0*/  HFMA2 R23, R23, R14.H0_H0, -72, -72 ;  /* 0xd480d48017177431 */ /* 0x000fe2000004000e */
[----:B------:R-:W-:Y:S01]  /*d5d0*/  LOP3.LUT R45, R22, 0x64006400, RZ, 0xfc, !PT ;  /* 0x64006400162d7812 */ /* 0x000fe200078efcff */
[C---:B------:R-:W-:Y:S01]  /*d5e0*/  FFMA.FTZ R55, R50.reuse, R40, R55 ;  /* 0x0000002832377223 */ /* 0x040fe20000010037 */
[----:B------:R-:W-:Y:S01]  /*d5f0*/  HADD2.F32 R42, -RZ, R42.H1_H1 ;  /* 0x3000002aff2a7230 */ /* 0x000fe20000004100 */
[----:B------:R-:W-:Y:S01]  /*d600*/  FFMA.FTZ R61, R50, R39, R61 ;  /* 0x00000027323d7223 */ /* 0x000fe2000001003d */
[----:B------:R-:W-:Y:S01]  /*d610*/  HADD2.F32 R50, -RZ, R44.H1_H1 ;  /* 0x3000002cff327230 */ /* 0x000fe20000004100 */
[----:B------:R-:W-:Y:S01]  /*d620*/  FFMA.FTZ R51, R48, R49, R51 ;  /* 0x0000003130337223 */ /* 0x000fe20000010033 */
[----:B------:R-:W-:-:S02]  /*d630*/  HADD2.F32 R56, -RZ, R46.H1_H1 ;  /* 0x3000002eff387230 */ /* 0x000fc40000004100 */
[--C-:B------:R-:W-:Y:S02]  /*d640*/  HADD2.F32 R22, -RZ, R23.reuse.H0_H0 ;  /* 0x20000017ff167230 */ /* 0x100fe40000004100 */
[-C--:B------:R-:W-:Y:S02]  /*d650*/  HFMA2 R29, R29, R14.reuse.H0_H0, -72, -72 ;  /* 0xd480d4801d1d7431 */ /* 0x080fe4000004000e */
[-C--:B------:R-:W-:Y:S02]  /*d660*/  HFMA2 R45, R45, R14.reuse.H0_H0, -72, -72 ;  /* 0xd480d4802d2d7431 */ /* 0x080fe4000004000e */
[----:B------:R-:W-:Y:S02]  /*d670*/  HFMA2 R47, R47, R14.H0_H0, -72, -72 ;  /* 0xd480d4802f2f7431 */ /* 0x000fe4000004000e */
[--C-:B0-----:R-:W-:Y:S01]  /*d680*/  HADD2.F32 R60, -RZ, R10.reuse.H0_H0 ;  /* 0x2000000aff3c7230 */ /* 0x101fe20000004100 */
        /* <DEDUP_REMOVED lines=11> */
[----:B------:R-:W-:Y:S01]  /*d740*/  HADD2.F32 R29, -RZ, R29.H1_H1 ;  /* 0x3000001dff1d7230 */ /* 0x000fe20000004100 */
[-C--:B------:R-:W-:Y:S01]  /*d750*/  FFMA.FTZ R34, R41, R60.reuse, R34 ;  /* 0x0000003c29227223 */ /* 0x080fe20000010022 */
[----:B------:R-:W-:Y:S01]  /*d760*/  HADD2.F32 R45, -RZ, R45.H1_H1 ;  /* 0x3000002dff2d7230 */ /* 0x000fe20000004100 */
[----:B------:R-:W-:Y:S01]  /*d770*/  FFMA.FTZ R31, R40, R60, R31 ;  /* 0x0000003c281f7223 */ /* 0x000fe2000001001f */
[----:B------:R-:W-:Y:S01]  /*d780*/  HADD2.F32 R47, -RZ, R47.H1_H1 ;  /* 0x3000002fff2f7230 */ /* 0x000fe20000004100 */
[C---:B------:R-:W-:Y:S01]  /*d790*/  FFMA.FTZ R53, R52.reuse, R44, R53 ;  /* 0x0000002c34357223 */ /* 0x040fe20000010035 */
[--C-:B------:R-:W-:Y:S01]  /*d7a0*/  HADD2.F32 R51, -RZ, R11.reuse.H0_H0 ;  /* 0x2000000bff337230 */ /* 0x100fe20000004100 */
[C---:B------:R-:W-:Y:S01]  /*d7b0*/  FFMA.FTZ R55, R52.reuse, R46, R55 ;  /* 0x0000002e34377223 */ /* 0x040fe20000010037 */
[----:B------:R-:W-:Y:S01]  /*d7c0*/  HADD2.F32 R10, -RZ, R11.H1_H1 ;  /* 0x3000000bff0a7230 */ /* 0x000fe20000004100 */
[----:B------:R-:W-:-:S02]  /*d7d0*/  FFMA.FTZ R61, R52, R57, R61 ;  /* 0x00000039343d7223 */ /* 0x000fc4000001003d */
[----:B------:R-:W-:Y:S02]  /*d7e0*/  FFMA.FTZ R60, R39, R60, R35 ;  /* 0x0000003c273c7223 */ /* 0x000fe40000010023 */
[-C--:B------:R-:W-:Y:S02]  /*d7f0*/  FFMA.FTZ R11, R48, R49.reuse, R36 ;  /* 0x00000031300b7223 */ /* 0x080fe40000010024 */
[-C--:B------:R-:W-:Y:S02]  /*d800*/  FFMA.FTZ R34, R42, R49.reuse, R34 ;  /* 0x000000312a227223 */ /* 0x080fe40000010022 */
[----:B------:R-:W-:Y:S02]  /*d810*/  FFMA.FTZ R35, R50, R49, R31 ;  /* 0x0000003132237223 */ /* 0x000fe4000001001f */
[C---:B------:R-:W-:Y:S02]  /*d820*/  FFMA.FTZ R53, R54.reuse, R29, R53 ;  /* 0x0000001d36357223 */ /* 0x040fe40000010035 */
[----:B------:R-:W-:-:S02]  /*d830*/  FFMA.FTZ R52, R54, R45, R55 ;  /* 0x0000002d36347223 */ /* 0x000fc40000010037 */
[----:B------:R-:W-:Y:S01]  /*d840*/  FFMA.FTZ R61, R54, R47, R61 ;  /* 0x0000002f363d7223 */ /* 0x000fe2000001003d */
[----:B-1----:R-:W-:Y:S01]  /*d850*/  HADD2.F32 R54, -RZ, R12.H0_H0 ;  /* 0x2000000cff367230 */ /* 0x002fe20000004100 */
[----:B------:R-:W-:Y:S02]  /*d860*/  FFMA.FTZ R60, R56, R49, R60 ;  /* 0x00000031383c7223 */ /* 0x000fe4000001003c */
[-C--:B------:R-:W-:Y:S02]  /*d870*/  FFMA.FTZ R11, R22, R51.reuse, R11 ;  /* 0x00000033160b7223 */ /* 0x080fe4000001000b */
        /* <DEDUP_REMOVED lines=35> */
[----:B------:R-:W-:Y:S01]  /*dab0*/  FMUL.FTZ R34, R34, R15 ;  /* 0x0000000f22227220 */ /* 0x000fe20000410000 */
[----:B------:R-:W-:Y:S01]  /*dac0*/  PRMT R12, R12, 0x5410, R21 ;  /* 0x000054100c0c7816 */ /* 0x000fe20000000015 */
[----:B------:R-:W-:Y:S01]  /*dad0*/  FMUL.FTZ R31, R31, R24 ;  /* 0x000000181f1f7220 */ /* 0x000fe20000410000 */
[----:B------:R-:W-:Y:S01]  /*dae0*/  PRMT R21, R20, 0x5410, R47 ;  /* 0x0000541014157816 */ /* 0x000fe2000000002f */
[----:B------:R-:W-:Y:S02]  /*daf0*/  FMUL.FTZ R36, R36, R25 ;  /* 0x0000001924247220 */ /* 0x000fe40000410000 */
[----:B------:R-:W-:Y:S01]  /*db00*/  FMUL.FTZ R35, R35, R26 ;  /* 0x0000001a23237220 */ /* 0x000fe20000410000 */
[----:B------:R-:W-:Y:S01]  /*db10*/  F2FP.PACK_AB R34, RZ, R34 ;  /* 0x00000022ff22723e */ /* 0x000fe200000000ff */
[----:B------:R-:W-:Y:S01]  /*db20*/  HFMA2.MMA R20, R12, 1, 1, R8 ;  /* 0x3c003c000c147835 */ /* 0x000fe20000000008 */
[----:B------:R-:W-:Y:S01]  /*db30*/  F2FP.PACK_AB R31, RZ, R31 ;  /* 0x0000001fff1f723e */ /* 0x000fe200000000ff */
[----:B------:R-:W-:Y:S01]  /*db40*/  HADD2 R21, R21, R7 ;  /* 0x0000000715157230 */ /* 0x000fe20000000000 */
[----:B------:R-:W-:-:S02]  /*db50*/  F2FP.PACK_AB R36, RZ, R36 ;  /* 0x00000024ff24723e */ /* 0x000fc400000000ff */
[----:B------:R-:W-:Y:S02]  /*db60*/  F2FP.PACK_AB R35, RZ, R35 ;  /* 0x00000023ff23723e */ /* 0x000fe400000000ff */
[C---:B---3--:R-:W-:Y:S02]  /*db70*/  LOP3.LUT R12, R16.reuse, 0xf000f, RZ, 0xc0, !PT ;  /* 0x000f000f100c7812 */ /* 0x048fe400078ec0ff */
[----:B------:R-:W-:Y:S02]  /*db80*/  LOP3.LUT R13, R16, 0xf000f0, RZ, 0xc0, !PT ;  /* 0x00f000f0100d7812 */ /* 0x000fe400078ec0ff */
[----:B------:R-:W-:Y:S02]  /*db90*/  SHF.R.U32.HI R8, RZ, 0x8, R16 ;  /* 0x00000008ff087819 */ /* 0x000fe40000011610 */
[C---:B------:R-:W-:Y:S02]  /*dba0*/  LOP3.LUT R16, R17.reuse, 0xf000f, RZ, 0xc0, !PT ;  /* 0x000f000f11107812 */ /* 0x040fe400078ec0ff */
[----:B------:R-:W-:-:S02]  /*dbb0*/  LOP3.LUT R22, R17, 0xf000f0, RZ, 0xc0, !PT ;  /* 0x00f000f011167812 */ /* 0x000fc400078ec0ff */
[----:B------:R-:W-:Y:S02]  /*dbc0*/  SHF.R.U32.HI R7, RZ, 0x8, R17 ;  /* 0x00000008ff077819 */ /* 0x000fe40000011611 */
[----:B------:R-:W-:Y:S02]  /*dbd0*/  PRMT R34, R34, 0x5410, R31 ;  /* 0x0000541022227816 */ /* 0x000fe4000000001f */
[----:B------:R-:W-:Y:S02]  /*dbe0*/  LOP3.LUT R17, R18, 0xf000f, RZ, 0xc0, !PT ;  /* 0x000f000f12117812 */ /* 0x000fe400078ec0ff */
[----:B------:R-:W-:Y:S02]  /*dbf0*/  PRMT R36, R36, 0x5410, R35 ;  /* 0x0000541024247816 */ /* 0x000fe40000000023 */
[----:B------:R-:W-:Y:S02]  /*dc00*/  LOP3.LUT R12, R12, 0x64006400, RZ, 0xfc, !PT ;  /* 0x640064000c0c7812 */ /* 0x000fe400078efcff */
[----:B------:R-:W-:Y:S01]  /*dc10*/  LOP3.LUT R17, R17, 0x64006400, RZ, 0xfc, !PT ;  /* 0x6400640011117812 */ /* 0x000fe200078efcff */
[----:B------:R-:W-:Y:S01]  /*dc20*/  HFMA2.MMA R27, R34, 1, 1, R27 ;  /* 0x3c003c00221b7835 */ /* 0x000fe2000000001b */
[----:B------:R-:W-:Y:S01]  /*dc30*/  LOP3.LUT R29, R19, 0xf000f, RZ, 0xc0, !PT ;  /* 0x000f000f131d7812 */ /* 0x000fe200078ec0ff */
[----:B------:R-:W-:Y:S01]  /*dc40*/  HADD2 R28, R36, R28 ;  /* 0x0000001c241c7230 */ /* 0x000fe20000000000 */
[----:B------:R-:W-:Y:S01]  /*dc50*/  FMUL.FTZ R30, R30, R15 ;  /* 0x0000000f1e1e7220 */ /* 0x000fe20000410000 */
[--C-:B0-----:R-:W-:Y:S01]  /*dc60*/  HADD2.F32 R34, -RZ, R10.reuse.H0_H0 ;  /* 0x2000000aff227230 */ /* 0x101fe20000004100 */
[----:B------:R-:W-:Y:S01]  /*dc70*/  FMUL.FTZ R53, R53, R24 ;  /* 0x0000001835357220 */ /* 0x000fe20000410000 */
[----:B------:R-:W-:-:S02]  /*dc80*/  HADD2.F32 R31, -RZ, R10.H1_H1 ;  /* 0x3000000aff1f7230 */ /* 0x000fc40000004100 */
[--C-:B------:R-:W-:Y:S02]  /*dc90*/  HADD2.F32 R35, -RZ, R11.reuse.H0_H0 ;  /* 0x2000000bff237230 */ /* 0x100fe40000004100 */
[----:B------:R-:W-:Y:S01]  /*dca0*/  HADD2.F32 R36, -RZ, R11.H1_H1 ;  /* 0x3000000bff247230 */ /* 0x000fe20000004100 */
[----:B------:R-:W-:Y:S01]  /*dcb0*/  LOP3.LUT R29, R29, 0x64006400, RZ, 0xfc, !PT ;  /* 0x640064001d1d7812 */ /* 0x000fe200078efcff */
[----:B------:R-:W-:Y:S01]  /*dcc0*/  HADD2 R12, R12, -1032, -1032 ;  /* 0xe408e4080c0c7430 */ /* 0x000fe20000000000 */
[----:B------:R-:W0:Y:S01]  /*dcd0*/  LDS.64 R10, [UR4+0xb0] ;  /* 0x0000b004ff0a7984 */ /* 0x000e220008000a00 */
[----:B------:R-:W-:Y:S01]  /*dce0*/  HADD2 R17, R17, -1032, -1032 ;  /* 0xe408e40811117430 */ /* 0x000fe20000000000 */
[----:B------:R-:W-:Y:S02]  /*dcf0*/  LOP3.LUT R16, R16, 0x64006400, RZ, 0xfc, !PT ;  /* 0x6400640010107812 */ /* 0x000fe400078efcff */
[----:B------:R-:W-:Y:S01]  /*dd00*/  F2FP.PACK_AB R30, RZ, R30 ;  /* 0x0000001eff1e723e */ /* 0x000fe200000000ff */
[--C-:B------:R-:W-:Y:S01]  /*dd10*/  HADD2.F32 R37, -RZ, R12.reuse.H0_H0 ;  /* 0x2000000cff257230 */ /* 0x100fe20000004100 */
[----:B------:R-:W-:Y:S01]  /*dd20*/  F2FP.PACK_AB R53, RZ, R53 ;  /* 0x00000035ff35723e */ /* 0x000fe200000000ff */
[----:B------:R-:W-:-:S02]  /*dd30*/  HADD2.F32 R38, -RZ, R12.H1_H1 ;  /* 0x3000000cff267230 */ /* 0x000fc40000004100 */
[--C-:B------:R-:W-:Y:S02]  /*dd40*/  HADD2.F32 R45, -RZ, R17.reuse.H0_H0 ;  /* 0x20000011ff2d7230 */ /* 0x100fe40000004100 */
[----:B------:R-:W-:Y:S01]  /*dd50*/  HADD2.F32 R46, -RZ, R17.H1_H1 ;  /* 0x30000011ff2e7230 */ /* 0x000fe20000004100 */
[----:B------:R-:W-:Y:S01]  /*dd60*/  LOP3.LUT R17, R22, 0x64006400, RZ, 0xfc, !PT ;  /* 0x6400640016117812 */ /* 0x000fe200078efcff */
[----:B------:R-:W-:Y:S02]  /*dd70*/  HADD2 R12, R29, -1032, -1032 ;  /* 0xe408e4081d0c7430 */ /* 0x000fe40000000000 */
[----:B------:R-:W-:Y:S01]  /*dd80*/  HADD2 R16, R16, -1032, -1032 ;  /* 0xe408e40810107430 */ /* 0x000fe20000000000 */
[----:B------:R-:W-:Y:S02]  /*dd90*/  PRMT R30, R30, 0x5410, R53 ;  /* 0x000054101e1e7816 */ /* 0x000fe40000000035 */
[--C-:B------:R-:W-:Y:S02]  /*dda0*/  HADD2.F32 R53, -RZ, R12.reuse.H0_H0 ;  /* 0x2000000cff357230 */ /* 0x100fe40000004100 */
[----:B------:R-:W-:-:S02]  /*ddb0*/  HADD2.F32 R48, -RZ, R12.H1_H1 ;  /* 0x3000000cff307230 */ /* 0x000fc40000004100 */
[--C-:B------:R-:W-:Y:S02]  /*ddc0*/  HADD2.F32 R43, -RZ, R16.reuse.H0_H0 ;  /* 0x20000010ff2b7230 */ /* 0x100fe40000004100 */
[----:B------:R-:W-:Y:S02]  /*ddd0*/  HADD2.F32 R40, -RZ, R16.H1_H1 ;  /* 0x30000010ff287230 */ /* 0x000fe40000004100 */
[----:B------:R-:W-:Y:S02]  /*dde0*/  HFMA2 R12, R17, R14.H0_H0, -72, -72 ;  /* 0xd480d480110c7431 */ /* 0x000fe4000004000e */
[----:B------:R-:W1:Y:S01]  /*ddf0*/  LDS.64 R16, [UR4+0x130] ;  /* 0x00013004ff107984 */ /* 0x000e620008000a00 */
[----:B------:R-:W-:Y:S01]  /*de00*/  HFMA2.MMA R32, R30, 1, 1, R32 ;  /* 0x3c003c001e207835 */ /* 0x000fe20000000020 */
[----:B------:R-:W-:Y:S02]  /*de10*/  LOP3.LUT R30, R19, 0xf000f0, RZ, 0xc0, !PT ;  /* 0x00f000f0131e7812 */ /* 0x000fe400078ec0ff */
[----:B------:R-:W-:-:S02]  /*de20*/  LOP3.LUT R23, R18, 0xf000f0, RZ, 0xc0, !PT ;  /* 0x00f000f012177812 */ /* 0x000fc400078ec0ff */
[----:B------:R-:W-:Y:S02]  /*de30*/  LOP3.LUT R29, R30, 0x64006400, RZ, 0xfc, !PT ;  /* 0x640064001e1d7812 */ /* 0x000fe400078efcff */
[----:B------:R-:W-:Y:S02]  /*de40*/  LOP3.LUT R13, R13, 0x64006400, RZ, 0xfc, !PT ;  /* 0x640064000d0d7812 */ /* 0x000fe400078efcff */
[----:B------:R-:W-:Y:S01]  /*de50*/  LOP3.LUT R23, R23, 0x64006400, RZ, 0xfc, !PT ;  /* 0x6400640017177812 */ /* 0x000fe200078efcff */
[-C--:B------:R-:W-:Y:S01]  /*de60*/  HFMA2 R30, R29, R14.reuse.H0_H0, -72, -72 ;  /* 0xd480d4801d1e7431 */ /* 0x080fe2000004000e */
[C---:B------:R-:W-:Y:S01]  /*de70*/  FFMA.FTZ R29, R34.reuse, R43, RZ ;  /* 0x0000002b221d7223 */ /* 0x040fe200000100ff */
[-C--:B------:R-:W-:Y:S01]  /*de80*/  HFMA2 R13, R13, R14.reuse.H0_H0, -72, -72 ;  /* 0xd480d4800d0d7431 */ /* 0x080fe2000004000e */
[----:B------:R-:W-:Y:S01]  /*de90*/  FFMA.FTZ R41, R34, R45, RZ ;  /* 0x0000002d22297223 */ /* 0x000fe200000100ff */
[----:B------:R-:W-:Y:S01]  /*dea0*/  HFMA2 R23, R23, R14.H0_H0, -72, -72 ;  /* 0xd480d48017177431 */ /* 0x000fe2000004000e */
[----:B------:R-:W-:-:S02]  /*deb0*/  FMUL.FTZ R52, R52, R25 ;  /* 0x0000001934347220 */ /* 0x000fc40000410000 */
[----:B------:R-:W-:Y:S02]  /*dec0*/  FMUL.FTZ R61, R61, R26 ;  /* 0x0000001a3d3d7220 */ /* 0x000fe40000410000 */
[----:B------:R-:W-:Y:S02]  /*ded0*/  FFMA.FTZ R22, R37, R34, RZ ;  /* 0x0000002225167223 */ /* 0x000fe400000100ff */
[----:B------:R-:W-:Y:S01]  /*dee0*/  FFMA.FTZ R49, R34, R53, RZ ;  /* 0x0000003522317223 */ /* 0x000fe200000100ff */
[--C-:B------:R-:W-:Y:S01]  /*def0*/  HADD2.F32 R39, -RZ, R13.reuse.H0_H0 ;  /* 0x2000000dff277230 */ /* 0x100fe20000004100 */
[C---:B------:R-:W-:Y:S01]  /*df00*/  FFMA.FTZ R34, R31.reuse, R40, R29 ;  /* 0x000000281f227223 */ /* 0x040fe2000001001d */
[--C-:B------:R-:W-:Y:S01]  /*df10*/  HADD2.F32 R44, -RZ, R12.reuse.H0_H0 ;  /* 0x2000000cff2c7230 */ /* 0x100fe20000004100 */
[C---:B------:R-:W-:Y:S01]  /*df20*/  FFMA.FTZ R42, R31.reuse, R46, R41 ;  /* 0x0000002e1f2a7223 */ /* 0x040fe20000010029 */
[----:B------:R-:W-:Y:S01]  /*df30*/  HADD2.F32 R41, -RZ, R13.H1_H1 ;  /* 0x3000000dff297230 */ /* 0x000fe20000004100 */
[----:B------:R-:W-:Y:S01]  /*df40*/  F2FP.PACK_AB R52, RZ, R52 ;  /* 0x00000034ff34723e */ /* 0x000fe200000000ff */
[----:B------:R-:W-:Y:S01]  /*df50*/  HADD2.F32 R29, -RZ, R12.H1_H1 ;  /* 0x3000000cff1d7230 */ /* 0x000fe20000004100 */
[----:B------:R-:W-:Y:S01]  /*df60*/  F2FP.PACK_AB R61, RZ, R61 ;  /* 0x0000003dff3d723e */ /* 0x000fe200000000ff */
[----:B------:R-:W-:Y:S01]  /*df70*/  FFMA.FTZ R22, R38, R31, R22 ;  /* 0x0000001f26167223 */ /* 0x000fe20000010016 */
[----:B------:R-:W2:Y:S01]  /*df80*/  LDS.64 R12, [UR4+0x38] ;  /* 0x00003804ff0c7984 */ /* 0x000ea20008000a00 */
[--C-:B------:R-:W-:Y:S01]  /*df90*/  HADD2.F32 R47, -RZ, R23.reuse.H0_H0 ;  /* 0x20000017ff2f7230 */ /* 0x100fe20000004100 */
[----:B------:R-:W-:Y:S01]  /*dfa0*/  FFMA.FTZ R50, R31, R48, R49 ;  /* 0x000000301f327223 */ /* 0x000fe20000010031 */
[--C-:B------:R-:W-:Y:S01]  /*dfb0*/  HADD2.F32 R54, -RZ, R30.reuse.H0_H0 ;  /* 0x2000001eff367230 */ /* 0x100fe20000004100 */
[----:B------:R-:W-:Y:S01]  /*dfc0*/  PRMT R52, R52, 0x5410, R61 ;  /* 0x0000541034347816 */ /* 0x000fe2000000003d */
[----:B------:R-:W-:Y:S01]  /*dfd0*/  FFMA.FTZ R31, R39, R35, R22 ;  /* 0x00000023271f7223 */ /* 0x000fe20000010016 */
[----:B------:R-:W-:Y:S01]  /*dfe0*/  HADD2.F32 R22, -RZ, R23.H1_H1 ;  /* 0x30000017ff167230 */ /* 0x000fe20000004100 */
[C---:B------:R-:W-:Y:S01]  /*dff0*/  FFMA.FTZ R51, R35.reuse, R47, R42 ;  /* 0x0000002f23337223 */ /* 0x040fe2000001002a */
[----:B------:R-:W-:Y:S01]  /*e000*/  HADD2.F32 R23, -RZ, R30.H1_H1 ;  /* 0x3000001eff177230 */ /* 0x000fe20000004100 */
[C---:B------:R-:W-:Y:S01]  /*e010*/  FFMA.FTZ R34, R35.reuse, R44, R34 ;  /* 0x0000002c23227223 */ /* 0x040fe20000010022 */
[--C-:B0-----:R-:W-:Y:S01]  /*e020*/  HADD2.F32 R30, -RZ, R10.reuse.H0_H0 ;  /* 0x2000000aff1e7230 */ /* 0x101fe20000004100 */
[----:B------:R-:W-:Y:S01]  /*e030*/  FFMA.FTZ R50, R35, R54, R50 ;  /* 0x0000003623327223 */ /* 0x000fe20000010032 */
[----:B------:R-:W-:Y:S01]  /*e040*/  HADD2 R33, R52, R33 ;  /* 0x0000002134217230 */ /* 0x000fe20000000000 */
[C---:B------:R-:W-:Y:S01]  /*e050*/  FFMA.FTZ R52, R36.reuse, R22, R51 ;  /* 0x0000001624347223 */ /* 0x040fe20000010033 */
[----:B------:R-:W-:Y:S01]  /*e060*/  HADD2.F32 R35, -RZ, R11.H0_H0 ;  /* 0x2000000bff237230 */ /* 0x000fe20000004100 */
[----:B------:R-:W-:Y:S01]  /*e070*/  FFMA.FTZ R42, R41, R36, R31 ;  /* 0x00000024292a7223 */ /* 0x000fe2000001001f */
[----:B------:R-:W-:Y:S01]  /*e080*/  HADD2.F32 R31, -RZ, R10.H1_H1 ;  /* 0x3000000aff1f7230 */ /* 0x000fe20000004100 */
[----:B------:R-:W-:-:S02]  /*e090*/  FFMA.FTZ R49, R36, R29, R34 ;  /* 0x0000001d24317223 */ /* 0x000fc40000010022 */
[----:B------:R-:W-:Y:S01]  /*e0a0*/  FFMA.FTZ R51, R36, R23, R50 ;  /* 0x0000001724337223 */ /* 0x000fe20000010032 */
[----:B------:R-:W-:Y:S01]  /*e0b0*/  HADD2.F32 R36, -RZ, R11.H1_H1 ;  /* 0x3000000bff247230 */ /* 0x000fe20000004100 */
[-C--:B------:R-:W-:Y:S02]  /*e0c0*/  FFMA.FTZ R10, R37, R30.reuse, RZ ;  /* 0x0000001e250a7223 */ /* 0x080fe400000100ff */
[-C--:B------:R-:W-:Y:S02]  /*e0d0*/  FFMA.FTZ R11, R43, R30.reuse, RZ ;  /* 0x0000001e2b0b7223 */ /* 0x080fe400000100ff */
[-C--:B------:R-:W-:Y:S02]  /*e0e0*/  FFMA.FTZ R34, R45, R30.reuse, RZ ;  /* 0x0000001e2d227223 */ /* 0x080fe400000100ff */
[----:B------:R-:W-:Y:S02]  /*e0f0*/  FFMA.FTZ R30, R53, R30, RZ ;  /* 0x0000001e351e7223 */ /* 0x000fe400000100ff */
[----:B------:R-:W-:-:S02]  /*e100*/  FFMA.FTZ R10, R38, R31, R10 ;  /* 0x0000001f260a7223 */ /* 0x000fc4000001000a */
[-C--:B------:R-:W-:Y:S02]  /*e110*/  FFMA.FTZ R11, R40, R31.reuse, R11 ;  /* 0x0000001f280b7223 */ /* 0x080fe4000001000b */
[-C--:B------:R-:W-:Y:S01]  /*e120*/  FFMA.FTZ R34, R46, R31.reuse, R34 ;  /* 0x0000001f2e227223 */ /* 0x080fe20000010022 */
[----:B-1----:R-:W-:Y:S01]  /*e130*/  HADD2.F32 R50, -RZ, R16.H0_H0 ;  /* 0x20000010ff327230 */ /* 0x002fe20000004100 */
[----:B------:R-:W-:Y:S02]  /*e140*/  FFMA.FTZ R30, R48, R31, R30 ;  /* 0x0000001f301e7223 */ /* 0x000fe4000001001e */
[-C--:B------:R-:W-:Y:S02]  /*e150*/  FFMA.FTZ R10, R39, R35.reuse, R10 ;  /* 0x00000023270a7223 */ /* 0x080fe4000001000a */
[-C--:B------:R-:W-:Y:S02]  /*e160*/  FFMA.FTZ R11, R44, R35.reuse, R11 ;  /* 0x000000232c0b7223 */ /* 0x080fe4000001000b */
[----:B------:R-:W-:-:S02]  /*e170*/  FFMA.FTZ R55, R47, R35, R34 ;  /* 0x000000232f377223 */ /* 0x000fc40000010022 */
[----:B------:R-:W-:Y:S02]  /*e180*/  FFMA.FTZ R35, R54, R35, R30 ;  /* 0x0000002336237223 */ /* 0x000fe4000001001e */
[-C--:B------:R-:W-:Y:S01]  /*e190*/  FFMA.FTZ R30, R41, R36.reuse, R10 ;  /* 0x00000024291e7223 */ /* 0x080fe2000001000a */
[----:B------:R-:W-:Y:S01]  /*e1a0*/  LOP3.LUT R10, R8, 0xf000f, RZ, 0xc0, !PT ;  /* 0x000f000f080a7812 */ /* 0x000fe200078ec0ff */
[----:B------:R-:W-:Y:S01]  /*e1b0*/  FFMA.FTZ R31, R29, R36, R11 ;  /* 0x000000241d1f7223 */ /* 0x000fe2000001000b */
[----:B------:R-:W-:Y:S01]  /*e1c0*/  HADD2.F32 R11, -RZ, R16.H1_H1 ;  /* 0x30000010ff0b7230 */ /* 0x000fe20000004100 */
[-C--:B------:R-:W-:Y:S01]  /*e1d0*/  FFMA.FTZ R37, R37, R50.reuse, RZ ;  /* 0x0000003225257223 */ /* 0x080fe200000100ff */
[----:B------:R-:W-:Y:S01]  /*e1e0*/  SHF.R.U32.HI R19, RZ, 0x8, R19 ;  /* 0x00000008ff137819 */ /* 0x000fe20000011613 */
[-C--:B------:R-:W-:Y:S02]  /*e1f0*/  FFMA.FTZ R43, R43, R50.reuse, RZ ;  /* 0x000000322b2b7223 */ /* 0x080fe400000100ff */
[----:B------:R-:W-:-:S02]  /*e200*/  FFMA.FTZ R45, R45, R50, RZ ;  /* 0x000000322d2d7223 */ /* 0x000fc400000100ff */
[----:B------:R-:W-:Y:S01]  /*e210*/  FFMA.FTZ R50, R53, R50, RZ ;  /* 0x0000003235327223 */ /* 0x000fe200000100ff */
[----:B------:R-:W-:Y:S01]  /*e220*/  LOP3.LUT R10, R10, 0x64006400, RZ, 0xfc, !PT ;  /* 0x640064000a0a7812 */ /* 0x000fe200078efcff */
[-C--:B------:R-:W-:Y:S01]  /*e230*/  FFMA.FTZ R34, R22, R36.reuse, R55 ;  /* 0x0000002416227223 */ /* 0x080fe20000010037 */
[--C-:B------:R-:W-:Y:S01]  /*e240*/  HADD2.F32 R55, -RZ, R17.reuse.H0_H0 ;  /* 0x20000011ff377230 */ /* 0x100fe20000004100 */
[----:B------:R-:W-:Y:S01]  /*e250*/  FFMA.FTZ R35, R23, R36, R35 ;  /* 0x0000002417237223 */ /* 0x000fe20000010023 */
[----:B------:R-:W-:Y:S01]  /*e260*/  HADD2.F32 R36, -RZ, R17.H1_H1 ;  /* 0x30000011ff247230 */ /* 0x000fe20000004100 */
[-C--:B------:R-:W-:Y:S01]  /*e270*/  FFMA.FTZ R38, R38, R11.reuse, R37 ;  /* 0x0000000b26267223 */ /* 0x080fe20000010025 */
[----:B------:R-:W-:Y:S01]  /*e280*/  LOP3.LUT R17, R19, 0xf000f, RZ, 0xc0, !PT ;  /* 0x000f000f13117812 */ /* 0x000fe200078ec0ff */
[-C--:B------:R-:W-:Y:S01]  /*e290*/  FFMA.FTZ R43, R40, R11.reuse, R43 ;  /* 0x0000000b282b7223 */ /* 0x080fe2000001002b */
[----:B------:R-:W-:Y:S01]  /*e2a0*/  SHF.R.U32.HI R18, RZ, 0x8, R18 ;  /* 0x00000008ff127819 */ /* 0x000fe20000011612 */
[----:B------:R-:W-:-:S02]  /*e2b0*/  FFMA.FTZ R46, R46, R11, R45 ;  /* 0x0000000b2e2e7223 */ /* 0x000fc4000001002d */
[----:B------:R-:W-:Y:S01]  /*e2c0*/  FFMA.FTZ R50, R48, R11, R50 ;  /* 0x0000000b30327223 */ /* 0x000fe20000010032 */
[----:B------:R-:W-:Y:S01]  /*e2d0*/  LOP3.LUT R11, R7, 0xf000f, RZ, 0xc0, !PT ;  /* 0x000f000f070b7812 */ /* 0x000fe200078ec0ff */
[-C--:B------:R-:W-:Y:S01]  /*e2e0*/  FFMA.FTZ R37, R39, R55.reuse, R38 ;  /* 0x0000003727257223 */ /* 0x080fe20000010026 */
[----:B------:R-:W-:Y:S01]  /*e2f0*/  LOP3.LUT R17, R17, 0x64006400, RZ, 0xfc, !PT ;  /* 0x6400640011117812 */ /* 0x000fe200078efcff */
[----:B------:R-:W-:Y:S01]  /*e300*/  HADD2 R10, R10, -1032, -1032 ;  /* 0xe408e4080a0a7430 */ /* 0x000fe20000000000 */
[----:B------:R-:W-:Y:S02]  /*e310*/  LOP3.LUT R16, R18, 0xf000f, RZ, 0xc0, !PT ;  /* 0x000f000f12107812 */ /* 0x000fe400078ec0ff */
[----:B------:R-:W-:Y:S01]  /*e320*/  LOP3.LUT R11, R11, 0x64006400, RZ, 0xfc, !PT ;  /* 0x640064000b0b7812 */ /* 0x000fe200078efcff */
[-C--:B------:R-:W-:Y:S01]  /*e330*/  FFMA.FTZ R56, R44, R55.reuse, R43 ;  /* 0x000000372c387223 */ /* 0x080fe2000001002b */
[----:B--2---:R-:W-:Y:S01]  /*e340*/  HADD2.F32 R43, -RZ, R12.H0_H0 ;  /* 0x2000000cff2b7230 */ /* 0x004fe20000004100 */
[----:B------:R-:W-:Y:S01]  /*e350*/  FFMA.FTZ R37, R41, R36, R37 ;  /* 0x0000002429257223 */ /* 0x000fe20000010025 */
[----:B------:R-:W-:Y:S01]  /*e360*/  LOP3.LUT R16, R16, 0x64006400, RZ, 0xfc, !PT ;  /* 0x6400640010107812 */ /* 0x000fe200078efcff */
[-C--:B------:R-:W-:Y:S01]  /*e370*/  FFMA.FTZ R45, R47, R55.reuse, R46 ;  /* 0x000000372f2d7223 */ /* 0x080fe2000001002e */
[----:B------:R-:W-:Y:S01]  /*e380*/  HADD2 R17, R17, -1032, -1032 ;  /* 0xe408e40811117430 */ /* 0x000fe20000000000 */
[----:B------:R-:W-:Y:S01]  /*e390*/  LOP3.LUT R8, R8, 0xf000f0, RZ, 0xc0, !PT ;  /* 0x00f000f008087812 */ /* 0x000fe200078ec0ff */
[----:B------:R-:W-:Y:S01]  /*e3a0*/  HADD2.F32 R41, -RZ, R10.H0_H0 ;  /* 0x2000000aff297230 */ /* 0x000fe20000004100 */
[----:B------:R-:W-:Y:S01]  /*e3b0*/  FFMA.FTZ R54, R54, R55, R50 ;  /* 0x0000003736367223 */ /* 0x000fe20000010032 */
[----:B------:R-:W-:Y:S01]  /*e3c0*/  HADD2.F32 R46, -RZ, R12.H1_H1 ;  /* 0x3000000cff2e7230 */ /* 0x000fe20000004100 */
[----:B------:R-:W-:Y:S01]  /*e3d0*/  LOP3.LUT R12, R7, 0xf000f0, RZ, 0xc0, !PT ;  /* 0x00f000f0070c7812 */ /* 0x000fe200078ec0ff */
[----:B------:R-:W-:-:S02]  /*e3e0*/  HADD2 R11, R11, -1032, -1032 ;  /* 0xe408e4080b0b7430 */ /* 0x000fc40000000000 */
[--C-:B------:R-:W-:Y:S02]  /*e3f0*/  HADD2.F32 R48, -RZ, R13.reuse.H0_H0 ;  /* 0x2000000dff307230 */ /* 0x100fe40000004100 */
[----:B------:R-:W-:Y:S01]  /*e400*/  HADD2.F32 R50, -RZ, R13.H1_H1 ;  /* 0x3000000dff327230 */ /* 0x000fe20000004100 */
[----:B------:R-:W-:Y:S01]  /*e410*/  FFMA.FTZ R47, R41, R43, R42 ;  /* 0x0000002b292f7223 */ /* 0x000fe2000001002a */
[----:B------:R-:W-:Y:S01]  /*e420*/  HADD2.F32 R13, -RZ, R10.H1_H1 ;  /* 0x3000000aff0d7230 */ /* 0x000fe20000004100 */
[----:B------:R-:W-:Y:S01]  /*e430*/  LOP3.LUT R18, R18, 0xf000f0, RZ, 0xc0, !PT ;  /* 0x00f000f012127812 */ /* 0x000fe200078ec0ff */
[----:B------:R-:W-:Y:S01]  /*e440*/  HADD2 R16, R16, -1032, -1032 ;  /* 0xe408e40810107430 */ /* 0x000fe20000000000 */
[----:B------:R-:W-:Y:S01]  /*e450*/  LOP3.LUT R7, R8, 0x64006400, RZ, 0xfc, !PT ;  /* 0x6400640008077812 */ /* 0x000fe200078efcff */
[--C-:B------:R-:W-:Y:S01]  /*e460*/  HADD2.F32 R38, -RZ, R17.reuse.H0_H0 ;  /* 0x20000011ff267230 */ /* 0x100fe20000004100 */
[----:B------:R-:W-:Y:S01]  /*e470*/  LOP3.LUT R8, R19, 0xf000f0, RZ, 0xc0, !PT ;  /* 0x00f000f013087812 */ /* 0x000fe200078ec0ff */
[----:B------:R-:W-:Y:S01]  /*e480*/  HADD2.F32 R44, -RZ, R17.H1_H1 ;  /* 0x30000011ff2c7230 */ /* 0x000fe20000004100 */
[----:B------:R-:W-:Y:S01]  /*e490*/  LOP3.LUT R17, R12, 0x64006400, RZ, 0xfc, !PT ;  /* 0x640064000c117812 */ /* 0x000fe200078efcff */
[----:B------:R-:W-:-:S02]  /*e4a0*/  HADD2.F32 R40, -RZ, R11.H0_H0 ;  /* 0x2000000bff287230 */ /* 0x000fc40000004100 */
[----:B------:R-:W-:Y:S02]  /*e4b0*/  HADD2.F32 R42, -RZ, R11.H1_H1 ;  /* 0x3000000bff2a7230 */ /* 0x000fe40000004100 */
[----:B------:R-:W0:Y:S01]  /*e4c0*/  LDS.64 R10, [UR4+0xb8] ;  /* 0x0000b804ff0a7984 */ /* 0x000e220008000a00 */
[----:B------:R-:W-:Y:S01]  /*e4d0*/  LOP3.LUT R19, R18, 0x64006400, RZ, 0xfc, !PT ;  /* 0x6400640012137812 */ /* 0x000fe200078efcff */
[----:B------:R-:W-:Y:S01]  /*e4e0*/  FFMA.FTZ R12, R13, R46, R47 ;  /* 0x0000002e0d0c7223 */ /* 0x000fe2000001002f */
[----:B------:R-:W-:Y:S01]  /*e4f0*/  HADD2.F32 R39, -RZ, R16.H0_H0 ;  /* 0x20000010ff277230 */ /* 0x000fe20000004100 */
[----:B------:R-:W-:Y:S01]  /*e500*/  LOP3.LUT R47, R8, 0x64006400, RZ, 0xfc, !PT ;  /* 0x64006400082f7812 */ /* 0x000fe200078efcff */
[-C--:B------:R-:W-:Y:S01]  /*e510*/  HFMA2 R17, R17, R14.reuse.H0_H0, -72, -72 ;  /* 0xd480d48011117431 */ /* 0x080fe2000004000e */
[C---:B------:R-:W-:Y:S01]  /*e520*/  FFMA.FTZ R49, R43.reuse, R40, R49 ;  /* 0x000000282b317223 */ /* 0x040fe20000010031 */
[-C--:B------:R-:W-:Y:S01]  /*e530*/  HFMA2 R7, R7, R14.reuse.H0_H0, -72, -72 ;  /* 0xd480d48007077431 */ /* 0x080fe2000004000e */
[C---:B------:R-:W-:Y:S01]  /*e540*/  FFMA.FTZ R52, R43.reuse, R39, R52 ;  /* 0x000000272b347223 */ /* 0x040fe20000010034 */
[-C--:B------:R-:W-:Y:S01]  /*e550*/  HFMA2 R19, R19, R14.reuse.H0_H0, -72, -72 ;  /* 0xd480d48013137431 */ /* 0x080fe2000004000e */
[----:B------:R-:W-:Y:S01]  /*e560*/  FFMA.FTZ R55, R43, R38, R51 ;  /* 0x000000262b377223 */ /* 0x000fe20000010033 */
[----:B------:R-:W-:-:S02]  /*e570*/  HFMA2 R14, R47, R14.H0_H0, -72, -72 ;  /* 0xd480d4802f0e7431 */ /* 0x000fc4000004000e */
[----:B------:R-:W-:Y:S02]  /*e580*/  HADD2.F32 R43, -RZ, R16.H1_H1 ;  /* 0x30000010ff2b7230 */ /* 0x000fe40000004100 */
[--C-:B------:R-:W-:Y:S02]  /*e590*/  HADD2.F32 R18, -RZ, R17.reuse.H0_H0 ;  /* 0x20000011ff127230 */ /* 0x100fe40000004100 */
[----:B------:R-:W-:Y:S02]  /*e5a0*/  HADD2.F32 R47, -RZ, R17.H1_H1 ;  /* 0x30000011ff2f7230 */ /* 0x000fe40000004100 */
[----:B------:R-:W1:Y:S01]  /*e5b0*/  LDS.64 R16, [UR4+0x138] ;  /* 0x00013804ff107984 */ /* 0x000e620008000a00 */
[----:B------:R-:W-:Y:S01]  /*e5c0*/  FFMA.FTZ R51, R46, R42, R49 ;  /* 0x0000002a2e337223 */ /* 0x000fe20000010031 */
[--C-:B------:R-:W-:Y:S02]  /*e5d0*/  HADD2.F32 R49, -RZ, R7.reuse.H0_H0 ;  /* 0x20000007ff317230 */ /* 0x100fe40000004100 */
[----:B------:R-:W-:Y:S01]  /*e5e0*/  HADD2.F32 R7, -RZ, R7.H1_H1 ;  /* 0x30000007ff077230 */ /* 0x000fe20000004100 */
[----:B------:R-:W-:-:S02]  /*e5f0*/  FFMA.FTZ R51, R48, R18, R51 ;  /* 0x0000001230337223 */ /* 0x000fc40000010033 */
[----:B------:R-:W-:Y:S01]  /*e600*/  FFMA.FTZ R12, R49, R48, R12 ;  /* 0x00000030310c7223 */ /* 0x000fe2000001000c */
[--C-:B------:R-:W-:Y:S01]  /*e610*/  HADD2.F32 R57, -RZ, R14.reuse.H1_H1 ;  /* 0x3000000eff397230 */ /* 0x100fe20000004100 */
[----:B------:R-:W-:Y:S01]  /*e620*/  FFMA.FTZ R53, R46, R43, R52 ;  /* 0x0000002b2e357223 */ /* 0x000fe20000010034 */
[----:B------:R-:W-:Y:S01]  /*e630*/  HADD2.F32 R52, -RZ, R14.H0_H0 ;  /* 0x2000000eff347230 */ /* 0x000fe20000004100 */
[----:B------:R-:W-:Y:S02]  /*e640*/  FFMA.FTZ R12, R7, R50, R12 ;  /* 0x00000032070c7223 */ /* 0x000fe4000001000c */
[----:B------:R-:W-:Y:S02]  /*e650*/  FFMA.FTZ R51, R50, R47, R51 ;  /* 0x0000002f32337223 */ /* 0x000fe40000010033 */
[----:B------:R-:W-:Y:S02]  /*e660*/  FMUL.FTZ R12, R12, R15 ;  /* 0x0000000f0c0c7220 */ /* 0x000fe40000410000 */
[----:B------:R-:W-:Y:S01]  /*e670*/  FMUL.FTZ R51, R51, R24 ;  /* 0x0000001833337220 */ /* 0x000fe20000410000 */
[----:B0-----:R-:W-:-:S02]  /*e680*/  HADD2.F32 R14, -RZ, R10.H0_H0 ;  /* 0x2000000aff0e7230 */ /* 0x001fc40000004100 */
[----:B------:R-:W-:-:S03]  /*e690*/  HADD2.F32 R10, -RZ, R10.H1_H1 ;  /* 0x3000000aff0a7230 */ /* 0x000fc60000004100 */
[-C--:B------:R-:W-:Y:S02]  /*e6a0*/  FFMA.FTZ R30, R41, R14.reuse, R30 ;  /* 0x0000000e291e7223 */ /* 0x080fe4000001001e */
[-C--:B------:R-:W-:Y:S02]  /*e6b0*/  FFMA.FTZ R31, R40, R14.reuse, R31 ;  /* 0x0000000e281f7223 */ /* 0x080fe4000001001f */
[-C--:B------:R-:W-:Y:S02]  /*e6c0*/  FFMA.FTZ R34, R39, R14.reuse, R34 ;  /* 0x0000000e27227223 */ /* 0x080fe40000010022 */
[----:B------:R-:W-:Y:S01]  /*e6d0*/  FFMA.FTZ R35, R38, R14, R35 ;  /* 0x0000000e26237223 */ /* 0x000fe20000010023 */
[----:B------:R-:W-:Y:S01]  /*e6e0*/  F2FP.PACK_AB R12, RZ, R12 ;  /* 0x0000000cff0c723e */ /* 0x000fe200000000ff */
[-C--:B------:R-:W-:Y:S01]  /*e6f0*/  FFMA.FTZ R30, R13, R10.reuse, R30 ;  /* 0x0000000a0d1e7223 */ /* 0x080fe2000001001e */
[----:B------:R-:W-:Y:S01]  /*e700*/  F2FP.PACK_AB R51, RZ, R51 ;  /* 0x00000033ff33723e */ /* 0x000fe200000000ff */
[----:B------:R-:W-:-:S02]  /*e710*/  FFMA.FTZ R31, R42, R10, R31 ;  /* 0x0000000a2a1f7223 */ /* 0x000fc4000001001f */
[-C--:B------:R-:W-:Y:S02]  /*e720*/  FFMA.FTZ R34, R43, R10.reuse, R34 ;  /* 0x0000000a2b227223 */ /* 0x080fe40000010022 */
[----:B------:R-:W-:Y:S01]  /*e730*/  FFMA.FTZ R35, R44, R10, R35 ;  /* 0x0000000a2c237223 */ /* 0x000fe20000010023 */
[--C-:B-1----:R-:W-:Y:S01]  /*e740*/  HADD2.F32 R10, -RZ, R16.reuse.H0_H0 ;  /* 0x20000010ff0a7230 */ /* 0x102fe20000004100 */
[-C--:B------:R-:W-:Y:S01]  /*e750*/  FFMA.FTZ R29, R29, R36.reuse, R56 ;  /* 0x000000241d1d7223 */ /* 0x080fe20000010038 */
[----:B------:R-:W-:Y:S01]  /*e760*/  PRMT R12, R12, 0x5410, R51 ;  /* 0x000054100c0c7816 */ /* 0x000fe20000000033 */
[-C--:B------:R-:W-:Y:S01]  /*e770*/  FFMA.FTZ R45, R22, R36.reuse, R45 ;  /* 0x00000024162d7223 */ /* 0x080fe2000001002d */
[----:B------:R-:W-:Y:S01]  /*e780*/  HADD2.F32 R16, -RZ, R16.H1_H1 ;  /* 0x30000010ff107230 */ /* 0x000fe20000004100 */
[----:B------:R-:W-:Y:S02]  /*e790*/  FFMA.FTZ R51, R23, R36, R54 ;  /* 0x0000002417337223 */ /* 0x000fe40000010036 */
[----:B------:R-:W-:-:S02]  /*e7a0*/  FFMA.FTZ R37, R41, R10, R37 ;  /* 0x0000000a29257223 */ /* 0x000fc40000010025 */
        /* <DEDUP_REMOVED lines=8> */
[-C--:B------:R-:W-:Y:S02]  /*e830*/  FFMA.FTZ R10, R13, R16.reuse, R37 ;  /* 0x000000100d0a7223 */ /* 0x080fe40000010025 */
[-C--:B------:R-:W-:Y:S01]  /*e840*/  FFMA.FTZ R29, R42, R16.reuse, R29 ;  /* 0x000000102a1d7223 */ /* 0x080fe2000001001d */
[----:B------:R-:W-:Y:S01]  /*e850*/  HADD2.F32 R19, -RZ, R19.H1_H1 ;  /* 0x30000013ff137230 */ /* 0x000fe20000004100 */
[-C--:B------:R-:W-:Y:S01]  /*e860*/  FFMA.FTZ R45, R43, R16.reuse, R45 ;  /* 0x000000102b2d7223 */ /* 0x080fe2000001002d */
[----:B------:R-:W-:Y:S01]  /*e870*/  HADD2.F32 R14, -RZ, R17.H1_H1 ;  /* 0x30000011ff0e7230 */ /* 0x000fe20000004100 */
[----:B------:R-:W-:-:S02]  /*e880*/  FFMA.FTZ R51, R44, R16, R51 ;  /* 0x000000102c337223 */ /* 0x000fc40000010033 */
[C---:B------:R-:W-:Y:S02]  /*e890*/  FFMA.FTZ R53, R48.reuse, R46, R53 ;  /* 0x0000002e30357223 */ /* 0x040fe40000010035 */
[----:B------:R-:W-:Y:S02]  /*e8a0*/  FFMA.FTZ R55, R48, R52, R55 ;  /* 0x0000003430377223 */ /* 0x000fe40000010037 */
[CC--:B------:R-:W-:Y:S02]  /*e8b0*/  FFMA.FTZ R30, R49.reuse, R23.reuse, R30 ;  /* 0x00000017311e7223 */ /* 0x0c0fe4000001001e */
[C---:B------:R-:W-:Y:S02]  /*e8c0*/  FFMA.FTZ R31, R18.reuse, R23, R31 ;  /* 0x00000017121f7223 */ /* 0x040fe4000001001f */
[-C--:B------:R-:W-:Y:S02]  /*e8d0*/  FFMA.FTZ R10, R49, R11.reuse, R10 ;  /* 0x0000000b310a7223 */ /* 0x080fe4000001000a */
[----:B------:R-:W-:-:S02]  /*e8e0*/  FFMA.FTZ R29, R18, R11, R29 ;  /* 0x0000000b121d7223 */ /* 0x000fc4000001001d */
[-C--:B------:R-:W-:Y:S02]  /*e8f0*/  FFMA.FTZ R34, R46, R23.reuse, R34 ;  /* 0x000000172e227223 */ /* 0x080fe40000010022 */
[----:B------:R-:W-:Y:S02]  /*e900*/  FFMA.FTZ R35, R52, R23, R35 ;  /* 0x0000001734237223 */ /* 0x000fe40000010023 */
[-C--:B------:R-:W-:Y:S02]  /*e910*/  FFMA.FTZ R45, R46, R11.reuse, R45 ;  /* 0x0000000b2e2d7223 */ /* 0x080fe4000001002d */
[----:B------:R-:W-:Y:S02]  /*e920*/  FFMA.FTZ R51, R52, R11, R51 ;  /* 0x0000000b34337223 */ /* 0x000fe40000010033 */
[C---:B------:R-:W-:Y:S02]  /*e930*/  FFMA.FTZ R8, R50.reuse, R19, R53 ;  /* 0x0000001332087223 */ /* 0x040fe40000010035 */
[----:B------:R-:W-:-:S02]  /*e940*/  FFMA.FTZ R55, R50, R57, R55 ;  /* 0x0000003932377223 */ /* 0x000fc40000010037 */
[-C--:B------:R-:W-:Y:S02]  /*e950*/  FFMA.FTZ R30, R7, R22.reuse, R30 ;  /* 0x00000016071e7223 */ /* 0x080fe4000001001e */
[----:B------:R-:W-:Y:S01]  /*e960*/  FFMA.FTZ R31, R47, R22, R31 ;  /* 0x000000162f1f7223 */ /* 0x000fe2000001001f */
[----:B------:R-:W-:Y:S01]  /*e970*/  IADD3 R9, R9, 0x20, RZ ;  /* 0x0000002009097810 */ /* 0x000fe20007ffe0ff */
        /* <DEDUP_REMOVED lines=8> */
[-C--:B------:R-:W-:Y:S02]  /*ea00*/  FMUL.FTZ R30, R30, R15.reuse ;  /* 0x0000000f1e1e7220 */ /* 0x080fe40000410000 */
[----:B------:R-:W-:Y:S01]  /*ea10*/  FMUL.FTZ R31, R31, R24 ;  /* 0x000000181f1f7220 */ /* 0x000fe20000410000 */
[C---:B------:R-:W-:Y:S01]  /*ea20*/  ISETP.GE.AND P0, PT, R9.reuse, c[0x0][0x1b4], PT ;  /* 0x00006d0009007a0c */ /* 0x040fe20003f06270 */
[----:B------:R-:W-:Y:S01]  /*ea30*/  FMUL.FTZ R10, R10, R15 ;  /* 0x0000000f0a0a7220 */ /* 0x000fe20000410000 */
[----:B------:R-:W-:Y:S01]  /*ea40*/  ISETP.LT.AND P1, PT, R9, R2, PT ;  /* 0x000000020900720c */ /* 0x000fe20003f21270 */
[----:B------:R-:W-:-:S02]  /*ea50*/  FMUL.FTZ R29, R29, R24 ;  /* 0x000000181d1d7220 */ /* 0x000fc40000410000 */
[-C--:B------:R-:W-:Y:S02]  /*ea60*/  FMUL.FTZ R34, R34, R25.reuse ;  /* 0x0000001922227220 */ /* 0x080fe40000410000 */
[----:B------:R-:W-:Y:S02]  /*ea70*/  FMUL.FTZ R16, R16, R25 ;  /* 0x0000001910107220 */ /* 0x000fe40000410000 */
[-C--:B------:R-:W-:Y:S02]  /*ea80*/  FMUL.FTZ R35, R35, R26.reuse ;  /* 0x0000001a23237220 */ /* 0x080fe40000410000 */
        /* <DEDUP_REMOVED lines=11> */
[----:B------:R-:W-:Y:S02]  /*eb40*/  PRMT R8, R8, 0x5410, R55 ;  /* 0x0000541008087816 */ /* 0x000fe40000000037 */
[----:B------:R-:W-:Y:S02]  /*eb50*/  PRMT R30, R30, 0x5410, R31 ;  /* 0x000054101e1e7816 */ /* 0x000fe4000000001f */
[----:B------:R-:W-:Y:S02]  /*eb60*/  PRMT R10, R10, 0x5410, R29 ;  /* 0x000054100a0a7816 */ /* 0x000fe4000000001d */
[----:B------:R-:W-:Y:S02]  /*eb70*/  PRMT R34, R34, 0x5410, R35 ;  /* 0x0000541022227816 */ /* 0x000fe40000000023 */
[----:B------:R-:W-:Y:S01]  /*eb80*/  PRMT R16, R16, 0x5410, R51 ;  /* 0x0000541010107816 */ /* 0x000fe20000000033 */
[----:B------:R-:W-:Y:S01]  /*eb90*/  UIADD3 UR4, UR4, 0x40, URZ ;  /* 0x0000004004047890 */ /* 0x000fe2000fffe03f */
[----:B------:R-:W-:-:S02]  /*eba0*/  HFMA2.MMA R12, R12, 1, 1, R32 ;  /* 0x3c003c000c0c7835 */ /* 0x000fc40000000020 */
[----:B------:R-:W-:Y:S02]  /*ebb0*/  HFMA2.MMA R8, R8, 1, 1, R33 ;  /* 0x3c003c0008087835 */ /* 0x000fe40000000021 */
[----:B------:R-:W-:Y:S01]  /*ebc0*/  HFMA2.MMA R13, R30, 1, 1, R27 ;  /* 0x3c003c001e0d7835 */ /* 0x000fe2000000001b */
[----:B------:R-:W-:Y:S01]  /*ebd0*/  HADD2 R7, R34, R28 ;  /* 0x0000001c22077230 */ /* 0x000fe20000000000 */
[----:B------:R-:W-:Y:S01]  /*ebe0*/  HFMA2.MMA R11, R10, 1, 1, R20 ;  /* 0x3c003c000a0b7835 */ /* 0x000fe20000000014 */
[----:B------:R-:W-:Y:S01]  /*ebf0*/  HADD2 R10, R16, R21 ;  /* 0x00000015100a7230 */ /* 0x000fe20000000000 */
[----:B------:R-:W-:Y:S05]  /*ec00*/  @!P0 BRA P1, `(.L_x_3335) ;  /* 0xffffc07000008947 */ /* 0x000fea000083ffff */
.L_x_3334:
[----:B------:R-:W-:-:S04]  /*ec10*/  ISETP.GE.AND P0, PT, R9, R2, PT ;  /* 0x000000020900720c */ /* 0x000fc80003f06270 */
[----:B------:R-:W-:-:S13]  /*ec20*/  ISETP.GE.OR P0, PT, R9, c[0x0][0x1b8], P0 ;  /* 0x00006e0009007a0c */ /* 0x000fda0000706670 */
[----:B------:R-:W-:Y:S05]  /*ec30*/  @P0 BRA `(.L_x_3336) ;  /* 0x00001e0000000947 */ /* 0x000fea0003800000 */
.L_x_3337:
[----:B------:R-:W-:Y:S01]  /*ec40*/  ISETP.NE.AND P0, PT, R9, R0, PT ;  /* 0x000000000900720c */ /* 0x000fe20003f05270 */
[----:B------:R0:W2:Y:S01]  /*ec50*/  LDG.E.128.CONSTANT R28, [R58.64] ;  /* 0x000000063a1c7981 */ /* 0x0000a2000c1e9d00 */
[----:B------:R-:W-:-:S03]  /*ec60*/  IMAD.MOV.U32 R41, RZ, RZ, 0x4 ;  /* 0x00000004ff297424 */ /* 0x000fc600078e00ff */
[----:B------:R-:W1:Y:S08]  /*ec70*/  LDS.128 R24, [UR4] ;  /* 0x00000004ff187984 */ /* 0x000e700008000c00 */
[----:B------:R-:W-:Y:S01]  /*ec80*/  @!P0 LEA R14, R9, 0x1, 0x1 ;  /* 0x00000001090e8811 */ /* 0x000fe200078e08ff */
[----:B------:R-:W-:-:S04]  /*ec90*/  @!P0 IMAD.MOV.U32 R15, RZ, RZ, 0x2 ;  /* 0x00000002ff0f8424 */ /* 0x000fc800078e00ff */
[----:B------:R-:W-:-:S06]  /*eca0*/  @!P0 IMAD.WIDE R14, R14, R15, c[0x0][0x198] ;  /* 0x000066000e0e8625 */ /* 0x000fcc00078e020f */
[----:B------:R2:W3:Y:S01]  /*ecb0*/  @!P0 LDG.E.U16.CONSTANT R14, [R14.64] ;  /* 0x000000060e0e8981 */ /* 0x0004e2000c1e9500 */
[----:B------:R-:W-:-:S05]  /*ecc0*/  IMAD.WIDE R32, R41, c[0x0][0x18c], R58 ;  /* 0x0000630029207a25 */ /* 0x000fca00078e023a */
[----:B------:R4:W5:Y:S01]  /*ecd0*/  LDG.E.128.CONSTANT R20, [R32.64] ;  /* 0x0000000620147981 */ /* 0x000962000c1e9d00 */
[----:B------:R-:W-:-:S05]  /*ece0*/  IMAD.WIDE R34, R41, c[0x0][0x18c], R32 ;  /* 0x0000630029227a25 */ /* 0x000fca00078e0220 */
[----:B------:R4:W5:Y:S01]  /*ecf0*/  LDG.E.128.CONSTANT R16, [R34.64] ;  /* 0x0000000622107981 */ /* 0x000962000c1e9d00 */
[----:B------:R-:W-:Y:S02]  /*ed00*/  IMAD.MOV.U32 R44, RZ, RZ, 0x3000 ;  /* 0x00003000ff2c7424 */ /* 0x000fe400078e00ff */
[----:B------:R-:W-:-:S05]  /*ed10*/  IMAD.MOV.U32 R36, RZ, RZ, 0x2400 ;  /* 0x00002400ff247424 */ /* 0x000fca00078e00ff */
[----:B------:R-:W-:Y:S02]  /*ed20*/  PRMT R44, R44, 0x5410, R36 ;  /* 0x000054102c2c7816 */ /* 0x000fe40000000024 */
[----:B------:R-:W-:-:S05]  /*ed30*/  @!P0 IADD3 R6, R6, 0x1, RZ ;  /* 0x0000000106068810 */ /* 0x000fca0007ffe0ff */
[----:B------:R-:W-:Y:S02]  /*ed40*/  @!P0 IMAD R75, R6, 0x8, R1 ;  /* 0x00000008064b8824 */ /* 0x000fe400078e0201 */
[----:B0-----:R-:W-:Y:S02]  /*ed50*/  IMAD.WIDE R58, R41, c[0x0][0x18c], R34 ;  /* 0x00006300293a7a25 */ /* 0x001fe400078e0222 */
[----:B----4-:R-:W0:Y:S01]  /*ed60*/  LDS.128 R32, [UR4+0x80] ;  /* 0x00008004ff207984 */ /* 0x010e220008000c00 */
[----:B--2---:R-:W-:Y:S02]  /*ed70*/  LOP3.LUT R15, R28, 0x380038, RZ, 0xc0, !PT ;  /* 0x003800381c0f7812 */ /* 0x004fe400078ec0ff */
[--C-:B------:R-:W-:Y:S02]  /*ed80*/  SHF.R.U32.HI R49, RZ, 0x6, R28.reuse ;  /* 0x00000006ff317819 */ /* 0x100fe4000001161c */
[----:B------:R-:W-:Y:S02]  /*ed90*/  SHF.R.U32.HI R45, RZ, 0xf, R28 ;  /* 0x0000000fff2d7819 */ /* 0x000fe4000001161c */
[----:B------:R-:W-:-:S02]  /*eda0*/  LOP3.LUT R37, R30, 0x70007, RZ, 0xc0, !PT ;  /* 0x000700071e257812 */ /* 0x000fc400078ec0ff */
[C---:B------:R-:W-:Y:S02]  /*edb0*/  LOP3.LUT R36, R29.reuse, 0x380038, RZ, 0xc0, !PT ;  /* 0x003800381d247812 */ /* 0x040fe400078ec0ff */
[----:B------:R-:W-:Y:S02]  /*edc0*/  LOP3.LUT R38, R30, 0x380038, RZ, 0xc0, !PT ;  /* 0x003800381e267812 */ /* 0x000fe400078ec0ff */
[--C-:B------:R-:W-:Y:S02]  /*edd0*/  SHF.R.U32.HI R51, RZ, 0x6, R30.reuse ;  /* 0x00000006ff337819 */ /* 0x100fe4000001161e */
[----:B------:R-:W-:Y:S01]  /*ede0*/  SHF.R.U32.HI R47, RZ, 0xf, R30 ;  /* 0x0000000fff2f7819 */ /* 0x000fe2000001161e */
[----:B---3--:R-:W-:Y:S01]  /*edf0*/  @!P0 IMAD.IADD R0, R14, 0x1, R9 ;  /* 0x000000010e008824 */ /* 0x008fe200078e0209 */
        /* <DEDUP_REMOVED lines=8> */
[----:B------:R-:W-:-:S02]  /*ee80*/  SHF.R.U32.HI R52, RZ, 0x6, R29 ;  /* 0x00000006ff347819 */ /* 0x000fc4000001161d */
[----:B------:R-:W-:Y:S01]  /*ee90*/  SHF.R.U32.HI R46, RZ, 0xf, R29 ;  /* 0x0000000fff2e7819 */ /* 0x000fe2000001161d */
[----:B------:R-:W-:Y:S01]  /*eea0*/  HADD2 R55, R28, -1028, -1028 ;  /* 0xe404e4041c377430 */ /* 0x000fe20000000000 */
[----:B------:R-:W-:Y:S01]  /*eeb0*/  LOP3.LUT R29, R36, 0x64006400, RZ, 0xfc, !PT ;  /* 0x64006400241d7812 */ /* 0x000fe200078efcff */
[----:B------:R-:W-:Y:S01]  /*eec0*/  HADD2 R57, R37, -1028, -1028 ;  /* 0xe404e40425397430 */ /* 0x000fe20000000000 */
[----:B------:R-:W-:Y:S02]  /*eed0*/  LOP3.LUT R39, R31, 0x380038, RZ, 0xc0, !PT ;  /* 0x003800381f277812 */ /* 0x000fe400078ec0ff */
[----:B------:R-:W-:Y:S01]  /*eee0*/  LOP3.LUT R30, R30, 0x64006400, RZ, 0xfc, !PT ;  /* 0x640064001e1e7812 */ /* 0x000fe200078efcff */
[-C--:B------:R-:W-:Y:S01]  /*eef0*/  HFMA2 R54, R15, R44.reuse.H0_H0, -132, -132 ;  /* 0xd820d8200f367431 */ /* 0x080fe2000004002c */
[----:B------:R-:W-:Y:S01]  /*ef00*/  LOP3.LUT R61, R38, 0x64006400, RZ, 0xfc, !PT ;  /* 0x64006400263d7812 */ /* 0x000fe200078efcff */
[----:B-1----:R-:W-:Y:S01]  /*ef10*/  HFMA2.MMA R14, R53, R24, RZ ;  /* 0x00000018350e7235 */ /* 0x002fe200000000ff */
[----:B------:R-:W-:Y:S01]  /*ef20*/  LOP3.LUT R39, R39, 0x64006400, RZ, 0xfc, !PT ;  /* 0x6400640027277812 */ /* 0x000fe200078efcff */
[----:B------:R-:W-:-:S02]  /*ef30*/  HFMA2 R56, R29, R44.H0_H0, -132, -132 ;  /* 0xd820d8201d387431 */ /* 0x000fc4000004002c */
[----:B------:R-:W-:Y:S02]  /*ef40*/  HFMA2 R15, R55, R24, RZ.H0_H0 ;  /* 0x00000018370f7231 */ /* 0x000fe400000400ff */
[----:B------:R-:W-:Y:S01]  /*ef50*/  HADD2 R60, R30, -1028, -1028 ;  /* 0xe404e4041e3c7430 */ /* 0x000fe20000000000 */
[----:B------:R-:W-:Y:S01]  /*ef60*/  HFMA2.MMA R30, R57, R24, RZ ;  /* 0x00000018391e7235 */ /* 0x000fe200000000ff */
[-C--:B------:R-:W-:Y:S01]  /*ef70*/  HFMA2 R61, R61, R44.reuse.H0_H0, -132, -132 ;  /* 0xd820d8203d3d7431 */ /* 0x080fe2000004002c */
[--C-:B------:R-:W-:Y:S01]  /*ef80*/  SHF.R.U32.HI R50, RZ, 0x6, R31.reuse ;  /* 0x00000006ff327819 */ /* 0x100fe2000001161f */
[-C--:B------:R-:W-:Y:S01]  /*ef90*/  HFMA2.MMA R28, R54, R25.reuse, R14 ;  /* 0x00000019361c7235 */ /* 0x080fe2000000000e */
[----:B------:R-:W-:Y:S01]  /*efa0*/  SHF.R.U32.HI R48, RZ, 0xf, R31 ;  /* 0x0000000fff307819 */ /* 0x000fe2000001161f */
[-C--:B------:R-:W-:Y:S01]  /*efb0*/  HFMA2 R29, R56, R25.reuse, R15 ;  /* 0x00000019381d7231 */ /* 0x080fe2000000000f */
[----:B------:R-:W-:Y:S01]  /*efc0*/  LOP3.LUT R14, R49, 0x70007, RZ, 0xc0, !PT ;  /* 0x00070007310e7812 */ /* 0x000fe200078ec0ff */
[----:B------:R-:W-:Y:S01]  /*efd0*/  HFMA2 R62, R39, R44.H0_H0, -132, -132 ;  /* 0xd820d820273e7431 */ /* 0x000fe2000004002c */
[----:B------:R-:W-:Y:S01]  /*efe0*/  LOP3.LUT R15, R52, 0x70007, RZ, 0xc0, !PT ;  /* 0x00070007340f7812 */ /* 0x000fe200078ec0ff */
[----:B------:R-:W-:Y:S01]  /*eff0*/  HFMA2 R31, R60, R24, RZ.H0_H0 ;  /* 0x000000183c1f7231 */ /* 0x000fe200000400ff */
[----:B------:R-:W-:Y:S01]  /*f000*/  HFMA2.MMA R30, R61, R25, R30 ;  /* 0x000000193d1e7235 */ /* 0x000fe2000000001e */
[----:B------:R-:W-:Y:S01]  /*f010*/  LOP3.LUT R14, R14, 0x64006400, RZ, 0xfc, !PT ;  /* 0x640064000e0e7812 */ /* 0x000fe200078efcff */
[----:B------:R-:W1:Y:S01]  /*f020*/  LDS.128 R36, [UR4+0x100] ;  /* 0x00010004ff247984 */ /* 0x000e620008000c00 */
        /* <DEDUP_REMOVED lines=8> */
[----:B------:R-:W-:Y:S02]  /*f0b0*/  HFMA2 R64, R67, R26, R29 ;  /* 0x0000001a43407231 */ /* 0x000fe4000000001d */
[----:B------:R-:W-:Y:S01]  /*f0c0*/  HADD2 R68, R25, -1028, -1028 ;  /* 0xe404e40419447430 */ /* 0x000fe20000000000 */
[----:B------:R-:W-:-:S02]  /*f0d0*/  LOP3.LUT R25, R14, 0x64006400, RZ, 0xfc, !PT ;  /* 0x640064000e197812 */ /* 0x000fc400078efcff */
[----:B------:R-:W-:Y:S02]  /*f0e0*/  LOP3.LUT R29, R15, 0x64006400, RZ, 0xfc, !PT ;  /* 0x640064000f1d7812 */ /* 0x000fe400078efcff */
[----:B------:R2:W3:Y:S01]  /*f0f0*/  @!P0 LDL.64 R14, [R75] ;  /* 0x000000004b0e8983 */ /* 0x0004e20000100a00 */
[----:B------:R-:W-:-:S04]  /*f100*/  LOP3.LUT R24, R51, 0x70007, RZ, 0xc0, !PT ;  /* 0x0007000733187812 */ /* 0x000fc800078ec0ff */
[----:B------:R-:W-:-:S05]  /*f110*/  LOP3.LUT R24, R24, 0x64006400, RZ, 0xfc, !PT ;  /* 0x6400640018187812 */ /* 0x000fca00078efcff */
[----:B------:R-:W-:Y:S01]  /*f120*/  HADD2 R69, R24, -1028, -1028 ;  /* 0xe404e40418457430 */ /* 0x000fe20000000000 */
[----:B------:R-:W-:Y:S01]  /*f130*/  LOP3.LUT R24, R51, 0x380038, RZ, 0xc0, !PT ;  /* 0x0038003833187812 */ /* 0x000fe200078ec0ff */
[----:B------:R-:W-:Y:S01]  /*f140*/  HFMA2.MMA R28, R70, R26, R28 ;  /* 0x0000001a461c7235 */ /* 0x000fe2000000001c */
[----:B------:R-:W-:-:S03]  /*f150*/  HFMA2 R66, R68, R26, R31 ;  /* 0x0000001a44427231 */ /* 0x000fc6000000001f */
[----:B------:R-:W-:Y:S01]  /*f160*/  HFMA2.MMA R30, R69, R26, R30 ;  /* 0x0000001a451e7235 */ /* 0x000fe2000000001e */
[----:B------:R-:W-:Y:S02]  /*f170*/  LOP3.LUT R26, R50, 0x380038, RZ, 0xc0, !PT ;  /* 0x00380038321a7812 */ /* 0x000fe400078ec0ff */
[----:B------:R-:W-:Y:S02]  /*f180*/  LOP3.LUT R31, R24, 0x64006400, RZ, 0xfc, !PT ;  /* 0x64006400181f7812 */ /* 0x000fe400078efcff */
[----:B------:R-:W-:Y:S01]  /*f190*/  LOP3.LUT R41, R26, 0x64006400, RZ, 0xfc, !PT ;  /* 0x640064001a297812 */ /* 0x000fe200078efcff */
[-C--:B------:R-:W-:Y:S02]  /*f1a0*/  HFMA2 R71, R25, R44.reuse.H0_H0, -132, -132 ;  /* 0xd820d82019477431 */ /* 0x080fe4000004002c */
[-C--:B------:R-:W-:Y:S02]  /*f1b0*/  HFMA2 R73, R31, R44.reuse.H0_H0, -132, -132 ;  /* 0xd820d8201f497431 */ /* 0x080fe4000004002c */
[----:B------:R-:W-:-:S02]  /*f1c0*/  HFMA2 R72, R29, R44.H0_H0, -132, -132 ;  /* 0xd820d8201d487431 */ /* 0x000fc4000004002c */
[----:B------:R-:W-:Y:S01]  /*f1d0*/  HFMA2 R74, R41, R44.H0_H0, -132, -132 ;  /* 0xd820d820294a7431 */ /* 0x000fe2000004002c */
[-C--:B------:R-:W-:Y:S01]  /*f1e0*/  HFMA2.MMA R65, R71, R27.reuse, R28 ;  /* 0x0000001b47417235 */ /* 0x080fe2000000001c */
[-C--:B------:R-:W-:Y:S01]  /*f1f0*/  HFMA2 R64, R72, R27.reuse, R64 ;  /* 0x0000001b48407231 */ /* 0x080fe20000000040 */
[----:B------:R-:W-:Y:S01]  /*f200*/  HFMA2.MMA R63, R73, R27, R30 ;  /* 0x0000001b493f7235 */ /* 0x000fe2000000001e */
[----:B------:R-:W-:Y:S01]  /*f210*/  HFMA2 R66, R74, R27, R66 ;  /* 0x0000001b4a427231 */ /* 0x000fe20000000042 */
[-C--:B0-----:R-:W-:Y:S02]  /*f220*/  HFMA2.MMA R27, R53, R32.reuse, RZ ;  /* 0x00000020351b7235 */ /* 0x081fe400000000ff */
[----:B------:R-:W-:Y:S01]  /*f230*/  HFMA2.MMA R25, R57, R32, RZ ;  /* 0x0000002039197235 */ /* 0x000fe200000000ff */
[-C--:B------:R-:W-:Y:S01]  /*f240*/  HFMA2 R28, R55, R32.reuse, RZ.H0_H0 ;  /* 0x00000020371c7231 */ /* 0x080fe200000400ff */
[----:B------:R-:W-:Y:S01]  /*f250*/  LDS.128 R40, [UR4+0x10] ;  /* 0x00001004ff287984 */ /* 0x000fe20008000c00 */
[----:B------:R-:W-:Y:S01]  /*f260*/  HFMA2 R31, R60, R32, RZ.H0_H0 ;  /* 0x000000203c1f7231 */ /* 0x000fe200000400ff */
[----:B------:R-:W-:-:S02]  /*f270*/  HFMA2.MMA R27, R54, R33, R27 ;  /* 0x00000021361b7235 */ /* 0x000fc4000000001b */
[----:B------:R-:W-:Y:S01]  /*f280*/  HFMA2.MMA R25, R61, R33, R25 ;  /* 0x000000213d197235 */ /* 0x000fe20000000019 */
[-C--:B------:R-:W-:Y:S02]  /*f290*/  HFMA2 R24, R56, R33.reuse, R28 ;  /* 0x0000002138187231 */ /* 0x080fe4000000001c */
[----:B------:R-:W-:Y:S01]  /*f2a0*/  HFMA2 R26, R62, R33, R31 ;  /* 0x000000213e1a7231 */ /* 0x000fe2000000001f */
[-C--:B------:R-:W-:Y:S01]  /*f2b0*/  HFMA2.MMA R32, R70, R34.reuse, R27 ;  /* 0x0000002246207235 */ /* 0x080fe2000000001b */
[----:B------:R-:W0:Y:S01]  /*f2c0*/  LDS.128 R28, [UR4+0x90] ;  /* 0x00009004ff1c7984 */ /* 0x000e220008000c00 */
[-C--:B------:R-:W-:Y:S01]  /*f2d0*/  HFMA2 R33, R67, R34.reuse, R24 ;  /* 0x0000002243217231 */ /* 0x080fe20000000018 */
[----:B------:R-:W-:Y:S01]  /*f2e0*/  HFMA2.MMA R76, R69, R34, R25 ;  /* 0x00000022454c7235 */ /* 0x000fe20000000019 */
[----:B------:R-:W-:Y:S02]  /*f2f0*/  HFMA2 R77, R68, R34, R26 ;  /* 0x00000022444d7231 */ /* 0x000fe4000000001a */
[----:B------:R-:W4:Y:S01]  /*f300*/  LDS.128 R24, [UR4+0x110] ;  /* 0x00011004ff187984 */ /* 0x000f220008000c00 */
[----:B-1----:R-:W-:Y:S01]  /*f310*/  HFMA2.MMA R53, R53, R36, RZ ;  /* 0x0000002435357235 */ /* 0x002fe200000000ff */
[-C--:B--2---:R-:W-:Y:S01]  /*f320*/  HFMA2 R75, R72, R35.reuse, R33 ;  /* 0x00000023484b7231 */ /* 0x084fe20000000021 */
[-C--:B------:R-:W-:Y:S01]  /*f330*/  HFMA2.MMA R34, R71, R35.reuse, R32 ;  /* 0x0000002347227235 */ /* 0x080fe20000000020 */
[----:B------:R-:W-:Y:S01]  /*f340*/  HFMA2 R77, R74, R35, R77 ;  /* 0x000000234a4d7231 */ /* 0x000fe2000000004d */
[----:B------:R-:W-:-:S02]  /*f350*/  HFMA2.MMA R76, R73, R35, R76 ;  /* 0x00000023494c7235 */ /* 0x000fc4000000004c */
[----:B------:R-:W-:Y:S01]  /*f360*/  HFMA2.MMA R35, R54, R37, R53 ;  /* 0x0000002536237235 */ /* 0x000fe20000000035 */
[-C--:B------:R-:W-:Y:S01]  /*f370*/  HFMA2 R55, R55, R36.reuse, RZ.H0_H0 ;  /* 0x0000002437377231 */ /* 0x080fe200000400ff */
[----:B------:R-:W-:Y:S01]  /*f380*/  HFMA2.MMA R57, R57, R36, RZ ;  /* 0x0000002439397235 */ /* 0x000fe200000000ff */
[----:B------:R-:W-:Y:S01]  /*f390*/  LOP3.LUT R49, R49, 0x1c001c0, RZ, 0xc0, !PT ;  /* 0x01c001c031317812 */ /* 0x000fe200078ec0ff */
[----:B------:R-:W-:Y:S01]  /*f3a0*/  HFMA2 R36, R60, R36, RZ.H0_H0 ;  /* 0x000000243c247231 */ /* 0x000fe200000400ff */
[----:B------:R-:W-:Y:S01]  /*f3b0*/  LOP3.LUT R51, R51, 0x1c001c0, RZ, 0xc0, !PT ;  /* 0x01c001c033337812 */ /* 0x000fe200078ec0ff */
[----:B------:R-:W-:Y:S01]  /*f3c0*/  HFMA2.MMA R35, R70, R38, R35 ;  /* 0x0000002646237235 */ /* 0x000fe20000000023 */
[-C--:B------:R-:W-:Y:S01]  /*f3d0*/  HFMA2 R55, R56, R37.reuse, R55 ;  /* 0x0000002538377231 */ /* 0x080fe20000000037 */
[----:B------:R-:W-:Y:S02]  /*f3e0*/  LOP3.LUT R52, R52, 0x1c001c0, RZ, 0xc0, !PT ;  /* 0x01c001c034347812 */ /* 0x000fe400078ec0ff */
[----:B------:R-:W-:Y:S01]  /*f3f0*/  LOP3.LUT R50, R50, 0x1c001c0, RZ, 0xc0, !PT ;  /* 0x01c001c032327812 */ /* 0x000fe200078ec0ff */
[----:B------:R-:W-:Y:S01]  /*f400*/  HFMA2.MMA R57, R61, R37, R57 ;  /* 0x000000253d397235 */ /* 0x000fe20000000039 */
[----:B------:R-:W-:Y:S01]  /*f410*/  LOP3.LUT R49, R49, 0x64006400, RZ, 0xfc, !PT ;  /* 0x6400640031317812 */ /* 0x000fe200078efcff */
[----:B------:R-:W-:Y:S01]  /*f420*/  HFMA2 R37, R62, R37, R36 ;  /* 0x000000253e257231 */ /* 0x000fe20000000024 */
[----:B------:R-:W-:Y:S01]  /*f430*/  LOP3.LUT R51, R51, 0x64006400, RZ, 0xfc, !PT ;  /* 0x6400640033337812 */ /* 0x000fe200078efcff */
[----:B------:R-:W-:Y:S01]  /*f440*/  HFMA2.MMA R71, R71, R39, R35 ;  /* 0x0000002747477235 */ /* 0x000fe20000000023 */
[----:B------:R-:W-:Y:S01]  /*f450*/  HFMA2 R36, R67, R38, R55 ;  /* 0x0000002643247231 */ /* 0x000fe20000000037 */
[----:B------:R-:W-:-:S02]  /*f460*/  LOP3.LUT R33, R52, 0x64006400, RZ, 0xfc, !PT ;  /* 0x6400640034217812 */ /* 0x000fc400078efcff */
[----:B------:R-:W-:Y:S01]  /*f470*/  LOP3.LUT R35, R50, 0x64006400, RZ, 0xfc, !PT ;  /* 0x6400640032237812 */ /* 0x000fe200078efcff */
[-C--:B------:R-:W-:Y:S02]  /*f480*/  HFMA2 R49, R49, R44.reuse.H1_H1, -20, -20 ;  /* 0xcd00cd0031317431 */ /* 0x080fe4000006002c */
[-C--:B------:R-:W-:Y:S02]  /*f490*/  HFMA2 R51, R51, R44.reuse.H1_H1, -20, -20 ;  /* 0xcd00cd0033337431 */ /* 0x080fe4000006002c */
[----:B------:R-:W-:Y:S02]  /*f4a0*/  HFMA2 R72, R72, R39, R36 ;  /* 0x0000002748487231 */ /* 0x000fe40000000024 */
[-C--:B------:R-:W-:Y:S02]  /*f4b0*/  HFMA2 R32, R33, R44.reuse.H1_H1, -20, -20 ;  /* 0xcd00cd0021207431 */ /* 0x080fe4000006002c */
[----:B------:R-:W-:Y:S01]  /*f4c0*/  HFMA2 R36, R35, R44.H1_H1, -20, -20 ;  /* 0xcd00cd0023247431 */ /* 0x000fe2000006002c */
[----:B------:R-:W-:Y:S01]  /*f4d0*/  HFMA2.MMA R57, R69, R38, R57 ;  /* 0x0000002645397235 */ /* 0x000fe20000000039 */
[----:B------:R-:W-:Y:S01]  /*f4e0*/  HFMA2 R37, R68, R38, R37 ;  /* 0x0000002644257231 */ /* 0x000fe20000000025 */
[-C--:B0-----:R-:W-:Y:S01]  /*f4f0*/  HFMA2.MMA R38, R49, R28.reuse, R34 ;  /* 0x0000001c31267235 */ /* 0x081fe20000000022 */
[-C--:B------:R-:W-:Y:S01]  /*f500*/  HFMA2 R75, R32, R28.reuse, R75 ;  /* 0x0000001c204b7231 */ /* 0x080fe2000000004b */
[----:B------:R-:W-:Y:S01]  /*f510*/  HFMA2.MMA R76, R51, R28, R76 ;  /* 0x0000001c334c7235 */ /* 0x000fe2000000004c */
[----:B------:R-:W-:Y:S01]  /*f520*/  HFMA2 R77, R36, R28, R77 ;  /* 0x0000001c244d7231 */ /* 0x000fe2000000004d */
[----:B-----5:R-:W-:Y:S01]  /*f530*/  LOP3.LUT R28, R20, 0x70007, RZ, 0xc0, !PT ;  /* 0x00070007141c7812 */ /* 0x020fe200078ec0ff */
[C---:B------:R-:W-:Y:S01]  /*f540*/  HFMA2 R64, R32.reuse, R40, R64 ;  /* 0x0000002820407231 */ /* 0x040fe20000000040 */
[----:B------:R-:W-:Y:S01]  /*f550*/  LOP3.LUT R33, R22, 0x70007, RZ, 0xc0, !PT ;  /* 0x0007000716217812 */ /* 0x000fe200078ec0ff */
[----:B----4-:R-:W-:Y:S01]  /*f560*/  HFMA2 R72, R32, R24, R72 ;  /* 0x0000001820487231 */ /* 0x010fe20000000048 */
[----:B------:R-:W-:-:S02]  /*f570*/  LOP3.LUT R32, R21, 0x70007, RZ, 0xc0, !PT ;  /* 0x0007000715207812 */ /* 0x000fc400078ec0ff */
[----:B------:R-:W-:Y:S01]  /*f580*/  LOP3.LUT R34, R23, 0x70007, RZ, 0xc0, !PT ;  /* 0x0007000717227812 */ /* 0x000fe200078ec0ff */
[----:B------:R-:W-:Y:S01]  /*f590*/  HFMA2 R37, R74, R39, R37 ;  /* 0x000000274a257231 */ /* 0x000fe20000000025 */
[----:B------:R-:W-:Y:S01]  /*f5a0*/  LOP3.LUT R28, R28, 0x64006400, RZ, 0xfc, !PT ;  /* 0x640064001c1c7812 */ /* 0x000fe200078efcff */
[----:B------:R-:W-:Y:S01]  /*f5b0*/  HFMA2.MMA R57, R73, R39, R57 ;  /* 0x0000002749397235 */ /* 0x000fe20000000039 */
[----:B------:R-:W-:Y:S01]  /*f5c0*/  LOP3.LUT R33, R33, 0x64006400, RZ, 0xfc, !PT ;  /* 0x6400640021217812 */ /* 0x000fe200078efcff */
[-C--:B------:R-:W-:Y:S01]  /*f5d0*/  HFMA2.MMA R65, R49, R40.reuse, R65 ;  /* 0x0000002831417235 */ /* 0x080fe20000000041 */
[----:B------:R-:W-:Y:S01]  /*f5e0*/  LOP3.LUT R32, R32, 0x64006400, RZ, 0xfc, !PT ;  /* 0x6400640020207812 */ /* 0x000fe200078efcff */
[----:B------:R-:W-:Y:S01]  /*f5f0*/  HFMA2.MMA R63, R51, R40, R63 ;  /* 0x00000028333f7235 */ /* 0x000fe2000000003f */
[----:B------:R-:W-:Y:S01]  /*f600*/  LOP3.LUT R35, R34, 0x64006400, RZ, 0xfc, !PT ;  /* 0x6400640022237812 */ /* 0x000fe200078efcff */
[C---:B------:R-:W-:Y:S02]  /*f610*/  HFMA2 R66, R36.reuse, R40, R66 ;  /* 0x0000002824427231 */ /* 0x040fe40000000042 */
[----:B------:R-:W-:-:S02]  /*f620*/  HFMA2 R40, R36, R24, R37 ;  /* 0x0000001824287231 */ /* 0x000fc40000000025 */
[----:B------:R-:W-:Y:S02]  /*f630*/  HADD2 R28, R28, -1028, -1028 ;  /* 0xe404e4041c1c7430 */ /* 0x000fe40000000000 */
[----:B------:R-:W-:Y:S01]  /*f640*/  HADD2 R37, R33, -1028, -1028 ;  /* 0xe404e40421257430 */ /* 0x000fe20000000000 */
[-C--:B------:R-:W-:Y:S01]  /*f650*/  HFMA2.MMA R71, R49, R24.reuse, R71 ;  /* 0x0000001831477235 */ /* 0x080fe20000000047 */
[----:B------:R-:W-:Y:S01]  /*f660*/  HADD2 R34, R32, -1028, -1028 ;  /* 0xe404e40420227430 */ /* 0x000fe20000000000 */
[----:B------:R-:W-:Y:S01]  /*f670*/  HFMA2.MMA R57, R51, R24, R57 ;  /* 0x0000001833397235 */ /* 0x000fe20000000039 */
        /* <DEDUP_REMOVED lines=10> */
[----:B------:R-:W-:Y:S02]  /*f720*/  SHF.R.U32.HI R24, RZ, 0xe, R20 ;  /* 0x0000000eff187819 */ /* 0x000fe40000011614 */
[--C-:B------:R-:W-:Y:S02]  /*f730*/  SHF.R.U32.HI R51, RZ, 0xe, R21.reuse ;  /* 0x0000000eff337819 */ /* 0x100fe40000011615 */
[----:B------:R-:W-:Y:S02]  /*f740*/  SHF.R.U32.HI R36, RZ, 0x6, R21 ;  /* 0x00000006ff247819 */ /* 0x000fe40000011615 */
[----:B------:R-:W-:-:S02]  /*f750*/  LOP3.LUT R45, R45, 0x10001, RZ, 0xc0, !PT ;  /* 0x000100012d2d7812 */ /* 0x000fc400078ec0ff */
[----:B------:R-:W-:Y:S02]  /*f760*/  SHF.R.U32.HI R21, RZ, 0xe, R23 ;  /* 0x0000000eff157819 */ /* 0x000fe40000011617 */
[----:B------:R-:W-:Y:S02]  /*f770*/  LOP3.LUT R48, R48, 0x10001, RZ, 0xc0, !PT ;  /* 0x0001000130307812 */ /* 0x000fe400078ec0ff */
[----:B------:R-:W-:Y:S02]  /*f780*/  LOP3.LUT R49, R45, 0x20002, R24, 0xf8, !PT ;  /* 0x000200022d317812 */ /* 0x000fe400078ef818 */
[----:B------:R-:W-:Y:S01]  /*f790*/  LOP3.LUT R24, R48, 0x20002, R21, 0xf8, !PT ;  /* 0x0002000230187812 */ /* 0x000fe200078ef815 */
[C---:B------:R-:W-:Y:S01]  /*f7a0*/  HFMA2.MMA R21, R28.reuse, R41, R65 ;  /* 0x000000291c157235 */ /* 0x040fe20000000041 */
[-C--:B------:R-:W-:Y:S01]  /*f7b0*/  HFMA2 R72, R34, R25.reuse, R72 ;  /* 0x0000001922487231 */ /* 0x080fe20000000048 */
[-C--:B------:R-:W-:Y:S01]  /*f7c0*/  HFMA2.MMA R71, R28, R25.reuse, R71 ;  /* 0x000000191c477235 */ /* 0x080fe20000000047 */
[----:B------:R-:W-:Y:S01]  /*f7d0*/  HFMA2 R54, R52, R25, R40 ;  /* 0x0000001934367231 */ /* 0x000fe20000000028 */
[----:B------:R-:W-:Y:S01]  /*f7e0*/  HFMA2.MMA R57, R37, R25, R57 ;  /* 0x0000001925397235 */ /* 0x000fe20000000039 */
[----:B------:R-:W-:Y:S01]  /*f7f0*/  HFMA2 R29, R29, R44.H0_H0, -132, -132 ;  /* 0xd820d8201d1d7431 */ /* 0x000fe2000004002c */
[----:B------:R-:W-:-:S02]  /*f800*/  SHF.R.U32.HI R25, RZ, 0x6, R20 ;  /* 0x00000006ff197819 */ /* 0x000fc40000011614 */
[--C-:B------:R-:W-:Y:S02]  /*f810*/  SHF.R.U32.HI R20, RZ, 0xe, R22.reuse ;  /* 0x0000000eff147819 */ /* 0x100fe40000011616 */
[----:B------:R-:W-:Y:S02]  /*f820*/  LOP3.LUT R46, R46, 0x10001, RZ, 0xc0, !PT ;  /* 0x000100012e2e7812 */ /* 0x000fe400078ec0ff */
[----:B------:R-:W-:Y:S01]  /*f830*/  LOP3.LUT R47, R47, 0x10001, RZ, 0xc0, !PT ;  /* 0x000100012f2f7812 */ /* 0x000fe200078ec0ff */
[----:B------:R-:W-:Y:S01]  /*f840*/  HFMA2.MMA R53, R29, R30, R38 ;  /* 0x0000001e1d357235 */ /* 0x000fe20000000026 */
[----:B------:R-:W-:Y:S01]  /*f850*/  LOP3.LUT R35, R22, 0x380038, RZ, 0xc0, !PT ;  /* 0x0038003816237812 */ /* 0x000fe200078ec0ff */
[----:B------:R-:W-:Y:S01]  /*f860*/  HFMA2.MMA R63, R37, R41, R63 ;  /* 0x00000029253f7235 */ /* 0x000fe2000000003f */
[----:B------:R-:W-:Y:S01]  /*f870*/  LOP3.LUT R50, R46, 0x20002, R51, 0xf8, !PT ;  /* 0x000200022e327812 */ /* 0x000fe200078ef833 */
[----:B------:R-:W-:Y:S01]  /*f880*/  HFMA2.MMA R37, R29, R42, R21 ;  /* 0x0000002a1d257235 */ /* 0x000fe20000000015 */
[----:B------:R-:W-:-:S02]  /*f890*/  SHF.R.U32.HI R38, RZ, 0x6, R22 ;  /* 0x00000006ff267819 */ /* 0x000fc40000011616 */
[----:B------:R-:W-:Y:S02]  /*f8a0*/  SHF.R.U32.HI R40, RZ, 0x6, R23 ;  /* 0x00000006ff287819 */ /* 0x000fe40000011617 */
[----:B------:R-:W-:Y:S02]  /*f8b0*/  LOP3.LUT R51, R47, 0x20002, R20, 0xf8, !PT ;  /* 0x000200022f337812 */ /* 0x000fe400078ef814 */
[----:B------:R-:W0:Y:S01]  /*f8c0*/  LDS.128 R20, [UR4+0x20] ;  /* 0x00002004ff147984 */ /* 0x000e220008000c00 */
[----:B------:R-:W-:Y:S02]  /*f8d0*/  LOP3.LUT R35, R35, 0x64006400, RZ, 0xfc, !PT ;  /* 0x6400640023237812 */ /* 0x000fe400078efcff */
[----:B------:R-:W-:Y:S01]  /*f8e0*/  LOP3.LUT R33, R32, 0x64006400, RZ, 0xfc, !PT ;  /* 0x6400640020217812 */ /* 0x000fe200078efcff */
[-C--:B------:R-:W-:Y:S02]  /*f8f0*/  HFMA2 R39, R39, R44.reuse.H0_H0, -132, -132 ;  /* 0xd820d82027277431 */ /* 0x080fe4000004002c */
[-C--:B------:R-:W-:Y:S01]  /*f900*/  HFMA2 R35, R35, R44.reuse.H0_H0, -132, -132 ;  /* 0xd820d82023237431 */ /* 0x080fe2000004002c */
[----:B------:R-:W-:Y:S01]  /*f910*/  LOP3.LUT R28, R25, 0x70007, RZ, 0xc0, !PT ;  /* 0x00070007191c7812 */ /* 0x000fe200078ec0ff */
[----:B------:R-:W-:Y:S01]  /*f920*/  HFMA2 R33, R33, R44.H0_H0, -132, -132 ;  /* 0xd820d82021217431 */ /* 0x000fe2000004002c */
[----:B------:R-:W-:Y:S01]  /*f930*/  LOP3.LUT R32, R40, 0x70007, RZ, 0xc0, !PT ;  /* 0x0007000728207812 */ /* 0x000fe200078ec0ff */
[-C--:B------:R-:W-:Y:S01]  /*f940*/  HFMA2 R77, R39, R30.reuse, R77 ;  /* 0x0000001e274d7231 */ /* 0x080fe2000000004d */
[----:B------:R-:W-:Y:S01]  /*f950*/  LOP3.LUT R28, R28, 0x64006400, RZ, 0xfc, !PT ;  /* 0x640064001c1c7812 */ /* 0x000fe200078efcff */
[----:B------:R-:W-:Y:S01]  /*f960*/  HFMA2 R75, R33, R30, R75 ;  /* 0x0000001e214b7231 */ /* 0x000fe2000000004b */
[----:B------:R-:W-:Y:S01]  /*f970*/  HFMA2.MMA R76, R35, R30, R76 ;  /* 0x0000001e234c7235 */ /* 0x000fe2000000004c */
[----:B------:R-:W-:Y:S01]  /*f980*/  LOP3.LUT R30, R38, 0x70007, RZ, 0xc0, !PT ;  /* 0x00070007261e7812 */ /* 0x000fe200078ec0ff */
[----:B------:R-:W-:Y:S01]  /*f990*/  HFMA2.MMA R71, R29, R26, R71 ;  /* 0x0000001a1d477235 */ /* 0x000fe20000000047 */
[----:B------:R-:W-:Y:S01]  /*f9a0*/  LOP3.LUT R29, R36, 0x70007, RZ, 0xc0, !PT ;  /* 0x00070007241d7812 */ /* 0x000fe200078ec0ff */
[C---:B------:R-:W-:Y:S01]  /*f9b0*/  HFMA2.MMA R63, R35.reuse, R42, R63 ;  /* 0x0000002a233f7235 */ /* 0x040fe2000000003f */
[----:B------:R-:W-:Y:S01]  /*f9c0*/  LOP3.LUT R30, R30, 0x64006400, RZ, 0xfc, !PT ;  /* 0x640064001e1e7812 */ /* 0x000fe200078efcff */
[----:B------:R-:W-:Y:S01]  /*f9d0*/  HFMA2.MMA R57, R35, R26, R57 ;  /* 0x0000001a23397235 */ /* 0x000fe20000000039 */
[----:B------:R-:W-:Y:S01]  /*f9e0*/  LOP3.LUT R35, R32, 0x64006400, RZ, 0xfc, !PT ;  /* 0x6400640020237812 */ /* 0x000fe200078efcff */
[----:B------:R-:W-:Y:S01]  /*f9f0*/  HADD2 R32, R28, -1028, -1028 ;  /* 0xe404e4041c207430 */ /* 0x000fe20000000000 */
[----:B------:R-:W-:Y:S01]  /*fa00*/  LOP3.LUT R29, R29, 0x64006400, RZ, 0xfc, !PT ;  /* 0x640064001d1d7812 */ /* 0x000fe200078efcff */
[----:B------:R-:W-:-:S02]  /*fa10*/  HFMA2 R64, R34, R41, R64 ;  /* 0x0000002922407231 */ /* 0x000fc40000000040 */
[----:B------:R-:W-:Y:S02]  /*fa20*/  HFMA2 R66, R52, R41, R66 ;  /* 0x0000002934427231 */ /* 0x000fe40000000042 */
[----:B------:R-:W-:Y:S01]  /*fa30*/  HADD2 R34, R30, -1028, -1028 ;  /* 0xe404e4041e227430 */ /* 0x000fe20000000000 */
[----:B------:R-:W-:Y:S01]  /*fa40*/  HFMA2.MMA R46, R32, R43, R37 ;  /* 0x0000002b202e7235 */ /* 0x000fe20000000025 */
[C---:B------:R-:W-:Y:S02]  /*fa50*/  HFMA2 R64, R33.reuse, R42, R64 ;  /* 0x0000002a21407231 */ /* 0x040fe40000000040 */
[----:B------:R-:W-:Y:S01]  /*fa60*/  HFMA2 R72, R33, R26, R72 ;  /* 0x0000001a21487231 */ /* 0x000fe20000000048 */
[----:B------:R-:W-:Y:S01]  /*fa70*/  LOP3.LUT R37, R36, 0x380038, RZ, 0xc0, !PT ;  /* 0x0038003824257812 */ /* 0x000fe200078ec0ff */
[----:B------:R-:W-:Y:S02]  /*fa80*/  HADD2 R33, R29, -1028, -1028 ;  /* 0xe404e4041d217430 */ /* 0x000fe40000000000 */
[----:B------:R-:W-:Y:S01]  /*fa90*/  HFMA2 R66, R39, R42, R66 ;  /* 0x0000002a27427231 */ /* 0x000fe20000000042 */
[----:B------:R-:W-:Y:S01]  /*faa0*/  LOP3.LUT R42, R40, 0x380038, RZ, 0xc0, !PT ;  /* 0x00380038282a7812 */ /* 0x000fe200078ec0ff */
[----:B------:R-:W-:-:S02]  /*fab0*/  HADD2 R35, R35, -1028, -1028 ;  /* 0xe404e40423237430 */ /* 0x000fc40000000000 */
[----:B------:R-:W-:Y:S01]  /*fac0*/  HFMA2 R54, R39, R26, R54 ;  /* 0x0000001a27367231 */ /* 0x000fe20000000036 */
[-C--:B------:R-:W-:Y:S01]  /*fad0*/  HFMA2.MMA R30, R32, R31.reuse, R53 ;  /* 0x0000001f201e7235 */ /* 0x080fe20000000035 */
[C---:B------:R-:W-:Y:S01]  /*fae0*/  HFMA2 R28, R33.reuse, R31, R75 ;  /* 0x0000001f211c7231 */ /* 0x040fe2000000004b */
[C---:B------:R-:W-:Y:S01]  /*faf0*/  HFMA2.MMA R29, R34.reuse, R31, R76 ;  /* 0x0000001f221d7235 */ /* 0x040fe2000000004c */
[----:B------:R-:W-:Y:S01]  /*fb00*/  LOP3.LUT R26, R25, 0x380038, RZ, 0xc0, !PT ;  /* 0x00380038191a7812 */ /* 0x000fe200078ec0ff */
[-C--:B------:R-:W-:Y:S01]  /*fb10*/  HFMA2 R64, R33, R43.reuse, R64 ;  /* 0x0000002b21407231 */ /* 0x080fe20000000040 */
[----:B------:R-:W-:Y:S01]  /*fb20*/  LOP3.LUT R39, R38, 0x380038, RZ, 0xc0, !PT ;  /* 0x0038003826277812 */ /* 0x000fe200078ec0ff */
[----:B------:R-:W-:Y:S01]  /*fb30*/  HFMA2.MMA R63, R34, R43, R63 ;  /* 0x0000002b223f7235 */ /* 0x000fe2000000003f */
[C---:B------:R-:W-:Y:S01]  /*fb40*/  HFMA2 R66, R35.reuse, R43, R66 ;  /* 0x0000002b23427231 */ /* 0x040fe20000000042 */
[----:B------:R-:W-:Y:S01]  /*fb50*/  LOP3.LUT R37, R37, 0x64006400, RZ, 0xfc, !PT ;  /* 0x6400640025257812 */ /* 0x000fe200078efcff */
[----:B------:R-:W-:Y:S01]  /*fb60*/  HFMA2 R31, R35, R31, R77 ;  /* 0x0000001f231f7231 */ /* 0x000fe2000000004d */
        /* <DEDUP_REMOVED lines=18> */
[----:B0-----:R-:W-:Y:S02]  /*fc90*/  HFMA2 R66, R37, R20, R66 ;  /* 0x0000001425427231 */ /* 0x001fe40000000042 */
[----:B------:R-:W-:Y:S01]  /*fca0*/  HFMA2 R41, R53, R44.H1_H1, -20, -20 ;  /* 0xcd00cd0035297431 */ /* 0x000fe2000006002c */
[-C--:B------:R-:W-:Y:S01]  /*fcb0*/  HFMA2.MMA R46, R36, R20.reuse, R46 ;  /* 0x00000014242e7235 */ /* 0x080fe2000000002e */
[----:B------:R-:W-:Y:S01]  /*fcc0*/  HFMA2 R64, R39, R20, R64 ;  /* 0x0000001427407231 */ /* 0x000fe20000000040 */
[----:B------:R-:W-:Y:S01]  /*fcd0*/  HFMA2.MMA R63, R38, R20, R63 ;  /* 0x00000014263f7235 */ /* 0x000fe2000000003f */
[----:B------:R-:W-:Y:S01]  /*fce0*/  HFMA2 R73, R41, R21, R66 ;  /* 0x0000001529497231 */ /* 0x000fe20000000042 */
[----:B------:R-:W-:Y:S02]  /*fcf0*/  SHF.R.U32.HI R25, RZ, 0xd, R17 ;  /* 0x0000000dff197819 */ /* 0x000fe40000011611 */
[--C-:B------:R-:W-:Y:S02]  /*fd00*/  SHF.R.U32.HI R26, RZ, 0xd, R18.reuse ;  /* 0x0000000dff1a7819 */ /* 0x100fe40000011612 */
[----:B------:R-:W-:-:S02]  /*fd10*/  SHF.R.U32.HI R20, RZ, 0x6, R18 ;  /* 0x00000006ff147819 */ /* 0x000fc40000011612 */
[----:B------:R-:W-:Y:S02]  /*fd20*/  SHF.R.U32.HI R66, RZ, 0x6, R19 ;  /* 0x00000006ff427819 */ /* 0x000fe40000011613 */
[----:B------:R-:W-:Y:S02]  /*fd30*/  LOP3.LUT R27, R27, 0x64006400, RZ, 0xfc, !PT ;  /* 0x640064001b1b7812 */ /* 0x000fe400078efcff */
[----:B------:R-:W-:Y:S02]  /*fd40*/  LOP3.LUT R50, R50, 0x40004, R25, 0xf8, !PT ;  /* 0x0004000432327812 */ /* 0x000fe400078ef819 */
[----:B------:R-:W-:Y:S02]  /*fd50*/  LOP3.LUT R51, R51, 0x40004, R26, 0xf8, !PT ;  /* 0x0004000433337812 */ /* 0x000fe400078ef81a */
[----:B------:R-:W-:Y:S02]  /*fd60*/  LOP3.LUT R25, R20, 0x1c001c0, RZ, 0xc0, !PT ;  /* 0x01c001c014197812 */ /* 0x000fe400078ec0ff */
[----:B------:R-:W-:Y:S01]  /*fd70*/  LOP3.LUT R26, R66, 0x1c001c0, RZ, 0xc0, !PT ;  /* 0x01c001c0421a7812 */ /* 0x000fe200078ec0ff */
[----:B------:R-:W-:Y:S01]  /*fd80*/  HFMA2 R40, R27, R44.H1_H1, -20, -20 ;  /* 0xcd00cd001b287431 */ /* 0x000fe2000006002c */
[----:B------:R-:W-:-:S02]  /*fd90*/  SHF.R.U32.HI R47, RZ, 0xd, R19 ;  /* 0x0000000dff2f7819 */ /* 0x000fc40000011613 */
[----:B------:R-:W-:Y:S02]  /*fda0*/  LOP3.LUT R25, R25, 0x64006400, RZ, 0xfc, !PT ;  /* 0x6400640019197812 */ /* 0x000fe400078efcff */
[----:B------:R-:W-:Y:S02]  /*fdb0*/  LOP3.LUT R27, R26, 0x64006400, RZ, 0xfc, !PT ;  /* 0x640064001a1b7812 */ /* 0x000fe400078efcff */
[----:B------:R-:W-:Y:S01]  /*fdc0*/  LOP3.LUT R52, R24, 0x40004, R47, 0xf8, !PT ;  /* 0x0004000418347812 */ /* 0x000fe200078ef82f */
[-C--:B------:R-:W-:Y:S02]  /*fdd0*/  HFMA2 R47, R25, R44.reuse.H1_H1, -20, -20 ;  /* 0xcd00cd00192f7431 */ /* 0x080fe4000006002c */
[-C--:B------:R-:W-:Y:S02]  /*fde0*/  HFMA2 R48, R27, R44.reuse.H1_H1, -20, -20 ;  /* 0xcd00cd001b307431 */ /* 0x080fe4000006002c */
[----:B------:R-:W0:Y:S01]  /*fdf0*/  LDS.128 R24, [UR4+0x30] ;  /* 0x00003004ff187984 */ /* 0x000e220008000c00 */
[-C--:B------:R-:W-:Y:S01]  /*fe00*/  HFMA2 R42, R45, R44.reuse.H1_H1, -20, -20 ;  /* 0xcd00cd002d2a7431 */ /* 0x080fe2000006002c */
[C---:B------:R-:W-:Y:S01]  /*fe10*/  LOP3.LUT R53, R16.reuse, 0x70007, RZ, 0xc0, !PT ;  /* 0x0007000710357812 */ /* 0x040fe200078ec0ff */
[----:B------:R-:W-:Y:S01]  /*fe20*/  HFMA2 R43, R43, R44.H1_H1, -20, -20 ;  /* 0xcd00cd002b2b7431 */ /* 0x000fe2000006002c */
[----:B------:R-:W-:Y:S01]  /*fe30*/  LOP3.LUT R54, R16, 0x380038, RZ, 0xc0, !PT ;  /* 0x0038003810367812 */ /* 0x000fe200078ec0ff */
[-C--:B------:R-:W-:Y:S01]  /*fe40*/  HFMA2.MMA R68, R40, R21.reuse, R46 ;  /* 0x0000001528447235 */ /* 0x080fe2000000002e */
[----:B------:R-:W-:Y:S01]  /*fe50*/  LOP3.LUT R55, R17, 0x380038, RZ, 0xc0, !PT ;  /* 0x0038003811377812 */ /* 0x000fe200078ec0ff */
[----:B------:R-:W-:Y:S01]  /*fe60*/  HFMA2 R70, R43, R21, R64 ;  /* 0x000000152b467231 */ /* 0x000fe20000000040 */
[----:B------:R-:W-:Y:S01]  /*fe70*/  HFMA2.MMA R72, R42, R21, R63 ;  /* 0x000000152a487235 */ /* 0x000fe2000000003f */
[----:B------:R-:W-:-:S02]  /*fe80*/  SHF.R.U32.HI R21, RZ, 0x6, R17 ;  /* 0x00000006ff157819 */ /* 0x000fc40000011611 */
[----:B------:R-:W-:Y:S02]  /*fe90*/  LOP3.LUT R62, R53, 0x64006400, RZ, 0xfc, !PT ;  /* 0x64006400353e7812 */ /* 0x000fe400078efcff */
[C---:B------:R-:W-:Y:S02]  /*fea0*/  LOP3.LUT R57, R18.reuse, 0x380038, RZ, 0xc0, !PT ;  /* 0x0038003812397812 */ /* 0x040fe400078ec0ff */
[----:B------:R-:W-:Y:S02]  /*feb0*/  LOP3.LUT R56, R18, 0x70007, RZ, 0xc0, !PT ;  /* 0x0007000712387812 */ /* 0x000fe400078ec0ff */
[----:B------:R-:W-:Y:S02]  /*fec0*/  LOP3.LUT R63, R19, 0x380038, RZ, 0xc0, !PT ;  /* 0x00380038133f7812 */ /* 0x000fe400078ec0ff */
[----:B------:R-:W-:Y:S02]  /*fed0*/  LOP3.LUT R53, R54, 0x64006400, RZ, 0xfc, !PT ;  /* 0x6400640036357812 */ /* 0x000fe400078efcff */
[----:B------:R-:W-:-:S02]  /*fee0*/  SHF.R.U32.HI R67, RZ, 0x6, R16 ;  /* 0x00000006ff437819 */ /* 0x000fc40000011610 */
        /* <DEDUP_REMOVED lines=10> */
[----:B------:R-:W-:Y:S02]  /*ff90*/  LOP3.LUT R49, R49, 0x40004, R16, 0xf8, !PT ;  /* 0x0004000431317812 */ /* 0x000fe400078ef810 */
[----:B------:R-:W-:-:S02]  /*ffa0*/  LOP3.LUT R17, R17, 0x64006400, RZ, 0xfc, !PT ;  /* 0x6400640011117812 */ /* 0x000fc400078efcff */
[----:B------:R-:W-:Y:S01]  /*ffb0*/  LOP3.LUT R65, R60, 0x64006400, RZ, 0xfc, !PT ;  /* 0x640064003c417812 */ /* 0x000fe200078efcff */
[-C--:B------:R-:W-:Y:S01]  /*ffc0*/  HFMA2 R54, R55, R44.reuse.H0_H0, -132, -132 ;  /* 0xd820d82037367431 */ /* 0x080fe2000004002c */
        /* <DEDUP_REMOVED lines=8> */
[----:B------:R-:W-:Y:S01]  /*10050*/  HFMA2 R61, R63, R44.H0_H0, -132, -132 ;  /* 0xd820d8203f3d7431 */ /* 0x000fe2000004002c */
[----:B------:R-:W-:Y:S01]  /*10060*/  LOP3.LUT R16, R67, 0x380038, RZ, 0xc0, !PT ;  /* 0x0038003843107812 */ /* 0x000fe200078ec0ff */
[----:B------:R-:W-:-:S02]  /*10070*/  HADD2 R63, R17, -1028, -1028 ;  /* 0xe404e404113f7430 */ /* 0x000fc40000000000 */
[----:B------:R-:W-:Y:S01]  /*10080*/  HADD2 R65, R65, -1028, -1028 ;  /* 0xe404e40441417430 */ /* 0x000fe20000000000 */
[----:B------:R-:W-:Y:S01]  /*10090*/  LOP3.LUT R71, R56, 0x64006400, RZ, 0xfc, !PT ;  /* 0x6400640038477812 */ /* 0x000fe200078efcff */
[-C--:B------:R-:W-:Y:S01]  /*100a0*/  HFMA2 R46, R19, R44.reuse.H1_H1, -20, -20 ;  /* 0xcd00cd00132e7431 */ /* 0x080fe2000006002c */
[----:B------:R-:W-:Y:S01]  /*100b0*/  LOP3.LUT R19, R18, 0x64006400, RZ, 0xfc, !PT ;  /* 0x6400640012137812 */ /* 0x000fe200078efcff */
[-C--:B------:R-:W-:Y:S01]  /*100c0*/  HFMA2 R56, R69, R44.reuse.H0_H0, -132, -132 ;  /* 0xd820d82045387431 */ /* 0x080fe2000004002c */
[----:B------:R-:W-:Y:S02]  /*100d0*/  LOP3.LUT R67, R67, 0x70007, RZ, 0xc0, !PT ;  /* 0x0007000743437812 */ /* 0x000fe400078ec0ff */
[----:B------:R-:W-:Y:S01]  /*100e0*/  LOP3.LUT R20, R20, 0x70007, RZ, 0xc0, !PT ;  /* 0x0007000714147812 */ /* 0x000fe200078ec0ff */
[----:B------:R-:W-:Y:S01]  /*100f0*/  HFMA2 R53, R53, R44.H0_H0, -132, -132 ;  /* 0xd820d82035357431 */ /* 0x000fe2000004002c */
[-C--:B------:R-:W-:Y:S01]  /*10100*/  HFMA2.MMA R68, R62, R22.reuse, R68 ;  /* 0x000000163e447235 */ /* 0x080fe20000000044 */
        /* <DEDUP_REMOVED lines=8> */
[----:B------:R-:W1:Y:S01]  /*10190*/  LDS.128 R16, [UR4+0xa0] ;  /* 0x0000a004ff107984 */ /* 0x000e620008000c00 */
[----:B------:R-:W-:Y:S01]  /*101a0*/  LOP3.LUT R21, R21, 0x70007, RZ, 0xc0, !PT ;  /* 0x0007000715157812 */ /* 0x000fe200078ec0ff */
[-C--:B------:R-:W-:Y:S01]  /*101b0*/  HFMA2.MMA R70, R53, R23.reuse, R68 ;  /* 0x0000001735467235 */ /* 0x080fe20000000044 */
[----:B------:R-:W-:Y:S01]  /*101c0*/  HADD2 R66, R66, -1028, -1028 ;  /* 0xe404e40442427430 */ /* 0x000fe20000000000 */
[----:B------:R-:W-:Y:S01]  /*101d0*/  HFMA2.MMA R72, R55, R23, R72 ;  /* 0x0000001737487235 */ /* 0x000fe20000000048 */
[----:B------:R-:W-:Y:S01]  /*101e0*/  HADD2 R68, R20, -1028, -1028 ;  /* 0xe404e40414447430 */ /* 0x000fe20000000000 */
[----:B------:R-:W-:-:S02]  /*101f0*/  LOP3.LUT R21, R21, 0x64006400, RZ, 0xfc, !PT ;  /* 0x6400640015157812 */ /* 0x000fc400078efcff */
[----:B------:R-:W-:Y:S01]  /*10200*/  LOP3.LUT R22, R22, 0x64006400, RZ, 0xfc, !PT ;  /* 0x6400640016167812 */ /* 0x000fe200078efcff */
[-C--:B------:R-:W-:Y:S02]  /*10210*/  HFMA2 R45, R45, R44.reuse.H1_H1, -20, -20 ;  /* 0xcd00cd002d2d7431 */ /* 0x080fe4000006002c */
[-C--:B------:R-:W-:Y:S01]  /*10220*/  HFMA2 R57, R57, R44.reuse.H0_H0, -132, -132 ;  /* 0xd820d82039397431 */ /* 0x080fe2000004002c */
[-C--:B0-----:R-:W-:Y:S01]  /*10230*/  HFMA2.MMA R70, R66, R24.reuse, R70 ;  /* 0x0000001842467235 */ /* 0x081fe20000000046 */
[----:B------:R-:W-:Y:S01]  /*10240*/  HFMA2 R44, R71, R44.H0_H0, -132, -132 ;  /* 0xd820d820472c7431 */ /* 0x000fe2000004002c */
[----:B------:R-:W-:Y:S01]  /*10250*/  HFMA2.MMA R72, R68, R24, R72 ;  /* 0x0000001844487235 */ /* 0x000fe20000000048 */
[-C--:B------:R-:W-:Y:S02]  /*10260*/  HFMA2 R71, R54, R23.reuse, R69 ;  /* 0x0000001736477231 */ /* 0x080fe40000000045 */
[----:B------:R-:W-:Y:S02]  /*10270*/  HADD2 R67, R21, -1028, -1028 ;  /* 0xe404e40415437430 */ /* 0x000fe40000000000 */
[----:B------:R-:W-:-:S02]  /*10280*/  HFMA2 R73, R56, R23, R73 ;  /* 0x0000001738497231 */ /* 0x000fc40000000049 */
[----:B------:R-:W-:Y:S02]  /*10290*/  HADD2 R69, R22, -1028, -1028 ;  /* 0xe404e40416457430 */ /* 0x000fe40000000000 */
[-C--:B------:R-:W-:Y:S01]  /*102a0*/  HFMA2 R71, R67, R24.reuse, R71 ;  /* 0x0000001843477231 */ /* 0x080fe20000000047 */
[-C--:B------:R-:W-:Y:S01]  /*102b0*/  HFMA2.MMA R70, R57, R25.reuse, R70 ;  /* 0x0000001939467235 */ /* 0x080fe20000000046 */
[----:B------:R-:W-:Y:S01]  /*102c0*/  HFMA2 R22, R69, R24, R73 ;  /* 0x0000001845167231 */ /* 0x000fe20000000049 */
[----:B------:R-:W-:Y:S01]  /*102d0*/  HFMA2.MMA R72, R61, R25, R72 ;  /* 0x000000193d487235 */ /* 0x000fe20000000048 */
[-C--:B------:R-:W-:Y:S01]  /*102e0*/  HFMA2 R71, R60, R25.reuse, R71 ;  /* 0x000000193c477231 */ /* 0x080fe20000000047 */
        /* <DEDUP_REMOVED lines=8> */
[----:B------:R-:W-:Y:S01]  /*10370*/  HFMA2 R26, R48, R26, R24 ;  /* 0x0000001a301a7231 */ /* 0x000fe20000000018 */
[----:B------:R-:W0:Y:S01]  /*10380*/  LDS.128 R20, [UR4+0xb0] ;  /* 0x0000b004ff147984 */ /* 0x000e220008000c00 */
[----:B------:R-:W-:-:S02]  /*10390*/  HADD2 R50, R50, -1028, -1028 ;  /* 0xe404e40432327430 */ /* 0x000fc40000000000 */
[----:B------:R-:W-:Y:S02]  /*103a0*/  HADD2 R52, R52, -1028, -1028 ;  /* 0xe404e40434347430 */ /* 0x000fe40000000000 */
[----:B------:R-:W-:Y:S02]  /*103b0*/  HADD2 R49, R49, -1028, -1028 ;  /* 0xe404e40431317430 */ /* 0x000fe40000000000 */
[----:B------:R-:W-:Y:S02]  /*103c0*/  HADD2 R51, R51, -1028, -1028 ;  /* 0xe404e40433337430 */ /* 0x000fe40000000000 */
[-C--:B------:R-:W-:Y:S02]  /*103d0*/  HFMA2 R25, R50, R27.reuse, R25 ;  /* 0x0000001b32197231 */ /* 0x080fe40000000019 */
[----:B------:R-:W-:Y:S01]  /*103e0*/  HFMA2 R26, R52, R27, R26 ;  /* 0x0000001b341a7231 */ /* 0x000fe2000000001a */
[-C--:B------:R-:W-:Y:S01]  /*103f0*/  HFMA2.MMA R70, R49, R27.reuse, R70 ;  /* 0x0000001b31467235 */ /* 0x080fe20000000046 */
[----:B------:R-:W-:Y:S01]  /*10400*/  HADD2 R71, R25.H0_H0, R25.H1_H1 ;  /* 0x3000001919477230 */ /* 0x000fe20000000800 */
[----:B------:R-:W-:Y:S01]  /*10410*/  HFMA2.MMA R72, R51, R27, R72 ;  /* 0x0000001b33487235 */ /* 0x000fe20000000048 */
[----:B------:R-:W-:-:S02]  /*10420*/  HADD2 R73, R26.H0_H0, R26.H1_H1 ;  /* 0x3000001a1a497230 */ /* 0x000fc40000000800 */
[----:B------:R-:W2:Y:S01]  /*10430*/  LDS.128 R24, [UR4+0x120] ;  /* 0x00012004ff187984 */ /* 0x000ea20008000c00 */
[-C--:B-1----:R-:W-:Y:S02]  /*10440*/  HFMA2.MMA R30, R36, R16.reuse, R30 ;  /* 0x00000010241e7235 */ /* 0x082fe4000000001e */
[----:B------:R-:W-:Y:S01]  /*10450*/  HFMA2.MMA R29, R38, R16, R29 ;  /* 0x00000010261d7235 */ /* 0x000fe2000000001d */
[-C--:B------:R-:W-:Y:S02]  /*10460*/  HFMA2 R28, R39, R16.reuse, R28 ;  /* 0x00000010271c7231 */ /* 0x080fe4000000001c */
[----:B------:R-:W-:Y:S01]  /*10470*/  HFMA2 R16, R37, R16, R31 ;  /* 0x0000001025107231 */ /* 0x000fe2000000001f */
[-C--:B------:R-:W-:Y:S02]  /*10480*/  HFMA2.MMA R31, R40, R17.reuse, R30 ;  /* 0x00000011281f7235 */ /* 0x080fe4000000001e */
[----:B------:R-:W-:Y:S01]  /*10490*/  HFMA2.MMA R29, R42, R17, R29 ;  /* 0x000000112a1d7235 */ /* 0x000fe2000000001d */
[----:B---3--:R-:W-:Y:S01]  /*104a0*/  @!P0 PRMT R115, R14, 0x7610, R115 ;  /* 0x000076100e738816 */ /* 0x008fe20000000073 */
[-C--:B------:R-:W-:Y:S01]  /*104b0*/  HFMA2 R28, R43, R17.reuse, R28 ;  /* 0x000000112b1c7231 */ /* 0x080fe2000000001c */
[----:B------:R-:W-:Y:S01]  /*104c0*/  @!P0 PRMT R120, R15, 0x7610, R120 ;  /* 0x000076100f788816 */ /* 0x000fe20000000078 */
[----:B------:R-:W-:Y:S01]  /*104d0*/  HFMA2 R17, R41, R17, R16 ;  /* 0x0000001129117231 */ /* 0x000fe20000000010 */
[----:B------:R-:W-:Y:S01]  /*104e0*/  @!P0 PRMT R115, R115, 0x7610, R14 ;  /* 0x0000761073738816 */ /* 0x000fe2000000000e */
[-C--:B------:R-:W-:Y:S01]  /*104f0*/  HFMA2.MMA R14, R62, R18.reuse, R31 ;  /* 0x000000123e0e7235 */ /* 0x080fe2000000001f */
[----:B------:R-:W-:Y:S01]  /*10500*/  @!P0 PRMT R120, R120, 0x7610, R15 ;  /* 0x0000761078788816 */ /* 0x000fe2000000000f */
        /* <DEDUP_REMOVED lines=8> */
[-C--:B0-----:R-:W-:Y:S02]  /*10590*/  HFMA2.MMA R14, R66, R20.reuse, R14 ;  /* 0x00000014420e7235 */ /* 0x081fe4000000000e */
[----:B------:R-:W-:Y:S01]  /*105a0*/  HFMA2.MMA R16, R68, R20, R16 ;  /* 0x0000001444107235 */ /* 0x000fe20000000010 */
[----:B------:R-:W-:-:S02]  /*105b0*/  HFMA2 R15, R67, R20, R15 ;  /* 0x00000014430f7231 */ /* 0x000fc4000000000f */
[----:B------:R-:W-:Y:S01]  /*105c0*/  HFMA2 R17, R69, R20, R17 ;  /* 0x0000001445117231 */ /* 0x000fe20000000011 */
[-C--:B------:R-:W-:Y:S01]  /*105d0*/  HFMA2.MMA R14, R57, R21.reuse, R14 ;  /* 0x00000015390e7235 */ /* 0x080fe2000000000e */
[-C--:B------:R-:W-:Y:S01]  /*105e0*/  HFMA2 R15, R60, R21.reuse, R15 ;  /* 0x000000153c0f7231 */ /* 0x080fe2000000000f */
[----:B------:R-:W-:Y:S01]  /*105f0*/  HFMA2.MMA R16, R61, R21, R16 ;  /* 0x000000153d107235 */ /* 0x000fe20000000010 */
[----:B------:R-:W-:Y:S01]  /*10600*/  HFMA2 R17, R44, R21, R17 ;  /* 0x000000152c117231 */ /* 0x000fe20000000011 */
[-C--:B--2---:R-:W-:Y:S02]  /*10610*/  HFMA2.MMA R20, R36, R24.reuse, R32 ;  /* 0x0000001824147235 */ /* 0x084fe40000000020 */
[----:B------:R-:W-:Y:S01]  /*10620*/  HFMA2.MMA R21, R38, R24, R34 ;  /* 0x0000001826157235 */ /* 0x000fe20000000022 */
[----:B------:R-:W-:-:S03]  /*10630*/  HFMA2 R33, R39, R24, R33 ;  /* 0x0000001827217231 */ /* 0x000fc60000000021 */
[-C--:B------:R-:W-:Y:S02]  /*10640*/  HFMA2.MMA R20, R40, R25.reuse, R20 ;  /* 0x0000001928147235 */ /* 0x080fe40000000014 */
        /* <DEDUP_REMOVED lines=8> */
[-C--:B-1----:R-:W-:Y:S01]  /*106d0*/  HFMA2.MMA R33, R66, R28.reuse, R33 ;  /* 0x0000001c42217235 */ /* 0x082fe20000000021 */
[----:B------:R-:W-:Y:S01]  /*106e0*/  HFMA2 R35, R41, R25, R35 ;  /* 0x0000001929237231 */ /* 0x000fe20000000023 */
[----:B------:R-:W-:Y:S01]  /*106f0*/  HFMA2.MMA R34, R68, R28, R34 ;  /* 0x0000001c44227235 */ /* 0x000fe20000000022 */
[----:B------:R-:W-:Y:S02]  /*10700*/  HFMA2 R63, R54, R27, R63 ;  /* 0x0000001b363f7231 */ /* 0x000fe4000000003f */
[----:B------:R-:W-:Y:S01]  /*10710*/  HFMA2 R35, R65, R26, R35 ;  /* 0x0000001a41237231 */ /* 0x000fe20000000023 */
[----:B------:R-:W-:Y:S02]  /*10720*/  HFMA2.MMA R33, R57, R29, R33 ;  /* 0x0000001d39217235 */ /* 0x000fe40000000021 */
[-C--:B------:R-:W-:Y:S02]  /*10730*/  HFMA2.MMA R14, R45, R22.reuse, R14 ;  /* 0x000000162d0e7235 */ /* 0x080fe4000000000e */
[----:B------:R-:W-:-:S02]  /*10740*/  HFMA2.MMA R16, R47, R22, R16 ;  /* 0x000000162f107235 */ /* 0x000fc40000000010 */
[----:B------:R-:W-:Y:S01]  /*10750*/  HFMA2.MMA R34, R61, R29, R34 ;  /* 0x0000001d3d227235 */ /* 0x000fe20000000022 */
[-C--:B------:R-:W-:Y:S01]  /*10760*/  HFMA2 R15, R46, R22.reuse, R15 ;  /* 0x000000162e0f7231 */ /* 0x080fe2000000000f */
[----:B------:R-:W-:Y:S01]  /*10770*/  HFMA2.MMA R33, R45, R30, R33 ;  /* 0x0000001e2d217235 */ /* 0x000fe20000000021 */
[----:B------:R-:W-:Y:S02]  /*10780*/  HFMA2 R17, R48, R22, R17 ;  /* 0x0000001630117231 */ /* 0x000fe40000000011 */
[----:B------:R-:W-:Y:S02]  /*10790*/  HFMA2 R35, R56, R27, R35 ;  /* 0x0000001b38237231 */ /* 0x000fe40000000023 */
[-C--:B------:R-:W-:Y:S01]  /*107a0*/  HFMA2 R63, R67, R28.reuse, R63 ;  /* 0x0000001c433f7231 */ /* 0x080fe2000000003f */
[-C--:B------:R-:W-:Y:S01]  /*107b0*/  HFMA2.MMA R14, R49, R23.reuse, R14 ;  /* 0x00000017310e7235 */ /* 0x080fe2000000000e */
[-C--:B------:R-:W-:Y:S01]  /*107c0*/  HFMA2 R15, R50, R23.reuse, R15 ;  /* 0x00000017320f7231 */ /* 0x080fe2000000000f */
[----:B------:R-:W-:Y:S01]  /*107d0*/  HFMA2.MMA R16, R51, R23, R16 ;  /* 0x0000001733107235 */ /* 0x000fe20000000010 */
[----:B------:R-:W-:Y:S01]  /*107e0*/  HFMA2 R17, R52, R23, R17 ;  /* 0x0000001734117231 */ /* 0x000fe20000000011 */
[----:B------:R-:W-:Y:S01]  /*107f0*/  HFMA2.MMA R34, R47, R30, R34 ;  /* 0x0000001e2f227235 */ /* 0x000fe20000000022 */
[----:B------:R-:W-:-:S02]  /*10800*/  HFMA2 R22, R69, R28, R35 ;  /* 0x0000001c45167231 */ /* 0x000fc40000000023 */
[-C--:B------:R-:W-:Y:S01]  /*10810*/  HFMA2 R23, R60, R29.reuse, R63 ;  /* 0x0000001d3c177231 */ /* 0x080fe2000000003f */
[-C--:B------:R-:W-:Y:S01]  /*10820*/  HFMA2.MMA R33, R49, R31.reuse, R33 ;  /* 0x0000001f31217235 */ /* 0x080fe20000000021 */
[----:B------:R-:W-:Y:S01]  /*10830*/  HFMA2 R24, R44, R29, R22 ;  /* 0x0000001d2c187231 */ /* 0x000fe20000000016 */
[----:B------:R-:W-:Y:S01]  /*10840*/  HFMA2.MMA R34, R51, R31, R34 ;  /* 0x0000001f33227235 */ /* 0x000fe20000000022 */
[-C--:B------:R-:W-:Y:S01]  /*10850*/  HFMA2 R25, R46, R30.reuse, R23 ;  /* 0x0000001e2e197231 */ /* 0x080fe20000000017 */
        /* <DEDUP_REMOVED lines=25> */
[----:B------:R-:W-:Y:S01]  /*109f0*/  HFMA2.MMA R11, R33, R115, R11 ;  /* 0x00000073210b7235 */ /* 0x000fe2000000000b */
[-C--:B------:R-:W-:Y:S02]  /*10a00*/  HFMA2 R8, R72, R120.reuse, R8 ;  /* 0x0000007848087231 */ /* 0x080fe40000000008 */
[----:B------:R-:W-:-:S02]  /*10a10*/  HFMA2 R7, R16, R120, R7 ;  /* 0x0000007810077231 */ /* 0x000fc40000000007 */
[----:B------:R-:W-:Y:S01]  /*10a20*/  HFMA2 R10, R34, R120, R10 ;  /* 0x00000078220a7231 */ /* 0x000fe2000000000a */
[----:B------:R-:W-:Y:S05]  /*10a30*/  @!P0 BRA P1, `(.L_x_3337) ;  /* 0xffffe20000008947 */ /* 0x000fea000083ffff */
.L_x_3336:
        /* <DEDUP_REMOVED lines=8> */
.L_x_3339:
        /* <DEDUP_REMOVED lines=13> */
[----:B------:R-:W-:-:S03]  /*10b90*/  IMAD.MOV.U32 R45, RZ, RZ, 0x2c00 ;  /* 0x00002c00ff2d7424 */ /* 0x000fc600078e00ff */
[----:B------:R-:W-:Y:S01]  /*10ba0*/  PRMT R37, R37, 0x5410, R37 ;  /* 0x0000541025257816 */ /* 0x000fe20000000025 */
[----:B------:R-:W-:Y:S01]  /*10bb0*/  IMAD.MOV.U32 R4, RZ, RZ, 0x2400 ;  /* 0x00002400ff047424 */ /* 0x000fe200078e00ff */
[----:B------:R-:W-:-:S05]  /*10bc0*/  LEA R58, P0, R31, R58, 0x2 ;  /* 0x0000003a1f3a7211 */ /* 0x000fca00078010ff */
[----:B------:R-:W-:Y:S01]  /*10bd0*/  IMAD.X R59, R59, 0x1, R3, P0 ;  /* 0x000000013b3b7824 */ /* 0x000fe200000e0603 */
[C---:B--2---:R-:W-:Y:S02]  /*10be0*/  LOP3.LUT R47, R16.reuse, 0x30003, RZ, 0xc0, !PT ;  /* 0x00030003102f7812 */ /* 0x044fe400078ec0ff */
[C---:B-1----:R-:W-:Y:S02]  /*10bf0*/  LOP3.LUT R21, R16.reuse, 0x300030, RZ, 0xc0, !PT ;  /* 0x0030003010157812 */ /* 0x042fe400078ec0ff */
[----:B------:R-:W-:Y:S02]  /*10c00*/  LOP3.LUT R48, R16, 0xc000c0, RZ, 0xc0, !PT ;  /* 0x00c000c010307812 */ /* 0x000fe400078ec0ff */
[----:B------:R-:W-:Y:S02]  /*10c10*/  SHF.R.U32.HI R30, RZ, 0x8, R16 ;  /* 0x00000008ff1e7819 */ /* 0x000fe40000011610 */
[C---:B------:R-:W-:Y:S02]  /*10c20*/  LOP3.LUT R49, R17.reuse, 0x30003, RZ, 0xc0, !PT ;  /* 0x0003000311317812 */ /* 0x040fe400078ec0ff */
[----:B------:R-:W-:-:S02]  /*10c30*/  LOP3.LUT R22, R17, 0x300030, RZ, 0xc0, !PT ;  /* 0x0030003011167812 */ /* 0x000fc400078ec0ff */
[C---:B------:R-:W-:Y:S01]  /*10c40*/  LOP3.LUT R54, R17.reuse, 0xc000c0, RZ, 0xc0, !PT ;  /* 0x00c000c011367812 */ /* 0x040fe200078ec0ff */
[----:B---3--:R-:W-:Y:S01]  /*10c50*/  @!P1 IMAD.IADD R0, R20, 0x1, R9 ;  /* 0x0000000114009824 */ /* 0x008fe200078e0209 */
[----:B------:R-:W-:Y:S02]  /*10c60*/  LOP3.LUT R20, R16, 0xc000c, RZ, 0xc0, !PT ;  /* 0x000c000c10147812 */ /* 0x000fe400078ec0ff */
[----:B------:R-:W-:Y:S02]  /*10c70*/  LOP3.LUT R16, R17, 0xc000c, RZ, 0xc0, !PT ;  /* 0x000c000c11107812 */ /* 0x000fe400078ec0ff */
[----:B------:R-:W-:Y:S02]  /*10c80*/  SHF.R.U32.HI R34, RZ, 0x8, R17 ;  /* 0x00000008ff227819 */ /* 0x000fe40000011611 */
[C---:B------:R-:W-:Y:S02]  /*10c90*/  LOP3.LUT R56, R18.reuse, 0x30003, RZ, 0xc0, !PT ;  /* 0x0003000312387812 */ /* 0x040fe400078ec0ff */
[----:B------:R-:W-:-:S02]  /*10ca0*/  LOP3.LUT R17, R18, 0xc000c, RZ, 0xc0, !PT ;  /* 0x000c000c12117812 */ /* 0x000fc400078ec0ff */
[C---:B------:R-:W-:Y:S02]  /*10cb0*/  LOP3.LUT R23, R18.reuse, 0x300030, RZ, 0xc0, !PT ;  /* 0x0030003012177812 */ /* 0x040fe400078ec0ff */
[----:B------:R-:W-:Y:S02]  /*10cc0*/  LOP3.LUT R57, R18, 0xc000c0, RZ, 0xc0, !PT ;  /* 0x00c000c012397812 */ /* 0x000fe400078ec0ff */
[----:B------:R-:W-:Y:S02]  /*10cd0*/  SHF.R.U32.HI R32, RZ, 0x8, R18 ;  /* 0x00000008ff207819 */ /* 0x000fe40000011612 */
[----:B------:R-:W-:Y:S02]  /*10ce0*/  LOP3.LUT R18, R19, 0xc000c, RZ, 0xc0, !PT ;  /* 0x000c000c13127812 */ /* 0x000fe400078ec0ff */
[----:B------:R-:W-:Y:S02]  /*10cf0*/  SHF.R.U32.HI R33, RZ, 0x8, R19 ;  /* 0x00000008ff217819 */ /* 0x000fe40000011613 */
[----:B------:R-:W-:-:S02]  /*10d00*/  LOP3.LUT R41, R16, 0x64006400, RZ, 0xfc, !PT ;  /* 0x6400640010297812 */ /* 0x000fc400078efcff */
[----:B------:R-:W-:Y:S02]  /*10d10*/  LOP3.LUT R42, R17, 0x64006400, RZ, 0xfc, !PT ;  /* 0x64006400112a7812 */ /* 0x000fe400078efcff */
[----:B------:R-:W-:Y:S02]  /*10d20*/  LOP3.LUT R46, R18, 0x64006400, RZ, 0xfc, !PT ;  /* 0x64006400122e7812 */ /* 0x000fe400078efcff */
        /* <DEDUP_REMOVED lines=19> */
[----:B------:R-:W1:Y:S01]  /*10e60*/  LDS.128 R20, [UR4+0x80] ;  /* 0x00008004ff147984 */ /* 0x000e620008000c00 */
[----:B------:R-:W-:-:S02]  /*10e70*/  HFMA2 R41, R41, R37.H1_H1, -258, -258 ;  /* 0xdc08dc0829297431 */ /* 0x000fc40000060025 */
[-C--:B------:R-:W-:Y:S02]  /*10e80*/  HFMA2 R42, R42, R37.reuse.H1_H1, -258, -258 ;  /* 0xdc08dc082a2a7431 */ /* 0x080fe40000060025 */
[-C--:B------:R-:W-:Y:S02]  /*10e90*/  HFMA2 R46, R46, R37.reuse.H1_H1, -258, -258 ;  /* 0xdc08dc082e2e7431 */ /* 0x080fe40000060025 */
        /* <DEDUP_REMOVED lines=16> */
[----:B------:R-:W-:-:S02]  /*10fa0*/  HFMA2 R40, R16, R45.H0_H0, -66, -66 ;  /* 0xd420d42010287431 */ /* 0x000fc4000004002d */
[-C--:B------:R-:W-:Y:S02]  /*10fb0*/  HFMA2 R43, R17, R45.reuse.H0_H0, -66, -66 ;  /* 0xd420d420112b7431 */ /* 0x080fe4000004002d */
[-C--:B------:R-:W-:Y:S02]  /*10fc0*/  HFMA2 R44, R18, R45.reuse.H0_H0, -66, -66 ;  /* 0xd420d420122c7431 */ /* 0x080fe4000004002d */
[----:B------:R-:W-:Y:S01]  /*10fd0*/  HFMA2 R45, R19, R45.H0_H0, -66, -66 ;  /* 0xd420d420132d7431 */ /* 0x000fe2000004002d */
[----:B------:R-:W-:Y:S01]  /*10fe0*/  LOP3.LUT R61, R49, 0x64006400, RZ, 0xfc, !PT ;  /* 0x64006400313d7812 */ /* 0x000fe200078efcff */
[----:B------:R-:W2:Y:S01]  /*10ff0*/  LDS.128 R16, [UR4+0x100] ;  /* 0x00010004ff107984 */ /* 0x000ea20008000c00 */
        /* <DEDUP_REMOVED lines=11> */
[----:B------:R-:W-:-:S02]  /*110b0*/  LOP3.LUT R64, R63, 0x64006400, RZ, 0xfc, !PT ;  /* 0x640064003f407812 */ /* 0x000fc400078efcff */
[----:B------:R-:W-:Y:S02]  /*110c0*/  LOP3.LUT R67, R65, 0x64006400, RZ, 0xfc, !PT ;  /* 0x6400640041437812 */ /* 0x000fe400078efcff */
[----:B------:R-:W-:Y:S02]  /*110d0*/  LOP3.LUT R47, R47, 0x64006400, RZ, 0xfc, !PT ;  /* 0x640064002f2f7812 */ /* 0x000fe400078efcff */
[----:B------:R-:W-:Y:S02]  /*110e0*/  LOP3.LUT R63, R48, 0x64006400, RZ, 0xfc, !PT ;  /* 0x64006400303f7812 */ /* 0x000fe400078efcff */
[----:B------:R-:W-:Y:S02]  /*110f0*/  LOP3.LUT R65, R54, 0x64006400, RZ, 0xfc, !PT ;  /* 0x6400640036417812 */ /* 0x000fe400078efcff */
[----:B------:R-:W-:Y:S01]  /*11100*/  LOP3.LUT R69, R56, 0x64006400, RZ, 0xfc, !PT ;  /* 0x6400640038457812 */ /* 0x000fe200078efcff */
[-C--:B------:R-:W-:Y:S01]  /*11110*/  HFMA2 R54, R49, R4.reuse.H0_H0, -18, -18 ;  /* 0xcc80cc8031367431 */ /* 0x080fe20000040004 */
[-C--:B------:R-:W-:Y:S01]  /*11120*/  HFMA2.MMA R60, R39, R25.reuse, R60 ;  /* 0x00000019273c7235 */ /* 0x080fe2000000003c */
[-C--:B------:R-:W-:Y:S01]  /*11130*/  HFMA2 R56, R57, R4.reuse.H0_H0, -18, -18 ;  /* 0xcc80cc8039387431 */ /* 0x080fe20000040004 */
[----:B------:R-:W-:Y:S01]  /*11140*/  HFMA2.MMA R62, R42, R25, R62 ;  /* 0x000000192a3e7235 */ /* 0x000fe2000000003e */
[----:B------:R-:W-:-:S02]  /*11150*/  HFMA2 R55, R55, R4.H0_H0, -18, -18 ;  /* 0xcc80cc8037377431 */ /* 0x000fc40000040004 */
[-C--:B------:R-:W-:Y:S02]  /*11160*/  HFMA2 R57, R67, R4.reuse.H0_H0, -18, -18 ;  /* 0xcc80cc8043397431 */ /* 0x080fe40000040004 */
[-C--:B------:R-:W-:Y:S02]  /*11170*/  HFMA2 R47, R47, R4.reuse.H0_H0, -18, -18 ;  /* 0xcc80cc802f2f7431 */ /* 0x080fe40000040004 */
[-C--:B------:R-:W-:Y:S02]  /*11180*/  HFMA2 R48, R63, R4.reuse.H0_H0, -18, -18 ;  /* 0xcc80cc803f307431 */ /* 0x080fe40000040004 */
[-C--:B------:R-:W-:Y:S02]  /*11190*/  HFMA2 R49, R65, R4.reuse.H0_H0, -18, -18 ;  /* 0xcc80cc8041317431 */ /* 0x080fe40000040004 */
[----:B------:R-:W-:Y:S02]  /*111a0*/  HFMA2 R4, R69, R4.H0_H0, -18, -18 ;  /* 0xcc80cc8045047431 */ /* 0x000fe40000040004 */
[----:B------:R-:W-:Y:S01]  /*111b0*/  HADD2 R69, R61, -1026, -1026 ;  /* 0xe402e4023d457430 */ /* 0x000fe20000000000 */
[----:B------:R-:W-:-:S02]  /*111c0*/  HFMA2.MMA R60, R52, R26, R60 ;  /* 0x0000001a343c7235 */ /* 0x000fc4000000003c */
[----:B------:R-:W-:Y:S01]  /*111d0*/  HFMA2.MMA R62, R50, R26, R62 ;  /* 0x0000001a323e7235 */ /* 0x000fe2000000003e */
[----:B------:R-:W-:Y:S02]  /*111e0*/  HFMA2 R61, R69, R24, RZ.H0_H0 ;  /* 0x00000018453d7231 */ /* 0x000fe400000400ff */
[----:B------:R-:W-:Y:S02]  /*111f0*/  HADD2 R71, R64, -1026, -1026 ;  /* 0xe402e40240477430 */ /* 0x000fe40000000000 */
[----:B------:R-:W-:Y:S01]  /*11200*/  HFMA2 R61, R41, R25, R61 ;  /* 0x00000019293d7231 */ /* 0x000fe2000000003d */
[-C--:B------:R-:W-:Y:S02]  /*11210*/  HFMA2.MMA R65, R55, R27.reuse, R60 ;  /* 0x0000001b37417235 */ /* 0x080fe4000000003c */
[----:B------:R-:W-:Y:S01]  /*11220*/  HFMA2.MMA R64, R56, R27, R62 ;  /* 0x0000001b38407235 */ /* 0x000fe2000000003e */
[----:B------:R-:W-:Y:S01]  /*11230*/  HFMA2 R61, R53, R26, R61 ;  /* 0x0000001a353d7231 */ /* 0x000fe2000000003d */
[----:B-1----:R-:W-:-:S02]  /*11240*/  HFMA2.MMA R60, R68, R20, RZ ;  /* 0x00000014443c7235 */ /* 0x002fc400000000ff */
[----:B------:R-:W-:Y:S01]  /*11250*/  HFMA2.MMA R62, R70, R20, RZ ;  /* 0x00000014463e7235 */ /* 0x000fe200000000ff */
[----:B------:R-:W-:Y:S02]  /*11260*/  HFMA2 R66, R54, R27, R61 ;  /* 0x0000001b36427231 */ /* 0x000fe4000000003d */
[-C--:B------:R-:W-:Y:S01]  /*11270*/  HFMA2 R61, R69, R20.reuse, RZ.H0_H0 ;  /* 0x00000014453d7231 */ /* 0x080fe200000400ff */
[-C--:B------:R-:W-:Y:S01]  /*11280*/  HFMA2.MMA R60, R39, R21.reuse, R60 ;  /* 0x00000015273c7235 */ /* 0x080fe2000000003c */
[----:B------:R-:W-:Y:S01]  /*11290*/  HFMA2 R63, R71, R20, RZ.H0_H0 ;  /* 0x00000014473f7231 */ /* 0x000fe200000400ff */
[----:B------:R-:W-:Y:S01]  /*112a0*/  HFMA2.MMA R20, R42, R21, R62 ;  /* 0x000000152a147235 */ /* 0x000fe2000000003e */
[-C--:B------:R-:W-:Y:S02]  /*112b0*/  HFMA2 R61, R41, R21.reuse, R61 ;  /* 0x00000015293d7231 */ /* 0x080fe4000000003d */
[----:B------:R-:W-:Y:S01]  /*112c0*/  HFMA2 R63, R46, R21, R63 ;  /* 0x000000152e3f7231 */ /* 0x000fe2000000003f */
[----:B------:R-:W-:-:S02]  /*112d0*/  HFMA2.MMA R60, R52, R22, R60 ;  /* 0x00000016343c7235 */ /* 0x000fc4000000003c */
[----:B------:R-:W-:Y:S01]  /*112e0*/  HFMA2.MMA R20, R50, R22, R20 ;  /* 0x0000001632147235 */ /* 0x000fe20000000014 */
[-C--:B------:R-:W-:Y:S01]  /*112f0*/  HFMA2 R62, R53, R22.reuse, R61 ;  /* 0x00000016353e7231 */ /* 0x080fe2000000003d */
[-C--:B--2---:R-:W-:Y:S01]  /*11300*/  HFMA2.MMA R68, R68, R16.reuse, RZ ;  /* 0x0000001044447235 */ /* 0x084fe200000000ff */
[----:B------:R-:W-:Y:S01]  /*11310*/  HFMA2 R63, R51, R22, R63 ;  /* 0x00000016333f7231 */ /* 0x000fe2000000003f */
[----:B------:R-:W-:Y:S01]  /*11320*/  HFMA2.MMA R21, R70, R16, RZ ;  /* 0x0000001046157235 */ /* 0x000fe200000000ff */
[-C--:B------:R-:W-:Y:S01]  /*11330*/  HFMA2 R62, R54, R23.reuse, R62 ;  /* 0x00000017363e7231 */ /* 0x080fe2000000003e */
[-C--:B------:R-:W-:Y:S01]  /*11340*/  HFMA2.MMA R61, R55, R23.reuse, R60 ;  /* 0x00000017373d7235 */ /* 0x080fe2000000003c */
[----:B------:R-:W-:Y:S01]  /*11350*/  HFMA2 R63, R57, R23, R63 ;  /* 0x00000017393f7231 */ /* 0x000fe2000000003f */
[----:B------:R-:W-:Y:S01]  /*11360*/  HFMA2.MMA R60, R56, R23, R20 ;  /* 0x00000017383c7235 */ /* 0x000fe20000000014 */
[----:B------:R-:W-:Y:S01]  /*11370*/  HFMA2 R69, R69, R16, RZ.H0_H0 ;  /* 0x0000001045457231 */ /* 0x000fe200000400ff */
[-C--:B------:R-:W-:Y:S01]  /*11380*/  HFMA2.MMA R68, R39, R17.reuse, R68 ;  /* 0x0000001127447235 */ /* 0x080fe20000000044 */
[C---:B------:R-:W-:Y:S01]  /*11390*/  HFMA2 R24, R71.reuse, R24, RZ.H0_H0 ;  /* 0x0000001847187231 */ /* 0x040fe200000400ff */
[----:B------:R-:W-:Y:S01]  /*113a0*/  HFMA2.MMA R42, R42, R17, R21 ;  /* 0x000000112a2a7235 */ /* 0x000fe20000000015 */
[----:B------:R-:W-:-:S02]  /*113b0*/  HFMA2 R23, R71, R16, RZ.H0_H0 ;  /* 0x0000001047177231 */ /* 0x000fc400000400ff */
[----:B------:R-:W-:Y:S02]  /*113c0*/  HFMA2 R69, R41, R17, R69 ;  /* 0x0000001129457231 */ /* 0x000fe40000000045 */
[C---:B------:R-:W-:Y:S02]  /*113d0*/  HFMA2 R24, R46.reuse, R25, R24 ;  /* 0x000000192e187231 */ /* 0x040fe40000000018 */
[----:B------:R-:W-:Y:S01]  /*113e0*/  HFMA2 R17, R46, R17, R23 ;  /* 0x000000112e117231 */ /* 0x000fe20000000017 */
[-C--:B------:R-:W-:Y:S01]  /*113f0*/  HFMA2.MMA R68, R52, R18.reuse, R68 ;  /* 0x0000001234447235 */ /* 0x080fe20000000044 */
[C---:B------:R-:W-:Y:S01]  /*11400*/  HFMA2 R24, R51.reuse, R26, R24 ;  /* 0x0000001a33187231 */ /* 0x040fe20000000018 */
[----:B------:R-:W-:Y:S01]  /*11410*/  HFMA2.MMA R42, R50, R18, R42 ;  /* 0x00000012322a7235 */ /* 0x000fe2000000002a */
[-C--:B------:R-:W-:Y:S01]  /*11420*/  HFMA2 R17, R51, R18.reuse, R17 ;  /* 0x0000001233117231 */ /* 0x080fe20000000011 */
[----:B------:R-:W0:Y:S01]  /*11430*/  LDS.128 R20, [UR4+0x90] ;  /* 0x00009004ff147984 */ /* 0x000e220008000c00 */
[----:B------:R-:W-:Y:S01]  /*11440*/  HFMA2 R69, R53, R18, R69 ;  /* 0x0000001235457231 */ /* 0x000fe20000000045 */
[-C--:B------:R-:W-:Y:S01]  /*11450*/  HFMA2.MMA R68, R55, R19.reuse, R68 ;  /* 0x0000001337447235 */ /* 0x080fe20000000044 */
[C---:B------:R-:W-:Y:S01]  /*11460*/  HFMA2 R67, R57.reuse, R27, R24 ;  /* 0x0000001b39437231 */ /* 0x040fe20000000018 */
[----:B------:R-:W-:Y:S01]  /*11470*/  HFMA2.MMA R42, R56, R19, R42 ;  /* 0x00000013382a7235 */ /* 0x000fe2000000002a */
[-C--:B------:R-:W-:Y:S01]  /*11480*/  HFMA2 R69, R54, R19.reuse, R69 ;  /* 0x0000001336457231 */ /* 0x080fe20000000045 */
[----:B------:R-:W1:Y:S01]  /*11490*/  LDS.128 R24, [UR4+0x10] ;  /* 0x00001004ff187984 */ /* 0x000e620008000c00 */
[----:B------:R-:W-:-:S03]  /*114a0*/  HFMA2 R57, R57, R19, R17 ;  /* 0x0000001339397231 */ /* 0x000fc60000000011 */
[----:B------:R-:W2:Y:S01]  /*114b0*/  LDS.128 R16, [UR4+0x110] ;  /* 0x00011004ff107984 */ /* 0x000ea20008000c00 */
        /* <DEDUP_REMOVED lines=9> */
[----:B------:R-:W-:-:S03]  /*11550*/  LOP3.LUT R39, R33, 0x64006400, RZ, 0xfc, !PT ;  /* 0x6400640021277812 */ /* 0x000fc600078efcff */
[----:B------:R-:W-:Y:S02]  /*11560*/  HADD2 R33, R34, -1026, -1026 ;  /* 0xe402e40222217430 */ /* 0x000fe40000000000 */
[----:B------:R-:W-:Y:S01]  /*11570*/  HADD2 R39, R39, -1026, -1026 ;  /* 0xe402e40227277430 */ /* 0x000fe20000000000 */
[-C--:B0-----:R-:W-:Y:S02]  /*11580*/  HFMA2.MMA R61, R30, R20.reuse, R61 ;  /* 0x000000141e3d7235 */ /* 0x081fe4000000003d */
[----:B------:R-:W-:Y:S01]  /*11590*/  HFMA2.MMA R60, R32, R20, R60 ;  /* 0x00000014203c7235 */ /* 0x000fe2000000003c */
[-C--:B------:R-:W-:Y:S02]  /*115a0*/  HFMA2 R62, R33, R20.reuse, R62 ;  /* 0x00000014213e7231 */ /* 0x080fe4000000003e */
[----:B------:R-:W-:Y:S01]  /*115b0*/  HFMA2 R63, R39, R20, R63 ;  /* 0x00000014273f7231 */ /* 0x000fe2000000003f */
[----:B-1----:R-:W-:Y:S02]  /*115c0*/  HFMA2.MMA R65, R30, R24, R65 ;  /* 0x000000181e417235 */ /* 0x002fe40000000041 */
[----:B------:R-:W-:-:S02]  /*115d0*/  HFMA2.MMA R20, R35, R21, R61 ;  /* 0x0000001523147235 */ /* 0x000fc4000000003d */
[----:B--2---:R-:W-:Y:S02]  /*115e0*/  HFMA2.MMA R68, R30, R16, R68 ;  /* 0x000000101e447235 */ /* 0x004fe40000000044 */
[----:B------:R-:W-:Y:S01]  /*115f0*/  HFMA2.MMA R60, R38, R21, R60 ;  /* 0x00000015263c7235 */ /* 0x000fe2000000003c */
[-C--:B------:R-:W-:Y:S01]  /*11600*/  HFMA2 R62, R36, R21.reuse, R62 ;  /* 0x00000015243e7231 */ /* 0x080fe2000000003e */
[C---:B------:R-:W-:Y:S01]  /*11610*/  HFMA2.MMA R64, R32.reuse, R24, R64 ;  /* 0x0000001820407235 */ /* 0x040fe20000000040 */
[----:B------:R-:W-:Y:S01]  /*11620*/  HFMA2 R63, R37, R21, R63 ;  /* 0x00000015253f7231 */ /* 0x000fe2000000003f */
[----:B------:R-:W-:Y:S02]  /*11630*/  HFMA2.MMA R42, R32, R16, R42 ;  /* 0x00000010202a7235 */ /* 0x000fe4000000002a */
[C---:B------:R-:W-:Y:S02]  /*11640*/  HFMA2.MMA R65, R35.reuse, R25, R65 ;  /* 0x0000001923417235 */ /* 0x040fe40000000041 */
[----:B------:R-:W-:Y:S01]  /*11650*/  HFMA2.MMA R68, R35, R17, R68 ;  /* 0x0000001123447235 */ /* 0x000fe20000000044 */
[-C--:B------:R-:W-:Y:S01]  /*11660*/  HFMA2 R62, R43, R22.reuse, R62 ;  /* 0x000000162b3e7231 */ /* 0x080fe2000000003e */
[-C--:B------:R-:W-:Y:S01]  /*11670*/  HFMA2.MMA R20, R40, R22.reuse, R20 ;  /* 0x0000001628147235 */ /* 0x080fe20000000014 */
[----:B------:R-:W-:Y:S01]  /*11680*/  HFMA2 R63, R45, R22, R63 ;  /* 0x000000162d3f7231 */ /* 0x000fe2000000003f */
[----:B------:R-:W-:-:S02]  /*11690*/  HFMA2.MMA R60, R44, R22, R60 ;  /* 0x000000162c3c7235 */ /* 0x000fc4000000003c */
[C---:B------:R-:W-:Y:S02]  /*116a0*/  HFMA2.MMA R64, R38.reuse, R25, R64 ;  /* 0x0000001926407235 */ /* 0x040fe40000000040 */
[----:B------:R-:W-:Y:S01]  /*116b0*/  HFMA2.MMA R22, R38, R17, R42 ;  /* 0x0000001126167235 */ /* 0x000fe2000000002a */
[C---:B------:R-:W-:Y:S01]  /*116c0*/  HFMA2 R66, R33.reuse, R24, R66 ;  /* 0x0000001821427231 */ /* 0x040fe20000000042 */
        /* <DEDUP_REMOVED lines=9> */
[----:B------:R-:W-:Y:S01]  /*11760*/  HFMA2.MMA R65, R47, R27, R65 ;  /* 0x0000001b2f417235 */ /* 0x000fe20000000041 */
[C---:B------:R-:W-:Y:S01]  /*11770*/  HFMA2 R67, R37.reuse, R25, R67 ;  /* 0x0000001925437231 */ /* 0x040fe20000000043 */
[----:B------:R-:W-:Y:S01]  /*11780*/  HFMA2.MMA R60, R49, R23, R60 ;  /* 0x00000017313c7235 */ /* 0x000fe2000000003c */
[----:B------:R-:W-:Y:S01]  /*11790*/  HFMA2 R57, R37, R17, R57 ;  /* 0x0000001125397231 */ /* 0x000fe20000000039 */
[----:B------:R-:W-:Y:S01]  /*117a0*/  HFMA2.MMA R68, R47, R19, R68 ;  /* 0x000000132f447235 */ /* 0x000fe20000000044 */
[C---:B------:R-:W-:Y:S01]  /*117b0*/  HFMA2 R24, R43.reuse, R26, R66 ;  /* 0x0000001a2b187231 */ /* 0x040fe20000000042 */
[----:B------:R-:W-:Y:S01]  /*117c0*/  HFMA2.MMA R64, R49, R27, R64 ;  /* 0x0000001b31407235 */ /* 0x000fe20000000040 */
[----:B------:R-:W-:Y:S01]  /*117d0*/  HFMA2 R69, R43, R18, R69 ;  /* 0x000000122b457231 */ /* 0x000fe20000000045 */
[----:B------:R-:W-:Y:S01]  /*117e0*/  HFMA2.MMA R20, R47, R23, R20 ;  /* 0x000000172f147235 */ /* 0x000fe20000000014 */
[----:B----4-:R-:W-:Y:S01]  /*117f0*/  @!P1 PRMT R115, R28, 0x7610, R115 ;  /* 0x000076101c739816 */ /* 0x010fe20000000073 */
[----:B------:R-:W-:Y:S01]  /*11800*/  HFMA2.MMA R22, R49, R19, R22 ;  /* 0x0000001331167235 */ /* 0x000fe20000000016 */
[----:B------:R-:W-:Y:S01]  /*11810*/  @!P1 PRMT R120, R29, 0x7610, R120 ;  /* 0x000076101d789816 */ /* 0x000fe20000000078 */
[C---:B------:R-:W-:Y:S01]  /*11820*/  HFMA2 R67, R45.reuse, R26, R67 ;  /* 0x0000001a2d437231 */ /* 0x040fe20000000043 */
[----:B------:R-:W-:Y:S01]  /*11830*/  IADD3 R9, R9, 0x10, RZ ;  /* 0x0000001009097810 */ /* 0x000fe20007ffe0ff */
[----:B------:R-:W-:Y:S01]  /*11840*/  HFMA2 R57, R45, R18, R57 ;  /* 0x000000122d397231 */ /* 0x000fe20000000039 */
[----:B------:R-:W-:Y:S01]  /*11850*/  @!P1 PRMT R115, R115, 0x7610, R28 ;  /* 0x0000761073739816 */ /* 0x000fe2000000001c */
[----:B------:R-:W-:Y:S01]  /*11860*/  HFMA2 R24, R48, R27, R24 ;  /* 0x0000001b30187231 */ /* 0x000fe20000000018 */
[----:B------:R-:W-:Y:S01]  /*11870*/  @!P1 PRMT R120, R120, 0x7610, R29 ;  /* 0x0000761078789816 */ /* 0x000fe2000000001d */
[----:B------:R-:W-:-:S02]  /*11880*/  HFMA2 R63, R4, R23, R63 ;  /* 0x00000017043f7231 */ /* 0x000fc4000000003f */
[----:B------:R-:W-:Y:S01]  /*11890*/  HFMA2 R69, R48, R19, R69 ;  /* 0x0000001330457231 */ /* 0x000fe20000000045 */
[C---:B------:R-:W-:Y:S01]  /*118a0*/  ISETP.GE.AND P0, PT, R9.reuse, c[0x0][0x1bc], PT ;  /* 0x00006f0009007a0c */ /* 0x040fe20003f06270 */
[----:B------:R-:W-:Y:S01]  /*118b0*/  HFMA2 R67, R4, R27, R67 ;  /* 0x0000001b04437231 */ /* 0x000fe20000000043 */
[----:B------:R-:W-:Y:S01]  /*118c0*/  ISETP.LT.AND P1, PT, R9, R2, PT ;  /* 0x000000020900720c */ /* 0x000fe20003f21270 */
[----:B------:R-:W-:Y:S02]  /*118d0*/  HFMA2 R62, R48, R23, R62 ;  /* 0x00000017303e7231 */ /* 0x000fe4000000003e */
        /* <DEDUP_REMOVED lines=21> */
[----:B------:R-:W-:Y:S02]  /*11a30*/  HFMA2.MMA R11, R68, R115, R11 ;  /* 0x00000073440b7235 */ /* 0x000fe4000000000b */
[----:B------:R-:W-:Y:S01]  /*11a40*/  HFMA2.MMA R7, R60, R120, R7 ;  /* 0x000000783c077235 */ /* 0x000fe20000000007 */
[----:B------:R-:W-:-:S02]  /*11a50*/  HFMA2 R13, R20, R115, R13 ;  /* 0x00000073140d7231 */ /* 0x000fc4000000000d */
[-C--:B------:R-:W-:Y:S02]  /*11a60*/  HFMA2 R8, R64, R120.reuse, R8 ;  /* 0x0000007840087231 */ /* 0x080fe40000000008 */
[----:B------:R-:W-:Y:S01]  /*11a70*/  HFMA2 R10, R22, R120, R10 ;  /* 0x00000078160a7231 */ /* 0x000fe2000000000a */
[----:B------:R-:W-:Y:S05]  /*11a80*/  @!P0 BRA P1, `(.L_x_3339) ;  /* 0xfffff03000008947 */ /* 0x000fea000083ffff */
.L_x_3338:
        /* <DEDUP_REMOVED lines=8> */
.L_x_3343:
[----:B------:R-:W0:Y:S02]  /*11b10*/  LDS R2, [R0] ;  /* 0x0000000000027984 */ /* 0x000e240000000800 */
[----:B0-----:R-:W-:-:S06]  /*11b20*/  HADD2 R3, R2, R9 ;  /* 0x0000000902037230 */ /* 0x001fcc0000000000 */
[----:B------:R-:W0:Y:S02]  /*11b30*/  ATOMS.CAST.SPIN R3, [R0], R2, R3 ;  /* 0x000000020003738d */ /* 0x000e240001800003 */
[----:B0-----:R-:W-:-:S13]  /*11b40*/  ISETP.EQ.U32.AND P0, PT, R3, 0x1, PT ;  /* 0x000000010300780c */ /* 0x001fda0003f02070 */
[----:B------:R-:W-:Y:S05]  /*11b50*/  @!P0 BRA `(.L_x_3343) ;  /* 0xffffffb000008947 */ /* 0x000fea000383ffff */
[----:B------:R-:W-:Y:S05]  /*11b60*/  BRA `(.L_x_3341) ;  /* 0x0000003000007947 */ /* 0x000fea0003800000 */
.L_x_3342:
[----:B------:R-:W2:Y:S02]  /*11b70*/  LD.E R0, [R14.64] ;  /* 0x000000060e007980 */ /* 0x000ea4000c101900 */
[----:B--2---:R-:W-:-:S05]  /*11b80*/  IMAD.IADD R3, R9, 0x1, R0 ;  /* 0x0000000109037824 */ /* 0x004fca00078e0200 */
[----:B------:R0:W-:Y:S02]  /*11b90*/  ST.E [R14.64], R3 ;  /* 0x000000030e007985 */ /* 0x0001e4000c101906 */
.L_x_3341:
[----:B------:R-:W-:Y:S05]  /*11ba0*/  BSYNC B0 ;  /* 0x0000000000007941 */ /* 0x000fea0003800000 */
.L_x_3340:
        /* <DEDUP_REMOVED lines=9> */
.L_x_3347:
[----:B------:R-:W0:Y:S02]  /*11c40*/  LDS R8, [R0] ;  /* 0x0000000000087984 */ /* 0x000e240000000800 */
[----:B0-----:R-:W-:-:S10]  /*11c50*/  HFMA2.MMA R9, R8, 1, 1, R17 ;  /* 0x3c003c0008097835 */ /* 0x001fd40000000011 */
[----:B------:R-:W0:Y:S02]  /*11c60*/  ATOMS.CAST.SPIN R9, [R0], R8, R9 ;  /* 0x000000080009738d */ /* 0x000e240001800009 */
[----:B0-----:R-:W-:-:S13]  /*11c70*/  ISETP.EQ.U32.AND P0, PT, R9, 0x1, PT ;  /* 0x000000010900780c */ /* 0x001fda0003f02070 */
[----:B------:R-:W-:Y:S05]  /*11c80*/  @!P0 BRA `(.L_x_3347) ;  /* 0xffffffb000008947 */ /* 0x000fea000383ffff */
[----:B------:R-:W-:Y:S05]  /*11c90*/  BRA `(.L_x_3345) ;  /* 0x0000003000007947 */ /* 0x000fea0003800000 */
.L_x_3346:
[----:B------:R-:W2:Y:S02]  /*11ca0*/  LD.E R0, [R14.64+0x4] ;  /* 0x000004060e007980 */ /* 0x000ea4000c101900 */
[----:B--2---:R-:W-:-:S05]  /*11cb0*/  IMAD.IADD R9, R17, 0x1, R0 ;  /* 0x0000000111097824 */ /* 0x004fca00078e0200 */
[----:B------:R0:W-:Y:S02]  /*11cc0*/  ST.E [R14.64+0x4], R9 ;  /* 0x000004090e007985 */ /* 0x0001e4000c101906 */
.L_x_3345:
[----:B------:R-:W-:Y:S05]  /*11cd0*/  BSYNC B0 ;  /* 0x0000000000007941 */ /* 0x000fea0003800000 */
.L_x_3344:
        /* <DEDUP_REMOVED lines=9> */
.L_x_3351:
[----:B------:R-:W0:Y:S02]  /*11d70*/  LDS R6, [R0] ;  /* 0x0000000000067984 */ /* 0x000e240000000800 */
[----:B0-----:R-:W-:-:S06]  /*11d80*/  HADD2 R7, R6, R13 ;  /* 0x0000000d06077230 */ /* 0x001fcc0000000000 */
[----:B------:R-:W0:Y:S02]  /*11d90*/  ATOMS.CAST.SPIN R7, [R0], R6, R7 ;  /* 0x000000060007738d */ /* 0x000e240001800007 */
[----:B0-----:R-:W-:-:S13]  /*11da0*/  ISETP.EQ.U32.AND P0, PT, R7, 0x1, PT ;  /* 0x000000010700780c */ /* 0x001fda0003f02070 */
[----:B------:R-:W-:Y:S05]  /*11db0*/  @!P0 BRA `(.L_x_3351) ;  /* 0xffffffb000008947 */ /* 0x000fea000383ffff */
[----:B------:R-:W-:Y:S05]  /*11dc0*/  BRA `(.L_x_3349) ;  /* 0x0000003000007947 */ /* 0x000fea0003800000 */
.L_x_3350:
[----:B------:R-:W2:Y:S02]  /*11dd0*/  LD.E R0, [R14.64] ;  /* 0x000000060e007980 */ /* 0x000ea4000c101900 */
[----:B--2---:R-:W-:-:S05]  /*11de0*/  IMAD.IADD R7, R13, 0x1, R0 ;  /* 0x000000010d077824 */ /* 0x004fca00078e0200 */
[----:B------:R0:W-:Y:S02]  /*11df0*/  ST.E [R14.64], R7 ;  /* 0x000000070e007985 */ /* 0x0001e4000c101906 */
.L_x_3349:
[----:B------:R-:W-:Y:S05]  /*11e00*/  BSYNC B0 ;  /* 0x0000000000007941 */ /* 0x000fea0003800000 */
.L_x_3348:
[----:B------:R-:W-:-:S05]  /*11e10*/  IMAD.WIDE R2, R5, c[0x0][0x18c], R2 ;  /* 0x0000630005027a25 */ /* 0x000fca00078e0202 */
[----:B------:R-:W2:Y:S01]  /*11e20*/  ATOM.E.ADD.F16x2.RN.STRONG.GPU P0, RZ, [R2.64], R9 ;  /* 0x0000000902ff798a */ /* 0x000ea2000810e9c6 */
[----:B------:R-:W-:Y:S01]  /*11e30*/  BSSY B0, `(.L_x_3352) ;  /* 0x000000e000007945 */ /* 0x000fe20003800000 */
[----:B--2---:R-:W-:Y:S05]  /*11e40*/  @P0 BRA `(.L_x_3353) ;  /* 0x000000c000000947 */ /* 0x004fea0003800000 */
[----:B------:R-:W1:Y:S02]  /*11e50*/  QSPC.E.S P0, RZ, [R2] ;  /* 0x0000000002ff73aa */ /* 0x000e640000000500 */
[----:B-1----:R-:W-:Y:S05]  /*11e60*/  @!P0 BRA `(.L_x_3354) ;  /* 0x0000007000008947 */ /* 0x002fea0003800000 */
[----:B------:R-:W-:-:S05]  /*11e70*/  LOP3.LUT R2, R2, 0xffffff, RZ, 0xc0, !PT ;  /* 0x00ffffff02027812 */ /* 0x000fca00078ec0ff */
.L_x_3355:
[----:B------:R-:W1:Y:S02]  /*11e80*/  LDS R6, [R2] ;  /* 0x0000000002067984 */ /* 0x000e640000000800 */
[----:B01----:R-:W-:-:S10]  /*11e90*/  HFMA2.MMA R7, R6, 1, 1, R9 ;  /* 0x3c003c0006077835 */ /* 0x003fd40000000009 */
[----:B------:R-:W0:Y:S02]  /*11ea0*/  ATOMS.CAST.SPIN R7, [R2], R6, R7 ;  /* 0x000000060207738d */ /* 0x000e240001800007 */
[----:B0-----:R-:W-:-:S13]  /*11eb0*/  ISETP.EQ.U32.AND P0, PT, R7, 0x1, PT ;  /* 0x000000010700780c */ /* 0x001fda0003f02070 */
[----:B------:R-:W-:Y:S05]  /*11ec0*/  @!P0 BRA `(.L_x_3355) ;  /* 0xffffffb000008947 */ /* 0x000fea000383ffff */
[----:B------:R-:W-:Y:S05]  /*11ed0*/  BRA `(.L_x_3353) ;  /* 0x0000003000007947 */ /* 0x000fea0003800000 */
.L_x_3354:
[----:B------:R-:W2:Y:S02]  /*11ee0*/  LD.E R0, [R2.64] ;  /* 0x0000000602007980 */ /* 0x000ea4000c101900 */
[----:B0-2---:R-:W-:-:S05]  /*11ef0*/  IMAD.IADD R7, R9, 0x1, R0 ;  /* 0x0000000109077824 */ /* 0x005fca00078e0200 */
[----:B------:R0:W-:Y:S02]  /*11f00*/  ST.E [R2.64], R7 ;  /* 0x0000000702007985 */ /* 0x0001e4000c101906 */
.L_x_3353:
[----:B------:R-:W-:Y:S05]  /*11f10*/  BSYNC B0 ;  /* 0x0000000000007941 */ /* 0x000fea0003800000 */
.L_x_3352:
        /* <DEDUP_REMOVED lines=9> */
.L_x_3359:
[----:B------:R-:W0:Y:S02]  /*11fb0*/  LDS R2, [R0] ;  /* 0x0000000000027984 */ /* 0x000e240000000800 */
[----:B0-----:R-:W-:-:S06]  /*11fc0*/  HADD2 R3, R2, R11 ;  /* 0x0000000b02037230 */ /* 0x001fcc0000000000 */
[----:B------:R-:W0:Y:S02]  /*11fd0*/  ATOMS.CAST.SPIN R3, [R0], R2, R3 ;  /* 0x000000020003738d */ /* 0x000e240001800003 */
[----:B0-----:R-:W-:-:S13]  /*11fe0*/  ISETP.EQ.U32.AND P0, PT, R3, 0x1, PT ;  /* 0x000000010300780c */ /* 0x001fda0003f02070 */
[----:B------:R-:W-:Y:S05]  /*11ff0*/  @!P0 BRA `(.L_x_3359) ;  /* 0xffffffb000008947 */ /* 0x000fea000383ffff */
[----:B------:R-:W-:Y:S05]  /*12000*/  BRA `(.L_x_3357) ;  /* 0x0000003000007947 */ /* 0x000fea0003800000 */
.L_x_3358:
[----:B------:R-:W2:Y:S02]  /*12010*/  LD.E R0, [R14.64] ;  /* 0x000000060e007980 */ /* 0x000ea4000c101900 */
[----:B--2---:R-:W-:-:S05]  /*12020*/  IMAD.IADD R3, R11, 0x1, R0 ;  /* 0x000000010b037824 */ /* 0x004fca00078e0200 */
[----:B------:R0:W-:Y:S02]  /*12030*/  ST.E [R14.64], R3 ;  /* 0x000000030e007985 */ /* 0x0001e4000c101906 */
.L_x_3357:
[----:B------:R-:W-:Y:S05]  /*12040*/  BSYNC B0 ;  /* 0x0000000000007941 */ /* 0x000fea0003800000 */
.L_x_3356:
[----:B------:R-:W2:Y:S02]  /*12050*/  ATOM.E.ADD.F16x2.RN.STRONG.GPU P0, RZ, [R14.64+0x4], R5 ;  /* 0x000004050eff798a */ /* 0x000ea4000810e9c6 */
[----:B--2---:R-:W-:Y:S05]  /*12060*/  @P0 EXIT ;  /* 0x000000000000094d */ /* 0x004fea0003800000 */
[----:B------:R-:W1:Y:S02]  /*12070*/  QSPC.E.S P0, RZ, [R14+0x4] ;  /* 0x000004000eff73aa */ /* 0x000e640000000500 */
[----:B-1----:R-:W-:Y:S05]  /*12080*/  @!P0 BRA `(.L_x_3360) ;  /* 0x0000008000008947 */ /* 0x002fea0003800000 */
[----:B0-----:R-:W-:-:S04]  /*12090*/  IADD3 R14, R14, 0x4, RZ ;  /* 0x000000040e0e7810 */ /* 0x001fc80007ffe0ff */
[----:B------:R-:W-:-:S05]  /*120a0*/  LOP3.LUT R14, R14, 0xffffff, RZ, 0xc0, !PT ;  /* 0x00ffffff0e0e7812 */ /* 0x000fca00078ec0ff */
.L_x_3361:
[----:B------:R-:W0:Y:S02]  /*120b0*/  LDS R2, [R14] ;  /* 0x000000000e027984 */ /* 0x000e240000000800 */
[----:B0-----:R-:W-:-:S10]  /*120c0*/  HFMA2.MMA R3, R2, 1, 1, R5 ;  /* 0x3c003c0002037835 */ /* 0x001fd40000000005 */
[----:B------:R-:W0:Y:S02]  /*120d0*/  ATOMS.CAST.SPIN R3, [R14], R2, R3 ;  /* 0x000000020e03738d */ /* 0x000e240001800003 */
[----:B0-----:R-:W-:-:S13]  /*120e0*/  ISETP.EQ.U32.AND P0, PT, R3, 0x1, PT ;  /* 0x000000010300780c */ /* 0x001fda0003f02070 */
[----:B------:R-:W-:Y:S05]  /*120f0*/  @!P0 BRA `(.L_x_3361) ;  /* 0xffffffb000008947 */ /* 0x000fea000383ffff */
[----:B------:R-:W-:Y:S05]  /*12100*/  EXIT ;  /* 0x000000000000794d */ /* 0x000fea0003800000 */
.L_x_3360:
[----:B------:R-:W2:Y:S02]  /*12110*/  LD.E R0, [R14.64+0x4] ;  /* 0x000004060e007980 */ /* 0x000ea4000c101900 */
[----:B0-2---:R-:W-:-:S05]  /*12120*/  IMAD.IADD R3, R5, 0x1, R0 ;  /* 0x0000000105037824 */ /* 0x005fca00078e0200 */
[----:B------:R-:W-:Y:S01]  /*12130*/  ST.E [R14.64+0x4], R3 ;  /* 0x000004030e007985 */ /* 0x000fe2000c101906 */
[----:B------:R-:W-:Y:S05]  /*12140*/  EXIT ;  /* 0x000000000000794d */ /* 0x000fea0003800000 */
.L_x_3362:
        /* <DEDUP_REMOVED lines=11> */
.L_x_3877:


//--------------------- .text._Z23gemm_half_q_half_kernelILi2ELb0ELb1EEvPK6__halfPKjS4_S2_PS0_iiiiPKtS7_iiiiiibS2_i --------------------------
	.section	.text._Z23gemm_half_q_half_kernelILi2ELb0ELb1EEvPK6__halfPKjS4_S2_PS0_iiiiPKtS7_iiiiiibS2_i,"ax",@progbits
	.sectioninfo	@"SHI_REGISTERS=64"
	.align	128
        .global         _Z23gemm_half_q_half_kernelILi2ELb0ELb1EEvPK6__halfPKjS4_S2_PS0_iiiiPKtS7_iiiiiibS2_i
        .type           _Z23gemm_half_q_half_kernelILi2ELb0ELb1EEvPK6__halfPKjS4_S2_PS0_iiiiPKtS7_iiiiiibS2_i,@function
        .size           _Z23gemm_half_q_half_kernelILi2ELb0ELb1EEvPK6__halfPKjS4_S2_PS0_iiiiPKtS7_iiiiiibS2_i,(.L_x_3878 - _Z23gemm_half_q_half_kernelILi2ELb0ELb1EEvPK6__halfPKjS4_S2_PS0_iiiiPKtS7_iiiiiibS2_i)
        .other          _Z23gemm_half_q_half_kernelILi2ELb0ELb1EEvPK6__halfPKjS4_S2_PS0_iiiiPKtS7_iiiiiibS2_i,@"STO_CUDA_ENTRY STV_DEFAULT"
_Z23gemm_half_q_half_kernelILi2ELb0ELb1EEvPK6__halfPKjS4_S2_PS0_iiiiPKtS7_iiiiiibS2_i:
.text._Z23gemm_half_q_half_kernelILi2ELb0ELb1EEvPK6__halfPKjS4_S2_PS0_iiiiPKtS7_iiiiiibS2_i:
        /* <DEDUP_REMOVED lines=14> */
[----:B0-----:R-:W-:-:S04]  /*00e0*/  IMAD.SHL.U32 R43, R43, 0x2, RZ ;  /* 0x000000022b2b7824 */ /* 0x001fc800078e00ff */
[----:B------:R-:W-:-:S05]  /*00f0*/  @!P0 IMAD R5, R43, c[0x0][0x190], RZ ;  /* 0x000064002b058a24 */ /* 0x000fca00078e02ff */
[C---:B------:R-:W-:Y:S02]  /*0100*/  @!P0 IADD3 R7, R5.reuse, c[0x0][0x190], RZ ;  /* 0x0000640005078a10 */ /* 0x040fe40007ffe0ff */
[C---:B--2---:R-:W-:Y:S02]  /*0110*/  @!P0 IADD3 R9, P1, R2.reuse, R5, RZ ;  /* 0x0000000502098210 */ /* 0x044fe40007f3e0ff */
[----:B------:R-:W-:Y:S02]  /*0120*/  @!P0 IADD3 R8, P2, R2, R7, RZ ;  /* 0x0000000702088210 */ /* 0x000fe40007f5e0ff */
[----:B------:R-:W-:Y:S02]  /*0130*/  @!P0 LEA.HI.X.SX32 R10, R5, RZ, 0x1, P1 ;  /* 0x000000ff050a8211 */ /* 0x000fe400008f0eff */
[----:B------:R-:W-:Y:S02]  /*0140*/  @!P0 LEA.HI.X.SX32 R7, R7, RZ, 0x1, P2 ;  /* 0x000000ff07078211 */ /* 0x000fe400010f0eff */
[----:B------:R-:W-:-:S02]  /*0150*/  @!P0 LEA R4, P1, R9, c[0x0][0x160], 0x1 ;  /* 0x0000580009048a11 */ /* 0x000fc400078208ff */
[C---:B------:R-:W-:Y:S02]  /*0160*/  @!P0 LEA R6, P2, R8.reuse, c[0x0][0x160], 0x1 ;  /* 0x0000580008068a11 */ /* 0x040fe400078408ff */
[----:B------:R-:W-:Y:S02]  /*0170*/  @!P0 LEA.HI.X R5, R9, c[0x0][0x164], R10, 0x1, P1 ;  /* 0x0000590009058a11 */ /* 0x000fe400008f0c0a */
[----:B------:R-:W-:-:S03]  /*0180*/  @!P0 LEA.HI.X R7, R8, c[0x0][0x164], R7, 0x1, P2 ;  /* 0x0000590008078a11 */ /* 0x000fc600010f0c07 */
[----:B------:R-:W2:Y:S04]  /*0190*/  @!P0 LDG.E.U16.CONSTANT R4, [R4.64] ;  /* 0x0000000604048981 */ /* 0x000ea8000c1e9500 */
[----:B------:R-:W3:Y:S04]  /*01a0*/  @!P0 LDG.E.U16.CONSTANT R6, [R6.64] ;  /* 0x0000000606068981 */ /* 0x000ee8000c1e9500 */
[----:B------:R-:W0:Y:S02]  /*01b0*/  S2R R3, SR_CTAID.X ;  /* 0x0000000000037919 */ /* 0x000e240000002500 */
[----:B0-----:R-:W-:-:S04]  /*01c0*/  IMAD R3, R3, 0x40, R0 ;  /* 0x0000004003037824 */ /* 0x001fc800078e0200 */
[----:B------:R-:W-:Y:S02]  /*01d0*/  IMAD.SHL.U32 R44, R3, 0x4, RZ ;  /* 0x00000004032c7824 */ /* 0x000fe400078e00ff */
[----:B------:R-:W-:-:S03]  /*01e0*/  @!P0 IMAD.SHL.U32 R3, R0, 0x2, RZ ;  /* 0x0000000200038824 */ /* 0x000fc600078e00ff */
[----:B------:R-:W-:Y:S02]  /*01f0*/  ISETP.GE.AND P1, PT, R44, c[0x0][0x18c], PT ;  /* 0x000063002c007a0c */ /* 0x000fe40003f26270 */
[----:B--2---:R0:W-:Y:S04]  /*0200*/  @!P0 STS.U16 [R3], R4 ;  /* 0x0000000403008388 */ /* 0x0041e80000000400 */
[----:B---3--:R0:W-:Y:S07]  /*0210*/  @!P0 STS.U16 [R3+0x80], R6 ;  /* 0x0000800603008388 */ /* 0x0081ee0000000400 */
[----:B------:R-:W-:Y:S05]  /*0220*/  @P1 EXIT ;  /* 0x000000000000194d */ /* 0x000fea0003800000 */
[----:B------:R-:W-:Y:S01]  /*0230*/  ULDC.S8 UR4, c[0x0][0x1c0] ;  /* 0x0000700000047ab9 */ /* 0x000fe20000000200 */
[----:B------:R-:W-:Y:S01]  /*0240*/  IMAD.SHL.U32 R38, R11, 0x80, RZ ;  /* 0x000000800b267824 */ /* 0x000fe200078e00ff */
[----:B------:R-:W-:Y:S01]  /*0250*/  ISETP.NE.AND P0, PT, RZ, UR4, PT ;  /* 0x00000004ff007c0c */ /* 0x000fe2000bf05270 */
[----:B------:R-:W-:Y:S01]  /*0260*/  IMAD.MOV.U32 R37, RZ, RZ, 0x2 ;  /* 0x00000002ff257424 */ /* 0x000fe200078e00ff */
[----:B------:R-:W-:Y:S01]  /*0270*/  ISETP.GE.AND P1, PT, R41, R40, PT ;  /* 0x000000282900720c */ /* 0x000fe20003f26270 */
[----:B------:R-:W-:Y:S01]  /*0280*/  IMAD.MOV.U32 R42, RZ, RZ, R1 ;  /* 0x000000ffff2a7224 */ /* 0x000fe200078e0001 */
[----:B------:R-:W-:Y:S01]  /*0290*/  ISETP.NE.OR P0, PT, R11, RZ, !P0 ;  /* 0x000000ff0b00720c */ /* 0x000fe20004705670 */
[----:B------:R-:W-:-:S12]  /*02a0*/  IMAD.WIDE R38, R38, R37, c[0x0][0x198] ;  /* 0x0000660026267625 */ /* 0x000fd800078e0225 */
[----:B------:R-:W-:Y:S05]  /*02b0*/  @P0 BRA `(.L_x_3363) ;  /* 0x0000007000000947 */ /* 0x000fea0003800000 */
[----:B------:R-:W-:Y:S02]  /*02c0*/  IMAD R2, R43, c[0x0][0x18c], R44 ;  /* 0x000063002b027a24 */ /* 0x000fe400078e022c */
[----:B------:R-:W-:-:S03]  /*02d0*/  IMAD.MOV.U32 R5, RZ, RZ, 0x2 ;  /* 0x00000002ff057424 */ /* 0x000fc600078e00ff */
[C---:B0-----:R-:W-:Y:S01]  /*02e0*/  IADD3 R4, R2.reuse, c[0x0][0x18c], RZ ;  /* 0x0000630002047a10 */ /* 0x041fe20007ffe0ff */
[----:B------:R-:W-:-:S04]  /*02f0*/  IMAD.WIDE R2, R2, R5, c[0x0][0x180] ;  /* 0x0000600002027625 */ /* 0x000fc800078e0205 */
[----:B------:R-:W-:Y:S01]  /*0300*/  IMAD.WIDE R4, R4, R5, c[0x0][0x180] ;  /* 0x0000600004047625 */ /* 0x000fe200078e0205 */
[----:B------:R0:W-:Y:S04]  /*0310*/  STG.E.64 [R2.64], RZ ;  /* 0x000000ff02007986 */ /* 0x0001e8000c101b06 */
[----:B------:R0:W-:Y:S02]  /*0320*/  STG.E.64 [R4.64], RZ ;  /* 0x000000ff04007986 */ /* 0x0001e4000c101b06 */
.L_x_3363:
[----:B------:R-:W-:Y:S06]  /*0330*/  BAR.SYNC.DEFER_BLOCKING 0x0 ;  /* 0x0000000000007b1d */ /* 0x000fec0000010000 */
[----:B------:R-:W-:Y:S05]  /*0340*/  @P1 BRA `(.L_x_3364) ;  /* 0x0000033000001947 */ /* 0x000fea0003800000 */
[----:B------:R1:W5:Y:S01]  /*0350*/  LDG.E.U16.CONSTANT R0, [R38.64] ;  /* 0x0000000626007981 */ /* 0x000362000c1e9500 */
[----:B0-----:R-:W-:Y:S01]  /*0360*/  SHF.R.S32.HI R3, RZ, 0x1f, R44 ;  /* 0x0000001fff037819 */ /* 0x001fe2000001142c */
[----:B------:R-:W-:-:S02]  /*0370*/  IMAD.SHL.U32 R2, R44, 0x4, RZ ;  /* 0x000000042c027824 */ /* 0x000fc400078e00ff */
[----:B------:R-:W-:Y:S01]  /*0380*/  IMAD.MOV.U32 R5, RZ, RZ, R41 ;  /* 0x000000ffff057224 */ /* 0x000fe200078e0029 */
[----:B------:R-:W-:Y:S01]  /*0390*/  LEA.HI R4, R3, R44, RZ, 0x3 ;  /* 0x0000002c03047211 */ /* 0x000fe200078f18ff */
[----:B------:R-:W-:Y:S01]  /*03a0*/  IMAD.MOV.U32 R3, RZ, RZ, RZ ;  /* 0x000000ffff037224 */ /* 0x000fe200078e00ff */
[----:B------:R-:W-:Y:S02]  /*03b0*/  LOP3.LUT R2, R2, 0x10, RZ, 0xc0, !PT ;  /* 0x0000001002027812 */ /* 0x000fe400078ec0ff */
[----:B------:R-:W-:Y:S02]  /*03c0*/  SHF.R.S32.HI R4, RZ, 0x3, R4 ;  /* 0x00000003ff047819 */ /* 0x000fe40000011404 */
.L_x_3365:
        /* <DEDUP_REMOVED lines=43> */
.L_x_3364:
[----:B0-----:R-:W2:Y:S04]  /*0680*/  LDL.64 R4, [R1] ;  /* 0x0000000001047983 */ /* 0x001ea80000100a00 */
[----:B-1----:R0:W3:Y:S01]  /*0690*/  LDG.E.U16.CONSTANT R38, [R38.64+0x2] ;  /* 0x0000020626267981 */ /* 0x0020e2000c1e9500 */
[C---:B------:R-:W-:Y:S01]  /*06a0*/  ISETP.GT.AND P0, PT, R41.reuse, c[0x0][0x1a8], PT ;  /* 0x00006a0029007a0c */ /* 0x040fe20003f04270 */
[----:B------:R-:W-:Y:S01]  /*06b0*/  UMOV UR4, URZ ;  /* 0x0000003f00047c82 */ /* 0x000fe20008000000 */
[C---:B------:R-:W-:Y:S02]  /*06c0*/  ISETP.GT.AND P1, PT, R41.reuse, c[0x0][0x1ac], PT ;  /* 0x00006b0029007a0c */ /* 0x040fe40003f24270 */
[----:B------:R-:W-:-:S02]  /*06d0*/  ISETP.GT.AND P3, PT, R41, c[0x0][0x1b4], PT ;  /* 0x00006d0029007a0c */ /* 0x000fc40003f64270 */
[C---:B------:R-:W-:Y:S02]  /*06e0*/  IMNMX R2, R41.reuse, c[0x0][0x1a8], PT ;  /* 0x00006a0029027a17 */ /* 0x040fe40003800200 */
[C---:B------:R-:W-:Y:S01]  /*06f0*/  ISETP.GT.AND P2, PT, R41.reuse, c[0x0][0x1b0], PT ;  /* 0x00006c0029007a0c */ /* 0x040fe20003f44270 */
[----:B0-----:R-:W-:Y:S01]  /*0700*/  IMAD.MOV.U32 R39, RZ, RZ, RZ ;  /* 0x000000ffff277224 */ /* 0x001fe200078e00ff */
        /* <DEDUP_REMOVED lines=36> */
[----:B------:R-:W-:-:S02]  /*0950*/  IMAD R2, R7, 0x8, R2 ;  /* 0x0000000807027824 */ /* 0x000fc400078e0202 */
[----:B------:R-:W-:Y:S02]  /*0960*/  IMAD.MOV.U32 R6, RZ, RZ, RZ ;  /* 0x000000ffff067224 */ /* 0x000fe400078e00ff */
        /* <DEDUP_REMOVED lines=13> */
[----:B------:R-:W-:Y:S02]  /*0a40*/  PRMT R2, RZ, 0x5410, RZ ;  /* 0x00005410ff027816 */ /* 0x000fe400000000ff */
[----:B--2---:R-:W-:-:S02]  /*0a50*/  PRMT R36, R4, 0x7610, R4 ;  /* 0x0000761004247816 */ /* 0x004fc40000000004 */
[----:B------:R-:W-:Y:S02]  /*0a60*/  PRMT R0, R5, 0x7610, R5 ;  /* 0x0000761005007816 */ /* 0x000fe40000000005 */
[----:B------:R-:W-:Y:S01]  /*0a70*/  PRMT R5, RZ, 0x5410, RZ ;  /* 0x00005410ff057816 */ /* 0x000fe200000000ff */
[----:B---3--:R-:W-:Y:S01]  /*0a80*/  IMAD.IADD R38, R41, 0x1, R38 ;  /* 0x0000000129267824 */ /* 0x008fe200078e0226 */
[----:B------:R-:W-:-:S03]  /*0a90*/  PRMT R4, RZ, 0x5410, RZ ;  /* 0x00005410ff047816 */ /* 0x000fc600000000ff */
[----:B------:R-:W-:Y:S05]  /*0aa0*/  @P0 BRA `(.L_x_3366) ;  /* 0x00003fa000000947 */ /* 0x000fea0003800000 */
[----:B------:R-:W-:Y:S01]  /*0ab0*/  IMAD.MOV.U32 R39, RZ, RZ, RZ ;  /* 0x000000ffff277224 */ /* 0x000fe200078e00ff */
[----:B------:R-:W-:Y:S01]  /*0ac0*/  PRMT R5, RZ, 0x7610, R5 ;  /* 0x00007610ff057816 */ /* 0x000fe20000000005 */
[----:B------:R-:W-:Y:S02]  /*0ad0*/  UMOV UR4, URZ ;  /* 0x0000003f00047c82 */ /* 0x000fe40008000000 */
.L_x_3367:
[----:B------:R-:W2:Y:S01]  /*0ae0*/  LDG.E.128.CONSTANT R16, [R48.64] ;  /* 0x0000000630107981 */ /* 0x000ea2000c1e9d00 */
[----:B------:R-:W-:Y:S01]  /*0af0*/  IMAD.MOV.U32 R25, RZ, RZ, 0x4 ;  /* 0x00000004ff197424 */ /* 0x000fe200078e00ff */
[----:B------:R-:W-:Y:S02]  /*0b00*/  ISETP.NE.AND P0, PT, R41, R38, PT ;  /* 0x000000262900720c */ /* 0x000fe40003f05270 */
[----:B------:R-:W-:Y:S01]  /*0b10*/  LDS.64 R20, [UR4] ;  /* 0x00000004ff147984 */ /* 0x000fe20008000a00 */
[----:B------:R-:W-:-:S03]  /*0b20*/  IMAD.WIDE R50, R25, c[0x0][0x18c], R48 ;  /* 0x0000630019327a25 */ /* 0x000fc600078e0230 */
[----:B------:R-:W0:Y:S04]  /*0b30*/  LDS.64 R22, [UR4+0x80] ;  /* 0x00008004ff167984 */ /* 0x000e280008000a00 */
[----:B------:R1:W3:Y:S03]  /*0b40*/  LDG.E.128.CONSTANT R8, [R50.64] ;  /* 0x0000000632087981 */ /* 0x0002e6000c1e9d00 */
[----:B------:R-:W-:Y:S02]  /*0b50*/  @!P0 IMAD.SHL.U32 R6, R41, 0x2, RZ ;  /* 0x0000000229068824 */ /* 0x000fe400078e00ff */
[----:B------:R-:W-:Y:S02]  /*0b60*/  @!P0 IMAD.MOV.U32 R13, RZ, RZ, 0x2 ;  /* 0x00000002ff0d8424 */ /* 0x000fe400078e00ff */
[----:B-1----:R-:W-:Y:S01]  /*0b70*/  IMAD.WIDE R50, R25, c[0x0][0x18c], R50 ;  /* 0x0000630019327a25 */ /* 0x002fe200078e0232 */
[----:B------:R-:W-:Y:S01]  /*0b80*/  @!P0 IADD3 R39, R39, 0x1, RZ ;  /* 0x0000000127278810 */ /* 0x000fe20007ffe0ff */
[----:B0-----:R-:W-:-:S02]  /*0b90*/  HADD2.F32 R32, -RZ, R22.H0_H0 ;  /* 0x20000016ff207230 */ /* 0x001fc40000004100 */
[----:B------:R-:W-:Y:S01]  /*0ba0*/  HADD2.F32 R47, -RZ, R22.H1_H1 ;  /* 0x30000016ff2f7230 */ /* 0x000fe20000004100 */
[----:B--2---:R-:W-:Y:S02]  /*0bb0*/  LOP3.LUT R7, R17, 0xff, RZ, 0xc0, !PT ;  /* 0x000000ff11077812 */ /* 0x004fe400078ec0ff */
[----:B------:R-:W-:Y:S02]  /*0bc0*/  LOP3.LUT R14, R18, 0xff, RZ, 0xc0, !PT ;  /* 0x000000ff120e7812 */ /* 0x000fe400078ec0ff */
[----:B------:R-:W-:Y:S02]  /*0bd0*/  IADD3 R35, R7, -0x80, RZ ;  /* 0xffffff8007237810 */ /* 0x000fe40007ffe0ff */
[----:B------:R-:W-:Y:S02]  /*0be0*/  LOP3.LUT R7, R19, 0xff, RZ, 0xc0, !PT ;  /* 0x000000ff13077812 */ /* 0x000fe400078ec0ff */
[----:B------:R-:W-:Y:S02]  /*0bf0*/  LOP3.LUT R12, R16, 0xff, RZ, 0xc0, !PT ;  /* 0x000000ff100c7812 */ /* 0x000fe400078ec0ff */
[----:B------:R-:W-:Y:S01]  /*0c00*/  IADD3 R26, R7, -0x80, RZ ;  /* 0xffffff80071a7810 */ /* 0x000fe20007ffe0ff */
[----:B------:R-:W-:Y:S01]  /*0c10*/  @!P0 IMAD.WIDE R6, R6, R13, c[0x0][0x198] ;  /* 0x0000660006068625 */ /* 0x000fe200078e020d */
[----:B------:R-:W-:Y:S01]  /*0c20*/  IADD3 R45, R14, -0x80, RZ ;  /* 0xffffff800e2d7810 */ /* 0x000fe20007ffe0ff */
[----:B------:R-:W0:Y:S01]  /*0c30*/  I2F.F16 R35, R35 ;  /* 0x0000002300237306 */ /* 0x000e220000200c00 */
[----:B------:R-:W-:-:S02]  /*0c40*/  IADD3 R12, R12, -0x80, RZ ;  /* 0xffffff800c0c7810 */ /* 0x000fc40007ffe0ff */
[----:B------:R1:W2:Y:S01]  /*0c50*/  @!P0 LDG.E.U16.CONSTANT R24, [R6.64+0x2] ;  /* 0x0000020606188981 */ /* 0x0002a2000c1e9500 */
[----:B------:R-:W-:Y:S02]  /*0c60*/  SHF.R.U32.HI R13, RZ, 0x8, R16 ;  /* 0x00000008ff0d7819 */ /* 0x000fe40000011610 */
[----:B------:R-:W-:Y:S02]  /*0c70*/  SHF.R.U32.HI R14, RZ, 0x8, R17 ;  /* 0x00000008ff0e7819 */ /* 0x000fe40000011611 */
[----:B------:R-:W-:Y:S01]  /*0c80*/  LOP3.LUT R13, R13, 0xff, RZ, 0xc0, !PT ;  /* 0x000000ff0d0d7812 */ /* 0x000fe200078ec0ff */
[----:B------:R-:W-:Y:S01]  /*0c90*/  I2F.F16 R26, R26 ;  /* 0x0000001a001a7306 */ /* 0x000fe20000200c00 */
[----:B------:R-:W-:Y:S02]  /*0ca0*/  LOP3.LUT R14, R14, 0xff, RZ, 0xc0, !PT ;  /* 0x000000ff0e0e7812 */ /* 0x000fe400078ec0ff */
[----:B------:R-:W-:Y:S02]  /*0cb0*/  IADD3 R28, R13, -0x80, RZ ;  /* 0xffffff800d1c7810 */ /* 0x000fe40007ffe0ff */
[----:B------:R-:W-:-:S03]  /*0cc0*/  IADD3 R27, R14, -0x80, RZ ;  /* 0xffffff800e1b7810 */ /* 0x000fc60007ffe0ff */
[----:B------:R4:W5:Y:S01]  /*0cd0*/  I2F.F16 R30, R12 ;  /* 0x0000000c001e7306 */ /* 0x0009620000200c00 */
[----:B------:R-:W-:Y:S02]  /*0ce0*/  SHF.R.U32.HI R29, RZ, 0x8, R19 ;  /* 0x00000008ff1d7819 */ /* 0x000fe40000011613 */
[----:B-1----:R-:W-:Y:S01]  /*0cf0*/  SHF.R.U32.HI R7, RZ, 0x8, R18 ;  /* 0x00000008ff077819 */ /* 0x002fe20000011612 */
[----:B----4-:R1:W4:Y:S01]  /*0d00*/  LDG.E.128.CONSTANT R12, [R50.64] ;  /* 0x00000006320c7981 */ /* 0x010322000c1e9d00 */
[----:B------:R-:W-:Y:S02]  /*0d10*/  LOP3.LUT R29, R29, 0xff, RZ, 0xc0, !PT ;  /* 0x000000ff1d1d7812 */ /* 0x000fe400078ec0ff */
[----:B------:R-:W-:Y:S02]  /*0d20*/  LOP3.LUT R7, R7, 0xff, RZ, 0xc0, !PT ;  /* 0x000000ff07077812 */ /* 0x000fe400078ec0ff */
[----:B------:R-:W-:Y:S01]  /*0d30*/  IADD3 R31, R29, -0x80, RZ ;  /* 0xffffff801d1f7810 */ /* 0x000fe20007ffe0ff */
[----:B------:R-:W0:Y:S01]  /*0d40*/  I2F.F16 R45, R45 ;  /* 0x0000002d002d7306 */ /* 0x000e220000200c00 */
[----:B------:R-:W-:-:S07]  /*0d50*/  IADD3 R34, R7, -0x80, RZ ;  /* 0xffffff8007227810 */ /* 0x000fce0007ffe0ff */
[----:B------:R0:W0:Y:S08]  /*0d60*/  I2F.F16 R6, R28 ;  /* 0x0000001c00067306 */ /* 0x0000300000200c00 */
[----:B------:R-:W0:Y:S08]  /*0d70*/  I2F.F16 R27, R27 ;  /* 0x0000001b001b7306 */ /* 0x000e300000200c00 */
[----:B------:R-:W1:Y:S08]  /*0d80*/  I2F.F16 R31, R31 ;  /* 0x0000001f001f7306 */ /* 0x000e700000200c00 */
[----:B------:R-:W1:Y:S01]  /*0d90*/  I2F.F16 R34, R34 ;  /* 0x0000002200227306 */ /* 0x000e620000200c00 */
[----:B0-----:R-:W-:-:S02]  /*0da0*/  HADD2.F32 R28, -RZ, R20.H0_H0 ;  /* 0x20000014ff1c7230 */ /* 0x001fc40000004100 */
[----:B------:R-:W-:Y:S02]  /*0db0*/  HADD2.F32 R35, -RZ, R35.H0_H0 ;  /* 0x20000023ff237230 */ /* 0x000fe40000004100 */
[----:B-----5:R-:W-:Y:S02]  /*0dc0*/  HADD2.F32 R30, -RZ, R30.H0_H0 ;  /* 0x2000001eff1e7230 */ /* 0x020fe40000004100 */
[----:B------:R-:W-:Y:S02]  /*0dd0*/  HADD2.F32 R45, -RZ, R45.H0_H0 ;  /* 0x2000002dff2d7230 */ /* 0x000fe40000004100 */
[----:B------:R-:W-:Y:S02]  /*0de0*/  HADD2.F32 R7, -RZ, R26.H0_H0 ;  /* 0x2000001aff077230 */ /* 0x000fe40000004100 */
[----:B------:R-:W-:Y:S02]  /*0df0*/  HADD2.F32 R29, -RZ, R20.H1_H1 ;  /* 0x30000014ff1d7230 */ /* 0x000fe40000004100 */
[----:B------:R-:W-:Y:S01]  /*0e00*/  HADD2.F32 R20, -RZ, R6.H0_H0 ;  /* 0x20000006ff147230 */ /* 0x000fe20000004100 */
[----:B------:R-:W-:Y:S01]  /*0e10*/  FFMA.FTZ R46, R30, R28, RZ ;  /* 0x0000001c1e2e7223 */ /* 0x000fe200000100ff */
[----:B------:R-:W-:Y:S01]  /*0e20*/  HADD2.F32 R6, -RZ, R27.H0_H0 ;  /* 0x2000001bff067230 */ /* 0x000fe20000004100 */
[C---:B------:R-:W-:Y:S01]  /*0e30*/  FFMA.FTZ R27, R28.reuse, R45, RZ ;  /* 0x0000002d1c1b7223 */ /* 0x040fe200000100ff */
[----:B-1----:R-:W-:Y:S01]  /*0e40*/  HADD2.F32 R26, -RZ, R31.H0_H0 ;  /* 0x2000001fff1a7230 */ /* 0x002fe20000004100 */
[C---:B------:R-:W-:Y:S01]  /*0e50*/  FFMA.FTZ R31, R28.reuse, R35, RZ ;  /* 0x000000231c1f7223 */ /* 0x040fe200000100ff */
[----:B------:R-:W-:Y:S01]  /*0e60*/  HADD2.F32 R34, -RZ, R34.H0_H0 ;  /* 0x20000022ff227230 */ /* 0x000fe20000004100 */
[----:B------:R-:W-:Y:S01]  /*0e70*/  FFMA.FTZ R28, R28, R7, RZ ;  /* 0x000000071c1c7223 */ /* 0x000fe200000100ff */
[----:B------:R-:W-:Y:S01]  /*0e80*/  LEA.HI R53, R16, 0xffffff80, RZ, 0x8 ;  /* 0xffffff8010357811 */ /* 0x000fe200078f40ff */
[----:B------:R-:W-:Y:S01]  /*0e90*/  FFMA.FTZ R46, R20, R29, R46 ;  /* 0x0000001d142e7223 */ /* 0x000fe2000001002e */
[----:B------:R-:W-:Y:S01]  /*0ea0*/  SHF.R.U32.HI R16, RZ, 0x10, R16 ;  /* 0x00000010ff107819 */ /* 0x000fe20000011610 */
[----:B------:R-:W-:-:S02]  /*0eb0*/  FFMA.FTZ R31, R29, R6, R31 ;  /* 0x000000061d1f7223 */ /* 0x000fc4000001001f */
[C---:B------:R-:W-:Y:S02]  /*0ec0*/  FFMA.FTZ R27, R29.reuse, R34, R27 ;  /* 0x000000221d1b7223 */ /* 0x040fe4000001001b */
[----:B------:R-:W-:Y:S01]  /*0ed0*/  FFMA.FTZ R28, R29, R26, R28 ;  /* 0x0000001a1d1c7223 */ /* 0x000fe2000001001c */
[----:B------:R-:W-:Y:S01]  /*0ee0*/  LEA.HI R29, R17, 0xffffff80, RZ, 0x8 ;  /* 0xffffff80111d7811 */ /* 0x000fe200078f40ff */
[----:B------:R-:W-:Y:S01]  /*0ef0*/  FFMA.FTZ R35, R35, R32, RZ ;  /* 0x0000002023237223 */ /* 0x000fe200000100ff */
[----:B------:R-:W-:Y:S02]  /*0f00*/  SHF.R.U32.HI R17, RZ, 0x10, R17 ;  /* 0x00000010ff117819 */ /* 0x000fe40000011611 */
[----:B------:R-:W-:Y:S01]  /*0f10*/  LOP3.LUT R16, R16, 0xff, RZ, 0xc0, !PT ;  /* 0x000000ff10107812 */ /* 0x000fe200078ec0ff */
[----:B------:R-:W-:Y:S01]  /*0f20*/  FFMA.FTZ R22, R6, R47, R35 ;  /* 0x0000002f06167223 */ /* 0x000fe20000010023 */
[----:B------:R-:W-:Y:S02]  /*0f30*/  LOP3.LUT R17, R17, 0xff, RZ, 0xc0, !PT ;  /* 0x000000ff11117812 */ /* 0x000fe400078ec0ff */
[----:B------:R-:W-:-:S02]  /*0f40*/  SHF.R.U32.HI R6, RZ, 0x10, R18 ;  /* 0x00000010ff067819 */ /* 0x000fc40000011612 */
[----:B------:R-:W-:Y:S02]  /*0f50*/  IADD3 R33, R16, -0x80, RZ ;  /* 0xffffff8010217810 */ /* 0x000fe40007ffe0ff */
[----:B------:R-:W-:Y:S01]  /*0f60*/  IADD3 R16, R17, -0x80, RZ ;  /* 0xffffff8011107810 */ /* 0x000fe20007ffe0ff */
[-C--:B------:R-:W-:Y:S01]  /*0f70*/  FFMA.FTZ R7, R7, R32.reuse, RZ ;  /* 0x0000002007077223 */ /* 0x080fe200000100ff */
[----:B------:R-:W-:Y:S01]  /*0f80*/  LOP3.LUT R17, R6, 0xff, RZ, 0xc0, !PT ;  /* 0x000000ff06117812 */ /* 0x000fe200078ec0ff */
[----:B------:R-:W-:Y:S02]  /*0f90*/  @!P0 IMAD R6, R39, 0x8, R42 ;  /* 0x0000000827068824 */ /* 0x000fe400078e022a */
[-C--:B------:R-:W-:Y:S02]  /*0fa0*/  FFMA.FTZ R30, R30, R32.reuse, RZ ;  /* 0x000000201e1e7223 */ /* 0x080fe400000100ff */
[-C--:B------:R-:W-:Y:S02]  /*0fb0*/  FFMA.FTZ R26, R26, R47.reuse, R7 ;  /* 0x0000002f1a1a7223 */ /* 0x080fe40000010007 */
[----:B------:R-:W-:Y:S01]  /*0fc0*/  FFMA.FTZ R20, R20, R47, R30 ;  /* 0x0000002f14147223 */ /* 0x000fe2000001001e */
[----:B------:R-:W5:Y:S01]  /*0fd0*/  @!P0 LDL.64 R6, [R6] ;  /* 0x0000000006068983 */ /* 0x000f620000100a00 */
[----:B------:R-:W-:Y:S01]  /*0fe0*/  SHF.R.U32.HI R30, RZ, 0x10, R19 ;  /* 0x00000010ff1e7819 */ /* 0x000fe20000011613 */
[----:B------:R-:W-:-:S03]  /*0ff0*/  FFMA.FTZ R45, R45, R32, RZ ;  /* 0x000000202d2d7223 */ /* 0x000fc600000100ff */
[----:B------:R-:W-:Y:S02]  /*1000*/  LOP3.LUT R32, R30, 0xff, RZ, 0xc0, !PT ;  /* 0x000000ff1e207812 */ /* 0x000fe400078ec0ff */
[----:B------:R-:W-:Y:S02]  /*1010*/  IADD3 R30, R17, -0x80, RZ ;  /* 0xffffff80111e7810 */ /* 0x000fe40007ffe0ff */
[----:B------:R-:W-:Y:S01]  /*1020*/  IADD3 R32, R32, -0x80, RZ ;  /* 0xffffff8020207810 */ /* 0x000fe20007ffe0ff */
[----:B------:R-:W0:Y:S08]  /*1030*/  I2F.F16 R16, R16 ;  /* 0x0000001000107306 */ /* 0x000e300000200c00 */
[----:B------:R-:W1:Y:S08]  /*1040*/  I2F.F16 R33, R33 ;  /* 0x0000002100217306 */ /* 0x000e700000200c00 */
[----:B------:R-:W3:Y:S08]  /*1050*/  I2F.F16 R30, R30 ;  /* 0x0000001e001e7306 */ /* 0x000ef00000200c00 */
[----:B------:R-:W3:Y:S01]  /*1060*/  I2F.F16 R17, R32 ;  /* 0x0000002000117306 */ /* 0x000ee20000200c00 */
[----:B------:R-:W-:Y:S01]  /*1070*/  LEA.HI R49, R18, 0xffffff80, RZ, 0x8 ;  /* 0xffffff8012317811 */ /* 0x000fe200078f40ff */
[----:B------:R-:W-:Y:S01]  /*1080*/  FFMA.FTZ R34, R34, R47, R45 ;  /* 0x0000002f22227223 */ /* 0x000fe2000001002d */
[----:B------:R-:W-:Y:S01]  /*1090*/  LEA.HI R35, R19, 0xffffff80, RZ, 0x8 ;  /* 0xffffff8013237811 */ /* 0x000fe200078f40ff */
[----:B0-----:R-:W-:Y:S01]  /*10a0*/  HADD2.F32 R18, -RZ, R16.H0_H0 ;  /* 0x20000010ff127230 */ /* 0x001fe20000004100 */
[----:B------:R-:W-:Y:S01]  /*10b0*/  IMAD.WIDE R50, R25, c[0x0][0x18c], R50 ;  /* 0x0000630019327a25 */ /* 0x000fe200078e0232 */
[----:B-1----:R-:W-:-:S02]  /*10c0*/  HADD2.F32 R33, -RZ, R33.H0_H0 ;  /* 0x20000021ff217230 */ /* 0x002fc40000004100 */
[----:B------:R-:W-:Y:S02]  /*10d0*/  HADD2.F32 R45, -RZ, R21.H0_H0 ;  /* 0x20000015ff2d7230 */ /* 0x000fe40000004100 */
[----:B---3--:R-:W-:Y:S02]  /*10e0*/  HADD2.F32 R16, -RZ, R30.H0_H0 ;  /* 0x2000001eff107230 */ /* 0x008fe40000004100 */
[----:B------:R-:W-:Y:S02]  /*10f0*/  HADD2.F32 R19, -RZ, R23.H0_H0 ;  /* 0x20000017ff137230 */ /* 0x000fe40000004100 */
[----:B------:R-:W-:Y:S01]  /*1100*/  HADD2.F32 R17, -RZ, R17.H0_H0 ;  /* 0x20000011ff117230 */ /* 0x000fe20000004100 */
[C---:B------:R-:W-:Y:S02]  /*1110*/  FFMA.FTZ R32, R45.reuse, R18, R31 ;  /* 0x000000122d207223 */ /* 0x040fe4000001001f */
[C---:B------:R-:W-:Y:S02]  /*1120*/  FFMA.FTZ R30, R45.reuse, R16, R27 ;  /* 0x000000102d1e7223 */ /* 0x040fe4000001001b */
[----:B------:R-:W-:-:S02]  /*1130*/  FFMA.FTZ R28, R45, R17, R28 ;  /* 0x000000112d1c7223 */ /* 0x000fc4000001001c */
[-C--:B------:R-:W-:Y:S02]  /*1140*/  FFMA.FTZ R20, R33, R19.reuse, R20 ;  /* 0x0000001321147223 */ /* 0x080fe40000010014 */
[-C--:B------:R-:W-:Y:S02]  /*1150*/  FFMA.FTZ R22, R18, R19.reuse, R22 ;  /* 0x0000001312167223 */ /* 0x080fe40000010016 */
[-C--:B------:R-:W-:Y:S02]  /*1160*/  FFMA.FTZ R34, R16, R19.reuse, R34 ;  /* 0x0000001310227223 */ /* 0x080fe40000010022 */
[----:B------:R-:W-:Y:S02]  /*1170*/  FFMA.FTZ R26, R17, R19, R26 ;  /* 0x00000013111a7223 */ /* 0x000fe4000001001a */
[----:B------:R-:W3:Y:S01]  /*1180*/  LDG.E.128.CONSTANT R16, [R50.64] ;  /* 0x0000000632107981 */ /* 0x000ee2000c1e9d00 */
[----:B------:R-:W0:Y:S08]  /*1190*/  I2F.F16 R53, R53 ;  /* 0x0000003500357306 */ /* 0x000e300000200c00 */
[----:B------:R-:W1:Y:S08]  /*11a0*/  I2F.F16 R29, R29 ;  /* 0x0000001d001d7306 */ /* 0x000e700000200c00 */
[----:B------:R-:W1:Y:S08]  /*11b0*/  I2F.F16 R49, R49 ;  /* 0x0000003100317306 */ /* 0x000e700000200c00 */
[----:B------:R-:W1:Y:S01]  /*11c0*/  I2F.F16 R35, R35 ;  /* 0x0000002300237306 */ /* 0x000e620000200c00 */
[----:B------:R-:W-:Y:S01]  /*11d0*/  FFMA.FTZ R46, R33, R45, R46 ;  /* 0x0000002d212e7223 */ /* 0x000fe2000001002e */
[----:B------:R-:W-:-:S02]  /*11e0*/  HADD2.F32 R21, -RZ, R21.H1_H1 ;  /* 0x30000015ff157230 */ /* 0x000fc40000004100 */
[----:B0-----:R-:W-:Y:S02]  /*11f0*/  HADD2.F32 R53, -RZ, R53.H0_H0 ;  /* 0x20000035ff357230 */ /* 0x001fe40000004100 */
[----:B-1----:R-:W-:Y:S02]  /*1200*/  HADD2.F32 R29, -RZ, R29.H0_H0 ;  /* 0x2000001dff1d7230 */ /* 0x002fe40000004100 */
[----:B------:R-:W-:Y:S02]  /*1210*/  HADD2.F32 R49, -RZ, R49.H0_H0 ;  /* 0x20000031ff317230 */ /* 0x000fe40000004100 */
[----:B------:R-:W-:Y:S01]  /*1220*/  HADD2.F32 R33, -RZ, R23.H1_H1 ;  /* 0x30000017ff217230 */ /* 0x000fe20000004100 */
[----:B------:R-:W-:Y:S01]  /*1230*/  FFMA.FTZ R31, R53, R21, R46 ;  /* 0x00000015351f7223 */ /* 0x000fe2000001002e */
[----:B------:R-:W-:Y:S01]  /*1240*/  HADD2.F32 R35, -RZ, R35.H0_H0 ;  /* 0x20000023ff237230 */ /* 0x000fe20000004100 */
[C---:B------:R-:W-:Y:S02]  /*1250*/  FFMA.FTZ R45, R21.reuse, R29, R32 ;  /* 0x0000001d152d7223 */ /* 0x040fe40000010020 */
[----:B------:R-:W-:-:S02]  /*1260*/  FFMA.FTZ R30, R21, R49, R30 ;  /* 0x00000031151e7223 */ /* 0x000fc4000001001e */
[----:B------:R-:W-:Y:S01]  /*1270*/  FFMA.FTZ R27, R21, R35, R28 ;  /* 0x00000023151b7223 */ /* 0x000fe2000001001c */
[----:B------:R-:W-:Y:S01]  /*1280*/  LOP3.LUT R21, R8, 0xff, RZ, 0xc0, !PT ;  /* 0x000000ff08157812 */ /* 0x000fe200078ec0ff */
[-C--:B------:R-:W-:Y:S01]  /*1290*/  FFMA.FTZ R29, R29, R33.reuse, R22 ;  /* 0x000000211d1d7223 */ /* 0x080fe20000010016 */
[----:B------:R-:W-:Y:S01]  /*12a0*/  LOP3.LUT R22, R9, 0xff, RZ, 0xc0, !PT ;  /* 0x000000ff09167812 */ /* 0x000fe200078ec0ff */
[----:B------:R-:W-:Y:S01]  /*12b0*/  FFMA.FTZ R53, R53, R33, R20 ;  /* 0x0000002135357223 */ /* 0x000fe20000010014 */
[----:B------:R-:W-:Y:S02]  /*12c0*/  IADD3 R32, R21, -0x80, RZ ;  /* 0xffffff8015207810 */ /* 0x000fe40007ffe0ff */
[----:B------:R-:W0:Y:S01]  /*12d0*/  LDS.64 R20, [UR4+0x8] ;  /* 0x00000804ff147984 */ /* 0x000e220008000a00 */
[----:B------:R-:W-:-:S03]  /*12e0*/  IADD3 R46, R22, -0x80, RZ ;  /* 0xffffff80162e7810 */ /* 0x000fc60007ffe0ff */
[----:B------:R-:W1:Y:S01]  /*12f0*/  LDS.64 R22, [UR4+0x88] ;  /* 0x00008804ff167984 */ /* 0x000e620008000a00 */
[----:B------:R-:W-:-:S04]  /*1300*/  LOP3.LUT R47, R10, 0xff, RZ, 0xc0, !PT ;  /* 0x000000ff0a2f7812 */ /* 0x000fc800078ec0ff */
[----:B------:R-:W-:Y:S01]  /*1310*/  IADD3 R48, R47, -0x80, RZ ;  /* 0xffffff802f307810 */ /* 0x000fe20007ffe0ff */
[----:B------:R-:W0:Y:S08]  /*1320*/  I2F.F16 R28, R46 ;  /* 0x0000002e001c7306 */ /* 0x000e300000200c00 */
[----:B------:R-:W0:Y:S08]  /*1330*/  I2F.F16 R47, R48 ;  /* 0x00000030002f7306 */ /* 0x000e300000200c00 */
[----:B------:R-:W1:Y:S01]  /*1340*/  I2F.F16 R32, R32 ;  /* 0x0000002000207306 */ /* 0x000e620000200c00 */
[----:B0-----:R-:W-:Y:S01]  /*1350*/  HADD2.F32 R28, -RZ, R28.H0_H0 ;  /* 0x2000001cff1c7230 */ /* 0x001fe20000004100 */
[-C--:B------:R-:W-:Y:S01]  /*1360*/  FFMA.FTZ R49, R49, R33.reuse, R34 ;  /* 0x0000002131317223 */ /* 0x080fe20000010022 */
[----:B------:R-:W-:Y:S01]  /*1370*/  LOP3.LUT R34, R11, 0xff, RZ, 0xc0, !PT ;  /* 0x000000ff0b227812 */ /* 0x000fe200078ec0ff */
[----:B------:R-:W-:Y:S01]  /*1380*/  FFMA.FTZ R33, R35, R33, R26 ;  /* 0x0000002123217223 */ /* 0x000fe2000001001a */
[----:B------:R-:W-:-:S02]  /*1390*/  HADD2.F32 R47, -RZ, R47.H0_H0 ;  /* 0x2000002fff2f7230 */ /* 0x000fc40000004100 */
[----:B------:R-:W-:Y:S02]  /*13a0*/  HADD2.F32 R55, -RZ, R20.H0_H0 ;  /* 0x20000014ff377230 */ /* 0x000fe40000004100 */
[----:B-1----:R-:W-:-:S03]  /*13b0*/  HADD2.F32 R46, -RZ, R22.H0_H0 ;  /* 0x20000016ff2e7230 */ /* 0x002fc60000004100 */
[C---:B------:R-:W-:Y:S01]  /*13c0*/  FFMA.FTZ R45, R55.reuse, R28, R45 ;  /* 0x0000001c372d7223 */ /* 0x040fe2000001002d */
[----:B------:R-:W-:Y:S01]  /*13d0*/  HADD2.F32 R26, -RZ, R32.H0_H0 ;  /* 0x20000020ff1a7230 */ /* 0x000fe20000004100 */
[----:B------:R-:W-:Y:S01]  /*13e0*/  FFMA.FTZ R35, R55, R47, R30 ;  /* 0x0000002f37237223 */ /* 0x000fe2000001001e */
[----:B------:R-:W-:Y:S01]  /*13f0*/  SHF.R.U32.HI R30, RZ, 0x8, R11 ;  /* 0x00000008ff1e7819 */ /* 0x000fe2000001160b */
[-C--:B------:R-:W-:Y:S01]  /*1400*/  FFMA.FTZ R28, R28, R46.reuse, R29 ;  /* 0x0000002e1c1c7223 */ /* 0x080fe2000001001d */
[----:B------:R-:W-:Y:S02]  /*1410*/  IADD3 R52, R34, -0x80, RZ ;  /* 0xffffff8022347810 */ /* 0x000fe40007ffe0ff */
[----:B------:R-:W-:Y:S01]  /*1420*/  SHF.R.U32.HI R29, RZ, 0x8, R9 ;  /* 0x00000008ff1d7819 */ /* 0x000fe20000011609 */
[----:B------:R-:W-:Y:S01]  /*1430*/  FFMA.FTZ R31, R26, R55, R31 ;  /* 0x000000371a1f7223 */ /* 0x000fe2000001001f */
[----:B------:R-:W-:Y:S01]  /*1440*/  LOP3.LUT R30, R30, 0xff, RZ, 0xc0, !PT ;  /* 0x000000ff1e1e7812 */ /* 0x000fe200078ec0ff */
[----:B------:R-:W-:Y:S01]  /*1450*/  FFMA.FTZ R53, R26, R46, R53 ;  /* 0x0000002e1a357223 */ /* 0x000fe20000010035 */
[----:B------:R-:W-:Y:S01]  /*1460*/  SHF.R.U32.HI R26, RZ, 0x8, R8 ;  /* 0x00000008ff1a7819 */ /* 0x000fe20000011608 */
[----:B------:R0:W1:Y:S01]  /*1470*/  I2F.F16 R34, R52 ;  /* 0x0000003400227306 */ /* 0x0000620000200c00 */
[----:B------:R-:W-:-:S02]  /*1480*/  LOP3.LUT R29, R29, 0xff, RZ, 0xc0, !PT ;  /* 0x000000ff1d1d7812 */ /* 0x000fc400078ec0ff */
[----:B------:R-:W-:Y:S02]  /*1490*/  SHF.R.U32.HI R48, RZ, 0x8, R10 ;  /* 0x00000008ff307819 */ /* 0x000fe4000001160a */
[----:B------:R-:W-:Y:S02]  /*14a0*/  LOP3.LUT R26, R26, 0xff, RZ, 0xc0, !PT ;  /* 0x000000ff1a1a7812 */ /* 0x000fe400078ec0ff */
[----:B------:R-:W-:Y:S02]  /*14b0*/  IADD3 R54, R30, -0x80, RZ ;  /* 0xffffff801e367810 */ /* 0x000fe40007ffe0ff */
[----:B0-----:R-:W-:Y:S02]  /*14c0*/  IADD3 R52, R29, -0x80, RZ ;  /* 0xffffff801d347810 */ /* 0x001fe40007ffe0ff */
[----:B------:R-:W-:Y:S01]  /*14d0*/  LOP3.LUT R48, R48, 0xff, RZ, 0xc0, !PT ;  /* 0x000000ff30307812 */ /* 0x000fe200078ec0ff */
[----:B------:R-:W0:Y:S01]  /*14e0*/  I2F.F16 R30, R54 ;  /* 0x00000036001e7306 */ /* 0x000e220000200c00 */
[----:B------:R-:W-:-:S02]  /*14f0*/  IADD3 R32, R26, -0x80, RZ ;  /* 0xffffff801a207810 */ /* 0x000fc40007ffe0ff */
[----:B------:R-:W-:-:S05]  /*1500*/  IADD3 R48, R48, -0x80, RZ ;  /* 0xffffff8030307810 */ /* 0x000fca0007ffe0ff */
[----:B------:R-:W0:Y:S01]  /*1510*/  I2F.F16 R29, R52 ;  /* 0x00000034001d7306 */ /* 0x000e220000200c00 */
[----:B-1----:R-:W-:-:S07]  /*1520*/  HADD2.F32 R34, -RZ, R34.H0_H0 ;  /* 0x20000022ff227230 */ /* 0x002fce0000004100 */
[----:B------:R-:W1:Y:S08]  /*1530*/  I2F.F16 R26, R48 ;  /* 0x00000030001a7306 */ /* 0x000e700000200c00 */
[----:B------:R-:W2:Y:S01]  /*1540*/  I2F.F16 R32, R32 ;  /* 0x0000002000207306 */ /* 0x000ea20000200c00 */
[----:B------:R-:W-:Y:S02]  /*1550*/  FFMA.FTZ R27, R55, R34, R27 ;  /* 0x00000022371b7223 */ /* 0x000fe4000001001b */
[----:B------:R-:W-:Y:S01]  /*1560*/  FFMA.FTZ R33, R34, R46, R33 ;  /* 0x0000002e22217223 */ /* 0x000fe20000010021 */
[----:B------:R-:W-:-:S02]  /*1570*/  HADD2.F32 R34, -RZ, R20.H1_H1 ;  /* 0x30000014ff227230 */ /* 0x000fc40000004100 */
[----:B0-----:R-:W-:Y:S02]  /*1580*/  HADD2.F32 R20, -RZ, R30.H0_H0 ;  /* 0x2000001eff147230 */ /* 0x001fe40000004100 */
[----:B------:R-:W-:Y:S02]  /*1590*/  HADD2.F32 R29, -RZ, R29.H0_H0 ;  /* 0x2000001dff1d7230 */ /* 0x000fe40000004100 */
[----:B------:R-:W-:Y:S01]  /*15a0*/  HADD2.F32 R30, -RZ, R22.H1_H1 ;  /* 0x30000016ff1e7230 */ /* 0x000fe20000004100 */
[----:B------:R-:W-:Y:S01]  /*15b0*/  FFMA.FTZ R49, R47, R46, R49 ;  /* 0x0000002e2f317223 */ /* 0x000fe20000010031 */
[----:B-1----:R-:W-:Y:S01]  /*15c0*/  HADD2.F32 R26, -RZ, R26.H0_H0 ;  /* 0x2000001aff1a7230 */ /* 0x002fe20000004100 */
[C---:B------:R-:W-:Y:S02]  /*15d0*/  FFMA.FTZ R22, R34.reuse, R29, R45 ;  /* 0x0000001d22167223 */ /* 0x040fe4000001002d */
[----:B------:R-:W-:Y:S01]  /*15e0*/  FFMA.FTZ R28, R29, R30, R28 ;  /* 0x0000001e1d1c7223 */ /* 0x000fe2000001001c */
[----:B--2---:R-:W-:Y:S01]  /*15f0*/  HADD2.F32 R32, -RZ, R32.H0_H0 ;  /* 0x20000020ff207230 */ /* 0x004fe20000004100 */
[----:B------:R-:W-:Y:S01]  /*1600*/  SHF.R.U32.HI R29, RZ, 0x10, R9 ;  /* 0x00000010ff1d7819 */ /* 0x000fe20000011609 */
[----:B------:R-:W-:-:S02]  /*1610*/  FFMA.FTZ R35, R34, R26, R35 ;  /* 0x0000001a22237223 */ /* 0x000fc40000010023 */
[----:B------:R-:W-:Y:S01]  /*1620*/  FFMA.FTZ R49, R26, R30, R49 ;  /* 0x0000001e1a317223 */ /* 0x000fe20000010031 */
[----:B------:R-:W-:Y:S01]  /*1630*/  LOP3.LUT R29, R29, 0xff, RZ, 0xc0, !PT ;  /* 0x000000ff1d1d7812 */ /* 0x000fe200078ec0ff */
[C---:B------:R-:W-:Y:S01]  /*1640*/  FFMA.FTZ R31, R32.reuse, R34, R31 ;  /* 0x00000022201f7223 */ /* 0x040fe2000001001f */
[----:B------:R-:W-:Y:S01]  /*1650*/  SHF.R.U32.HI R26, RZ, 0x10, R10 ;  /* 0x00000010ff1a7819 */ /* 0x000fe2000001160a */
[----:B------:R-:W-:Y:S01]  /*1660*/  FFMA.FTZ R53, R32, R30, R53 ;  /* 0x0000001e20357223 */ /* 0x000fe20000010035 */
[----:B------:R-:W-:Y:S01]  /*1670*/  SHF.R.U32.HI R32, RZ, 0x10, R8 ;  /* 0x00000010ff207819 */ /* 0x000fe20000011608 */
[----:B------:R-:W-:Y:S01]  /*1680*/  FFMA.FTZ R27, R34, R20, R27 ;  /* 0x00000014221b7223 */ /* 0x000fe2000001001b */
[----:B------:R-:W-:Y:S01]  /*1690*/  LEA.HI R45, R8, 0xffffff80, RZ, 0x8 ;  /* 0xffffff80082d7811 */ /* 0x000fe200078f40ff */
[----:B------:R-:W-:Y:S01]  /*16a0*/  FFMA.FTZ R33, R20, R30, R33 ;  /* 0x0000001e14217223 */ /* 0x000fe20000010021 */
[----:B------:R-:W-:Y:S02]  /*16b0*/  SHF.R.U32.HI R20, RZ, 0x10, R11 ;  /* 0x00000010ff147819 */ /* 0x000fe4000001160b */
[----:B------:R-:W-:-:S02]  /*16c0*/  IADD3 R46, R29, -0x80, RZ ;  /* 0xffffff801d2e7810 */ /* 0x000fc40007ffe0ff */
[----:B------:R-:W-:Y:S02]  /*16d0*/  LOP3.LUT R26, R26, 0xff, RZ, 0xc0, !PT ;  /* 0x000000ff1a1a7812 */ /* 0x000fe400078ec0ff */
[----:B------:R-:W-:Y:S02]  /*16e0*/  LOP3.LUT R8, R32, 0xff, RZ, 0xc0, !PT ;  /* 0x000000ff20087812 */ /* 0x000fe400078ec0ff */
[----:B------:R-:W-:Y:S01]  /*16f0*/  LOP3.LUT R20, R20, 0xff, RZ, 0xc0, !PT ;  /* 0x000000ff14147812 */ /* 0x000fe200078ec0ff */
[----:B------:R-:W-:Y:S01]  /*1700*/  I2F.F16 R32, R45 ;  /* 0x0000002d00207306 */ /* 0x000fe20000200c00 */
[----:B------:R-:W-:Y:S02]  /*1710*/  IADD3 R26, R26, -0x80, RZ ;  /* 0xffffff801a1a7810 */ /* 0x000fe40007ffe0ff */
[----:B------:R-:W-:Y:S02]  /*1720*/  IADD3 R8, R8, -0x80, RZ ;  /* 0xffffff8008087810 */ /* 0x000fe40007ffe0ff */
[----:B------:R-:W-:-:S03]  /*1730*/  IADD3 R47, R20, -0x80, RZ ;  /* 0xffffff80142f7810 */ /* 0x000fc60007ffe0ff */
[----:B------:R-:W0:Y:S08]  /*1740*/  I2F.F16 R45, R46 ;  /* 0x0000002e002d7306 */ /* 0x000e300000200c00 */
[----:B------:R1:W2:Y:S08]  /*1750*/  I2F.F16 R34, R8 ;  /* 0x0000000800227306 */ /* 0x0002b00000200c00 */
[----:B------:R-:W4:Y:S08]  /*1760*/  I2F.F16 R26, R26 ;  /* 0x0000001a001a7306 */ /* 0x000f300000200c00 */
[----:B------:R-:W5:Y:S01]  /*1770*/  I2F.F16 R20, R47 ;  /* 0x0000002f00147306 */ /* 0x000f620000200c00 */
[----:B------:R-:W-:Y:S01]  /*1780*/  LEA.HI R29, R9, 0xffffff80, RZ, 0x8 ;  /* 0xffffff80091d7811 */ /* 0x000fe200078f40ff */
[----:B-1----:R-:W-:Y:S01]  /*1790*/  HADD2.F32 R8, -RZ, R21.H0_H0 ;  /* 0x20000015ff087230 */ /* 0x002fe20000004100 */
[----:B------:R-:W-:Y:S01]  /*17a0*/  LEA.HI R30, R10, 0xffffff80, RZ, 0x8 ;  /* 0xffffff800a1e7811 */ /* 0x000fe200078f40ff */
[----:B0-----:R-:W-:Y:S01]  /*17b0*/  HADD2.F32 R45, -RZ, R45.H0_H0 ;  /* 0x2000002dff2d7230 */ /* 0x001fe20000004100 */
[----:B------:R-:W-:Y:S01]  /*17c0*/  LEA.HI R46, R11, 0xffffff80, RZ, 0x8 ;  /* 0xffffff800b2e7811 */ /* 0x000fe200078f40ff */
[----:B------:R-:W-:Y:S01]  /*17d0*/  @!P0 IMAD.IADD R38, R24, 0x1, R41 ;  /* 0x0000000118268824 */ /* 0x000fe200078e0229 */
[----:B--2---:R-:W-:Y:S01]  /*17e0*/  HADD2.F32 R34, -RZ, R34.H0_H0 ;  /* 0x20000022ff227230 */ /* 0x004fe20000004100 */
[----:B------:R-:W0:Y:S01]  /*17f0*/  I2F.F16 R29, R29 ;  /* 0x0000001d001d7306 */ /* 0x000e220000200c00 */
[----:B------:R-:W-:Y:S01]  /*1800*/  FFMA.FTZ R24, R8, R45, R22 ;  /* 0x0000002d08187223 */ /* 0x000fe20000010016 */
[----:B----4-:R-:W-:-:S02]  /*1810*/  HADD2.F32 R10, -RZ, R26.H0_H0 ;  /* 0x2000001aff0a7230 */ /* 0x010fc40000004100 */
[----:B------:R-:W-:-:S04]  /*1820*/  HADD2.F32 R26, -RZ, R23.H0_H0 ;  /* 0x20000017ff1a7230 */ /* 0x000fc80000004100 */
[----:B------:R-:W1:Y:S01]  /*1830*/  I2F.F16 R30, R30 ;  /* 0x0000001e001e7306 */ /* 0x000e620000200c00 */
[----:B-----5:R-:W-:Y:S01]  /*1840*/  HADD2.F32 R20, -RZ, R20.H0_H0 ;  /* 0x20000014ff147230 */ /* 0x020fe20000004100 */
[----:B------:R-:W-:-:S06]  /*1850*/  FFMA.FTZ R31, R34, R8, R31 ;  /* 0x00000008221f7223 */ /* 0x000fcc000001001f */
[----:B------:R-:W2:Y:S01]  /*1860*/  I2F.F16 R22, R46 ;  /* 0x0000002e00167306 */ /* 0x000ea20000200c00 */
[C---:B------:R-:W-:Y:S02]  /*1870*/  FFMA.FTZ R35, R8.reuse, R10, R35 ;  /* 0x0000000a08237223 */ /* 0x040fe40000010023 */
[----:B------:R-:W-:Y:S02]  /*1880*/  FFMA.FTZ R27, R8, R20, R27 ;  /* 0x00000014081b7223 */ /* 0x000fe4000001001b */
[----:B------:R-:W4:Y:S01]  /*1890*/  LDS.64 R8, [UR4+0x10] ;  /* 0x00001004ff087984 */ /* 0x000f220008000a00 */
[----:B------:R-:W-:-:S03]  /*18a0*/  FFMA.FTZ R49, R10, R26, R49 ;  /* 0x0000001a0a317223 */ /* 0x000fc60000010031 */
[----:B------:R-:W5:Y:S01]  /*18b0*/  LDS.64 R10, [UR4+0x90] ;  /* 0x00009004ff0a7984 */ /* 0x000f620008000a00 */
[-C--:B------:R-:W-:Y:S01]  /*18c0*/  FFMA.FTZ R33, R20, R26.reuse, R33 ;  /* 0x0000001a14217223 */ /* 0x080fe20000010021 */
[----:B------:R-:W-:Y:S01]  /*18d0*/  HADD2.F32 R20, -RZ, R21.H1_H1 ;  /* 0x30000015ff147230 */ /* 0x000fe20000004100 */
[----:B------:R-:W-:Y:S01]  /*18e0*/  LOP3.LUT R21, R12, 0xff, RZ, 0xc0, !PT ;  /* 0x000000ff0c157812 */ /* 0x000fe200078ec0ff */
[----:B------:R-:W-:Y:S02]  /*18f0*/  HADD2.F32 R32, -RZ, R32.H0_H0 ;  /* 0x20000020ff207230 */ /* 0x000fe40000004100 */
[----:B0-----:R-:W-:Y:S02]  /*1900*/  HADD2.F32 R29, -RZ, R29.H0_H0 ;  /* 0x2000001dff1d7230 */ /* 0x001fe40000004100 */
[----:B-1----:R-:W-:Y:S02]  /*1910*/  HADD2.F32 R30, -RZ, R30.H0_H0 ;  /* 0x2000001eff1e7230 */ /* 0x002fe40000004100 */
[----:B--2---:R-:W-:Y:S01]  /*1920*/  HADD2.F32 R22, -RZ, R22.H0_H0 ;  /* 0x20000016ff167230 */ /* 0x004fe20000004100 */
[----:B------:R-:W-:-:S02]  /*1930*/  FFMA.FTZ R53, R34, R26, R53 ;  /* 0x0000001a22357223 */ /* 0x000fc40000010035 */
[----:B------:R-:W-:Y:S01]  /*1940*/  FFMA.FTZ R28, R45, R26, R28 ;  /* 0x0000001a2d1c7223 */ /* 0x000fe2000001001c */
[----:B------:R-:W-:Y:S01]  /*1950*/  IADD3 R26, R21, -0x80, RZ ;  /* 0xffffff80151a7810 */ /* 0x000fe20007ffe0ff */
[----:B------:R-:W-:Y:S01]  /*1960*/  FFMA.FTZ R21, R32, R20, R31 ;  /* 0x0000001420157223 */ /* 0x000fe2000001001f */
[----:B------:R-:W-:Y:S01]  /*1970*/  LOP3.LUT R31, R13, 0xff, RZ, 0xc0, !PT ;  /* 0x000000ff0d1f7812 */ /* 0x000fe200078ec0ff */
[C---:B------:R-:W-:Y:S02]  /*1980*/  FFMA.FTZ R24, R20.reuse, R29, R24 ;  /* 0x0000001d14187223 */ /* 0x040fe40000010018 */
[C---:B------:R-:W-:Y:S02]  /*1990*/  FFMA.FTZ R35, R20.reuse, R30, R35 ;  /* 0x0000001e14237223 */ /* 0x040fe40000010023 */
[----:B------:R-:W-:Y:S01]  /*19a0*/  FFMA.FTZ R27, R20, R22, R27 ;  /* 0x00000016141b7223 */ /* 0x000fe2000001001b */
[----:B------:R-:W-:Y:S01]  /*19b0*/  SHF.R.U32.HI R20, RZ, 0x8, R12 ;  /* 0x00000008ff147819 */ /* 0x000fe2000001160c */
[----:B------:R-:W-:Y:S01]  /*19c0*/  HADD2.F32 R23, -RZ, R23.H1_H1 ;  /* 0x30000017ff177230 */ /* 0x000fe20000004100 */
[----:B------:R-:W-:-:S02]  /*19d0*/  IADD3 R34, R31, -0x80, RZ ;  /* 0xffffff801f227810 */ /* 0x000fc40007ffe0ff */
[----:B------:R-:W-:Y:S01]  /*19e0*/  LOP3.LUT R31, R20, 0xff, RZ, 0xc0, !PT ;  /* 0x000000ff141f7812 */ /* 0x000fe200078ec0ff */
[----:B------:R-:W0:Y:S01]  /*19f0*/  I2F.F16 R26, R26 ;  /* 0x0000001a001a7306 */ /* 0x000e220000200c00 */
[-C--:B------:R-:W-:Y:S01]  /*1a00*/  FFMA.FTZ R53, R32, R23.reuse, R53 ;  /* 0x0000001720357223 */ /* 0x080fe20000010035 */
[----:B------:R-:W-:Y:S02]  /*1a10*/  SHF.R.U32.HI R32, RZ, 0x8, R13 ;  /* 0x00000008ff207819 */ /* 0x000fe4000001160d */
[----:B------:R-:W-:Y:S01]  /*1a20*/  IADD3 R31, R31, -0x80, RZ ;  /* 0xffffff801f1f7810 */ /* 0x000fe20007ffe0ff */
[----:B------:R-:W-:-:S03]  /*1a30*/  FFMA.FTZ R28, R29, R23, R28 ;  /* 0x000000171d1c7223 */ /* 0x000fc6000001001c */
[----:B------:R-:W1:Y:S01]  /*1a40*/  I2F.F16 R20, R34 ;  /* 0x0000002200147306 */ /* 0x000e620000200c00 */
[----:B------:R-:W-:Y:S02]  /*1a50*/  LOP3.LUT R32, R32, 0xff, RZ, 0xc0, !PT ;  /* 0x000000ff20207812 */ /* 0x000fe400078ec0ff */
[----:B------:R-:W-:Y:S01]  /*1a60*/  SHF.R.U32.HI R29, RZ, 0x10, R12 ;  /* 0x00000010ff1d7819 */ /* 0x000fe2000001160c */
[----:B------:R-:W-:Y:S01]  /*1a70*/  FFMA.FTZ R49, R30, R23, R49 ;  /* 0x000000171e317223 */ /* 0x000fe20000010031 */
[----:B------:R-:W-:-:S03]  /*1a80*/  IADD3 R30, R32, -0x80, RZ ;  /* 0xffffff80201e7810 */ /* 0x000fc60007ffe0ff */
[----:B------:R-:W2:Y:S01]  /*1a90*/  I2F.F16 R31, R31 ;  /* 0x0000001f001f7306 */ /* 0x000ea20000200c00 */
[----:B------:R-:W-:Y:S01]  /*1aa0*/  FFMA.FTZ R33, R22, R23, R33 ;  /* 0x0000001716217223 */ /* 0x000fe20000010021 */
[----:B------:R-:W-:Y:S01]  /*1ab0*/  LOP3.LUT R23, R29, 0xff, RZ, 0xc0, !PT ;  /* 0x000000ff1d177812 */ /* 0x000fe200078ec0ff */
[----:B----4-:R-:W-:-:S03]  /*1ac0*/  HADD2.F32 R22, -RZ, R8.H0_H0 ;  /* 0x20000008ff167230 */ /* 0x010fc60000004100 */
[----:B------:R-:W-:Y:S02]  /*1ad0*/  IADD3 R32, R23, -0x80, RZ ;  /* 0xffffff8017207810 */ /* 0x000fe40007ffe0ff */
[----:B------:R4:W3:Y:S01]  /*1ae0*/  I2F.F16 R34, R30 ;  /* 0x0000001e00227306 */ /* 0x0008e20000200c00 */
[----:B------:R-:W-:Y:S01]  /*1af0*/  HADD2.F32 R29, -RZ, R8.H1_H1 ;  /* 0x30000008ff1d7230 */ /* 0x000fe20000004100 */
[----:B------:R-:W-:Y:S01]  /*1b00*/  SHF.R.U32.HI R8, RZ, 0x10, R13 ;  /* 0x00000010ff087819 */ /* 0x000fe2000001160d */
[----:B0-----:R-:W-:Y:S02]  /*1b10*/  HADD2.F32 R26, -RZ, R26.H0_H0 ;  /* 0x2000001aff1a7230 */ /* 0x001fe40000004100 */
[----:B-----5:R-:W-:Y:S02]  /*1b20*/  HADD2.F32 R23, -RZ, R10.H0_H0 ;  /* 0x2000000aff177230 */ /* 0x020fe40000004100 */
[----:B-1----:R-:W-:Y:S01]  /*1b30*/  HADD2.F32 R45, -RZ, R20.H0_H0 ;  /* 0x20000014ff2d7230 */ /* 0x002fe20000004100 */
[----:B------:R-:W-:Y:S01]  /*1b40*/  LEA.HI R20, R12, 0xffffff80, RZ, 0x8 ;  /* 0xffffff800c147811 */ /* 0x000fe200078f40ff */
[----:B------:R-:W0:Y:S01]  /*1b50*/  I2F.F16 R32, R32 ;  /* 0x0000002000207306 */ /* 0x000e220000200c00 */
[----:B------:R-:W-:Y:S01]  /*1b60*/  LOP3.LUT R8, R8, 0xff, RZ, 0xc0, !PT ;  /* 0x000000ff08087812 */ /* 0x000fe200078ec0ff */
[----:B--2---:R-:W-:Y:S01]  /*1b70*/  HADD2.F32 R31, -RZ, R31.H0_H0 ;  /* 0x2000001fff1f7230 */ /* 0x004fe20000004100 */
[C---:B------:R-:W-:Y:S01]  /*1b80*/  FFMA.FTZ R46, R26.reuse, R22, RZ ;  /* 0x000000161a2e7223 */ /* 0x040fe200000100ff */
[----:B------:R-:W-:Y:S01]  /*1b90*/  HADD2.F32 R10, -RZ, R10.H1_H1 ;  /* 0x3000000aff0a7230 */ /* 0x000fe20000004100 */
[----:B------:R-:W-:Y:S01]  /*1ba0*/  FFMA.FTZ R26, R26, R23, RZ ;  /* 0x000000171a1a7223 */ /* 0x000fe200000100ff */
[----:B------:R-:W-:-:S02]  /*1bb0*/  IADD3 R8, R8, -0x80, RZ ;  /* 0xffffff8008087810 */ /* 0x000fc40007ffe0ff */
[----:B------:R-:W1:Y:S01]  /*1bc0*/  I2F.F16 R20, R20 ;  /* 0x0000001400147306 */ /* 0x000e620000200c00 */
[----:B----4-:R-:W-:Y:S01]  /*1bd0*/  FFMA.FTZ R30, R31, R29, R46 ;  /* 0x0000001d1f1e7223 */ /* 0x010fe2000001002e */
[----:B------:R-:W-:Y:S01]  /*1be0*/  LEA.HI R12, R13, 0xffffff80, RZ, 0x8 ;  /* 0xffffff800d0c7811 */ /* 0x000fe200078f40ff */
[----:B------:R-:W-:Y:S01]  /*1bf0*/  FFMA.FTZ R31, R31, R10, R26 ;  /* 0x0000000a1f1f7223 */ /* 0x000fe2000001001a */
[----:B---3--:R-:W-:Y:S01]  /*1c00*/  HADD2.F32 R47, -RZ, R34.H0_H0 ;  /* 0x20000022ff2f7230 */ /* 0x008fe20000004100 */
[----:B------:R-:W-:-:S03]  /*1c10*/  FFMA.FTZ R34, R22, R45, RZ ;  /* 0x0000002d16227223 */ /* 0x000fc600000100ff */
[----:B------:R2:W3:Y:S01]  /*1c20*/  I2F.F16 R26, R8 ;  /* 0x00000008001a7306 */ /* 0x0004e20000200c00 */
[----:B------:R-:W-:Y:S02]  /*1c30*/  FFMA.FTZ R45, R45, R23, RZ ;  /* 0x000000172d2d7223 */ /* 0x000fe400000100ff */
[----:B------:R-:W-:Y:S01]  /*1c40*/  FFMA.FTZ R34, R29, R47, R34 ;  /* 0x0000002f1d227223 */ /* 0x000fe20000010022 */
[----:B0-----:R-:W-:Y:S01]  /*1c50*/  HADD2.F32 R32, -RZ, R32.H0_H0 ;  /* 0x20000020ff207230 */ /* 0x001fe20000004100 */
[----:B------:R-:W-:Y:S01]  /*1c60*/  FFMA.FTZ R47, R47, R10, R45 ;  /* 0x0000000a2f2f7223 */ /* 0x000fe2000001002d */
[----:B------:R-:W-:Y:S02]  /*1c70*/  HADD2.F32 R45, -RZ, R9.H0_H0 ;  /* 0x20000009ff2d7230 */ /* 0x000fe40000004100 */
[----:B------:R-:W0:Y:S01]  /*1c80*/  I2F.F16 R12, R12 ;  /* 0x0000000c000c7306 */ /* 0x000e220000200c00 */
[----:B--2---:R-:W-:Y:S01]  /*1c90*/  HADD2.F32 R8, -RZ, R11.H0_H0 ;  /* 0x2000000bff087230 */ /* 0x004fe20000004100 */
[----:B------:R-:W-:Y:S01]  /*1ca0*/  @!P0 PRMT R36, R6, 0x7610, R36 ;  /* 0x0000761006248816 */ /* 0x000fe20000000024 */
[----:B------:R-:W-:Y:S01]  /*1cb0*/  FFMA.FTZ R30, R32, R45, R30 ;  /* 0x0000002d201e7223 */ /* 0x000fe2000001001e */
[----:B-1----:R-:W-:-:S02]  /*1cc0*/  HADD2.F32 R20, -RZ, R20.H0_H0 ;  /* 0x20000014ff147230 */ /* 0x002fc40000004100 */
[----:B------:R-:W-:Y:S01]  /*1cd0*/  HADD2.F32 R9, -RZ, R9.H1_H1 ;  /* 0x30000009ff097230 */ /* 0x000fe20000004100 */
[----:B------:R-:W-:Y:S01]  /*1ce0*/  FFMA.FTZ R32, R32, R8, R31 ;  /* 0x0000000820207223 */ /* 0x000fe2000001001f */
[----:B------:R-:W-:Y:S02]  /*1cf0*/  HADD2.F32 R11, -RZ, R11.H1_H1 ;  /* 0x3000000bff0b7230 */ /* 0x000fe40000004100 */
[----:B---3--:R-:W-:Y:S01]  /*1d00*/  HADD2.F32 R26, -RZ, R26.H0_H0 ;  /* 0x2000001aff1a7230 */ /* 0x008fe20000004100 */
[C---:B------:R-:W-:Y:S01]  /*1d10*/  FFMA.FTZ R30, R20.reuse, R9, R30 ;  /* 0x00000009141e7223 */ /* 0x040fe2000001001e */
[----:B------:R-:W-:Y:S01]  /*1d20*/  @!P0 PRMT R0, R7, 0x7610, R0 ;  /* 0x0000761007008816 */ /* 0x000fe20000000000 */
[-C--:B------:R-:W-:Y:S01]  /*1d30*/  FFMA.FTZ R31, R20, R11.reuse, R32 ;  /* 0x0000000b141f7223 */ /* 0x080fe20000010020 */
[----:B------:R-:W-:Y:S01]  /*1d40*/  HADD2.F32 R20, -RZ, R36.H0_H0 ;  /* 0x20000024ff147230 */ /* 0x000fe20000004100 */
[----:B------:R-:W-:Y:S01]  /*1d50*/  @!P0 PRMT R36, R36, 0x7610, R6 ;  /* 0x0000761024248816 */ /* 0x000fe20000000006 */
[----:B------:R-:W-:Y:S01]  /*1d60*/  FFMA.FTZ R34, R45, R26, R34 ;  /* 0x0000001a2d227223 */ /* 0x000fe20000010022 */
[----:B0-----:R-:W-:Y:S01]  /*1d70*/  HADD2.F32 R12, -RZ, R12.H0_H0 ;  /* 0x2000000cff0c7230 */ /* 0x001fe20000004100 */
[----:B------:R-:W-:Y:S01]  /*1d80*/  FFMA.FTZ R26, R26, R8, R47 ;  /* 0x000000081a1a7223 */ /* 0x000fe2000001002f */
[----:B------:R-:W-:Y:S01]  /*1d90*/  @!P0 PRMT R0, R0, 0x7610, R7 ;  /* 0x0000761000008816 */ /* 0x000fe20000000007 */
[----:B------:R-:W-:Y:S01]  /*1da0*/  FMUL.FTZ R32, R21, R20 ;  /* 0x0000001415207220 */ /* 0x000fe20000410000 */
[----:B------:R-:W-:Y:S01]  /*1db0*/  HADD2.F32 R21, -RZ, R36.H1_H1 ;  /* 0x30000024ff157230 */ /* 0x000fe20000004100 */
[----:B------:R-:W-:Y:S01]  /*1dc0*/  FFMA.FTZ R47, R12, R11, R26 ;  /* 0x0000000b0c2f7223 */ /* 0x000fe2000001001a */
[----:B------:R-:W0:Y:S01]  /*1dd0*/  LDS.64 R6, [UR4+0x18] ;  /* 0x00001804ff067984 */ /* 0x000e220008000a00 */
[----:B------:R-:W-:-:S02]  /*1de0*/  HADD2.F32 R26, -RZ, R0.H0_H0 ;  /* 0x20000000ff1a7230 */ /* 0x000fc40000004100 */
[----:B------:R-:W-:Y:S02]  /*1df0*/  FMUL.FTZ R24, R24, R21 ;  /* 0x0000001518187220 */ /* 0x000fe40000410000 */
[----:B------:R-:W-:Y:S02]  /*1e00*/  FMUL.FTZ R48, R21, R28 ;  /* 0x0000001c15307220 */ /* 0x000fe40000410000 */
[----:B------:R-:W-:Y:S02]  /*1e10*/  FMUL.FTZ R28, R35, R26 ;  /* 0x0000001a231c7220 */ /* 0x000fe40000410000 */
[----:B------:R-:W-:Y:S02]  /*1e20*/  FFMA.FTZ R34, R9, R12, R34 ;  /* 0x0000000c09227223 */ /* 0x000fe40000010022 */
[----:B------:R-:W-:Y:S01]  /*1e30*/  FMUL.FTZ R35, R26, R49 ;  /* 0x000000311a237220 */ /* 0x000fe20000410000 */
[----:B------:R-:W-:Y:S01]  /*1e40*/  F2FP.PACK_AB R49, RZ, R24 ;  /* 0x00000018ff31723e */ /* 0x000fe200000000ff */
[----:B------:R-:W1:Y:S01]  /*1e50*/  LDS.64 R12, [UR4+0x98] ;  /* 0x00009804ff0c7984 */ /* 0x000e620008000a00 */
[----:B------:R-:W-:Y:S01]  /*1e60*/  HADD2.F32 R24, -RZ, R0.H1_H1 ;  /* 0x30000000ff187230 */ /* 0x000fe20000004100 */
[----:B------:R-:W-:-:S04]  /*1e70*/  F2FP.PACK_AB R32, RZ, R32 ;  /* 0x00000020ff20723e */ /* 0x000fc800000000ff */
[----:B------:R-:W-:Y:S01]  /*1e80*/  FMUL.FTZ R52, R27, R24 ;  /* 0x000000181b347220 */ /* 0x000fe20000410000 */
[----:B------:R-:W-:Y:S02]  /*1e90*/  PRMT R27, R32, 0x5410, R49 ;  /* 0x00005410201b7816 */ /* 0x000fe40000000031 */
[----:B------:R-:W-:-:S04]  /*1ea0*/  F2FP.PACK_AB R28, RZ, R28 ;  /* 0x0000001cff1c723e */ /* 0x000fc800000000ff */
[----:B------:R-:W-:Y:S01]  /*1eb0*/  HFMA2.MMA R27, R27, 1, 1, R5 ;  /* 0x3c003c001b1b7835 */ /* 0x000fe20000000005 */
[----:B------:R-:W-:Y:S02]  /*1ec0*/  LOP3.LUT R5, R16, 0xff, RZ, 0xc0, !PT ;  /* 0x000000ff10057812 */ /* 0x000fe400078ec0ff */
[----:B------:R-:W-:Y:S02]  /*1ed0*/  F2FP.PACK_AB R32, RZ, R52 ;  /* 0x00000034ff20723e */ /* 0x000fe400000000ff */
[----:B------:R-:W-:Y:S02]  /*1ee0*/  IADD3 R5, R5, -0x80, RZ ;  /* 0xffffff8005057810 */ /* 0x000fe40007ffe0ff */
[----:B------:R-:W-:Y:S01]  /*1ef0*/  PRMT R28, R28, 0x5410, R32 ;  /* 0x000054101c1c7816 */ /* 0x000fe20000000020 */
[----:B------:R-:W-:Y:S02]  /*1f00*/  FMUL.FTZ R46, R20, R53 ;  /* 0x00000035142e7220 */ /* 0x000fe40000410000 */
[----:B------:R-:W-:Y:S01]  /*1f10*/  FMUL.FTZ R33, R24, R33 ;  /* 0x0000002118217220 */ /* 0x000fe20000410000 */
[----:B------:R-:W2:Y:S02]  /*1f20*/  I2F.F16 R5, R5 ;  /* 0x0000000500057306 */ /* 0x000ea40000200c00 */
[----:B------:R-:W-:Y:S01]  /*1f30*/  HFMA2.MMA R28, R28, 1, 1, R4 ;  /* 0x3c003c001c1c7835 */ /* 0x000fe20000000004 */
[----:B------:R-:W-:-:S02]  /*1f40*/  LOP3.LUT R4, R17, 0xff, RZ, 0xc0, !PT ;  /* 0x000000ff11047812 */ /* 0x000fc400078ec0ff */
[----:B------:R-:W-:Y:S02]  /*1f50*/  F2FP.PACK_AB R46, RZ, R46 ;  /* 0x0000002eff2e723e */ /* 0x000fe400000000ff */
[----:B------:R-:W-:Y:S02]  /*1f60*/  F2FP.PACK_AB R48, RZ, R48 ;  /* 0x00000030ff30723e */ /* 0x000fe400000000ff */
[----:B------:R-:W-:Y:S02]  /*1f70*/  F2FP.PACK_AB R35, RZ, R35 ;  /* 0x00000023ff23723e */ /* 0x000fe400000000ff */
[----:B------:R-:W-:Y:S02]  /*1f80*/  F2FP.PACK_AB R33, RZ, R33 ;  /* 0x00000021ff21723e */ /* 0x000fe400000000ff */
[----:B------:R-:W-:Y:S02]  /*1f90*/  IADD3 R4, R4, -0x80, RZ ;  /* 0xffffff8004047810 */ /* 0x000fe40007ffe0ff */
[----:B------:R-:W-:-:S02]  /*1fa0*/  PRMT R46, R46, 0x5410, R48 ;  /* 0x000054102e2e7816 */ /* 0x000fc40000000030 */
[----:B------:R-:W-:Y:S02]  /*1fb0*/  PRMT R35, R35, 0x5410, R33 ;  /* 0x0000541023237816 */ /* 0x000fe40000000021 */
[----:B------:R-:W3:Y:S01]  /*1fc0*/  I2F.F16 R4, R4 ;  /* 0x0000000400047306 */ /* 0x000ee20000200c00 */
[----:B------:R-:W-:Y:S02]  /*1fd0*/  HADD2 R3, R46, R3 ;  /* 0x000000032e037230 */ /* 0x000fe40000000000 */
[----:B------:R-:W-:Y:S02]  /*1fe0*/  HADD2 R2, R35, R2 ;  /* 0x0000000223027230 */ /* 0x000fe40000000000 */
[----:B0-----:R-:W-:Y:S02]  /*1ff0*/  HADD2.F32 R35, -RZ, R6.H0_H0 ;  /* 0x20000006ff237230 */ /* 0x001fe40000004100 */
[----:B-1----:R-:W-:Y:S02]  /*2000*/  HADD2.F32 R32, -RZ, R12.H0_H0 ;  /* 0x2000000cff207230 */ /* 0x002fe40000004100 */
[----:B--2---:R-:W-:Y:S01]  /*2010*/  HADD2.F32 R46, -RZ, R5.H0_H0 ;  /* 0x20000005ff2e7230 */ /* 0x004fe20000004100 */
[----:B------:R-:W-:-:S04]  /*2020*/  SHF.R.U32.HI R33, RZ, 0x8, R16 ;  /* 0x00000008ff217819 */ /* 0x000fc80000011610 */
[C---:B------:R-:W-:Y:S02]  /*2030*/  FFMA.FTZ R5, R46.reuse, R35, R30 ;  /* 0x000000232e057223 */ /* 0x040fe4000001001e */
[----:B------:R-:W-:Y:S01]  /*2040*/  FFMA.FTZ R31, R46, R32, R31 ;  /* 0x000000202e1f7223 */ /* 0x000fe2000001001f */
[----:B------:R-:W-:Y:S02]  /*2050*/  SHF.R.U32.HI R46, RZ, 0x8, R17 ;  /* 0x00000008ff2e7819 */ /* 0x000fe40000011611 */
[----:B------:R-:W-:Y:S02]  /*2060*/  LOP3.LUT R33, R33, 0xff, RZ, 0xc0, !PT ;  /* 0x000000ff21217812 */ /* 0x000fe400078ec0ff */
[----:B------:R-:W-:Y:S02]  /*2070*/  LOP3.LUT R46, R46, 0xff, RZ, 0xc0, !PT ;  /* 0x000000ff2e2e7812 */ /* 0x000fe400078ec0ff */
[----:B------:R-:W-:Y:S01]  /*2080*/  IADD3 R30, R33, -0x80, RZ ;  /* 0xffffff80211e7810 */ /* 0x000fe20007ffe0ff */
[----:B---3--:R-:W-:Y:S01]  /*2090*/  HADD2.F32 R33, -RZ, R4.H0_H0 ;  /* 0x20000004ff217230 */ /* 0x008fe20000004100 */
[----:B------:R-:W-:-:S02]  /*20a0*/  IADD3 R53, R46, -0x80, RZ ;  /* 0xffffff802e357810 */ /* 0x000fc40007ffe0ff */
[----:B------:R-:W-:Y:S02]  /*20b0*/  SHF.R.U32.HI R46, RZ, 0x10, R17 ;  /* 0x00000010ff2e7819 */ /* 0x000fe40000011611 */
[----:B------:R-:W0:Y:S01]  /*20c0*/  I2F.F16 R4, R53 ;  /* 0x0000003500047306 */ /* 0x000e220000200c00 */
[----:B------:R-:W-:Y:S01]  /*20d0*/  FFMA.FTZ R49, R35, R33, R34 ;  /* 0x0000002123317223 */ /* 0x000fe20000010022 */
[----:B------:R-:W-:Y:S02]  /*20e0*/  SHF.R.U32.HI R34, RZ, 0x10, R16 ;  /* 0x00000010ff227819 */ /* 0x000fe40000011610 */
[----:B------:R-:W-:-:S04]  /*20f0*/  LOP3.LUT R46, R46, 0xff, RZ, 0xc0, !PT ;  /* 0x000000ff2e2e7812 */ /* 0x000fc800078ec0ff */
[----:B------:R-:W1:Y:S01]  /*2100*/  I2F.F16 R30, R30 ;  /* 0x0000001e001e7306 */ /* 0x000e620000200c00 */
[----:B------:R-:W-:Y:S02]  /*2110*/  LOP3.LUT R34, R34, 0xff, RZ, 0xc0, !PT ;  /* 0x000000ff22227812 */ /* 0x000fe400078ec0ff */
[----:B------:R-:W-:Y:S02]  /*2120*/  IADD3 R52, R46, -0x80, RZ ;  /* 0xffffff802e347810 */ /* 0x000fe40007ffe0ff */
[----:B------:R-:W-:Y:S01]  /*2130*/  IADD3 R34, R34, -0x80, RZ ;  /* 0xffffff8022227810 */ /* 0x000fe20007ffe0ff */
[----:B------:R-:W-:Y:S01]  /*2140*/  HADD2.F32 R46, -RZ, R6.H1_H1 ;  /* 0x30000006ff2e7230 */ /* 0x000fe20000004100 */
[----:B------:R-:W-:Y:S01]  /*2150*/  LEA.HI R16, R16, 0xffffff80, RZ, 0x8 ;  /* 0xffffff8010107811 */ /* 0x000fe200078f40ff */
[----:B------:R-:W-:Y:S01]  /*2160*/  HADD2.F32 R48, -RZ, R12.H1_H1 ;  /* 0x3000000cff307230 */ /* 0x000fe20000004100 */
[----:B------:R-:W2:Y:S01]  /*2170*/  I2F.F16 R52, R52 ;  /* 0x0000003400347306 */ /* 0x000ea20000200c00 */
[----:B------:R-:W-:Y:S01]  /*2180*/  LOP3.LUT R6, R14, 0xff, RZ, 0xc0, !PT ;  /* 0x000000ff0e067812 */ /* 0x000fe200078ec0ff */
[----:B0-----:R-:W-:Y:S01]  /*2190*/  HADD2.F32 R12, -RZ, R4.H0_H0 ;  /* 0x20000004ff0c7230 */ /* 0x001fe20000004100 */
[----:B------:R-:W-:-:S02]  /*21a0*/  SHF.R.U32.HI R4, RZ, 0x8, R14 ;  /* 0x00000008ff047819 */ /* 0x000fc4000001160e */
[----:B------:R-:W-:-:S03]  /*21b0*/  IADD3 R6, R6, -0x80, RZ ;  /* 0xffffff8006067810 */ /* 0x000fc60007ffe0ff */
[----:B------:R-:W0:Y:S01]  /*21c0*/  I2F.F16 R34, R34 ;  /* 0x0000002200227306 */ /* 0x000e220000200c00 */
[----:B-1----:R-:W-:Y:S01]  /*21d0*/  HADD2.F32 R30, -RZ, R30.H0_H0 ;  /* 0x2000001eff1e7230 */ /* 0x002fe20000004100 */
[----:B------:R-:W-:-:S06]  /*21e0*/  LOP3.LUT R4, R4, 0xff, RZ, 0xc0, !PT ;  /* 0x000000ff04047812 */ /* 0x000fcc00078ec0ff */
[----:B------:R-:W1:Y:S01]  /*21f0*/  I2F.F16 R16, R16 ;  /* 0x0000001000107306 */ /* 0x000e620000200c00 */
[C---:B------:R-:W-:Y:S02]  /*2200*/  FFMA.FTZ R5, R30.reuse, R46, R5 ;  /* 0x0000002e1e057223 */ /* 0x040fe40000010005 */
[----:B------:R-:W-:Y:S01]  /*2210*/  FFMA.FTZ R30, R30, R48, R31 ;  /* 0x000000301e1e7223 */ /* 0x000fe2000001001f */
[----:B------:R-:W-:Y:S01]  /*2220*/  IADD3 R31, R4, -0x80, RZ ;  /* 0xffffff80041f7810 */ /* 0x000fe20007ffe0ff */
[----:B------:R-:W-:-:S03]  /*2230*/  FFMA.FTZ R47, R33, R32, R47 ;  /* 0x00000020212f7223 */ /* 0x000fc6000001002f */
[----:B------:R-:W3:Y:S01]  /*2240*/  I2F.F16 R6, R6 ;  /* 0x0000000600067306 */ /* 0x000ee20000200c00 */
[----:B------:R-:W-:Y:S01]  /*2250*/  FFMA.FTZ R49, R46, R12, R49 ;  /* 0x0000000c2e317223 */ /* 0x000fe20000010031 */
[----:B--2---:R-:W-:Y:S01]  /*2260*/  HADD2.F32 R52, -RZ, R52.H0_H0 ;  /* 0x20000034ff347230 */ /* 0x004fe20000004100 */
[----:B------:R-:W-:Y:S01]  /*2270*/  FFMA.FTZ R12, R12, R48, R47 ;  /* 0x000000300c0c7223 */ /* 0x000fe2000001002f */
[----:B------:R-:W-:Y:S02]  /*2280*/  HADD2.F32 R53, -RZ, R7.H0_H0 ;  /* 0x20000007ff357230 */ /* 0x000fe40000004100 */
[----:B------:R-:W-:Y:S02]  /*2290*/  HADD2.F32 R33, -RZ, R13.H0_H0 ;  /* 0x2000000dff217230 */ /* 0x000fe40000004100 */
[----:B------:R-:W2:Y:S01]  /*22a0*/  I2F.F16 R4, R31 ;  /* 0x0000001f00047306 */ /* 0x000ea20000200c00 */
[----:B0-----:R-:W-:Y:S01]  /*22b0*/  HADD2.F32 R34, -RZ, R34.H0_H0 ;  /* 0x20000022ff227230 */ /* 0x001fe20000004100 */
[----:B------:R-:W-:Y:S01]  /*22c0*/  FFMA.FTZ R49, R53, R52, R49 ;  /* 0x0000003435317223 */ /* 0x000fe20000010031 */
[----:B-1----:R-:W-:Y:S01]  /*22d0*/  HADD2.F32 R16, -RZ, R16.H0_H0 ;  /* 0x20000010ff107230 */ /* 0x002fe20000004100 */
[----:B------:R-:W-:Y:S01]  /*22e0*/  FFMA.FTZ R12, R52, R33, R12 ;  /* 0x00000021340c7223 */ /* 0x000fe2000001000c */
[----:B------:R-:W-:Y:S01]  /*22f0*/  HADD2.F32 R52, -RZ, R7.H1_H1 ;  /* 0x30000007ff347230 */ /* 0x000fe20000004100 */
[----:B------:R-:W-:Y:S01]  /*2300*/  FFMA.FTZ R5, R34, R53, R5 ;  /* 0x0000003522057223 */ /* 0x000fe20000010005 */
[----:B---3--:R-:W-:-:S03]  /*2310*/  HADD2.F32 R6, -RZ, R6.H0_H0 ;  /* 0x20000006ff067230 */ /* 0x008fc60000004100 */
[----:B------:R-:W-:Y:S02]  /*2320*/  FFMA.FTZ R5, R16, R52, R5 ;  /* 0x0000003410057223 */ /* 0x000fe40000010005 */
[----:B------:R-:W-:Y:S02]  /*2330*/  FFMA.FTZ R7, R6, R23, RZ ;  /* 0x0000001706077223 */ /* 0x000fe400000100ff */
[----:B------:R-:W-:Y:S01]  /*2340*/  FMUL.FTZ R47, R20, R5 ;  /* 0x00000005142f7220 */ /* 0x000fe20000410000 */
[----:B--2---:R-:W-:Y:S01]  /*2350*/  HADD2.F32 R4, -RZ, R4.H0_H0 ;  /* 0x20000004ff047230 */ /* 0x004fe20000004100 */
[----:B------:R-:W-:-:S04]  /*2360*/  FFMA.FTZ R5, R22, R6, RZ ;  /* 0x0000000616057223 */ /* 0x000fc800000100ff */
[----:B------:R-:W-:Y:S02]  /*2370*/  FFMA.FTZ R6, R29, R4, R5 ;  /* 0x000000041d067223 */ /* 0x000fe40000010005 */
[----:B------:R-:W-:Y:S01]  /*2380*/  FFMA.FTZ R7, R4, R10, R7 ;  /* 0x0000000a04077223 */ /* 0x000fe20000010007 */
[----:B------:R-:W-:-:S04]  /*2390*/  SHF.R.U32.HI R4, RZ, 0x10, R14 ;  /* 0x00000010ff047819 */ /* 0x000fc8000001160e */
[----:B------:R-:W-:-:S04]  /*23a0*/  LOP3.LUT R4, R4, 0xff, RZ, 0xc0, !PT ;  /* 0x000000ff04047812 */ /* 0x000fc800078ec0ff */
[----:B------:R-:W-:-:S04]  /*23b0*/  IADD3 R31, R4, -0x80, RZ ;  /* 0xffffff80041f7810 */ /* 0x000fc80007ffe0ff */
[----:B------:R-:W0:Y:S01]  /*23c0*/  I2F.F16 R4, R31 ;  /* 0x0000001f00047306 */ /* 0x000e220000200c00 */
[----:B------:R-:W-:Y:S01]  /*23d0*/  LEA.HI R14, R14, 0xffffff80, RZ, 0x8 ;  /* 0xffffff800e0e7811 */ /* 0x000fe200078f40ff */
[----:B0-----:R-:W-:-:S05]  /*23e0*/  HADD2.F32 R4, -RZ, R4.H0_H0 ;  /* 0x20000004ff047230 */ /* 0x001fca0000004100 */
[----:B------:R-:W-:Y:S02]  /*23f0*/  FFMA.FTZ R6, R45, R4, R6 ;  /* 0x000000042d067223 */ /* 0x000fe40000010006 */
[----:B------:R-:W-:Y:S02]  /*2400*/  FFMA.FTZ R4, R4, R8, R7 ;  /* 0x0000000804047223 */ /* 0x000fe40000010007 */
[----:B------:R-:W0:Y:S01]  /*2410*/  I2F.F16 R7, R14 ;  /* 0x0000000e00077306 */ /* 0x000e220000200c00 */
[----:B------:R-:W-:-:S04]  /*2420*/  LOP3.LUT R5, R18, 0xff, RZ, 0xc0, !PT ;  /* 0x000000ff12057812 */ /* 0x000fc800078ec0ff */
[----:B------:R-:W-:-:S04]  /*2430*/  IADD3 R54, R5, -0x80, RZ ;  /* 0xffffff8005367810 */ /* 0x000fc80007ffe0ff */
[----:B------:R-:W1:Y:S01]  /*2440*/  I2F.F16 R5, R54 ;  /* 0x0000003600057306 */ /* 0x000e620000200c00 */
[----:B0-----:R-:W-:-:S05]  /*2450*/  HADD2.F32 R7, -RZ, R7.H0_H0 ;  /* 0x20000007ff077230 */ /* 0x001fca0000004100 */
[----:B------:R-:W-:Y:S02]  /*2460*/  FFMA.FTZ R6, R9, R7, R6 ;  /* 0x0000000709067223 */ /* 0x000fe40000010006 */
[----:B------:R-:W-:Y:S01]  /*2470*/  FFMA.FTZ R7, R7, R11, R4 ;  /* 0x0000000b07077223 */ /* 0x000fe20000010004 */
[----:B------:R-:W-:-:S04]  /*2480*/  SHF.R.U32.HI R4, RZ, 0x8, R18 ;  /* 0x00000008ff047819 */ /* 0x000fc80000011612 */
[----:B------:R-:W-:Y:S01]  /*2490*/  LOP3.LUT R4, R4, 0xff, RZ, 0xc0, !PT ;  /* 0x000000ff04047812 */ /* 0x000fe200078ec0ff */
[----:B-1----:R-:W-:-:S03]  /*24a0*/  HADD2.F32 R5, -RZ, R5.H0_H0 ;  /* 0x20000005ff057230 */ /* 0x002fc60000004100 */
[----:B------:R-:W-:Y:S02]  /*24b0*/  IADD3 R14, R4, -0x80, RZ ;  /* 0xffffff80040e7810 */ /* 0x000fe40007ffe0ff */
[----:B------:R-:W-:Y:S01]  /*24c0*/  SHF.R.U32.HI R4, RZ, 0x10, R18 ;  /* 0x00000010ff047819 */ /* 0x000fe20000011612 */
[----:B------:R-:W-:-:S03]  /*24d0*/  FFMA.FTZ R31, R35, R5, R6 ;  /* 0x00000005231f7223 */ /* 0x000fc60000010006 */
[----:B------:R-:W-:Y:S01]  /*24e0*/  LOP3.LUT R4, R4, 0xff, RZ, 0xc0, !PT ;  /* 0x000000ff04047812 */ /* 0x000fe200078ec0ff */
[----:B------:R-:W-:Y:S02]  /*24f0*/  FFMA.FTZ R7, R5, R32, R7 ;  /* 0x0000002005077223 */ /* 0x000fe40000010007 */
[----:B------:R-:W0:Y:S01]  /*2500*/  I2F.F16 R5, R14 ;  /* 0x0000000e00057306 */ /* 0x000e220000200c00 */
[----:B------:R-:W-:-:S07]  /*2510*/  IADD3 R56, R4, -0x80, RZ ;  /* 0xffffff8004387810 */ /* 0x000fce0007ffe0ff */
[----:B------:R-:W1:Y:S01]  /*2520*/  I2F.F16 R4, R56 ;  /* 0x0000003800047306 */ /* 0x000e620000200c00 */
[----:B0-----:R-:W-:-:S05]  /*2530*/  HADD2.F32 R5, -RZ, R5.H0_H0 ;  /* 0x20000005ff057230 */ /* 0x001fca0000004100 */
[----:B------:R-:W-:Y:S02]  /*2540*/  FFMA.FTZ R6, R46, R5, R31 ;  /* 0x000000052e067223 */ /* 0x000fe4000001001f */
[----:B------:R-:W-:Y:S01]  /*2550*/  FFMA.FTZ R54, R5, R48, R7 ;  /* 0x0000003005367223 */ /* 0x000fe20000010007 */
[----:B-1----:R-:W-:Y:S01]  /*2560*/  HADD2.F32 R4, -RZ, R4.H0_H0 ;  /* 0x20000004ff047230 */ /* 0x002fe20000004100 */
[----:B------:R-:W-:-:S04]  /*2570*/  LOP3.LUT R7, R15, 0xff, RZ, 0xc0, !PT ;  /* 0x000000ff0f077812 */ /* 0x000fc800078ec0ff */
[----:B------:R-:W-:Y:S02]  /*2580*/  FFMA.FTZ R55, R53, R4, R6 ;  /* 0x0000000435377223 */ /* 0x000fe40000010006 */
[----:B------:R-:W-:Y:S01]  /*2590*/  FFMA.FTZ R31, R4, R33, R54 ;  /* 0x00000021041f7223 */ /* 0x000fe20000010036 */
[----:B------:R-:W-:Y:S02]  /*25a0*/  SHF.R.U32.HI R4, RZ, 0x8, R15 ;  /* 0x00000008ff047819 */ /* 0x000fe4000001160f */
[----:B------:R-:W-:Y:S02]  /*25b0*/  IADD3 R7, R7, -0x80, RZ ;  /* 0xffffff8007077810 */ /* 0x000fe40007ffe0ff */
[----:B------:R-:W-:Y:S02]  /*25c0*/  LOP3.LUT R4, R4, 0xff, RZ, 0xc0, !PT ;  /* 0x000000ff04047812 */ /* 0x000fe400078ec0ff */
[----:B------:R-:W0:Y:S02]  /*25d0*/  I2F.F16 R5, R7 ;  /* 0x0000000700057306 */ /* 0x000e240000200c00 */
[----:B------:R-:W-:-:S06]  /*25e0*/  IADD3 R14, R4, -0x80, RZ ;  /* 0xffffff80040e7810 */ /* 0x000fcc0007ffe0ff */
[----:B------:R-:W1:Y:S01]  /*25f0*/  I2F.F16 R4, R14 ;  /* 0x0000000e00047306 */ /* 0x000e620000200c00 */
[----:B------:R-:W-:Y:S01]  /*2600*/  SHF.R.U32.HI R6, RZ, 0x10, R15 ;  /* 0x00000010ff067819 */ /* 0x000fe2000001160f */
[----:B0-----:R-:W-:-:S03]  /*2610*/  HADD2.F32 R5, -RZ, R5.H0_H0 ;  /* 0x20000005ff057230 */ /* 0x001fc60000004100 */
[----:B------:R-:W-:Y:S02]  /*2620*/  LOP3.LUT R6, R6, 0xff, RZ, 0xc0, !PT ;  /* 0x000000ff06067812 */ /* 0x000fe400078ec0ff */
[----:B------:R-:W-:Y:S01]  /*2630*/  FFMA.FTZ R22, R22, R5, RZ ;  /* 0x0000000516167223 */ /* 0x000fe200000100ff */
[----:B-1----:R-:W-:-:S05]  /*2640*/  HADD2.F32 R4, -RZ, R4.H0_H0 ;  /* 0x20000004ff047230 */ /* 0x002fca0000004100 */
[----:B------:R-:W-:Y:S01]  /*2650*/  FFMA.FTZ R29, R29, R4, R22 ;  /* 0x000000041d1d7223 */ /* 0x000fe20000010016 */
[----:B------:R-:W-:-:S04]  /*2660*/  IADD3 R22, R6, -0x80, RZ ;  /* 0xffffff8006167810 */ /* 0x000fc80007ffe0ff */
[----:B------:R-:W0:Y:S01]  /*2670*/  I2F.F16 R6, R22 ;  /* 0x0000001600067306 */ /* 0x000e220000200c00 */
[----:B------:R-:W-:Y:S02]  /*2680*/  FFMA.FTZ R23, R5, R23, RZ ;  /* 0x0000001705177223 */ /* 0x000fe400000100ff */
[----:B------:R-:W-:-:S04]  /*2690*/  IMAD.WIDE R56, R25, c[0x0][0x18c], R50 ;  /* 0x0000630019387a25 */ /* 0x000fc800078e0232 */
[----:B------:R-:W-:Y:S01]  /*26a0*/  FFMA.FTZ R23, R4, R10, R23 ;  /* 0x0000000a04177223 */ /* 0x000fe20000010017 */
[----:B0-----:R-:W-:Y:S02]  /*26b0*/  HADD2.F32 R10, -RZ, R6.H0_H0 ;  /* 0x20000006ff0a7230 */ /* 0x001fe40000004100 */
[----:B------:R-:W2:Y:S03]  /*26c0*/  LDG.E.128.CONSTANT R4, [R56.64] ;  /* 0x0000000638047981 */ /* 0x000ea6000c1e9d00 */
[----:B------:R-:W-:Y:S01]  /*26d0*/  FFMA.FTZ R14, R45, R10, R29 ;  /* 0x0000000a2d0e7223 */ /* 0x000fe2000001001d */
[----:B------:R-:W-:-:S04]  /*26e0*/  LEA.HI R29, R15, 0xffffff80, RZ, 0x8 ;  /* 0xffffff800f1d7811 */ /* 0x000fc800078f40ff */
[----:B------:R-:W0:Y:S01]  /*26f0*/  I2F.F16 R15, R29 ;  /* 0x0000001d000f7306 */ /* 0x000e220000200c00 */
[----:B------:R-:W-:Y:S02]  /*2700*/  FFMA.FTZ R8, R10, R8, R23 ;  /* 0x000000080a087223 */ /* 0x000fe40000010017 */
[----:B------:R-:W-:Y:S01]  /*2710*/  IMAD.WIDE R50, R25, c[0x0][0x18c], R56 ;  /* 0x0000630019327a25 */ /* 0x000fe200078e0238 */
[----:B0-----:R-:W-:-:S05]  /*2720*/  HADD2.F32 R10, -RZ, R15.H0_H0 ;  /* 0x2000000fff0a7230 */ /* 0x001fca0000004100 */
[----:B------:R-:W-:Y:S02]  /*2730*/  FFMA.FTZ R14, R9, R10, R14 ;  /* 0x0000000a090e7223 */ /* 0x000fe4000001000e */
[----:B------:R-:W-:Y:S02]  /*2740*/  FFMA.FTZ R22, R10, R11, R8 ;  /* 0x0000000b0a167223 */ /* 0x000fe40000010008 */
[----:B------:R-:W3:Y:S01]  /*2750*/  LDG.E.128.CONSTANT R8, [R50.64] ;  /* 0x0000000632087981 */ /* 0x000ee2000c1e9d00 */
[----:B------:R-:W-:-:S04]  /*2760*/  LOP3.LUT R15, R19, 0xff, RZ, 0xc0, !PT ;  /* 0x000000ff130f7812 */ /* 0x000fc800078ec0ff */
[----:B------:R-:W-:-:S04]  /*2770*/  IADD3 R23, R15, -0x80, RZ ;  /* 0xffffff800f177810 */ /* 0x000fc80007ffe0ff */
[----:B------:R-:W0:Y:S01]  /*2780*/  I2F.F16 R15, R23 ;  /* 0x00000017000f7306 */ /* 0x000e220000200c00 */
[----:B------:R-:W-:Y:S01]  /*2790*/  LEA.HI R17, R17, 0xffffff80, RZ, 0x8 ;  /* 0xffffff8011117811 */ /* 0x000fe200078f40ff */
[----:B0-----:R-:W-:-:S05]  /*27a0*/  HADD2.F32 R15, -RZ, R15.H0_H0 ;  /* 0x2000000fff0f7230 */ /* 0x001fca0000004100 */
[----:B------:R-:W-:Y:S01]  /*27b0*/  FFMA.FTZ R35, R35, R15, R14 ;  /* 0x0000000f23237223 */ /* 0x000fe2000001000e */
[----:B------:R-:W-:Y:S01]  /*27c0*/  SHF.R.U32.HI R14, RZ, 0x8, R19 ;  /* 0x00000008ff0e7819 */ /* 0x000fe20000011613 */
[----:B------:R-:W-:-:S03]  /*27d0*/  FFMA.FTZ R15, R15, R32, R22 ;  /* 0x000000200f0f7223 */ /* 0x000fc60000010016 */
[----:B------:R-:W-:Y:S01]  /*27e0*/  LOP3.LUT R14, R14, 0xff, RZ, 0xc0, !PT ;  /* 0x000000ff0e0e7812 */ /* 0x000fe200078ec0ff */
[----:B------:R-:W0:Y:S03]  /*27f0*/  I2F.F16 R17, R17 ;  /* 0x0000001100117306 */ /* 0x000e260000200c00 */
[----:B------:R-:W-:Y:S02]  /*2800*/  IADD3 R22, R14, -0x80, RZ ;  /* 0xffffff800e167810 */ /* 0x000fe40007ffe0ff */
[----:B------:R-:W-:-:S04]  /*2810*/  SHF.R.U32.HI R14, RZ, 0x10, R19 ;  /* 0x00000010ff0e7819 */ /* 0x000fc80000011613 */
[----:B------:R-:W1:Y:S01]  /*2820*/  I2F.F16 R22, R22 ;  /* 0x0000001600167306 */ /* 0x000e620000200c00 */
[----:B------:R-:W-:-:S04]  /*2830*/  LOP3.LUT R14, R14, 0xff, RZ, 0xc0, !PT ;  /* 0x000000ff0e0e7812 */ /* 0x000fc800078ec0ff */
[----:B------:R-:W-:Y:S01]  /*2840*/  IADD3 R23, R14, -0x80, RZ ;  /* 0xffffff800e177810 */ /* 0x000fe20007ffe0ff */
[----:B0-----:R-:W-:Y:S01]  /*2850*/  HADD2.F32 R17, -RZ, R17.H0_H0 ;  /* 0x20000011ff117230 */ /* 0x001fe20000004100 */
[----:B------:R-:W-:Y:S02]  /*2860*/  LEA.HI R29, R19, 0xffffff80, RZ, 0x8 ;  /* 0xffffff80131d7811 */ /* 0x000fe400078f40ff */
[----:B------:R-:W0:Y:S01]  /*2870*/  I2F.F16 R14, R23 ;  /* 0x00000017000e7306 */ /* 0x000e220000200c00 */
[----:B------:R-:W-:Y:S01]  /*2880*/  LEA.HI R18, R18, 0xffffff80, RZ, 0x8 ;  /* 0xffffff8012127811 */ /* 0x000fe200078f40ff */
[----:B-1----:R-:W-:Y:S01]  /*2890*/  HADD2.F32 R19, -RZ, R22.H0_H0 ;  /* 0x20000016ff137230 */ /* 0x002fe20000004100 */
[----:B------:R-:W-:-:S04]  /*28a0*/  FFMA.FTZ R22, R52, R17, R49 ;  /* 0x0000001134167223 */ /* 0x000fc80000010031 */
[----:B------:R-:W-:Y:S01]  /*28b0*/  FMUL.FTZ R22, R21, R22 ;  /* 0x0000001615167220 */ /* 0x000fe20000410000 */
[----:B------:R-:W-:Y:S01]  /*28c0*/  F2FP.PACK_AB R47, RZ, R47 ;  /* 0x0000002fff2f723e */ /* 0x000fe200000000ff */
[----:B------:R-:W1:Y:S03]  /*28d0*/  I2F.F16 R18, R18 ;  /* 0x0000001200127306 */ /* 0x000e660000200c00 */
[----:B------:R-:W-:Y:S01]  /*28e0*/  F2FP.PACK_AB R22, RZ, R22 ;  /* 0x00000016ff16723e */ /* 0x000fe200000000ff */
[----:B0-----:R-:W-:-:S04]  /*28f0*/  HADD2.F32 R14, -RZ, R14.H0_H0 ;  /* 0x2000000eff0e7230 */ /* 0x001fc80000004100 */
[----:B------:R-:W0:Y:S01]  /*2900*/  I2F.F16 R45, R29 ;  /* 0x0000001d002d7306 */ /* 0x000e220000200c00 */
[----:B------:R-:W-:Y:S01]  /*2910*/  PRMT R47, R47, 0x5410, R22 ;  /* 0x000054102f2f7816 */ /* 0x000fe20000000016 */
[----:B------:R-:W-:Y:S02]  /*2920*/  FFMA.FTZ R46, R46, R19, R35 ;  /* 0x000000132e2e7223 */ /* 0x000fe40000010023 */
[----:B------:R-:W-:Y:S02]  /*2930*/  FFMA.FTZ R48, R19, R48, R15 ;  /* 0x0000003013307223 */ /* 0x000fe4000001000f */
[----:B------:R-:W-:Y:S01]  /*2940*/  FFMA.FTZ R19, R53, R14, R46 ;  /* 0x0000000e35137223 */ /* 0x000fe2000001002e */
[----:B------:R-:W-:Y:S01]  /*2950*/  HFMA2.MMA R27, R47, 1, 1, R27 ;  /* 0x3c003c002f1b7835 */ /* 0x000fe2000000001b */
[----:B------:R-:W-:Y:S02]  /*2960*/  FFMA.FTZ R46, R14, R33, R48 ;  /* 0x000000210e2e7223 */ /* 0x000fe40000010030 */
[----:B------:R-:W4:Y:S01]  /*2970*/  LDS.64 R14, [UR4+0x20] ;  /* 0x00002004ff0e7984 */ /* 0x000f220008000a00 */
[----:B-1----:R-:W-:-:S02]  /*2980*/  HADD2.F32 R18, -RZ, R18.H0_H0 ;  /* 0x20000012ff127230 */ /* 0x002fc40000004100 */
[----:B0-----:R-:W-:-:S03]  /*2990*/  HADD2.F32 R45, -RZ, R45.H0_H0 ;  /* 0x2000002dff2d7230 */ /* 0x001fc60000004100 */
[C---:B------:R-:W-:Y:S02]  /*29a0*/  FFMA.FTZ R55, R52.reuse, R18, R55 ;  /* 0x0000001234377223 */ /* 0x040fe40000010037 */
[----:B------:R-:W-:Y:S02]  /*29b0*/  FFMA.FTZ R19, R52, R45, R19 ;  /* 0x0000002d34137223 */ /* 0x000fe40000010013 */
[----:B------:R-:W-:Y:S02]  /*29c0*/  FMUL.FTZ R32, R26, R55 ;  /* 0x000000371a207220 */ /* 0x000fe40000410000 */
[----:B------:R-:W-:-:S03]  /*29d0*/  FMUL.FTZ R19, R24, R19 ;  /* 0x0000001318137220 */ /* 0x000fc60000410000 */
[----:B------:R-:W-:Y:S02]  /*29e0*/  F2FP.PACK_AB R32, RZ, R32 ;  /* 0x00000020ff20723e */ /* 0x000fe400000000ff */
[----:B------:R-:W-:Y:S01]  /*29f0*/  F2FP.PACK_AB R19, RZ, R19 ;  /* 0x00000013ff13723e */ /* 0x000fe200000000ff */
[----:B------:R-:W-:-:S03]  /*2a00*/  FFMA.FTZ R35, R34, R33, R30 ;  /* 0x0000002122237223 */ /* 0x000fc6000001001e */
[----:B------:R-:W-:-:S05]  /*2a10*/  PRMT R32, R32, 0x5410, R19 ;  /* 0x0000541020207816 */ /* 0x000fca0000000013 */
[----:B------:R-:W-:Y:S01]  /*2a20*/  HADD2 R28, R32, R28 ;  /* 0x0000001c201c7230 */ /* 0x000fe20000000000 */
[----:B--2---:R-:W-:-:S04]  /*2a30*/  LOP3.LUT R22, R4, 0xff, RZ, 0xc0, !PT ;  /* 0x000000ff04167812 */ /* 0x004fc800078ec0ff */
[----:B------:R-:W-:Y:S02]  /*2a40*/  IADD3 R47, R22, -0x80, RZ ;  /* 0xffffff80162f7810 */ /* 0x000fe40007ffe0ff */
[----:B------:R-:W0:Y:S01]  /*2a50*/  LDS.64 R22, [UR4+0xa0] ;  /* 0x0000a004ff167984 */ /* 0x000e220008000a00 */
[----:B------:R-:W-:Y:S02]  /*2a60*/  LOP3.LUT R30, R5, 0xff, RZ, 0xc0, !PT ;  /* 0x000000ff051e7812 */ /* 0x000fe400078ec0ff */
[----:B------:R-:W-:Y:S02]  /*2a70*/  SHF.R.U32.HI R29, RZ, 0x8, R4 ;  /* 0x00000008ff1d7819 */ /* 0x000fe40000011604 */
[----:B------:R-:W-:Y:S02]  /*2a80*/  IADD3 R34, R30, -0x80, RZ ;  /* 0xffffff801e227810 */ /* 0x000fe40007ffe0ff */
[----:B------:R-:W-:Y:S02]  /*2a90*/  LOP3.LUT R30, R29, 0xff, RZ, 0xc0, !PT ;  /* 0x000000ff1d1e7812 */ /* 0x000fe400078ec0ff */
[----:B------:R-:W-:Y:S01]  /*2aa0*/  SHF.R.U32.HI R32, RZ, 0x8, R5 ;  /* 0x00000008ff207819 */ /* 0x000fe20000011605 */
[----:B------:R1:W-:Y:S01]  /*2ab0*/  I2F.F16 R29, R34 ;  /* 0x00000022001d7306 */ /* 0x0003e20000200c00 */
[----:B------:R-:W-:-:S02]  /*2ac0*/  IADD3 R48, R30, -0x80, RZ ;  /* 0xffffff801e307810 */ /* 0x000fc40007ffe0ff */
[----:B------:R-:W-:Y:S02]  /*2ad0*/  SHF.R.U32.HI R30, RZ, 0x10, R4 ;  /* 0x00000010ff1e7819 */ /* 0x000fe40000011604 */
[----:B------:R-:W-:Y:S02]  /*2ae0*/  LOP3.LUT R32, R32, 0xff, RZ, 0xc0, !PT ;  /* 0x000000ff20207812 */ /* 0x000fe400078ec0ff */
[----:B------:R-:W-:Y:S01]  /*2af0*/  LEA.HI R54, R4, 0xffffff80, RZ, 0x8 ;  /* 0xffffff8004367811 */ /* 0x000fe200078f40ff */
[----:B-1----:R-:W-:Y:S01]  /*2b00*/  HADD2.F32 R34, -RZ, R13.H1_H1 ;  /* 0x3000000dff227230 */ /* 0x002fe20000004100 */
[----:B------:R-:W-:Y:S01]  /*2b10*/  SHF.R.U32.HI R4, RZ, 0x10, R5 ;  /* 0x00000010ff047819 */ /* 0x000fe20000011605 */
[----:B------:R1:W2:Y:S01]  /*2b20*/  I2F.F16 R33, R47 ;  /* 0x0000002f00217306 */ /* 0x0002a20000200c00 */
[----:B------:R-:W-:Y:S02]  /*2b30*/  IADD3 R13, R32, -0x80, RZ ;  /* 0xffffff80200d7810 */ /* 0x000fe40007ffe0ff */
[----:B------:R-:W-:Y:S01]  /*2b40*/  LOP3.LUT R4, R4, 0xff, RZ, 0xc0, !PT ;  /* 0x000000ff04047812 */ /* 0x000fe200078ec0ff */
[----:B------:R-:W-:-:S02]  /*2b50*/  FFMA.FTZ R35, R16, R34, R35 ;  /* 0x0000002210237223 */ /* 0x000fc40000010023 */
[-C--:B------:R-:W-:Y:S01]  /*2b60*/  FFMA.FTZ R32, R17, R34.reuse, R12 ;  /* 0x0000002211207223 */ /* 0x080fe2000001000c */
[--C-:B----4-:R-:W-:Y:S01]  /*2b70*/  HADD2.F32 R12, -RZ, R14.reuse.H0_H0 ;  /* 0x2000000eff0c7230 */ /* 0x110fe20000004100 */
[-C--:B------:R-:W-:Y:S02]  /*2b80*/  FFMA.FTZ R49, R18, R34.reuse, R31 ;  /* 0x0000002212317223 */ /* 0x080fe4000001001f */
[----:B------:R-:W-:Y:S01]  /*2b90*/  FFMA.FTZ R45, R45, R34, R46 ;  /* 0x000000222d2d7223 */ /* 0x000fe2000001002e */
[----:B------:R-:W-:Y:S01]  /*2ba0*/  HADD2.F32 R34, -RZ, R14.H1_H1 ;  /* 0x3000000eff227230 */ /* 0x000fe20000004100 */
[----:B------:R-:W4:Y:S01]  /*2bb0*/  I2F.F16 R19, R48 ;  /* 0x0000003000137306 */ /* 0x000f220000200c00 */
[--C-:B0-----:R-:W-:Y:S02]  /*2bc0*/  HADD2.F32 R14, -RZ, R22.reuse.H0_H0 ;  /* 0x20000016ff0e7230 */ /* 0x101fe40000004100 */
[----:B-1----:R-:W-:Y:S01]  /*2bd0*/  HADD2.F32 R47, -RZ, R22.H1_H1 ;  /* 0x30000016ff2f7230 */ /* 0x002fe20000004100 */
[----:B------:R-:W-:-:S04]  /*2be0*/  IADD3 R22, R4, -0x80, RZ ;  /* 0xffffff8004167810 */ /* 0x000fc80007ffe0ff */
[----:B------:R-:W0:Y:S01]  /*2bf0*/  I2F.F16 R13, R13 ;  /* 0x0000000d000d7306 */ /* 0x000e220000200c00 */
[----:B--2---:R-:W-:Y:S01]  /*2c00*/  HADD2.F32 R33, -RZ, R33.H0_H0 ;  /* 0x20000021ff217230 */ /* 0x004fe20000004100 */
[----:B------:R-:W-:-:S06]  /*2c10*/  LOP3.LUT R30, R30, 0xff, RZ, 0xc0, !PT ;  /* 0x000000ff1e1e7812 */ /* 0x000fcc00078ec0ff */
[----:B------:R-:W1:Y:S01]  /*2c20*/  I2F.F16 R22, R22 ;  /* 0x0000001600167306 */ /* 0x000e620000200c00 */
[----:B------:R-:W-:Y:S01]  /*2c30*/  HADD2.F32 R29, -RZ, R29.H0_H0 ;  /* 0x2000001dff1d7230 */ /* 0x000fe20000004100 */
[----:B------:R-:W-:Y:S01]  /*2c40*/  IADD3 R30, R30, -0x80, RZ ;  /* 0xffffff801e1e7810 */ /* 0x000fe20007ffe0ff */
[----:B----4-:R-:W-:Y:S01]  /*2c50*/  HADD2.F32 R19, -RZ, R19.H0_H0 ;  /* 0x20000013ff137230 */ /* 0x010fe20000004100 */
[C---:B------:R-:W-:Y:S02]  /*2c60*/  FFMA.FTZ R52, R33.reuse, R12, RZ ;  /* 0x0000000c21347223 */ /* 0x040fe400000100ff */
[-C--:B------:R-:W-:Y:S01]  /*2c70*/  FFMA.FTZ R4, R33, R14.reuse, RZ ;  /* 0x0000000e21047223 */ /* 0x080fe200000100ff */
[----:B0-----:R-:W-:Y:S01]  /*2c80*/  HADD2.F32 R33, -RZ, R13.H0_H0 ;  /* 0x2000000dff217230 */ /* 0x001fe20000004100 */
[----:B------:R-:W-:Y:S02]  /*2c90*/  FFMA.FTZ R48, R12, R29, RZ ;  /* 0x0000001d0c307223 */ /* 0x000fe400000100ff */
[----:B------:R-:W-:Y:S01]  /*2ca0*/  FFMA.FTZ R16, R29, R14, RZ ;  /* 0x0000000e1d107223 */ /* 0x000fe200000100ff */
[----:B------:R-:W0:Y:S01]  /*2cb0*/  I2F.F16 R30, R30 ;  /* 0x0000001e001e7306 */ /* 0x000e220000200c00 */
[----:B------:R-:W-:Y:S01]  /*2cc0*/  FFMA.FTZ R31, R19, R47, R4 ;  /* 0x0000002f131f7223 */ /* 0x000fe20000010004 */
[----:B------:R-:W-:Y:S01]  /*2cd0*/  HADD2.F32 R4, -RZ, R23.H0_H0 ;  /* 0x20000017ff047230 */ /* 0x000fe20000004100 */
[----:B------:R-:W-:Y:S01]  /*2ce0*/  FFMA.FTZ R48, R34, R33, R48 ;  /* 0x0000002122307223 */ /* 0x000fe20000010030 */
[----:B-1----:R-:W-:Y:S01]  /*2cf0*/  HADD2.F32 R22, -RZ, R22.H0_H0 ;  /* 0x20000016ff167230 */ /* 0x002fe20000004100 */
[----:B------:R-:W-:Y:S01]  /*2d00*/  FFMA.FTZ R33, R33, R47, R16 ;  /* 0x0000002f21217223 */ /* 0x000fe20000010010 */
[----:B------:R-:W-:-:S02]  /*2d10*/  HADD2.F32 R13, -RZ, R15.H0_H0 ;  /* 0x2000000fff0d7230 */ /* 0x000fc40000004100 */
[----:B------:R-:W1:Y:S01]  /*2d20*/  I2F.F16 R54, R54 ;  /* 0x0000003600367306 */ /* 0x000e620000200c00 */
[----:B------:R-:W-:Y:S01]  /*2d30*/  HADD2.F32 R29, -RZ, R15.H1_H1 ;  /* 0x3000000fff1d7230 */ /* 0x000fe20000004100 */
[----:B------:R-:W-:Y:S01]  /*2d40*/  FFMA.FTZ R15, R22, R4, R33 ;  /* 0x00000004160f7223 */ /* 0x000fe20000010021 */
[----:B------:R-:W-:Y:S01]  /*2d50*/  LEA.HI R33, R5, 0xffffff80, RZ, 0x8 ;  /* 0xffffff8005217811 */ /* 0x000fe200078f40ff */
[----:B------:R-:W-:Y:S01]  /*2d60*/  FFMA.FTZ R48, R13, R22, R48 ;  /* 0x000000160d307223 */ /* 0x000fe20000010030 */
[----:B------:R-:W2:Y:S03]  /*2d70*/  LDS.64 R16, [UR4+0x28] ;  /* 0x00002804ff107984 */ /* 0x000ea60008000a00 */
[----:B------:R-:W4:Y:S01]  /*2d80*/  I2F.F16 R22, R33 ;  /* 0x0000002100167306 */ /* 0x000f220000200c00 */
[----:B0-----:R-:W-:Y:S01]  /*2d90*/  HADD2.F32 R30, -RZ, R30.H0_H0 ;  /* 0x2000001eff1e7230 */ /* 0x001fe20000004100 */
[----:B------:R-:W-:Y:S01]  /*2da0*/  FFMA.FTZ R52, R19, R34, R52 ;  /* 0x0000002213347223 */ /* 0x000fe20000010034 */
[----:B---3--:R-:W-:Y:S01]  /*2db0*/  LOP3.LUT R5, R8, 0xff, RZ, 0xc0, !PT ;  /* 0x000000ff08057812 */ /* 0x008fe200078ec0ff */
[----:B------:R-:W0:Y:S02]  /*2dc0*/  LDS.64 R18, [UR4+0xa8] ;  /* 0x0000a804ff127984 */ /* 0x000e240008000a00 */
[----:B------:R-:W-:-:S02]  /*2dd0*/  FFMA.FTZ R52, R30, R13, R52 ;  /* 0x0000000d1e347223 */ /* 0x000fc40000010034 */
[----:B------:R-:W-:Y:S01]  /*2de0*/  FFMA.FTZ R31, R30, R4, R31 ;  /* 0x000000041e1f7223 */ /* 0x000fe2000001001f */
[----:B-1----:R-:W-:Y:S02]  /*2df0*/  HADD2.F32 R54, -RZ, R54.H0_H0 ;  /* 0x20000036ff367230 */ /* 0x002fe40000004100 */
[----:B------:R-:W-:Y:S01]  /*2e00*/  HADD2.F32 R30, -RZ, R23.H1_H1 ;  /* 0x30000017ff1e7230 */ /* 0x000fe20000004100 */
[----:B------:R-:W-:Y:S02]  /*2e10*/  IADD3 R23, R5, -0x80, RZ ;  /* 0xffffff8005177810 */ /* 0x000fe40007ffe0ff */
[----:B------:R-:W-:Y:S01]  /*2e20*/  SHF.R.U32.HI R5, RZ, 0x8, R8 ;  /* 0x00000008ff057819 */ /* 0x000fe20000011608 */
[C---:B------:R-:W-:Y:S01]  /*2e30*/  FFMA.FTZ R52, R54.reuse, R29, R52 ;  /* 0x0000001d36347223 */ /* 0x040fe20000010034 */
[----:B----4-:R-:W-:Y:S01]  /*2e40*/  HADD2.F32 R22, -RZ, R22.H0_H0 ;  /* 0x20000016ff167230 */ /* 0x010fe20000004100 */
[----:B------:R-:W-:Y:S01]  /*2e50*/  FFMA.FTZ R54, R54, R30, R31 ;  /* 0x0000001e36367223 */ /* 0x000fe2000001001f */
[----:B------:R-:W-:-:S03]  /*2e60*/  LOP3.LUT R31, R5, 0xff, RZ, 0xc0, !PT ;  /* 0x000000ff051f7812 */ /* 0x000fc600078ec0ff */
[----:B------:R-:W-:Y:S01]  /*2e70*/  FFMA.FTZ R48, R29, R22, R48 ;  /* 0x000000161d307223 */ /* 0x000fe20000010030 */
[----:B------:R-:W-:Y:S01]  /*2e80*/  IADD3 R53, R31, -0x80, RZ ;  /* 0xffffff801f357810 */ /* 0x000fe20007ffe0ff */
[----:B------:R-:W-:Y:S01]  /*2e90*/  FFMA.FTZ R22, R22, R30, R15 ;  /* 0x0000001e16167223 */ /* 0x000fe2000001000f */
[----:B------:R-:W-:Y:S02]  /*2ea0*/  LOP3.LUT R15, R9, 0xff, RZ, 0xc0, !PT ;  /* 0x000000ff090f7812 */ /* 0x000fe400078ec0ff */
[----:B------:R1:W-:Y:S02]  /*2eb0*/  I2F.F16 R55, R53 ;  /* 0x0000003500377306 */ /* 0x0003e40000200c00 */
[----:B-1----:R-:W-:-:S06]  /*2ec0*/  IADD3 R53, R15, -0x80, RZ ;  /* 0xffffff800f357810 */ /* 0x002fcc0007ffe0ff */
[----:B------:R-:W1:Y:S01]  /*2ed0*/  I2F.F16 R53, R53 ;  /* 0x0000003500357306 */ /* 0x000e620000200c00 */
[----:B------:R-:W-:Y:S01]  /*2ee0*/  SHF.R.U32.HI R15, RZ, 0x8, R9 ;  /* 0x00000008ff0f7819 */ /* 0x000fe20000011609 */
[--C-:B--2---:R-:W-:Y:S02]  /*2ef0*/  HADD2.F32 R31, -RZ, R16.reuse.H0_H0 ;  /* 0x20000010ff1f7230 */ /* 0x104fe40000004100 */
[----:B------:R-:W-:Y:S01]  /*2f00*/  HADD2.F32 R46, -RZ, R16.H1_H1 ;  /* 0x30000010ff2e7230 */ /* 0x000fe20000004100 */
[----:B------:R-:W-:-:S03]  /*2f10*/  LOP3.LUT R15, R15, 0xff, RZ, 0xc0, !PT ;  /* 0x000000ff0f0f7812 */ /* 0x000fc600078ec0ff */
[----:B------:R2:W3:Y:S01]  /*2f20*/  I2F.F16 R5, R23 ;  /* 0x0000001700057306 */ /* 0x0004e20000200c00 */
[----:B-1----:R-:W-:-:S05]  /*2f30*/  HADD2.F32 R16, -RZ, R53.H0_H0 ;  /* 0x20000035ff107230 */ /* 0x002fca0000004100 */
[----:B--2---:R-:W-:Y:S01]  /*2f40*/  FFMA.FTZ R23, R31, R16, R48 ;  /* 0x000000101f177223 */ /* 0x004fe20000010030 */
[----:B------:R-:W-:-:S04]  /*2f50*/  IADD3 R48, R15, -0x80, RZ ;  /* 0xffffff800f307810 */ /* 0x000fc80007ffe0ff */
[----:B------:R-:W1:Y:S01]  /*2f60*/  I2F.F16 R15, R48 ;  /* 0x00000030000f7306 */ /* 0x000e620000200c00 */
[----:B---3--:R-:W-:Y:S02]  /*2f70*/  HADD2.F32 R5, -RZ, R5.H0_H0 ;  /* 0x20000005ff057230 */ /* 0x008fe40000004100 */
[----:B0-----:R-:W-:-:S03]  /*2f80*/  HADD2.F32 R33, -RZ, R18.H0_H0 ;  /* 0x20000012ff217230 */ /* 0x001fc60000004100 */
[C---:B------:R-:W-:Y:S02]  /*2f90*/  FFMA.FTZ R52, R5.reuse, R31, R52 ;  /* 0x0000001f05347223 */ /* 0x040fe40000010034 */
[-C--:B------:R-:W-:Y:S01]  /*2fa0*/  FFMA.FTZ R54, R5, R33.reuse, R54 ;  /* 0x0000002105367223 */ /* 0x080fe20000010036 */
[----:B------:R-:W-:Y:S01]  /*2fb0*/  HADD2.F32 R5, -RZ, R18.H1_H1 ;  /* 0x30000012ff057230 */ /* 0x000fe20000004100 */
[----:B------:R-:W-:Y:S02]  /*2fc0*/  FFMA.FTZ R16, R16, R33, R22 ;  /* 0x0000002110107223 */ /* 0x000fe40000010016 */
[----:B------:R-:W-:Y:S01]  /*2fd0*/  FMUL.FTZ R22, R20, R35 ;  /* 0x0000002314167220 */ /* 0x000fe20000410000 */
[----:B-1----:R-:W-:Y:S01]  /*2fe0*/  HADD2.F32 R15, -RZ, R15.H0_H0 ;  /* 0x2000000fff0f7230 */ /* 0x002fe20000004100 */
[----:B------:R-:W-:Y:S01]  /*2ff0*/  FMUL.FTZ R18, R21, R32 ;  /* 0x0000002015127220 */ /* 0x000fe20000410000 */
[----:B------:R-:W-:-:S03]  /*3000*/  LOP3.LUT R53, R6, 0xff, RZ, 0xc0, !PT ;  /* 0x000000ff06357812 */ /* 0x000fc600078ec0ff */
[----:B------:R-:W-:Y:S02]  /*3010*/  FFMA.FTZ R32, R46, R15, R23 ;  /* 0x0000000f2e207223 */ /* 0x000fe40000010017 */
[----:B------:R-:W-:Y:S01]  /*3020*/  FFMA.FTZ R35, R15, R5, R16 ;  /* 0x000000050f237223 */ /* 0x000fe20000010010 */
[----:B------:R-:W-:Y:S02]  /*3030*/  SHF.R.U32.HI R15, RZ, 0x8, R6 ;  /* 0x00000008ff0f7819 */ /* 0x000fe40000011606 */
[----:B------:R-:W-:Y:S02]  /*3040*/  IADD3 R53, R53, -0x80, RZ ;  /* 0xffffff8035357810 */ /* 0x000fe40007ffe0ff */
[----:B------:R-:W-:Y:S02]  /*3050*/  LOP3.LUT R15, R15, 0xff, RZ, 0xc0, !PT ;  /* 0x000000ff0f0f7812 */ /* 0x000fe400078ec0ff */
[----:B------:R-:W-:Y:S02]  /*3060*/  F2FP.PACK_AB R16, RZ, R22 ;  /* 0x00000016ff10723e */ /* 0x000fe400000000ff */
[----:B------:R0:W1:Y:S01]  /*3070*/  I2F.F16 R22, R53 ;  /* 0x0000003500167306 */ /* 0x0000620000200c00 */
[----:B------:R-:W-:-:S07]  /*3080*/  IADD3 R56, R15, -0x80, RZ ;  /* 0xffffff800f387810 */ /* 0x000fce0007ffe0ff */
[----:B------:R-:W2:Y:S01]  /*3090*/  I2F.F16 R15, R56 ;  /* 0x00000038000f7306 */ /* 0x000ea20000200c00 */
[----:B------:R-:W-:Y:S01]  /*30a0*/  FMUL.FTZ R23, R24, R45 ;  /* 0x0000002d18177220 */ /* 0x000fe20000410000 */
[----:B0-----:R-:W-:Y:S01]  /*30b0*/  SHF.R.U32.HI R53, RZ, 0x10, R6 ;  /* 0x00000010ff357819 */ /* 0x001fe20000011606 */
[----:B------:R-:W-:Y:S02]  /*30c0*/  HADD2.F32 R55, -RZ, R55.H0_H0 ;  /* 0x20000037ff377230 */ /* 0x000fe40000004100 */
[----:B-1----:R-:W-:Y:S01]  /*30d0*/  HADD2.F32 R45, -RZ, R22.H0_H0 ;  /* 0x20000016ff2d7230 */ /* 0x002fe20000004100 */
[----:B------:R-:W-:Y:S02]  /*30e0*/  LOP3.LUT R53, R53, 0xff, RZ, 0xc0, !PT ;  /* 0x000000ff35357812 */ /* 0x000fe400078ec0ff */
[----:B------:R-:W-:Y:S02]  /*30f0*/  FFMA.FTZ R52, R55, R46, R52 ;  /* 0x0000002e37347223 */ /* 0x000fe40000010034 */
[----:B------:R-:W-:Y:S01]  /*3100*/  IADD3 R53, R53, -0x80, RZ ;  /* 0xffffff8035357810 */ /* 0x000fe20007ffe0ff */
[----:B--2---:R-:W-:Y:S01]  /*3110*/  HADD2.F32 R48, -RZ, R15.H0_H0 ;  /* 0x2000000fff307230 */ /* 0x004fe20000004100 */
[----:B------:R-:W-:-:S02]  /*3120*/  FFMA.FTZ R15, R12, R45, RZ ;  /* 0x0000002d0c0f7223 */ /* 0x000fc400000100ff */
[----:B------:R-:W-:Y:S02]  /*3130*/  FFMA.FTZ R55, R55, R5, R54 ;  /* 0x0000000537377223 */ /* 0x000fe40000010036 */
[----:B------:R-:W-:Y:S02]  /*3140*/  FFMA.FTZ R54, R34, R48, R15 ;  /* 0x0000003022367223 */ /* 0x000fe4000001000f */
[----:B------:R-:W0:Y:S01]  /*3150*/  I2F.F16 R15, R53 ;  /* 0x00000035000f7306 */ /* 0x000e220000200c00 */
[----:B------:R-:W-:Y:S02]  /*3160*/  FMUL.FTZ R49, R26, R49 ;  /* 0x000000311a317220 */ /* 0x000fe40000410000 */
[----:B------:R-:W-:-:S03]  /*3170*/  FFMA.FTZ R45, R45, R14, RZ ;  /* 0x0000000e2d2d7223 */ /* 0x000fc600000100ff */
[----:B------:R-:W-:Y:S01]  /*3180*/  F2FP.PACK_AB R22, RZ, R49 ;  /* 0x00000031ff16723e */ /* 0x000fe200000000ff */
[----:B------:R-:W-:Y:S01]  /*3190*/  FFMA.FTZ R45, R48, R47, R45 ;  /* 0x0000002f302d7223 */ /* 0x000fe2000001002d */
[----:B------:R-:W-:Y:S02]  /*31a0*/  LEA.HI R48, R6, 0xffffff80, RZ, 0x8 ;  /* 0xffffff8006307811 */ /* 0x000fe400078f40ff */
[----:B------:R-:W-:Y:S02]  /*31b0*/  LOP3.LUT R49, R10, 0xff, RZ, 0xc0, !PT ;  /* 0x000000ff0a317812 */ /* 0x000fe400078ec0ff */
[----:B------:R-:W1:Y:S02]  /*31c0*/  I2F.F16 R6, R48 ;  /* 0x0000003000067306 */ /* 0x000e640000200c00 */
[----:B------:R-:W-:Y:S01]  /*31d0*/  IADD3 R49, R49, -0x80, RZ ;  /* 0xffffff8031317810 */ /* 0x000fe20007ffe0ff */
[----:B0-----:R-:W-:-:S05]  /*31e0*/  HADD2.F32 R15, -RZ, R15.H0_H0 ;  /* 0x2000000fff0f7230 */ /* 0x001fca0000004100 */
[----:B------:R-:W-:Y:S02]  /*31f0*/  FFMA.FTZ R54, R13, R15, R54 ;  /* 0x0000000f0d367223 */ /* 0x000fe40000010036 */
[----:B------:R-:W-:Y:S02]  /*3200*/  FFMA.FTZ R45, R15, R4, R45 ;  /* 0x000000040f2d7223 */ /* 0x000fe4000001002d */
[----:B------:R-:W0:Y:S01]  /*3210*/  I2F.F16 R15, R49 ;  /* 0x00000031000f7306 */ /* 0x000e220000200c00 */
[----:B------:R-:W-:Y:S02]  /*3220*/  LOP3.LUT R56, R7, 0xff, RZ, 0xc0, !PT ;  /* 0x000000ff07387812 */ /* 0x000fe400078ec0ff */
[----:B------:R-:W-:Y:S01]  /*3230*/  SHF.R.U32.HI R53, RZ, 0x8, R7 ;  /* 0x00000008ff357819 */ /* 0x000fe20000011607 */
[----:B-1----:R-:W-:Y:S01]  /*3240*/  HADD2.F32 R6, -RZ, R6.H0_H0 ;  /* 0x20000006ff067230 */ /* 0x002fe20000004100 */
[----:B------:R-:W-:Y:S02]  /*3250*/  IADD3 R56, R56, -0x80, RZ ;  /* 0xffffff8038387810 */ /* 0x000fe40007ffe0ff */
[----:B------:R-:W-:-:S02]  /*3260*/  LOP3.LUT R53, R53, 0xff, RZ, 0xc0, !PT ;  /* 0x000000ff35357812 */ /* 0x000fc400078ec0ff */
[----:B------:R-:W-:Y:S01]  /*3270*/  FFMA.FTZ R54, R29, R6, R54 ;  /* 0x000000061d367223 */ /* 0x000fe20000010036 */
[----:B------:R-:W1:Y:S01]  /*3280*/  I2F.F16 R49, R56 ;  /* 0x0000003800317306 */ /* 0x000e620000200c00 */
[----:B------:R-:W-:Y:S01]  /*3290*/  FFMA.FTZ R6, R6, R30, R45 ;  /* 0x0000001e06067223 */ /* 0x000fe2000001002d */
[----:B------:R-:W-:Y:S01]  /*32a0*/  IADD3 R53, R53, -0x80, RZ ;  /* 0xffffff8035357810 */ /* 0x000fe20007ffe0ff */
[----:B0-----:R-:W-:-:S05]  /*32b0*/  HADD2.F32 R15, -RZ, R15.H0_H0 ;  /* 0x2000000fff0f7230 */ /* 0x001fca0000004100 */
[----:B------:R-:W-:Y:S02]  /*32c0*/  FFMA.FTZ R45, R31, R15, R54 ;  /* 0x0000000f1f2d7223 */ /* 0x000fe40000010036 */
[----:B------:R-:W-:Y:S02]  /*32d0*/  FFMA.FTZ R6, R15, R33, R6 ;  /* 0x000000210f067223 */ /* 0x000fe40000010006 */
[----:B------:R-:W0:Y:S01]  /*32e0*/  I2F.F16 R15, R53 ;  /* 0x00000035000f7306 */ /* 0x000e220000200c00 */
[----:B-1----:R-:W-:-:S05]  /*32f0*/  HADD2.F32 R49, -RZ, R49.H0_H0 ;  /* 0x20000031ff317230 */ /* 0x002fca0000004100 */
[----:B------:R-:W-:Y:S01]  /*3300*/  FFMA.FTZ R54, R12, R49, RZ ;  /* 0x000000310c367223 */ /* 0x000fe200000100ff */
[----:B0-----:R-:W-:-:S05]  /*3310*/  HADD2.F32 R15, -RZ, R15.H0_H0 ;  /* 0x2000000fff0f7230 */ /* 0x001fca0000004100 */
[----:B------:R-:W-:Y:S01]  /*3320*/  FFMA.FTZ R54, R34, R15, R54 ;  /* 0x0000000f22367223 */ /* 0x000fe20000010036 */
[----:B------:R-:W-:-:S04]  /*3330*/  SHF.R.U32.HI R34, RZ, 0x10, R7 ;  /* 0x00000010ff227819 */ /* 0x000fc80000011607 */
[----:B------:R-:W-:-:S04]  /*3340*/  LOP3.LUT R34, R34, 0xff, RZ, 0xc0, !PT ;  /* 0x000000ff22227812 */ /* 0x000fc800078ec0ff */
[----:B------:R-:W-:-:S04]  /*3350*/  IADD3 R34, R34, -0x80, RZ ;  /* 0xffffff8022227810 */ /* 0x000fc80007ffe0ff */
[----:B------:R-:W0:Y:S01]  /*3360*/  I2F.F16 R48, R34 ;  /* 0x0000002200307306 */ /* 0x000e220000200c00 */
[----:B------:R-:W-:Y:S02]  /*3370*/  FFMA.FTZ R14, R49, R14, RZ ;  /* 0x0000000e310e7223 */ /* 0x000fe400000100ff */
[----:B------:R-:W-:-:S04]  /*3380*/  IMAD.WIDE R56, R25, c[0x0][0x18c], R50 ;  /* 0x0000630019387a25 */ /* 0x000fc800078e0232 */
[----:B------:R-:W-:Y:S01]  /*3390*/  FFMA.FTZ R47, R15, R47, R14 ;  /* 0x0000002f0f2f7223 */ /* 0x000fe2000001000e */
[----:B0-----:R-:W-:-:S05]  /*33a0*/  HADD2.F32 R48, -RZ, R48.H0_H0 ;  /* 0x20000030ff307230 */ /* 0x001fca0000004100 */
[----:B------:R-:W-:Y:S02]  /*33b0*/  FFMA.FTZ R54, R13, R48, R54 ;  /* 0x000000300d367223 */ /* 0x000fe40000010036 */
[----:B------:R-:W2:Y:S01]  /*33c0*/  LDG.E.128.CONSTANT R12, [R56.64] ;  /* 0x00000006380c7981 */ /* 0x000ea2000c1e9d00 */
[----:B------:R-:W-:-:S04]  /*33d0*/  SHF.R.U32.HI R51, RZ, 0x8, R10 ;  /* 0x00000008ff337819 */ /* 0x000fc8000001160a */
[----:B------:R-:W-:Y:S02]  /*33e0*/  LOP3.LUT R51, R51, 0xff, RZ, 0xc0, !PT ;  /* 0x000000ff33337812 */ /* 0x000fe400078ec0ff */
[----:B------:R-:W-:Y:S02]  /*33f0*/  SHF.R.U32.HI R53, RZ, 0x10, R8 ;  /* 0x00000010ff357819 */ /* 0x000fe40000011608 */
[----:B------:R-:W-:Y:S02]  /*3400*/  IADD3 R51, R51, -0x80, RZ ;  /* 0xffffff8033337810 */ /* 0x000fe40007ffe0ff */
[----:B------:R-:W-:Y:S02]  /*3410*/  LOP3.LUT R53, R53, 0xff, RZ, 0xc0, !PT ;  /* 0x000000ff35357812 */ /* 0x000fe400078ec0ff */
[----:B------:R-:W0:Y:S02]  /*3420*/  I2F.F16 R49, R51 ;  /* 0x0000003300317306 */ /* 0x000e240000200c00 */
[----:B------:R-:W-:-:S06]  /*3430*/  IADD3 R53, R53, -0x80, RZ ;  /* 0xffffff8035357810 */ /* 0x000fcc0007ffe0ff */
[----:B------:R-:W1:Y:S01]  /*3440*/  I2F.F16 R50, R53 ;  /* 0x0000003500327306 */ /* 0x000e620000200c00 */
[----:B0-----:R-:W-:-:S05]  /*3450*/  HADD2.F32 R49, -RZ, R49.H0_H0 ;  /* 0x20000031ff317230 */ /* 0x001fca0000004100 */
[----:B------:R-:W-:Y:S02]  /*3460*/  FFMA.FTZ R34, R46, R49, R45 ;  /* 0x000000312e227223 */ /* 0x000fe4000001002d */
[----:B------:R-:W-:Y:S01]  /*3470*/  FFMA.FTZ R45, R49, R5, R6 ;  /* 0x00000005312d7223 */ /* 0x000fe20000010006 */
[----:B-1----:R-:W-:Y:S02]  /*3480*/  HADD2.F32 R50, -RZ, R50.H0_H0 ;  /* 0x20000032ff327230 */ /* 0x002fe40000004100 */
[----:B------:R-:W-:Y:S02]  /*3490*/  HADD2.F32 R49, -RZ, R17.H0_H0 ;  /* 0x20000011ff317230 */ /* 0x000fe40000004100 */
[----:B------:R-:W-:-:S03]  /*34a0*/  HADD2.F32 R6, -RZ, R19.H0_H0 ;  /* 0x20000013ff067230 */ /* 0x000fc60000004100 */
[C---:B------:R-:W-:Y:S02]  /*34b0*/  FFMA.FTZ R59, R50.reuse, R49, R52 ;  /* 0x00000031323b7223 */ /* 0x040fe40000010034 */
[----:B------:R-:W-:Y:S01]  /*34c0*/  FFMA.FTZ R55, R50, R6, R55 ;  /* 0x0000000632377223 */ /* 0x000fe20000010037 */
        /* <DEDUP_REMOVED lines=10> */
[----:B------:R-:W-:Y:S01]  /*3570*/  LEA.HI R9, R9, 0xffffff80, RZ, 0x8 ;  /* 0xffffff8009097811 */ /* 0x000fe200078f40ff */
[----:B------:R-:W-:Y:S01]  /*3580*/  FFMA.FTZ R51, R51, R6, R35 ;  /* 0x0000000633337223 */ /* 0x000fe20000010023 */
[----:B------:R-:W-:Y:S01]  /*3590*/  LEA.HI R60, R8, 0xffffff80, RZ, 0x8 ;  /* 0xffffff80083c7811 */ /* 0x000fe200078f40ff */
[----:B0-----:R-:W-:-:S05]  /*35a0*/  HADD2.F32 R32, -RZ, R32.H0_H0 ;  /* 0x20000020ff207230 */ /* 0x001fca0000004100 */
[----:B------:R-:W-:Y:S02]  /*35b0*/  FFMA.FTZ R35, R49, R32, R34 ;  /* 0x0000002031237223 */ /* 0x000fe40000010022 */
[----:B------:R-:W0:Y:S01]  /*35c0*/  I2F.F16 R34, R9 ;  /* 0x0000000900227306 */ /* 0x000e220000200c00 */
[----:B------:R-:W-:Y:S01]  /*35d0*/  FFMA.FTZ R47, R48, R4, R47 ;  /* 0x00000004302f7223 */ /* 0x000fe2000001002f */
[----:B------:R-:W-:-:S06]  /*35e0*/  LEA.HI R48, R7, 0xffffff80, RZ, 0x8 ;  /* 0xffffff8007307811 */ /* 0x000fcc00078f40ff */
[----:B------:R-:W1:Y:S01]  /*35f0*/  I2F.F16 R8, R60 ;  /* 0x0000003c00087306 */ /* 0x000e620000200c00 */
[----:B------:R-:W-:Y:S02]  /*3600*/  HADD2.F32 R50, -RZ, R17.H1_H1 ;  /* 0x30000011ff327230 */ /* 0x000fe40000004100 */
[----:B------:R-:W-:Y:S01]  /*3610*/  HADD2.F32 R52, -RZ, R19.H1_H1 ;  /* 0x30000013ff347230 */ /* 0x000fe20000004100 */
[----:B------:R-:W-:-:S04]  /*3620*/  LOP3.LUT R7, R11, 0xff, RZ, 0xc0, !PT ;  /* 0x000000ff0b077812 */ /* 0x000fc800078ec0ff */
[----:B------:R-:W3:Y:S01]  /*3630*/  I2F.F16 R4, R48 ;  /* 0x0000003000047306 */ /* 0x000ee20000200c00 */
[----:B0-----:R-:W-:Y:S01]  /*3640*/  HADD2.F32 R34, -RZ, R34.H0_H0 ;  /* 0x20000022ff227230 */ /* 0x001fe20000004100 */
[----:B------:R-:W-:Y:S01]  /*3650*/  FFMA.FTZ R45, R32, R6, R45 ;  /* 0x00000006202d7223 */ /* 0x000fe2000001002d */
[----:B------:R-:W-:-:S03]  /*3660*/  SHF.R.U32.HI R9, RZ, 0x8, R11 ;  /* 0x00000008ff097819 */ /* 0x000fc6000001160b */
[----:B------:R-:W-:Y:S01]  /*3670*/  FFMA.FTZ R32, R50, R34, R53 ;  /* 0x0000002232207223 */ /* 0x000fe20000010035 */
[----:B-1----:R-:W-:Y:S01]  /*3680*/  HADD2.F32 R8, -RZ, R8.H0_H0 ;  /* 0x20000008ff087230 */ /* 0x002fe20000004100 */
[----:B------:R-:W-:Y:S01]  /*3690*/  FFMA.FTZ R34, R34, R52, R51 ;  /* 0x0000003422227223 */ /* 0x000fe20000010033 */
[----:B------:R-:W-:-:S03]  /*36a0*/  IADD3 R51, R7, -0x80, RZ ;  /* 0xffffff8007337810 */ /* 0x000fc60007ffe0ff */
[C---:B------:R-:W-:Y:S02]  /*36b0*/  FFMA.FTZ R17, R8.reuse, R50, R59 ;  /* 0x0000003208117223 */ /* 0x040fe4000001003b */
[----:B------:R-:W-:Y:S01]  /*36c0*/  FFMA.FTZ R19, R8, R52, R55 ;  /* 0x0000003408137223 */ /* 0x000fe20000010037 */
[----:B------:R-:W-:Y:S01]  /*36d0*/  LOP3.LUT R9, R9, 0xff, RZ, 0xc0, !PT ;  /* 0x000000ff09097812 */ /* 0x000fe200078ec0ff */
[----:B------:R-:W0:Y:S01]  /*36e0*/  I2F.F16 R8, R51 ;  /* 0x0000003300087306 */ /* 0x000e220000200c00 */
[----:B---3--:R-:W-:Y:S02]  /*36f0*/  HADD2.F32 R4, -RZ, R4.H0_H0 ;  /* 0x20000004ff047230 */ /* 0x008fe40000004100 */
[----:B------:R-:W-:-:S03]  /*3700*/  IADD3 R9, R9, -0x80, RZ ;  /* 0xffffff8009097810 */ /* 0x000fc60007ffe0ff */
[----:B------:R-:W-:Y:S01]  /*3710*/  FFMA.FTZ R7, R29, R4, R54 ;  /* 0x000000041d077223 */ /* 0x000fe20000010036 */
[----:B------:R-:W-:Y:S02]  /*3720*/  SHF.R.U32.HI R29, RZ, 0x10, R11 ;  /* 0x00000010ff1d7819 */ /* 0x000fe4000001160b */
[----:B------:R-:W1:Y:S02]  /*3730*/  I2F.F16 R9, R9 ;  /* 0x0000000900097306 */ /* 0x000e640000200c00 */
[----:B------:R-:W-:Y:S01]  /*3740*/  LOP3.LUT R29, R29, 0xff, RZ, 0xc0, !PT ;  /* 0x000000ff1d1d7812 */ /* 0x000fe200078ec0ff */
[----:B0-----:R-:W-:-:S03]  /*3750*/  HADD2.F32 R8, -RZ, R8.H0_H0 ;  /* 0x20000008ff087230 */ /* 0x001fc60000004100 */
[----:B------:R-:W-:Y:S02]  /*3760*/  IADD3 R48, R29, -0x80, RZ ;  /* 0xffffff801d307810 */ /* 0x000fe40007ffe0ff */
[----:B------:R-:W-:Y:S02]  /*3770*/  FFMA.FTZ R7, R31, R8, R7 ;  /* 0x000000081f077223 */ /* 0x000fe40000010007 */
[----:B------:R-:W0:Y:S01]  /*3780*/  I2F.F16 R31, R48 ;  /* 0x00000030001f7306 */ /* 0x000e220000200c00 */
[----:B------:R-:W-:Y:S01]  /*3790*/  FFMA.FTZ R47, R4, R30, R47 ;  /* 0x0000001e042f7223 */ /* 0x000fe2000001002f */
[----:B-1----:R-:W-:Y:S01]  /*37a0*/  HADD2.F32 R30, -RZ, R9.H0_H0 ;  /* 0x20000009ff1e7230 */ /* 0x002fe20000004100 */
[----:B------:R-:W-:-:S04]  /*37b0*/  LEA.HI R4, R10, 0xffffff80, RZ, 0x8 ;  /* 0xffffff800a047811 */ /* 0x000fc800078f40ff */
[----:B------:R-:W-:Y:S01]  /*37c0*/  FFMA.FTZ R46, R46, R30, R7 ;  /* 0x0000001e2e2e7223 */ /* 0x000fe20000010007 */
[----:B------:R-:W-:Y:S01]  /*37d0*/  LEA.HI R7, R11, 0xffffff80, RZ, 0x8 ;  /* 0xffffff800b077811 */ /* 0x000fe200078f40ff */
[----:B------:R-:W-:Y:S01]  /*37e0*/  FFMA.FTZ R47, R8, R33, R47 ;  /* 0x00000021082f7223 */ /* 0x000fe2000001002f */
[----:B------:R-:W1:Y:S01]  /*37f0*/  I2F.F16 R4, R4 ;  /* 0x0000000400047306 */ /* 0x000e620000200c00 */
[----:B------:R-:W3:Y:S02]  /*3800*/  LDS.64 R8, [UR4+0x30] ;  /* 0x00003004ff087984 */ /* 0x000ee40008000a00 */
[----:B------:R-:W-:Y:S01]  /*3810*/  FFMA.FTZ R47, R30, R5, R47 ;  /* 0x000000051e2f7223 */ /* 0x000fe2000001002f */
[----:B0-----:R-:W-:-:S04]  /*3820*/  HADD2.F32 R31, -RZ, R31.H0_H0 ;  /* 0x2000001fff1f7230 */ /* 0x001fc80000004100 */
[----:B------:R-:W0:Y:S01]  /*3830*/  I2F.F16 R7, R7 ;  /* 0x0000000700077306 */ /* 0x000e220000200c00 */
[----:B------:R-:W-:Y:S02]  /*3840*/  FFMA.FTZ R29, R49, R31, R46 ;  /* 0x0000001f311d7223 */ /* 0x000fe4000001002e */
[----:B------:R-:W-:Y:S01]  /*3850*/  FFMA.FTZ R31, R31, R6, R47 ;  /* 0x000000061f1f7223 */ /* 0x000fe2000001002f */
[----:B-1----:R-:W-:-:S05]  /*3860*/  HADD2.F32 R33, -RZ, R4.H0_H0 ;  /* 0x20000004ff217230 */ /* 0x002fca0000004100 */
[----:B------:R-:W-:Y:S02]  /*3870*/  FFMA.FTZ R35, R50, R33, R35 ;  /* 0x0000002132237223 */ /* 0x000fe40000010023 */
[----:B------:R-:W-:Y:S01]  /*3880*/  FFMA.FTZ R45, R33, R52, R45 ;  /* 0x00000034212d7223 */ /* 0x000fe2000001002d */
[--C-:B---3--:R-:W-:Y:S02]  /*3890*/  HADD2.F32 R47, -RZ, R8.reuse.H0_H0 ;  /* 0x20000008ff2f7230 */ /* 0x108fe40000004100 */
[----:B------:R-:W-:Y:S01]  /*38a0*/  HADD2.F32 R53, -RZ, R8.H1_H1 ;  /* 0x30000008ff357230 */ /* 0x000fe20000004100 */
[----:B--2---:R-:W-:-:S04]  /*38b0*/  LOP3.LUT R10, R13, 0xff, RZ, 0xc0, !PT ;  /* 0x000000ff0d0a7812 */ /* 0x004fc800078ec0ff */
[----:B------:R-:W-:Y:S02]  /*38c0*/  IADD3 R48, R10, -0x80, RZ ;  /* 0xffffff800a307810 */ /* 0x000fe40007ffe0ff */
[----:B------:R-:W1:Y:S01]  /*38d0*/  LDS.64 R10, [UR4+0xb0] ;  /* 0x0000b004ff0a7984 */ /* 0x000e620008000a00 */
[----:B------:R-:W-:Y:S02]  /*38e0*/  LOP3.LUT R30, R12, 0xff, RZ, 0xc0, !PT ;  /* 0x000000ff0c1e7812 */ /* 0x000fe400078ec0ff */
[----:B------:R-:W-:Y:S02]  /*38f0*/  LOP3.LUT R6, R14, 0xff, RZ, 0xc0, !PT ;  /* 0x000000ff0e067812 */ /* 0x000fe400078ec0ff */
[----:B------:R-:W-:Y:S02]  /*3900*/  IADD3 R46, R30, -0x80, RZ ;  /* 0xffffff801e2e7810 */ /* 0x000fe40007ffe0ff */
[----:B------:R-:W-:Y:S02]  /*3910*/  IADD3 R30, R6, -0x80, RZ ;  /* 0xffffff80061e7810 */ /* 0x000fe40007ffe0ff */
[----:B------:R-:W-:-:S04]  /*3920*/  LOP3.LUT R6, R15, 0xff, RZ, 0xc0, !PT ;  /* 0x000000ff0f067812 */ /* 0x000fc800078ec0ff */
[----:B------:R-:W-:Y:S01]  /*3930*/  IADD3 R4, R6, -0x80, RZ ;  /* 0xffffff8006047810 */ /* 0x000fe20007ffe0ff */
[----:B0-----:R-:W-:Y:S01]  /*3940*/  HADD2.F32 R6, -RZ, R7.H0_H0 ;  /* 0x20000007ff067230 */ /* 0x001fe20000004100 */
[----:B------:R-:W-:Y:S01]  /*3950*/  SHF.R.U32.HI R7, RZ, 0x8, R12 ;  /* 0x00000008ff077819 */ /* 0x000fe2000001160c */
[----:B------:R0:W-:Y:S03]  /*3960*/  I2F.F16 R5, R48 ;  /* 0x0000003000057306 */ /* 0x0001e60000200c00 */
[----:B------:R-:W-:-:S05]  /*3970*/  LOP3.LUT R7, R7, 0xff, RZ, 0xc0, !PT ;  /* 0x000000ff07077812 */ /* 0x000fca00078ec0ff */
[----:B------:R-:W2:Y:S01]  /*3980*/  I2F.F16 R46, R46 ;  /* 0x0000002e002e7306 */ /* 0x000ea20000200c00 */
[----:B0-----:R-:W-:-:S07]  /*3990*/  IADD3 R48, R7, -0x80, RZ ;  /* 0xffffff8007307810 */ /* 0x001fce0007ffe0ff */
[----:B------:R-:W0:Y:S08]  /*39a0*/  I2F.F16 R30, R30 ;  /* 0x0000001e001e7306 */ /* 0x000e300000200c00 */
[----:B------:R-:W3:Y:S01]  /*39b0*/  I2F.F16 R4, R4 ;  /* 0x0000000400047306 */ /* 0x000ee20000200c00 */
[----:B------:R-:W-:-:S07]  /*39c0*/  FFMA.FTZ R29, R50, R6, R29 ;  /* 0x00000006321d7223 */ /* 0x000fce000001001d */
[----:B------:R-:W4:Y:S01]  /*39d0*/  I2F.F16 R48, R48 ;  /* 0x0000003000307306 */ /* 0x000f220000200c00 */
[----:B------:R-:W-:Y:S01]  /*39e0*/  FFMA.FTZ R31, R6, R52, R31 ;  /* 0x00000034061f7223 */ /* 0x000fe2000001001f */
[----:B--2---:R-:W-:Y:S02]  /*39f0*/  HADD2.F32 R46, -RZ, R46.H0_H0 ;  /* 0x2000002eff2e7230 */ /* 0x004fe40000004100 */
[----:B------:R-:W-:Y:S02]  /*3a00*/  HADD2.F32 R6, -RZ, R5.H0_H0 ;  /* 0x20000005ff067230 */ /* 0x000fe40000004100 */
[----:B0-----:R-:W-:Y:S02]  /*3a10*/  HADD2.F32 R30, -RZ, R30.H0_H0 ;  /* 0x2000001eff1e7230 */ /* 0x001fe40000004100 */
[----:B---3--:R-:W-:Y:S02]  /*3a20*/  HADD2.F32 R4, -RZ, R4.H0_H0 ;  /* 0x20000004ff047230 */ /* 0x008fe40000004100 */
[----:B-1----:R-:W-:Y:S01]  /*3a30*/  HADD2.F32 R7, -RZ, R10.H0_H0 ;  /* 0x2000000aff077230 */ /* 0x002fe20000004100 */
[----:B------:R-:W-:Y:S01]  /*3a40*/  FFMA.FTZ R5, R46, R47, RZ ;  /* 0x0000002f2e057223 */ /* 0x000fe200000100ff */
[----:B------:R-:W-:Y:S01]  /*3a50*/  SHF.R.U32.HI R33, RZ, 0x8, R13 ;  /* 0x00000008ff217819 */ /* 0x000fe2000001160d */
[C---:B------:R-:W-:Y:S01]  /*3a60*/  FFMA.FTZ R51, R47.reuse, R6, RZ ;  /* 0x000000062f337223 */ /* 0x040fe200000100ff */
[----:B------:R-:W-:Y:S01]  /*3a70*/  SHF.R.U32.HI R52, RZ, 0x8, R15 ;  /* 0x00000008ff347819 */ /* 0x000fe2000001160f */
[----:B------:R-:W-:-:S02]  /*3a80*/  FFMA.FTZ R49, R47, R30, RZ ;  /* 0x0000001e2f317223 */ /* 0x000fc400000100ff */
[----:B------:R-:W-:Y:S01]  /*3a90*/  FFMA.FTZ R47, R47, R4, RZ ;  /* 0x000000042f2f7223 */ /* 0x000fe200000100ff */
[----:B----4-:R-:W-:Y:S01]  /*3aa0*/  HADD2.F32 R48, -RZ, R48.H0_H0 ;  /* 0x20000030ff307230 */ /* 0x010fe20000004100 */
[-C--:B------:R-:W-:Y:S02]  /*3ab0*/  FFMA.FTZ R46, R46, R7.reuse, RZ ;  /* 0x000000072e2e7223 */ /* 0x080fe400000100ff */
[-C--:B------:R-:W-:Y:S02]  /*3ac0*/  FFMA.FTZ R6, R6, R7.reuse, RZ ;  /* 0x0000000706067223 */ /* 0x080fe400000100ff */
[-C--:B------:R-:W-:Y:S02]  /*3ad0*/  FFMA.FTZ R30, R30, R7.reuse, RZ ;  /* 0x000000071e1e7223 */ /* 0x080fe400000100ff */
[----:B------:R-:W-:Y:S01]  /*3ae0*/  FFMA.FTZ R4, R4, R7, RZ ;  /* 0x0000000704047223 */ /* 0x000fe200000100ff */
[----:B------:R-:W-:Y:S01]  /*3af0*/  HADD2.F32 R7, -RZ, R10.H1_H1 ;  /* 0x3000000aff077230 */ /* 0x000fe20000004100 */
[----:B------:R-:W-:-:S02]  /*3b00*/  LOP3.LUT R8, R33, 0xff, RZ, 0xc0, !PT ;  /* 0x000000ff21087812 */ /* 0x000fc400078ec0ff */
[----:B------:R-:W-:Y:S02]  /*3b10*/  LOP3.LUT R52, R52, 0xff, RZ, 0xc0, !PT ;  /* 0x000000ff34347812 */ /* 0x000fe400078ec0ff */
[----:B------:R-:W-:Y:S01]  /*3b20*/  FFMA.FTZ R33, R48, R7, R46 ;  /* 0x0000000730217223 */ /* 0x000fe2000001002e */
[----:B------:R-:W-:Y:S02]  /*3b30*/  IADD3 R46, R8, -0x80, RZ ;  /* 0xffffff80082e7810 */ /* 0x000fe40007ffe0ff */
[----:B------:R-:W-:Y:S02]  /*3b40*/  IADD3 R52, R52, -0x80, RZ ;  /* 0xffffff8034347810 */ /* 0x000fe40007ffe0ff */
[----:B------:R-:W-:Y:S01]  /*3b50*/  SHF.R.U32.HI R54, RZ, 0x8, R14 ;  /* 0x00000008ff367819 */ /* 0x000fe2000001160e */
[----:B------:R-:W0:Y:S03]  /*3b60*/  I2F.F16 R10, R46 ;  /* 0x0000002e000a7306 */ /* 0x000e260000200c00 */
[----:B------:R-:W-:-:S05]  /*3b70*/  LOP3.LUT R54, R54, 0xff, RZ, 0xc0, !PT ;  /* 0x000000ff36367812 */ /* 0x000fca00078ec0ff */
[----:B------:R-:W1:Y:S01]  /*3b80*/  I2F.F16 R8, R52 ;  /* 0x0000003400087306 */ /* 0x000e620000200c00 */
[----:B------:R-:W-:Y:S01]  /*3b90*/  IADD3 R54, R54, -0x80, RZ ;  /* 0xffffff8036367810 */ /* 0x000fe20007ffe0ff */
[----:B------:R-:W-:-:S06]  /*3ba0*/  FFMA.FTZ R5, R48, R53, R5 ;  /* 0x0000003530057223 */ /* 0x000fcc0000010005 */
[----:B------:R-:W2:Y:S01]  /*3bb0*/  I2F.F16 R48, R54 ;  /* 0x0000003600307306 */ /* 0x000ea20000200c00 */
[----:B0-----:R-:W-:Y:S02]  /*3bc0*/  HADD2.F32 R10, -RZ, R10.H0_H0 ;  /* 0x2000000aff0a7230 */ /* 0x001fe40000004100 */
[----:B-1----:R-:W-:-:S03]  /*3bd0*/  HADD2.F32 R8, -RZ, R8.H0_H0 ;  /* 0x20000008ff087230 */ /* 0x002fc60000004100 */
[C---:B------:R-:W-:Y:S02]  /*3be0*/  FFMA.FTZ R51, R53.reuse, R10, R51 ;  /* 0x0000000a35337223 */ /* 0x040fe40000010033 */
[-C--:B------:R-:W-:Y:S02]  /*3bf0*/  FFMA.FTZ R10, R10, R7.reuse, R6 ;  /* 0x000000070a0a7223 */ /* 0x080fe40000010006 */
[----:B------:R-:W-:Y:S01]  /*3c00*/  FFMA.FTZ R50, R53, R8, R47 ;  /* 0x0000000835327223 */ /* 0x000fe2000001002f */
[----:B------:R-:W-:Y:S01]  /*3c10*/  SHF.R.U32.HI R6, RZ, 0x10, R13 ;  /* 0x00000010ff067819 */ /* 0x000fe2000001160d */
[----:B------:R-:W-:Y:S01]  /*3c20*/  FFMA.FTZ R8, R8, R7, R4 ;  /* 0x0000000708087223 */ /* 0x000fe20000010004 */
[----:B------:R-:W-:Y:S01]  /*3c30*/  SHF.R.U32.HI R4, RZ, 0x10, R12 ;  /* 0x00000010ff047819 */ /* 0x000fe2000001160c */
[----:B--2---:R-:W-:Y:S01]  /*3c40*/  HADD2.F32 R48, -RZ, R48.H0_H0 ;  /* 0x20000030ff307230 */ /* 0x004fe20000004100 */
[----:B------:R-:W-:Y:S02]  /*3c50*/  LOP3.LUT R6, R6, 0xff, RZ, 0xc0, !PT ;  /* 0x000000ff06067812 */ /* 0x000fe400078ec0ff */
[----:B------:R-:W-:-:S02]  /*3c60*/  LOP3.LUT R4, R4, 0xff, RZ, 0xc0, !PT ;  /* 0x000000ff04047812 */ /* 0x000fc400078ec0ff */
[----:B------:R-:W-:Y:S02]  /*3c70*/  FFMA.FTZ R46, R53, R48, R49 ;  /* 0x00000030352e7223 */ /* 0x000fe40000010031 */
[----:B------:R-:W-:Y:S01]  /*3c80*/  FFMA.FTZ R30, R48, R7, R30 ;  /* 0x00000007301e7223 */ /* 0x000fe2000001001e */
[----:B------:R-:W-:Y:S02]  /*3c90*/  IADD3 R48, R4, -0x80, RZ ;  /* 0xffffff8004307810 */ /* 0x000fe40007ffe0ff */
[----:B------:R-:W-:Y:S02]  /*3ca0*/  IADD3 R7, R6, -0x80, RZ ;  /* 0xffffff8006077810 */ /* 0x000fe40007ffe0ff */
[----:B------:R-:W-:Y:S02]  /*3cb0*/  SHF.R.U32.HI R6, RZ, 0x10, R14 ;  /* 0x00000010ff067819 */ /* 0x000fe4000001160e */
[----:B------:R-:W-:Y:S02]  /*3cc0*/  SHF.R.U32.HI R4, RZ, 0x10, R15 ;  /* 0x00000010ff047819 */ /* 0x000fe4000001160f */
[----:B------:R-:W-:-:S02]  /*3cd0*/  LOP3.LUT R6, R6, 0xff, RZ, 0xc0, !PT ;  /* 0x000000ff06067812 */ /* 0x000fc400078ec0ff */
[----:B------:R-:W-:Y:S02]  /*3ce0*/  LOP3.LUT R4, R4, 0xff, RZ, 0xc0, !PT ;  /* 0x000000ff04047812 */ /* 0x000fe400078ec0ff */
[----:B------:R-:W-:Y:S02]  /*3cf0*/  IADD3 R6, R6, -0x80, RZ ;  /* 0xffffff8006067810 */ /* 0x000fe40007ffe0ff */
[----:B------:R-:W-:Y:S01]  /*3d00*/  IADD3 R54, R4, -0x80, RZ ;  /* 0xffffff8004367810 */ /* 0x000fe20007ffe0ff */
[----:B------:R-:W0:Y:S08]  /*3d10*/  I2F.F16 R48, R48 ;  /* 0x0000003000307306 */ /* 0x000e300000200c00 */
[----:B------:R-:W1:Y:S08]  /*3d20*/  I2F.F16 R53, R7 ;  /* 0x0000000700357306 */ /* 0x000e700000200c00 */
[----:B------:R-:W2:Y:S08]  /*3d30*/  I2F.F16 R47, R6 ;  /* 0x00000006002f7306 */ /* 0x000eb00000200c00 */
[----:B------:R-:W3:Y:S01]  /*3d40*/  I2F.F16 R49, R54 ;  /* 0x0000003600317306 */ /* 0x000ee20000200c00 */
[----:B0-----:R-:W-:Y:S01]  /*3d50*/  HADD2.F32 R48, -RZ, R48.H0_H0 ;  /* 0x20000030ff307230 */ /* 0x001fe20000004100 */
[----:B------:R-:W-:Y:S01]  /*3d60*/  IMAD.WIDE R56, R25, c[0x0][0x18c], R56 ;  /* 0x0000630019387a25 */ /* 0x000fe200078e0238 */
[----:B-1----:R-:W-:-:S02]  /*3d70*/  HADD2.F32 R53, -RZ, R53.H0_H0 ;  /* 0x20000035ff357230 */ /* 0x002fc40000004100 */
[----:B------:R-:W-:Y:S02]  /*3d80*/  HADD2.F32 R4, -RZ, R9.H0_H0 ;  /* 0x20000009ff047230 */ /* 0x000fe40000004100 */
[----:B--2---:R-:W-:-:S03]  /*3d90*/  HADD2.F32 R47, -RZ, R47.H0_H0 ;  /* 0x2000002fff2f7230 */ /* 0x004fc60000004100 */
[----:B------:R-:W-:Y:S01]  /*3da0*/  FFMA.FTZ R52, R48, R4, R5 ;  /* 0x0000000430347223 */ /* 0x000fe20000010005 */
[----:B---3--:R-:W-:Y:S01]  /*3db0*/  HADD2.F32 R49, -RZ, R49.H0_H0 ;  /* 0x20000031ff317230 */ /* 0x008fe20000004100 */
[C---:B------:R-:W-:Y:S02]  /*3dc0*/  FFMA.FTZ R51, R4.reuse, R53, R51 ;  /* 0x0000003504337223 */ /* 0x040fe40000010033 */
[C---:B------:R-:W-:Y:S02]  /*3dd0*/  FFMA.FTZ R46, R4.reuse, R47, R46 ;  /* 0x0000002f042e7223 */ /* 0x040fe4000001002e */
[----:B------:R-:W-:Y:S02]  /*3de0*/  FFMA.FTZ R50, R4, R49, R50 ;  /* 0x0000003104327223 */ /* 0x000fe40000010032 */
[----:B------:R-:W2:Y:S01]  /*3df0*/  LDG.E.128.CONSTANT R4, [R56.64] ;  /* 0x0000000638047981 */ /* 0x000ea2000c1e9d00 */
[----:B------:R-:W-:Y:S01]  /*3e00*/  F2FP.PACK_AB R18, RZ, R18 ;  /* 0x00000012ff12723e */ /* 0x000fe200000000ff */
[----:B------:R-:W-:Y:S01]  /*3e10*/  HADD2.F32 R54, -RZ, R11.H0_H0 ;  /* 0x2000000bff367230 */ /* 0x000fe20000004100 */
[----:B------:R-:W-:-:S02]  /*3e20*/  F2FP.PACK_AB R23, RZ, R23 ;  /* 0x00000017ff17723e */ /* 0x000fc400000000ff */
[----:B------:R-:W-:Y:S02]  /*3e30*/  PRMT R16, R16, 0x5410, R18 ;  /* 0x0000541010107816 */ /* 0x000fe40000000012 */
[----:B------:R-:W-:Y:S01]  /*3e40*/  PRMT R22, R22, 0x5410, R23 ;  /* 0x0000541016167816 */ /* 0x000fe20000000017 */
[----:B------:R-:W-:Y:S01]  /*3e50*/  FFMA.FTZ R10, R53, R54, R10 ;  /* 0x00000036350a7223 */ /* 0x000fe2000001000a */
[----:B------:R-:W-:Y:S01]  /*3e60*/  LEA.HI R13, R13, 0xffffff80, RZ, 0x8 ;  /* 0xffffff800d0d7811 */ /* 0x000fe200078f40ff */
[----:B------:R-:W-:Y:S01]  /*3e70*/  FMUL.FTZ R17, R20, R17 ;  /* 0x0000001114117220 */ /* 0x000fe20000410000 */
[----:B------:R-:W-:Y:S01]  /*3e80*/  LEA.HI R12, R12, 0xffffff80, RZ, 0x8 ;  /* 0xffffff800c0c7811 */ /* 0x000fe200078f40ff */
[----:B------:R-:W-:Y:S01]  /*3e90*/  FMUL.FTZ R23, R21, R32 ;  /* 0x0000002015177220 */ /* 0x000fe20000410000 */
[----:B------:R-:W-:Y:S01]  /*3ea0*/  LEA.HI R14, R14, 0xffffff80, RZ, 0x8 ;  /* 0xffffff800e0e7811 */ /* 0x000fe200078f40ff */
[-C--:B------:R-:W-:Y:S01]  /*3eb0*/  FFMA.FTZ R33, R48, R54.reuse, R33 ;  /* 0x0000003630217223 */ /* 0x080fe20000010021 */
[----:B------:R-:W-:Y:S01]  /*3ec0*/  LEA.HI R53, R15, 0xffffff80, RZ, 0x8 ;  /* 0xffffff800f357811 */ /* 0x000fe200078f40ff */
[----:B------:R-:W-:Y:S01]  /*3ed0*/  FFMA.FTZ R8, R49, R54, R8 ;  /* 0x0000003631087223 */ /* 0x000fe20000010008 */
[----:B------:R-:W-:Y:S01]  /*3ee0*/  HFMA2.MMA R15, R16, 1, 1, R3 ;  /* 0x3c003c00100f7835 */ /* 0x000fe20000000003 */
[----:B------:R-:W-:Y:S01]  /*3ef0*/  IMAD.WIDE R48, R25, c[0x0][0x18c], R56 ;  /* 0x0000630019307a25 */ /* 0x000fe200078e0238 */
[----:B------:R-:W-:Y:S01]  /*3f00*/  HADD2 R16, R22, R2 ;  /* 0x0000000216107230 */ /* 0x000fe20000000000 */
[----:B------:R-:W-:Y:S01]  /*3f10*/  I2F.F16 R13, R13 ;  /* 0x0000000d000d7306 */ /* 0x000fe20000200c00 */
[----:B------:R-:W-:Y:S01]  /*3f20*/  F2FP.PACK_AB R2, RZ, R17 ;  /* 0x00000011ff02723e */ /* 0x000fe200000000ff */
[----:B------:R-:W-:Y:S01]  /*3f30*/  FMUL.FTZ R22, R26, R35 ;  /* 0x000000231a167220 */ /* 0x000fe20000410000 */
[----:B------:R-:W-:Y:S01]  /*3f40*/  F2FP.PACK_AB R23, RZ, R23 ;  /* 0x00000017ff17723e */ /* 0x000fe200000000ff */
[----:B------:R-:W-:-:S04]  /*3f50*/  FMUL.FTZ R25, R24, R29 ;  /* 0x0000001d18197220 */ /* 0x000fc80000410000 */
[----:B------:R-:W0:Y:S01]  /*3f60*/  I2F.F16 R12, R12 ;  /* 0x0000000c000c7306 */ /* 0x000e220000200c00 */
[----:B------:R-:W-:Y:S02]  /*3f70*/  F2FP.PACK_AB R22, RZ, R22 ;  /* 0x00000016ff16723e */ /* 0x000fe400000000ff */
[----:B------:R-:W-:Y:S02]  /*3f80*/  F2FP.PACK_AB R25, RZ, R25 ;  /* 0x00000019ff19723e */ /* 0x000fe400000000ff */
[----:B------:R-:W-:-:S03]  /*3f90*/  PRMT R2, R2, 0x5410, R23 ;  /* 0x0000541002027816 */ /* 0x000fc60000000017 */
[----:B------:R-:W-:Y:S01]  /*3fa0*/  I2F.F16 R14, R14 ;  /* 0x0000000e000e7306 */ /* 0x000fe20000200c00 */
[----:B------:R-:W-:-:S07]  /*3fb0*/  PRMT R23, R22, 0x5410, R25 ;  /* 0x0000541016177816 */ /* 0x000fce0000000019 */
[----:B------:R-:W1:Y:S01]  /*3fc0*/  I2F.F16 R3, R53 ;  /* 0x0000003500037306 */ /* 0x000e620000200c00 */
[----:B------:R-:W-:Y:S01]  /*3fd0*/  HFMA2.MMA R27, R2, 1, 1, R27 ;  /* 0x3c003c00021b7835 */ /* 0x000fe2000000001b */
[----:B------:R-:W-:Y:S02]  /*3fe0*/  HADD2 R28, R23, R28 ;  /* 0x0000001c171c7230 */ /* 0x000fe40000000000 */
[----:B------:R-:W-:Y:S02]  /*3ff0*/  HADD2.F32 R23, -RZ, R9.H1_H1 ;  /* 0x30000009ff177230 */ /* 0x000fe40000004100 */
[----:B0-----:R-:W-:-:S05]  /*4000*/  HADD2.F32 R12, -RZ, R12.H0_H0 ;  /* 0x2000000cff0c7230 */ /* 0x001fca0000004100 */
[----:B------:R-:W-:Y:S01]  /*4010*/  FFMA.FTZ R52, R12, R23, R52 ;  /* 0x000000170c347223 */ /* 0x000fe20000010034 */
[----:B-1----:R-:W-:-:S05]  /*4020*/  HADD2.F32 R3, -RZ, R3.H0_H0 ;  /* 0x20000003ff037230 */ /* 0x002fca0000004100 */
[----:B------:R-:W-:Y:S02]  /*4030*/  FFMA.FTZ R50, R23, R3, R50 ;  /* 0x0000000317327223 */ /* 0x000fe40000010032 */
[----:B------:R-:W-:Y:S02]  /*4040*/  FMUL.FTZ R19, R20, R19 ;  /* 0x0000001314137220 */ /* 0x000fe40000410000 */
[----:B------:R-:W-:Y:S02]  /*4050*/  FFMA.FTZ R30, R47, R54, R30 ;  /* 0x000000362f1e7223 */ /* 0x000fe4000001001e */
[----:B------:R-:W-:Y:S02]  /*4060*/  FMUL.FTZ R45, R26, R45 ;  /* 0x0000002d1a2d7220 */ /* 0x000fe40000410000 */
[----:B------:R-:W-:-:S05]  /*4070*/  FMUL.FTZ R31, R24, R31 ;  /* 0x0000001f181f7220 */ /* 0x000fca0000410000 */
[----:B------:R-:W-:Y:S02]  /*4080*/  F2FP.PACK_AB R31, RZ, R31 ;  /* 0x0000001fff1f723e */ /* 0x000fe400000000ff */
[----:B------:R-:W-:-:S04]  /*4090*/  IADD3 R41, R41, 0x20, RZ ;  /* 0x0000002029297810 */ /* 0x000fc80007ffe0ff */
[C---:B------:R-:W-:Y:S02]  /*40a0*/  ISETP.GE.AND P0, PT, R41.reuse, c[0x0][0x1a8], PT ;  /* 0x00006a0029007a0c */ /* 0x040fe40003f06270 */
[----:B------:R-:W-:Y:S02]  /*40b0*/  ISETP.LT.AND P1, PT, R41, R40, PT ;  /* 0x000000282900720c */ /* 0x000fe40003f21270 */
[----:B--2---:R-:W-:-:S04]  /*40c0*/  LOP3.LUT R2, R4, 0xff, RZ, 0xc0, !PT ;  /* 0x000000ff04027812 */ /* 0x004fc800078ec0ff */
[----:B------:R-:W-:Y:S01]  /*40d0*/  IADD3 R9, R2, -0x80, RZ ;  /* 0xffffff8002097810 */ /* 0x000fe20007ffe0ff */
[----:B------:R-:W-:Y:S02]  /*40e0*/  HADD2.F32 R2, -RZ, R13.H0_H0 ;  /* 0x2000000dff027230 */ /* 0x000fe40000004100 */
[----:B------:R-:W-:Y:S01]  /*40f0*/  HADD2.F32 R13, -RZ, R14.H0_H0 ;  /* 0x2000000eff0d7230 */ /* 0x000fe20000004100 */
[----:B------:R-:W-:Y:S02]  /*4100*/  LOP3.LUT R25, R5, 0xff, RZ, 0xc0, !PT ;  /* 0x000000ff05197812 */ /* 0x000fe400078ec0ff */
[C---:B------:R-:W-:Y:S01]  /*4110*/  LEA.HI R29, R6.reuse, 0xffffff80, RZ, 0x8 ;  /* 0xffffff80061d7811 */ /* 0x040fe200078f40ff */
[C---:B------:R-:W-:Y:S02]  /*4120*/  FFMA.FTZ R51, R23.reuse, R2, R51 ;  /* 0x0000000217337223 */ /* 0x040fe40000010033 */
[----:B------:R-:W-:Y:S01]  /*4130*/  FFMA.FTZ R46, R23, R13, R46 ;  /* 0x0000000d172e7223 */ /* 0x000fe2000001002e */
[----:B------:R-:W-:Y:S01]  /*4140*/  HADD2.F32 R23, -RZ, R11.H1_H1 ;  /* 0x3000000bff177230 */ /* 0x000fe20000004100 */
[----:B------:R-:W-:Y:S01]  /*4150*/  IADD3 R14, R25, -0x80, RZ ;  /* 0xffffff80190e7810 */ /* 0x000fe20007ffe0ff */
[----:B------:R0:W-:Y:S01]  /*4160*/  I2F.F16 R22, R29 ;  /* 0x0000001d00167306 */ /* 0x0001e20000200c00 */
[----:B------:R-:W-:-:S02]  /*4170*/  LOP3.LUT R25, R6, 0xff, RZ, 0xc0, !PT ;  /* 0x000000ff06197812 */ /* 0x000fc400078ec0ff */
[----:B------:R-:W-:Y:S01]  /*4180*/  FFMA.FTZ R10, R2, R23, R10 ;  /* 0x00000017020a7223 */ /* 0x000fe2000001000a */
[--C-:B------:R-:W-:Y:S02]  /*4190*/  SHF.R.U32.HI R2, RZ, 0x8, R4.reuse ;  /* 0x00000008ff027819 */ /* 0x100fe40000011604 */
[----:B------:R-:W-:Y:S01]  /*41a0*/  IADD3 R11, R25, -0x80, RZ ;  /* 0xffffff80190b7810 */ /* 0x000fe20007ffe0ff */
[----:B0-----:R-:W-:Y:S01]  /*41b0*/  FMUL.FTZ R29, R21, R34 ;  /* 0x00000022151d7220 */ /* 0x001fe20000410000 */
[----:B------:R-:W-:Y:S02]  /*41c0*/  LEA.HI R47, R4, 0xffffff80, RZ, 0x8 ;  /* 0xffffff80042f7811 */ /* 0x000fe400078f40ff */
[----:B------:R-:W-:Y:S02]  /*41d0*/  SHF.R.U32.HI R25, RZ, 0x10, R4 ;  /* 0x00000010ff197819 */ /* 0x000fe40000011604 */
[----:B------:R-:W-:Y:S02]  /*41e0*/  F2FP.PACK_AB R4, RZ, R19 ;  /* 0x00000013ff04723e */ /* 0x000fe400000000ff */
[----:B------:R-:W-:-:S02]  /*41f0*/  F2FP.PACK_AB R29, RZ, R29 ;  /* 0x0000001dff1d723e */ /* 0x000fc400000000ff */
[----:B------:R-:W-:Y:S01]  /*4200*/  LOP3.LUT R2, R2, 0xff, RZ, 0xc0, !PT ;  /* 0x000000ff02027812 */ /* 0x000fe200078ec0ff */
[-C--:B------:R-:W-:Y:S01]  /*4210*/  FFMA.FTZ R30, R13, R23.reuse, R30 ;  /* 0x000000170d1e7223 */ /* 0x080fe2000001001e */
[----:B------:R-:W-:Y:S01]  /*4220*/  PRMT R4, R4, 0x5410, R29 ;  /* 0x0000541004047816 */ /* 0x000fe2000000001d */
[-C--:B------:R-:W-:Y:S01]  /*4230*/  FFMA.FTZ R8, R3, R23.reuse, R8 ;  /* 0x0000001703087223 */ /* 0x080fe20000010008 */
[----:B------:R-:W-:Y:S02]  /*4240*/  IADD3 R13, R2, -0x80, RZ ;  /* 0xffffff80020d7810 */ /* 0x000fe40007ffe0ff */
[----:B------:R-:W0:Y:S01]  /*4250*/  LDS.64 R2, [UR4+0x38] ;  /* 0x00003804ff027984 */ /* 0x000e220008000a00 */
[----:B------:R-:W-:Y:S01]  /*4260*/  FFMA.FTZ R33, R12, R23, R33 ;  /* 0x000000170c217223 */ /* 0x000fe20000010021 */
[----:B------:R-:W-:Y:S01]  /*4270*/  LEA.HI R18, R5, 0xffffff80, RZ, 0x8 ;  /* 0xffffff8005127811 */ /* 0x000fe200078f40ff */
[----:B------:R-:W-:Y:S01]  /*4280*/  HFMA2.MMA R15, R4, 1, 1, R15 ;  /* 0x3c003c00040f7835 */ /* 0x000fe2000000000f */
[----:B------:R-:W-:-:S02]  /*4290*/  SHF.R.U32.HI R23, RZ, 0x8, R5 ;  /* 0x00000008ff177819 */ /* 0x000fc40000011605 */
[----:B------:R-:W-:Y:S02]  /*42a0*/  SHF.R.U32.HI R32, RZ, 0x10, R5 ;  /* 0x00000010ff207819 */ /* 0x000fe40000011605 */
[----:B------:R-:W-:Y:S02]  /*42b0*/  F2FP.PACK_AB R5, RZ, R45 ;  /* 0x0000002dff05723e */ /* 0x000fe400000000ff */
[----:B------:R-:W-:Y:S02]  /*42c0*/  SHF.R.U32.HI R4, RZ, 0x8, R7 ;  /* 0x00000008ff047819 */ /* 0x000fe40000011607 */
[----:B------:R-:W-:Y:S02]  /*42d0*/  PRMT R5, R5, 0x5410, R31 ;  /* 0x0000541005057816 */ /* 0x000fe4000000001f */
[----:B------:R-:W-:Y:S02]  /*42e0*/  LOP3.LUT R4, R4, 0xff, RZ, 0xc0, !PT ;  /* 0x000000ff04047812 */ /* 0x000fe400078ec0ff */
[----:B------:R-:W-:Y:S01]  /*42f0*/  LOP3.LUT R12, R7, 0xff, RZ, 0xc0, !PT ;  /* 0x000000ff070c7812 */ /* 0x000fe200078ec0ff */
[----:B------:R-:W-:Y:S01]  /*4300*/  HADD2 R16, R5, R16 ;  /* 0x0000001005107230 */ /* 0x000fe20000000000 */
[----:B------:R-:W-:-:S02]  /*4310*/  IADD3 R45, R4, -0x80, RZ ;  /* 0xffffff80042d7810 */ /* 0x000fc40007ffe0ff */
[----:B------:R-:W1:Y:S01]  /*4320*/  LDS.64 R4, [UR4+0xb8] ;  /* 0x0000b804ff047984 */ /* 0x000e620008000a00 */
[----:B------:R-:W-:Y:S01]  /*4330*/  IADD3 R12, R12, -0x80, RZ ;  /* 0xffffff800c0c7810 */ /* 0x000fe20007ffe0ff */
[----:B------:R-:W-:Y:S01]  /*4340*/  I2F.F16 R9, R9 ;  /* 0x0000000900097306 */ /* 0x000fe20000200c00 */
[----:B------:R-:W-:Y:S02]  /*4350*/  LOP3.LUT R25, R25, 0xff, RZ, 0xc0, !PT ;  /* 0x000000ff19197812 */ /* 0x000fe400078ec0ff */
[----:B------:R-:W-:Y:S02]  /*4360*/  LOP3.LUT R23, R23, 0xff, RZ, 0xc0, !PT ;  /* 0x000000ff17177812 */ /* 0x000fe400078ec0ff */
[----:B------:R-:W-:-:S03]  /*4370*/  SHF.R.U32.HI R34, RZ, 0x8, R6 ;  /* 0x00000008ff227819 */ /* 0x000fc60000011606 */
[----:B------:R-:W2:Y:S01]  /*4380*/  I2F.F16 R12, R12 ;  /* 0x0000000c000c7306 */ /* 0x000ea20000200c00 */
[----:B------:R-:W-:Y:S02]  /*4390*/  LOP3.LUT R32, R32, 0xff, RZ, 0xc0, !PT ;  /* 0x000000ff20207812 */ /* 0x000fe400078ec0ff */
[----:B------:R-:W-:-:S05]  /*43a0*/  IADD3 R19, R25, -0x80, RZ ;  /* 0xffffff8019137810 */ /* 0x000fca0007ffe0ff */
[----:B------:R-:W3:Y:S01]  /*43b0*/  I2F.F16 R14, R14 ;  /* 0x0000000e000e7306 */ /* 0x000ee20000200c00 */
[----:B------:R-:W-:Y:S02]  /*43c0*/  IADD3 R25, R23, -0x80, RZ ;  /* 0xffffff8017197810 */ /* 0x000fe40007ffe0ff */
[----:B------:R-:W-:-:S05]  /*43d0*/  LOP3.LUT R34, R34, 0xff, RZ, 0xc0, !PT ;  /* 0x000000ff22227812 */ /* 0x000fca00078ec0ff */
[----:B------:R-:W4:Y:S01]  /*43e0*/  I2F.F16 R11, R11 ;  /* 0x0000000b000b7306 */ /* 0x000f220000200c00 */
[----:B------:R-:W-:Y:S02]  /*43f0*/  IADD3 R23, R32, -0x80, RZ ;  /* 0xffffff8020177810 */ /* 0x000fe40007ffe0ff */
[----:B------:R-:W-:Y:S02]  /*4400*/  SHF.R.U32.HI R32, RZ, 0x10, R6 ;  /* 0x00000010ff207819 */ /* 0x000fe40000011606 */
[----:B------:R-:W-:Y:S02]  /*4410*/  IADD3 R6, R34, -0x80, RZ ;  /* 0xffffff8022067810 */ /* 0x000fe40007ffe0ff */
[----:B------:R-:W-:Y:S02]  /*4420*/  LOP3.LUT R32, R32, 0xff, RZ, 0xc0, !PT ;  /* 0x000000ff20207812 */ /* 0x000fe400078ec0ff */
[----:B------:R-:W-:Y:S01]  /*4430*/  SHF.R.U32.HI R31, RZ, 0x10, R7 ;  /* 0x00000010ff1f7819 */ /* 0x000fe20000011607 */
[----:B------:R-:W5:Y:S01]  /*4440*/  I2F.F16 R23, R23 ;  /* 0x0000001700177306 */ /* 0x000f620000200c00 */
[----:B--2---:R-:W-:Y:S01]  /*4450*/  HADD2.F32 R35, -RZ, R12.H0_H0 ;  /* 0x2000000cff237230 */ /* 0x004fe20000004100 */
[----:B------:R-:W-:Y:S01]  /*4460*/  IADD3 R29, R32, -0x80, RZ ;  /* 0xffffff80201d7810 */ /* 0x000fe20007ffe0ff */
[----:B------:R-:W-:Y:S01]  /*4470*/  HADD2.F32 R32, -RZ, R9.H0_H0 ;  /* 0x20000009ff207230 */ /* 0x000fe20000004100 */
[----:B------:R-:W-:Y:S01]  /*4480*/  LOP3.LUT R31, R31, 0xff, RZ, 0xc0, !PT ;  /* 0x000000ff1f1f7812 */ /* 0x000fe200078ec0ff */
[----:B0-----:R-:W-:-:S03]  /*4490*/  HADD2.F32 R9, -RZ, R2.H0_H0 ;  /* 0x20000002ff097230 */ /* 0x001fc60000004100 */
[----:B------:R-:W0:Y:S01]  /*44a0*/  I2F.F16 R13, R13 ;  /* 0x0000000d000d7306 */ /* 0x000e220000200c00 */
[----:B---3--:R-:W-:Y:S02]  /*44b0*/  HADD2.F32 R14, -RZ, R14.H0_H0 ;  /* 0x2000000eff0e7230 */ /* 0x008fe40000004100 */
[----:B----4-:R-:W-:-:S05]  /*44c0*/  HADD2.F32 R11, -RZ, R11.H0_H0 ;  /* 0x2000000bff0b7230 */ /* 0x010fca0000004100 */
[----:B------:R-:W2:Y:S01]  /*44d0*/  I2F.F16 R25, R25 ;  /* 0x0000001900197306 */ /* 0x000ea20000200c00 */
[----:B------:R-:W-:-:S07]  /*44e0*/  IADD3 R31, R31, -0x80, RZ ;  /* 0xffffff801f1f7810 */ /* 0x000fce0007ffe0ff */
[----:B------:R-:W3:Y:S01]  /*44f0*/  I2F.F16 R6, R6 ;  /* 0x0000000600067306 */ /* 0x000ee20000200c00 */
[----:B------:R-:W-:-:S07]  /*4500*/  FFMA.FTZ R52, R32, R9, R52 ;  /* 0x0000000920347223 */ /* 0x000fce0000010034 */
[----:B------:R-:W4:Y:S01]  /*4510*/  I2F.F16 R12, R45 ;  /* 0x0000002d000c7306 */ /* 0x000f220000200c00 */
[C---:B------:R-:W-:Y:S02]  /*4520*/  FFMA.FTZ R51, R9.reuse, R14, R51 ;  /* 0x0000000e09337223 */ /* 0x040fe40000010033 */
[C---:B------:R-:W-:Y:S02]  /*4530*/  FFMA.FTZ R46, R9.reuse, R11, R46 ;  /* 0x0000000b092e7223 */ /* 0x040fe4000001002e */
[----:B------:R-:W-:Y:S01]  /*4540*/  FFMA.FTZ R50, R9, R35, R50 ;  /* 0x0000002309327223 */ /* 0x000fe20000010032 */
[----:B------:R-:W-:Y:S02]  /*4550*/  HADD2.F32 R9, -RZ, R2.H1_H1 ;  /* 0x30000002ff097230 */ /* 0x000fe40000004100 */
[----:B------:R-:W1:Y:S01]  /*4560*/  I2F.F16 R19, R19 ;  /* 0x0000001300137306 */ /* 0x000e620000200c00 */
[----:B------:R-:W-:Y:S01]  /*4570*/  LEA.HI R7, R7, 0xffffff80, RZ, 0x8 ;  /* 0xffffff8007077811 */ /* 0x000fe200078f40ff */
[----:B-----5:R-:W-:-:S06]  /*4580*/  HADD2.F32 R54, -RZ, R23.H0_H0 ;  /* 0x20000017ff367230 */ /* 0x020fcc0000004100 */
[----:B------:R-:W5:Y:S01]  /*4590*/  I2F.F16 R29, R29 ;  /* 0x0000001d001d7306 */ /* 0x000f620000200c00 */
[----:B0-----:R-:W-:-:S07]  /*45a0*/  HADD2.F32 R13, -RZ, R13.H0_H0 ;  /* 0x2000000dff0d7230 */ /* 0x001fce0000004100 */
[----:B------:R0:W0:Y:S01]  /*45b0*/  I2F.F16 R2, R31 ;  /* 0x0000001f00027306 */ /* 0x0000220000200c00 */
[----:B--2---:R-:W-:-:S07]  /*45c0*/  HADD2.F32 R34, -RZ, R25.H0_H0 ;  /* 0x20000019ff227230 */ /* 0x004fce0000004100 */
[----:B------:R-:W2:Y:S01]  /*45d0*/  I2F.F16 R17, R47 ;  /* 0x0000002f00117306 */ /* 0x000ea20000200c00 */
[----:B---3--:R-:W-:Y:S02]  /*45e0*/  HADD2.F32 R6, -RZ, R6.H0_H0 ;  /* 0x20000006ff067230 */ /* 0x008fe40000004100 */
[----:B----4-:R-:W-:-:S05]  /*45f0*/  HADD2.F32 R12, -RZ, R12.H0_H0 ;  /* 0x2000000cff0c7230 */ /* 0x010fca0000004100 */
[----:B------:R-:W3:Y:S01]  /*4600*/  I2F.F16 R18, R18 ;  /* 0x0000001200127306 */ /* 0x000ee20000200c00 */
[--C-:B-1----:R-:W-:Y:S01]  /*4610*/  HADD2.F32 R23, -RZ, R4.reuse.H0_H0 ;  /* 0x20000004ff177230 */ /* 0x102fe20000004100 */
[----:B------:R-:W-:Y:S01]  /*4620*/  FFMA.FTZ R52, R13, R9, R52 ;  /* 0x000000090d347223 */ /* 0x000fe20000010034 */
[----:B0-----:R-:W-:-:S05]  /*4630*/  HADD2.F32 R31, -RZ, R4.H1_H1 ;  /* 0x30000004ff1f7230 */ /* 0x001fca0000004100 */
[----:B------:R-:W0:Y:S01]  /*4640*/  I2F.F16 R7, R7 ;  /* 0x0000000700077306 */ /* 0x000e220000200c00 */
[C---:B------:R-:W-:Y:S01]  /*4650*/  FFMA.FTZ R51, R9.reuse, R34, R51 ;  /* 0x0000002209337223 */ /* 0x040fe20000010033 */
[----:B------:R-:W-:Y:S01]  /*4660*/  HADD2.F32 R19, -RZ, R19.H0_H0 ;  /* 0x20000013ff137230 */ /* 0x000fe20000004100 */
[C---:B------:R-:W-:Y:S02]  /*4670*/  FFMA.FTZ R46, R9.reuse, R6, R46 ;  /* 0x00000006092e7223 */ /* 0x040fe4000001002e */
[----:B------:R-:W-:Y:S01]  /*4680*/  FFMA.FTZ R50, R9, R12, R50 ;  /* 0x0000000c09327223 */ /* 0x000fe20000010032 */
[----:B------:R-:W-:Y:S01]  /*4690*/  HADD2.F32 R9, -RZ, R3.H0_H0 ;  /* 0x20000003ff097230 */ /* 0x000fe20000004100 */
[-C--:B------:R-:W-:Y:S02]  /*46a0*/  FFMA.FTZ R32, R32, R23.reuse, R33 ;  /* 0x0000001720207223 */ /* 0x080fe40000010021 */
[-C--:B------:R-:W-:Y:S01]  /*46b0*/  FFMA.FTZ R10, R14, R23.reuse, R10 ;  /* 0x000000170e0a7223 */ /* 0x080fe2000001000a */
[----:B------:R-:W-:Y:S01]  /*46c0*/  HADD2.F32 R4, -RZ, R5.H0_H0 ;  /* 0x20000005ff047230 */ /* 0x000fe20000004100 */
[-C--:B------:R-:W-:Y:S01]  /*46d0*/  FFMA.FTZ R30, R11, R23.reuse, R30 ;  /* 0x000000170b1e7223 */ /* 0x080fe2000001001e */
[----:B-----5:R-:W-:Y:S01]  /*46e0*/  HADD2.F32 R29, -RZ, R29.H0_H0 ;  /* 0x2000001dff1d7230 */ /* 0x020fe20000004100 */
[----:B------:R-:W-:Y:S01]  /*46f0*/  FFMA.FTZ R8, R35, R23, R8 ;  /* 0x0000001723087223 */ /* 0x000fe20000010008 */
[----:B------:R-:W-:Y:S01]  /*4700*/  HADD2.F32 R2, -RZ, R2.H0_H0 ;  /* 0x20000002ff027230 */ /* 0x000fe20000004100 */
[-C--:B------:R-:W-:Y:S01]  /*4710*/  FFMA.FTZ R32, R13, R31.reuse, R32 ;  /* 0x0000001f0d207223 */ /* 0x080fe20000010020 */
[----:B------:R-:W-:Y:S01]  /*4720*/  HADD2.F32 R3, -RZ, R3.H1_H1 ;  /* 0x30000003ff037230 */ /* 0x000fe20000004100 */
[----:B------:R-:W-:Y:S01]  /*4730*/  FFMA.FTZ R11, R34, R31, R10 ;  /* 0x0000001f220b7223 */ /* 0x000fe2000001000a */
[----:B--2---:R-:W-:Y:S01]  /*4740*/  HADD2.F32 R17, -RZ, R17.H0_H0 ;  /* 0x20000011ff117230 */ /* 0x004fe20000004100 */
[----:B------:R-:W-:Y:S01]  /*4750*/  FFMA.FTZ R52, R19, R9, R52 ;  /* 0x0000000913347223 */ /* 0x000fe20000010034 */
[----:B---3--:R-:W-:Y:S01]  /*4760*/  HADD2.F32 R18, -RZ, R18.H0_H0 ;  /* 0x20000012ff127230 */ /* 0x008fe20000004100 */
[----:B------:R-:W-:Y:S01]  /*4770*/  FFMA.FTZ R30, R6, R31, R30 ;  /* 0x0000001f061e7223 */ /* 0x000fe2000001001e */
[----:B------:R-:W-:Y:S01]  /*4780*/  HADD2.F32 R5, -RZ, R5.H1_H1 ;  /* 0x30000005ff057230 */ /* 0x000fe20000004100 */
[----:B------:R-:W-:-:S02]  /*4790*/  FFMA.FTZ R51, R9, R54, R51 ;  /* 0x0000003609337223 */ /* 0x000fc40000010033 */
[----:B------:R-:W-:Y:S01]  /*47a0*/  FFMA.FTZ R31, R12, R31, R8 ;  /* 0x0000001f0c1f7223 */ /* 0x000fe20000010008 */
[----:B------:R-:W-:Y:S01]  /*47b0*/  HADD2.F32 R22, -RZ, R22.H0_H0 ;  /* 0x20000016ff167230 */ /* 0x000fe20000004100 */
[-C--:B------:R-:W-:Y:S02]  /*47c0*/  FFMA.FTZ R32, R19, R4.reuse, R32 ;  /* 0x0000000413207223 */ /* 0x080fe40000010020 */
[----:B------:R-:W-:Y:S01]  /*47d0*/  FFMA.FTZ R11, R54, R4, R11 ;  /* 0x00000004360b7223 */ /* 0x000fe2000001000b */
[----:B0-----:R-:W-:Y:S01]  /*47e0*/  HADD2.F32 R7, -RZ, R7.H0_H0 ;  /* 0x20000007ff077230 */ /* 0x001fe20000004100 */
[C---:B------:R-:W-:Y:S02]  /*47f0*/  FFMA.FTZ R46, R9.reuse, R29, R46 ;  /* 0x0000001d092e7223 */ /* 0x040fe4000001002e */
[----:B------:R-:W-:Y:S02]  /*4800*/  FFMA.FTZ R50, R9, R2, R50 ;  /* 0x0000000209327223 */ /* 0x000fe40000010032 */
        /* <DEDUP_REMOVED lines=8> */
[----:B------:R-:W-:Y:S02]  /*4890*/  FFMA.FTZ R3, R3, R7, R50 ;  /* 0x0000000703037223 */ /* 0x000fe40000010032 */
[----:B------:R-:W-:Y:S02]  /*48a0*/  FFMA.FTZ R5, R7, R5, R2 ;  /* 0x0000000507057223 */ /* 0x000fe40000010002 */
[C---:B------:R-:W-:Y:S02]  /*48b0*/  FMUL.FTZ R9, R20.reuse, R9 ;  /* 0x0000000914097220 */ /* 0x040fe40000410000 */
[----:B------:R-:W-:Y:S02]  /*48c0*/  FMUL.FTZ R17, R20, R17 ;  /* 0x0000001114117220 */ /* 0x000fe40000410000 */
[----:B------:R-:W-:-:S02]  /*48d0*/  FMUL.FTZ R52, R21, R52 ;  /* 0x0000003415347220 */ /* 0x000fc40000410000 */
[----:B------:R-:W-:Y:S02]  /*48e0*/  FMUL.FTZ R18, R21, R18 ;  /* 0x0000001215127220 */ /* 0x000fe40000410000 */
[C---:B------:R-:W-:Y:S02]  /*48f0*/  FMUL.FTZ R25, R26.reuse, R25 ;  /* 0x000000191a197220 */ /* 0x040fe40000410000 */
        /* <DEDUP_REMOVED lines=15> */
[----:B------:R-:W-:Y:S01]  /*49f0*/  UIADD3 UR4, UR4, 0x40, URZ ;  /* 0x0000004004047890 */ /* 0x000fe2000fffe03f */
[----:B------:R-:W-:Y:S02]  /*4a00*/  HFMA2.MMA R5, R9, 1, 1, R27 ;  /* 0x3c003c0009057835 */ /* 0x000fe4000000001b */
[----:B------:R-:W-:Y:S01]  /*4a10*/  HFMA2.MMA R3, R17, 1, 1, R15 ;  /* 0x3c003c0011037835 */ /* 0x000fe2000000000f */
[----:B------:R-:W-:-:S02]  /*4a20*/  HADD2 R4, R25, R28 ;  /* 0x0000001c19047230 */ /* 0x000fc40000000000 */
[----:B------:R-:W-:Y:S01]  /*4a30*/  HADD2 R2, R11, R16 ;  /* 0x000000100b027230 */ /* 0x000fe20000000000 */
[----:B------:R-:W-:Y:S05]  /*4a40*/  @!P0 BRA P1, `(.L_x_3367) ;  /* 0xffffc09000008947 */ /* 0x000fea000083ffff */
.L_x_3366:
[----:B------:R-:W-:-:S04]  /*4a50*/  ISETP.GE.AND P0, PT, R41, R40, PT ;  /* 0x000000282900720c */ /* 0x000fc80003f06270 */
[----:B------:R-:W-:-:S13]  /*4a60*/  ISETP.GE.OR P0, PT, R41, c[0x0][0x1ac], P0 ;  /* 0x00006b0029007a0c */ /* 0x000fda0000706670 */
[----:B------:R-:W-:Y:S05]  /*4a70*/  @P0 BRA `(.L_x_3368) ;  /* 0x00002ef000000947 */ /* 0x000fea0003800000 */
.L_x_3369:
[----:B------:R-:W2:Y:S01]  /*4a80*/  LDG.E.128.CONSTANT R8, [R48.64] ;  /* 0x0000000630087981 */ /* 0x000ea2000c1e9d00 */
[----:B------:R-:W-:Y:S01]  /*4a90*/  IMAD.MOV.U32 R45, RZ, RZ, 0x4 ;  /* 0x00000004ff2d7424 */ /* 0x000fe200078e00ff */
[----:B------:R-:W-:Y:S02]  /*4aa0*/  ISETP.NE.AND P0, PT, R41, R38, PT ;  /* 0x000000262900720c */ /* 0x000fe40003f05270 */
[----:B------:R-:W-:Y:S01]  /*4ab0*/  LDS.128 R24, [UR4+0x80] ;  /* 0x00008004ff187984 */ /* 0x000fe20008000c00 */
[----:B------:R-:W-:-:S06]  /*4ac0*/  IMAD.WIDE R12, R45, c[0x0][0x18c], R48 ;  /* 0x000063002d0c7a25 */ /* 0x000fcc00078e0230 */
[----:B------:R-:W-:Y:S02]  /*4ad0*/  IMAD.WIDE R54, R45, c[0x0][0x18c], R12 ;  /* 0x000063002d367a25 */ /* 0x000fe400078e020c */
[----:B------:R-:W3:Y:S02]  /*4ae0*/  LDG.E.128.CONSTANT R12, [R12.64] ;  /* 0x000000060c0c7981 */ /* 0x000ee4000c1e9d00 */
[----:B------:R-:W-:Y:S01]  /*4af0*/  @!P0 LEA R6, R41, 0x1, 0x1 ;  /* 0x0000000129068811 */ /* 0x000fe200078e08ff */
[----:B------:R-:W-:Y:S01]  /*4b00*/  @!P0 IMAD.MOV.U32 R7, RZ, RZ, 0x2 ;  /* 0x00000002ff078424 */ /* 0x000fe200078e00ff */
[----:B------:R-:W4:Y:S03]  /*4b10*/  LDG.E.128.CONSTANT R16, [R54.64] ;  /* 0x0000000636107981 */ /* 0x000f26000c1e9d00 */
[----:B------:R-:W-:-:S06]  /*4b20*/  @!P0 IMAD.WIDE R6, R6, R7, c[0x0][0x198] ;  /* 0x0000660006068625 */ /* 0x000fcc00078e0207 */
[----:B------:R0:W5:Y:S01]  /*4b30*/  @!P0 LDG.E.U16.CONSTANT R6, [R6.64] ;  /* 0x0000000606068981 */ /* 0x000162000c1e9500 */
[----:B--2---:R-:W-:Y:S02]  /*4b40*/  LOP3.LUT R20, R9, 0x3f, RZ, 0xc0, !PT ;  /* 0x0000003f09147812 */ /* 0x004fe400078ec0ff */
[--C-:B0-----:R-:W-:Y:S02]  /*4b50*/  SHF.R.U32.HI R7, RZ, 0xc, R9.reuse ;  /* 0x0000000cff077819 */ /* 0x101fe40000011609 */
[----:B------:R-:W-:Y:S02]  /*4b60*/  IADD3 R31, R20, -0x20, RZ ;  /* 0xffffffe0141f7810 */ /* 0x000fe40007ffe0ff */
[----:B------:R-:W-:Y:S02]  /*4b70*/  LOP3.LUT R20, R8, 0x3f, RZ, 0xc0, !PT ;  /* 0x0000003f08147812 */ /* 0x000fe400078ec0ff */
[----:B------:R-:W-:Y:S02]  /*4b80*/  LOP3.LUT R7, R7, 0x3f, RZ, 0xc0, !PT ;  /* 0x0000003f07077812 */ /* 0x000fe400078ec0ff */
[----:B------:R-:W-:-:S02]  /*4b90*/  SHF.R.U32.HI R21, RZ, 0x6, R9 ;  /* 0x00000006ff157819 */ /* 0x000fc40000011609 */
[----:B------:R-:W-:Y:S02]  /*4ba0*/  IADD3 R20, R20, -0x20, RZ ;  /* 0xffffffe014147810 */ /* 0x000fe40007ffe0ff */
[----:B------:R-:W-:Y:S02]  /*4bb0*/  IADD3 R33, R7, -0x20, RZ ;  /* 0xffffffe007217810 */ /* 0x000fe40007ffe0ff */
[----:B------:R-:W-:Y:S02]  /*4bc0*/  LOP3.LUT R21, R21, 0x3f, RZ, 0xc0, !PT ;  /* 0x0000003f15157812 */ /* 0x000fe400078ec0ff */
[--C-:B------:R-:W-:Y:S02]  /*4bd0*/  SHF.R.U32.HI R22, RZ, 0x12, R9.reuse ;  /* 0x00000012ff167819 */ /* 0x100fe40000011609 */
[----:B------:R-:W-:Y:S01]  /*4be0*/  SHF.R.U32.HI R7, RZ, 0x18, R9 ;  /* 0x00000018ff077819 */ /* 0x000fe20000011609 */
[----:B------:R0:W-:Y:S01]  /*4bf0*/  I2F.F16 R29, R20 ;  /* 0x00000014001d7306 */ /* 0x0001e20000200c00 */
[----:B------:R-:W-:-:S02]  /*4c00*/  IADD3 R21, R21, -0x20, RZ ;  /* 0xffffffe015157810 */ /* 0x000fc40007ffe0ff */
[----:B------:R-:W-:Y:S02]  /*4c10*/  LOP3.LUT R22, R22, 0x3f, RZ, 0xc0, !PT ;  /* 0x0000003f16167812 */ /* 0x000fe400078ec0ff */
[----:B0-----:R-:W-:-:S03]  /*4c20*/  LOP3.LUT R20, R7, 0x3f, RZ, 0xc0, !PT ;  /* 0x0000003f07147812 */ /* 0x001fc600078ec0ff */
[----:B------:R0:W-:Y:S01]  /*4c30*/  I2F.F16 R46, R21 ;  /* 0x00000015002e7306 */ /* 0x0001e20000200c00 */
[----:B------:R-:W-:Y:S02]  /*4c40*/  IADD3 R34, R22, -0x20, RZ ;  /* 0xffffffe016227810 */ /* 0x000fe40007ffe0ff */
[----:B------:R-:W-:Y:S02]  /*4c50*/  IADD3 R30, R20, -0x20, RZ ;  /* 0xffffffe0141e7810 */ /* 0x000fe40007ffe0ff */
[----:B0-----:R-:W0:Y:S01]  /*4c60*/  LDS.128 R20, [UR4] ;  /* 0x00000004ff147984 */ /* 0x001e220008000c00 */
[--C-:B------:R-:W-:Y:S02]  /*4c70*/  SHF.R.U32.HI R7, RZ, 0x6, R8.reuse ;  /* 0x00000006ff077819 */ /* 0x100fe40000011608 */
[--C-:B------:R-:W-:Y:S02]  /*4c80*/  SHF.R.U32.HI R28, RZ, 0xc, R8.reuse ;  /* 0x0000000cff1c7819 */ /* 0x100fe40000011608 */
[----:B------:R-:W-:-:S02]  /*4c90*/  SHF.R.U32.HI R32, RZ, 0x12, R8 ;  /* 0x00000012ff207819 */ /* 0x000fc40000011608 */
[----:B------:R-:W-:Y:S02]  /*4ca0*/  LOP3.LUT R7, R7, 0x3f, RZ, 0xc0, !PT ;  /* 0x0000003f07077812 */ /* 0x000fe400078ec0ff */
[----:B------:R-:W-:Y:S02]  /*4cb0*/  LOP3.LUT R28, R28, 0x3f, RZ, 0xc0, !PT ;  /* 0x0000003f1c1c7812 */ /* 0x000fe400078ec0ff */
[----:B------:R-:W-:Y:S02]  /*4cc0*/  LOP3.LUT R32, R32, 0x3f, RZ, 0xc0, !PT ;  /* 0x0000003f20207812 */ /* 0x000fe400078ec0ff */
[----:B------:R-:W-:Y:S01]  /*4cd0*/  IADD3 R48, R7, -0x20, RZ ;  /* 0xffffffe007307810 */ /* 0x000fe20007ffe0ff */
[----:B------:R-:W1:Y:S01]  /*4ce0*/  I2F.F16 R31, R31 ;  /* 0x0000001f001f7306 */ /* 0x000e620000200c00 */
[----:B------:R-:W-:Y:S02]  /*4cf0*/  IADD3 R7, R28, -0x20, RZ ;  /* 0xffffffe01c077810 */ /* 0x000fe40007ffe0ff */
[----:B------:R-:W-:-:S05]  /*4d00*/  IADD3 R32, R32, -0x20, RZ ;  /* 0xffffffe020207810 */ /* 0x000fca0007ffe0ff */
[----:B------:R-:W-:Y:S08]  /*4d10*/  I2F.F16 R7, R7 ;  /* 0x0000000700077306 */ /* 0x000ff00000200c00 */
[----:B------:R-:W2:Y:S08]  /*4d20*/  I2F.F16 R32, R32 ;  /* 0x0000002000207306 */ /* 0x000eb00000200c00 */
[----:B------:R-:W-:Y:S08]  /*4d30*/  I2F.F16 R33, R33 ;  /* 0x0000002100217306 */ /* 0x000ff00000200c00 */
[----:B------:R-:W0:Y:S01]  /*4d40*/  I2F.F16 R34, R34 ;  /* 0x0000002200227306 */ /* 0x000e220000200c00 */
[----:B---3--:R-:W-:-:S02]  /*4d50*/  SHF.R.U32 R9, R9, 0x1e, R13 ;  /* 0x0000001e09097819 */ /* 0x008fc4000000160d */
[----:B-1----:R-:W-:-:S05]  /*4d60*/  PRMT R31, R31, 0x5410, R46 ;  /* 0x000054101f1f7816 */ /* 0x002fca000000002e */
[----:B------:R-:W1:Y:S01]  /*4d70*/  I2F.F16 R48, R48 ;  /* 0x0000003000307306 */ /* 0x000e620000200c00 */
[----:B------:R-:W-:Y:S02]  /*4d80*/  LOP3.LUT R35, R9, 0x3f, RZ, 0xc0, !PT ;  /* 0x0000003f09237812 */ /* 0x000fe400078ec0ff */
[----:B------:R-:W-:Y:S02]  /*4d90*/  SHF.R.U32 R9, R8, 0x1e, R12 ;  /* 0x0000001e08097819 */ /* 0x000fe4000000160c */
[----:B------:R-:W-:Y:S02]  /*4da0*/  SHF.R.U32.HI R28, RZ, 0x18, R8 ;  /* 0x00000018ff1c7819 */ /* 0x000fe40000011608 */
[----:B--2---:R-:W-:Y:S01]  /*4db0*/  PRMT R8, R7, 0x5410, R32 ;  /* 0x0000541007087816 */ /* 0x004fe20000000020 */
[----:B0-----:R-:W-:Y:S01]  /*4dc0*/  HFMA2.MMA R32, R31, R20, RZ ;  /* 0x000000141f207235 */ /* 0x001fe200000000ff */
[----:B------:R-:W-:Y:S01]  /*4dd0*/  PRMT R34, R33, 0x5410, R34 ;  /* 0x0000541021227816 */ /* 0x000fe20000000022 */
[----:B------:R-:W-:Y:S01]  /*4de0*/  HFMA2 R46, R31, R24, RZ.H0_H0 ;  /* 0x000000181f2e7231 */ /* 0x000fe200000400ff */
[----:B------:R-:W-:-:S02]  /*4df0*/  LOP3.LUT R9, R9, 0x3f, RZ, 0xc0, !PT ;  /* 0x0000003f09097812 */ /* 0x000fc400078ec0ff */
[----:B------:R-:W-:Y:S01]  /*4e00*/  SHF.R.U32.HI R7, RZ, 0x4, R12 ;  /* 0x00000004ff077819 */ /* 0x000fe2000001160c */
[----:B------:R-:W-:Y:S01]  /*4e10*/  HFMA2 R46, R34, R25, R46 ;  /* 0x00000019222e7231 */ /* 0x000fe2000000002e */
[----:B------:R-:W-:Y:S01]  /*4e20*/  IADD3 R33, R9, -0x20, RZ ;  /* 0xffffffe009217810 */ /* 0x000fe20007ffe0ff */
[----:B------:R-:W-:Y:S01]  /*4e30*/  HFMA2.MMA R9, R34, R21, R32 ;  /* 0x0000001522097235 */ /* 0x000fe20000000020 */
[----:B-1----:R-:W-:Y:S02]  /*4e40*/  PRMT R29, R29, 0x5410, R48 ;  /* 0x000054101d1d7816 */ /* 0x002fe40000000030 */
[----:B------:R-:W-:Y:S02]  /*4e50*/  LOP3.LUT R28, R28, 0x3f, RZ, 0xc0, !PT ;  /* 0x0000003f1c1c7812 */ /* 0x000fe400078ec0ff */
[----:B------:R-:W-:Y:S02]  /*4e60*/  SHF.R.U32.HI R34, RZ, 0x10, R12 ;  /* 0x00000010ff227819 */ /* 0x000fe4000001160c */
[----:B------:R-:W-:Y:S01]  /*4e70*/  LOP3.LUT R7, R7, 0x3f, RZ, 0xc0, !PT ;  /* 0x0000003f07077812 */ /* 0x000fe200078ec0ff */
[----:B------:R-:W-:Y:S01]  /*4e80*/  HFMA2.MMA R31, R29, R20, RZ ;  /* 0x000000141d1f7235 */ /* 0x000fe200000000ff */
[----:B------:R-:W-:Y:S01]  /*4e90*/  IADD3 R28, R28, -0x20, RZ ;  /* 0xffffffe01c1c7810 */ /* 0x000fe20007ffe0ff */
[----:B------:R-:W-:Y:S01]  /*4ea0*/  HFMA2 R32, R29, R24, RZ.H0_H0 ;  /* 0x000000181d207231 */ /* 0x000fe200000400ff */
[----:B------:R-:W-:-:S02]  /*4eb0*/  IADD3 R35, R35, -0x20, RZ ;  /* 0xffffffe023237810 */ /* 0x000fc40007ffe0ff */
[----:B------:R-:W-:Y:S02]  /*4ec0*/  LOP3.LUT R34, R34, 0x3f, RZ, 0xc0, !PT ;  /* 0x0000003f22227812 */ /* 0x000fe400078ec0ff */
[--C-:B------:R-:W-:Y:S02]  /*4ed0*/  SHF.R.U32.HI R29, RZ, 0xa, R12.reuse ;  /* 0x0000000aff1d7819 */ /* 0x100fe4000001160c */
[----:B------:R-:W-:Y:S01]  /*4ee0*/  IADD3 R7, R7, -0x20, RZ ;  /* 0xffffffe007077810 */ /* 0x000fe20007ffe0ff */
[----:B------:R-:W-:Y:S01]  /*4ef0*/  I2F.F16 R49, R35 ;  /* 0x0000002300317306 */ /* 0x000fe20000200c00 */
[----:B------:R-:W-:Y:S02]  /*4f00*/  IADD3 R47, R34, -0x20, RZ ;  /* 0xffffffe0222f7810 */ /* 0x000fe40007ffe0ff */
[----:B------:R-:W-:Y:S02]  /*4f10*/  LOP3.LUT R29, R29, 0x3f, RZ, 0xc0, !PT ;  /* 0x0000003f1d1d7812 */ /* 0x000fe400078ec0ff */
[----:B------:R-:W-:-:S02]  /*4f20*/  SHF.R.U32.HI R34, RZ, 0x16, R12 ;  /* 0x00000016ff227819 */ /* 0x000fc4000001160c */
[----:B----4-:R-:W-:Y:S01]  /*4f30*/  SHF.R.U32 R12, R12, 0x1c, R16 ;  /* 0x0000001c0c0c7819 */ /* 0x010fe20000001610 */
[----:B------:R-:W-:Y:S01]  /*4f40*/  I2F.F16 R28, R28 ;  /* 0x0000001c001c7306 */ /* 0x000fe20000200c00 */
[----:B------:R-:W-:Y:S01]  /*4f50*/  IADD3 R29, R29, -0x20, RZ ;  /* 0xffffffe01d1d7810 */ /* 0x000fe20007ffe0ff */
[----:B------:R-:W-:Y:S01]  /*4f60*/  HFMA2.MMA R31, R8, R21, R31 ;  /* 0x00000015081f7235 */ /* 0x000fe2000000001f */
[----:B------:R-:W-:-:S05]  /*4f70*/  LOP3.LUT R34, R34, 0x3f, RZ, 0xc0, !PT ;  /* 0x0000003f22227812 */ /* 0x000fca00078ec0ff */
[----:B------:R-:W0:Y:S01]  /*4f80*/  I2F.F16 R33, R33 ;  /* 0x0000002100217306 */ /* 0x000e220000200c00 */
[----:B------:R-:W-:-:S07]  /*4f90*/  LOP3.LUT R12, R12, 0x3f, RZ, 0xc0, !PT ;  /* 0x0000003f0c0c7812 */ /* 0x000fce00078ec0ff */
[----:B------:R1:W-:Y:S01]  /*4fa0*/  I2F.F16 R35, R7 ;  /* 0x0000000700237306 */ /* 0x0003e20000200c00 */
[----:B------:R-:W-:Y:S01]  /*4fb0*/  HFMA2 R8, R8, R25, R32 ;  /* 0x0000001908087231 */ /* 0x000fe20000000020 */
[----:B-1----:R-:W-:-:S06]  /*4fc0*/  SHF.R.U32.HI R7, RZ, 0x2, R16 ;  /* 0x00000002ff077819 */ /* 0x002fcc0000011610 */
[----:B------:R-:W1:Y:S01]  /*4fd0*/  I2F.F16 R30, R30 ;  /* 0x0000001e001e7306 */ /* 0x000e620000200c00 */
[----:B------:R-:W-:Y:S02]  /*4fe0*/  LOP3.LUT R7, R7, 0x3f, RZ, 0xc0, !PT ;  /* 0x0000003f07077812 */ /* 0x000fe400078ec0ff */
[----:B------:R-:W-:Y:S02]  /*4ff0*/  IADD3 R34, R34, -0x20, RZ ;  /* 0xffffffe022227810 */ /* 0x000fe40007ffe0ff */
[----:B------:R-:W-:-:S03]  /*5000*/  IADD3 R12, R12, -0x20, RZ ;  /* 0xffffffe00c0c7810 */ /* 0x000fc60007ffe0ff */
[----:B------:R2:W3:Y:S01]  /*5010*/  I2F.F16 R32, R29 ;  /* 0x0000001d00207306 */ /* 0x0004e20000200c00 */
[----:B------:R-:W-:Y:S02]  /*5020*/  SHF.R.U32.HI R48, RZ, 0x14, R16 ;  /* 0x00000014ff307819 */ /* 0x000fe40000011610 */
[----:B--2---:R-:W-:-:S05]  /*5030*/  IADD3 R29, R7, -0x20, RZ ;  /* 0xffffffe0071d7810 */ /* 0x004fca0007ffe0ff */
[----:B------:R-:W-:Y:S01]  /*5040*/  I2F.F16 R47, R47 ;  /* 0x0000002f002f7306 */ /* 0x000fe20000200c00 */
[----:B------:R-:W-:Y:S01]  /*5050*/  LOP3.LUT R48, R48, 0x3f, RZ, 0xc0, !PT ;  /* 0x0000003f30307812 */ /* 0x000fe200078ec0ff */
[----:B-----5:R-:W-:Y:S01]  /*5060*/  @!P0 IMAD.IADD R38, R6, 0x1, R41 ;  /* 0x0000000106268824 */ /* 0x020fe200078e0229 */
[----:B0-----:R-:W-:Y:S02]  /*5070*/  PRMT R33, R28, 0x5410, R33 ;  /* 0x000054101c217816 */ /* 0x001fe40000000021 */
[----:B------:R-:W-:-:S03]  /*5080*/  LEA.HI R6, R16, 0xffffffe0, RZ, 0x6 ;  /* 0xffffffe010067811 */ /* 0x000fc600078f30ff */
[----:B------:R-:W0:Y:S01]  /*5090*/  I2F.F16 R34, R34 ;  /* 0x0000002200227306 */ /* 0x000e220000200c00 */
[----:B------:R-:W-:-:S07]  /*50a0*/  IADD3 R7, R48, -0x20, RZ ;  /* 0xffffffe030077810 */ /* 0x000fce0007ffe0ff */
[----:B------:R-:W-:Y:S01]  /*50b0*/  I2F.F16 R12, R12 ;  /* 0x0000000c000c7306 */ /* 0x000fe20000200c00 */
[----:B------:R-:W-:-:S07]  /*50c0*/  HFMA2.MMA R31, R33, R22, R31 ;  /* 0x00000016211f7235 */ /* 0x000fce000000001f */
[----:B------:R-:W2:Y:S01]  /*50d0*/  I2F.F16 R29, R29 ;  /* 0x0000001d001d7306 */ /* 0x000ea20000200c00 */
[----:B-1----:R-:W-:Y:S02]  /*50e0*/  PRMT R49, R30, 0x5410, R49 ;  /* 0x000054101e317816 */ /* 0x002fe40000000031 */
[----:B---3--:R-:W-:Y:S01]  /*50f0*/  PRMT R32, R35, 0x5410, R32 ;  /* 0x0000541023207816 */ /* 0x008fe20000000020 */
[----:B------:R-:W-:-:S04]  /*5100*/  HFMA2 R48, R33, R26, R8 ;  /* 0x0000001a21307231 */ /* 0x000fc80000000008 */
[----:B------:R-:W-:Y:S01]  /*5110*/  I2F.F16 R6, R6 ;  /* 0x0000000600067306 */ /* 0x000fe20000200c00 */
[----:B------:R-:W-:-:S07]  /*5120*/  HFMA2.MMA R8, R49, R22, R9 ;  /* 0x0000001631087235 */ /* 0x000fce0000000009 */
[----:B------:R-:W1:Y:S01]  /*5130*/  I2F.F16 R7, R7 ;  /* 0x0000000700077306 */ /* 0x000e620000200c00 */
[----:B0-----:R-:W-:Y:S01]  /*5140*/  PRMT R47, R47, 0x5410, R34 ;  /* 0x000054102f2f7816 */ /* 0x001fe20000000022 */
[----:B------:R-:W-:Y:S01]  /*5150*/  HFMA2.MMA R9, R32, R23, R31 ;  /* 0x0000001720097235 */ /* 0x000fe2000000001f */
[----:B------:R-:W-:Y:S01]  /*5160*/  HFMA2 R48, R32, R27, R48 ;  /* 0x0000001b20307231 */ /* 0x000fe20000000030 */
[----:B--2---:R-:W-:Y:S01]  /*5170*/  PRMT R12, R12, 0x5410, R29 ;  /* 0x000054100c0c7816 */ /* 0x004fe2000000001d */
[----:B------:R-:W-:Y:S04]  /*5180*/  LDS.128 R32, [UR4+0x90] ;  /* 0x00009004ff207984 */ /* 0x000fe80008000c00 */
[----:B------:R-:W0:Y:S01]  /*5190*/  LDS.128 R28, [UR4+0x10] ;  /* 0x00001004ff1c7984 */ /* 0x000e220008000c00 */
[----:B-1----:R-:W-:-:S02]  /*51a0*/  PRMT R6, R7, 0x5410, R6 ;  /* 0x0000541007067816 */ /* 0x002fc40000000006 */
[--C-:B------:R-:W-:Y:S02]  /*51b0*/  SHF.R.U32.HI R7, RZ, 0x8, R16.reuse ;  /* 0x00000008ff077819 */ /* 0x100fe40000011610 */
[----:B------:R-:W-:Y:S02]  /*51c0*/  SHF.R.U32.HI R16, RZ, 0xe, R16 ;  /* 0x0000000eff107819 */ /* 0x000fe40000011610 */
[----:B------:R-:W-:Y:S02]  /*51d0*/  LOP3.LUT R7, R7, 0x3f, RZ, 0xc0, !PT ;  /* 0x0000003f07077812 */ /* 0x000fe400078ec0ff */
[----:B------:R-:W-:Y:S01]  /*51e0*/  LOP3.LUT R16, R16, 0x3f, RZ, 0xc0, !PT ;  /* 0x0000003f10107812 */ /* 0x000fe200078ec0ff */
[----:B------:R-:W-:Y:S01]  /*51f0*/  HFMA2 R46, R49, R26, R46 ;  /* 0x0000001a312e7231 */ /* 0x000fe2000000002e */
[----:B------:R-:W-:Y:S02]  /*5200*/  IADD3 R7, R7, -0x20, RZ ;  /* 0xffffffe007077810 */ /* 0x000fe40007ffe0ff */
[----:B------:R-:W-:-:S04]  /*5210*/  IADD3 R49, R16, -0x20, RZ ;  /* 0xffffffe010317810 */ /* 0x000fc80007ffe0ff */
[----:B------:R-:W-:Y:S08]  /*5220*/  I2F.F16 R7, R7 ;  /* 0x0000000700077306 */ /* 0x000ff00000200c00 */
[----:B------:R-:W1:Y:S01]  /*5230*/  I2F.F16 R16, R49 ;  /* 0x0000003100107306 */ /* 0x000e620000200c00 */
[----:B0-----:R-:W-:Y:S01]  /*5240*/  HFMA2.MMA R9, R47, R28, R9 ;  /* 0x0000001c2f097235 */ /* 0x001fe20000000009 */
[----:B-1----:R-:W-:Y:S01]  /*5250*/  PRMT R7, R7, 0x5410, R16 ;  /* 0x0000541007077816 */ /* 0x002fe20000000010 */
[----:B------:R-:W-:Y:S01]  /*5260*/  HFMA2 R16, R47, R32, R48 ;  /* 0x000000202f107231 */ /* 0x000fe20000000030 */
[----:B------:R-:W-:-:S02]  /*5270*/  SHF.R.U32.HI R47, RZ, 0x4, R13 ;  /* 0x00000004ff2f7819 */ /* 0x000fc4000001160d */
[----:B------:R-:W-:Y:S02]  /*5280*/  SHF.R.U32.HI R48, RZ, 0xa, R13 ;  /* 0x0000000aff307819 */ /* 0x000fe4000001160d */
[----:B------:R-:W-:Y:S02]  /*5290*/  LOP3.LUT R47, R47, 0x3f, RZ, 0xc0, !PT ;  /* 0x0000003f2f2f7812 */ /* 0x000fe400078ec0ff */
[----:B------:R-:W-:Y:S02]  /*52a0*/  LOP3.LUT R48, R48, 0x3f, RZ, 0xc0, !PT ;  /* 0x0000003f30307812 */ /* 0x000fe400078ec0ff */
[----:B------:R-:W-:Y:S02]  /*52b0*/  IADD3 R47, R47, -0x20, RZ ;  /* 0xffffffe02f2f7810 */ /* 0x000fe40007ffe0ff */
[----:B------:R-:W-:-:S04]  /*52c0*/  IADD3 R48, R48, -0x20, RZ ;  /* 0xffffffe030307810 */ /* 0x000fc80007ffe0ff */
[----:B------:R-:W-:Y:S08]  /*52d0*/  I2F.F16 R47, R47 ;  /* 0x0000002f002f7306 */ /* 0x000ff00000200c00 */
[----:B------:R-:W0:Y:S01]  /*52e0*/  I2F.F16 R48, R48 ;  /* 0x0000003000307306 */ /* 0x000e220000200c00 */
[--C-:B------:R-:W-:Y:S02]  /*52f0*/  SHF.R.U32.HI R49, RZ, 0x10, R13.reuse ;  /* 0x00000010ff317819 */ /* 0x100fe4000001160d */
[----:B------:R-:W-:-:S02]  /*5300*/  SHF.R.U32.HI R50, RZ, 0x16, R13 ;  /* 0x00000016ff327819 */ /* 0x000fc4000001160d */
[----:B------:R-:W-:Y:S02]  /*5310*/  LOP3.LUT R49, R49, 0x3f, RZ, 0xc0, !PT ;  /* 0x0000003f31317812 */ /* 0x000fe400078ec0ff */
[----:B------:R-:W-:Y:S02]  /*5320*/  SHF.R.U32 R13, R13, 0x1c, R17 ;  /* 0x0000001c0d0d7819 */ /* 0x000fe40000001611 */
[----:B------:R-:W-:Y:S02]  /*5330*/  LOP3.LUT R50, R50, 0x3f, RZ, 0xc0, !PT ;  /* 0x0000003f32327812 */ /* 0x000fe400078ec0ff */
[----:B------:R-:W-:Y:S02]  /*5340*/  IADD3 R49, R49, -0x20, RZ ;  /* 0xffffffe031317810 */ /* 0x000fe40007ffe0ff */
[----:B------:R-:W-:Y:S02]  /*5350*/  LOP3.LUT R13, R13, 0x3f, RZ, 0xc0, !PT ;  /* 0x0000003f0d0d7812 */ /* 0x000fe400078ec0ff */
[----:B0-----:R-:W-:-:S02]  /*5360*/  PRMT R47, R47, 0x5410, R48 ;  /* 0x000054102f2f7816 */ /* 0x001fc40000000030 */
[----:B------:R-:W-:Y:S02]  /*5370*/  IADD3 R50, R50, -0x20, RZ ;  /* 0xffffffe032327810 */ /* 0x000fe40007ffe0ff */
[----:B------:R-:W-:Y:S01]  /*5380*/  IADD3 R48, R13, -0x20, RZ ;  /* 0xffffffe00d307810 */ /* 0x000fe20007ffe0ff */
[----:B------:R-:W-:Y:S01]  /*5390*/  HFMA2 R46, R47, R27, R46 ;  /* 0x0000001b2f2e7231 */ /* 0x000fe2000000002e */
[----:B------:R-:W-:Y:S02]  /*53a0*/  HFMA2.MMA R8, R47, R23, R8 ;  /* 0x000000172f087235 */ /* 0x000fe40000000008 */
[----:B------:R0:W-:Y:S01]  /*53b0*/  I2F.F16 R47, R49 ;  /* 0x00000031002f7306 */ /* 0x0001e20000200c00 */
[----:B------:R-:W-:Y:S01]  /*53c0*/  HFMA2.MMA R13, R12, R29, R9 ;  /* 0x0000001d0c0d7235 */ /* 0x000fe20000000009 */
[----:B0-----:R-:W-:Y:S01]  /*53d0*/  HFMA2 R49, R12, R33, R16 ;  /* 0x000000210c317231 */ /* 0x001fe20000000010 */
[----:B------:R-:W-:-:S05]  /*53e0*/  SHF.R.U32.HI R12, RZ, 0x6, R11 ;  /* 0x00000006ff0c7819 */ /* 0x000fca000001160b */
[----:B------:R-:W0:Y:S01]  /*53f0*/  I2F.F16 R50, R50 ;  /* 0x0000003200327306 */ /* 0x000e220000200c00 */
[----:B------:R-:W-:Y:S01]  /*5400*/  LOP3.LUT R12, R12, 0x3f, RZ, 0xc0, !PT ;  /* 0x0000003f0c0c7812 */ /* 0x000fe200078ec0ff */
[----:B------:R-:W-:Y:S01]  /*5410*/  HFMA2 R49, R7, R34, R49 ;  /* 0x0000002207317231 */ /* 0x000fe20000000031 */
[----:B------:R-:W-:Y:S02]  /*5420*/  SHF.R.U32.HI R51, RZ, 0x2, R17 ;  /* 0x00000002ff337819 */ /* 0x000fe40000011611 */
[----:B------:R-:W-:Y:S01]  /*5430*/  IADD3 R52, R12, -0x20, RZ ;  /* 0xffffffe00c347810 */ /* 0x000fe20007ffe0ff */
[----:B------:R-:W-:Y:S01]  /*5440*/  HFMA2.MMA R12, R7, R30, R13 ;  /* 0x0000001e070c7235 */ /* 0x000fe2000000000d */
[----:B------:R-:W-:Y:S02]  /*5450*/  SHF.R.U32.HI R16, RZ, 0x18, R10 ;  /* 0x00000018ff107819 */ /* 0x000fe4000001160a */
[----:B------:R-:W-:Y:S02]  /*5460*/  SHF.R.U32 R7, R10, 0x1e, R14 ;  /* 0x0000001e0a077819 */ /* 0x000fe4000000160e */
[----:B------:R-:W-:-:S02]  /*5470*/  LOP3.LUT R51, R51, 0x3f, RZ, 0xc0, !PT ;  /* 0x0000003f33337812 */ /* 0x000fc400078ec0ff */
[----:B------:R-:W-:Y:S02]  /*5480*/  LOP3.LUT R16, R16, 0x3f, RZ, 0xc0, !PT ;  /* 0x0000003f10107812 */ /* 0x000fe400078ec0ff */
[----:B------:R-:W-:Y:S02]  /*5490*/  LOP3.LUT R7, R7, 0x3f, RZ, 0xc0, !PT ;  /* 0x0000003f07077812 */ /* 0x000fe400078ec0ff */
[----:B0-----:R-:W-:Y:S02]  /*54a0*/  PRMT R47, R47, 0x5410, R50 ;  /* 0x000054102f2f7816 */ /* 0x001fe40000000032 */
[----:B------:R-:W-:Y:S02]  /*54b0*/  IADD3 R51, R51, -0x20, RZ ;  /* 0xffffffe033337810 */ /* 0x000fe40007ffe0ff */
[----:B------:R-:W-:Y:S02]  /*54c0*/  IADD3 R13, R16, -0x20, RZ ;  /* 0xffffffe0100d7810 */ /* 0x000fe40007ffe0ff */
[----:B------:R-:W-:Y:S01]  /*54d0*/  IADD3 R50, R7, -0x20, RZ ;  /* 0xffffffe007327810 */ /* 0x000fe20007ffe0ff */
[----:B------:R-:W-:Y:S01]  /*54e0*/  HFMA2 R16, R47, R32, R46 ;  /* 0x000000202f107231 */ /* 0x000fe2000000002e */
[----:B------:R-:W-:Y:S01]  /*54f0*/  SHF.R.U32.HI R46, RZ, 0x6, R10 ;  /* 0x00000006ff2e7819 */ /* 0x000fe2000001160a */
[----:B------:R-:W-:Y:S01]  /*5500*/  I2F.F16 R48, R48 ;  /* 0x0000003000307306 */ /* 0x000fe20000200c00 */
[----:B------:R-:W-:-:S02]  /*5510*/  HFMA2.MMA R7, R6, R31, R12 ;  /* 0x0000001f06077235 */ /* 0x000fc4000000000c */
[----:B------:R-:W-:-:S05]  /*5520*/  LOP3.LUT R46, R46, 0x3f, RZ, 0xc0, !PT ;  /* 0x0000003f2e2e7812 */ /* 0x000fca00078ec0ff */
[----:B------:R-:W0:Y:S01]  /*5530*/  I2F.F16 R51, R51 ;  /* 0x0000003300337306 */ /* 0x000e220000200c00 */
[----:B------:R-:W-:-:S07]  /*5540*/  HFMA2 R6, R6, R35, R49 ;  /* 0x0000002306067231 */ /* 0x000fce0000000031 */
[----:B------:R-:W-:Y:S01]  /*5550*/  I2F.F16 R13, R13 ;  /* 0x0000000d000d7306 */ /* 0x000fe20000200c00 */
[----:B------:R-:W-:-:S07]  /*5560*/  IADD3 R49, R46, -0x20, RZ ;  /* 0xffffffe02e317810 */ /* 0x000fce0007ffe0ff */
[----:B------:R-:W1:Y:S01]  /*5570*/  I2F.F16 R50, R50 ;  /* 0x0000003200327306 */ /* 0x000e620000200c00 */
[----:B------:R-:W-:Y:S02]  /*5580*/  LOP3.LUT R12, R10, 0x3f, RZ, 0xc0, !PT ;  /* 0x0000003f0a0c7812 */ /* 0x000fe400078ec0ff */
[--C-:B------:R-:W-:Y:S02]  /*5590*/  SHF.R.U32.HI R46, RZ, 0xc, R10.reuse ;  /* 0x0000000cff2e7819 */ /* 0x100fe4000001160a */
[----:B------:R-:W-:Y:S02]  /*55a0*/  SHF.R.U32.HI R10, RZ, 0x12, R10 ;  /* 0x00000012ff0a7819 */ /* 0x000fe4000001160a */
[----:B------:R-:W-:Y:S02]  /*55b0*/  LOP3.LUT R46, R46, 0x3f, RZ, 0xc0, !PT ;  /* 0x0000003f2e2e7812 */ /* 0x000fe400078ec0ff */
[----:B------:R-:W-:Y:S02]  /*55c0*/  LOP3.LUT R10, R10, 0x3f, RZ, 0xc0, !PT ;  /* 0x0000003f0a0a7812 */ /* 0x000fe400078ec0ff */
[----:B0-----:R-:W-:-:S02]  /*55d0*/  PRMT R48, R48, 0x5410, R51 ;  /* 0x0000541030307816 */ /* 0x001fc40000000033 */
[----:B------:R-:W-:Y:S02]  /*55e0*/  IADD3 R51, R10, -0x20, RZ ;  /* 0xffffffe00a337810 */ /* 0x000fe40007ffe0ff */
[----:B-1----:R-:W-:Y:S02]  /*55f0*/  PRMT R13, R13, 0x5410, R50 ;  /* 0x000054100d0d7816 */ /* 0x002fe40000000032 */
[----:B------:R-:W-:Y:S02]  /*5600*/  IADD3 R50, R46, -0x20, RZ ;  /* 0xffffffe02e327810 */ /* 0x000fe40007ffe0ff */
[----:B------:R-:W-:Y:S02]  /*5610*/  LOP3.LUT R9, R11, 0x3f, RZ, 0xc0, !PT ;  /* 0x0000003f0b097812 */ /* 0x000fe400078ec0ff */
[----:B------:R-:W-:Y:S02]  /*5620*/  IADD3 R12, R12, -0x20, RZ ;  /* 0xffffffe00c0c7810 */ /* 0x000fe40007ffe0ff */
[----:B------:R-:W-:-:S02]  /*5630*/  SHF.R.U32.HI R10, RZ, 0xc, R11 ;  /* 0x0000000cff0a7819 */ /* 0x000fc4000001160b */
[----:B------:R-:W-:Y:S02]  /*5640*/  SHF.R.U32.HI R46, RZ, 0x12, R11 ;  /* 0x00000012ff2e7819 */ /* 0x000fe4000001160b */
[----:B------:R-:W-:Y:S02]  /*5650*/  IADD3 R9, R9, -0x20, RZ ;  /* 0xffffffe009097810 */ /* 0x000fe40007ffe0ff */
[----:B------:R-:W-:Y:S02]  /*5660*/  LOP3.LUT R10, R10, 0x3f, RZ, 0xc0, !PT ;  /* 0x0000003f0a0a7812 */ /* 0x000fe400078ec0ff */
[----:B------:R-:W-:Y:S01]  /*5670*/  LOP3.LUT R46, R46, 0x3f, RZ, 0xc0, !PT ;  /* 0x0000003f2e2e7812 */ /* 0x000fe200078ec0ff */
[----:B------:R-:W-:Y:S01]  /*5680*/  I2F.F16 R12, R12 ;  /* 0x0000000c000c7306 */ /* 0x000fe20000200c00 */
[----:B------:R-:W-:Y:S01]  /*5690*/  HFMA2.MMA R8, R47, R28, R8 ;  /* 0x0000001c2f087235 */ /* 0x000fe20000000008 */
[----:B------:R-:W-:Y:S02]  /*56a0*/  IADD3 R10, R10, -0x20, RZ ;  /* 0xffffffe00a0a7810 */ /* 0x000fe40007ffe0ff */
[----:B------:R-:W-:-:S04]  /*56b0*/  IADD3 R47, R46, -0x20, RZ ;  /* 0xffffffe02e2f7810 */ /* 0x000fc80007ffe0ff */
[----:B------:R-:W0:Y:S08]  /*56c0*/  I2F.F16 R49, R49 ;  /* 0x0000003100317306 */ /* 0x000e300000200c00 */
[----:B------:R-:W-:Y:S08]  /*56d0*/  I2F.F16 R9, R9 ;  /* 0x0000000900097306 */ /* 0x000ff00000200c00 */
[----:B------:R-:W1:Y:S08]  /*56e0*/  I2F.F16 R52, R52 ;  /* 0x0000003400347306 */ /* 0x000e700000200c00 */
[----:B------:R-:W-:Y:S08]  /*56f0*/  I2F.F16 R50, R50 ;  /* 0x0000003200327306 */ /* 0x000ff00000200c00 */
[----:B------:R-:W2:Y:S08]  /*5700*/  I2F.F16 R51, R51 ;  /* 0x0000003300337306 */ /* 0x000eb00000200c00 */
[----:B------:R-:W-:Y:S08]  /*5710*/  I2F.F16 R10, R10 ;  /* 0x0000000a000a7306 */ /* 0x000ff00000200c00 */
[----:B------:R-:W3:Y:S01]  /*5720*/  I2F.F16 R47, R47 ;  /* 0x0000002f002f7306 */ /* 0x000ee20000200c00 */
[----:B0-----:R-:W-:-:S02]  /*5730*/  PRMT R49, R12, 0x5410, R49 ;  /* 0x000054100c317816 */ /* 0x001fc40000000031 */
[----:B-1----:R-:W-:Y:S02]  /*5740*/  PRMT R9, R9, 0x5410, R52 ;  /* 0x0000541009097816 */ /* 0x002fe40000000034 */
[----:B--2---:R-:W-:Y:S02]  /*5750*/  PRMT R50, R50, 0x5410, R51 ;  /* 0x0000541032327816 */ /* 0x004fe40000000033 */
[----:B------:R-:W-:Y:S01]  /*5760*/  HFMA2.MMA R46, R49, R20, RZ ;  /* 0x00000014312e7235 */ /* 0x000fe200000000ff */
[----:B------:R-:W-:Y:S01]  /*5770*/  SHF.R.U32.HI R12, RZ, 0x18, R11 ;  /* 0x00000018ff0c7819 */ /* 0x000fe2000001160b */
[----:B------:R-:W-:Y:S01]  /*5780*/  HFMA2 R20, R9, R20, RZ.H0_H0 ;  /* 0x0000001409147231 */ /* 0x000fe200000400ff */
[----:B------:R-:W-:Y:S02]  /*5790*/  SHF.R.U32 R11, R11, 0x1e, R15 ;  /* 0x0000001e0b0b7819 */ /* 0x000fe4000000160f */
[----:B------:R-:W-:Y:S02]  /*57a0*/  LOP3.LUT R12, R12, 0x3f, RZ, 0xc0, !PT ;  /* 0x0000003f0c0c7812 */ /* 0x000fe400078ec0ff */
[----:B---3--:R-:W-:Y:S01]  /*57b0*/  PRMT R10, R10, 0x5410, R47 ;  /* 0x000054100a0a7816 */ /* 0x008fe2000000002f */
[----:B------:R-:W-:Y:S01]  /*57c0*/  HFMA2.MMA R46, R50, R21, R46 ;  /* 0x00000015322e7235 */ /* 0x000fe2000000002e */
[----:B------:R-:W-:-:S03]  /*57d0*/  LOP3.LUT R11, R11, 0x3f, RZ, 0xc0, !PT ;  /* 0x0000003f0b0b7812 */ /* 0x000fc600078ec0ff */
[----:B------:R-:W-:Y:S01]  /*57e0*/  HFMA2 R21, R10, R21, R20 ;  /* 0x000000150a157231 */ /* 0x000fe20000000014 */
[----:B------:R-:W-:Y:S02]  /*57f0*/  IADD3 R20, R12, -0x20, RZ ;  /* 0xffffffe00c147810 */ /* 0x000fe40007ffe0ff */
[--C-:B------:R-:W-:Y:S02]  /*5800*/  SHF.R.U32.HI R12, RZ, 0x4, R14.reuse ;  /* 0x00000004ff0c7819 */ /* 0x100fe4000001160e */
[----:B------:R-:W-:Y:S02]  /*5810*/  IADD3 R47, R11, -0x20, RZ ;  /* 0xffffffe00b2f7810 */ /* 0x000fe40007ffe0ff */
[----:B------:R-:W-:Y:S02]  /*5820*/  SHF.R.U32.HI R11, RZ, 0xa, R14 ;  /* 0x0000000aff0b7819 */ /* 0x000fe4000001160e */
[----:B------:R-:W-:Y:S02]  /*5830*/  LOP3.LUT R12, R12, 0x3f, RZ, 0xc0, !PT ;  /* 0x0000003f0c0c7812 */ /* 0x000fe400078ec0ff */
[----:B------:R-:W-:Y:S01]  /*5840*/  LOP3.LUT R11, R11, 0x3f, RZ, 0xc0, !PT ;  /* 0x0000003f0b0b7812 */ /* 0x000fe200078ec0ff */
[----:B------:R-:W-:Y:S01]  /*5850*/  HFMA2.MMA R8, R48, R29, R8 ;  /* 0x0000001d30087235 */ /* 0x000fe20000000008 */
[----:B------:R-:W-:Y:S01]  /*5860*/  IADD3 R12, R12, -0x20, RZ ;  /* 0xffffffe00c0c7810 */ /* 0x000fe20007ffe0ff */
[----:B------:R-:W-:Y:S01]  /*5870*/  HFMA2 R16, R48, R33, R16 ;  /* 0x0000002130107231 */ /* 0x000fe20000000010 */
[----:B------:R-:W-:-:S04]  /*5880*/  IADD3 R48, R11, -0x20, RZ ;  /* 0xffffffe00b307810 */ /* 0x000fc80007ffe0ff */
[----:B------:R-:W-:Y:S08]  /*5890*/  I2F.F16 R12, R12 ;  /* 0x0000000c000c7306 */ /* 0x000ff00000200c00 */
[----:B------:R-:W0:Y:S08]  /*58a0*/  I2F.F16 R11, R48 ;  /* 0x00000030000b7306 */ /* 0x000e300000200c00 */
[----:B------:R-:W-:Y:S08]  /*58b0*/  I2F.F16 R20, R20 ;  /* 0x0000001400147306 */ /* 0x000ff00000200c00 */
[----:B------:R-:W1:Y:S01]  /*58c0*/  I2F.F16 R47, R47 ;  /* 0x0000002f002f7306 */ /* 0x000e620000200c00 */
[----:B0-----:R-:W-:-:S02]  /*58d0*/  PRMT R12, R12, 0x5410, R11 ;  /* 0x000054100c0c7816 */ /* 0x001fc4000000000b */
[----:B------:R-:W-:Y:S02]  /*58e0*/  SHF.R.U32.HI R11, RZ, 0x4, R15 ;  /* 0x00000004ff0b7819 */ /* 0x000fe4000001160f */
[----:B-1----:R-:W-:Y:S02]  /*58f0*/  PRMT R47, R20, 0x5410, R47 ;  /* 0x00005410142f7816 */ /* 0x002fe4000000002f */
[----:B------:R-:W-:Y:S02]  /*5900*/  LOP3.LUT R20, R11, 0x3f, RZ, 0xc0, !PT ;  /* 0x0000003f0b147812 */ /* 0x000fe400078ec0ff */
[----:B------:R-:W-:-:S04]  /*5910*/  SHF.R.U32.HI R11, RZ, 0xa, R15 ;  /* 0x0000000aff0b7819 */ /* 0x000fc8000001160f */
[----:B------:R-:W-:Y:S02]  /*5920*/  LOP3.LUT R11, R11, 0x3f, RZ, 0xc0, !PT ;  /* 0x0000003f0b0b7812 */ /* 0x000fe400078ec0ff */
[----:B------:R-:W-:Y:S02]  /*5930*/  IADD3 R20, R20, -0x20, RZ ;  /* 0xffffffe014147810 */ /* 0x000fe40007ffe0ff */
[----:B------:R-:W-:-:S04]  /*5940*/  IADD3 R51, R11, -0x20, RZ ;  /* 0xffffffe00b337810 */ /* 0x000fc80007ffe0ff */
[----:B------:R-:W-:Y:S08]  /*5950*/  I2F.F16 R20, R20 ;  /* 0x0000001400147306 */ /* 0x000ff00000200c00 */
[----:B------:R-:W0:Y:S01]  /*5960*/  I2F.F16 R51, R51 ;  /* 0x0000003300337306 */ /* 0x000e220000200c00 */
[----:B------:R-:W-:Y:S01]  /*5970*/  HFMA2.MMA R46, R13, R22, R46 ;  /* 0x000000160d2e7235 */ /* 0x000fe2000000002e */
[----:B------:R-:W-:Y:S01]  /*5980*/  HFMA2 R11, R47, R22, R21 ;  /* 0x000000162f0b7231 */ /* 0x000fe20000000015 */
[----:B------:R-:W-:-:S02]  /*5990*/  SHF.R.U32.HI R22, RZ, 0x16, R14 ;  /* 0x00000016ff167819 */ /* 0x000fc4000001160e */
[----:B------:R-:W-:Y:S02]  /*59a0*/  SHF.R.U32.HI R21, RZ, 0x10, R14 ;  /* 0x00000010ff157819 */ /* 0x000fe4000001160e */
[----:B------:R-:W-:Y:S02]  /*59b0*/  LOP3.LUT R22, R22, 0x3f, RZ, 0xc0, !PT ;  /* 0x0000003f16167812 */ /* 0x000fe400078ec0ff */
[----:B------:R-:W-:Y:S01]  /*59c0*/  LOP3.LUT R21, R21, 0x3f, RZ, 0xc0, !PT ;  /* 0x0000003f15157812 */ /* 0x000fe200078ec0ff */
[----:B------:R-:W-:Y:S01]  /*59d0*/  HFMA2.MMA R46, R12, R23, R46 ;  /* 0x000000170c2e7235 */ /* 0x000fe2000000002e */
[----:B------:R-:W-:Y:S02]  /*59e0*/  IADD3 R48, R22, -0x20, RZ ;  /* 0xffffffe016307810 */ /* 0x000fe40007ffe0ff */
[----:B0-----:R-:W-:Y:S02]  /*59f0*/  PRMT R20, R20, 0x5410, R51 ;  /* 0x0000541014147816 */ /* 0x001fe40000000033 */
[----:B------:R-:W-:-:S02]  /*5a00*/  IADD3 R21, R21, -0x20, RZ ;  /* 0xffffffe015157810 */ /* 0x000fc40007ffe0ff */
[--C-:B------:R-:W-:Y:S01]  /*5a10*/  SHF.R.U32.HI R22, RZ, 0x10, R15.reuse ;  /* 0x00000010ff167819 */ /* 0x100fe2000001160f */
[----:B------:R-:W-:Y:S01]  /*5a20*/  HFMA2 R11, R20, R23, R11 ;  /* 0x00000017140b7231 */ /* 0x000fe2000000000b */
[----:B------:R-:W-:Y:S02]  /*5a30*/  SHF.R.U32.HI R23, RZ, 0x16, R15 ;  /* 0x00000016ff177819 */ /* 0x000fe4000001160f */
[----:B------:R-:W-:Y:S02]  /*5a40*/  LOP3.LUT R22, R22, 0x3f, RZ, 0xc0, !PT ;  /* 0x0000003f16167812 */ /* 0x000fe400078ec0ff */
[----:B------:R-:W-:Y:S01]  /*5a50*/  LOP3.LUT R23, R23, 0x3f, RZ, 0xc0, !PT ;  /* 0x0000003f17177812 */ /* 0x000fe200078ec0ff */
[----:B------:R-:W-:Y:S01]  /*5a60*/  I2F.F16 R21, R21 ;  /* 0x0000001500157306 */ /* 0x000fe20000200c00 */
[----:B------:R-:W-:Y:S02]  /*5a70*/  IADD3 R22, R22, -0x20, RZ ;  /* 0xffffffe016167810 */ /* 0x000fe40007ffe0ff */
[----:B------:R-:W-:-:S05]  /*5a80*/  IADD3 R23, R23, -0x20, RZ ;  /* 0xffffffe017177810 */ /* 0x000fca0007ffe0ff */
[----:B------:R-:W0:Y:S01]  /*5a90*/  I2F.F16 R48, R48 ;  /* 0x0000003000307306 */ /* 0x000e220000200c00 */
[----:B------:R-:W-:-:S07]  /*5aa0*/  SHF.R.U32 R14, R14, 0x1c, R18 ;  /* 0x0000001c0e0e7819 */ /* 0x000fce0000001612 */
[----:B------:R-:W-:Y:S01]  /*5ab0*/  I2F.F16 R22, R22 ;  /* 0x0000001600167306 */ /* 0x000fe20000200c00 */
[----:B------:R-:W-:-:S07]  /*5ac0*/  LOP3.LUT R14, R14, 0x3f, RZ, 0xc0, !PT ;  /* 0x0000003f0e0e7812 */ /* 0x000fce00078ec0ff */
[----:B------:R-:W1:Y:S01]  /*5ad0*/  I2F.F16 R23, R23 ;  /* 0x0000001700177306 */ /* 0x000e620000200c00 */
[----:B0-----:R-:W-:Y:S02]  /*5ae0*/  PRMT R21, R21, 0x5410, R48 ;  /* 0x0000541015157816 */ /* 0x001fe40000000030 */
[----:B------:R-:W-:Y:S02]  /*5af0*/  SHF.R.U32.HI R51, RZ, 0x2, R18 ;  /* 0x00000002ff337819 */ /* 0x000fe40000011612 */
[--C-:B------:R-:W-:Y:S02]  /*5b00*/  SHF.R.U32 R15, R15, 0x1c, R19.reuse ;  /* 0x0000001c0f0f7819 */ /* 0x100fe40000001613 */
[----:B------:R-:W-:Y:S02]  /*5b10*/  IADD3 R48, R14, -0x20, RZ ;  /* 0xffffffe00e307810 */ /* 0x000fe40007ffe0ff */
[----:B------:R-:W-:Y:S02]  /*5b20*/  SHF.R.U32.HI R14, RZ, 0x2, R19 ;  /* 0x00000002ff0e7819 */ /* 0x000fe40000011613 */
[----:B------:R-:W-:-:S02]  /*5b30*/  LOP3.LUT R51, R51, 0x3f, RZ, 0xc0, !PT ;  /* 0x0000003f33337812 */ /* 0x000fc400078ec0ff */
[----:B------:R-:W-:Y:S02]  /*5b40*/  LOP3.LUT R15, R15, 0x3f, RZ, 0xc0, !PT ;  /* 0x0000003f0f0f7812 */ /* 0x000fe400078ec0ff */
[----:B------:R-:W-:Y:S02]  /*5b50*/  LOP3.LUT R14, R14, 0x3f, RZ, 0xc0, !PT ;  /* 0x0000003f0e0e7812 */ /* 0x000fe400078ec0ff */
[----:B-1----:R-:W-:Y:S02]  /*5b60*/  PRMT R23, R22, 0x5410, R23 ;  /* 0x0000541016177816 */ /* 0x002fe40000000017 */
[----:B------:R-:W-:Y:S02]  /*5b70*/  IADD3 R51, R51, -0x20, RZ ;  /* 0xffffffe033337810 */ /* 0x000fe40007ffe0ff */
[----:B------:R-:W-:Y:S02]  /*5b80*/  IADD3 R22, R15, -0x20, RZ ;  /* 0xffffffe00f167810 */ /* 0x000fe40007ffe0ff */
[----:B------:R-:W-:Y:S01]  /*5b90*/  IADD3 R15, R14, -0x20, RZ ;  /* 0xffffffe00e0f7810 */ /* 0x000fe20007ffe0ff */
[----:B------:R-:W-:Y:S08]  /*5ba0*/  I2F.F16 R48, R48 ;  /* 0x0000003000307306 */ /* 0x000ff00000200c00 */
[----:B------:R-:W0:Y:S08]  /*5bb0*/  I2F.F16 R51, R51 ;  /* 0x0000003300337306 */ /* 0x000e300000200c00 */
[----:B------:R-:W-:Y:S08]  /*5bc0*/  I2F.F16 R22, R22 ;  /* 0x0000001600167306 */ /* 0x000ff00000200c00 */
[----:B------:R-:W1:Y:S01]  /*5bd0*/  I2F.F16 R15, R15 ;  /* 0x0000000f000f7306 */ /* 0x000e620000200c00 */
[----:B------:R-:W-:Y:S01]  /*5be0*/  HFMA2.MMA R46, R21, R28, R46 ;  /* 0x0000001c152e7235 */ /* 0x000fe2000000002e */
[----:B0-----:R-:W-:Y:S01]  /*5bf0*/  PRMT R48, R48, 0x5410, R51 ;  /* 0x0000541030307816 */ /* 0x001fe20000000033 */
[----:B------:R-:W-:Y:S01]  /*5c00*/  HFMA2 R11, R23, R28, R11 ;  /* 0x0000001c170b7231 */ /* 0x000fe2000000000b */
[----:B------:R-:W-:-:S04]  /*5c10*/  SHF.R.U32.HI R14, RZ, 0x14, R17 ;  /* 0x00000014ff0e7819 */ /* 0x000fc80000011611 */
[----:B------:R-:W-:Y:S01]  /*5c20*/  HFMA2.MMA R46, R48, R29, R46 ;  /* 0x0000001d302e7235 */ /* 0x000fe2000000002e */
[----:B------:R-:W-:Y:S02]  /*5c30*/  LEA.HI R52, R17, 0xffffffe0, RZ, 0x6 ;  /* 0xffffffe011347811 */ /* 0x000fe400078f30ff */
[----:B-1----:R-:W-:Y:S02]  /*5c40*/  PRMT R22, R22, 0x5410, R15 ;  /* 0x0000541016167816 */ /* 0x002fe4000000000f */
[----:B------:R-:W-:-:S03]  /*5c50*/  LOP3.LUT R14, R14, 0x3f, RZ, 0xc0, !PT ;  /* 0x0000003f0e0e7812 */ /* 0x000fc600078ec0ff */
[----:B------:R-:W-:Y:S01]  /*5c60*/  HFMA2 R29, R22, R29, R11 ;  /* 0x0000001d161d7231 */ /* 0x000fe2000000000b */
[--C-:B------:R-:W-:Y:S02]  /*5c70*/  SHF.R.U32.HI R11, RZ, 0x8, R17.reuse ;  /* 0x00000008ff0b7819 */ /* 0x100fe40000011611 */
[----:B------:R-:W-:Y:S02]  /*5c80*/  SHF.R.U32.HI R17, RZ, 0xe, R17 ;  /* 0x0000000eff117819 */ /* 0x000fe40000011611 */
[----:B------:R-:W-:Y:S02]  /*5c90*/  LOP3.LUT R11, R11, 0x3f, RZ, 0xc0, !PT ;  /* 0x0000003f0b0b7812 */ /* 0x000fe400078ec0ff */
[----:B------:R-:W-:Y:S02]  /*5ca0*/  IADD3 R15, R14, -0x20, RZ ;  /* 0xffffffe00e0f7810 */ /* 0x000fe40007ffe0ff */
[----:B------:R-:W-:Y:S02]  /*5cb0*/  LOP3.LUT R14, R17, 0x3f, RZ, 0xc0, !PT ;  /* 0x0000003f110e7812 */ /* 0x000fe400078ec0ff */
[----:B------:R-:W-:-:S02]  /*5cc0*/  IADD3 R11, R11, -0x20, RZ ;  /* 0xffffffe00b0b7810 */ /* 0x000fc40007ffe0ff */
[----:B------:R-:W-:-:S04]  /*5cd0*/  IADD3 R17, R14, -0x20, RZ ;  /* 0xffffffe00e117810 */ /* 0x000fc80007ffe0ff */
[----:B------:R-:W-:Y:S08]  /*5ce0*/  I2F.F16 R11, R11 ;  /* 0x0000000b000b7306 */ /* 0x000ff00000200c00 */
[----:B------:R-:W0:Y:S01]  /*5cf0*/  I2F.F16 R14, R17 ;  /* 0x00000011000e7306 */ /* 0x000e220000200c00 */
[----:B------:R-:W-:-:S04]  /*5d00*/  SHF.R.U32.HI R56, RZ, 0x8, R18 ;  /* 0x00000008ff387819 */ /* 0x000fc80000011612 */
[----:B------:R-:W-:Y:S02]  /*5d10*/  LOP3.LUT R56, R56, 0x3f, RZ, 0xc0, !PT ;  /* 0x0000003f38387812 */ /* 0x000fe400078ec0ff */
[----:B0-----:R-:W-:Y:S02]  /*5d20*/  PRMT R17, R11, 0x5410, R14 ;  /* 0x000054100b117816 */ /* 0x001fe4000000000e */
[----:B------:R-:W-:-:S04]  /*5d30*/  SHF.R.U32.HI R11, RZ, 0xe, R18 ;  /* 0x0000000eff0b7819 */ /* 0x000fc80000011612 */
[----:B------:R-:W-:Y:S02]  /*5d40*/  LOP3.LUT R11, R11, 0x3f, RZ, 0xc0, !PT ;  /* 0x0000003f0b0b7812 */ /* 0x000fe400078ec0ff */
[----:B------:R-:W-:Y:S02]  /*5d50*/  IADD3 R56, R56, -0x20, RZ ;  /* 0xffffffe038387810 */ /* 0x000fe40007ffe0ff */
[----:B------:R-:W-:Y:S02]  /*5d60*/  IADD3 R11, R11, -0x20, RZ ;  /* 0xffffffe00b0b7810 */ /* 0x000fe40007ffe0ff */
[----:B------:R-:W-:Y:S08]  /*5d70*/  I2F.F16 R14, R56 ;  /* 0x00000038000e7306 */ /* 0x000ff00000200c00 */
[----:B------:R-:W0:Y:S08]  /*5d80*/  I2F.F16 R53, R11 ;  /* 0x0000000b00357306 */ /* 0x000e300000200c00 */
[----:B------:R-:W-:Y:S08]  /*5d90*/  I2F.F16 R52, R52 ;  /* 0x0000003400347306 */ /* 0x000ff00000200c00 */
[----:B------:R-:W1:Y:S01]  /*5da0*/  I2F.F16 R15, R15 ;  /* 0x0000000f000f7306 */ /* 0x000e620000200c00 */
[----:B------:R-:W-:Y:S01]  /*5db0*/  HFMA2.MMA R8, R17, R30, R8 ;  /* 0x0000001e11087235 */ /* 0x000fe20000000008 */
[----:B------:R-:W-:-:S02]  /*5dc0*/  SHF.R.U32.HI R51, RZ, 0xe, R19 ;  /* 0x0000000eff337819 */ /* 0x000fc40000011613 */
[----:B0-----:R-:W-:Y:S02]  /*5dd0*/  PRMT R53, R14, 0x5410, R53 ;  /* 0x000054100e357816 */ /* 0x001fe40000000035 */
[----:B------:R-:W-:Y:S02]  /*5de0*/  SHF.R.U32.HI R14, RZ, 0x8, R19 ;  /* 0x00000008ff0e7819 */ /* 0x000fe40000011613 */
[----:B------:R-:W-:Y:S02]  /*5df0*/  LOP3.LUT R51, R51, 0x3f, RZ, 0xc0, !PT ;  /* 0x0000003f33337812 */ /* 0x000fe400078ec0ff */
[----:B------:R-:W-:Y:S02]  /*5e00*/  LOP3.LUT R14, R14, 0x3f, RZ, 0xc0, !PT ;  /* 0x0000003f0e0e7812 */ /* 0x000fe400078ec0ff */
[----:B-1----:R-:W-:Y:S02]  /*5e10*/  PRMT R52, R15, 0x5410, R52 ;  /* 0x000054100f347816 */ /* 0x002fe40000000034 */
[----:B------:R-:W-:-:S03]  /*5e20*/  IADD3 R51, R51, -0x20, RZ ;  /* 0xffffffe033337810 */ /* 0x000fc60007ffe0ff */
[----:B------:R-:W-:Y:S01]  /*5e30*/  HFMA2 R8, R52, R31, R8 ;  /* 0x0000001f34087231 */ /* 0x000fe20000000008 */
[----:B------:R-:W-:Y:S02]  /*5e40*/  IADD3 R14, R14, -0x20, RZ ;  /* 0xffffffe00e0e7810 */ /* 0x000fe40007ffe0ff */
[----:B------:R-:W-:Y:S01]  /*5e50*/  I2F.F16 R51, R51 ;  /* 0x0000003300337306 */ /* 0x000fe20000200c00 */
[----:B------:R-:W-:-:S07]  /*5e60*/  HADD2 R28, R8.H0_H0, R8.H1_H1 ;  /* 0x30000008081c7230 */ /* 0x000fce0000000800 */
[----:B------:R-:W0:Y:S01]  /*5e70*/  I2F.F16 R8, R14 ;  /* 0x0000000e00087306 */ /* 0x000e220000200c00 */
[----:B------:R-:W-:Y:S01]  /*5e80*/  HFMA2.MMA R49, R49, R24, RZ ;  /* 0x0000001831317235 */ /* 0x000fe200000000ff */
[----:B------:R-:W-:Y:S01]  /*5e90*/  HFMA2 R9, R9, R24, RZ.H0_H0 ;  /* 0x0000001809097231 */ /* 0x000fe200000400ff */
[----:B------:R-:W-:-:S04]  /*5ea0*/  IMAD.WIDE R56, R45, c[0x0][0x18c], R54 ;  /* 0x000063002d387a25 */ /* 0x000fc800078e0236 */
[----:B------:R-:W-:Y:S01]  /*5eb0*/  HFMA2.MMA R49, R50, R25, R49 ;  /* 0x0000001932317235 */ /* 0x000fe20000000031 */
[----:B------:R-:W-:Y:S01]  /*5ec0*/  HFMA2 R25, R10, R25, R9 ;  /* 0x000000190a197231 */ /* 0x000fe20000000009 */
[----:B0-----:R-:W-:Y:S02]  /*5ed0*/  PRMT R51, R8, 0x5410, R51 ;  /* 0x0000541008337816 */ /* 0x001fe40000000033 */
[----:B------:R-:W2:Y:S02]  /*5ee0*/  LDG.E.128.CONSTANT R8, [R56.64] ;  /* 0x0000000638087981 */ /* 0x000ea4000c1e9d00 */
[----:B------:R-:W-:Y:S01]  /*5ef0*/  HFMA2.MMA R24, R13, R26, R49 ;  /* 0x0000001a0d187235 */ /* 0x000fe20000000031 */
[----:B------:R-:W-:-:S05]  /*5f00*/  IMAD.WIDE R54, R45, c[0x0][0x18c], R56 ;  /* 0x000063002d367a25 */ /* 0x000fca00078e0238 */
[----:B------:R-:W-:Y:S02]  /*5f10*/  HFMA2.MMA R24, R12, R27, R24 ;  /* 0x0000001b0c187235 */ /* 0x000fe40000000018 */
[----:B------:R0:W3:Y:S01]  /*5f20*/  LDG.E.128.CONSTANT R12, [R54.64] ;  /* 0x00000006360c7981 */ /* 0x0000e2000c1e9d00 */
[----:B------:R-:W-:Y:S01]  /*5f30*/  HFMA2 R26, R47, R26, R25 ;  /* 0x0000001a2f1a7231 */ /* 0x000fe20000000019 */
[----:B------:R-:W-:-:S04]  /*5f40*/  SHF.R.U32.HI R25, RZ, 0x14, R18 ;  /* 0x00000014ff197819 */ /* 0x000fc80000011612 */
[----:B------:R-:W-:Y:S02]  /*5f50*/  LOP3.LUT R25, R25, 0x3f, RZ, 0xc0, !PT ;  /* 0x0000003f19197812 */ /* 0x000fe400078ec0ff */
[----:B------:R-:W-:Y:S02]  /*5f60*/  LEA.HI R18, R18, 0xffffffe0, RZ, 0x6 ;  /* 0xffffffe012127811 */ /* 0x000fe400078f30ff */
[----:B------:R-:W-:Y:S01]  /*5f70*/  IADD3 R25, R25, -0x20, RZ ;  /* 0xffffffe019197810 */ /* 0x000fe20007ffe0ff */
[----:B------:R-:W-:Y:S01]  /*5f80*/  HFMA2 R26, R20, R27, R26 ;  /* 0x0000001b141a7231 */ /* 0x000fe2000000001a */
[----:B------:R-:W-:Y:S02]  /*5f90*/  SHF.R.U32.HI R20, RZ, 0x14, R19 ;  /* 0x00000014ff147819 */ /* 0x000fe40000011613 */
[----:B------:R-:W-:Y:S02]  /*5fa0*/  I2F.F16 R18, R18 ;  /* 0x0000001200127306 */ /* 0x000fe40000200c00 */
[----:B------:R-:W-:Y:S01]  /*5fb0*/  LOP3.LUT R20, R20, 0x3f, RZ, 0xc0, !PT ;  /* 0x0000003f14147812 */ /* 0x000fe200078ec0ff */
[----:B------:R-:W-:-:S05]  /*5fc0*/  HFMA2 R23, R23, R32, R26 ;  /* 0x0000002017177231 */ /* 0x000fca000000001a */
[----:B------:R-:W1:Y:S01]  /*5fd0*/  I2F.F16 R25, R25 ;  /* 0x0000001900197306 */ /* 0x000e620000200c00 */
[----:B------:R-:W-:Y:S01]  /*5fe0*/  IADD3 R20, R20, -0x20, RZ ;  /* 0xffffffe014147810 */ /* 0x000fe20007ffe0ff */
[----:B------:R-:W-:Y:S01]  /*5ff0*/  HFMA2.MMA R24, R21, R32, R24 ;  /* 0x0000002015187235 */ /* 0x000fe20000000018 */
[----:B------:R-:W-:Y:S01]  /*6000*/  HFMA2 R23, R22, R33, R23 ;  /* 0x0000002116177231 */ /* 0x000fe20000000017 */
[----:B------:R-:W-:-:S04]  /*6010*/  LEA.HI R19, R19, 0xffffffe0, RZ, 0x6 ;  /* 0xffffffe013137811 */ /* 0x000fc800078f30ff */
[----:B------:R4:W-:Y:S01]  /*6020*/  I2F.F16 R26, R20 ;  /* 0x00000014001a7306 */ /* 0x0009e20000200c00 */
[----:B------:R-:W-:Y:S02]  /*6030*/  HFMA2.MMA R48, R48, R33, R24 ;  /* 0x0000002130307235 */ /* 0x000fe40000000018 */
[----:B------:R-:W-:Y:S01]  /*6040*/  HFMA2.MMA R27, R17, R34, R16 ;  /* 0x00000022111b7235 */ /* 0x000fe20000000010 */
[----:B-1----:R-:W-:-:S04]  /*6050*/  PRMT R18, R25, 0x5410, R18 ;  /* 0x0000541019127816 */ /* 0x002fc80000000012 */
[----:B------:R-:W1:Y:S01]  /*6060*/  I2F.F16 R19, R19 ;  /* 0x0000001300137306 */ /* 0x000e620000200c00 */
[C---:B------:R-:W-:Y:S01]  /*6070*/  HFMA2 R46, R53.reuse, R30, R46 ;  /* 0x0000001e352e7231 */ /* 0x040fe2000000002e */
[C---:B------:R-:W-:Y:S01]  /*6080*/  HFMA2.MMA R29, R51.reuse, R30, R29 ;  /* 0x0000001e331d7235 */ /* 0x040fe2000000001d */
[----:B------:R-:W-:Y:S01]  /*6090*/  HFMA2 R53, R53, R34, R48 ;  /* 0x0000002235357231 */ /* 0x000fe20000000030 */
[----:B------:R-:W-:Y:S01]  /*60a0*/  HFMA2.MMA R34, R51, R34, R23 ;  /* 0x0000002233227235 */ /* 0x000fe20000000017 */
[----:B------:R-:W-:Y:S01]  /*60b0*/  HFMA2 R27, R52, R35, R27 ;  /* 0x00000023341b7231 */ /* 0x000fe2000000001b */
[----:B0-----:R-:W-:Y:S01]  /*60c0*/  IMAD.WIDE R54, R45, c[0x0][0x18c], R54 ;  /* 0x000063002d367a25 */ /* 0x001fe200078e0236 */
[----:B------:R-:W-:Y:S02]  /*60d0*/  @!P0 IADD3 R39, R39, 0x1, RZ ;  /* 0x0000000127278810 */ /* 0x000fe40007ffe0ff */
[----:B--2---:R-:W-:Y:S02]  /*60e0*/  LOP3.LUT R22, R10, 0x3f, RZ, 0xc0, !PT ;  /* 0x0000003f0a167812 */ /* 0x004fe400078ec0ff */
[----:B----4-:R-:W-:-:S02]  /*60f0*/  SHF.R.U32.HI R20, RZ, 0x6, R9 ;  /* 0x00000006ff147819 */ /* 0x010fc40000011609 */
[----:B------:R-:W-:Y:S02]  /*6100*/  LOP3.LUT R21, R9, 0x3f, RZ, 0xc0, !PT ;  /* 0x0000003f09157812 */ /* 0x000fe400078ec0ff */
[----:B------:R-:W-:Y:S02]  /*6110*/  IADD3 R24, R22, -0x20, RZ ;  /* 0xffffffe016187810 */ /* 0x000fe40007ffe0ff */
[----:B------:R-:W-:Y:S02]  /*6120*/  LOP3.LUT R22, R20, 0x3f, RZ, 0xc0, !PT ;  /* 0x0000003f14167812 */ /* 0x000fe400078ec0ff */
[----:B------:R-:W-:Y:S02]  /*6130*/  SHF.R.U32.HI R17, RZ, 0x6, R11 ;  /* 0x00000006ff117819 */ /* 0x000fe4000001160b */
[----:B------:R-:W-:Y:S02]  /*6140*/  IADD3 R25, R21, -0x20, RZ ;  /* 0xffffffe015197810 */ /* 0x000fe40007ffe0ff */
[----:B------:R-:W-:-:S02]  /*6150*/  LOP3.LUT R21, R11, 0x3f, RZ, 0xc0, !PT ;  /* 0x0000003f0b157812 */ /* 0x000fc400078ec0ff */
[----:B------:R-:W-:Y:S02]  /*6160*/  IADD3 R16, R22, -0x20, RZ ;  /* 0xffffffe016107810 */ /* 0x000fe40007ffe0ff */
[----:B------:R-:W-:Y:S02]  /*6170*/  LOP3.LUT R22, R17, 0x3f, RZ, 0xc0, !PT ;  /* 0x0000003f11167812 */ /* 0x000fe400078ec0ff */
[----:B------:R-:W-:Y:S02]  /*6180*/  SHF.R.U32.HI R17, RZ, 0x6, R8 ;  /* 0x00000006ff117819 */ /* 0x000fe40000011608 */
[----:B------:R-:W-:Y:S02]  /*6190*/  IADD3 R49, R21, -0x20, RZ ;  /* 0xffffffe015317810 */ /* 0x000fe40007ffe0ff */
[----:B------:R-:W-:Y:S02]  /*61a0*/  LOP3.LUT R21, R8, 0x3f, RZ, 0xc0, !PT ;  /* 0x0000003f08157812 */ /* 0x000fe400078ec0ff */
[----:B------:R-:W-:-:S02]  /*61b0*/  LOP3.LUT R17, R17, 0x3f, RZ, 0xc0, !PT ;  /* 0x0000003f11117812 */ /* 0x000fc400078ec0ff */
[----:B------:R-:W-:Y:S02]  /*61c0*/  IADD3 R21, R21, -0x20, RZ ;  /* 0xffffffe015157810 */ /* 0x000fe40007ffe0ff */
[----:B------:R-:W-:Y:S02]  /*61d0*/  IADD3 R30, R22, -0x20, RZ ;  /* 0xffffffe0161e7810 */ /* 0x000fe40007ffe0ff */
[----:B------:R-:W-:Y:S02]  /*61e0*/  IADD3 R22, R17, -0x20, RZ ;  /* 0xffffffe011167810 */ /* 0x000fe40007ffe0ff */
[----:B------:R-:W-:Y:S01]  /*61f0*/  SHF.R.U32.HI R17, RZ, 0xc, R8 ;  /* 0x0000000cff117819 */ /* 0x000fe20000011608 */
[----:B------:R0:W-:Y:S03]  /*6200*/  I2F.F16 R47, R21 ;  /* 0x00000015002f7306 */ /* 0x0001e60000200c00 */
[----:B------:R-:W-:-:S05]  /*6210*/  LOP3.LUT R17, R17, 0x3f, RZ, 0xc0, !PT ;  /* 0x0000003f11117812 */ /* 0x000fca00078ec0ff */
[----:B------:R-:W-:Y:S01]  /*6220*/  I2F.F16 R20, R24 ;  /* 0x0000001800147306 */ /* 0x000fe20000200c00 */
[----:B0-----:R-:W-:Y:S02]  /*6230*/  SHF.R.U32.HI R21, RZ, 0x6, R10 ;  /* 0x00000006ff157819 */ /* 0x001fe4000001160a */
[----:B------:R-:W-:-:S05]  /*6240*/  IADD3 R48, R17, -0x20, RZ ;  /* 0xffffffe011307810 */ /* 0x000fca0007ffe0ff */
[----:B------:R1:W-:Y:S01]  /*6250*/  I2F.F16 R24, R30 ;  /* 0x0000001e00187306 */ /* 0x0003e20000200c00 */
[----:B------:R-:W-:Y:S02]  /*6260*/  LOP3.LUT R21, R21, 0x3f, RZ, 0xc0, !PT ;  /* 0x0000003f15157812 */ /* 0x000fe400078ec0ff */
[----:B-1----:R-:W-:-:S05]  /*6270*/  PRMT R30, R26, 0x5410, R19 ;  /* 0x000054101a1e7816 */ /* 0x002fca0000000013 */
[----:B------:R-:W0:Y:S01]  /*6280*/  I2F.F16 R49, R49 ;  /* 0x0000003100317306 */ /* 0x000e220000200c00 */
[----:B------:R-:W-:Y:S01]  /*6290*/  SHF.R.U32.HI R19, RZ, 0x12, R8 ;  /* 0x00000012ff137819 */ /* 0x000fe20000011608 */
[----:B------:R-:W-:Y:S01]  /*62a0*/  HFMA2 R26, R18, R31, R46 ;  /* 0x0000001f121a7231 */ /* 0x000fe2000000002e */
[----:B------:R-:W-:Y:S02]  /*62b0*/  IADD3 R21, R21, -0x20, RZ ;  /* 0xffffffe015157810 */ /* 0x000fe40007ffe0ff */
[----:B------:R-:W-:-:S03]  /*62c0*/  LOP3.LUT R17, R19, 0x3f, RZ, 0xc0, !PT ;  /* 0x0000003f13117812 */ /* 0x000fc600078ec0ff */
[----:B------:R-:W-:Y:S01]  /*62d0*/  I2F.F16 R25, R25 ;  /* 0x0000001900197306 */ /* 0x000fe20000200c00 */
[----:B------:R-:W-:Y:S01]  /*62e0*/  SHF.R.U32.HI R19, RZ, 0xc, R9 ;  /* 0x0000000cff137819 */ /* 0x000fe20000011609 */
[----:B------:R-:W-:-:S06]  /*62f0*/  HFMA2.MMA R31, R30, R31, R29 ;  /* 0x0000001f1e1f7235 */ /* 0x000fcc000000001d */
[----:B------:R-:W1:Y:S01]  /*6300*/  I2F.F16 R16, R16 ;  /* 0x0000001000107306 */ /* 0x000e620000200c00 */
[----:B------:R-:W-:Y:S01]  /*6310*/  IADD3 R17, R17, -0x20, RZ ;  /* 0xffffffe011117810 */ /* 0x000fe20007ffe0ff */
[----:B------:R-:W-:Y:S01]  /*6320*/  HFMA2.MMA R29, R18, R35, R53 ;  /* 0x00000023121d7235 */ /* 0x000fe20000000035 */
[----:B------:R-:W-:Y:S02]  /*6330*/  LOP3.LUT R19, R19, 0x3f, RZ, 0xc0, !PT ;  /* 0x0000003f13137812 */ /* 0x000fe400078ec0ff */
[----:B------:R-:W-:-:S03]  /*6340*/  SHF.R.U32.HI R18, RZ, 0xc, R10 ;  /* 0x0000000cff127819 */ /* 0x000fc6000001160a */
[----:B------:R-:W-:Y:S01]  /*6350*/  I2F.F16 R51, R21 ;  /* 0x0000001500337306 */ /* 0x000fe20000200c00 */
[----:B------:R-:W-:Y:S02]  /*6360*/  IADD3 R19, R19, -0x20, RZ ;  /* 0xffffffe013137810 */ /* 0x000fe40007ffe0ff */
[----:B------:R-:W-:-:S05]  /*6370*/  LOP3.LUT R18, R18, 0x3f, RZ, 0xc0, !PT ;  /* 0x0000003f12127812 */ /* 0x000fca00078ec0ff */
[----:B------:R2:W-:Y:S01]  /*6380*/  I2F.F16 R21, R17 ;  /* 0x0000001100157306 */ /* 0x0005e20000200c00 */
[----:B0-----:R-:W-:Y:S02]  /*6390*/  PRMT R49, R49, 0x5410, R24 ;  /* 0x0000541031317816 */ /* 0x001fe40000000018 */
[----:B------:R-:W-:Y:S02]  /*63a0*/  IADD3 R53, R18, -0x20, RZ ;  /* 0xffffffe012357810 */ /* 0x000fe40007ffe0ff */
[----:B--2---:R-:W-:-:S03]  /*63b0*/  SHF.R.U32.HI R17, RZ, 0x12, R10 ;  /* 0x00000012ff117819 */ /* 0x004fc6000001160a */
[----:B------:R0:W-:Y:S01]  /*63c0*/  I2F.F16 R32, R19 ;  /* 0x0000001300207306 */ /* 0x0001e20000200c00 */
[----:B-1----:R-:W-:Y:S02]  /*63d0*/  PRMT R25, R25, 0x5410, R16 ;  /* 0x0000541019197816 */ /* 0x002fe40000000010 */
[----:B------:R-:W-:Y:S02]  /*63e0*/  LOP3.LUT R24, R17, 0x3f, RZ, 0xc0, !PT ;  /* 0x0000003f11187812 */ /* 0x000fe400078ec0ff */
[----:B0-----:R-:W0:Y:S01]  /*63f0*/  LDS.128 R16, [UR4+0x20] ;  /* 0x00002004ff107984 */ /* 0x001e220008000c00 */
[----:B------:R-:W-:Y:S01]  /*6400*/  HFMA2 R35, R30, R35, R34 ;  /* 0x000000231e237231 */ /* 0x000fe20000000022 */
[----:B------:R-:W-:Y:S01]  /*6410*/  IADD3 R30, R24, -0x20, RZ ;  /* 0xffffffe0181e7810 */ /* 0x000fe20007ffe0ff */
[----:B------:R-:W1:Y:S01]  /*6420*/  I2F.F16 R22, R22 ;  /* 0x0000001600167306 */ /* 0x000e620000200c00 */
[--C-:B------:R-:W-:Y:S02]  /*6430*/  SHF.R.U32.HI R33, RZ, 0xc, R11.reuse ;  /* 0x0000000cff217819 */ /* 0x100fe4000001160b */
[----:B------:R-:W-:-:S02]  /*6440*/  SHF.R.U32.HI R24, RZ, 0x12, R11 ;  /* 0x00000012ff187819 */ /* 0x000fc4000001160b */
[----:B------:R-:W-:Y:S02]  /*6450*/  SHF.R.U32.HI R23, RZ, 0x12, R9 ;  /* 0x00000012ff177819 */ /* 0x000fe40000011609 */
[----:B------:R-:W-:Y:S02]  /*6460*/  LOP3.LUT R33, R33, 0x3f, RZ, 0xc0, !PT ;  /* 0x0000003f21217812 */ /* 0x000fe400078ec0ff */
[----:B------:R-:W-:Y:S02]  /*6470*/  LOP3.LUT R24, R24, 0x3f, RZ, 0xc0, !PT ;  /* 0x0000003f18187812 */ /* 0x000fe400078ec0ff */
[----:B------:R-:W-:Y:S01]  /*6480*/  LOP3.LUT R23, R23, 0x3f, RZ, 0xc0, !PT ;  /* 0x0000003f17177812 */ /* 0x000fe200078ec0ff */
[----:B------:R-:W2:Y:S01]  /*6490*/  I2F.F16 R48, R48 ;  /* 0x0000003000307306 */ /* 0x000ea20000200c00 */
[----:B------:R-:W-:Y:S02]  /*64a0*/  IADD3 R33, R33, -0x20, RZ ;  /* 0xffffffe021217810 */ /* 0x000fe40007ffe0ff */
[----:B------:R-:W-:-:S02]  /*64b0*/  IADD3 R24, R24, -0x20, RZ ;  /* 0xffffffe018187810 */ /* 0x000fc40007ffe0ff */
[----:B------:R-:W-:-:S03]  /*64c0*/  IADD3 R23, R23, -0x20, RZ ;  /* 0xffffffe017177810 */ /* 0x000fc60007ffe0ff */
[----:B------:R-:W-:Y:S01]  /*64d0*/  I2F.F16 R33, R33 ;  /* 0x0000002100217306 */ /* 0x000fe20000200c00 */
[----:B-1----:R-:W-:-:S07]  /*64e0*/  PRMT R47, R47, 0x5410, R22 ;  /* 0x000054102f2f7816 */ /* 0x002fce0000000016 */
[----:B------:R-:W1:Y:S01]  /*64f0*/  I2F.F16 R24, R24 ;  /* 0x0000001800187306 */ /* 0x000e620000200c00 */
[----:B------:R-:W-:-:S07]  /*6500*/  PRMT R51, R20, 0x5410, R51 ;  /* 0x0000541014337816 */ /* 0x000fce0000000033 */
[----:B------:R-:W4:Y:S01]  /*6510*/  I2F.F16 R23, R23 ;  /* 0x0000001700177306 */ /* 0x000f220000200c00 */
[----:B0-----:R-:W-:Y:S01]  /*6520*/  HFMA2.MMA R20, R47, R16, RZ ;  /* 0x000000102f147235 */ /* 0x001fe200000000ff */
[----:B--2---:R-:W-:Y:S02]  /*6530*/  PRMT R48, R48, 0x5410, R21 ;  /* 0x0000541030307816 */ /* 0x004fe40000000015 */
[----:B-1----:R-:W-:-:S04]  /*6540*/  PRMT R24, R33, 0x5410, R24 ;  /* 0x0000541021187816 */ /* 0x002fc80000000018 */
[----:B------:R-:W-:Y:S01]  /*6550*/  HFMA2.MMA R33, R48, R17, R20 ;  /* 0x0000001130217235 */ /* 0x000fe20000000014 */
[----:B----4-:R-:W-:Y:S02]  /*6560*/  PRMT R32, R32, 0x5410, R23 ;  /* 0x0000541020207816 */ /* 0x010fe40000000017 */
[----:B------:R-:W0:Y:S01]  /*6570*/  LDS.128 R20, [UR4+0xa0] ;  /* 0x0000a004ff147984 */ /* 0x000e220008000c00 */
[----:B------:R-:W-:Y:S08]  /*6580*/  I2F.F16 R53, R53 ;  /* 0x0000003500357306 */ /* 0x000ff00000200c00 */
[----:B------:R-:W1:Y:S01]  /*6590*/  I2F.F16 R30, R30 ;  /* 0x0000001e001e7306 */ /* 0x000e620000200c00 */
[----:B------:R-:W-:Y:S01]  /*65a0*/  HFMA2.MMA R46, R51, R16, RZ ;  /* 0x00000010332e7235 */ /* 0x000fe200000000ff */
[----:B------:R-:W-:-:S02]  /*65b0*/  HFMA2 R34, R25, R16, RZ.H0_H0 ;  /* 0x0000001019227231 */ /* 0x000fc400000400ff */
[----:B------:R-:W-:Y:S02]  /*65c0*/  HFMA2 R16, R49, R16, RZ.H0_H0 ;  /* 0x0000001031107231 */ /* 0x000fe400000400ff */
[----:B------:R-:W-:Y:S01]  /*65d0*/  HFMA2 R34, R32, R17, R34 ;  /* 0x0000001120227231 */ /* 0x000fe20000000022 */
[----:B-1----:R-:W-:-:S06]  /*65e0*/  PRMT R30, R53, 0x5410, R30 ;  /* 0x00005410351e7816 */ /* 0x002fcc000000001e */
[----:B------:R-:W-:Y:S01]  /*65f0*/  HFMA2.MMA R46, R30, R17, R46 ;  /* 0x000000111e2e7235 */ /* 0x000fe2000000002e */
[----:B------:R-:W-:Y:S01]  /*6600*/  HFMA2 R17, R24, R17, R16 ;  /* 0x0000001118117231 */ /* 0x000fe20000000010 */
[-C--:B0-----:R-:W-:Y:S02]  /*6610*/  HFMA2.MMA R16, R51, R20.reuse, RZ ;  /* 0x0000001433107235 */ /* 0x081fe400000000ff */
[----:B------:R-:W-:Y:S01]  /*6620*/  HFMA2.MMA R47, R47, R20, RZ ;  /* 0x000000142f2f7235 */ /* 0x000fe200000000ff */
[-C--:B------:R-:W-:Y:S02]  /*6630*/  HFMA2 R25, R25, R20.reuse, RZ.H0_H0 ;  /* 0x0000001419197231 */ /* 0x080fe400000400ff */
[----:B------:R-:W-:Y:S01]  /*6640*/  HFMA2 R20, R49, R20, RZ.H0_H0 ;  /* 0x0000001431147231 */ /* 0x000fe200000400ff */
[-C--:B------:R-:W-:Y:S01]  /*6650*/  HFMA2.MMA R30, R30, R21.reuse, R16 ;  /* 0x000000151e1e7235 */ /* 0x080fe20000000010 */
[----:B------:R-:W-:Y:S01]  /*6660*/  SHF.R.U32.HI R16, RZ, 0x18, R8 ;  /* 0x00000018ff107819 */ /* 0x000fe20000011608 */
[----:B------:R-:W-:Y:S01]  /*6670*/  HFMA2.MMA R47, R48, R21, R47 ;  /* 0x00000015302f7235 */ /* 0x000fe2000000002f */
[----:B---3--:R-:W-:Y:S01]  /*6680*/  SHF.R.U32 R8, R8, 0x1e, R12 ;  /* 0x0000001e08087819 */ /* 0x008fe2000000160c */
[-C--:B------:R-:W-:Y:S01]  /*6690*/  HFMA2 R32, R32, R21.reuse, R25 ;  /* 0x0000001520207231 */ /* 0x080fe20000000019 */
[----:B------:R-:W-:Y:S01]  /*66a0*/  SHF.R.U32 R48, R9, 0x1e, R13 ;  /* 0x0000001e09307819 */ /* 0x000fe2000000160d */
[----:B------:R-:W-:Y:S01]  /*66b0*/  HFMA2 R21, R24, R21, R20 ;  /* 0x0000001518157231 */ /* 0x000fe20000000014 */
[----:B------:R-:W-:-:S02]  /*66c0*/  SHF.R.U32.HI R20, RZ, 0x18, R9 ;  /* 0x00000018ff147819 */ /* 0x000fc40000011609 */
[----:B------:R-:W-:Y:S02]  /*66d0*/  LOP3.LUT R8, R8, 0x3f, RZ, 0xc0, !PT ;  /* 0x0000003f08087812 */ /* 0x000fe400078ec0ff */
[----:B------:R-:W-:Y:S02]  /*66e0*/  LOP3.LUT R48, R48, 0x3f, RZ, 0xc0, !PT ;  /* 0x0000003f30307812 */ /* 0x000fe400078ec0ff */
[----:B------:R-:W-:Y:S02]  /*66f0*/  LOP3.LUT R16, R16, 0x3f, RZ, 0xc0, !PT ;  /* 0x0000003f10107812 */ /* 0x000fe400078ec0ff */
[----:B------:R-:W-:Y:S02]  /*6700*/  LOP3.LUT R24, R20, 0x3f, RZ, 0xc0, !PT ;  /* 0x0000003f14187812 */ /* 0x000fe400078ec0ff */
[----:B------:R-:W-:Y:S02]  /*6710*/  IADD3 R9, R8, -0x20, RZ ;  /* 0xffffffe008097810 */ /* 0x000fe40007ffe0ff */
[----:B------:R-:W-:-:S02]  /*6720*/  IADD3 R8, R48, -0x20, RZ ;  /* 0xffffffe030087810 */ /* 0x000fc40007ffe0ff */
[----:B------:R-:W-:Y:S02]  /*6730*/  IADD3 R16, R16, -0x20, RZ ;  /* 0xffffffe010107810 */ /* 0x000fe40007ffe0ff */
[----:B------:R-:W-:Y:S01]  /*6740*/  IADD3 R24, R24, -0x20, RZ ;  /* 0xffffffe018187810 */ /* 0x000fe20007ffe0ff */
[----:B------:R-:W-:Y:S01]  /*6750*/  I2F.F16 R9, R9 ;  /* 0x0000000900097306 */ /* 0x000fe20000200c00 */
[----:B------:R-:W-:Y:S02]  /*6760*/  SHF.R.U32.HI R25, RZ, 0x18, R10 ;  /* 0x00000018ff197819 */ /* 0x000fe4000001160a */
[----:B------:R-:W-:-:S05]  /*6770*/  SHF.R.U32 R10, R10, 0x1e, R14 ;  /* 0x0000001e0a0a7819 */ /* 0x000fca000000160e */
[----:B------:R0:W1:Y:S08]  /*6780*/  I2F.F16 R20, R16 ;  /* 0x0000001000147306 */ /* 0x0000700000200c00 */
[----:B------:R2:W-:Y:S01]  /*6790*/  I2F.F16 R49, R24 ;  /* 0x0000001800317306 */ /* 0x0005e20000200c00 */
[----:B0-----:R-:W-:-:S07]  /*67a0*/  SHF.R.U32.HI R16, RZ, 0x18, R11 ;  /* 0x00000018ff107819 */ /* 0x001fce000001160b */
[----:B------:R-:W0:Y:S01]  /*67b0*/  I2F.F16 R8, R8 ;  /* 0x0000000800087306 */ /* 0x000e220000200c00 */
[----:B------:R-:W-:Y:S02]  /*67c0*/  SHF.R.U32 R11, R11, 0x1e, R15 ;  /* 0x0000001e0b0b7819 */ /* 0x000fe4000000160f */
[----:B------:R-:W-:Y:S02]  /*67d0*/  LOP3.LUT R25, R25, 0x3f, RZ, 0xc0, !PT ;  /* 0x0000003f19197812 */ /* 0x000fe400078ec0ff */
[----:B------:R-:W-:Y:S02]  /*67e0*/  LOP3.LUT R10, R10, 0x3f, RZ, 0xc0, !PT ;  /* 0x0000003f0a0a7812 */ /* 0x000fe400078ec0ff */
[----:B------:R-:W-:Y:S02]  /*67f0*/  LOP3.LUT R11, R11, 0x3f, RZ, 0xc0, !PT ;  /* 0x0000003f0b0b7812 */ /* 0x000fe400078ec0ff */
[----:B------:R-:W-:Y:S02]  /*6800*/  IADD3 R25, R25, -0x20, RZ ;  /* 0xffffffe019197810 */ /* 0x000fe40007ffe0ff */
[----:B--2---:R-:W-:-:S02]  /*6810*/  IADD3 R24, R10, -0x20, RZ ;  /* 0xffffffe00a187810 */ /* 0x004fc40007ffe0ff */
[----:B-1----:R-:W-:Y:S02]  /*6820*/  PRMT R20, R20, 0x5410, R9 ;  /* 0x0000541014147816 */ /* 0x002fe40000000009 */
[----:B------:R-:W-:Y:S02]  /*6830*/  IADD3 R51, R11, -0x20, RZ ;  /* 0xffffffe00b337810 */ /* 0x000fe40007ffe0ff */
[----:B0-----:R-:W-:Y:S02]  /*6840*/  PRMT R49, R49, 0x5410, R8 ;  /* 0x0000541031317816 */ /* 0x001fe40000000008 */
[----:B------:R-:W2:Y:S01]  /*6850*/  LDG.E.128.CONSTANT R8, [R54.64] ;  /* 0x0000000636087981 */ /* 0x000ea2000c1e9d00 */
[----:B------:R-:W-:Y:S08]  /*6860*/  I2F.F16 R25, R25 ;  /* 0x0000001900197306 */ /* 0x000ff00000200c00 */
[----:B------:R-:W0:Y:S02]  /*6870*/  I2F.F16 R24, R24 ;  /* 0x0000001800187306 */ /* 0x000e240000200c00 */
[----:B0-----:R-:W-:Y:S01]  /*6880*/  PRMT R25, R25, 0x5410, R24 ;  /* 0x0000541019197816 */ /* 0x001fe20000000018 */
[----:B------:R-:W-:-:S04]  /*6890*/  @!P0 IMAD R24, R39, 0x8, R42 ;  /* 0x0000000827188824 */ /* 0x000fc800078e022a */
[----:B------:R-:W-:Y:S01]  /*68a0*/  HFMA2 R30, R25, R22, R30 ;  /* 0x00000016191e7231 */ /* 0x000fe2000000001e */
[----:B------:R-:W-:Y:S02]  /*68b0*/  HFMA2.MMA R46, R25, R18, R46 ;  /* 0x00000012192e7235 */ /* 0x000fe4000000002e */
[----:B------:R-:W3:Y:S01]  /*68c0*/  @!P0 LDL.64 R24, [R24] ;  /* 0x0000000018188983 */ /* 0x000ee20000100a00 */
[----:B------:R-:W-:-:S04]  /*68d0*/  LOP3.LUT R16, R16, 0x3f, RZ, 0xc0, !PT ;  /* 0x0000003f10107812 */ /* 0x000fc800078ec0ff */
[----:B------:R-:W-:Y:S01]  /*68e0*/  IADD3 R16, R16, -0x20, RZ ;  /* 0xffffffe010107810 */ /* 0x000fe20007ffe0ff */
[----:B------:R-:W-:Y:S08]  /*68f0*/  I2F.F16 R51, R51 ;  /* 0x0000003300337306 */ /* 0x000ff00000200c00 */
[----:B------:R-:W0:Y:S01]  /*6900*/  I2F.F16 R16, R16 ;  /* 0x0000001000107306 */ /* 0x000e220000200c00 */
[-C--:B------:R-:W-:Y:S01]  /*6910*/  HFMA2.MMA R33, R20, R18.reuse, R33 ;  /* 0x0000001214217235 */ /* 0x080fe20000000021 */
[----:B------:R-:W-:Y:S01]  /*6920*/  HFMA2 R47, R20, R22, R47 ;  /* 0x00000016142f7231 */ /* 0x000fe2000000002f */
[----:B------:R-:W-:Y:S01]  /*6930*/  HFMA2.MMA R34, R49, R18, R34 ;  /* 0x0000001231227235 */ /* 0x000fe20000000022 */
[----:B------:R-:W-:-:S02]  /*6940*/  SHF.R.U32.HI R20, RZ, 0xa, R12 ;  /* 0x0000000aff147819 */ /* 0x000fc4000001160c */
[----:B0-----:R-:W-:-:S06]  /*6950*/  PRMT R16, R16, 0x5410, R51 ;  /* 0x0000541010107816 */ /* 0x001fcc0000000033 */
[----:B------:R-:W-:Y:S01]  /*6960*/  HFMA2.MMA R17, R16, R18, R17 ;  /* 0x0000001210117235 */ /* 0x000fe20000000011 */
[----:B------:R-:W-:Y:S02]  /*6970*/  SHF.R.U32.HI R18, RZ, 0x4, R12 ;  /* 0x00000004ff127819 */ /* 0x000fe4000001160c */
[----:B------:R-:W-:Y:S02]  /*6980*/  LOP3.LUT R20, R20, 0x3f, RZ, 0xc0, !PT ;  /* 0x0000003f14147812 */ /* 0x000fe400078ec0ff */
[----:B------:R-:W-:Y:S01]  /*6990*/  LOP3.LUT R18, R18, 0x3f, RZ, 0xc0, !PT ;  /* 0x0000003f12127812 */ /* 0x000fe200078ec0ff */
[----:B------:R-:W-:Y:S01]  /*69a0*/  HFMA2 R32, R49, R22, R32 ;  /* 0x0000001631207231 */ /* 0x000fe20000000020 */
[----:B------:R-:W-:Y:S02]  /*69b0*/  SHF.R.U32.HI R51, RZ, 0x4, R13 ;  /* 0x00000004ff337819 */ /* 0x000fe4000001160d */
[----:B------:R-:W-:Y:S02]  /*69c0*/  IADD3 R49, R18, -0x20, RZ ;  /* 0xffffffe012317810 */ /* 0x000fe40007ffe0ff */
[----:B------:R-:W-:-:S02]  /*69d0*/  IADD3 R20, R20, -0x20, RZ ;  /* 0xffffffe014147810 */ /* 0x000fc40007ffe0ff */
[----:B------:R-:W-:Y:S02]  /*69e0*/  SHF.R.U32.HI R18, RZ, 0xa, R13 ;  /* 0x0000000aff127819 */ /* 0x000fe4000001160d */
[----:B------:R-:W-:Y:S01]  /*69f0*/  LOP3.LUT R51, R51, 0x3f, RZ, 0xc0, !PT ;  /* 0x0000003f33337812 */ /* 0x000fe200078ec0ff */
[----:B------:R-:W-:Y:S01]  /*6a00*/  I2F.F16 R49, R49 ;  /* 0x0000003100317306 */ /* 0x000fe20000200c00 */
[----:B------:R-:W-:Y:S02]  /*6a10*/  LOP3.LUT R18, R18, 0x3f, RZ, 0xc0, !PT ;  /* 0x0000003f12127812 */ /* 0x000fe400078ec0ff */
[----:B------:R-:W-:Y:S02]  /*6a20*/  IADD3 R51, R51, -0x20, RZ ;  /* 0xffffffe033337810 */ /* 0x000fe40007ffe0ff */
[----:B------:R-:W-:-:S03]  /*6a30*/  IADD3 R48, R18, -0x20, RZ ;  /* 0xffffffe012307810 */ /* 0x000fc60007ffe0ff */
[----:B------:R-:W0:Y:S08]  /*6a40*/  I2F.F16 R20, R20 ;  /* 0x0000001400147306 */ /* 0x000e300000200c00 */
[----:B------:R-:W-:Y:S08]  /*6a50*/  I2F.F16 R51, R51 ;  /* 0x0000003300337306 */ /* 0x000ff00000200c00 */
[----:B------:R1:W4:Y:S01]  /*6a60*/  I2F.F16 R18, R48 ;  /* 0x0000003000127306 */ /* 0x0003220000200c00 */
[----:B------:R-:W-:Y:S01]  /*6a70*/  HFMA2 R21, R16, R22, R21 ;  /* 0x0000001610157231 */ /* 0x000fe20000000015 */
[----:B0-----:R-:W-:-:S02]  /*6a80*/  PRMT R16, R49, 0x5410, R20 ;  /* 0x0000541031107816 */ /* 0x001fc40000000014 */
[----:B------:R-:W-:-:S04]  /*6a90*/  SHF.R.U32.HI R20, RZ, 0xa, R14 ;  /* 0x0000000aff147819 */ /* 0x000fc8000001160e */
[----:B------:R-:W-:Y:S02]  /*6aa0*/  LOP3.LUT R20, R20, 0x3f, RZ, 0xc0, !PT ;  /* 0x0000003f14147812 */ /* 0x000fe400078ec0ff */
[--C-:B-1----:R-:W-:Y:S02]  /*6ab0*/  SHF.R.U32.HI R48, RZ, 0x4, R15.reuse ;  /* 0x00000004ff307819 */ /* 0x102fe4000001160f */
[----:B------:R-:W-:Y:S02]  /*6ac0*/  IADD3 R49, R20, -0x20, RZ ;  /* 0xffffffe014317810 */ /* 0x000fe40007ffe0ff */
[----:B----4-:R-:W-:Y:S02]  /*6ad0*/  PRMT R51, R51, 0x5410, R18 ;  /* 0x0000541033337816 */ /* 0x010fe40000000012 */
[----:B------:R-:W-:Y:S02]  /*6ae0*/  SHF.R.U32.HI R18, RZ, 0x4, R14 ;  /* 0x00000004ff127819 */ /* 0x000fe4000001160e */
[----:B------:R-:W-:-:S02]  /*6af0*/  SHF.R.U32.HI R20, RZ, 0xa, R15 ;  /* 0x0000000aff147819 */ /* 0x000fc4000001160f */
[----:B------:R-:W-:Y:S02]  /*6b00*/  LOP3.LUT R18, R18, 0x3f, RZ, 0xc0, !PT ;  /* 0x0000003f12127812 */ /* 0x000fe400078ec0ff */
[----:B------:R-:W-:Y:S02]  /*6b10*/  LOP3.LUT R48, R48, 0x3f, RZ, 0xc0, !PT ;  /* 0x0000003f30307812 */ /* 0x000fe400078ec0ff */
[----:B------:R-:W-:Y:S02]  /*6b20*/  LOP3.LUT R20, R20, 0x3f, RZ, 0xc0, !PT ;  /* 0x0000003f14147812 */ /* 0x000fe400078ec0ff */
[----:B------:R-:W-:Y:S02]  /*6b30*/  IADD3 R18, R18, -0x20, RZ ;  /* 0xffffffe012127810 */ /* 0x000fe40007ffe0ff */
[----:B------:R-:W-:Y:S02]  /*6b40*/  IADD3 R48, R48, -0x20, RZ ;  /* 0xffffffe030307810 */ /* 0x000fe40007ffe0ff */
[----:B------:R-:W-:Y:S01]  /*6b50*/  IADD3 R20, R20, -0x20, RZ ;  /* 0xffffffe014147810 */ /* 0x000fe20007ffe0ff */
[----:B------:R-:W-:Y:S01]  /*6b60*/  I2F.F16 R49, R49 ;  /* 0x0000003100317306 */ /* 0x000fe20000200c00 */
[----:B------:R-:W-:Y:S01]  /*6b70*/  HFMA2.MMA R33, R16, R19, R33 ;  /* 0x0000001310217235 */ /* 0x000fe20000000021 */
[----:B------:R-:W-:Y:S01]  /*6b80*/  HFMA2 R47, R16, R23, R47 ;  /* 0x00000017102f7231 */ /* 0x000fe2000000002f */
[----:B------:R-:W-:-:S05]  /*6b90*/  SHF.R.U32.HI R16, RZ, 0x10, R12 ;  /* 0x00000010ff107819 */ /* 0x000fca000001160c */
[----:B------:R-:W0:Y:S01]  /*6ba0*/  I2F.F16 R18, R18 ;  /* 0x0000001200127306 */ /* 0x000e220000200c00 */
[----:B------:R-:W-:-:S07]  /*6bb0*/  LOP3.LUT R16, R16, 0x3f, RZ, 0xc0, !PT ;  /* 0x0000003f10107812 */ /* 0x000fce00078ec0ff */
[----:B------:R-:W-:Y:S08]  /*6bc0*/  I2F.F16 R48, R48 ;  /* 0x0000003000307306 */ /* 0x000ff00000200c00 */
[----:B------:R-:W1:Y:S01]  /*6bd0*/  I2F.F16 R53, R20 ;  /* 0x0000001400357306 */ /* 0x000e620000200c00 */
[----:B------:R-:W-:Y:S02]  /*6be0*/  IADD3 R16, R16, -0x20, RZ ;  /* 0xffffffe010107810 */ /* 0x000fe40007ffe0ff */
[----:B0-----:R-:W-:-:S02]  /*6bf0*/  PRMT R49, R18, 0x5410, R49 ;  /* 0x0000541012317816 */ /* 0x001fc40000000031 */
[----:B------:R-:W-:-:S03]  /*6c00*/  SHF.R.U32.HI R18, RZ, 0x16, R12 ;  /* 0x00000016ff127819 */ /* 0x000fc6000001160c */
[----:B------:R0:W-:Y:S01]  /*6c10*/  I2F.F16 R50, R16 ;  /* 0x0000001000327306 */ /* 0x0001e20000200c00 */
[-C--:B------:R-:W-:Y:S01]  /*6c20*/  HFMA2.MMA R34, R51, R19.reuse, R34 ;  /* 0x0000001333227235 */ /* 0x080fe20000000022 */
[-C--:B------:R-:W-:Y:S01]  /*6c30*/  HFMA2 R30, R49, R23.reuse, R30 ;  /* 0x00000017311e7231 */ /* 0x080fe2000000001e */
[----:B-1----:R-:W-:Y:S02]  /*6c40*/  PRMT R48, R48, 0x5410, R53 ;  /* 0x0000541030307816 */ /* 0x002fe40000000035 */
[----:B0-----:R-:W-:Y:S01]  /*6c50*/  SHF.R.U32.HI R16, RZ, 0x10, R14 ;  /* 0x00000010ff107819 */ /* 0x001fe2000001160e */
[-C--:B------:R-:W-:Y:S01]  /*6c60*/  HFMA2.MMA R46, R49, R19.reuse, R46 ;  /* 0x00000013312e7235 */ /* 0x080fe2000000002e */
[----:B------:R-:W-:Y:S02]  /*6c70*/  LOP3.LUT R18, R18, 0x3f, RZ, 0xc0, !PT ;  /* 0x0000003f12127812 */ /* 0x000fe400078ec0ff */
[----:B------:R-:W-:Y:S01]  /*6c80*/  LOP3.LUT R16, R16, 0x3f, RZ, 0xc0, !PT ;  /* 0x0000003f10107812 */ /* 0x000fe200078ec0ff */
[----:B------:R-:W-:Y:S01]  /*6c90*/  HFMA2.MMA R20, R48, R19, R17 ;  /* 0x0000001330147235 */ /* 0x000fe20000000011 */
[-C--:B------:R-:W-:Y:S01]  /*6ca0*/  HFMA2 R32, R51, R23.reuse, R32 ;  /* 0x0000001733207231 */ /* 0x080fe20000000020 */
[----:B------:R-:W-:Y:S01]  /*6cb0*/  SHF.R.U32.HI R19, RZ, 0x10, R13 ;  /* 0x00000010ff137819 */ /* 0x000fe2000001160d */
[----:B------:R-:W-:Y:S01]  /*6cc0*/  HFMA2 R48, R48, R23, R21 ;  /* 0x0000001730307231 */ /* 0x000fe20000000015 */
[----:B------:R-:W-:-:S02]  /*6cd0*/  SHF.R.U32.HI R49, RZ, 0x10, R15 ;  /* 0x00000010ff317819 */ /* 0x000fc4000001160f */
[----:B------:R-:W-:Y:S02]  /*6ce0*/  IADD3 R51, R16, -0x20, RZ ;  /* 0xffffffe010337810 */ /* 0x000fe40007ffe0ff */
[----:B------:R-:W-:Y:S02]  /*6cf0*/  SHF.R.U32.HI R21, RZ, 0x16, R14 ;  /* 0x00000016ff157819 */ /* 0x000fe4000001160e */
[----:B------:R-:W-:Y:S02]  /*6d00*/  SHF.R.U32.HI R16, RZ, 0x16, R15 ;  /* 0x00000016ff107819 */ /* 0x000fe4000001160f */
[----:B------:R-:W-:Y:S02]  /*6d10*/  IADD3 R17, R18, -0x20, RZ ;  /* 0xffffffe012117810 */ /* 0x000fe40007ffe0ff */
[----:B------:R-:W-:Y:S02]  /*6d20*/  LOP3.LUT R18, R19, 0x3f, RZ, 0xc0, !PT ;  /* 0x0000003f13127812 */ /* 0x000fe400078ec0ff */
[----:B------:R-:W-:-:S02]  /*6d30*/  LOP3.LUT R49, R49, 0x3f, RZ, 0xc0, !PT ;  /* 0x0000003f31317812 */ /* 0x000fc400078ec0ff */
[----:B------:R-:W-:Y:S02]  /*6d40*/  LOP3.LUT R21, R21, 0x3f, RZ, 0xc0, !PT ;  /* 0x0000003f15157812 */ /* 0x000fe400078ec0ff */
[----:B------:R-:W-:Y:S02]  /*6d50*/  LOP3.LUT R16, R16, 0x3f, RZ, 0xc0, !PT ;  /* 0x0000003f10107812 */ /* 0x000fe400078ec0ff */
[----:B------:R-:W-:Y:S02]  /*6d60*/  IADD3 R18, R18, -0x20, RZ ;  /* 0xffffffe012127810 */ /* 0x000fe40007ffe0ff */
[----:B------:R-:W-:Y:S02]  /*6d70*/  IADD3 R49, R49, -0x20, RZ ;  /* 0xffffffe031317810 */ /* 0x000fe40007ffe0ff */
[----:B------:R-:W-:Y:S02]  /*6d80*/  IADD3 R21, R21, -0x20, RZ ;  /* 0xffffffe015157810 */ /* 0x000fe40007ffe0ff */
[----:B------:R-:W-:Y:S01]  /*6d90*/  IADD3 R52, R16, -0x20, RZ ;  /* 0xffffffe010347810 */ /* 0x000fe20007ffe0ff */
[----:B------:R-:W-:Y:S01]  /*6da0*/  I2F.F16 R53, R18 ;  /* 0x0000001200357306 */ /* 0x000fe20000200c00 */
[----:B------:R-:W-:-:S07]  /*6db0*/  SHF.R.U32.HI R19, RZ, 0x16, R13 ;  /* 0x00000016ff137819 */ /* 0x000fce000001160d */
[----:B------:R-:W0:Y:S01]  /*6dc0*/  I2F.F16 R17, R17 ;  /* 0x0000001100117306 */ /* 0x000e220000200c00 */
[----:B------:R-:W-:-:S07]  /*6dd0*/  LOP3.LUT R19, R19, 0x3f, RZ, 0xc0, !PT ;  /* 0x0000003f13137812 */ /* 0x000fce00078ec0ff */
[----:B------:R-:W-:Y:S08]  /*6de0*/  I2F.F16 R51, R51 ;  /* 0x0000003300337306 */ /* 0x000ff00000200c00 */
[----:B------:R-:W1:Y:S08]  /*6df0*/  I2F.F16 R18, R21 ;  /* 0x0000001500127306 */ /* 0x000e700000200c00 */
[----:B------:R-:W-:Y:S08]  /*6e00*/  I2F.F16 R49, R49 ;  /* 0x0000003100317306 */ /* 0x000ff00000200c00 */
[----:B------:R-:W4:Y:S01]  /*6e10*/  I2F.F16 R16, R52 ;  /* 0x0000003400107306 */ /* 0x000f220000200c00 */
[----:B------:R-:W-:-:S02]  /*6e20*/  IADD3 R19, R19, -0x20, RZ ;  /* 0xffffffe013137810 */ /* 0x000fc40007ffe0ff */
[----:B0-----:R-:W-:Y:S02]  /*6e30*/  PRMT R50, R50, 0x5410, R17 ;  /* 0x0000541032327816 */ /* 0x001fe40000000011 */
[----:B-1----:R-:W-:-:S03]  /*6e40*/  PRMT R51, R51, 0x5410, R18 ;  /* 0x0000541033337816 */ /* 0x002fc60000000012 */
[----:B------:R0:W1:Y:S01]  /*6e50*/  I2F.F16 R22, R19 ;  /* 0x0000001300167306 */ /* 0x0000620000200c00 */
[----:B----4-:R-:W-:Y:S02]  /*6e60*/  PRMT R49, R49, 0x5410, R16 ;  /* 0x0000541031317816 */ /* 0x010fe40000000010 */
[----:B0-----:R-:W0:Y:S01]  /*6e70*/  LDS.128 R16, [UR4+0x30] ;  /* 0x00003004ff107984 */ /* 0x001e220008000c00 */
[----:B-1----:R-:W-:Y:S01]  /*6e80*/  PRMT R53, R53, 0x5410, R22 ;  /* 0x0000541035357816 */ /* 0x002fe20000000016 */
[----:B0-----:R-:W-:-:S04]  /*6e90*/  HFMA2.MMA R33, R50, R16, R33 ;  /* 0x0000001032217235 */ /* 0x001fc80000000021 */
[-C--:B------:R-:W-:Y:S01]  /*6ea0*/  HFMA2 R34, R53, R16.reuse, R34 ;  /* 0x0000001035227231 */ /* 0x080fe20000000022 */
[----:B------:R-:W-:Y:S01]  /*6eb0*/  HFMA2.MMA R46, R51, R16, R46 ;  /* 0x00000010332e7235 */ /* 0x000fe2000000002e */
[----:B------:R-:W-:Y:S02]  /*6ec0*/  HFMA2 R16, R49, R16, R20 ;  /* 0x0000001031107231 */ /* 0x000fe40000000014 */
[----:B------:R-:W0:Y:S01]  /*6ed0*/  LDS.128 R20, [UR4+0xb0] ;  /* 0x0000b004ff147984 */ /* 0x000e220008000c00 */
[----:B--2---:R-:W-:-:S04]  /*6ee0*/  SHF.R.U32.HI R52, RZ, 0xe, R8 ;  /* 0x0000000eff347819 */ /* 0x004fc80000011608 */
[----:B------:R-:W-:-:S04]  /*6ef0*/  LOP3.LUT R52, R52, 0x3f, RZ, 0xc0, !PT ;  /* 0x0000003f34347812 */ /* 0x000fc800078ec0ff */
[----:B------:R-:W-:Y:S02]  /*6f00*/  IADD3 R52, R52, -0x20, RZ ;  /* 0xffffffe034347810 */ /* 0x000fe40007ffe0ff */
[----:B------:R-:W-:-:S04]  /*6f10*/  SHF.R.U32 R15, R15, 0x1c, R11 ;  /* 0x0000001c0f0f7819 */ /* 0x000fc8000000160b */
[----:B------:R-:W-:Y:S01]  /*6f20*/  I2F.F16 R52, R52 ;  /* 0x0000003400347306 */ /* 0x000fe20000200c00 */
[-C--:B0-----:R-:W-:Y:S01]  /*6f30*/  HFMA2.MMA R47, R50, R20.reuse, R47 ;  /* 0x00000014322f7235 */ /* 0x081fe2000000002f */
[----:B------:R-:W-:Y:S01]  /*6f40*/  HFMA2 R32, R53, R20, R32 ;  /* 0x0000001435207231 */ /* 0x000fe20000000020 */
[--C-:B------:R-:W-:Y:S02]  /*6f50*/  SHF.R.U32 R50, R12, 0x1c, R8.reuse ;  /* 0x0000001c0c327819 */ /* 0x100fe40000001608 */
[--C-:B------:R-:W-:Y:S01]  /*6f60*/  SHF.R.U32.HI R53, RZ, 0x2, R8.reuse ;  /* 0x00000002ff357819 */ /* 0x100fe20000011608 */
[----:B------:R-:W-:Y:S01]  /*6f70*/  HFMA2.MMA R30, R51, R20, R30 ;  /* 0x00000014331e7235 */ /* 0x000fe2000000001e */
[----:B------:R-:W-:Y:S02]  /*6f80*/  LOP3.LUT R50, R50, 0x3f, RZ, 0xc0, !PT ;  /* 0x0000003f32327812 */ /* 0x000fe400078ec0ff */
[----:B------:R-:W-:Y:S02]  /*6f90*/  LOP3.LUT R53, R53, 0x3f, RZ, 0xc0, !PT ;  /* 0x0000003f35357812 */ /* 0x000fe400078ec0ff */
[----:B------:R-:W-:-:S02]  /*6fa0*/  SHF.R.U32.HI R51, RZ, 0x8, R8 ;  /* 0x00000008ff337819 */ /* 0x000fc40000011608 */
[----:B------:R-:W-:Y:S02]  /*6fb0*/  IADD3 R50, R50, -0x20, RZ ;  /* 0xffffffe032327810 */ /* 0x000fe40007ffe0ff */
[----:B------:R-:W-:Y:S02]  /*6fc0*/  IADD3 R53, R53, -0x20, RZ ;  /* 0xffffffe035357810 */ /* 0x000fe40007ffe0ff */
[----:B------:R-:W-:Y:S02]  /*6fd0*/  LOP3.LUT R51, R51, 0x3f, RZ, 0xc0, !PT ;  /* 0x0000003f33337812 */ /* 0x000fe400078ec0ff */
[----:B------:R-:W-:Y:S02]  /*6fe0*/  I2F.F16 R50, R50 ;  /* 0x0000003200327306 */ /* 0x000fe40000200c00 */
[----:B------:R-:W-:-:S06]  /*6ff0*/  IADD3 R51, R51, -0x20, RZ ;  /* 0xffffffe033337810 */ /* 0x000fcc0007ffe0ff */
[----:B------:R-:W0:Y:S01]  /*7000*/  I2F.F16 R53, R53 ;  /* 0x0000003500357306 */ /* 0x000e220000200c00 */
[----:B------:R-:W-:Y:S01]  /*7010*/  HFMA2 R20, R49, R20, R48 ;  /* 0x0000001431147231 */ /* 0x000fe20000000030 */
[----:B------:R-:W-:Y:S01]  /*7020*/  IMAD.WIDE R48, R45, c[0x0][0x18c], R54 ;  /* 0x000063002d307a25 */ /* 0x000fe200078e0236 */
[----:B------:R-:W-:-:S05]  /*7030*/  LEA.HI R45, R8, 0xffffffe0, RZ, 0x6 ;  /* 0xffffffe0082d7811 */ /* 0x000fca00078f30ff */
[----:B------:R-:W1:Y:S01]  /*7040*/  I2F.F16 R51, R51 ;  /* 0x0000003300337306 */ /* 0x000e620000200c00 */
[----:B------:R-:W-:Y:S02]  /*7050*/  SHF.R.U32.HI R8, RZ, 0x14, R8 ;  /* 0x00000014ff087819 */ /* 0x000fe40000011608 */
[----:B---3--:R-:W-:Y:S02]  /*7060*/  @!P0 PRMT R36, R24, 0x7610, R36 ;  /* 0x0000761018248816 */ /* 0x008fe40000000024 */
[----:B------:R-:W-:Y:S02]  /*7070*/  LOP3.LUT R15, R15, 0x3f, RZ, 0xc0, !PT ;  /* 0x0000003f0f0f7812 */ /* 0x000fe400078ec0ff */
[----:B------:R-:W-:Y:S02]  /*7080*/  LOP3.LUT R8, R8, 0x3f, RZ, 0xc0, !PT ;  /* 0x0000003f08087812 */ /* 0x000fe400078ec0ff */
[----:B------:R-:W-:Y:S02]  /*7090*/  @!P0 PRMT R0, R25, 0x7610, R0 ;  /* 0x0000761019008816 */ /* 0x000fe40000000000 */
[----:B------:R-:W-:-:S02]  /*70a0*/  @!P0 PRMT R36, R36, 0x7610, R24 ;  /* 0x0000761024248816 */ /* 0x000fc40000000018 */
[----:B------:R-:W-:Y:S02]  /*70b0*/  IADD3 R15, R15, -0x20, RZ ;  /* 0xffffffe00f0f7810 */ /* 0x000fe40007ffe0ff */
[----:B0-----:R-:W-:Y:S02]  /*70c0*/  PRMT R24, R50, 0x5410, R53 ;  /* 0x0000541032187816 */ /* 0x001fe40000000035 */
[----:B------:R-:W-:Y:S02]  /*70d0*/  SHF.R.U32.HI R50, RZ, 0x2, R9 ;  /* 0x00000002ff327819 */ /* 0x000fe40000011609 */
[----:B------:R-:W-:Y:S02]  /*70e0*/  IADD3 R54, R8, -0x20, RZ ;  /* 0xffffffe008367810 */ /* 0x000fe40007ffe0ff */
[----:B------:R-:W-:Y:S02]  /*70f0*/  @!P0 PRMT R0, R0, 0x7610, R25 ;  /* 0x0000761000008816 */ /* 0x000fe40000000019 */
[----:B------:R1:W-:Y:S01]  /*7100*/  I2F.F16 R25, R15 ;  /* 0x0000000f00197306 */ /* 0x0003e20000200c00 */
[----:B------:R-:W-:-:S02]  /*7110*/  LOP3.LUT R8, R50, 0x3f, RZ, 0xc0, !PT ;  /* 0x0000003f32087812 */ /* 0x000fc400078ec0ff */
[----:B------:R-:W-:Y:S02]  /*7120*/  LEA.HI R12, R9, 0xffffffe0, RZ, 0x6 ;  /* 0xffffffe0090c7811 */ /* 0x000fe400078f30ff */
[--C-:B------:R-:W-:Y:S02]  /*7130*/  SHF.R.U32 R13, R13, 0x1c, R9.reuse ;  /* 0x0000001c0d0d7819 */ /* 0x100fe40000001609 */
[--C-:B------:R-:W-:Y:S02]  /*7140*/  SHF.R.U32.HI R50, RZ, 0x8, R9.reuse ;  /* 0x00000008ff327819 */ /* 0x100fe40000011609 */
[----:B-1----:R-:W-:Y:S02]  /*7150*/  PRMT R15, R51, 0x5410, R52 ;  /* 0x00005410330f7816 */ /* 0x002fe40000000034 */
[----:B------:R0:W-:Y:S01]  /*7160*/  I2F.F16 R52, R54 ;  /* 0x0000003600347306 */ /* 0x0001e20000200c00 */
[--C-:B------:R-:W-:Y:S02]  /*7170*/  SHF.R.U32.HI R53, RZ, 0xe, R9.reuse ;  /* 0x0000000eff357819 */ /* 0x100fe40000011609 */
[----:B------:R-:W-:-:S02]  /*7180*/  SHF.R.U32.HI R51, RZ, 0x14, R9 ;  /* 0x00000014ff337819 */ /* 0x000fc40000011609 */
[--C-:B------:R-:W-:Y:S02]  /*7190*/  SHF.R.U32 R14, R14, 0x1c, R10.reuse ;  /* 0x0000001c0e0e7819 */ /* 0x100fe4000000160a */
[----:B------:R-:W-:Y:S02]  /*71a0*/  SHF.R.U32.HI R9, RZ, 0x2, R10 ;  /* 0x00000002ff097819 */ /* 0x000fe4000001160a */
[----:B0-----:R-:W-:Y:S02]  /*71b0*/  SHF.R.U32.HI R54, RZ, 0x2, R11 ;  /* 0x00000002ff367819 */ /* 0x001fe4000001160b */
[----:B------:R-:W-:Y:S02]  /*71c0*/  LOP3.LUT R14, R14, 0x3f, RZ, 0xc0, !PT ;  /* 0x0000003f0e0e7812 */ /* 0x000fe400078ec0ff */
[----:B------:R-:W-:Y:S02]  /*71d0*/  LOP3.LUT R54, R54, 0x3f, RZ, 0xc0, !PT ;  /* 0x0000003f36367812 */ /* 0x000fe400078ec0ff */
[----:B------:R-:W-:-:S02]  /*71e0*/  LOP3.LUT R50, R50, 0x3f, RZ, 0xc0, !PT ;  /* 0x0000003f32327812 */ /* 0x000fc400078ec0ff */
[----:B------:R-:W-:Y:S02]  /*71f0*/  LOP3.LUT R53, R53, 0x3f, RZ, 0xc0, !PT ;  /* 0x0000003f35357812 */ /* 0x000fe400078ec0ff */
[----:B------:R-:W-:Y:S02]  /*7200*/  LOP3.LUT R9, R9, 0x3f, RZ, 0xc0, !PT ;  /* 0x0000003f09097812 */ /* 0x000fe400078ec0ff */
[----:B------:R-:W-:Y:S02]  /*7210*/  LOP3.LUT R51, R51, 0x3f, RZ, 0xc0, !PT ;  /* 0x0000003f33337812 */ /* 0x000fe400078ec0ff */
[----:B------:R-:W-:Y:S01]  /*7220*/  IADD3 R54, R54, -0x20, RZ ;  /* 0xffffffe036367810 */ /* 0x000fe20007ffe0ff */
[----:B------:R-:W0:Y:S01]  /*7230*/  I2F.F16 R45, R45 ;  /* 0x0000002d002d7306 */ /* 0x000e220000200c00 */
[----:B------:R-:W-:Y:S02]  /*7240*/  IADD3 R14, R14, -0x20, RZ ;  /* 0xffffffe00e0e7810 */ /* 0x000fe40007ffe0ff */
[----:B------:R-:W-:-:S02]  /*7250*/  IADD3 R50, R50, -0x20, RZ ;  /* 0xffffffe032327810 */ /* 0x000fc40007ffe0ff */
[----:B------:R-:W-:Y:S02]  /*7260*/  IADD3 R53, R53, -0x20, RZ ;  /* 0xffffffe035357810 */ /* 0x000fe40007ffe0ff */
[----:B------:R-:W-:Y:S02]  /*7270*/  IADD3 R9, R9, -0x20, RZ ;  /* 0xffffffe009097810 */ /* 0x000fe40007ffe0ff */
[----:B------:R-:W-:Y:S01]  /*7280*/  IADD3 R51, R51, -0x20, RZ ;  /* 0xffffffe033337810 */ /* 0x000fe20007ffe0ff */
[----:B------:R-:W1:Y:S01]  /*7290*/  I2F.F16 R54, R54 ;  /* 0x0000003600367306 */ /* 0x000e620000200c00 */
[----:B------:R-:W-:Y:S02]  /*72a0*/  LOP3.LUT R13, R13, 0x3f, RZ, 0xc0, !PT ;  /* 0x0000003f0d0d7812 */ /* 0x000fe400078ec0ff */
[----:B------:R-:W-:Y:S02]  /*72b0*/  IADD3 R8, R8, -0x20, RZ ;  /* 0xffffffe008087810 */ /* 0x000fe40007ffe0ff */
[----:B------:R-:W-:-:S03]  /*72c0*/  IADD3 R13, R13, -0x20, RZ ;  /* 0xffffffe00d0d7810 */ /* 0x000fc60007ffe0ff */
[----:B------:R-:W-:Y:S08]  /*72d0*/  I2F.F16 R14, R14 ;  /* 0x0000000e000e7306 */ /* 0x000ff00000200c00 */
[----:B------:R-:W-:Y:S08]  /*72e0*/  I2F.F16 R50, R50 ;  /* 0x0000003200327306 */ /* 0x000ff00000200c00 */
[----:B------:R-:W2:Y:S08]  /*72f0*/  I2F.F16 R53, R53 ;  /* 0x0000003500357306 */ /* 0x000eb00000200c00 */
[----:B------:R-:W3:Y:S08]  /*7300*/  I2F.F16 R9, R9 ;  /* 0x0000000900097306 */ /* 0x000ef00000200c00 */
[----:B------:R-:W-:Y:S08]  /*7310*/  I2F.F16 R12, R12 ;  /* 0x0000000c000c7306 */ /* 0x000ff00000200c00 */
[----:B------:R-:W4:Y:S01]  /*7320*/  I2F.F16 R51, R51 ;  /* 0x0000003300337306 */ /* 0x000f220000200c00 */
[----:B0-----:R-:W-:-:S02]  /*7330*/  PRMT R52, R52, 0x5410, R45 ;  /* 0x0000541034347816 */ /* 0x001fc4000000002d */
[----:B------:R-:W-:-:S05]  /*7340*/  SHF.R.U32.HI R45, RZ, 0x8, R10 ;  /* 0x00000008ff2d7819 */ /* 0x000fca000001160a */
[----:B------:R-:W-:Y:S01]  /*7350*/  I2F.F16 R13, R13 ;  /* 0x0000000d000d7306 */ /* 0x000fe20000200c00 */
[----:B-1----:R-:W-:-:S07]  /*7360*/  PRMT R25, R25, 0x5410, R54 ;  /* 0x0000541019197816 */ /* 0x002fce0000000036 */
[----:B------:R-:W0:Y:S01]  /*7370*/  I2F.F16 R8, R8 ;  /* 0x0000000800087306 */ /* 0x000e220000200c00 */
[----:B--2---:R-:W-:Y:S02]  /*7380*/  PRMT R53, R50, 0x5410, R53 ;  /* 0x0000541032357816 */ /* 0x004fe40000000035 */
[----:B---3--:R-:W-:Y:S02]  /*7390*/  PRMT R9, R14, 0x5410, R9 ;  /* 0x000054100e097816 */ /* 0x008fe40000000009 */
[----:B------:R-:W-:Y:S02]  /*73a0*/  LOP3.LUT R54, R45, 0x3f, RZ, 0xc0, !PT ;  /* 0x0000003f2d367812 */ /* 0x000fe400078ec0ff */
[----:B------:R-:W-:Y:S02]  /*73b0*/  LEA.HI R14, R11, 0xffffffe0, RZ, 0x6 ;  /* 0xffffffe00b0e7811 */ /* 0x000fe400078f30ff */
[--C-:B------:R-:W-:Y:S02]  /*73c0*/  SHF.R.U32.HI R50, RZ, 0x8, R11.reuse ;  /* 0x00000008ff327819 */ /* 0x100fe4000001160b */
[----:B------:R-:W-:-:S02]  /*73d0*/  SHF.R.U32.HI R45, RZ, 0xe, R11 ;  /* 0x0000000eff2d7819 */ /* 0x000fc4000001160b */
[----:B----4-:R-:W-:Y:S02]  /*73e0*/  PRMT R12, R51, 0x5410, R12 ;  /* 0x00005410330c7816 */ /* 0x010fe4000000000c */
[----:B------:R-:W-:Y:S02]  /*73f0*/  SHF.R.U32.HI R11, RZ, 0x14, R11 ;  /* 0x00000014ff0b7819 */ /* 0x000fe4000001160b */
[----:B------:R-:W-:Y:S02]  /*7400*/  SHF.R.U32.HI R51, RZ, 0xe, R10 ;  /* 0x0000000eff337819 */ /* 0x000fe4000001160a */
[----:B------:R-:W-:Y:S02]  /*7410*/  LOP3.LUT R11, R11, 0x3f, RZ, 0xc0, !PT ;  /* 0x0000003f0b0b7812 */ /* 0x000fe400078ec0ff */
[----:B------:R-:W-:Y:S02]  /*7420*/  LOP3.LUT R51, R51, 0x3f, RZ, 0xc0, !PT ;  /* 0x0000003f33337812 */ /* 0x000fe400078ec0ff */
[----:B------:R-:W-:-:S02]  /*7430*/  LOP3.LUT R50, R50, 0x3f, RZ, 0xc0, !PT ;  /* 0x0000003f32327812 */ /* 0x000fc400078ec0ff */
[----:B------:R-:W-:Y:S02]  /*7440*/  LOP3.LUT R45, R45, 0x3f, RZ, 0xc0, !PT ;  /* 0x0000003f2d2d7812 */ /* 0x000fe400078ec0ff */
[----:B0-----:R-:W-:Y:S02]  /*7450*/  PRMT R13, R13, 0x5410, R8 ;  /* 0x000054100d0d7816 */ /* 0x001fe40000000008 */
[----:B------:R-:W-:Y:S02]  /*7460*/  LEA.HI R8, R10, 0xffffffe0, RZ, 0x6 ;  /* 0xffffffe00a087811 */ /* 0x000fe400078f30ff */
[----:B------:R-:W-:Y:S02]  /*7470*/  IADD3 R11, R11, -0x20, RZ ;  /* 0xffffffe00b0b7810 */ /* 0x000fe40007ffe0ff */
[----:B------:R-:W-:Y:S02]  /*7480*/  IADD3 R54, R54, -0x20, RZ ;  /* 0xffffffe036367810 */ /* 0x000fe40007ffe0ff */
[----:B------:R-:W-:-:S02]  /*7490*/  IADD3 R51, R51, -0x20, RZ ;  /* 0xffffffe033337810 */ /* 0x000fc40007ffe0ff */
[----:B------:R-:W-:Y:S02]  /*74a0*/  IADD3 R50, R50, -0x20, RZ ;  /* 0xffffffe032327810 */ /* 0x000fe40007ffe0ff */
[----:B------:R-:W-:Y:S02]  /*74b0*/  SHF.R.U32.HI R10, RZ, 0x14, R10 ;  /* 0x00000014ff0a7819 */ /* 0x000fe4000001160a */
[----:B------:R-:W-:Y:S01]  /*74c0*/  IADD3 R45, R45, -0x20, RZ ;  /* 0xffffffe02d2d7810 */ /* 0x000fe20007ffe0ff */
[----:B------:R-:W-:Y:S01]  /*74d0*/  I2F.F16 R14, R14 ;  /* 0x0000000e000e7306 */ /* 0x000fe20000200c00 */
[----:B------:R-:W-:-:S04]  /*74e0*/  LOP3.LUT R10, R10, 0x3f, RZ, 0xc0, !PT ;  /* 0x0000003f0a0a7812 */ /* 0x000fc800078ec0ff */
[----:B------:R-:W-:-:S03]  /*74f0*/  IADD3 R10, R10, -0x20, RZ ;  /* 0xffffffe00a0a7810 */ /* 0x000fc60007ffe0ff */
[----:B------:R-:W0:Y:S08]  /*7500*/  I2F.F16 R11, R11 ;  /* 0x0000000b000b7306 */ /* 0x000e300000200c00 */
[----:B------:R-:W-:Y:S08]  /*7510*/  I2F.F16 R54, R54 ;  /* 0x0000003600367306 */ /* 0x000ff00000200c00 */
[----:B------:R-:W1:Y:S08]  /*7520*/  I2F.F16 R51, R51 ;  /* 0x0000003300337306 */ /* 0x000e700000200c00 */
[----:B------:R-:W-:Y:S08]  /*7530*/  I2F.F16 R50, R50 ;  /* 0x0000003200327306 */ /* 0x000ff00000200c00 */
[----:B------:R-:W2:Y:S08]  /*7540*/  I2F.F16 R45, R45 ;  /* 0x0000002d002d7306 */ /* 0x000eb00000200c00 */
[----:B------:R-:W-:Y:S08]  /*7550*/  I2F.F16 R8, R8 ;  /* 0x0000000800087306 */ /* 0x000ff00000200c00 */
[----:B------:R-:W3:Y:S01]  /*7560*/  I2F.F16 R55, R10 ;  /* 0x0000000a00377306 */ /* 0x000ee20000200c00 */
[----:B------:R-:W-:Y:S01]  /*7570*/  HADD2 R7, R7.H0_H0, R7.H1_H1 ;  /* 0x3000000707077230 */ /* 0x000fe20000000800 */
[----:B0-----:R-:W-:Y:S01]  /*7580*/  PRMT R14, R11, 0x5410, R14 ;  /* 0x000054100b0e7816 */ /* 0x001fe2000000000e */
[-C--:B------:R-:W-:Y:S01]  /*7590*/  HFMA2.MMA R47, R24, R21.reuse, R47 ;  /* 0x00000015182f7235 */ /* 0x080fe2000000002f */
[----:B-1----:R-:W-:Y:S01]  /*75a0*/  PRMT R51, R54, 0x5410, R51 ;  /* 0x0000541036337816 */ /* 0x002fe20000000033 */
[-C--:B------:R-:W-:Y:S01]  /*75b0*/  HFMA2.MMA R11, R13, R21.reuse, R32 ;  /* 0x000000150d0b7235 */ /* 0x080fe20000000020 */
[----:B--2---:R-:W-:Y:S01]  /*75c0*/  PRMT R45, R50, 0x5410, R45 ;  /* 0x00005410322d7816 */ /* 0x004fe2000000002d */
[----:B------:R-:W-:-:S02]  /*75d0*/  HFMA2.MMA R30, R9, R21, R30 ;  /* 0x00000015091e7235 */ /* 0x000fc4000000001e */
[----:B------:R-:W-:Y:S01]  /*75e0*/  HFMA2.MMA R20, R25, R21, R20 ;  /* 0x0000001519147235 */ /* 0x000fe20000000014 */
[----:B------:R-:W-:Y:S01]  /*75f0*/  PRMT R7, R7, 0x5410, R28 ;  /* 0x0000541007077816 */ /* 0x000fe2000000001c */
[-C--:B------:R-:W-:Y:S01]  /*7600*/  HFMA2 R46, R9, R17.reuse, R46 ;  /* 0x00000011092e7231 */ /* 0x080fe2000000002e */
[-C--:B------:R-:W-:Y:S01]  /*7610*/  HFMA2.MMA R47, R15, R22.reuse, R47 ;  /* 0x000000160f2f7235 */ /* 0x080fe2000000002f */
[-C--:B------:R-:W-:Y:S01]  /*7620*/  HFMA2 R9, R25, R17.reuse, R16 ;  /* 0x0000001119097231 */ /* 0x080fe20000000010 */
[-C--:B------:R-:W-:Y:S01]  /*7630*/  HFMA2.MMA R11, R53, R22.reuse, R11 ;  /* 0x00000016350b7235 */ /* 0x080fe2000000000b */
[----:B---3--:R-:W-:Y:S01]  /*7640*/  PRMT R8, R55, 0x5410, R8 ;  /* 0x0000541037087816 */ /* 0x008fe20000000008 */
[-C--:B------:R-:W-:Y:S02]  /*7650*/  HFMA2.MMA R30, R51, R22.reuse, R30 ;  /* 0x00000016331e7235 */ /* 0x080fe4000000001e */
[----:B------:R-:W-:Y:S01]  /*7660*/  HFMA2.MMA R20, R45, R22, R20 ;  /* 0x000000162d147235 */ /* 0x000fe20000000014 */
[-C--:B------:R-:W-:Y:S01]  /*7670*/  HFMA2 R33, R24, R17.reuse, R33 ;  /* 0x0000001118217231 */ /* 0x080fe20000000021 */
[----:B------:R-:W-:Y:S01]  /*7680*/  HFMA2.MMA R5, R7, R36, R5 ;  /* 0x0000002407057235 */ /* 0x000fe20000000005 */
[----:B------:R-:W-:Y:S01]  /*7690*/  HFMA2 R34, R13, R17, R34 ;  /* 0x000000110d227231 */ /* 0x000fe20000000022 */
[-C--:B------:R-:W-:Y:S01]  /*76a0*/  HFMA2.MMA R47, R52, R23.reuse, R47 ;  /* 0x00000017342f7235 */ /* 0x080fe2000000002f */
[----:B------:R-:W-:Y:S01]  /*76b0*/  HADD2 R6, R6.H0_H0, R6.H1_H1 ;  /* 0x3000000606067230 */ /* 0x000fe20000000800 */
[-C--:B------:R-:W-:Y:S01]  /*76c0*/  HFMA2.MMA R11, R12, R23.reuse, R11 ;  /* 0x000000170c0b7235 */ /* 0x080fe2000000000b */
[----:B------:R-:W-:Y:S01]  /*76d0*/  HADD2 R27, R27.H0_H0, R27.H1_H1 ;  /* 0x3000001b1b1b7230 */ /* 0x000fe20000000800 */
[-C--:B------:R-:W-:Y:S01]  /*76e0*/  HFMA2.MMA R30, R8, R23.reuse, R30 ;  /* 0x00000017081e7235 */ /* 0x080fe2000000001e */
[----:B------:R-:W-:Y:S01]  /*76f0*/  HADD2 R29, R29.H0_H0, R29.H1_H1 ;  /* 0x3000001d1d1d7230 */ /* 0x000fe20000000800 */
[----:B------:R-:W-:Y:S01]  /*7700*/  HFMA2.MMA R20, R14, R23, R20 ;  /* 0x000000170e147235 */ /* 0x000fe20000000014 */
[----:B------:R-:W-:-:S02]  /*7710*/  HADD2 R35, R35.H0_H0, R35.H1_H1 ;  /* 0x3000002323237230 */ /* 0x000fc40000000800 */
[-C--:B------:R-:W-:Y:S02]  /*7720*/  HFMA2 R46, R51, R18.reuse, R46 ;  /* 0x00000012332e7231 */ /* 0x080fe4000000002e */
[-C--:B------:R-:W-:Y:S01]  /*7730*/  HFMA2 R7, R45, R18.reuse, R9 ;  /* 0x000000122d077231 */ /* 0x080fe20000000009 */
[----:B------:R-:W-:Y:S01]  /*7740*/  IADD3 R41, R41, 0x20, RZ ;  /* 0x0000002029297810 */ /* 0x000fe20007ffe0ff */
[----:B------:R-:W-:Y:S02]  /*7750*/  HADD2 R26, R26.H0_H0, R26.H1_H1 ;  /* 0x3000001a1a1a7230 */ /* 0x000fe40000000800 */
[----:B------:R-:W-:Y:S02]  /*7760*/  HADD2 R31, R31.H0_H0, R31.H1_H1 ;  /* 0x3000001f1f1f7230 */ /* 0x000fe40000000800 */
[-C--:B------:R-:W-:Y:S02]  /*7770*/  HFMA2 R33, R15, R18.reuse, R33 ;  /* 0x000000120f217231 */ /* 0x080fe40000000021 */
[----:B------:R-:W-:Y:S01]  /*7780*/  HFMA2 R34, R53, R18, R34 ;  /* 0x0000001235227231 */ /* 0x000fe20000000022 */
[----:B------:R-:W-:Y:S01]  /*7790*/  PRMT R6, R6, 0x5410, R27 ;  /* 0x0000541006067816 */ /* 0x000fe2000000001b */
[-C--:B------:R-:W-:Y:S01]  /*77a0*/  HFMA2 R46, R8, R19.reuse, R46 ;  /* 0x00000013082e7231 */ /* 0x080fe2000000002e */
[----:B------:R-:W-:Y:S01]  /*77b0*/  PRMT R29, R29, 0x5410, R35 ;  /* 0x000054101d1d7816 */ /* 0x000fe20000000023 */
[-C--:B------:R-:W-:Y:S01]  /*77c0*/  HFMA2 R7, R14, R19.reuse, R7 ;  /* 0x000000130e077231 */ /* 0x080fe20000000007 */
[C---:B------:R-:W-:Y:S01]  /*77d0*/  ISETP.GE.AND P0, PT, R41.reuse, c[0x0][0x1ac], PT ;  /* 0x00006b0029007a0c */ /* 0x040fe20003f06270 */
[-C--:B------:R-:W-:Y:S01]  /*77e0*/  HFMA2 R33, R52, R19.reuse, R33 ;  /* 0x0000001334217231 */ /* 0x080fe20000000021 */
[----:B------:R-:W-:Y:S01]  /*77f0*/  ISETP.LT.AND P1, PT, R41, R40, PT ;  /* 0x000000282900720c */ /* 0x000fe20003f21270 */
[----:B------:R-:W-:Y:S01]  /*7800*/  HFMA2 R34, R12, R19, R34 ;  /* 0x000000130c227231 */ /* 0x000fe20000000022 */
[----:B------:R-:W-:Y:S01]  /*7810*/  PRMT R26, R26, 0x5410, R31 ;  /* 0x000054101a1a7816 */ /* 0x000fe2000000001f */
[----:B------:R-:W-:-:S02]  /*7820*/  HADD2 R46, R46.H0_H0, R46.H1_H1 ;  /* 0x3000002e2e2e7230 */ /* 0x000fc40000000800 */
[----:B------:R-:W-:Y:S01]  /*7830*/  HADD2 R23, R7.H0_H0, R7.H1_H1 ;  /* 0x3000000707177230 */ /* 0x000fe20000000800 */
[----:B------:R-:W-:Y:S01]  /*7840*/  HFMA2.MMA R18, R6, R36, R3 ;  /* 0x0000002406127235 */ /* 0x000fe20000000003 */
[----:B------:R-:W-:Y:S01]  /*7850*/  HADD2 R33, R33.H0_H0, R33.H1_H1 ;  /* 0x3000002121217230 */ /* 0x000fe20000000800 */
[----:B------:R-:W-:Y:S01]  /*7860*/  HFMA2.MMA R2, R29, R0, R2 ;  /* 0x000000001d027235 */ /* 0x000fe20000000002 */
[----:B------:R-:W-:Y:S02]  /*7870*/  HADD2 R47, R47.H0_H0, R47.H1_H1 ;  /* 0x3000002f2f2f7230 */ /* 0x000fe40000000800 */
[----:B------:R-:W-:Y:S02]  /*7880*/  HADD2 R34, R34.H0_H0, R34.H1_H1 ;  /* 0x3000002222227230 */ /* 0x000fe40000000800 */
[----:B------:R-:W-:Y:S02]  /*7890*/  HADD2 R11, R11.H0_H0, R11.H1_H1 ;  /* 0x3000000b0b0b7230 */ /* 0x000fe40000000800 */
[----:B------:R-:W-:-:S02]  /*78a0*/  HADD2 R30, R30.H0_H0, R30.H1_H1 ;  /* 0x3000001e1e1e7230 */ /* 0x000fc40000000800 */
[----:B------:R-:W-:Y:S01]  /*78b0*/  HADD2 R15, R20.H0_H0, R20.H1_H1 ;  /* 0x30000014140f7230 */ /* 0x000fe20000000800 */
[----:B------:R-:W-:Y:S01]  /*78c0*/  PRMT R46, R46, 0x5410, R23 ;  /* 0x000054102e2e7816 */ /* 0x000fe20000000017 */
[----:B------:R-:W-:Y:S01]  /*78d0*/  HFMA2 R4, R26, R0, R4 ;  /* 0x000000001a047231 */ /* 0x000fe20000000004 */
[----:B------:R-:W-:Y:S02]  /*78e0*/  PRMT R33, R33, 0x5410, R34 ;  /* 0x0000541021217816 */ /* 0x000fe40000000022 */
[----:B------:R-:W-:Y:S02]  /*78f0*/  PRMT R47, R47, 0x5410, R11 ;  /* 0x000054102f2f7816 */ /* 0x000fe4000000000b */
[----:B------:R-:W-:Y:S01]  /*7900*/  PRMT R30, R30, 0x5410, R15 ;  /* 0x000054101e1e7816 */ /* 0x000fe2000000000f */
[----:B------:R-:W-:Y:S01]  /*7910*/  UIADD3 UR4, UR4, 0x40, URZ ;  /* 0x0000004004047890 */ /* 0x000fe2000fffe03f */
[----:B------:R-:W-:Y:S01]  /*7920*/  HFMA2.MMA R4, R46, R0, R4 ;  /* 0x000000002e047235 */ /* 0x000fe20000000004 */
[----:B------:R-:W-:-:S02]  /*7930*/  HFMA2 R5, R33, R36, R5 ;  /* 0x0000002421057231 */ /* 0x000fc40000000005 */
[----:B------:R-:W-:Y:S02]  /*7940*/  HFMA2 R3, R47, R36, R18 ;  /* 0x000000242f037231 */ /* 0x000fe40000000012 */
[----:B------:R-:W-:Y:S01]  /*7950*/  HFMA2 R2, R30, R0, R2 ;  /* 0x000000001e027231 */ /* 0x000fe20000000002 */
[----:B------:R-:W-:Y:S05]  /*7960*/  @!P0 BRA P1, `(.L_x_3369) ;  /* 0xffffd11000008947 */ /* 0x000fea000083ffff */
.L_x_3368:
[----:B------:R-:W-:-:S04]  /*7970*/  ISETP.GE.AND P0, PT, R41, R40, PT ;  /* 0x000000282900720c */ /* 0x000fc80003f06270 */
[----:B------:R-:W-:-:S13]  /*7980*/  ISETP.GE.OR P0, PT, R41, c[0x0][0x1b0], P0 ;  /* 0x00006c0029007a0c */ /* 0x000fda0000706670 */
[----:B------:R-:W-:Y:S05]  /*7990*/  @P0 BRA `(.L_x_3370) ;  /* 0x00001ae000000947 */ /* 0x000fea0003800000 */
.L_x_3371:
[----:B------:R-:W2:Y:S01]  /*79a0*/  LDG.E.128.CONSTANT R8, [R48.64] ;  /* 0x0000000630087981 */ /* 0x000ea2000c1e9d00 */
[----:B------:R-:W-:Y:S01]  /*79b0*/  IMAD.MOV.U32 R47, RZ, RZ, 0x4 ;  /* 0x00000004ff2f7424 */ /* 0x000fe200078e00ff */
[----:B------:R-:W-:Y:S02]  /*79c0*/  ISETP.NE.AND P0, PT, R41, R38, PT ;  /* 0x000000262900720c */ /* 0x000fe40003f05270 */
[----:B------:R-:W0:Y:S01]  /*79d0*/  LDS.128 R20, [UR4] ;  /* 0x00000004ff147984 */ /* 0x000e220008000c00 */
[----:B------:R-:W-:-:S03]  /*79e0*/  IMAD.WIDE R6, R47, c[0x0][0x18c], R48 ;  /* 0x000063002f067a25 */ /* 0x000fc600078e0230 */
[----:B------:R-:W1:Y:S04]  /*79f0*/  LDS.128 R28, [UR4+0x80] ;  /* 0x00008004ff1c7984 */ /* 0x000e680008000c00 */
[----:B------:R2:W3:Y:S01]  /*7a00*/  LDG.E.128.CONSTANT R12, [R6.64] ;  /* 0x00000006060c7981 */ /* 0x0004e2000c1e9d00 */
[----:B------:R-:W-:-:S05]  /*7a10*/  IMAD.WIDE R54, R47, c[0x0][0x18c], R6 ;  /* 0x000063002f367a25 */ /* 0x000fca00078e0206 */
[----:B------:R4:W5:Y:S01]  /*7a20*/  LDG.E.128.CONSTANT R16, [R54.64] ;  /* 0x0000000636107981 */ /* 0x000962000c1e9d00 */
[----:B------:R-:W-:Y:S01]  /*7a30*/  @!P0 LEA R52, R41, 0x1, 0x1 ;  /* 0x0000000129348811 */ /* 0x000fe200078e08ff */
[----:B------:R-:W-:-:S04]  /*7a40*/  @!P0 IMAD.MOV.U32 R53, RZ, RZ, 0x2 ;  /* 0x00000002ff358424 */ /* 0x000fc800078e00ff */
[----:B------:R-:W-:-:S06]  /*7a50*/  @!P0 IMAD.WIDE R52, R52, R53, c[0x0][0x198] ;  /* 0x0000660034348625 */ /* 0x000fcc00078e0235 */
[----:B------:R-:W3:Y:S01]  /*7a60*/  @!P0 LDG.E.U16.CONSTANT R52, [R52.64] ;  /* 0x0000000634348981 */ /* 0x000ee2000c1e9500 */
[----:B------:R-:W-:Y:S02]  /*7a70*/  IMAD.MOV.U32 R50, RZ, RZ, 0x2800 ;  /* 0x00002800ff327424 */ /* 0x000fe400078e00ff */
[----:B----4-:R-:W-:Y:S01]  /*7a80*/  IMAD.WIDE R54, R47, c[0x0][0x18c], R54 ;  /* 0x000063002f367a25 */ /* 0x010fe200078e0236 */
[----:B--2---:R-:W-:Y:S02]  /*7a90*/  LOP3.LUT R6, R8, 0x1f001f, RZ, 0xc0, !PT ;  /* 0x001f001f08067812 */ /* 0x004fe400078ec0ff */
[----:B------:R-:W-:Y:S02]  /*7aa0*/  LOP3.LUT R26, R10, 0x1f001f, RZ, 0xc0, !PT ;  /* 0x001f001f0a1a7812 */ /* 0x000fe400078ec0ff */
[----:B------:R-:W-:Y:S02]  /*7ab0*/  LOP3.LUT R25, R9, 0x1f001f, RZ, 0xc0, !PT ;  /* 0x001f001f09197812 */ /* 0x000fe400078ec0ff */
[----:B------:R-:W-:-:S02]  /*7ac0*/  LOP3.LUT R6, R6, 0x64006400, RZ, 0xfc, !PT ;  /* 0x6400640006067812 */ /* 0x000fc400078efcff */
[----:B------:R-:W-:Y:S02]  /*7ad0*/  LOP3.LUT R26, R26, 0x64006400, RZ, 0xfc, !PT ;  /* 0x640064001a1a7812 */ /* 0x000fe400078efcff */
[C---:B------:R-:W-:Y:S01]  /*7ae0*/  LOP3.LUT R27, R11.reuse, 0x1f001f, RZ, 0xc0, !PT ;  /* 0x001f001f0b1b7812 */ /* 0x040fe200078ec0ff */
[----:B------:R-:W-:Y:S01]  /*7af0*/  HADD2 R6, R6, -1040, -1040 ;  /* 0xe410e41006067430 */ /* 0x000fe20000000000 */
[----:B------:R-:W-:Y:S01]  /*7b00*/  LOP3.LUT R35, R8, 0x3e003e0, RZ, 0xc0, !PT ;  /* 0x03e003e008237812 */ /* 0x000fe200078ec0ff */
[----:B------:R-:W-:Y:S01]  /*7b10*/  HADD2 R26, R26, -1040, -1040 ;  /* 0xe410e4101a1a7430 */ /* 0x000fe20000000000 */
[----:B------:R-:W-:Y:S02]  /*7b20*/  LOP3.LUT R45, R10, 0x3e003e0, RZ, 0xc0, !PT ;  /* 0x03e003e00a2d7812 */ /* 0x000fe400078ec0ff */
[----:B------:R-:W-:Y:S01]  /*7b30*/  LOP3.LUT R33, R11, 0x3e003e0, RZ, 0xc0, !PT ;  /* 0x03e003e00b217812 */ /* 0x000fe200078ec0ff */
[-C--:B0-----:R-:W-:Y:S01]  /*7b40*/  HFMA2.MMA R34, R6, R20.reuse, RZ ;  /* 0x0000001406227235 */ /* 0x081fe200000000ff */
[----:B------:R-:W-:Y:S01]  /*7b50*/  LOP3.LUT R7, R9, 0x3e003e0, RZ, 0xc0, !PT ;  /* 0x03e003e009077812 */ /* 0x000fe200078ec0ff */
[C---:B------:R-:W-:Y:S01]  /*7b60*/  HFMA2.MMA R32, R26.reuse, R20, RZ ;  /* 0x000000141a207235 */ /* 0x040fe200000000ff */
[----:B------:R-:W-:Y:S01]  /*7b70*/  LOP3.LUT R25, R25, 0x64006400, RZ, 0xfc, !PT ;  /* 0x6400640019197812 */ /* 0x000fe200078efcff */
[-C--:B-1----:R-:W-:Y:S01]  /*7b80*/  HFMA2.MMA R26, R26, R28.reuse, RZ ;  /* 0x0000001c1a1a7235 */ /* 0x082fe200000000ff */
[----:B------:R-:W-:Y:S01]  /*7b90*/  LOP3.LUT R27, R27, 0x64006400, RZ, 0xfc, !PT ;  /* 0x640064001b1b7812 */ /* 0x000fe200078efcff */
[----:B------:R-:W-:Y:S01]  /*7ba0*/  HFMA2.MMA R6, R6, R28, RZ ;  /* 0x0000001c06067235 */ /* 0x000fe200000000ff */
        /* <DEDUP_REMOVED lines=9> */
[----:B------:R-:W-:Y:S01]  /*7c40*/  HFMA2 R7, R7, R50.H0_H0, -48, -48 ;  /* 0xd200d20007077431 */ /* 0x000fe20000040032 */
[-C--:B------:R-:W-:Y:S01]  /*7c50*/  HFMA2.MMA R34, R35, R21.reuse, R34 ;  /* 0x0000001523227235 */ /* 0x080fe20000000022 */
[-C--:B------:R-:W-:Y:S01]  /*7c60*/  HFMA2 R33, R25, R20.reuse, RZ.H0_H0 ;  /* 0x0000001419217231 */ /* 0x080fe200000400ff */
[C---:B------:R-:W-:Y:S01]  /*7c70*/  HFMA2.MMA R32, R45.reuse, R21, R32 ;  /* 0x000000152d207235 */ /* 0x040fe20000000020 */
[C---:B------:R-:W-:Y:S01]  /*7c80*/  HFMA2 R20, R27.reuse, R20, RZ.H0_H0 ;  /* 0x000000141b147231 */ /* 0x040fe200000400ff */
[-C--:B------:R-:W-:Y:S01]  /*7c90*/  HFMA2.MMA R45, R45, R29.reuse, R26 ;  /* 0x0000001d2d2d7235 */ /* 0x080fe2000000001a */
[-C--:B------:R-:W-:Y:S01]  /*7ca0*/  HFMA2 R46, R27, R28.reuse, RZ.H0_H0 ;  /* 0x0000001c1b2e7231 */ /* 0x080fe200000400ff */
[----:B------:R-:W-:Y:S01]  /*7cb0*/  SHF.R.U32.HI R26, RZ, 0xa, R11 ;  /* 0x0000000aff1a7819 */ /* 0x000fe2000001160b */
[----:B------:R-:W-:Y:S01]  /*7cc0*/  HFMA2 R25, R25, R28, RZ.H0_H0 ;  /* 0x0000001c19197231 */ /* 0x000fe200000400ff */
[----:B------:R-:W-:Y:S01]  /*7cd0*/  HFMA2.MMA R6, R35, R29, R6 ;  /* 0x0000001d23067235 */ /* 0x000fe20000000006 */
[CC--:B------:R-:W-:Y:S01]  /*7ce0*/  HFMA2 R33, R7.reuse, R21.reuse, R33 ;  /* 0x0000001507217231 */ /* 0x0c0fe20000000021 */
[----:B------:R-:W-:Y:S01]  /*7cf0*/  LOP3.LUT R26, R26, 0x1f001f, RZ, 0xc0, !PT ;  /* 0x001f001f1a1a7812 */ /* 0x000fe200078ec0ff */
[C---:B------:R-:W-:Y:S01]  /*7d00*/  HFMA2 R21, R24.reuse, R21, R20 ;  /* 0x0000001518157231 */ /* 0x040fe20000000014 */
[----:B------:R-:W-:Y:S01]  /*7d10*/  SHF.R.U32.HI R20, RZ, 0xa, R8 ;  /* 0x0000000aff147819 */ /* 0x000fe20000011608 */
[-C--:B------:R-:W-:Y:S01]  /*7d20*/  HFMA2 R46, R24, R29.reuse, R46 ;  /* 0x0000001d182e7231 */ /* 0x080fe2000000002e */
[----:B------:R-:W-:Y:S01]  /*7d30*/  SHF.R.U32.HI R24, RZ, 0xa, R9 ;  /* 0x0000000aff187819 */ /* 0x000fe20000011609 */
[----:B------:R-:W-:Y:S01]  /*7d40*/  HFMA2 R7, R7, R29, R25 ;  /* 0x0000001d07077231 */ /* 0x000fe20000000019 */
[----:B------:R-:W-:-:S02]  /*7d50*/  SHF.R.U32.HI R25, RZ, 0xa, R10 ;  /* 0x0000000aff197819 */ /* 0x000fc4000001160a */
        /* <DEDUP_REMOVED lines=11> */
[----:B---3--:R-:W-:Y:S01]  /*7e10*/  LOP3.LUT R28, R14, 0x3e003e0, RZ, 0xc0, !PT ;  /* 0x03e003e00e1c7812 */ /* 0x008fe200078ec0ff */
[-C--:B------:R-:W-:Y:S01]  /*7e20*/  HFMA2.MMA R34, R26, R22.reuse, R34 ;  /* 0x000000161a227235 */ /* 0x080fe20000000022 */
[C---:B------:R-:W-:Y:S01]  /*7e30*/  HFMA2 R33, R25.reuse, R22, R33 ;  /* 0x0000001619217231 */ /* 0x040fe20000000021 */
[----:B------:R-:W-:Y:S01]  /*7e40*/  HFMA2.MMA R32, R24, R22, R32 ;  /* 0x0000001618207235 */ /* 0x000fe20000000020 */
[----:B------:R-:W-:Y:S01]  /*7e50*/  HFMA2 R7, R25, R30, R7 ;  /* 0x0000001e19077231 */ /* 0x000fe20000000007 */
[----:B------:R-:W-:Y:S01]  /*7e60*/  LOP3.LUT R25, R13, 0x1f001f, RZ, 0xc0, !PT ;  /* 0x001f001f0d197812 */ /* 0x000fe200078ec0ff */
[C---:B------:R-:W-:Y:S01]  /*7e70*/  HFMA2 R22, R20.reuse, R22, R21 ;  /* 0x0000001614167231 */ /* 0x040fe20000000015 */
[----:B------:R-:W-:Y:S01]  /*7e80*/  LOP3.LUT R21, R12, 0x1f001f, RZ, 0xc0, !PT ;  /* 0x001f001f0c157812 */ /* 0x000fe200078ec0ff */
[----:B------:R-:W-:Y:S01]  /*7e90*/  HFMA2 R46, R20, R30, R46 ;  /* 0x0000001e142e7231 */ /* 0x000fe2000000002e */
[----:B------:R-:W-:Y:S01]  /*7ea0*/  LOP3.LUT R20, R25, 0x64006400, RZ, 0xfc, !PT ;  /* 0x6400640019147812 */ /* 0x000fe200078efcff */
[-C--:B------:R-:W-:Y:S01]  /*7eb0*/  HFMA2.MMA R6, R26, R30.reuse, R6 ;  /* 0x0000001e1a067235 */ /* 0x080fe20000000006 */
[----:B------:R-:W-:Y:S01]  /*7ec0*/  LOP3.LUT R21, R21, 0x64006400, RZ, 0xfc, !PT ;  /* 0x6400640015157812 */ /* 0x000fe200078efcff */
[----:B------:R-:W-:Y:S01]  /*7ed0*/  HFMA2.MMA R45, R24, R30, R45 ;  /* 0x0000001e182d7235 */ /* 0x000fe2000000002d */
[----:B------:R-:W-:Y:S01]  /*7ee0*/  LOP3.LUT R30, R15, 0x3e003e0, RZ, 0xc0, !PT ;  /* 0x03e003e00f1e7812 */ /* 0x000fe200078ec0ff */
[----:B------:R-:W-:Y:S01]  /*7ef0*/  HADD2 R20, R20, -1040, -1040 ;  /* 0xe410e41014147430 */ /* 0x000fe20000000000 */
[----:B------:R-:W-:Y:S01]  /*7f00*/  LOP3.LUT R29, R28, 0x64006400, RZ, 0xfc, !PT ;  /* 0x640064001c1d7812 */ /* 0x000fe200078efcff */
[----:B------:R-:W-:Y:S01]  /*7f10*/  HADD2 R21, R21, -1040, -1040 ;  /* 0xe410e41015157430 */ /* 0x000fe20000000000 */
[----:B------:R-:W0:Y:S01]  /*7f20*/  LDS.128 R24, [UR4+0x10] ;  /* 0x00001004ff187984 */ /* 0x000e220008000c00 */
[----:B------:R-:W-:-:S02]  /*7f30*/  HFMA2 R7, R20, R31, R7 ;  /* 0x0000001f14077231 */ /* 0x000fc40000000007 */
[-C--:B------:R-:W-:Y:S01]  /*7f40*/  HFMA2.MMA R33, R20, R23.reuse, R33 ;  /* 0x0000001714217235 */ /* 0x080fe20000000021 */
[----:B------:R-:W-:Y:S01]  /*7f50*/  HFMA2 R6, R21, R31, R6 ;  /* 0x0000001f15067231 */ /* 0x000fe20000000006 */
[----:B------:R-:W-:Y:S01]  /*7f60*/  HFMA2.MMA R34, R21, R23, R34 ;  /* 0x0000001715227235 */ /* 0x000fe20000000022 */
[----:B------:R-:W-:Y:S02]  /*7f70*/  LOP3.LUT R20, R14, 0x1f001f, RZ, 0xc0, !PT ;  /* 0x001f001f0e147812 */ /* 0x000fe400078ec0ff */
[----:B------:R-:W-:Y:S02]  /*7f80*/  LOP3.LUT R21, R15, 0x1f001f, RZ, 0xc0, !PT ;  /* 0x001f001f0f157812 */ /* 0x000fe400078ec0ff */
[----:B------:R-:W-:Y:S02]  /*7f90*/  LOP3.LUT R20, R20, 0x64006400, RZ, 0xfc, !PT ;  /* 0x6400640014147812 */ /* 0x000fe400078efcff */
[----:B------:R-:W-:-:S03]  /*7fa0*/  LOP3.LUT R21, R21, 0x64006400, RZ, 0xfc, !PT ;  /* 0x6400640015157812 */ /* 0x000fc600078efcff */
[----:B------:R-:W-:Y:S02]  /*7fb0*/  HADD2 R20, R20, -1040, -1040 ;  /* 0xe410e41014147430 */ /* 0x000fe40000000000 */
[----:B------:R-:W-:Y:S02]  /*7fc0*/  HADD2 R21, R21, -1040, -1040 ;  /* 0xe410e41015157430 */ /* 0x000fe40000000000 */
[-C--:B------:R-:W-:Y:S02]  /*7fd0*/  HFMA2 R45, R20, R31.reuse, R45 ;  /* 0x0000001f142d7231 */ /* 0x080fe4000000002d */
[-C--:B------:R-:W-:Y:S01]  /*7fe0*/  HFMA2.MMA R32, R20, R23.reuse, R32 ;  /* 0x0000001714207235 */ /* 0x080fe20000000020 */
[----:B------:R-:W-:Y:S01]  /*7ff0*/  LOP3.LUT R20, R12, 0x3e003e0, RZ, 0xc0, !PT ;  /* 0x03e003e00c147812 */ /* 0x000fe200078ec0ff */
[----:B------:R-:W-:Y:S01]  /*8000*/  HFMA2.MMA R35, R21, R23, R22 ;  /* 0x0000001715237235 */ /* 0x000fe20000000016 */
[----:B------:R-:W-:Y:S01]  /*8010*/  LOP3.LUT R22, R13, 0x3e003e0, RZ, 0xc0, !PT ;  /* 0x03e003e00d167812 */ /* 0x000fe200078ec0ff */
[----:B------:R-:W-:Y:S01]  /*8020*/  HFMA2 R46, R21, R31, R46 ;  /* 0x0000001f152e7231 */ /* 0x000fe2000000002e */
[----:B------:R-:W-:Y:S01]  /*8030*/  LOP3.LUT R21, R20, 0x64006400, RZ, 0xfc, !PT ;  /* 0x6400640014157812 */ /* 0x000fe200078efcff */
[----:B------:R-:W-:Y:S01]  /*8040*/  HFMA2 R20, R29, R50.H0_H0, -48, -48 ;  /* 0xd200d2001d147431 */ /* 0x000fe20000040032 */
[----:B------:R-:W-:-:S02]  /*8050*/  LOP3.LUT R23, R22, 0x64006400, RZ, 0xfc, !PT ;  /* 0x6400640016177812 */ /* 0x000fc400078efcff */
[----:B------:R-:W-:Y:S01]  /*8060*/  LOP3.LUT R31, R30, 0x64006400, RZ, 0xfc, !PT ;  /* 0x640064001e1f7812 */ /* 0x000fe200078efcff */
[-C--:B------:R-:W-:Y:S02]  /*8070*/  HFMA2 R22, R21, R50.reuse.H0_H0, -48, -48 ;  /* 0xd200d20015167431 */ /* 0x080fe40000040032 */
[-C--:B------:R-:W-:Y:S02]  /*8080*/  HFMA2 R21, R23, R50.reuse.H0_H0, -48, -48 ;  /* 0xd200d20017157431 */ /* 0x080fe40000040032 */
[----:B------:R-:W-:Y:S02]  /*8090*/  HFMA2 R23, R31, R50.H0_H0, -48, -48 ;  /* 0xd200d2001f177431 */ /* 0x000fe40000040032 */
[----:B------:R-:W1:Y:S01]  /*80a0*/  LDS.128 R28, [UR4+0x90] ;  /* 0x00009004ff1c7984 */ /* 0x000e620008000c00 */
[-C--:B0-----:R-:W-:Y:S01]  /*80b0*/  HFMA2 R33, R21, R24.reuse, R33 ;  /* 0x0000001815217231 */ /* 0x081fe20000000021 */
[-C--:B------:R-:W-:Y:S01]  /*80c0*/  HFMA2.MMA R32, R20, R24.reuse, R32 ;  /* 0x0000001814207235 */ /* 0x080fe20000000020 */
[----:B------:R-:W-:Y:S01]  /*80d0*/  HFMA2 R35, R23, R24, R35 ;  /* 0x0000001817237231 */ /* 0x000fe20000000023 */
[----:B------:R-:W-:Y:S01]  /*80e0*/  HFMA2.MMA R34, R22, R24, R34 ;  /* 0x0000001816227235 */ /* 0x000fe20000000022 */
[----:B------:R-:W-:-:S04]  /*80f0*/  SHF.R.U32.HI R24, RZ, 0xa, R15 ;  /* 0x0000000aff187819 */ /* 0x000fc8000001160f */
[----:B------:R-:W-:-:S04]  /*8100*/  LOP3.LUT R24, R24, 0x1f001f, RZ, 0xc0, !PT ;  /* 0x001f001f18187812 */ /* 0x000fc800078ec0ff */
[----:B------:R-:W-:-:S05]  /*8110*/  LOP3.LUT R24, R24, 0x64006400, RZ, 0xfc, !PT ;  /* 0x6400640018187812 */ /* 0x000fca00078efcff */
[----:B------:R-:W-:-:S04]  /*8120*/  HADD2 R24, R24, -1040, -1040 ;  /* 0xe410e41018187430 */ /* 0x000fc80000000000 */
[----:B------:R-:W-:Y:S02]  /*8130*/  HFMA2 R35, R24, R25, R35 ;  /* 0x0000001918237231 */ /* 0x000fe40000000023 */
[-C--:B-1----:R-:W-:Y:S01]  /*8140*/  HFMA2 R7, R21, R28.reuse, R7 ;  /* 0x0000001c15077231 */ /* 0x082fe20000000007 */
[-C--:B------:R-:W-:Y:S01]  /*8150*/  HFMA2.MMA R45, R20, R28.reuse, R45 ;  /* 0x0000001c142d7235 */ /* 0x080fe2000000002d */
[----:B------:R-:W-:Y:S01]  /*8160*/  SHF.R.U32.HI R21, RZ, 0xa, R12 ;  /* 0x0000000aff157819 */ /* 0x000fe2000001160c */
[----:B------:R-:W-:Y:S01]  /*8170*/  HFMA2.MMA R6, R22, R28, R6 ;  /* 0x0000001c16067235 */ /* 0x000fe20000000006 */
[----:B------:R-:W-:Y:S01]  /*8180*/  SHF.R.U32.HI R20, RZ, 0xa, R13 ;  /* 0x0000000aff147819 */ /* 0x000fe2000001160d */
[----:B------:R-:W-:Y:S01]  /*8190*/  HFMA2 R46, R23, R28, R46 ;  /* 0x0000001c172e7231 */ /* 0x000fe2000000002e */
[----:B------:R-:W-:Y:S02]  /*81a0*/  LOP3.LUT R21, R21, 0x1f001f, RZ, 0xc0, !PT ;  /* 0x001f001f15157812 */ /* 0x000fe400078ec0ff */
[----:B------:R-:W-:-:S02]  /*81b0*/  LOP3.LUT R20, R20, 0x1f001f, RZ, 0xc0, !PT ;  /* 0x001f001f14147812 */ /* 0x000fc400078ec0ff */
[----:B------:R-:W-:Y:S02]  /*81c0*/  LOP3.LUT R21, R21, 0x64006400, RZ, 0xfc, !PT ;  /* 0x6400640015157812 */ /* 0x000fe400078efcff */
[----:B------:R-:W-:Y:S02]  /*81d0*/  LOP3.LUT R20, R20, 0x64006400, RZ, 0xfc, !PT ;  /* 0x6400640014147812 */ /* 0x000fe400078efcff */
[----:B------:R-:W-:Y:S01]  /*81e0*/  SHF.R.U32.HI R28, RZ, 0xa, R14 ;  /* 0x0000000aff1c7819 */ /* 0x000fe2000001160e */
[----:B------:R-:W-:Y:S02]  /*81f0*/  HADD2 R21, R21, -1040, -1040 ;  /* 0xe410e41015157430 */ /* 0x000fe40000000000 */
[----:B------:R-:W-:Y:S01]  /*8200*/  HADD2 R20, R20, -1040, -1040 ;  /* 0xe410e41014147430 */ /* 0x000fe20000000000 */
[----:B------:R-:W-:-:S03]  /*8210*/  LOP3.LUT R28, R28, 0x1f001f, RZ, 0xc0, !PT ;  /* 0x001f001f1c1c7812 */ /* 0x000fc600078ec0ff */
[C---:B------:R-:W-:Y:S01]  /*8220*/  HFMA2.MMA R34, R21.reuse, R25, R34 ;  /* 0x0000001915227235 */ /* 0x040fe20000000022 */
[C---:B------:R-:W-:Y:S01]  /*8230*/  HFMA2 R33, R20.reuse, R25, R33 ;  /* 0x0000001914217231 */ /* 0x040fe20000000021 */
[----:B------:R-:W-:Y:S01]  /*8240*/  HFMA2.MMA R6, R21, R29, R6 ;  /* 0x0000001d15067235 */ /* 0x000fe20000000006 */
[-C--:B------:R-:W-:Y:S01]  /*8250*/  HFMA2 R7, R20, R29.reuse, R7 ;  /* 0x0000001d14077231 */ /* 0x080fe20000000007 */
[----:B------:R-:W-:Y:S01]  /*8260*/  LOP3.LUT R28, R28, 0x64006400, RZ, 0xfc, !PT ;  /* 0x640064001c1c7812 */ /* 0x000fe200078efcff */
[----:B------:R0:W2:Y:S04]  /*8270*/  LDG.E.128.CONSTANT R20, [R54.64] ;  /* 0x0000000636147981 */ /* 0x0000a8000c1e9d00 */
[----:B------:R-:W-:Y:S02]  /*8280*/  HADD2 R28, R28, -1040, -1040 ;  /* 0xe410e4101c1c7430 */ /* 0x000fe40000000000 */
[----:B------:R-:W-:Y:S01]  /*8290*/  HFMA2 R46, R24, R29, R46 ;  /* 0x0000001d182e7231 */ /* 0x000fe2000000002e */
[----:B-----5:R-:W-:-:S03]  /*82a0*/  LOP3.LUT R24, R16, 0x1f001f, RZ, 0xc0, !PT ;  /* 0x001f001f10187812 */ /* 0x020fc600078ec0ff */
[C---:B------:R-:W-:Y:S01]  /*82b0*/  HFMA2.MMA R32, R28.reuse, R25, R32 ;  /* 0x000000191c207235 */ /* 0x040fe20000000020 */
[----:B------:R-:W-:Y:S01]  /*82c0*/  LOP3.LUT R25, R17, 0x1f001f, RZ, 0xc0, !PT ;  /* 0x001f001f11197812 */ /* 0x000fe200078ec0ff */
[----:B------:R-:W-:Y:S01]  /*82d0*/  HFMA2.MMA R45, R28, R29, R45 ;  /* 0x0000001d1c2d7235 */ /* 0x000fe2000000002d */
[----:B------:R-:W-:Y:S02]  /*82e0*/  LOP3.LUT R24, R24, 0x64006400, RZ, 0xfc, !PT ;  /* 0x6400640018187812 */ /* 0x000fe400078efcff */
[----:B------:R-:W-:-:S03]  /*82f0*/  LOP3.LUT R28, R25, 0x64006400, RZ, 0xfc, !PT ;  /* 0x64006400191c7812 */ /* 0x000fc600078efcff */
[----:B------:R-:W-:Y:S02]  /*8300*/  HADD2 R25, R24, -1040, -1040 ;  /* 0xe410e41018197430 */ /* 0x000fe40000000000 */
[----:B------:R-:W-:Y:S02]  /*8310*/  HADD2 R24, R28, -1040, -1040 ;  /* 0xe410e4101c187430 */ /* 0x000fe40000000000 */
[-C--:B------:R-:W-:Y:S02]  /*8320*/  HFMA2 R6, R25, R30.reuse, R6 ;  /* 0x0000001e19067231 */ /* 0x080fe40000000006 */
[----:B------:R-:W-:Y:S01]  /*8330*/  HFMA2 R7, R24, R30, R7 ;  /* 0x0000001e18077231 */ /* 0x000fe20000000007 */
[-C--:B------:R-:W-:Y:S02]  /*8340*/  HFMA2.MMA R34, R25, R26.reuse, R34 ;  /* 0x0000001a19227235 */ /* 0x080fe40000000022 */
[----:B------:R-:W-:Y:S01]  /*8350*/  HFMA2.MMA R33, R24, R26, R33 ;  /* 0x0000001a18217235 */ /* 0x000fe20000000021 */
[----:B------:R-:W-:-:S02]  /*8360*/  LOP3.LUT R24, R18, 0x1f001f, RZ, 0xc0, !PT ;  /* 0x001f001f12187812 */ /* 0x000fc400078ec0ff */
[----:B------:R-:W-:Y:S02]  /*8370*/  LOP3.LUT R25, R19, 0x1f001f, RZ, 0xc0, !PT ;  /* 0x001f001f13197812 */ /* 0x000fe400078ec0ff */
[----:B------:R-:W-:Y:S02]  /*8380*/  LOP3.LUT R24, R24, 0x64006400, RZ, 0xfc, !PT ;  /* 0x6400640018187812 */ /* 0x000fe400078efcff */
[----:B------:R-:W-:-:S03]  /*8390*/  LOP3.LUT R28, R25, 0x64006400, RZ, 0xfc, !PT ;  /* 0x64006400191c7812 */ /* 0x000fc600078efcff */
[----:B------:R-:W-:Y:S02]  /*83a0*/  HADD2 R25, R24, -1040, -1040 ;  /* 0xe410e41018197430 */ /* 0x000fe40000000000 */
[----:B------:R-:W-:-:S04]  /*83b0*/  HADD2 R24, R28, -1040, -1040 ;  /* 0xe410e4101c187430 */ /* 0x000fc80000000000 */
[-C--:B------:R-:W-:Y:S01]  /*83c0*/  HFMA2.MMA R32, R25, R26.reuse, R32 ;  /* 0x0000001a19207235 */ /* 0x080fe20000000020 */
[-C--:B------:R-:W-:Y:S01]  /*83d0*/  HFMA2 R46, R24, R30.reuse, R46 ;  /* 0x0000001e182e7231 */ /* 0x080fe2000000002e */
[----:B------:R-:W-:Y:S01]  /*83e0*/  HFMA2.MMA R35, R24, R26, R35 ;  /* 0x0000001a18237235 */ /* 0x000fe20000000023 */
[----:B------:R-:W-:Y:S02]  /*83f0*/  LOP3.LUT R24, R16, 0x3e003e0, RZ, 0xc0, !PT ;  /* 0x03e003e010187812 */ /* 0x000fe400078ec0ff */
[----:B------:R-:W-:Y:S01]  /*8400*/  LOP3.LUT R26, R17, 0x3e003e0, RZ, 0xc0, !PT ;  /* 0x03e003e0111a7812 */ /* 0x000fe200078ec0ff */
[----:B------:R-:W-:Y:S01]  /*8410*/  HFMA2 R45, R25, R30, R45 ;  /* 0x0000001e192d7231 */ /* 0x000fe2000000002d */
[----:B------:R-:W-:Y:S02]  /*8420*/  LOP3.LUT R25, R24, 0x64006400, RZ, 0xfc, !PT ;  /* 0x6400640018197812 */ /* 0x000fe400078efcff */
[----:B------:R-:W-:-:S03]  /*8430*/  LOP3.LUT R29, R26, 0x64006400, RZ, 0xfc, !PT ;  /* 0x640064001a1d7812 */ /* 0x000fc600078efcff */
[-C--:B------:R-:W-:Y:S02]  /*8440*/  HFMA2 R25, R25, R50.reuse.H0_H0, -48, -48 ;  /* 0xd200d20019197431 */ /* 0x080fe40000040032 */
[----:B------:R-:W-:Y:S01]  /*8450*/  HFMA2 R29, R29, R50.H0_H0, -48, -48 ;  /* 0xd200d2001d1d7431 */ /* 0x000fe20000040032 */
[----:B------:R-:W-:Y:S02]  /*8460*/  LOP3.LUT R24, R18, 0x3e003e0, RZ, 0xc0, !PT ;  /* 0x03e003e012187812 */ /* 0x000fe400078ec0ff */
[----:B------:R-:W-:Y:S01]  /*8470*/  LOP3.LUT R26, R19, 0x3e003e0, RZ, 0xc0, !PT ;  /* 0x03e003e0131a7812 */ /* 0x000fe200078ec0ff */
[-C--:B------:R-:W-:Y:S01]  /*8480*/  HFMA2.MMA R34, R25, R27.reuse, R34 ;  /* 0x0000001b19227235 */ /* 0x080fe20000000022 */
[-C--:B------:R-:W-:Y:S01]  /*8490*/  HFMA2 R6, R25, R31.reuse, R6 ;  /* 0x0000001f19067231 */ /* 0x080fe20000000006 */
[----:B------:R-:W-:Y:S01]  /*84a0*/  HFMA2.MMA R33, R29, R27, R33 ;  /* 0x0000001b1d217235 */ /* 0x000fe20000000021 */
[----:B------:R-:W-:Y:S01]  /*84b0*/  HFMA2 R7, R29, R31, R7 ;  /* 0x0000001f1d077231 */ /* 0x000fe20000000007 */
[----:B------:R-:W-:-:S02]  /*84c0*/  LOP3.LUT R25, R24, 0x64006400, RZ, 0xfc, !PT ;  /* 0x6400640018197812 */ /* 0x000fc400078efcff */
[----:B------:R-:W-:Y:S01]  /*84d0*/  LOP3.LUT R29, R26, 0x64006400, RZ, 0xfc, !PT ;  /* 0x640064001a1d7812 */ /* 0x000fe200078efcff */
[----:B0-----:R-:W-:Y:S02]  /*84e0*/  IMAD.WIDE R54, R47, c[0x0][0x18c], R54 ;  /* 0x000063002f367a25 */ /* 0x001fe400078e0236 */
[-C--:B------:R-:W-:Y:S02]  /*84f0*/  HFMA2 R25, R25, R50.reuse.H0_H0, -48, -48 ;  /* 0xd200d20019197431 */ /* 0x080fe40000040032 */
[----:B------:R-:W-:Y:S02]  /*8500*/  HFMA2 R24, R29, R50.H0_H0, -48, -48 ;  /* 0xd200d2001d187431 */ /* 0x000fe40000040032 */
[-C--:B------:R-:W-:Y:S02]  /*8510*/  HFMA2 R45, R25, R31.reuse, R45 ;  /* 0x0000001f192d7231 */ /* 0x080fe4000000002d */
[-C--:B------:R-:W-:Y:S01]  /*8520*/  HFMA2.MMA R32, R25, R27.reuse, R32 ;  /* 0x0000001b19207235 */ /* 0x080fe20000000020 */
[----:B------:R-:W-:Y:S01]  /*8530*/  HFMA2 R46, R24, R31, R46 ;  /* 0x0000001f182e7231 */ /* 0x000fe2000000002e */
[----:B------:R-:W-:Y:S01]  /*8540*/  HFMA2.MMA R35, R24, R27, R35 ;  /* 0x0000001b18237235 */ /* 0x000fe20000000023 */
[----:B------:R-:W0:Y:S04]  /*8550*/  LDS.128 R28, [UR4+0x20] ;  /* 0x00002004ff1c7984 */ /* 0x000e280008000c00 */
[----:B------:R-:W3:Y:S01]  /*8560*/  LDG.E.128.CONSTANT R24, [R54.64] ;  /* 0x0000000636187981 */ /* 0x000ee2000c1e9d00 */
[----:B------:R-:W-:-:S02]  /*8570*/  SHF.R.U32.HI R8, RZ, 0xf, R8 ;  /* 0x0000000fff087819 */ /* 0x000fc40000011608 */
[----:B------:R-:W-:Y:S02]  /*8580*/  SHF.R.U32.HI R51, RZ, 0xe, R12 ;  /* 0x0000000eff337819 */ /* 0x000fe4000001160c */
[----:B------:R-:W-:Y:S02]  /*8590*/  LOP3.LUT R8, R8, 0x10001, RZ, 0xc0, !PT ;  /* 0x0001000108087812 */ /* 0x000fe400078ec0ff */
[----:B------:R-:W-:Y:S02]  /*85a0*/  SHF.R.U32.HI R10, RZ, 0xf, R10 ;  /* 0x0000000fff0a7819 */ /* 0x000fe4000001160a */
[----:B------:R-:W-:Y:S02]  /*85b0*/  LOP3.LUT R51, R8, 0x20002, R51, 0xf8, !PT ;  /* 0x0002000208337812 */ /* 0x000fe400078ef833 */
[----:B------:R-:W-:Y:S02]  /*85c0*/  SHF.R.U32.HI R9, RZ, 0xf, R9 ;  /* 0x0000000fff097819 */ /* 0x000fe40000011609 */
[----:B------:R-:W-:-:S02]  /*85d0*/  SHF.R.U32.HI R8, RZ, 0xe, R13 ;  /* 0x0000000eff087819 */ /* 0x000fc4000001160d */
[----:B------:R-:W-:Y:S02]  /*85e0*/  LOP3.LUT R10, R10, 0x10001, RZ, 0xc0, !PT ;  /* 0x000100010a0a7812 */ /* 0x000fe400078ec0ff */
[----:B------:R-:W-:Y:S01]  /*85f0*/  SHF.R.U32.HI R13, RZ, 0xe, R14 ;  /* 0x0000000eff0d7819 */ /* 0x000fe2000001160e */
[----:B------:R-:W-:Y:S01]  /*8600*/  @!P0 IMAD.IADD R38, R52, 0x1, R41 ;  /* 0x0000000134268824 */ /* 0x000fe200078e0229 */
[----:B------:R-:W-:Y:S02]  /*8610*/  LOP3.LUT R9, R9, 0x10001, RZ, 0xc0, !PT ;  /* 0x0001000109097812 */ /* 0x000fe400078ec0ff */
[----:B------:R-:W-:Y:S02]  /*8620*/  LOP3.LUT R52, R10, 0x20002, R13, 0xf8, !PT ;  /* 0x000200020a347812 */ /* 0x000fe400078ef80d */
[----:B------:R-:W-:Y:S02]  /*8630*/  SHF.R.U32.HI R10, RZ, 0xa, R16 ;  /* 0x0000000aff0a7819 */ /* 0x000fe40000011610 */
[----:B------:R-:W-:-:S02]  /*8640*/  SHF.R.U32.HI R14, RZ, 0xa, R18 ;  /* 0x0000000aff0e7819 */ /* 0x000fc40000011612 */
[----:B------:R-:W-:Y:S02]  /*8650*/  LOP3.LUT R53, R9, 0x20002, R8, 0xf8, !PT ;  /* 0x0002000209357812 */ /* 0x000fe400078ef808 */
        /* <DEDUP_REMOVED lines=14> */
[----:B------:R-:W-:Y:S01]  /*8740*/  IMAD.WIDE R48, R47, c[0x0][0x18c], R54 ;  /* 0x000063002f307a25 */ /* 0x000fe200078e0236 */
[-C--:B0-----:R-:W-:Y:S01]  /*8750*/  HFMA2.MMA R9, R10, R28.reuse, R34 ;  /* 0x0000001c0a097235 */ /* 0x081fe20000000022 */
[-C--:B------:R-:W-:Y:S01]  /*8760*/  HFMA2 R13, R12, R28.reuse, R33 ;  /* 0x0000001c0c0d7231 */ /* 0x080fe20000000021 */
[----:B------:R-:W-:Y:S01]  /*8770*/  HFMA2.MMA R47, R14, R28, R32 ;  /* 0x0000001c0e2f7235 */ /* 0x000fe20000000020 */
[----:B------:R-:W-:Y:S02]  /*8780*/  HFMA2 R28, R8, R28, R35 ;  /* 0x0000001c081c7231 */ /* 0x000fe40000000023 */
[----:B------:R-:W0:Y:S01]  /*8790*/  LDS.128 R32, [UR4+0xa0] ;  /* 0x0000a004ff207984 */ /* 0x000e220008000c00 */
[----:B------:R-:W-:Y:S01]  /*87a0*/  @!P0 IADD3 R39, R39, 0x1, RZ ;  /* 0x0000000127278810 */ /* 0x000fe20007ffe0ff */
[----:B0-----:R-:W-:-:S04]  /*87b0*/  HFMA2.MMA R10, R10, R32, R6 ;  /* 0x000000200a0a7235 */ /* 0x001fc80000000006 */
[----:B------:R-:W-:Y:S01]  /*87c0*/  @!P0 IMAD R6, R39, 0x8, R42 ;  /* 0x0000000827068824 */ /* 0x000fe200078e022a */
[----:B------:R-:W-:-:S05]  /*87d0*/  HFMA2 R12, R12, R32, R7 ;  /* 0x000000200c0c7231 */ /* 0x000fca0000000007 */
[----:B------:R-:W4:Y:S01]  /*87e0*/  @!P0 LDL.64 R6, [R6] ;  /* 0x0000000006068983 */ /* 0x000f220000100a00 */
[----:B------:R-:W-:Y:S01]  /*87f0*/  SHF.R.U32.HI R11, RZ, 0xf, R11 ;  /* 0x0000000fff0b7819 */ /* 0x000fe2000001160b */
[----:B------:R-:W-:-:S03]  /*8800*/  HFMA2 R46, R8, R32, R46 ;  /* 0x00000020082e7231 */ /* 0x000fc6000000002e */
[----:B------:R-:W-:Y:S02]  /*8810*/  LOP3.LUT R8, R11, 0x10001, RZ, 0xc0, !PT ;  /* 0x000100010b087812 */ /* 0x000fe400078ec0ff */
[----:B------:R-:W-:-:S04]  /*8820*/  SHF.R.U32.HI R11, RZ, 0xd, R18 ;  /* 0x0000000dff0b7819 */ /* 0x000fc80000011612 */
[----:B------:R-:W-:Y:S01]  /*8830*/  LOP3.LUT R52, R52, 0x40004, R11, 0xf8, !PT ;  /* 0x0004000434347812 */ /* 0x000fe200078ef80b */
[----:B------:R-:W-:Y:S01]  /*8840*/  HFMA2.MMA R45, R14, R32, R45 ;  /* 0x000000200e2d7235 */ /* 0x000fe2000000002d */
[----:B------:R-:W-:Y:S02]  /*8850*/  SHF.R.U32.HI R14, RZ, 0xd, R17 ;  /* 0x0000000dff0e7819 */ /* 0x000fe40000011611 */
[----:B------:R-:W-:Y:S02]  /*8860*/  SHF.R.U32.HI R15, RZ, 0xe, R15 ;  /* 0x0000000eff0f7819 */ /* 0x000fe4000001160f */
[----:B------:R-:W-:Y:S02]  /*8870*/  LOP3.LUT R53, R53, 0x40004, R14, 0xf8, !PT ;  /* 0x0004000435357812 */ /* 0x000fe400078ef80e */
[----:B------:R-:W-:Y:S02]  /*8880*/  LOP3.LUT R8, R8, 0x20002, R15, 0xf8, !PT ;  /* 0x0002000208087812 */ /* 0x000fe400078ef80f */
[----:B------:R-:W-:-:S02]  /*8890*/  SHF.R.U32.HI R16, RZ, 0xd, R16 ;  /* 0x0000000dff107819 */ /* 0x000fc40000011610 */
[----:B------:R-:W-:Y:S02]  /*88a0*/  SHF.R.U32.HI R19, RZ, 0xd, R19 ;  /* 0x0000000dff137819 */ /* 0x000fe40000011613 */
[----:B------:R-:W-:Y:S02]  /*88b0*/  LOP3.LUT R51, R51, 0x40004, R16, 0xf8, !PT ;  /* 0x0004000433337812 */ /* 0x000fe400078ef810 */
[----:B------:R-:W-:Y:S02]  /*88c0*/  LOP3.LUT R8, R8, 0x40004, R19, 0xf8, !PT ;  /* 0x0004000408087812 */ /* 0x000fe400078ef813 */
[----:B--2---:R-:W-:-:S04]  /*88d0*/  LOP3.LUT R11, R20, 0x1f001f, RZ, 0xc0, !PT ;  /* 0x001f001f140b7812 */ /* 0x004fc800078ec0ff */
[----:B------:R-:W-:-:S05]  /*88e0*/  LOP3.LUT R11, R11, 0x64006400, RZ, 0xfc, !PT ;  /* 0x640064000b0b7812 */ /* 0x000fca00078efcff */
[----:B------:R-:W-:Y:S01]  /*88f0*/  HADD2 R11, R11, -1040, -1040 ;  /* 0xe410e4100b0b7430 */ /* 0x000fe20000000000 */
[----:B------:R-:W-:-:S03]  /*8900*/  LOP3.LUT R14, R21, 0x1f001f, RZ, 0xc0, !PT ;  /* 0x001f001f150e7812 */ /* 0x000fc600078ec0ff */
[----:B------:R-:W-:Y:S02]  /*8910*/  HFMA2 R17, R11, R33, R10 ;  /* 0x000000210b117231 */ /* 0x000fe4000000000a */
[----:B------:R-:W-:Y:S01]  /*8920*/  HFMA2.MMA R15, R11, R29, R9 ;  /* 0x0000001d0b0f7235 */ /* 0x000fe20000000009 */
[----:B------:R-:W-:Y:S02]  /*8930*/  LOP3.LUT R11, R22, 0x1f001f, RZ, 0xc0, !PT ;  /* 0x001f001f160b7812 */ /* 0x000fe400078ec0ff */
[----:B------:R-:W-:Y:S02]  /*8940*/  LOP3.LUT R14, R14, 0x64006400, RZ, 0xfc, !PT ;  /* 0x640064000e0e7812 */ /* 0x000fe400078efcff */
[----:B------:R-:W-:-:S03]  /*8950*/  LOP3.LUT R11, R11, 0x64006400, RZ, 0xfc, !PT ;  /* 0x640064000b0b7812 */ /* 0x000fc600078efcff */
[----:B------:R-:W-:Y:S02]  /*8960*/  HADD2 R14, R14, -1040, -1040 ;  /* 0xe410e4100e0e7430 */ /* 0x000fe40000000000 */
[----:B------:R-:W-:Y:S02]  /*8970*/  HADD2 R11, R11, -1040, -1040 ;  /* 0xe410e4100b0b7430 */ /* 0x000fe40000000000 */
[-C--:B------:R-:W-:Y:S01]  /*8980*/  HFMA2 R10, R14, R33.reuse, R12 ;  /* 0x000000210e0a7231 */ /* 0x080fe2000000000c */
[----:B------:R-:W-:Y:S01]  /*8990*/  LOP3.LUT R12, R23, 0x1f001f, RZ, 0xc0, !PT ;  /* 0x001f001f170c7812 */ /* 0x000fe200078ec0ff */
[----:B------:R-:W-:Y:S02]  /*89a0*/  HFMA2 R45, R11, R33, R45 ;  /* 0x000000210b2d7231 */ /* 0x000fe4000000002d */
[-C--:B------:R-:W-:Y:S01]  /*89b0*/  HFMA2.MMA R47, R11, R29.reuse, R47 ;  /* 0x0000001d0b2f7235 */ /* 0x080fe2000000002f */
[----:B------:R-:W-:Y:S02]  /*89c0*/  LOP3.LUT R12, R12, 0x64006400, RZ, 0xfc, !PT ;  /* 0x640064000c0c7812 */ /* 0x000fe400078efcff */
[----:B------:R-:W-:Y:S01]  /*89d0*/  LOP3.LUT R11, R20, 0x3e003e0, RZ, 0xc0, !PT ;  /* 0x03e003e0140b7812 */ /* 0x000fe200078ec0ff */
[----:B------:R-:W-:-:S02]  /*89e0*/  HFMA2.MMA R9, R14, R29, R13 ;  /* 0x0000001d0e097235 */ /* 0x000fc4000000000d */
[----:B------:R-:W-:Y:S01]  /*89f0*/  HADD2 R14, R12, -1040, -1040 ;  /* 0xe410e4100c0e7430 */ /* 0x000fe20000000000 */
[----:B------:R-:W-:Y:S02]  /*8a00*/  LOP3.LUT R11, R11, 0x64006400, RZ, 0xfc, !PT ;  /* 0x640064000b0b7812 */ /* 0x000fe400078efcff */
[----:B------:R-:W-:Y:S02]  /*8a10*/  SHF.R.U32.HI R12, RZ, 0xc, R20 ;  /* 0x0000000cff0c7819 */ /* 0x000fe40000011614 */
[----:B------:R-:W-:Y:S01]  /*8a20*/  SHF.R.U32.HI R13, RZ, 0xc, R22 ;  /* 0x0000000cff0d7819 */ /* 0x000fe20000011616 */
[----:B------:R-:W-:Y:S01]  /*8a30*/  HFMA2 R11, R11, R50.H0_H0, -48, -48 ;  /* 0xd200d2000b0b7431 */ /* 0x000fe20000040032 */
[----:B------:R-:W-:Y:S02]  /*8a40*/  LOP3.LUT R51, R51, 0x80008, R12, 0xf8, !PT ;  /* 0x0008000833337812 */ /* 0x000fe400078ef80c */
[----:B------:R-:W-:Y:S02]  /*8a50*/  LOP3.LUT R12, R52, 0x80008, R13, 0xf8, !PT ;  /* 0x00080008340c7812 */ /* 0x000fe400078ef80d */
[----:B------:R-:W-:-:S02]  /*8a60*/  SHF.R.U32.HI R13, RZ, 0xc, R23 ;  /* 0x0000000cff0d7819 */ /* 0x000fc40000011617 */
[----:B------:R-:W-:Y:S01]  /*8a70*/  SHF.R.U32.HI R20, RZ, 0xa, R20 ;  /* 0x0000000aff147819 */ /* 0x000fe20000011614 */
[----:B------:R-:W-:Y:S01]  /*8a80*/  HFMA2 R19, R11, R30, R15 ;  /* 0x0000001e0b137231 */ /* 0x000fe2000000000f */
[----:B------:R-:W-:Y:S01]  /*8a90*/  LOP3.LUT R13, R8, 0x80008, R13, 0xf8, !PT ;  /* 0x00080008080d7812 */ /* 0x000fe200078ef80d */
[----:B------:R-:W-:Y:S01]  /*8aa0*/  HFMA2.MMA R17, R11, R34, R17 ;  /* 0x000000220b117235 */ /* 0x000fe20000000011 */
[----:B------:R-:W-:Y:S01]  /*8ab0*/  LOP3.LUT R11, R22, 0x3e003e0, RZ, 0xc0, !PT ;  /* 0x03e003e0160b7812 */ /* 0x000fe200078ec0ff */
[C---:B------:R-:W-:Y:S01]  /*8ac0*/  HFMA2.MMA R28, R14.reuse, R29, R28 ;  /* 0x0000001d0e1c7235 */ /* 0x040fe2000000001c */
[----:B------:R-:W-:Y:S01]  /*8ad0*/  LOP3.LUT R8, R21, 0x3e003e0, RZ, 0xc0, !PT ;  /* 0x03e003e015087812 */ /* 0x000fe200078ec0ff */
[----:B------:R-:W-:Y:S01]  /*8ae0*/  HFMA2.MMA R46, R14, R33, R46 ;  /* 0x000000210e2e7235 */ /* 0x000fe2000000002e */
[----:B------:R-:W-:Y:S02]  /*8af0*/  LOP3.LUT R14, R23, 0x3e003e0, RZ, 0xc0, !PT ;  /* 0x03e003e0170e7812 */ /* 0x000fe400078ec0ff */
[----:B------:R-:W-:-:S02]  /*8b00*/  LOP3.LUT R20, R20, 0x1f001f, RZ, 0xc0, !PT ;  /* 0x001f001f14147812 */ /* 0x000fc400078ec0ff */
[--C-:B------:R-:W-:Y:S02]  /*8b10*/  SHF.R.U32.HI R16, RZ, 0xc, R21.reuse ;  /* 0x0000000cff107819 */ /* 0x100fe40000011615 */
[----:B------:R-:W-:Y:S02]  /*8b20*/  LOP3.LUT R11, R11, 0x64006400, RZ, 0xfc, !PT ;  /* 0x640064000b0b7812 */ /* 0x000fe400078efcff */
[----:B------:R-:W-:Y:S02]  /*8b30*/  LOP3.LUT R15, R8, 0x64006400, RZ, 0xfc, !PT ;  /* 0x64006400080f7812 */ /* 0x000fe400078efcff */
[----:B------:R-:W-:Y:S02]  /*8b40*/  SHF.R.U32.HI R21, RZ, 0xa, R21 ;  /* 0x0000000aff157819 */ /* 0x000fe40000011615 */
[----:B------:R-:W-:Y:S02]  /*8b50*/  LOP3.LUT R29, R14, 0x64006400, RZ, 0xfc, !PT ;  /* 0x640064000e1d7812 */ /* 0x000fe400078efcff */
[----:B------:R-:W-:-:S02]  /*8b60*/  LOP3.LUT R20, R20, 0x64006400, RZ, 0xfc, !PT ;  /* 0x6400640014147812 */ /* 0x000fc400078efcff */
[----:B------:R-:W-:Y:S01]  /*8b70*/  SHF.R.U32.HI R22, RZ, 0xa, R22 ;  /* 0x0000000aff167819 */ /* 0x000fe20000011616 */
[-C--:B------:R-:W-:Y:S01]  /*8b80*/  HFMA2 R8, R11, R50.reuse.H0_H0, -48, -48 ;  /* 0xd200d2000b087431 */ /* 0x080fe20000040032 */
[----:B------:R-:W-:Y:S01]  /*8b90*/  LOP3.LUT R53, R53, 0x80008, R16, 0xf8, !PT ;  /* 0x0008000835357812 */ /* 0x000fe200078ef810 */
[-C--:B------:R-:W-:Y:S01]  /*8ba0*/  HFMA2 R16, R15, R50.reuse.H0_H0, -48, -48 ;  /* 0xd200d2000f107431 */ /* 0x080fe20000040032 */
[----:B------:R-:W-:Y:S01]  /*8bb0*/  LOP3.LUT R21, R21, 0x1f001f, RZ, 0xc0, !PT ;  /* 0x001f001f15157812 */ /* 0x000fe200078ec0ff */
[----:B------:R-:W-:Y:S01]  /*8bc0*/  HFMA2 R11, R29, R50.H0_H0, -48, -48 ;  /* 0xd200d2001d0b7431 */ /* 0x000fe20000040032 */
[----:B------:R-:W-:Y:S01]  /*8bd0*/  LOP3.LUT R22, R22, 0x1f001f, RZ, 0xc0, !PT ;  /* 0x001f001f16167812 */ /* 0x000fe200078ec0ff */
[----:B------:R-:W-:Y:S01]  /*8be0*/  HADD2 R18, R20, -1040, -1040 ;  /* 0xe410e41014127430 */ /* 0x000fe20000000000 */
[----:B------:R-:W-:Y:S01]  /*8bf0*/  LOP3.LUT R21, R21, 0x64006400, RZ, 0xfc, !PT ;  /* 0x6400640015157812 */ /* 0x000fe200078efcff */
[-C--:B------:R-:W-:Y:S01]  /*8c00*/  HFMA2.MMA R14, R16, R30.reuse, R9 ;  /* 0x0000001e100e7235 */ /* 0x080fe20000000009 */
[----:B------:R-:W-:Y:S01]  /*8c10*/  LOP3.LUT R22, R22, 0x64006400, RZ, 0xfc, !PT ;  /* 0x6400640016167812 */ /* 0x000fe200078efcff */
[----:B------:R-:W-:Y:S01]  /*8c20*/  HFMA2.MMA R15, R8, R30, R47 ;  /* 0x0000001e080f7235 */ /* 0x000fe2000000002f */
[----:B------:R-:W-:Y:S01]  /*8c30*/  SHF.R.U32.HI R23, RZ, 0xa, R23 ;  /* 0x0000000aff177819 */ /* 0x000fe20000011617 */
[----:B------:R-:W-:Y:S01]  /*8c40*/  HFMA2 R28, R11, R30, R28 ;  /* 0x0000001e0b1c7231 */ /* 0x000fe2000000001c */
[----:B------:R-:W-:Y:S01]  /*8c50*/  HFMA2.MMA R46, R11, R34, R46 ;  /* 0x000000220b2e7235 */ /* 0x000fe2000000002e */
[-C--:B------:R-:W-:Y:S01]  /*8c60*/  HFMA2 R16, R16, R34.reuse, R10 ;  /* 0x0000002210107231 */ /* 0x080fe2000000000a */
[----:B------:R-:W-:Y:S01]  /*8c70*/  HFMA2.MMA R19, R18, R31, R19 ;  /* 0x0000001f12137235 */ /* 0x000fe20000000013 */
[----:B------:R-:W-:-:S02]  /*8c80*/  HFMA2 R45, R8, R34, R45 ;  /* 0x00000022082d7231 */ /* 0x000fc4000000002d */
[----:B------:R-:W-:Y:S01]  /*8c90*/  HFMA2 R18, R18, R35, R17 ;  /* 0x0000002312127231 */ /* 0x000fe20000000011 */
[----:B------:R-:W0:Y:S01]  /*8ca0*/  LDS.128 R8, [UR4+0x30] ;  /* 0x00003004ff087984 */ /* 0x000e220008000c00 */
[----:B------:R-:W-:Y:S01]  /*8cb0*/  HADD2 R17, R21, -1040, -1040 ;  /* 0xe410e41015117430 */ /* 0x000fe20000000000 */
[----:B------:R-:W-:Y:S01]  /*8cc0*/  LOP3.LUT R23, R23, 0x1f001f, RZ, 0xc0, !PT ;  /* 0x001f001f17177812 */ /* 0x000fe200078ec0ff */
[----:B------:R-:W-:-:S03]  /*8cd0*/  HADD2 R22, R22, -1040, -1040 ;  /* 0xe410e41016167430 */ /* 0x000fc60000000000 */
[----:B------:R-:W-:Y:S01]  /*8ce0*/  LOP3.LUT R23, R23, 0x64006400, RZ, 0xfc, !PT ;  /* 0x6400640017177812 */ /* 0x000fe200078efcff */
[-C--:B------:R-:W-:Y:S01]  /*8cf0*/  HFMA2.MMA R14, R17, R31.reuse, R14 ;  /* 0x0000001f110e7235 */ /* 0x080fe2000000000e */
[-C--:B------:R-:W-:Y:S01]  /*8d00*/  HFMA2 R17, R17, R35.reuse, R16 ;  /* 0x0000002311117231 */ /* 0x080fe20000000010 */
[----:B------:R-:W-:Y:S01]  /*8d10*/  HFMA2.MMA R15, R22, R31, R15 ;  /* 0x0000001f160f7235 */ /* 0x000fe2000000000f */
[----:B------:R-:W-:Y:S01]  /*8d20*/  HFMA2 R16, R22, R35, R45 ;  /* 0x0000002316107231 */ /* 0x000fe2000000002d */
[----:B---3--:R-:W-:Y:S01]  /*8d30*/  SHF.R.U32.HI R22, RZ, 0xb, R25 ;  /* 0x0000000bff167819 */ /* 0x008fe20000011619 */
[----:B------:R-:W-:Y:S01]  /*8d40*/  HADD2 R23, R23, -1040, -1040 ;  /* 0xe410e41017177430 */ /* 0x000fe20000000000 */
[----:B------:R-:W-:Y:S02]  /*8d50*/  LOP3.LUT R21, R25, 0x3e003e0, RZ, 0xc0, !PT ;  /* 0x03e003e019157812 */ /* 0x000fe400078ec0ff */
[----:B------:R-:W-:Y:S02]  /*8d60*/  LOP3.LUT R53, R53, 0x100010, R22, 0xf8, !PT ;  /* 0x0010001035357812 */ /* 0x000fe400078ef816 */
[----:B------:R-:W-:-:S02]  /*8d70*/  SHF.R.U32.HI R20, RZ, 0xb, R24 ;  /* 0x0000000bff147819 */ /* 0x000fc40000011618 */
[----:B------:R-:W-:Y:S01]  /*8d80*/  LOP3.LUT R22, R26, 0x3e003e0, RZ, 0xc0, !PT ;  /* 0x03e003e01a167812 */ /* 0x000fe200078ec0ff */
[----:B------:R-:W-:Y:S01]  /*8d90*/  HFMA2.MMA R31, R23, R31, R28 ;  /* 0x0000001f171f7235 */ /* 0x000fe2000000001c */
[----:B------:R-:W-:Y:S02]  /*8da0*/  LOP3.LUT R21, R21, 0x64006400, RZ, 0xfc, !PT ;  /* 0x6400640015157812 */ /* 0x000fe400078efcff */
[----:B------:R-:W-:Y:S02]  /*8db0*/  LOP3.LUT R51, R51, 0x100010, R20, 0xf8, !PT ;  /* 0x0010001033337812 */ /* 0x000fe400078ef814 */
[----:B------:R-:W-:Y:S02]  /*8dc0*/  LOP3.LUT R28, R27, 0x3e003e0, RZ, 0xc0, !PT ;  /* 0x03e003e01b1c7812 */ /* 0x000fe400078ec0ff */
[----:B------:R-:W-:Y:S02]  /*8dd0*/  LOP3.LUT R29, R22, 0x64006400, RZ, 0xfc, !PT ;  /* 0x64006400161d7812 */ /* 0x000fe400078efcff */
[----:B------:R-:W-:-:S02]  /*8de0*/  LOP3.LUT R20, R24, 0x3e003e0, RZ, 0xc0, !PT ;  /* 0x03e003e018147812 */ /* 0x000fc400078ec0ff */
[----:B------:R-:W-:Y:S01]  /*8df0*/  SHF.R.U32.HI R33, RZ, 0xb, R26 ;  /* 0x0000000bff217819 */ /* 0x000fe2000001161a */
[----:B------:R-:W-:Y:S01]  /*8e00*/  HFMA2 R35, R23, R35, R46 ;  /* 0x0000002317237231 */ /* 0x000fe2000000002e */
[----:B------:R-:W-:Y:S01]  /*8e10*/  LOP3.LUT R45, R28, 0x64006400, RZ, 0xfc, !PT ;  /* 0x640064001c2d7812 */ /* 0x000fe200078efcff */
[-C--:B------:R-:W-:Y:S01]  /*8e20*/  HFMA2 R22, R21, R50.reuse.H0_H0, -48, -48 ;  /* 0xd200d20015167431 */ /* 0x080fe20000040032 */
[----:B------:R-:W-:Y:S01]  /*8e30*/  LOP3.LUT R23, R20, 0x64006400, RZ, 0xfc, !PT ;  /* 0x6400640014177812 */ /* 0x000fe200078efcff */
[----:B------:R-:W-:Y:S01]  /*8e40*/  HFMA2 R21, R29, R50.H0_H0, -48, -48 ;  /* 0xd200d2001d157431 */ /* 0x000fe20000040032 */
        /* <DEDUP_REMOVED lines=8> */
[----:B------:R-:W-:Y:S01]  /*8ed0*/  SHF.R.U32.HI R32, RZ, 0xb, R27 ;  /* 0x0000000bff207819 */ /* 0x000fe2000001161b */
[----:B------:R-:W-:Y:S01]  /*8ee0*/  HADD2 R29, R28, -1040, -1040 ;  /* 0xe410e4101c1d7430 */ /* 0x000fe20000000000 */
[----:B------:R-:W-:Y:S01]  /*8ef0*/  LOP3.LUT R34, R30, 0x64006400, RZ, 0xfc, !PT ;  /* 0x640064001e227812 */ /* 0x000fe200078efcff */
[----:B------:R-:W-:Y:S01]  /*8f00*/  HADD2 R28, R33, -1040, -1040 ;  /* 0xe410e410211c7430 */ /* 0x000fe20000000000 */
[----:B------:R-:W-:Y:S01]  /*8f10*/  LOP3.LUT R30, R13, 0x100010, R32, 0xf8, !PT ;  /* 0x001000100d1e7812 */ /* 0x000fe200078ef820 */
[----:B------:R-:W-:-:S02]  /*8f20*/  HADD2 R32, R12, -1040, -1040 ;  /* 0xe410e4100c207430 */ /* 0x000fc40000000000 */
[----:B------:R-:W-:Y:S02]  /*8f30*/  HADD2 R33, R34, -1040, -1040 ;  /* 0xe410e41022217430 */ /* 0x000fe40000000000 */
[-C--:B0-----:R-:W-:Y:S01]  /*8f40*/  HFMA2.MMA R15, R28, R8.reuse, R15 ;  /* 0x000000081c0f7235 */ /* 0x081fe2000000000f */
[----:B------:R-:W-:Y:S01]  /*8f50*/  HFMA2 R23, R23, R50.H0_H0, -48, -48 ;  /* 0xd200d20017177431 */ /* 0x000fe20000040032 */
[----:B------:R-:W-:Y:S01]  /*8f60*/  HFMA2.MMA R19, R32, R8, R19 ;  /* 0x0000000820137235 */ /* 0x000fe20000000013 */
[-C--:B------:R-:W-:Y:S02]  /*8f70*/  HFMA2 R14, R29, R8.reuse, R14 ;  /* 0x000000081d0e7231 */ /* 0x080fe4000000000e */
[----:B------:R-:W-:Y:S02]  /*8f80*/  HFMA2 R12, R33, R8, R31 ;  /* 0x00000008210c7231 */ /* 0x000fe4000000001f */
[----:B------:R-:W-:Y:S01]  /*8f90*/  HFMA2 R50, R45, R50.H0_H0, -48, -48 ;  /* 0xd200d2002d327431 */ /* 0x000fe20000040032 */
[-C--:B------:R-:W-:Y:S01]  /*8fa0*/  HFMA2.MMA R31, R23, R9.reuse, R19 ;  /* 0x00000009171f7235 */ /* 0x080fe20000000013 */
[-C--:B------:R-:W-:Y:S01]  /*8fb0*/  HFMA2 R19, R22, R9.reuse, R14 ;  /* 0x0000000916137231 */ /* 0x080fe2000000000e */
[----:B------:R-:W-:Y:S01]  /*8fc0*/  HFMA2.MMA R8, R21, R9, R15 ;  /* 0x0000000915087235 */ /* 0x000fe2000000000f */
[----:B------:R-:W-:-:S02]  /*8fd0*/  HFMA2 R9, R50, R9, R12 ;  /* 0x0000000932097231 */ /* 0x000fc4000000000c */
[----:B------:R-:W0:Y:S01]  /*8fe0*/  LDS.128 R12, [UR4+0xb0] ;  /* 0x0000b004ff0c7984 */ /* 0x000e220008000c00 */
        /* <DEDUP_REMOVED lines=15> */
[----:B------:R-:W-:Y:S01]  /*90e0*/  HADD2 R24, R45, -1040, -1040 ;  /* 0xe410e4102d187430 */ /* 0x000fe20000000000 */
[----:B------:R-:W-:Y:S01]  /*90f0*/  LOP3.LUT R34, R20, 0x64006400, RZ, 0xfc, !PT ;  /* 0x6400640014227812 */ /* 0x000fe200078efcff */
[-C--:B------:R-:W-:Y:S01]  /*9100*/  HFMA2.MMA R31, R27, R10.reuse, R31 ;  /* 0x0000000a1b1f7235 */ /* 0x080fe2000000001f */
[-C--:B------:R-:W-:Y:S01]  /*9110*/  HFMA2 R19, R26, R10.reuse, R19 ;  /* 0x0000000a1a137231 */ /* 0x080fe20000000013 */
[----:B------:R-:W-:Y:S01]  /*9120*/  HFMA2.MMA R8, R25, R10, R8 ;  /* 0x0000000a19087235 */ /* 0x000fe20000000008 */
[----:B------:R-:W-:Y:S01]  /*9130*/  HFMA2 R9, R24, R10, R9 ;  /* 0x0000000a18097231 */ /* 0x000fe20000000009 */
[----:B------:R-:W-:Y:S01]  /*9140*/  LOP3.LUT R10, R51, 0x64006400, RZ, 0xfc, !PT ;  /* 0x64006400330a7812 */ /* 0x000fe200078efcff */
[----:B0-----:R-:W-:-:S02]  /*9150*/  HFMA2.MMA R18, R32, R12, R18 ;  /* 0x0000000c20127235 */ /* 0x001fc40000000012 */
[----:B------:R-:W-:Y:S01]  /*9160*/  HFMA2.MMA R16, R28, R12, R16 ;  /* 0x0000000c1c107235 */ /* 0x000fe20000000010 */
[----:B------:R-:W-:-:S03]  /*9170*/  LOP3.LUT R45, R30, 0x64006400, RZ, 0xfc, !PT ;  /* 0x640064001e2d7812 */ /* 0x000fc600078efcff */
[-C--:B------:R-:W-:Y:S02]  /*9180*/  HFMA2.MMA R18, R23, R13.reuse, R18 ;  /* 0x0000000d17127235 */ /* 0x080fe40000000012 */
[----:B------:R-:W-:Y:S01]  /*9190*/  HFMA2.MMA R16, R21, R13, R16 ;  /* 0x0000000d15107235 */ /* 0x000fe20000000010 */
[----:B------:R-:W-:Y:S02]  /*91a0*/  HADD2 R10, R10, -1040, -1040 ;  /* 0xe410e4100a0a7430 */ /* 0x000fe40000000000 */
[----:B------:R-:W-:Y:S01]  /*91b0*/  HADD2 R30, R34, -1040, -1040 ;  /* 0xe410e410221e7430 */ /* 0x000fe20000000000 */
[----:B------:R-:W-:Y:S01]  /*91c0*/  LOP3.LUT R53, R53, 0x64006400, RZ, 0xfc, !PT ;  /* 0x6400640035357812 */ /* 0x000fe200078efcff */
[-C--:B------:R-:W-:Y:S01]  /*91d0*/  HFMA2 R17, R29, R12.reuse, R17 ;  /* 0x0000000c1d117231 */ /* 0x080fe20000000011 */
[-C--:B------:R-:W-:Y:S01]  /*91e0*/  HFMA2.MMA R18, R27, R14.reuse, R18 ;  /* 0x0000000e1b127235 */ /* 0x080fe20000000012 */
[----:B------:R-:W-:Y:S01]  /*91f0*/  HFMA2 R35, R33, R12, R35 ;  /* 0x0000000c21237231 */ /* 0x000fe20000000023 */
[----:B------:R-:W-:Y:S01]  /*9200*/  HFMA2.MMA R16, R25, R14, R16 ;  /* 0x0000000e19107235 */ /* 0x000fe20000000010 */
[----:B------:R-:W-:Y:S01]  /*9210*/  HADD2 R34, R45, -1040, -1040 ;  /* 0xe410e4102d227430 */ /* 0x000fe20000000000 */
[-C--:B------:R-:W-:Y:S01]  /*9220*/  HFMA2.MMA R31, R10, R11.reuse, R31 ;  /* 0x0000000b0a1f7235 */ /* 0x080fe2000000001f */
[----:B------:R-:W-:Y:S01]  /*9230*/  HADD2 R20, R53, -1040, -1040 ;  /* 0xe410e41035147430 */ /* 0x000fe20000000000 */
[----:B------:R-:W-:Y:S01]  /*9240*/  HFMA2.MMA R45, R30, R11, R8 ;  /* 0x0000000b1e2d7235 */ /* 0x000fe20000000008 */
[----:B------:R-:W-:-:S02]  /*9250*/  HFMA2 R17, R22, R13, R17 ;  /* 0x0000000d16117231 */ /* 0x000fc40000000011 */
[----:B------:R-:W-:Y:S01]  /*9260*/  HFMA2 R12, R50, R13, R35 ;  /* 0x0000000d320c7231 */ /* 0x000fe20000000023 */
[-C--:B------:R-:W-:Y:S01]  /*9270*/  HFMA2.MMA R18, R10, R15.reuse, R18 ;  /* 0x0000000f0a127235 */ /* 0x080fe20000000012 */
[----:B----4-:R-:W-:Y:S01]  /*9280*/  @!P0 PRMT R36, R6, 0x7610, R36 ;  /* 0x0000761006248816 */ /* 0x010fe20000000024 */
[----:B------:R-:W-:Y:S01]  /*9290*/  HFMA2.MMA R16, R30, R15, R16 ;  /* 0x0000000f1e107235 */ /* 0x000fe20000000010 */
[----:B------:R-:W-:Y:S01]  /*92a0*/  @!P0 PRMT R0, R7, 0x7610, R0 ;  /* 0x0000761007008816 */ /* 0x000fe20000000000 */
[-C--:B------:R-:W-:Y:S01]  /*92b0*/  HFMA2 R19, R20, R11.reuse, R19 ;  /* 0x0000000b14137231 */ /* 0x080fe20000000013 */
[----:B------:R-:W-:Y:S01]  /*92c0*/  IADD3 R41, R41, 0x20, RZ ;  /* 0x0000002029297810 */ /* 0x000fe20007ffe0ff */
[-C--:B------:R-:W-:Y:S02]  /*92d0*/  HFMA2 R17, R26, R14.reuse, R17 ;  /* 0x0000000e1a117231 */ /* 0x080fe40000000011 */
[----:B------:R-:W-:Y:S01]  /*92e0*/  HFMA2 R12, R24, R14, R12 ;  /* 0x0000000e180c7231 */ /* 0x000fe2000000000c */
[----:B------:R-:W-:Y:S01]  /*92f0*/  @!P0 PRMT R36, R36, 0x7610, R6 ;  /* 0x0000761024248816 */ /* 0x000fe20000000006 */
[----:B------:R-:W-:Y:S01]  /*9300*/  HFMA2 R46, R34, R11, R9 ;  /* 0x0000000b222e7231 */ /* 0x000fe20000000009 */
[----:B------:R-:W-:Y:S01]  /*9310*/  @!P0 PRMT R0, R0, 0x7610, R7 ;  /* 0x0000761000008816 */ /* 0x000fe20000000007 */
[----:B------:R-:W-:Y:S01]  /*9320*/  HADD2 R9, R19.H0_H0, R19.H1_H1 ;  /* 0x3000001313097230 */ /* 0x000fe20000000800 */
[C---:B------:R-:W-:Y:S01]  /*9330*/  ISETP.GE.AND P0, PT, R41.reuse, c[0x0][0x1b0], PT ;  /* 0x00006c0029007a0c */ /* 0x040fe20003f06270 */
[-C--:B------:R-:W-:Y:S01]  /*9340*/  HFMA2 R17, R20, R15.reuse, R17 ;  /* 0x0000000f14117231 */ /* 0x080fe20000000011 */
        /* <DEDUP_REMOVED lines=12> */
[----:B------:R-:W-:Y:S01]  /*9410*/  PRMT R16, R16, 0x5410, R12 ;  /* 0x0000541010107816 */ /* 0x000fe2000000000c */
[----:B------:R-:W-:Y:S01]  /*9420*/  UIADD3 UR4, UR4, 0x40, URZ ;  /* 0x0000004004047890 */ /* 0x000fe2000fffe03f */
[----:B------:R-:W-:Y:S02]  /*9430*/  HFMA2.MMA R5, R8, R36, R5 ;  /* 0x0000002408057235 */ /* 0x000fe40000000005 */
[----:B------:R-:W-:Y:S01]  /*9440*/  HFMA2.MMA R4, R11, R0, R4 ;  /* 0x000000000b047235 */ /* 0x000fe20000000004 */
[----:B------:R-:W-:-:S02]  /*9450*/  HFMA2 R3, R18, R36, R3 ;  /* 0x0000002412037231 */ /* 0x000fc40000000003 */
[----:B------:R-:W-:Y:S01]  /*9460*/  HFMA2 R2, R16, R0, R2 ;  /* 0x0000000010027231 */ /* 0x000fe20000000002 */
[----:B------:R-:W-:Y:S05]  /*9470*/  @!P0 BRA P1, `(.L_x_3371) ;  /* 0xffffe52000008947 */ /* 0x000fea000083ffff */
.L_x_3370:
[----:B------:R-:W-:-:S04]  /*9480*/  ISETP.GE.AND P0, PT, R41, R40, PT ;  /* 0x000000282900720c */ /* 0x000fc80003f06270 */
[----:B------:R-:W-:-:S13]  /*9490*/  ISETP.GE.OR P0, PT, R41, c[0x0][0x1b4], P0 ;  /* 0x00006d0029007a0c */ /* 0x000fda0000706670 */
[----:B------:R-:W-:Y:S05]  /*94a0*/  @P0 BRA `(.L_x_3372) ;  /* 0x0000321000000947 */ /* 0x000fea0003800000 */
.L_x_3373:
[----:B------:R-:W-:Y:S01]  /*94b0*/  ISETP.NE.AND P0, PT, R41, R38, PT ;  /* 0x000000262900720c */ /* 0x000fe20003f05270 */
[----:B------:R-:W2:Y:S01]  /*94c0*/  LDG.E.128.CONSTANT R8, [R48.64] ;  /* 0x0000000630087981 */ /* 0x000ea2000c1e9d00 */
[----:B------:R-:W-:-:S03]  /*94d0*/  IMAD.MOV.U32 R17, RZ, RZ, 0x4 ;  /* 0x00000004ff117424 */ /* 0x000fc600078e00ff */
[----:B------:R-:W0:Y:S04]  /*94e0*/  LDS.64 R18, [UR4] ;  /* 0x00000004ff127984 */ /* 0x000e280008000a00 */
[----:B------:R-:W1:Y:S04]  /*94f0*/  LDS.64 R20, [UR4+0x80] ;  /* 0x00008004ff147984 */ /* 0x000e680008000a00 */
[----:B------:R-:W-:Y:S01]  /*9500*/  @!P0 LEA R22, R41, 0x1, 0x1 ;  /* 0x0000000129168811 */ /* 0x000fe200078e08ff */
[----:B------:R-:W-:-:S04]  /*9510*/  @!P0 IMAD.MOV.U32 R23, RZ, RZ, 0x2 ;  /* 0x00000002ff178424 */ /* 0x000fc800078e00ff */
[----:B------:R-:W-:-:S05]  /*9520*/  @!P0 IMAD.WIDE R22, R22, R23, c[0x0][0x198] ;  /* 0x0000660016168625 */ /* 0x000fca00078e0217 */
[----:B------:R3:W4:Y:S01]  /*9530*/  @!P0 LDG.E.U16.CONSTANT R28, [R22.64] ;  /* 0x00000006161c8981 */ /* 0x000722000c1e9500 */
[----:B------:R-:W-:-:S05]  /*9540*/  @!P0 IADD3 R39, R39, 0x1, RZ ;  /* 0x0000000127278810 */ /* 0x000fca0007ffe0ff */
[----:B------:R-:W-:-:S06]  /*9550*/  @!P0 IMAD R6, R39, 0x8, R42 ;  /* 0x0000000827068824 */ /* 0x000fcc00078e022a */
[----:B------:R-:W5:Y:S01]  /*9560*/  @!P0 LDL.64 R6, [R6] ;  /* 0x0000000006068983 */ /* 0x000f620000100a00 */
[----:B------:R-:W-:-:S05]  /*9570*/  IMAD.WIDE R56, R17, c[0x0][0x18c], R48 ;  /* 0x0000630011387a25 */ /* 0x000fca00078e0230 */
[----:B------:R3:W5:Y:S01]  /*9580*/  LDG.E.128.CONSTANT R12, [R56.64] ;  /* 0x00000006380c7981 */ /* 0x000762000c1e9d00 */
[----:B------:R-:W-:Y:S01]  /*9590*/  IMAD.MOV.U32 R25, RZ, RZ, 0x2c00 ;  /* 0x00002c00ff197424 */ /* 0x000fe200078e00ff */
[--C-:B0-----:R-:W-:Y:S02]  /*95a0*/  HADD2.F32 R35, -RZ, R18.reuse.H0_H0 ;  /* 0x20000012ff237230 */ /* 0x101fe40000004100 */
[----:B------:R-:W-:Y:S02]  /*95b0*/  HADD2.F32 R32, -RZ, R18.H1_H1 ;  /* 0x30000012ff207230 */ /* 0x000fe40000004100 */
[--C-:B-1----:R-:W-:Y:S02]  /*95c0*/  HADD2.F32 R33, -RZ, R20.reuse.H0_H0 ;  /* 0x20000014ff217230 */ /* 0x102fe40000004100 */
[----:B------:R-:W-:Y:S01]  /*95d0*/  HADD2.F32 R20, -RZ, R20.H1_H1 ;  /* 0x30000014ff147230 */ /* 0x000fe20000004100 */
[----:B---3--:R-:W-:Y:S01]  /*95e0*/  IMAD.WIDE R56, R17, c[0x0][0x18c], R56 ;  /* 0x0000630011387a25 */ /* 0x008fe200078e0238 */
[----:B--2---:R-:W-:-:S02]  /*95f0*/  LOP3.LUT R16, R9, 0xf000f, RZ, 0xc0, !PT ;  /* 0x000f000f09107812 */ /* 0x004fc400078ec0ff */
[----:B------:R-:W-:Y:S02]  /*9600*/  LOP3.LUT R22, R8, 0xf000f, RZ, 0xc0, !PT ;  /* 0x000f000f08167812 */ /* 0x000fe400078ec0ff */
[----:B------:R-:W-:Y:S02]  /*9610*/  LOP3.LUT R24, R10, 0xf000f, RZ, 0xc0, !PT ;  /* 0x000f000f0a187812 */ /* 0x000fe400078ec0ff */
[----:B------:R-:W-:Y:S02]  /*9620*/  LOP3.LUT R23, R16, 0x64006400, RZ, 0xfc, !PT ;  /* 0x6400640010177812 */ /* 0x000fe400078efcff */
[----:B------:R-:W-:Y:S02]  /*9630*/  PRMT R16, R25, 0x7610, R16 ;  /* 0x0000761019107816 */ /* 0x000fe40000000010 */
[----:B------:R-:W-:Y:S01]  /*9640*/  LOP3.LUT R26, R11, 0xf000f, RZ, 0xc0, !PT ;  /* 0x000f000f0b1a7812 */ /* 0x000fe200078ec0ff */
[----:B------:R-:W-:Y:S01]  /*9650*/  HADD2 R23, R23, -1032, -1032 ;  /* 0xe408e40817177430 */ /* 0x000fe20000000000 */
[----:B------:R-:W-:-:S02]  /*9660*/  LOP3.LUT R22, R22, 0x64006400, RZ, 0xfc, !PT ;  /* 0x6400640016167812 */ /* 0x000fc400078efcff */
[----:B------:R-:W-:Y:S02]  /*9670*/  LOP3.LUT R25, R24, 0x64006400, RZ, 0xfc, !PT ;  /* 0x6400640018197812 */ /* 0x000fe400078efcff */
[----:B------:R-:W-:Y:S01]  /*9680*/  LOP3.LUT R26, R26, 0x64006400, RZ, 0xfc, !PT ;  /* 0x640064001a1a7812 */ /* 0x000fe200078efcff */
[----:B------:R-:W-:Y:S02]  /*9690*/  HADD2 R24, R22, -1032, -1032 ;  /* 0xe408e40816187430 */ /* 0x000fe40000000000 */
[----:B------:R-:W-:Y:S02]  /*96a0*/  HADD2 R25, R25, -1032, -1032 ;  /* 0xe408e40819197430 */ /* 0x000fe40000000000 */
[----:B------:R-:W-:Y:S01]  /*96b0*/  HADD2 R27, R26, -1032, -1032 ;  /* 0xe408e4081a1b7430 */ /* 0x000fe20000000000 */
[----:B----4-:R-:W-:Y:S01]  /*96c0*/  @!P0 IMAD.IADD R38, R28, 0x1, R41 ;  /* 0x000000011c268824 */ /* 0x010fe200078e0229 */
[----:B------:R-:W-:Y:S02]  /*96d0*/  HADD2.F32 R22, -RZ, R23.H0_H0 ;  /* 0x20000017ff167230 */ /* 0x000fe40000004100 */
[----:B------:R-:W-:-:S02]  /*96e0*/  HADD2.F32 R26, -RZ, R24.H0_H0 ;  /* 0x20000018ff1a7230 */ /* 0x000fc40000004100 */
[----:B------:R-:W-:Y:S01]  /*96f0*/  HADD2.F32 R28, -RZ, R25.H0_H0 ;  /* 0x20000019ff1c7230 */ /* 0x000fe20000004100 */
[C---:B------:R-:W-:Y:S01]  /*9700*/  FFMA.FTZ R18, R35.reuse, R22, RZ ;  /* 0x0000001623127223 */ /* 0x040fe200000100ff */
[----:B------:R-:W-:Y:S01]  /*9710*/  HADD2.F32 R31, -RZ, R24.H1_H1 ;  /* 0x30000018ff1f7230 */ /* 0x000fe20000004100 */
[C---:B------:R-:W-:Y:S01]  /*9720*/  FFMA.FTZ R24, R26.reuse, R35, RZ ;  /* 0x000000231a187223 */ /* 0x040fe200000100ff */
[----:B------:R-:W-:Y:S01]  /*9730*/  HADD2.F32 R30, -RZ, R27.H0_H0 ;  /* 0x2000001bff1e7230 */ /* 0x000fe20000004100 */
[-C--:B------:R-:W-:Y:S01]  /*9740*/  FFMA.FTZ R48, R26, R33.reuse, RZ ;  /* 0x000000211a307223 */ /* 0x080fe200000100ff */
[----:B------:R-:W-:Y:S01]  /*9750*/  HADD2.F32 R23, -RZ, R23.H1_H1 ;  /* 0x30000017ff177230 */ /* 0x000fe20000004100 */
[C---:B------:R-:W-:Y:S01]  /*9760*/  FFMA.FTZ R46, R35.reuse, R28, RZ ;  /* 0x0000001c232e7223 */ /* 0x040fe200000100ff */
[----:B------:R-:W-:Y:S01]  /*9770*/  HADD2.F32 R25, -RZ, R25.H1_H1 ;  /* 0x30000019ff197230 */ /* 0x000fe20000004100 */
[-C--:B------:R-:W-:Y:S01]  /*9780*/  FFMA.FTZ R22, R22, R33.reuse, RZ ;  /* 0x0000002116167223 */ /* 0x080fe200000100ff */
[----:B------:R-:W-:Y:S01]  /*9790*/  HADD2.F32 R29, -RZ, R27.H1_H1 ;  /* 0x3000001bff1d7230 */ /* 0x000fe20000004100 */
[-C--:B------:R-:W-:Y:S01]  /*97a0*/  FFMA.FTZ R26, R28, R33.reuse, RZ ;  /* 0x000000211c1a7223 */ /* 0x080fe200000100ff */
[----:B-----5:R-:W-:Y:S01]  /*97b0*/  @!P0 PRMT R36, R6, 0x7610, R36 ;  /* 0x0000761006248816 */ /* 0x020fe20000000024 */
[----:B------:R-:W-:Y:S01]  /*97c0*/  FFMA.FTZ R27, R35, R30, RZ ;  /* 0x0000001e231b7223 */ /* 0x000fe200000100ff */
[----:B------:R-:W-:Y:S01]  /*97d0*/  @!P0 PRMT R0, R7, 0x7610, R0 ;  /* 0x0000761007008816 */ /* 0x000fe20000000000 */
[----:B------:R-:W-:Y:S01]  /*97e0*/  FFMA.FTZ R33, R30, R33, RZ ;  /* 0x000000211e217223 */ /* 0x000fe200000100ff */
[----:B------:R-:W-:Y:S01]  /*97f0*/  @!P0 PRMT R36, R36, 0x7610, R6 ;  /* 0x0000761024248816 */ /* 0x000fe20000000006 */
[----:B------:R-:W-:Y:S01]  /*9800*/  FFMA.FTZ R18, R32, R23, R18 ;  /* 0x0000001720127223 */ /* 0x000fe20000010012 */
[----:B------:R-:W-:Y:S01]  /*9810*/  @!P0 PRMT R0, R0, 0x7610, R7 ;  /* 0x0000761000008816 */ /* 0x000fe20000000007 */
[----:B------:R-:W-:Y:S01]  /*9820*/  FFMA.FTZ R46, R32, R25, R46 ;  /* 0x00000019202e7223 */ /* 0x000fe2000001002e */
[----:B------:R-:W-:Y:S01]  /*9830*/  LDS.64 R6, [UR4+0x90] ;  /* 0x00009004ff067984 */ /* 0x000fe20008000a00 */
[-C--:B------:R-:W-:Y:S01]  /*9840*/  FFMA.FTZ R28, R23, R20.reuse, R22 ;  /* 0x00000014171c7223 */ /* 0x080fe20000010016 */
[----:B------:R-:W-:Y:S01]  /*9850*/  LOP3.LUT R22, R8, 0xf000f0, RZ, 0xc0, !PT ;  /* 0x00f000f008167812 */ /* 0x000fe200078ec0ff */
[----:B------:R-:W-:Y:S01]  /*9860*/  FFMA.FTZ R30, R25, R20, R26 ;  /* 0x00000014191e7223 */ /* 0x000fe2000001001a */
[----:B------:R-:W-:Y:S01]  /*9870*/  LOP3.LUT R23, R9, 0xf000f0, RZ, 0xc0, !PT ;  /* 0x00f000f009177812 */ /* 0x000fe200078ec0ff */
[C---:B------:R-:W-:Y:S01]  /*9880*/  FFMA.FTZ R24, R31.reuse, R32, R24 ;  /* 0x000000201f187223 */ /* 0x040fe20000010018 */
[----:B------:R-:W-:Y:S01]  /*9890*/  LOP3.LUT R25, R10, 0xf000f0, RZ, 0xc0, !PT ;  /* 0x00f000f00a197812 */ /* 0x000fe200078ec0ff */
[-C--:B------:R-:W-:Y:S01]  /*98a0*/  FFMA.FTZ R48, R31, R20.reuse, R48 ;  /* 0x000000141f307223 */ /* 0x080fe20000010030 */
[----:B------:R-:W-:Y:S01]  /*98b0*/  LOP3.LUT R26, R11, 0xf000f0, RZ, 0xc0, !PT ;  /* 0x00f000f00b1a7812 */ /* 0x000fe200078ec0ff */
[----:B------:R-:W-:Y:S01]  /*98c0*/  FFMA.FTZ R27, R32, R29, R27 ;  /* 0x0000001d201b7223 */ /* 0x000fe2000001001b */
[----:B------:R-:W-:Y:S01]  /*98d0*/  LOP3.LUT R45, R22, 0x64006400, RZ, 0xfc, !PT ;  /* 0x64006400162d7812 */ /* 0x000fe200078efcff */
[----:B------:R-:W-:Y:S01]  /*98e0*/  FFMA.FTZ R29, R29, R20, R33 ;  /* 0x000000141d1d7223 */ /* 0x000fe20000010021 */
[----:B------:R-:W-:Y:S01]  /*98f0*/  LOP3.LUT R23, R23, 0x64006400, RZ, 0xfc, !PT ;  /* 0x6400640017177812 */ /* 0x000fe200078efcff */
[----:B------:R-:W-:Y:S01]  /*9900*/  HADD2.F32 R20, -RZ, R19.H0_H0 ;  /* 0x20000013ff147230 */ /* 0x000fe20000004100 */
[----:B------:R-:W-:Y:S01]  /*9910*/  LOP3.LUT R25, R25, 0x64006400, RZ, 0xfc, !PT ;  /* 0x6400640019197812 */ /* 0x000fe200078efcff */
[-C--:B------:R-:W-:Y:S01]  /*9920*/  HFMA2 R45, R45, R16.reuse.H0_H0, -72, -72 ;  /* 0xd480d4802d2d7431 */ /* 0x080fe20000040010 */
[----:B------:R-:W-:Y:S01]  /*9930*/  LOP3.LUT R31, R26, 0x64006400, RZ, 0xfc, !PT ;  /* 0x640064001a1f7812 */ /* 0x000fe200078efcff */
[-C--:B------:R-:W-:Y:S01]  /*9940*/  HFMA2 R32, R23, R16.reuse.H0_H0, -72, -72 ;  /* 0xd480d48017207431 */ /* 0x080fe20000040010 */
[----:B------:R-:W-:Y:S01]  /*9950*/  SHF.R.U32.HI R10, RZ, 0x8, R10 ;  /* 0x00000008ff0a7819 */ /* 0x000fe2000001160a */
[-C--:B------:R-:W-:Y:S01]  /*9960*/  HFMA2 R26, R25, R16.reuse.H0_H0, -72, -72 ;  /* 0xd480d480191a7431 */ /* 0x080fe20000040010 */
[----:B------:R-:W0:Y:S01]  /*9970*/  LDS.64 R22, [UR4+0x8] ;  /* 0x00000804ff167984 */ /* 0x000e220008000a00 */
[----:B------:R-:W-:-:S02]  /*9980*/  HFMA2 R33, R31, R16.H0_H0, -72, -72 ;  /* 0xd480d4801f217431 */ /* 0x000fc40000040010 */
[----:B------:R-:W-:Y:S02]  /*9990*/  HADD2.F32 R47, -RZ, R45.H0_H0 ;  /* 0x2000002dff2f7230 */ /* 0x000fe40000004100 */
[----:B------:R-:W-:Y:S02]  /*99a0*/  HADD2.F32 R35, -RZ, R32.H0_H0 ;  /* 0x20000020ff237230 */ /* 0x000fe40000004100 */
        /* <DEDUP_REMOVED lines=9> */
[----:B------:R-:W-:Y:S02]  /*9a40*/  HADD2.F32 R26, -RZ, R26.H1_H1 ;  /* 0x3000001aff1a7230 */ /* 0x000fe40000004100 */
[----:B------:R-:W-:Y:S01]  /*9a50*/  HADD2.F32 R33, -RZ, R33.H1_H1 ;  /* 0x30000021ff217230 */ /* 0x000fe20000004100 */
[C---:B------:R-:W-:Y:S01]  /*9a60*/  FFMA.FTZ R19, R27.reuse, R32, R18 ;  /* 0x000000201b137223 */ /* 0x040fe20000010012 */
[--C-:B------:R-:W-:Y:S01]  /*9a70*/  HADD2.F32 R45, -RZ, R21.reuse.H0_H0 ;  /* 0x20000015ff2d7230 */ /* 0x100fe20000004100 */
[----:B------:R-:W-:Y:S02]  /*9a80*/  FFMA.FTZ R24, R46, R27, R24 ;  /* 0x0000001b2e187223 */ /* 0x000fe40000010018 */
[C---:B------:R-:W-:Y:S01]  /*9a90*/  FFMA.FTZ R18, R27.reuse, R26, R25 ;  /* 0x0000001a1b127223 */ /* 0x040fe20000010019 */
[----:B------:R-:W-:Y:S01]  /*9aa0*/  SHF.R.U32.HI R25, RZ, 0x8, R9 ;  /* 0x00000008ff197819 */ /* 0x000fe20000011609 */
[----:B------:R-:W-:Y:S01]  /*9ab0*/  FFMA.FTZ R20, R27, R33, R20 ;  /* 0x000000211b147223 */ /* 0x000fe20000010014 */
[----:B------:R-:W-:Y:S01]  /*9ac0*/  HADD2.F32 R27, -RZ, R21.H1_H1 ;  /* 0x30000015ff1b7230 */ /* 0x000fe20000004100 */
[----:B------:R-:W-:Y:S01]  /*9ad0*/  SHF.R.U32.HI R21, RZ, 0x8, R8 ;  /* 0x00000008ff157819 */ /* 0x000fe20000011608 */
        /* <DEDUP_REMOVED lines=13> */
[----:B------:R-:W1:Y:S01]  /*9bb0*/  LDS.64 R8, [UR4+0x88] ;  /* 0x00008804ff087984 */ /* 0x000e620008000a00 */
[----:B------:R-:W-:Y:S01]  /*9bc0*/  FFMA.FTZ R33, R33, R27, R34 ;  /* 0x0000001b21217223 */ /* 0x000fe20000010022 */
[C---:B------:R-:W-:Y:S01]  /*9bd0*/  LOP3.LUT R27, R10.reuse, 0xf000f, RZ, 0xc0, !PT ;  /* 0x000f000f0a1b7812 */ /* 0x040fe200078ec0ff */
        /* <DEDUP_REMOVED lines=14> */
[--C-:B------:R-:W-:Y:S01]  /*9cc0*/  HADD2.F32 R27, -RZ, R32.reuse.H0_H0 ;  /* 0x20000020ff1b7230 */ /* 0x100fe20000004100 */
        /* <DEDUP_REMOVED lines=8> */
[----:B------:R-:W-:Y:S01]  /*9d50*/  LOP3.LUT R21, R21, 0x64006400, RZ, 0xfc, !PT ;  /* 0x6400640015157812 */ /* 0x000fe200078efcff */
[----:B------:R-:W-:Y:S01]  /*9d60*/  HADD2.F32 R22, -RZ, R35.H1_H1 ;  /* 0x30000023ff167230 */ /* 0x000fe20000004100 */
[----:B------:R-:W-:Y:S01]  /*9d70*/  LOP3.LUT R35, R10, 0x64006400, RZ, 0xfc, !PT ;  /* 0x640064000a237812 */ /* 0x000fe200078efcff */
[----:B------:R-:W-:Y:S01]  /*9d80*/  HADD2.F32 R31, -RZ, R31.H1_H1 ;  /* 0x3000001fff1f7230 */ /* 0x000fe20000004100 */
[----:B------:R-:W-:Y:S01]  /*9d90*/  FFMA.FTZ R24, R45, R47, R24 ;  /* 0x0000002f2d187223 */ /* 0x000fe20000010018 */
[----:B------:R-:W-:Y:S01]  /*9da0*/  HFMA2 R10, R21, R16.H0_H0, -72, -72 ;  /* 0xd480d480150a7431 */ /* 0x000fe20000040010 */
[----:B------:R-:W-:-:S02]  /*9db0*/  FFMA.FTZ R19, R47, R22, R19 ;  /* 0x000000162f137223 */ /* 0x000fc40000010013 */
[C---:B------:R-:W-:Y:S02]  /*9dc0*/  FFMA.FTZ R18, R47.reuse, R32, R18 ;  /* 0x000000202f127223 */ /* 0x040fe40000010012 */
[----:B------:R-:W-:Y:S01]  /*9dd0*/  FFMA.FTZ R20, R47, R31, R20 ;  /* 0x0000001f2f147223 */ /* 0x000fe20000010014 */
[----:B------:R-:W-:Y:S01]  /*9de0*/  LOP3.LUT R47, R28, 0x64006400, RZ, 0xfc, !PT ;  /* 0x640064001c2f7812 */ /* 0x000fe200078efcff */
[-C--:B------:R-:W-:Y:S02]  /*9df0*/  HFMA2 R28, R25, R16.reuse.H0_H0, -72, -72 ;  /* 0xd480d480191c7431 */ /* 0x080fe40000040010 */
[-C--:B------:R-:W-:Y:S02]  /*9e00*/  HFMA2 R25, R35, R16.reuse.H0_H0, -72, -72 ;  /* 0xd480d48023197431 */ /* 0x080fe40000040010 */
[----:B------:R-:W-:Y:S02]  /*9e10*/  HFMA2 R21, R47, R16.H0_H0, -72, -72 ;  /* 0xd480d4802f157431 */ /* 0x000fe40000040010 */
[----:B------:R-:W-:-:S02]  /*9e20*/  HADD2.F32 R35, -RZ, R23.H0_H0 ;  /* 0x20000017ff237230 */ /* 0x000fc40000004100 */
        /* <DEDUP_REMOVED lines=10> */
[----:B-1----:R-:W-:-:S02]  /*9ed0*/  HADD2.F32 R20, -RZ, R8.H0_H0 ;  /* 0x20000008ff147230 */ /* 0x002fc40000004100 */
[----:B------:R-:W-:-:S03]  /*9ee0*/  HADD2.F32 R8, -RZ, R8.H1_H1 ;  /* 0x30000008ff087230 */ /* 0x000fc60000004100 */
        /* <DEDUP_REMOVED lines=8> */
[----:B------:R-:W-:Y:S02]  /*9f70*/  FFMA.FTZ R20, R34, R20, R33 ;  /* 0x0000001422147223 */ /* 0x000fe40000010021 */
[----:B------:R-:W-:-:S02]  /*9f80*/  FFMA.FTZ R27, R32, R8, R27 ;  /* 0x00000008201b7223 */ /* 0x000fc4000001001b */
[----:B------:R-:W-:Y:S02]  /*9f90*/  FFMA.FTZ R21, R26, R23, R24 ;  /* 0x000000171a157223 */ /* 0x000fe40000010018 */
        /* <DEDUP_REMOVED lines=8> */
[----:B------:R-:W0:Y:S01]  /*a020*/  LDS.64 R8, [UR4+0x10] ;  /* 0x00001004ff087984 */ /* 0x000e220008000a00 */
[-C--:B------:R-:W-:Y:S02]  /*a030*/  FFMA.FTZ R11, R48, R18.reuse, R11 ;  /* 0x00000012300b7223 */ /* 0x080fe4000001000b */
[----:B------:R-:W-:Y:S01]  /*a040*/  FFMA.FTZ R20, R49, R18, R20 ;  /* 0x0000001231147223 */ /* 0x000fe20000010014 */
[----:B------:R-:W-:Y:S01]  /*a050*/  HADD2.F32 R18, -RZ, R36.H0_H0 ;  /* 0x20000024ff127230 */ /* 0x000fe20000004100 */
[-C--:B------:R-:W-:Y:S01]  /*a060*/  FFMA.FTZ R45, R26, R19.reuse, R45 ;  /* 0x000000131a2d7223 */ /* 0x080fe2000001002d */
[----:B------:R-:W-:Y:S01]  /*a070*/  LOP3.LUT R26, R13, 0xf000f0, RZ, 0xc0, !PT ;  /* 0x00f000f00d1a7812 */ /* 0x000fe200078ec0ff */
[----:B------:R-:W-:-:S02]  /*a080*/  FFMA.FTZ R28, R28, R19, R11 ;  /* 0x000000131c1c7223 */ /* 0x000fc4000001000b */
[----:B------:R-:W-:Y:S01]  /*a090*/  FFMA.FTZ R22, R10, R19, R20 ;  /* 0x000000130a167223 */ /* 0x000fe20000010014 */
[----:B------:R-:W-:Y:S01]  /*a0a0*/  HADD2.F32 R19, -RZ, R36.H1_H1 ;  /* 0x30000024ff137230 */ /* 0x000fe20000004100 */
[----:B------:R-:W-:Y:S01]  /*a0b0*/  FMUL.FTZ R21, R21, R18 ;  /* 0x0000001215157220 */ /* 0x000fe20000410000 */
[----:B------:R-:W-:Y:S01]  /*a0c0*/  HADD2.F32 R20, -RZ, R0.H0_H0 ;  /* 0x20000000ff147230 */ /* 0x000fe20000004100 */
[----:B------:R-:W-:Y:S01]  /*a0d0*/  FFMA.FTZ R30, R23, R10, R35 ;  /* 0x0000000a171e7223 */ /* 0x000fe20000010023 */
[----:B------:R-:W-:Y:S01]  /*a0e0*/  HADD2.F32 R35, -RZ, R6.H1_H1 ;  /* 0x30000006ff237230 */ /* 0x000fe20000004100 */
[----:B------:R-:W-:Y:S01]  /*a0f0*/  FMUL.FTZ R24, R24, R19 ;  /* 0x0000001318187220 */ /* 0x000fe20000410000 */
[----:B------:R-:W-:Y:S01]  /*a100*/  F2FP.PACK_AB R10, RZ, R21 ;  /* 0x00000015ff0a723e */ /* 0x000fe200000000ff */
[----:B------:R-:W-:Y:S01]  /*a110*/  HADD2.F32 R21, -RZ, R0.H1_H1 ;  /* 0x30000000ff157230 */ /* 0x000fe20000004100 */
[----:B------:R-:W-:Y:S02]  /*a120*/  FMUL.FTZ R29, R29, R20 ;  /* 0x000000141d1d7220 */ /* 0x000fe40000410000 */
[----:B------:R-:W-:Y:S01]  /*a130*/  F2FP.PACK_AB R24, RZ, R24 ;  /* 0x00000018ff18723e */ /* 0x000fe200000000ff */
[----:B------:R-:W-:-:S02]  /*a140*/  FMUL.FTZ R25, R25, R20 ;  /* 0x0000001419197220 */ /* 0x000fc40000410000 */
[-C--:B------:R-:W-:Y:S01]  /*a150*/  FMUL.FTZ R22, R22, R21.reuse ;  /* 0x0000001516167220 */ /* 0x080fe20000410000 */
[----:B------:R-:W-:Y:S01]  /*a160*/  PRMT R11, R10, 0x5410, R24 ;  /* 0x000054100a0b7816 */ /* 0x000fe20000000018 */
[----:B------:R-:W-:Y:S01]  /*a170*/  FMUL.FTZ R30, R30, R21 ;  /* 0x000000151e1e7220 */ /* 0x000fe20000410000 */
[----:B------:R-:W-:Y:S01]  /*a180*/  F2FP.PACK_AB R29, RZ, R29 ;  /* 0x0000001dff1d723e */ /* 0x000fe200000000ff */
[----:B------:R-:W-:Y:S01]  /*a190*/  FMUL.FTZ R45, R45, R18 ;  /* 0x000000122d2d7220 */ /* 0x000fe20000410000 */
[----:B------:R-:W-:Y:S01]  /*a1a0*/  F2FP.PACK_AB R10, RZ, R22 ;  /* 0x00000016ff0a723e */ /* 0x000fe200000000ff */
[----:B------:R-:W-:Y:S01]  /*a1b0*/  FMUL.FTZ R28, R28, R19 ;  /* 0x000000131c1c7220 */ /* 0x000fe20000410000 */
[----:B------:R-:W-:Y:S01]  /*a1c0*/  F2FP.PACK_AB R25, RZ, R25 ;  /* 0x00000019ff19723e */ /* 0x000fe200000000ff */
[----:B------:R-:W-:Y:S01]  /*a1d0*/  HFMA2.MMA R22, R11, 1, 1, R5 ;  /* 0x3c003c000b167835 */ /* 0x000fe20000000005 */
[----:B------:R-:W-:Y:S02]  /*a1e0*/  F2FP.PACK_AB R30, RZ, R30 ;  /* 0x0000001eff1e723e */ /* 0x000fe400000000ff */
[----:B------:R-:W-:-:S02]  /*a1f0*/  PRMT R29, R29, 0x5410, R10 ;  /* 0x000054101d1d7816 */ /* 0x000fc4000000000a */
[----:B------:R-:W-:Y:S02]  /*a200*/  PRMT R25, R25, 0x5410, R30 ;  /* 0x0000541019197816 */ /* 0x000fe4000000001e */
[----:B------:R-:W-:Y:S01]  /*a210*/  F2FP.PACK_AB R45, RZ, R45 ;  /* 0x0000002dff2d723e */ /* 0x000fe200000000ff */
[----:B------:R-:W-:Y:S01]  /*a220*/  HADD2 R2, R29, R2 ;  /* 0x000000021d027230 */ /* 0x000fe20000000000 */
[----:B------:R-:W-:Y:S01]  /*a230*/  F2FP.PACK_AB R28, RZ, R28 ;  /* 0x0000001cff1c723e */ /* 0x000fe200000000ff */
[--C-:B0-----:R-:W-:Y:S01]  /*a240*/  HADD2.F32 R27, -RZ, R8.reuse.H0_H0 ;  /* 0x20000008ff1b7230 */ /* 0x101fe20000004100 */
[----:B------:R-:W-:Y:S01]  /*a250*/  HFMA2.MMA R23, R25, 1, 1, R4 ;  /* 0x3c003c0019177835 */ /* 0x000fe20000000004 */
[----:B------:R-:W-:Y:S01]  /*a260*/  HADD2.F32 R29, -RZ, R8.H1_H1 ;  /* 0x30000008ff1d7230 */ /* 0x000fe20000004100 */
[----:B------:R-:W-:Y:S01]  /*a270*/  LOP3.LUT R8, R12, 0xf000f, RZ, 0xc0, !PT ;  /* 0x000f000f0c087812 */ /* 0x000fe200078ec0ff */
[----:B------:R-:W0:Y:S01]  /*a280*/  LDS.64 R4, [UR4+0x18] ;  /* 0x00001804ff047984 */ /* 0x000e220008000a00 */
[----:B------:R-:W-:Y:S01]  /*a290*/  LOP3.LUT R11, R13, 0xf000f, RZ, 0xc0, !PT ;  /* 0x000f000f0d0b7812 */ /* 0x000fe200078ec0ff */
[--C-:B------:R-:W-:Y:S01]  /*a2a0*/  HADD2.F32 R10, -RZ, R9.reuse.H0_H0 ;  /* 0x20000009ff0a7230 */ /* 0x100fe20000004100 */
[----:B------:R-:W-:Y:S01]  /*a2b0*/  LOP3.LUT R8, R8, 0x64006400, RZ, 0xfc, !PT ;  /* 0x6400640008087812 */ /* 0x000fe200078efcff */
[----:B------:R-:W-:Y:S01]  /*a2c0*/  HADD2.F32 R9, -RZ, R9.H1_H1 ;  /* 0x30000009ff097230 */ /* 0x000fe20000004100 */
[----:B------:R-:W-:-:S02]  /*a2d0*/  PRMT R45, R45, 0x5410, R28 ;  /* 0x000054102d2d7816 */ /* 0x000fc4000000001c */
[----:B------:R-:W-:Y:S01]  /*a2e0*/  LOP3.LUT R25, R11, 0x64006400, RZ, 0xfc, !PT ;  /* 0x640064000b197812 */ /* 0x000fe200078efcff */
[----:B------:R-:W-:Y:S01]  /*a2f0*/  HADD2 R24, R8, -1032, -1032 ;  /* 0xe408e40808187430 */ /* 0x000fe20000000000 */
[----:B------:R-:W-:Y:S01]  /*a300*/  LOP3.LUT R11, R12, 0xf000f0, RZ, 0xc0, !PT ;  /* 0x00f000f00c0b7812 */ /* 0x000fe200078ec0ff */
[----:B------:R-:W-:Y:S02]  /*a310*/  HADD2 R3, R45, R3 ;  /* 0x000000032d037230 */ /* 0x000fe40000000000 */
[----:B------:R-:W-:Y:S01]  /*a320*/  HADD2.F32 R45, -RZ, R6.H0_H0 ;  /* 0x20000006ff2d7230 */ /* 0x000fe20000004100 */
[----:B------:R-:W-:Y:S01]  /*a330*/  LOP3.LUT R11, R11, 0x64006400, RZ, 0xfc, !PT ;  /* 0x640064000b0b7812 */ /* 0x000fe200078efcff */
[--C-:B------:R-:W-:Y:S02]  /*a340*/  HADD2.F32 R6, -RZ, R7.reuse.H0_H0 ;  /* 0x20000007ff067230 */ /* 0x100fe40000004100 */
[----:B------:R-:W-:Y:S01]  /*a350*/  HADD2.F32 R8, -RZ, R7.H1_H1 ;  /* 0x30000007ff087230 */ /* 0x000fe20000004100 */
[----:B------:R-:W-:Y:S01]  /*a360*/  LOP3.LUT R7, R26, 0x64006400, RZ, 0xfc, !PT ;  /* 0x640064001a077812 */ /* 0x000fe200078efcff */
[----:B------:R-:W-:-:S02]  /*a370*/  HADD2 R25, R25, -1032, -1032 ;  /* 0xe408e40819197430 */ /* 0x000fc40000000000 */
[--C-:B------:R-:W-:Y:S02]  /*a380*/  HADD2.F32 R26, -RZ, R24.reuse.H0_H0 ;  /* 0x20000018ff1a7230 */ /* 0x100fe40000004100 */
[----:B------:R-:W-:Y:S02]  /*a390*/  HADD2.F32 R28, -RZ, R24.H1_H1 ;  /* 0x30000018ff1c7230 */ /* 0x000fe40000004100 */
[--C-:B------:R-:W-:Y:S01]  /*a3a0*/  HADD2.F32 R30, -RZ, R25.reuse.H0_H0 ;  /* 0x20000019ff1e7230 */ /* 0x100fe20000004100 */
[C---:B------:R-:W-:Y:S01]  /*a3b0*/  FFMA.FTZ R31, R26.reuse, R45, RZ ;  /* 0x0000002d1a1f7223 */ /* 0x040fe200000100ff */
[----:B------:R-:W-:Y:S01]  /*a3c0*/  HADD2.F32 R24, -RZ, R25.H1_H1 ;  /* 0x30000019ff187230 */ /* 0x000fe20000004100 */
[----:B------:R-:W-:Y:S01]  /*a3d0*/  FFMA.FTZ R25, R26, R27, RZ ;  /* 0x0000001b1a197223 */ /* 0x000fe200000100ff */
[-C--:B------:R-:W-:Y:S01]  /*a3e0*/  HFMA2 R11, R11, R16.reuse.H0_H0, -72, -72 ;  /* 0xd480d4800b0b7431 */ /* 0x080fe20000040010 */
[----:B------:R-:W-:Y:S01]  /*a3f0*/  FFMA.FTZ R26, R27, R30, RZ ;  /* 0x0000001e1b1a7223 */ /* 0x000fe200000100ff */
[----:B------:R-:W-:Y:S01]  /*a400*/  HFMA2 R7, R7, R16.H0_H0, -72, -72 ;  /* 0xd480d48007077431 */ /* 0x000fe20000040010 */
[----:B------:R-:W-:-:S02]  /*a410*/  FFMA.FTZ R25, R28, R29, R25 ;  /* 0x0000001d1c197223 */ /* 0x000fc40000010019 */
[----:B------:R-:W-:Y:S01]  /*a420*/  FFMA.FTZ R28, R28, R35, R31 ;  /* 0x000000231c1c7223 */ /* 0x000fe2000001001f */
[----:B------:R-:W-:Y:S01]  /*a430*/  HADD2.F32 R31, -RZ, R11.H0_H0 ;  /* 0x2000000bff1f7230 */ /* 0x000fe20000004100 */
[----:B------:R-:W-:Y:S01]  /*a440*/  FFMA.FTZ R30, R30, R45, RZ ;  /* 0x0000002d1e1e7223 */ /* 0x000fe200000100ff */
[----:B------:R-:W-:Y:S01]  /*a450*/  HADD2.F32 R47, -RZ, R7.H0_H0 ;  /* 0x20000007ff2f7230 */ /* 0x000fe20000004100 */
[----:B------:R-:W-:Y:S01]  /*a460*/  FFMA.FTZ R33, R29, R24, R26 ;  /* 0x000000181d217223 */ /* 0x000fe2000001001a */
[----:B------:R-:W-:Y:S01]  /*a470*/  HADD2.F32 R11, -RZ, R11.H1_H1 ;  /* 0x3000000bff0b7230 */ /* 0x000fe20000004100 */
[----:B------:R-:W-:Y:S01]  /*a480*/  FFMA.FTZ R26, R24, R35, R30 ;  /* 0x00000023181a7223 */ /* 0x000fe2000001001e */
[----:B------:R-:W-:Y:S01]  /*a490*/  HADD2.F32 R30, -RZ, R7.H1_H1 ;  /* 0x30000007ff1e7230 */ /* 0x000fe20000004100 */
[C---:B------:R-:W-:Y:S01]  /*a4a0*/  FFMA.FTZ R24, R31.reuse, R10, R25 ;  /* 0x0000000a1f187223 */ /* 0x040fe20000010019 */
[----:B------:R-:W-:Y:S01]  /*a4b0*/  SHF.R.U32.HI R25, RZ, 0x8, R12 ;  /* 0x00000008ff197819 */ /* 0x000fe2000001160c */
[----:B------:R-:W-:Y:S01]  /*a4c0*/  FFMA.FTZ R7, R10, R47, R33 ;  /* 0x0000002f0a077223 */ /* 0x000fe20000010021 */
[----:B------:R-:W-:Y:S01]  /*a4d0*/  SHF.R.U32.HI R33, RZ, 0x8, R13 ;  /* 0x00000008ff217819 */ /* 0x000fe2000001160d */
[----:B------:R-:W-:Y:S01]  /*a4e0*/  FFMA.FTZ R28, R31, R6, R28 ;  /* 0x000000061f1c7223 */ /* 0x000fe2000001001c */
[----:B------:R-:W-:Y:S01]  /*a4f0*/  LOP3.LUT R12, R25, 0xf000f, RZ, 0xc0, !PT ;  /* 0x000f000f190c7812 */ /* 0x000fe200078ec0ff */
[----:B------:R-:W-:Y:S01]  /*a500*/  FFMA.FTZ R24, R11, R9, R24 ;  /* 0x000000090b187223 */ /* 0x000fe20000010018 */
[----:B------:R-:W-:Y:S01]  /*a510*/  LOP3.LUT R13, R33, 0xf000f, RZ, 0xc0, !PT ;  /* 0x000f000f210d7812 */ /* 0x000fe200078ec0ff */
[----:B------:R-:W-:Y:S01]  /*a520*/  FFMA.FTZ R46, R11, R8, R28 ;  /* 0x000000080b2e7223 */ /* 0x000fe2000001001c */
[----:B------:R-:W-:Y:S01]  /*a530*/  LOP3.LUT R12, R12, 0x64006400, RZ, 0xfc, !PT ;  /* 0x640064000c0c7812 */ /* 0x000fe200078efcff */
[----:B------:R-:W-:Y:S01]  /*a540*/  FFMA.FTZ R47, R47, R6, R26 ;  /* 0x000000062f2f7223 */ /* 0x000fe2000001001a */
[--C-:B0-----:R-:W-:Y:S01]  /*a550*/  HADD2.F32 R11, -RZ, R4.reuse.H0_H0 ;  /* 0x20000004ff0b7230 */ /* 0x101fe20000004100 */
[----:B------:R-:W-:Y:S01]  /*a560*/  LOP3.LUT R33, R33, 0xf000f0, RZ, 0xc0, !PT ;  /* 0x00f000f021217812 */ /* 0x000fe200078ec0ff */
[----:B------:R-:W-:Y:S01]  /*a570*/  HADD2.F32 R28, -RZ, R4.H1_H1 ;  /* 0x30000004ff1c7230 */ /* 0x000fe20000004100 */
[----:B------:R-:W-:Y:S01]  /*a580*/  LOP3.LUT R4, R25, 0xf000f0, RZ, 0xc0, !PT ;  /* 0x00f000f019047812 */ /* 0x000fe200078ec0ff */
[--C-:B------:R-:W-:Y:S01]  /*a590*/  HADD2.F32 R26, -RZ, R5.reuse.H0_H0 ;  /* 0x20000005ff1a7230 */ /* 0x100fe20000004100 */
[----:B------:R-:W-:Y:S01]  /*a5a0*/  LOP3.LUT R31, R13, 0x64006400, RZ, 0xfc, !PT ;  /* 0x640064000d1f7812 */ /* 0x000fe200078efcff */
[----:B------:R-:W-:Y:S01]  /*a5b0*/  HADD2.F32 R32, -RZ, R5.H1_H1 ;  /* 0x30000005ff207230 */ /* 0x000fe20000004100 */
[----:B------:R-:W-:Y:S01]  /*a5c0*/  LOP3.LUT R25, R4, 0x64006400, RZ, 0xfc, !PT ;  /* 0x6400640004197812 */ /* 0x000fe200078efcff */
[----:B------:R-:W-:Y:S01]  /*a5d0*/  HADD2 R5, R12, -1032, -1032 ;  /* 0xe408e4080c057430 */ /* 0x000fe20000000000 */
[----:B------:R-:W-:Y:S01]  /*a5e0*/  LOP3.LUT R33, R33, 0x64006400, RZ, 0xfc, !PT ;  /* 0x6400640021217812 */ /* 0x000fe200078efcff */
[----:B------:R-:W0:Y:S01]  /*a5f0*/  LDS.64 R12, [UR4+0x98] ;  /* 0x00009804ff0c7984 */ /* 0x000e220008000a00 */
[----:B------:R-:W-:Y:S01]  /*a600*/  HADD2 R31, R31, -1032, -1032 ;  /* 0xe408e4081f1f7430 */ /* 0x000fe20000000000 */
[----:B------:R-:W-:Y:S01]  /*a610*/  FFMA.FTZ R7, R9, R30, R7 ;  /* 0x0000001e09077223 */ /* 0x000fe20000010007 */
[----:B------:R-:W-:Y:S01]  /*a620*/  HADD2.F32 R4, -RZ, R5.H0_H0 ;  /* 0x20000005ff047230 */ /* 0x000fe20000004100 */
[----:B------:R-:W-:Y:S01]  /*a630*/  FFMA.FTZ R30, R30, R8, R47 ;  /* 0x000000081e1e7223 */ /* 0x000fe2000001002f */
[----:B------:R-:W-:-:S02]  /*a640*/  HFMA2 R25, R25, R16.H0_H0, -72, -72 ;  /* 0xd480d48019197431 */ /* 0x000fc40000040010 */
[----:B------:R-:W-:Y:S02]  /*a650*/  HADD2.F32 R53, -RZ, R5.H1_H1 ;  /* 0x30000005ff357230 */ /* 0x000fe40000004100 */
[----:B------:R-:W-:Y:S01]  /*a660*/  HFMA2 R5, R33, R16.H0_H0, -72, -72 ;  /* 0xd480d48021057431 */ /* 0x000fe20000040010 */
[----:B------:R-:W-:Y:S01]  /*a670*/  FFMA.FTZ R33, R4, R11, R24 ;  /* 0x0000000b04217223 */ /* 0x000fe20000010018 */
[----:B------:R-:W-:Y:S02]  /*a680*/  HADD2.F32 R48, -RZ, R31.H0_H0 ;  /* 0x2000001fff307230 */ /* 0x000fe40000004100 */
[----:B------:R-:W-:Y:S01]  /*a690*/  HADD2.F32 R24, -RZ, R25.H0_H0 ;  /* 0x20000019ff187230 */ /* 0x000fe20000004100 */
[----:B------:R-:W-:Y:S01]  /*a6a0*/  FFMA.FTZ R33, R53, R28, R33 ;  /* 0x0000001c35217223 */ /* 0x000fe20000010021 */
[----:B------:R-:W-:Y:S01]  /*a6b0*/  HADD2.F32 R31, -RZ, R31.H1_H1 ;  /* 0x3000001fff1f7230 */ /* 0x000fe20000004100 */
[----:B------:R-:W-:Y:S01]  /*a6c0*/  FFMA.FTZ R7, R11, R48, R7 ;  /* 0x000000300b077223 */ /* 0x000fe20000010007 */
[----:B------:R-:W-:Y:S01]  /*a6d0*/  HADD2.F32 R47, -RZ, R25.H1_H1 ;  /* 0x30000019ff2f7230 */ /* 0x000fe20000004100 */
[----:B------:R-:W-:Y:S01]  /*a6e0*/  FFMA.FTZ R33, R24, R26, R33 ;  /* 0x0000001a18217223 */ /* 0x000fe20000010021 */
[--C-:B------:R-:W-:Y:S01]  /*a6f0*/  HADD2.F32 R25, -RZ, R5.reuse.H0_H0 ;  /* 0x20000005ff197230 */ /* 0x100fe20000004100 */
[----:B------:R-:W-:Y:S01]  /*a700*/  FFMA.FTZ R7, R28, R31, R7 ;  /* 0x0000001f1c077223 */ /* 0x000fe20000010007 */
[----:B------:R-:W-:Y:S01]  /*a710*/  HADD2.F32 R34, -RZ, R5.H1_H1 ;  /* 0x30000005ff227230 */ /* 0x000fe20000004100 */
[----:B------:R-:W-:Y:S01]  /*a720*/  FFMA.FTZ R33, R47, R32, R33 ;  /* 0x000000202f217223 */ /* 0x000fe20000010021 */
[----:B------:R-:W-:Y:S01]  /*a730*/  LOP3.LUT R5, R14, 0xf000f, RZ, 0xc0, !PT ;  /* 0x000f000f0e057812 */ /* 0x000fe200078ec0ff */
[----:B------:R-:W-:-:S02]  /*a740*/  FFMA.FTZ R7, R26, R25, R7 ;  /* 0x000000191a077223 */ /* 0x000fc40000010007 */
[----:B------:R-:W-:Y:S01]  /*a750*/  FMUL.FTZ R33, R33, R18 ;  /* 0x0000001221217220 */ /* 0x000fe20000410000 */
[----:B------:R-:W-:Y:S01]  /*a760*/  LOP3.LUT R5, R5, 0x64006400, RZ, 0xfc, !PT ;  /* 0x6400640005057812 */ /* 0x000fe200078efcff */
[----:B------:R-:W-:-:S03]  /*a770*/  FFMA.FTZ R50, R32, R34, R7 ;  /* 0x0000002220327223 */ /* 0x000fc60000010007 */
[----:B------:R-:W-:Y:S01]  /*a780*/  F2FP.PACK_AB R7, RZ, R33 ;  /* 0x00000021ff07723e */ /* 0x000fe200000000ff */
[----:B------:R-:W-:Y:S01]  /*a790*/  FMUL.FTZ R33, R50, R19 ;  /* 0x0000001332217220 */ /* 0x000fe20000410000 */
[----:B------:R-:W-:-:S04]  /*a7a0*/  HADD2 R5, R5, -1032, -1032 ;  /* 0xe408e40805057430 */ /* 0x000fc80000000000 */
[----:B------:R-:W-:Y:S01]  /*a7b0*/  F2FP.PACK_AB R33, RZ, R33 ;  /* 0x00000021ff21723e */ /* 0x000fe200000000ff */
[----:B------:R-:W-:-:S03]  /*a7c0*/  HADD2.F32 R50, -RZ, R5.H0_H0 ;  /* 0x20000005ff327230 */ /* 0x000fc60000004100 */
[----:B------:R-:W-:Y:S01]  /*a7d0*/  PRMT R7, R7, 0x5410, R33 ;  /* 0x0000541007077816 */ /* 0x000fe20000000021 */
[--C-:B0-----:R-:W-:Y:S01]  /*a7e0*/  HADD2.F32 R33, -RZ, R12.reuse.H0_H0 ;  /* 0x2000000cff217230 */ /* 0x101fe20000004100 */
[----:B------:R-:W-:Y:S01]  /*a7f0*/  FFMA.FTZ R49, R27, R50, RZ ;  /* 0x000000321b317223 */ /* 0x000fe200000100ff */
[----:B------:R-:W-:Y:S01]  /*a800*/  HADD2.F32 R12, -RZ, R12.H1_H1 ;  /* 0x3000000cff0c7230 */ /* 0x000fe20000004100 */
[----:B------:R-:W-:Y:S02]  /*a810*/  FFMA.FTZ R51, R50, R45, RZ ;  /* 0x0000002d32337223 */ /* 0x000fe400000100ff */
[-C--:B------:R-:W-:Y:S01]  /*a820*/  FFMA.FTZ R4, R4, R33.reuse, R46 ;  /* 0x0000002104047223 */ /* 0x080fe2000001002e */
[----:B------:R-:W-:Y:S01]  /*a830*/  HADD2.F32 R46, -RZ, R5.H1_H1 ;  /* 0x30000005ff2e7230 */ /* 0x000fe20000004100 */
[----:B------:R-:W-:Y:S01]  /*a840*/  LOP3.LUT R5, R15, 0xf000f, RZ, 0xc0, !PT ;  /* 0x000f000f0f057812 */ /* 0x000fe200078ec0ff */
[----:B------:R-:W-:Y:S01]  /*a850*/  FFMA.FTZ R30, R48, R33, R30 ;  /* 0x00000021301e7223 */ /* 0x000fe2000001001e */
[----:B------:R-:W-:-:S02]  /*a860*/  HFMA2.MMA R22, R7, 1, 1, R22 ;  /* 0x3c003c0007167835 */ /* 0x000fc40000000016 */
[----:B------:R-:W-:Y:S01]  /*a870*/  LOP3.LUT R5, R5, 0x64006400, RZ, 0xfc, !PT ;  /* 0x6400640005057812 */ /* 0x000fe200078efcff */
[----:B------:R-:W-:Y:S02]  /*a880*/  FFMA.FTZ R49, R29, R46, R49 ;  /* 0x0000002e1d317223 */ /* 0x000fe40000010031 */
[----:B------:R-:W-:Y:S02]  /*a890*/  FFMA.FTZ R51, R46, R35, R51 ;  /* 0x000000232e337223 */ /* 0x000fe40000010033 */
[----:B------:R-:W-:-:S05]  /*a8a0*/  HADD2 R5, R5, -1032, -1032 ;  /* 0xe408e40805057430 */ /* 0x000fca0000000000 */
[--C-:B------:R-:W-:Y:S02]  /*a8b0*/  HADD2.F32 R46, -RZ, R5.reuse.H0_H0 ;  /* 0x20000005ff2e7230 */ /* 0x100fe40000004100 */
[----:B------:R-:W-:-:S03]  /*a8c0*/  HADD2.F32 R5, -RZ, R5.H1_H1 ;  /* 0x30000005ff057230 */ /* 0x000fc60000004100 */
[----:B------:R-:W-:Y:S02]  /*a8d0*/  FFMA.FTZ R48, R27, R46, RZ ;  /* 0x0000002e1b307223 */ /* 0x000fe400000100ff */
[----:B------:R-:W-:Y:S01]  /*a8e0*/  FFMA.FTZ R27, R53, R12, R4 ;  /* 0x0000000c351b7223 */ /* 0x000fe20000010004 */
[----:B------:R-:W-:Y:S01]  /*a8f0*/  LOP3.LUT R4, R14, 0xf000f0, RZ, 0xc0, !PT ;  /* 0x00f000f00e047812 */ /* 0x000fe200078ec0ff */
[----:B------:R-:W-:Y:S02]  /*a900*/  FFMA.FTZ R7, R29, R5, R48 ;  /* 0x000000051d077223 */ /* 0x000fe40000010030 */
[----:B------:R-:W-:Y:S01]  /*a910*/  FFMA.FTZ R46, R46, R45, RZ ;  /* 0x0000002d2e2e7223 */ /* 0x000fe200000100ff */
[----:B------:R-:W-:Y:S02]  /*a920*/  LOP3.LUT R29, R4, 0x64006400, RZ, 0xfc, !PT ;  /* 0x64006400041d7812 */ /* 0x000fe400078efcff */
[----:B------:R-:W-:Y:S01]  /*a930*/  SHF.R.U32.HI R45, RZ, 0x8, R14 ;  /* 0x00000008ff2d7819 */ /* 0x000fe2000001160e */
[----:B------:R-:W-:-:S02]  /*a940*/  FFMA.FTZ R5, R5, R35, R46 ;  /* 0x0000002305057223 */ /* 0x000fc4000001002e */
[----:B------:R-:W-:Y:S01]  /*a950*/  HFMA2 R29, R29, R16.H0_H0, -72, -72 ;  /* 0xd480d4801d1d7431 */ /* 0x000fe20000040010 */
[----:B------:R-:W-:-:S04]  /*a960*/  LOP3.LUT R14, R45, 0xf000f, RZ, 0xc0, !PT ;  /* 0x000f000f2d0e7812 */ /* 0x000fc800078ec0ff */
[--C-:B------:R-:W-:Y:S01]  /*a970*/  HADD2.F32 R4, -RZ, R29.reuse.H0_H0 ;  /* 0x2000001dff047230 */ /* 0x100fe20000004100 */
[----:B------:R-:W-:Y:S01]  /*a980*/  LOP3.LUT R14, R14, 0x64006400, RZ, 0xfc, !PT ;  /* 0x640064000e0e7812 */ /* 0x000fe200078efcff */
[----:B------:R-:W-:-:S03]  /*a990*/  HADD2.F32 R29, -RZ, R29.H1_H1 ;  /* 0x3000001dff1d7230 */ /* 0x000fc60000004100 */
[----:B------:R-:W-:Y:S01]  /*a9a0*/  FFMA.FTZ R46, R10, R4, R49 ;  /* 0x000000040a2e7223 */ /* 0x000fe20000010031 */
[----:B------:R-:W-:Y:S01]  /*a9b0*/  HADD2 R35, R14, -1032, -1032 ;  /* 0xe408e4080e237430 */ /* 0x000fe20000000000 */
[----:B------:R-:W-:Y:S02]  /*a9c0*/  FFMA.FTZ R4, R4, R6, R51 ;  /* 0x0000000604047223 */ /* 0x000fe40000010033 */
[----:B------:R-:W-:Y:S02]  /*a9d0*/  FFMA.FTZ R46, R9, R29, R46 ;  /* 0x0000001d092e7223 */ /* 0x000fe4000001002e */
[----:B------:R-:W-:Y:S01]  /*a9e0*/  FFMA.FTZ R4, R29, R8, R4 ;  /* 0x000000081d047223 */ /* 0x000fe20000010004 */
[----:B------:R-:W-:Y:S01]  /*a9f0*/  LOP3.LUT R29, R15, 0xf000f0, RZ, 0xc0, !PT ;  /* 0x00f000f00f1d7812 */ /* 0x000fe200078ec0ff */
[----:B------:R-:W-:-:S03]  /*aa00*/  HADD2.F32 R48, -RZ, R35.H0_H0 ;  /* 0x20000023ff307230 */ /* 0x000fc60000004100 */
[----:B------:R-:W-:Y:S02]  /*aa10*/  LOP3.LUT R29, R29, 0x64006400, RZ, 0xfc, !PT ;  /* 0x640064001d1d7812 */ /* 0x000fe400078efcff */
[----:B------:R-:W-:-:S03]  /*aa20*/  FFMA.FTZ R49, R11, R48, R46 ;  /* 0x000000300b317223 */ /* 0x000fc6000001002e */
[----:B------:R-:W-:Y:S01]  /*aa30*/  HFMA2 R14, R29, R16.H0_H0, -72, -72 ;  /* 0xd480d4801d0e7431 */ /* 0x000fe20000040010 */
[----:B------:R-:W-:-:S04]  /*aa40*/  FFMA.FTZ R29, R48, R33, R4 ;  /* 0x00000021301d7223 */ /* 0x000fc80000010004 */
[----:B------:R-:W-:-:S05]  /*aa50*/  HADD2.F32 R4, -RZ, R14.H0_H0 ;  /* 0x2000000eff047230 */ /* 0x000fca0000004100 */
[----:B------:R-:W-:Y:S02]  /*aa60*/  FFMA.FTZ R10, R10, R4, R7 ;  /* 0x000000040a0a7223 */ /* 0x000fe40000010007 */
[----:B------:R-:W-:Y:S02]  /*aa70*/  FFMA.FTZ R51, R4, R6, R5 ;  /* 0x0000000604337223 */ /* 0x000fe40000010005 */
[----:B------:R0:W2:Y:S01]  /*aa80*/  LDG.E.128.CONSTANT R4, [R56.64] ;  /* 0x0000000638047981 */ /* 0x0000a2000c1e9d00 */
[----:B------:R-:W-:Y:S01]  /*aa90*/  HADD2.F32 R46, -RZ, R14.H1_H1 ;  /* 0x3000000eff2e7230 */ /* 0x000fe20000004100 */
[----:B------:R-:W-:Y:S01]  /*aaa0*/  SHF.R.U32.HI R15, RZ, 0x8, R15 ;  /* 0x00000008ff0f7819 */ /* 0x000fe2000001160f */
[----:B------:R-:W-:Y:S01]  /*aab0*/  HADD2.F32 R35, -RZ, R35.H1_H1 ;  /* 0x30000023ff237230 */ /* 0x000fe20000004100 */
[----:B------:R-:W-:Y:S01]  /*aac0*/  LOP3.LUT R45, R45, 0xf000f0, RZ, 0xc0, !PT ;  /* 0x00f000f02d2d7812 */ /* 0x000fe200078ec0ff */
[----:B------:R-:W-:Y:S02]  /*aad0*/  FFMA.FTZ R30, R31, R12, R30 ;  /* 0x0000000c1f1e7223 */ /* 0x000fe4000001001e */
[----:B------:R-:W-:Y:S01]  /*aae0*/  FFMA.FTZ R14, R9, R46, R10 ;  /* 0x0000002e090e7223 */ /* 0x000fe2000001000a */
[----:B------:R-:W-:Y:S01]  /*aaf0*/  LOP3.LUT R9, R15, 0xf000f, RZ, 0xc0, !PT ;  /* 0x000f000f0f097812 */ /* 0x000fe200078ec0ff */
[----:B------:R-:W-:Y:S01]  /*ab00*/  FFMA.FTZ R8, R46, R8, R51 ;  /* 0x000000082e087223 */ /* 0x000fe20000010033 */
[----:B------:R-:W-:Y:S01]  /*ab10*/  LOP3.LUT R45, R45, 0x64006400, RZ, 0xfc, !PT ;  /* 0x640064002d2d7812 */ /* 0x000fe200078efcff */
[----:B------:R-:W-:Y:S01]  /*ab20*/  FFMA.FTZ R29, R35, R12, R29 ;  /* 0x0000000c231d7223 */ /* 0x000fe2000001001d */
[----:B------:R-:W-:Y:S01]  /*ab30*/  LOP3.LUT R9, R9, 0x64006400, RZ, 0xfc, !PT ;  /* 0x6400640009097812 */ /* 0x000fe200078efcff */
[----:B0-----:R-:W-:-:S02]  /*ab40*/  IMAD.WIDE R56, R17, c[0x0][0x18c], R56 ;  /* 0x0000630011387a25 */ /* 0x001fc400078e0238 */
[----:B------:R-:W-:Y:S02]  /*ab50*/  HFMA2 R45, R45, R16.H0_H0, -72, -72 ;  /* 0xd480d4802d2d7431 */ /* 0x000fe40000040010 */
[----:B------:R-:W-:-:S05]  /*ab60*/  HADD2 R9, R9, -1032, -1032 ;  /* 0xe408e40809097430 */ /* 0x000fca0000000000 */
[----:B------:R-:W-:-:S05]  /*ab70*/  HADD2.F32 R10, -RZ, R9.H0_H0 ;  /* 0x20000009ff0a7230 */ /* 0x000fca0000004100 */
[----:B------:R-:W-:Y:S01]  /*ab80*/  FFMA.FTZ R11, R11, R10, R14 ;  /* 0x0000000a0b0b7223 */ /* 0x000fe2000001000e */
[----:B------:R-:W-:Y:S01]  /*ab90*/  LOP3.LUT R14, R15, 0xf000f0, RZ, 0xc0, !PT ;  /* 0x00f000f00f0e7812 */ /* 0x000fe200078ec0ff */
[----:B------:R-:W-:Y:S01]  /*aba0*/  HADD2.F32 R15, -RZ, R9.H1_H1 ;  /* 0x30000009ff0f7230 */ /* 0x000fe20000004100 */
[----:B------:R-:W-:Y:S01]  /*abb0*/  FFMA.FTZ R9, R28, R35, R49 ;  /* 0x000000231c097223 */ /* 0x000fe20000010031 */
[--C-:B------:R-:W-:Y:S01]  /*abc0*/  HADD2.F32 R49, -RZ, R45.reuse.H0_H0 ;  /* 0x2000002dff317230 */ /* 0x100fe20000004100 */
[----:B------:R-:W-:Y:S01]  /*abd0*/  LOP3.LUT R51, R14, 0x64006400, RZ, 0xfc, !PT ;  /* 0x640064000e337812 */ /* 0x000fe200078efcff */
[----:B------:R-:W-:Y:S01]  /*abe0*/  HADD2.F32 R45, -RZ, R45.H1_H1 ;  /* 0x3000002dff2d7230 */ /* 0x000fe20000004100 */
[----:B------:R-:W-:Y:S02]  /*abf0*/  FFMA.FTZ R11, R28, R15, R11 ;  /* 0x0000000f1c0b7223 */ /* 0x000fe4000001000b */
[----:B------:R-:W-:Y:S01]  /*ac00*/  FFMA.FTZ R9, R26, R49, R9 ;  /* 0x000000311a097223 */ /* 0x000fe20000010009 */
[----:B------:R-:W-:Y:S01]  /*ac10*/  HFMA2 R14, R51, R16.H0_H0, -72, -72 ;  /* 0xd480d480330e7431 */ /* 0x000fe20000040010 */
[----:B------:R-:W-:-:S04]  /*ac20*/  FFMA.FTZ R33, R10, R33, R8 ;  /* 0x000000210a217223 */ /* 0x000fc80000010008 */
[--C-:B------:R-:W-:Y:S01]  /*ac30*/  HADD2.F32 R51, -RZ, R14.reuse.H0_H0 ;  /* 0x2000000eff337230 */ /* 0x100fe20000004100 */
[----:B------:R-:W-:Y:S01]  /*ac40*/  FFMA.FTZ R33, R15, R12, R33 ;  /* 0x0000000c0f217223 */ /* 0x000fe20000010021 */
[----:B------:R-:W-:-:S03]  /*ac50*/  HADD2.F32 R31, -RZ, R14.H1_H1 ;  /* 0x3000000eff1f7230 */ /* 0x000fc60000004100 */
[----:B------:R-:W-:Y:S02]  /*ac60*/  FFMA.FTZ R26, R26, R51, R11 ;  /* 0x000000331a1a7223 */ /* 0x000fe4000001000b */
[C---:B------:R-:W-:Y:S02]  /*ac70*/  FFMA.FTZ R11, R32.reuse, R45, R9 ;  /* 0x0000002d200b7223 */ /* 0x040fe40000010009 */
[----:B------:R-:W0:Y:S01]  /*ac80*/  LDS.64 R8, [UR4+0x20] ;  /* 0x00002004ff087984 */ /* 0x000e220008000a00 */
[----:B------:R-:W-:Y:S02]  /*ac90*/  FFMA.FTZ R26, R32, R31, R26 ;  /* 0x0000001f201a7223 */ /* 0x000fe4000001001a */
[----:B------:R-:W-:Y:S02]  /*aca0*/  FMUL.FTZ R14, R11, R20 ;  /* 0x000000140b0e7220 */ /* 0x000fe40000410000 */
[----:B------:R-:W1:Y:S01]  /*acb0*/  LDS.64 R10, [UR4+0xa0] ;  /* 0x0000a004ff0a7984 */ /* 0x000e620008000a00 */
[----:B------:R-:W-:-:S02]  /*acc0*/  FMUL.FTZ R26, R26, R21 ;  /* 0x000000151a1a7220 */ /* 0x000fc40000410000 */
[----:B------:R-:W-:-:S03]  /*acd0*/  F2FP.PACK_AB R14, RZ, R14 ;  /* 0x0000000eff0e723e */ /* 0x000fc600000000ff */
[----:B------:R-:W-:-:S04]  /*ace0*/  F2FP.PACK_AB R26, RZ, R26 ;  /* 0x0000001aff1a723e */ /* 0x000fc800000000ff */
[----:B------:R-:W-:Y:S01]  /*acf0*/  PRMT R14, R14, 0x5410, R26 ;  /* 0x000054100e0e7816 */ /* 0x000fe2000000001a */
[----:B------:R-:W-:-:S05]  /*ad00*/  HADD2.F32 R26, -RZ, R13.H0_H0 ;  /* 0x2000000dff1a7230 */ /* 0x000fca0000004100 */
[----:B------:R-:W-:Y:S01]  /*ad10*/  HFMA2.MMA R23, R14, 1, 1, R23 ;  /* 0x3c003c000e177835 */ /* 0x000fe20000000017 */
        /* <DEDUP_REMOVED lines=9> */
[----:B------:R-:W-:Y:S01]  /*adb0*/  FMUL.FTZ R34, R34, R19 ;  /* 0x0000001322227220 */ /* 0x000fe20000410000 */
[--C-:B0-----:R-:W-:Y:S02]  /*adc0*/  HADD2.F32 R33, -RZ, R8.reuse.H0_H0 ;  /* 0x20000008ff217230 */ /* 0x101fe40000004100 */
[----:B------:R-:W-:Y:S02]  /*add0*/  HADD2.F32 R8, -RZ, R8.H1_H1 ;  /* 0x30000008ff087230 */ /* 0x000fe40000004100 */
[----:B------:R-:W-:-:S02]  /*ade0*/  HADD2.F32 R46, -RZ, R9.H0_H0 ;  /* 0x20000009ff2e7230 */ /* 0x000fc40000004100 */
[--C-:B-1----:R-:W-:Y:S02]  /*adf0*/  HADD2.F32 R27, -RZ, R10.reuse.H0_H0 ;  /* 0x2000000aff1b7230 */ /* 0x102fe40000004100 */
[----:B------:R-:W-:Y:S02]  /*ae00*/  HADD2.F32 R10, -RZ, R10.H1_H1 ;  /* 0x3000000aff0a7230 */ /* 0x000fe40000004100 */
[----:B------:R-:W-:Y:S01]  /*ae10*/  HADD2.F32 R28, -RZ, R11.H0_H0 ;  /* 0x2000000bff1c7230 */ /* 0x000fe20000004100 */
[----:B--2---:R-:W-:Y:S02]  /*ae20*/  LOP3.LUT R12, R4, 0xf000f, RZ, 0xc0, !PT ;  /* 0x000f000f040c7812 */ /* 0x004fe400078ec0ff */
[----:B------:R-:W-:Y:S02]  /*ae30*/  LOP3.LUT R13, R5, 0xf000f, RZ, 0xc0, !PT ;  /* 0x000f000f050d7812 */ /* 0x000fe400078ec0ff */
[----:B------:R-:W-:Y:S02]  /*ae40*/  LOP3.LUT R12, R12, 0x64006400, RZ, 0xfc, !PT ;  /* 0x640064000c0c7812 */ /* 0x000fe400078efcff */
[----:B------:R-:W-:-:S02]  /*ae50*/  LOP3.LUT R13, R13, 0x64006400, RZ, 0xfc, !PT ;  /* 0x640064000d0d7812 */ /* 0x000fc400078efcff */
[----:B------:R-:W-:Y:S01]  /*ae60*/  SHF.R.U32.HI R48, RZ, 0x8, R4 ;  /* 0x00000008ff307819 */ /* 0x000fe20000011604 */
[----:B------:R-:W-:Y:S02]  /*ae70*/  HADD2 R12, R12, -1032, -1032 ;  /* 0xe408e4080c0c7430 */ /* 0x000fe40000000000 */
[----:B------:R-:W-:-:S03]  /*ae80*/  HADD2 R13, R13, -1032, -1032 ;  /* 0xe408e4080d0d7430 */ /* 0x000fc60000000000 */
[--C-:B------:R-:W-:Y:S02]  /*ae90*/  HADD2.F32 R14, -RZ, R12.reuse.H0_H0 ;  /* 0x2000000cff0e7230 */ /* 0x100fe40000004100 */
[----:B------:R-:W-:Y:S01]  /*aea0*/  HADD2.F32 R35, -RZ, R12.H1_H1 ;  /* 0x3000000cff237230 */ /* 0x000fe20000004100 */
[----:B------:R-:W-:Y:S01]  /*aeb0*/  LOP3.LUT R12, R4, 0xf000f0, RZ, 0xc0, !PT ;  /* 0x00f000f0040c7812 */ /* 0x000fe200078ec0ff */
[--C-:B------:R-:W-:Y:S01]  /*aec0*/  HADD2.F32 R26, -RZ, R13.reuse.H0_H0 ;  /* 0x2000000dff1a7230 */ /* 0x100fe20000004100 */
[C---:B------:R-:W-:Y:S01]  /*aed0*/  FFMA.FTZ R29, R14.reuse, R33, RZ ;  /* 0x000000210e1d7223 */ /* 0x040fe200000100ff */
[----:B------:R-:W-:Y:S01]  /*aee0*/  HADD2.F32 R51, -RZ, R13.H1_H1 ;  /* 0x3000000dff337230 */ /* 0x000fe20000004100 */
[-C--:B------:R-:W-:Y:S01]  /*aef0*/  FFMA.FTZ R14, R14, R27.reuse, RZ ;  /* 0x0000001b0e0e7223 */ /* 0x080fe200000100ff */
[----:B------:R-:W-:Y:S01]  /*af00*/  LOP3.LUT R13, R12, 0x64006400, RZ, 0xfc, !PT ;  /* 0x640064000c0d7812 */ /* 0x000fe200078efcff */
[C---:B------:R-:W-:Y:S01]  /*af10*/  FFMA.FTZ R29, R35.reuse, R8, R29 ;  /* 0x00000008231d7223 */ /* 0x040fe2000001001d */
[----:B------:R-:W-:Y:S01]  /*af20*/  LOP3.LUT R4, R48, 0xf000f, RZ, 0xc0, !PT ;  /* 0x000f000f30047812 */ /* 0x000fe200078ec0ff */
[----:B------:R-:W-:Y:S01]  /*af30*/  FFMA.FTZ R35, R35, R10, R14 ;  /* 0x0000000a23237223 */ /* 0x000fe2000001000e */
[----:B------:R-:W-:Y:S01]  /*af40*/  LOP3.LUT R14, R5, 0xf000f0, RZ, 0xc0, !PT ;  /* 0x00f000f0050e7812 */ /* 0x000fe200078ec0ff */
[-C--:B------:R-:W-:Y:S01]  /*af50*/  HFMA2 R30, R13, R16.reuse.H0_H0, -72, -72 ;  /* 0xd480d4800d1e7431 */ /* 0x080fe20000040010 */
[----:B------:R-:W-:Y:S01]  /*af60*/  FFMA.FTZ R52, R33, R26, RZ ;  /* 0x0000001a21347223 */ /* 0x000fe200000100ff */
[----:B------:R-:W0:Y:S01]  /*af70*/  LDS.64 R12, [UR4+0x28] ;  /* 0x00002804ff0c7984 */ /* 0x000e220008000a00 */
[----:B------:R-:W-:Y:S01]  /*af80*/  LOP3.LUT R31, R14, 0x64006400, RZ, 0xfc, !PT ;  /* 0x640064000e1f7812 */ /* 0x000fe200078efcff */
[----:B------:R-:W-:Y:S01]  /*af90*/  FFMA.FTZ R26, R26, R27, RZ ;  /* 0x0000001b1a1a7223 */ /* 0x000fe200000100ff */
[--C-:B------:R-:W-:Y:S01]  /*afa0*/  HADD2.F32 R45, -RZ, R30.reuse.H0_H0 ;  /* 0x2000001eff2d7230 */ /* 0x100fe20000004100 */
[----:B------:R-:W1:Y:S01]  /*afb0*/  LDS.64 R14, [UR4+0xa8] ;  /* 0x0000a804ff0e7984 */ /* 0x000e620008000a00 */
[----:B------:R-:W-:Y:S01]  /*afc0*/  FFMA.FTZ R52, R8, R51, R52 ;  /* 0x0000003308347223 */ /* 0x000fe20000010034 */
[----:B------:R-:W-:Y:S01]  /*afd0*/  LOP3.LUT R4, R4, 0x64006400, RZ, 0xfc, !PT ;  /* 0x6400640004047812 */ /* 0x000fe200078efcff */
[----:B------:R-:W-:Y:S01]  /*afe0*/  FFMA.FTZ R51, R51, R10, R26 ;  /* 0x0000000a33337223 */ /* 0x000fe2000001001a */
[----:B------:R-:W-:Y:S01]  /*aff0*/  HFMA2 R26, R31, R16.H0_H0, -72, -72 ;  /* 0xd480d4801f1a7431 */ /* 0x000fe20000040010 */
[C---:B------:R-:W-:Y:S01]  /*b000*/  FFMA.FTZ R32, R45.reuse, R46, R29 ;  /* 0x0000002e2d207223 */ /* 0x040fe2000001001d */
[----:B------:R-:W-:Y:S01]  /*b010*/  HADD2.F32 R29, -RZ, R9.H1_H1 ;  /* 0x30000009ff1d7230 */ /* 0x000fe20000004100 */
[----:B------:R-:W-:Y:S01]  /*b020*/  FFMA.FTZ R35, R45, R28, R35 ;  /* 0x0000001c2d237223 */ /* 0x000fe20000010023 */
[----:B------:R-:W-:-:S02]  /*b030*/  HADD2.F32 R9, -RZ, R30.H1_H1 ;  /* 0x3000001eff097230 */ /* 0x000fc40000004100 */
[----:B------:R-:W-:Y:S02]  /*b040*/  HADD2.F32 R30, -RZ, R11.H1_H1 ;  /* 0x3000000bff1e7230 */ /* 0x000fe40000004100 */
[--C-:B------:R-:W-:Y:S01]  /*b050*/  HADD2.F32 R31, -RZ, R26.reuse.H0_H0 ;  /* 0x2000001aff1f7230 */ /* 0x100fe20000004100 */
[C---:B------:R-:W-:Y:S01]  /*b060*/  FFMA.FTZ R45, R9.reuse, R29, R32 ;  /* 0x0000001d092d7223 */ /* 0x040fe20000010020 */
[----:B------:R-:W-:Y:S01]  /*b070*/  HADD2.F32 R26, -RZ, R26.H1_H1 ;  /* 0x3000001aff1a7230 */ /* 0x000fe20000004100 */
[----:B------:R-:W-:Y:S01]  /*b080*/  FFMA.FTZ R35, R9, R30, R35 ;  /* 0x0000001e09237223 */ /* 0x000fe20000010023 */
[----:B------:R-:W-:Y:S01]  /*b090*/  LOP3.LUT R9, R6, 0xf000f, RZ, 0xc0, !PT ;  /* 0x000f000f06097812 */ /* 0x000fe200078ec0ff */
[----:B------:R-:W-:Y:S01]  /*b0a0*/  FFMA.FTZ R52, R46, R31, R52 ;  /* 0x0000001f2e347223 */ /* 0x000fe20000010034 */
[----:B------:R-:W-:Y:S01]  /*b0b0*/  HADD2 R32, R4, -1032, -1032 ;  /* 0xe408e40804207430 */ /* 0x000fe20000000000 */
[----:B------:R-:W-:Y:S01]  /*b0c0*/  FFMA.FTZ R51, R31, R28, R51 ;  /* 0x0000001c1f337223 */ /* 0x000fe20000010033 */
[----:B------:R-:W-:Y:S01]  /*b0d0*/  LOP3.LUT R9, R9, 0x64006400, RZ, 0xfc, !PT ;  /* 0x6400640009097812 */ /* 0x000fe200078efcff */
[----:B------:R-:W-:-:S02]  /*b0e0*/  FFMA.FTZ R52, R29, R26, R52 ;  /* 0x0000001a1d347223 */ /* 0x000fc40000010034 */
[----:B------:R-:W-:Y:S01]  /*b0f0*/  FFMA.FTZ R51, R26, R30, R51 ;  /* 0x0000001e1a337223 */ /* 0x000fe20000010033 */
[----:B------:R-:W-:Y:S02]  /*b100*/  HADD2.F32 R26, -RZ, R32.H0_H0 ;  /* 0x20000020ff1a7230 */ /* 0x000fe40000004100 */
[----:B------:R-:W-:-:S05]  /*b110*/  HADD2 R9, R9, -1032, -1032 ;  /* 0xe408e40809097430 */ /* 0x000fca0000000000 */
[----:B------:R-:W-:Y:S02]  /*b120*/  HADD2.F32 R11, -RZ, R9.H1_H1 ;  /* 0x30000009ff0b7230 */ /* 0x000fe40000004100 */
[----:B0-----:R-:W-:Y:S02]  /*b130*/  HADD2.F32 R31, -RZ, R12.H0_H0 ;  /* 0x2000000cff1f7230 */ /* 0x001fe40000004100 */
[----:B-1----:R-:W-:-:S03]  /*b140*/  HADD2.F32 R4, -RZ, R14.H0_H0 ;  /* 0x2000000eff047230 */ /* 0x002fc60000004100 */
[C---:B------:R-:W-:Y:S02]  /*b150*/  FFMA.FTZ R45, R26.reuse, R31, R45 ;  /* 0x0000001f1a2d7223 */ /* 0x040fe4000001002d */
[----:B------:R-:W-:Y:S01]  /*b160*/  FFMA.FTZ R35, R26, R4, R35 ;  /* 0x000000041a237223 */ /* 0x000fe20000010023 */
[----:B------:R-:W-:-:S05]  /*b170*/  HADD2.F32 R26, -RZ, R9.H0_H0 ;  /* 0x20000009ff1a7230 */ /* 0x000fca0000004100 */
[----:B------:R-:W-:Y:S02]  /*b180*/  FFMA.FTZ R49, R33, R26, RZ ;  /* 0x0000001a21317223 */ /* 0x000fe400000100ff */
[----:B------:R-:W-:Y:S02]  /*b190*/  FFMA.FTZ R9, R26, R27, RZ ;  /* 0x0000001b1a097223 */ /* 0x000fe400000100ff */
[----:B------:R-:W-:Y:S02]  /*b1a0*/  FFMA.FTZ R49, R8, R11, R49 ;  /* 0x0000000b08317223 */ /* 0x000fe40000010031 */
[----:B------:R-:W-:Y:S01]  /*b1b0*/  FFMA.FTZ R9, R11, R10, R9 ;  /* 0x0000000a0b097223 */ /* 0x000fe20000010009 */
[----:B------:R-:W-:Y:S01]  /*b1c0*/  LOP3.LUT R11, R6, 0xf000f0, RZ, 0xc0, !PT ;  /* 0x00f000f0060b7812 */ /* 0x000fe200078ec0ff */
[----:B------:R-:W-:-:S03]  /*b1d0*/  FMUL.FTZ R26, R47, R18 ;  /* 0x000000122f1a7220 */ /* 0x000fc60000410000 */
[----:B------:R-:W-:Y:S02]  /*b1e0*/  LOP3.LUT R11, R11, 0x64006400, RZ, 0xfc, !PT ;  /* 0x640064000b0b7812 */ /* 0x000fe400078efcff */
[----:B------:R-:W-:Y:S01]  /*b1f0*/  SHF.R.U32.HI R53, RZ, 0x8, R6 ;  /* 0x00000008ff357819 */ /* 0x000fe20000011606 */
[----:B------:R-:W-:Y:S01]  /*b200*/  HADD2.F32 R14, -RZ, R14.H1_H1 ;  /* 0x3000000eff0e7230 */ /* 0x000fe20000004100 */
[----:B------:R-:W-:Y:S01]  /*b210*/  F2FP.PACK_AB R26, RZ, R26 ;  /* 0x0000001aff1a723e */ /* 0x000fe200000000ff */
[----:B------:R-:W-:-:S05]  /*b220*/  HFMA2 R11, R11, R16.H0_H0, -72, -72 ;  /* 0xd480d4800b0b7431 */ /* 0x000fca0000040010 */
[--C-:B------:R-:W-:Y:S02]  /*b230*/  HADD2.F32 R47, -RZ, R11.reuse.H0_H0 ;  /* 0x2000000bff2f7230 */ /* 0x100fe40000004100 */
[----:B------:R-:W-:-:S03]  /*b240*/  HADD2.F32 R11, -RZ, R11.H1_H1 ;  /* 0x3000000bff0b7230 */ /* 0x000fc60000004100 */
[----:B------:R-:W-:Y:S02]  /*b250*/  FFMA.FTZ R9, R47, R28, R9 ;  /* 0x0000001c2f097223 */ /* 0x000fe40000010009 */
[----:B------:R-:W-:Y:S02]  /*b260*/  FFMA.FTZ R54, R46, R47, R49 ;  /* 0x0000002f2e367223 */ /* 0x000fe40000010031 */
[----:B------:R-:W-:Y:S01]  /*b270*/  FFMA.FTZ R49, R11, R30, R9 ;  /* 0x0000001e0b317223 */ /* 0x000fe20000010009 */
[----:B------:R-:W-:Y:S01]  /*b280*/  LOP3.LUT R9, R7, 0xf000f, RZ, 0xc0, !PT ;  /* 0x000f000f07097812 */ /* 0x000fe200078ec0ff */
[----:B------:R-:W-:-:S03]  /*b290*/  FFMA.FTZ R54, R29, R11, R54 ;  /* 0x0000000b1d367223 */ /* 0x000fc60000010036 */
[----:B------:R-:W-:-:S05]  /*b2a0*/  LOP3.LUT R9, R9, 0x64006400, RZ, 0xfc, !PT ;  /* 0x6400640009097812 */ /* 0x000fca00078efcff */
[----:B------:R-:W-:-:S05]  /*b2b0*/  HADD2 R9, R9, -1032, -1032 ;  /* 0xe408e40809097430 */ /* 0x000fca0000000000 */
[--C-:B------:R-:W-:Y:S02]  /*b2c0*/  HADD2.F32 R50, -RZ, R9.reuse.H0_H0 ;  /* 0x20000009ff327230 */ /* 0x100fe40000004100 */
[----:B------:R-:W-:-:S03]  /*b2d0*/  HADD2.F32 R9, -RZ, R9.H1_H1 ;  /* 0x30000009ff097230 */ /* 0x000fc60000004100 */
[----:B------:R-:W-:Y:S02]  /*b2e0*/  FFMA.FTZ R33, R33, R50, RZ ;  /* 0x0000003221217223 */ /* 0x000fe400000100ff */
[----:B------:R-:W-:Y:S01]  /*b2f0*/  FFMA.FTZ R11, R50, R27, RZ ;  /* 0x0000001b320b7223 */ /* 0x000fe200000100ff */
[----:B------:R-:W-:Y:S01]  /*b300*/  F2FP.PACK_AB R27, RZ, R34 ;  /* 0x00000022ff1b723e */ /* 0x000fe200000000ff */
[----:B------:R-:W-:Y:S02]  /*b310*/  FFMA.FTZ R8, R8, R9, R33 ;  /* 0x0000000908087223 */ /* 0x000fe40000010021 */
[----:B------:R-:W-:Y:S01]  /*b320*/  FFMA.FTZ R33, R9, R10, R11 ;  /* 0x0000000a09217223 */ /* 0x000fe2000001000b */
[----:B------:R-:W-:-:S04]  /*b330*/  LOP3.LUT R9, R7, 0xf000f0, RZ, 0xc0, !PT ;  /* 0x00f000f007097812 */ /* 0x000fc800078ec0ff */
[----:B------:R-:W-:-:S05]  /*b340*/  LOP3.LUT R9, R9, 0x64006400, RZ, 0xfc, !PT ;  /* 0x6400640009097812 */ /* 0x000fca00078efcff */
[----:B------:R-:W-:-:S05]  /*b350*/  HFMA2 R34, R9, R16.H0_H0, -72, -72 ;  /* 0xd480d48009227431 */ /* 0x000fca0000040010 */
[----:B------:R-:W-:-:S05]  /*b360*/  HADD2.F32 R47, -RZ, R34.H0_H0 ;  /* 0x20000022ff2f7230 */ /* 0x000fca0000004100 */
[----:B------:R-:W-:Y:S02]  /*b370*/  FFMA.FTZ R46, R46, R47, R8 ;  /* 0x0000002f2e2e7223 */ /* 0x000fe40000010008 */
[----:B------:R-:W2:Y:S01]  /*b380*/  LDG.E.128.CONSTANT R8, [R56.64] ;  /* 0x0000000638087981 */ /* 0x000ea2000c1e9d00 */
[----:B------:R-:W-:Y:S01]  /*b390*/  SHF.R.U32.HI R50, RZ, 0x8, R5 ;  /* 0x00000008ff327819 */ /* 0x000fe20000011605 */
[----:B------:R-:W-:Y:S01]  /*b3a0*/  HADD2.F32 R32, -RZ, R32.H1_H1 ;  /* 0x30000020ff207230 */ /* 0x000fe20000004100 */
[----:B------:R-:W-:Y:S01]  /*b3b0*/  LOP3.LUT R6, R53, 0xf000f, RZ, 0xc0, !PT ;  /* 0x000f000f35067812 */ /* 0x000fe200078ec0ff */
[--C-:B------:R-:W-:Y:S01]  /*b3c0*/  HADD2.F32 R59, -RZ, R13.reuse.H0_H0 ;  /* 0x2000000dff3b7230 */ /* 0x100fe20000004100 */
[----:B------:R-:W-:Y:S01]  /*b3d0*/  LOP3.LUT R5, R50, 0xf000f, RZ, 0xc0, !PT ;  /* 0x000f000f32057812 */ /* 0x000fe200078ec0ff */
[----:B------:R-:W-:Y:S01]  /*b3e0*/  HADD2.F32 R34, -RZ, R34.H1_H1 ;  /* 0x30000022ff227230 */ /* 0x000fe20000004100 */
[----:B------:R-:W-:Y:S01]  /*b3f0*/  LOP3.LUT R6, R6, 0x64006400, RZ, 0xfc, !PT ;  /* 0x6400640006067812 */ /* 0x000fe200078efcff */
[----:B------:R-:W-:Y:S01]  /*b400*/  FFMA.FTZ R35, R32, R14, R35 ;  /* 0x0000000e20237223 */ /* 0x000fe20000010023 */
[----:B------:R-:W-:Y:S01]  /*b410*/  LOP3.LUT R5, R5, 0x64006400, RZ, 0xfc, !PT ;  /* 0x6400640005057812 */ /* 0x000fe200078efcff */
[----:B------:R-:W-:Y:S01]  /*b420*/  HADD2.F32 R13, -RZ, R13.H1_H1 ;  /* 0x3000000dff0d7230 */ /* 0x000fe20000004100 */
[----:B------:R-:W-:Y:S01]  /*b430*/  LOP3.LUT R61, R50, 0xf000f0, RZ, 0xc0, !PT ;  /* 0x00f000f0323d7812 */ /* 0x000fe200078ec0ff */
[----:B------:R-:W-:Y:S01]  /*b440*/  HADD2 R6, R6, -1032, -1032 ;  /* 0xe408e40806067430 */ /* 0x000fe20000000000 */
[----:B------:R-:W-:Y:S01]  /*b450*/  LOP3.LUT R53, R53, 0xf000f0, RZ, 0xc0, !PT ;  /* 0x00f000f035357812 */ /* 0x000fe200078ec0ff */
[----:B------:R-:W-:Y:S01]  /*b460*/  HADD2 R5, R5, -1032, -1032 ;  /* 0xe408e40805057430 */ /* 0x000fe20000000000 */
[----:B------:R-:W-:Y:S01]  /*b470*/  LOP3.LUT R61, R61, 0x64006400, RZ, 0xfc, !PT ;  /* 0x640064003d3d7812 */ /* 0x000fe200078efcff */
[----:B------:R-:W-:Y:S01]  /*b480*/  FFMA.FTZ R46, R29, R34, R46 ;  /* 0x000000221d2e7223 */ /* 0x000fe2000001002e */
[--C-:B------:R-:W-:Y:S01]  /*b490*/  HADD2.F32 R55, -RZ, R6.reuse.H0_H0 ;  /* 0x20000006ff377230 */ /* 0x100fe20000004100 */
[----:B------:R-:W-:Y:S01]  /*b4a0*/  LOP3.LUT R53, R53, 0x64006400, RZ, 0xfc, !PT ;  /* 0x6400640035357812 */ /* 0x000fe200078efcff */
[--C-:B------:R-:W-:Y:S01]  /*b4b0*/  HADD2.F32 R58, -RZ, R5.reuse.H0_H0 ;  /* 0x20000005ff3a7230 */ /* 0x100fe20000004100 */
[----:B------:R-:W-:Y:S01]  /*b4c0*/  SHF.R.U32.HI R29, RZ, 0x8, R7 ;  /* 0x00000008ff1d7819 */ /* 0x000fe20000011607 */
[----:B------:R-:W-:Y:S01]  /*b4d0*/  HADD2.F32 R5, -RZ, R5.H1_H1 ;  /* 0x30000005ff057230 */ /* 0x000fe20000004100 */
[----:B------:R-:W-:Y:S01]  /*b4e0*/  FFMA.FTZ R54, R31, R55, R54 ;  /* 0x000000371f367223 */ /* 0x000fe20000010036 */
[----:B------:R-:W-:Y:S01]  /*b4f0*/  HADD2.F32 R6, -RZ, R6.H1_H1 ;  /* 0x30000006ff067230 */ /* 0x000fe20000004100 */
[----:B------:R-:W-:Y:S01]  /*b500*/  FFMA.FTZ R49, R55, R4, R49 ;  /* 0x0000000437317223 */ /* 0x000fe20000010031 */
[----:B------:R-:W-:Y:S01]  /*b510*/  HADD2.F32 R55, -RZ, R12.H1_H1 ;  /* 0x3000000cff377230 */ /* 0x000fe20000004100 */
[----:B------:R-:W-:Y:S01]  /*b520*/  FFMA.FTZ R52, R31, R58, R52 ;  /* 0x0000003a1f347223 */ /* 0x000fe20000010034 */
[----:B------:R-:W-:Y:S01]  /*b530*/  HADD2.F32 R12, -RZ, R15.H0_H0 ;  /* 0x2000000fff0c7230 */ /* 0x000fe20000004100 */
[----:B------:R-:W-:Y:S01]  /*b540*/  FFMA.FTZ R51, R58, R4, R51 ;  /* 0x000000043a337223 */ /* 0x000fe20000010033 */
        /* <DEDUP_REMOVED lines=11> */
[----:B------:R-:W-:Y:S01]  /*b600*/  HADD2 R7, R7, -1032, -1032 ;  /* 0xe408e40807077430 */ /* 0x000fe20000000000 */
[----:B------:R-:W-:Y:S01]  /*b610*/  PRMT R26, R26, 0x5410, R27 ;  /* 0x000054101a1a7816 */ /* 0x000fe2000000001b */
[-C--:B------:R-:W-:Y:S01]  /*b620*/  HFMA2 R5, R5, R16.reuse.H0_H0, -72, -72 ;  /* 0xd480d48005057431 */ /* 0x080fe20000040010 */
[----:B------:R-:W-:Y:S01]  /*b630*/  IADD3 R41, R41, 0x20, RZ ;  /* 0x0000002029297810 */ /* 0x000fe20007ffe0ff */
[----:B------:R-:W-:-:S02]  /*b640*/  HFMA2 R29, R29, R16.H0_H0, -72, -72 ;  /* 0xd480d4801d1d7431 */ /* 0x000fc40000040010 */
[----:B------:R-:W-:Y:S01]  /*b650*/  HADD2.F32 R50, -RZ, R15.H1_H1 ;  /* 0x3000000fff327230 */ /* 0x000fe20000004100 */
[----:B------:R-:W-:Y:S01]  /*b660*/  HFMA2.MMA R3, R26, 1, 1, R3 ;  /* 0x3c003c001a037835 */ /* 0x000fe20000000003 */
[----:B------:R-:W-:Y:S01]  /*b670*/  HADD2.F32 R6, -RZ, R5.H0_H0 ;  /* 0x20000005ff067230 */ /* 0x000fe20000004100 */
[C---:B------:R-:W-:Y:S02]  /*b680*/  ISETP.GE.AND P0, PT, R41.reuse, c[0x0][0x1b4], PT ;  /* 0x00006d0029007a0c */ /* 0x040fe40003f06270 */
[----:B------:R-:W-:Y:S02]  /*b690*/  ISETP.LT.AND P1, PT, R41, R40, PT ;  /* 0x000000282900720c */ /* 0x000fe40003f21270 */
[C---:B------:R-:W-:Y:S02]  /*b6a0*/  FFMA.FTZ R45, R6.reuse, R59, R45 ;  /* 0x0000003b062d7223 */ /* 0x040fe4000001002d */
[----:B------:R-:W-:Y:S01]  /*b6b0*/  FFMA.FTZ R35, R6, R12, R35 ;  /* 0x0000000c06237223 */ /* 0x000fe20000010023 */
[----:B------:R-:W-:-:S05]  /*b6c0*/  HFMA2 R6, R61, R16.H0_H0, -72, -72 ;  /* 0xd480d4803d067431 */ /* 0x000fca0000040010 */
[--C-:B------:R-:W-:Y:S02]  /*b6d0*/  HADD2.F32 R32, -RZ, R6.reuse.H0_H0 ;  /* 0x20000006ff207230 */ /* 0x100fe40000004100 */
[----:B------:R-:W-:-:S03]  /*b6e0*/  HADD2.F32 R6, -RZ, R6.H1_H1 ;  /* 0x30000006ff067230 */ /* 0x000fc60000004100 */
[----:B------:R-:W-:Y:S02]  /*b6f0*/  FFMA.FTZ R52, R59, R32, R52 ;  /* 0x000000203b347223 */ /* 0x000fe40000010034 */
[----:B------:R-:W-:Y:S01]  /*b700*/  FFMA.FTZ R51, R32, R12, R51 ;  /* 0x0000000c20337223 */ /* 0x000fe20000010033 */
[----:B------:R-:W-:Y:S01]  /*b710*/  HFMA2 R32, R53, R16.H0_H0, -72, -72 ;  /* 0xd480d48035207431 */ /* 0x000fe20000040010 */
[----:B------:R-:W-:Y:S02]  /*b720*/  FFMA.FTZ R52, R13, R6, R52 ;  /* 0x000000060d347223 */ /* 0x000fe40000010034 */
[----:B------:R-:W-:Y:S02]  /*b730*/  FFMA.FTZ R6, R6, R50, R51 ;  /* 0x0000003206067223 */ /* 0x000fe40000010033 */
[--C-:B------:R-:W-:Y:S02]  /*b740*/  HADD2.F32 R48, -RZ, R32.reuse.H0_H0 ;  /* 0x20000020ff307230 */ /* 0x100fe40000004100 */
[----:B------:R-:W-:Y:S01]  /*b750*/  HADD2.F32 R32, -RZ, R32.H1_H1 ;  /* 0x30000020ff207230 */ /* 0x000fe20000004100 */
[----:B------:R-:W-:-:S02]  /*b760*/  FMUL.FTZ R6, R6, R19 ;  /* 0x0000001306067220 */ /* 0x000fc40000410000 */
[----:B------:R-:W-:Y:S02]  /*b770*/  FFMA.FTZ R54, R59, R48, R54 ;  /* 0x000000303b367223 */ /* 0x000fe40000010036 */
[----:B------:R-:W-:Y:S01]  /*b780*/  FFMA.FTZ R49, R48, R12, R49 ;  /* 0x0000000c30317223 */ /* 0x000fe20000010031 */
[----:B------:R-:W-:Y:S01]  /*b790*/  HADD2.F32 R48, -RZ, R5.H1_H1 ;  /* 0x30000005ff307230 */ /* 0x000fe20000004100 */
[----:B------:R-:W-:Y:S01]  /*b7a0*/  FFMA.FTZ R5, R47, R28, R33 ;  /* 0x0000001c2f057223 */ /* 0x000fe20000010021 */
[--C-:B------:R-:W-:Y:S01]  /*b7b0*/  HADD2.F32 R28, -RZ, R7.reuse.H0_H0 ;  /* 0x20000007ff1c7230 */ /* 0x100fe20000004100 */
[----:B------:R-:W-:Y:S01]  /*b7c0*/  FFMA.FTZ R15, R13, R32, R54 ;  /* 0x000000200d0f7223 */ /* 0x000fe20000010036 */
[----:B------:R-:W-:Y:S01]  /*b7d0*/  HADD2.F32 R7, -RZ, R7.H1_H1 ;  /* 0x30000007ff077230 */ /* 0x000fe20000004100 */
[----:B------:R-:W-:Y:S02]  /*b7e0*/  FFMA.FTZ R5, R34, R30, R5 ;  /* 0x0000001e22057223 */ /* 0x000fe40000010005 */
[----:B------:R-:W-:-:S02]  /*b7f0*/  FFMA.FTZ R46, R31, R28, R46 ;  /* 0x0000001c1f2e7223 */ /* 0x000fc4000001002e */
[----:B------:R-:W-:Y:S01]  /*b800*/  FFMA.FTZ R4, R28, R4, R5 ;  /* 0x000000041c047223 */ /* 0x000fe20000010005 */
[--C-:B------:R-:W-:Y:S01]  /*b810*/  HADD2.F32 R5, -RZ, R29.reuse.H0_H0 ;  /* 0x2000001dff057230 */ /* 0x100fe20000004100 */
[----:B------:R-:W-:Y:S01]  /*b820*/  FFMA.FTZ R46, R55, R7, R46 ;  /* 0x00000007372e7223 */ /* 0x000fe2000001002e */
[----:B------:R-:W-:Y:S01]  /*b830*/  HADD2.F32 R29, -RZ, R29.H1_H1 ;  /* 0x3000001dff1d7230 */ /* 0x000fe20000004100 */
[----:B------:R-:W-:Y:S02]  /*b840*/  FFMA.FTZ R4, R7, R14, R4 ;  /* 0x0000000e07047223 */ /* 0x000fe40000010004 */
[----:B------:R-:W-:Y:S02]  /*b850*/  FFMA.FTZ R35, R48, R50, R35 ;  /* 0x0000003230237223 */ /* 0x000fe40000010023 */
[----:B------:R-:W-:Y:S02]  /*b860*/  FFMA.FTZ R7, R5, R12, R4 ;  /* 0x0000000c05077223 */ /* 0x000fe40000010004 */
[----:B------:R-:W-:-:S02]  /*b870*/  FFMA.FTZ R51, R32, R50, R49 ;  /* 0x0000003220337223 */ /* 0x000fc40000010031 */
[----:B------:R-:W-:Y:S02]  /*b880*/  FFMA.FTZ R14, R59, R5, R46 ;  /* 0x000000053b0e7223 */ /* 0x000fe4000001002e */
[----:B------:R-:W-:Y:S01]  /*b890*/  FFMA.FTZ R50, R29, R50, R7 ;  /* 0x000000321d327223 */ /* 0x000fe20000010007 */
[----:B------:R-:W0:Y:S01]  /*b8a0*/  LDS.64 R4, [UR4+0x30] ;  /* 0x00003004ff047984 */ /* 0x000e220008000a00 */
[-C--:B------:R-:W-:Y:S02]  /*b8b0*/  FMUL.FTZ R7, R15, R20.reuse ;  /* 0x000000140f077220 */ /* 0x080fe40000410000 */
[----:B------:R-:W-:Y:S02]  /*b8c0*/  FFMA.FTZ R45, R48, R13, R45 ;  /* 0x0000000d302d7223 */ /* 0x000fe4000001002d */
[----:B------:R-:W-:Y:S02]  /*b8d0*/  FFMA.FTZ R14, R13, R29, R14 ;  /* 0x0000001d0d0e7223 */ /* 0x000fe4000001000e */
[----:B------:R-:W-:Y:S01]  /*b8e0*/  FMUL.FTZ R12, R25, R20 ;  /* 0x00000014190c7220 */ /* 0x000fe20000410000 */
[----:B------:R-:W-:Y:S01]  /*b8f0*/  F2FP.PACK_AB R25, RZ, R6 ;  /* 0x00000006ff19723e */ /* 0x000fe200000000ff */
[----:B------:R-:W-:Y:S01]  /*b900*/  FMUL.FTZ R13, R24, R21 ;  /* 0x00000015180d7220 */ /* 0x000fe20000410000 */
[----:B------:R-:W-:Y:S01]  /*b910*/  F2FP.PACK_AB R24, RZ, R7 ;  /* 0x00000007ff18723e */ /* 0x000fe200000000ff */
[----:B------:R-:W-:Y:S01]  /*b920*/  IMAD.WIDE R48, R17, c[0x0][0x18c], R56 ;  /* 0x0000630011307a25 */ /* 0x000fe200078e0238 */
[----:B------:R-:W1:Y:S01]  /*b930*/  LDS.64 R6, [UR4+0xb0] ;  /* 0x0000b004ff067984 */ /* 0x000e620008000a00 */
[----:B------:R-:W-:-:S02]  /*b940*/  F2FP.PACK_AB R12, RZ, R12 ;  /* 0x0000000cff0c723e */ /* 0x000fc400000000ff */
[-C--:B------:R-:W-:Y:S01]  /*b950*/  FMUL.FTZ R35, R35, R18.reuse ;  /* 0x0000001223237220 */ /* 0x080fe20000410000 */
[----:B------:R-:W-:Y:S01]  /*b960*/  F2FP.PACK_AB R13, RZ, R13 ;  /* 0x0000000dff0d723e */ /* 0x000fe200000000ff */
        /* <DEDUP_REMOVED lines=8> */
[----:B------:R-:W-:-:S02]  /*b9f0*/  PRMT R35, R35, 0x5410, R25 ;  /* 0x0000541023237816 */ /* 0x000fc40000000019 */
[----:B------:R-:W-:Y:S02]  /*ba00*/  PRMT R15, R15, 0x5410, R17 ;  /* 0x000054100f0f7816 */ /* 0x000fe40000000011 */
[----:B------:R-:W-:Y:S02]  /*ba10*/  F2FP.PACK_AB R14, RZ, R14 ;  /* 0x0000000eff0e723e */ /* 0x000fe400000000ff */
[----:B------:R-:W-:Y:S01]  /*ba20*/  PRMT R12, R12, 0x5410, R13 ;  /* 0x000054100c0c7816 */ /* 0x000fe2000000000d */
[----:B------:R-:W-:Y:S01]  /*ba30*/  HFMA2.MMA R13, R35, 1, 1, R3 ;  /* 0x3c003c00230d7835 */ /* 0x000fe20000000003 */
[----:B------:R-:W-:Y:S01]  /*ba40*/  PRMT R24, R24, 0x5410, R14 ;  /* 0x0000541018187816 */ /* 0x000fe2000000000e */
[----:B------:R-:W-:Y:S01]  /*ba50*/  HFMA2.MMA R22, R15, 1, 1, R22 ;  /* 0x3c003c000f167835 */ /* 0x000fe20000000016 */
[----:B------:R-:W-:Y:S01]  /*ba60*/  F2FP.PACK_AB R51, RZ, R51 ;  /* 0x00000033ff33723e */ /* 0x000fe200000000ff */
[----:B------:R-:W-:Y:S01]  /*ba70*/  HADD2 R2, R12, R2 ;  /* 0x000000020c027230 */ /* 0x000fe20000000000 */
[----:B------:R-:W-:Y:S01]  /*ba80*/  F2FP.PACK_AB R50, RZ, R50 ;  /* 0x00000032ff32723e */ /* 0x000fe200000000ff */
[----:B------:R-:W-:-:S02]  /*ba90*/  HADD2 R23, R24, R23 ;  /* 0x0000001718177230 */ /* 0x000fc40000000000 */
[----:B0-----:R-:W-:Y:S01]  /*baa0*/  HADD2.F32 R24, -RZ, R5.H0_H0 ;  /* 0x20000005ff187230 */ /* 0x001fe20000004100 */
[----:B------:R-:W-:-:S05]  /*bab0*/  PRMT R51, R51, 0x5410, R50 ;  /* 0x0000541033337816 */ /* 0x000fca0000000032 */
[----:B------:R-:W-:Y:S02]  /*bac0*/  HADD2 R12, R51, R2 ;  /* 0x00000002330c7230 */ /* 0x000fe40000000000 */
[--C-:B------:R-:W-:Y:S02]  /*bad0*/  HADD2.F32 R2, -RZ, R4.reuse.H0_H0 ;  /* 0x20000004ff027230 */ /* 0x100fe40000004100 */
[----:B------:R-:W-:Y:S01]  /*bae0*/  HADD2.F32 R4, -RZ, R4.H1_H1 ;  /* 0x30000004ff047230 */ /* 0x000fe20000004100 */
[----:B--2---:R-:W-:Y:S02]  /*baf0*/  LOP3.LUT R3, R8, 0xf000f, RZ, 0xc0, !PT ;  /* 0x000f000f08037812 */ /* 0x004fe400078ec0ff */
[----:B------:R-:W-:Y:S02]  /*bb00*/  LOP3.LUT R14, R9, 0xf000f, RZ, 0xc0, !PT ;  /* 0x000f000f090e7812 */ /* 0x000fe400078ec0ff */
[----:B------:R-:W-:Y:S02]  /*bb10*/  LOP3.LUT R15, R10, 0xf000f, RZ, 0xc0, !PT ;  /* 0x000f000f0a0f7812 */ /* 0x000fe400078ec0ff */
[----:B------:R-:W-:-:S02]  /*bb20*/  LOP3.LUT R26, R11, 0xf000f, RZ, 0xc0, !PT ;  /* 0x000f000f0b1a7812 */ /* 0x000fc400078ec0ff */
[----:B------:R-:W-:Y:S02]  /*bb30*/  LOP3.LUT R3, R3, 0x64006400, RZ, 0xfc, !PT ;  /* 0x6400640003037812 */ /* 0x000fe400078efcff */
[----:B------:R-:W-:Y:S01]  /*bb40*/  LOP3.LUT R17, R14, 0x64006400, RZ, 0xfc, !PT ;  /* 0x640064000e117812 */ /* 0x000fe200078efcff */
[----:B------:R-:W-:Y:S01]  /*bb50*/  HADD2.F32 R14, -RZ, R5.H1_H1 ;  /* 0x30000005ff0e7230 */ /* 0x000fe20000004100 */
[----:B------:R-:W-:Y:S01]  /*bb60*/  LOP3.LUT R25, R15, 0x64006400, RZ, 0xfc, !PT ;  /* 0x640064000f197812 */ /* 0x000fe200078efcff */
[----:B------:R-:W-:Y:S01]  /*bb70*/  HADD2 R15, R3, -1032, -1032 ;  /* 0xe408e408030f7430 */ /* 0x000fe20000000000 */
[----:B------:R-:W-:Y:S01]  /*bb80*/  LOP3.LUT R26, R26, 0x64006400, RZ, 0xfc, !PT ;  /* 0x640064001a1a7812 */ /* 0x000fe200078efcff */
[----:B------:R-:W-:Y:S02]  /*bb90*/  HADD2 R17, R17, -1032, -1032 ;  /* 0xe408e40811117430 */ /* 0x000fe40000000000 */
[----:B------:R-:W-:Y:S02]  /*bba0*/  HADD2 R25, R25, -1032, -1032 ;  /* 0xe408e40819197430 */ /* 0x000fe40000000000 */
[----:B------:R-:W-:-:S02]  /*bbb0*/  HADD2 R26, R26, -1032, -1032 ;  /* 0xe408e4081a1a7430 */ /* 0x000fc40000000000 */
[--C-:B------:R-:W-:Y:S02]  /*bbc0*/  HADD2.F32 R3, -RZ, R15.reuse.H0_H0 ;  /* 0x2000000fff037230 */ /* 0x100fe40000004100 */
[----:B------:R-:W-:Y:S02]  /*bbd0*/  HADD2.F32 R5, -RZ, R15.H1_H1 ;  /* 0x3000000fff057230 */ /* 0x000fe40000004100 */
[----:B------:R-:W-:Y:S01]  /*bbe0*/  HADD2.F32 R15, -RZ, R17.H0_H0 ;  /* 0x20000011ff0f7230 */ /* 0x000fe20000004100 */
[----:B------:R-:W-:Y:S01]  /*bbf0*/  FFMA.FTZ R35, R3, R2, RZ ;  /* 0x0000000203237223 */ /* 0x000fe200000100ff */
[----:B------:R-:W-:Y:S02]  /*bc00*/  HADD2.F32 R31, -RZ, R25.H0_H0 ;  /* 0x20000019ff1f7230 */ /* 0x000fe40000004100 */
[--C-:B------:R-:W-:Y:S01]  /*bc10*/  HADD2.F32 R47, -RZ, R26.reuse.H0_H0 ;  /* 0x2000001aff2f7230 */ /* 0x100fe20000004100 */
[C---:B------:R-:W-:Y:S01]  /*bc20*/  FFMA.FTZ R45, R2.reuse, R15, RZ ;  /* 0x0000000f022d7223 */ /* 0x040fe200000100ff */
[----:B------:R-:W-:Y:S01]  /*bc30*/  HADD2.F32 R29, -RZ, R17.H1_H1 ;  /* 0x30000011ff1d7230 */ /* 0x000fe20000004100 */
[C---:B------:R-:W-:Y:S01]  /*bc40*/  FFMA.FTZ R33, R2.reuse, R31, RZ ;  /* 0x0000001f02217223 */ /* 0x040fe200000100ff */
[----:B------:R-:W-:Y:S01]  /*bc50*/  HADD2.F32 R17, -RZ, R26.H1_H1 ;  /* 0x3000001aff117230 */ /* 0x000fe20000004100 */
[----:B------:R-:W-:Y:S01]  /*bc60*/  FFMA.FTZ R35, R5, R4, R35 ;  /* 0x0000000405237223 */ /* 0x000fe20000010023 */
[----:B------:R-:W-:Y:S01]  /*bc70*/  HADD2.F32 R27, -RZ, R25.H1_H1 ;  /* 0x30000019ff1b7230 */ /* 0x000fe20000004100 */
[----:B------:R-:W-:Y:S01]  /*bc80*/  FFMA.FTZ R25, R2, R47, RZ ;  /* 0x0000002f02197223 */ /* 0x000fe200000100ff */
[--C-:B-1----:R-:W-:Y:S01]  /*bc90*/  HADD2.F32 R26, -RZ, R6.reuse.H0_H0 ;  /* 0x20000006ff1a7230 */ /* 0x102fe20000004100 */
[C---:B------:R-:W-:Y:S01]  /*bca0*/  FFMA.FTZ R45, R4.reuse, R29, R45 ;  /* 0x0000001d042d7223 */ /* 0x040fe2000001002d */
[----:B------:R-:W-:Y:S01]  /*bcb0*/  HADD2.F32 R6, -RZ, R6.H1_H1 ;  /* 0x30000006ff067230 */ /* 0x000fe20000004100 */
[----:B------:R-:W-:Y:S01]  /*bcc0*/  FFMA.FTZ R33, R4, R27, R33 ;  /* 0x0000001b04217223 */ /* 0x000fe20000010021 */
[----:B------:R-:W-:Y:S01]  /*bcd0*/  LOP3.LUT R2, R8, 0xf000f0, RZ, 0xc0, !PT ;  /* 0x00f000f008027812 */ /* 0x000fe200078ec0ff */
[----:B------:R-:W-:Y:S01]  /*bce0*/  FFMA.FTZ R25, R4, R17, R25 ;  /* 0x0000001104197223 */ /* 0x000fe20000010019 */
[----:B------:R-:W-:Y:S01]  /*bcf0*/  LOP3.LUT R4, R10, 0xf000f0, RZ, 0xc0, !PT ;  /* 0x00f000f00a047812 */ /* 0x000fe200078ec0ff */
[-C--:B------:R-:W-:Y:S01]  /*bd00*/  FFMA.FTZ R46, R3, R26.reuse, RZ ;  /* 0x0000001a032e7223 */ /* 0x080fe200000100ff */
[----:B------:R-:W-:Y:S01]  /*bd10*/  LOP3.LUT R3, R9, 0xf000f0, RZ, 0xc0, !PT ;  /* 0x00f000f009037812 */ /* 0x000fe200078ec0ff */
[-C--:B------:R-:W-:Y:S01]  /*bd20*/  FFMA.FTZ R15, R15, R26.reuse, RZ ;  /* 0x0000001a0f0f7223 */ /* 0x080fe200000100ff */
[----:B------:R-:W-:Y:S01]  /*bd30*/  SHF.R.U32.HI R8, RZ, 0x8, R8 ;  /* 0x00000008ff087819 */ /* 0x000fe20000011608 */
[----:B------:R-:W-:Y:S01]  /*bd40*/  FFMA.FTZ R28, R31, R26, RZ ;  /* 0x0000001a1f1c7223 */ /* 0x000fe200000100ff */
[----:B------:R-:W-:Y:S01]  /*bd50*/  SHF.R.U32.HI R9, RZ, 0x8, R9 ;  /* 0x00000008ff097819 */ /* 0x000fe20000011609 */
[----:B------:R-:W-:Y:S01]  /*bd60*/  FFMA.FTZ R46, R5, R6, R46 ;  /* 0x00000006052e7223 */ /* 0x000fe2000001002e */
[----:B------:R-:W-:Y:S01]  /*bd70*/  LOP3.LUT R5, R4, 0x64006400, RZ, 0xfc, !PT ;  /* 0x6400640004057812 */ /* 0x000fe200078efcff */
[----:B------:R-:W-:Y:S01]  /*bd80*/  FFMA.FTZ R30, R47, R26, RZ ;  /* 0x0000001a2f1e7223 */ /* 0x000fe200000100ff */
[----:B------:R-:W-:Y:S01]  /*bd90*/  SHF.R.U32.HI R10, RZ, 0x8, R10 ;  /* 0x00000008ff0a7819 */ /* 0x000fe2000001160a */
[-C--:B------:R-:W-:Y:S01]  /*bda0*/  FFMA.FTZ R26, R29, R6.reuse, R15 ;  /* 0x000000061d1a7223 */ /* 0x080fe2000001000f */
[----:B------:R-:W-:Y:S01]  /*bdb0*/  LOP3.LUT R29, R3, 0x64006400, RZ, 0xfc, !PT ;  /* 0x64006400031d7812 */ /* 0x000fe200078efcff */
[-C--:B------:R-:W-:Y:S01]  /*bdc0*/  FFMA.FTZ R28, R27, R6.reuse, R28 ;  /* 0x000000061b1c7223 */ /* 0x080fe2000001001c */
[----:B------:R-:W-:Y:S01]  /*bdd0*/  LOP3.LUT R27, R2, 0x64006400, RZ, 0xfc, !PT ;  /* 0x64006400021b7812 */ /* 0x000fe200078efcff */
[-C--:B------:R-:W-:Y:S01]  /*bde0*/  HFMA2 R32, R5, R16.reuse.H0_H0, -72, -72 ;  /* 0xd480d48005207431 */ /* 0x080fe20000040010 */
[----:B------:R-:W0:Y:S01]  /*bdf0*/  LDS.64 R2, [UR4+0x38] ;  /* 0x00003804ff027984 */ /* 0x000e220008000a00 */
[----:B------:R-:W-:Y:S01]  /*be00*/  FFMA.FTZ R30, R17, R6, R30 ;  /* 0x00000006111e7223 */ /* 0x000fe2000001001e */
[----:B------:R-:W-:Y:S01]  /*be10*/  LOP3.LUT R6, R11, 0xf000f0, RZ, 0xc0, !PT ;  /* 0x00f000f00b067812 */ /* 0x000fe200078ec0ff */
[-C--:B------:R-:W-:Y:S01]  /*be20*/  HFMA2 R27, R27, R16.reuse.H0_H0, -72, -72 ;  /* 0xd480d4801b1b7431 */ /* 0x080fe20000040010 */
[----:B------:R-:W1:Y:S01]  /*be30*/  LDS.64 R4, [UR4+0xb8] ;  /* 0x0000b804ff047984 */ /* 0x000e620008000a00 */
[-C--:B------:R-:W-:Y:S01]  /*be40*/  HFMA2 R29, R29, R16.reuse.H0_H0, -72, -72 ;  /* 0xd480d4801d1d7431 */ /* 0x080fe20000040010 */
[----:B------:R-:W-:Y:S01]  /*be50*/  LOP3.LUT R15, R6, 0x64006400, RZ, 0xfc, !PT ;  /* 0x64006400060f7812 */ /* 0x000fe200078efcff */
[----:B------:R-:W-:Y:S01]  /*be60*/  HADD2.F32 R6, -RZ, R32.H0_H0 ;  /* 0x20000020ff067230 */ /* 0x000fe20000004100 */
[----:B------:R-:W-:Y:S01]  /*be70*/  SHF.R.U32.HI R11, RZ, 0x8, R11 ;  /* 0x00000008ff0b7819 */ /* 0x000fe2000001160b */
[----:B------:R-:W-:Y:S01]  /*be80*/  HADD2.F32 R47, -RZ, R27.H0_H0 ;  /* 0x2000001bff2f7230 */ /* 0x000fe20000004100 */
[----:B------:R-:W-:Y:S01]  /*be90*/  UIADD3 UR4, UR4, 0x40, URZ ;  /* 0x0000004004047890 */ /* 0x000fe2000fffe03f */
[----:B------:R-:W-:Y:S01]  /*bea0*/  HFMA2 R34, R15, R16.H0_H0, -72, -72 ;  /* 0xd480d4800f227431 */ /* 0x000fe20000040010 */
[----:B------:R-:W-:Y:S01]  /*beb0*/  FFMA.FTZ R33, R24, R6, R33 ;  /* 0x0000000618217223 */ /* 0x000fe20000010021 */
[----:B------:R-:W-:Y:S01]  /*bec0*/  HADD2.F32 R31, -RZ, R29.H0_H0 ;  /* 0x2000001dff1f7230 */ /* 0x000fe20000004100 */
[----:B------:R-:W-:Y:S01]  /*bed0*/  FFMA.FTZ R35, R47, R24, R35 ;  /* 0x000000182f237223 */ /* 0x000fe20000010023 */
[----:B------:R-:W-:-:S02]  /*bee0*/  HADD2.F32 R17, -RZ, R7.H0_H0 ;  /* 0x20000007ff117230 */ /* 0x000fc40000004100 */
[----:B------:R-:W-:Y:S01]  /*bef0*/  HADD2.F32 R15, -RZ, R34.H0_H0 ;  /* 0x20000022ff0f7230 */ /* 0x000fe20000004100 */
[----:B------:R-:W-:Y:S01]  /*bf00*/  FFMA.FTZ R45, R24, R31, R45 ;  /* 0x0000001f182d7223 */ /* 0x000fe2000001002d */
[----:B------:R-:W-:Y:S01]  /*bf10*/  HADD2.F32 R27, -RZ, R27.H1_H1 ;  /* 0x3000001bff1b7230 */ /* 0x000fe20000004100 */
[----:B------:R-:W-:Y:S01]  /*bf20*/  FFMA.FTZ R28, R6, R17, R28 ;  /* 0x00000011061c7223 */ /* 0x000fe2000001001c */
[----:B------:R-:W-:Y:S01]  /*bf30*/  HADD2.F32 R29, -RZ, R29.H1_H1 ;  /* 0x3000001dff1d7230 */ /* 0x000fe20000004100 */
[----:B------:R-:W-:Y:S01]  /*bf40*/  FFMA.FTZ R25, R24, R15, R25 ;  /* 0x0000000f18197223 */ /* 0x000fe20000010019 */
[----:B------:R-:W-:Y:S01]  /*bf50*/  HADD2.F32 R32, -RZ, R32.H1_H1 ;  /* 0x30000020ff207230 */ /* 0x000fe20000004100 */
[----:B------:R-:W-:Y:S01]  /*bf60*/  LOP3.LUT R6, R8, 0xf000f, RZ, 0xc0, !PT ;  /* 0x000f000f08067812 */ /* 0x000fe200078ec0ff */
[----:B------:R-:W-:Y:S01]  /*bf70*/  HADD2.F32 R34, -RZ, R34.H1_H1 ;  /* 0x30000022ff227230 */ /* 0x000fe20000004100 */
[----:B------:R-:W-:Y:S01]  /*bf80*/  FFMA.FTZ R35, R27, R14, R35 ;  /* 0x0000000e1b237223 */ /* 0x000fe20000010023 */
[----:B------:R-:W-:Y:S01]  /*bf90*/  HADD2.F32 R7, -RZ, R7.H1_H1 ;  /* 0x30000007ff077230 */ /* 0x000fe20000004100 */
[----:B------:R-:W-:Y:S01]  /*bfa0*/  FFMA.FTZ R45, R14, R29, R45 ;  /* 0x0000001d0e2d7223 */ /* 0x000fe2000001002d */
[----:B------:R-:W-:Y:S01]  /*bfb0*/  LOP3.LUT R6, R6, 0x64006400, RZ, 0xfc, !PT ;  /* 0x6400640006067812 */ /* 0x000fe200078efcff */
[----:B------:R-:W-:Y:S01]  /*bfc0*/  FFMA.FTZ R33, R14, R32, R33 ;  /* 0x000000200e217223 */ /* 0x000fe20000010021 */
[----:B------:R-:W-:Y:S01]  /*bfd0*/  LOP3.LUT R8, R8, 0xf000f0, RZ, 0xc0, !PT ;  /* 0x00f000f008087812 */ /* 0x000fe200078ec0ff */
[----:B------:R-:W-:-:S02]  /*bfe0*/  FFMA.FTZ R25, R14, R34, R25 ;  /* 0x000000220e197223 */ /* 0x000fc40000010019 */
[-C--:B------:R-:W-:Y:S02]  /*bff0*/  FFMA.FTZ R24, R47, R17.reuse, R46 ;  /* 0x000000112f187223 */ /* 0x080fe4000001002e */
[-C--:B------:R-:W-:Y:S02]  /*c000*/  FFMA.FTZ R14, R31, R17.reuse, R26 ;  /* 0x000000111f0e7223 */ /* 0x080fe4000001001a */
[----:B------:R-:W-:Y:S01]  /*c010*/  FFMA.FTZ R30, R15, R17, R30 ;  /* 0x000000110f1e7223 */ /* 0x000fe2000001001e */
[----:B------:R-:W-:Y:S01]  /*c020*/  LOP3.LUT R15, R9, 0xf000f, RZ, 0xc0, !PT ;  /* 0x000f000f090f7812 */ /* 0x000fe200078ec0ff */
[-C--:B------:R-:W-:Y:S01]  /*c030*/  FFMA.FTZ R24, R27, R7.reuse, R24 ;  /* 0x000000071b187223 */ /* 0x080fe20000010018 */
[----:B------:R-:W-:Y:S01]  /*c040*/  LOP3.LUT R27, R11, 0xf000f, RZ, 0xc0, !PT ;  /* 0x000f000f0b1b7812 */ /* 0x000fe200078ec0ff */
[-C--:B------:R-:W-:Y:S01]  /*c050*/  FFMA.FTZ R14, R29, R7.reuse, R14 ;  /* 0x000000071d0e7223 */ /* 0x080fe2000001000e */
[----:B------:R-:W-:Y:S01]  /*c060*/  LOP3.LUT R17, R15, 0x64006400, RZ, 0xfc, !PT ;  /* 0x640064000f117812 */ /* 0x000fe200078efcff */
[-C--:B------:R-:W-:Y:S01]  /*c070*/  FFMA.FTZ R32, R32, R7.reuse, R28 ;  /* 0x0000000720207223 */ /* 0x080fe2000001001c */
[----:B------:R-:W-:Y:S01]  /*c080*/  HADD2 R15, R6, -1032, -1032 ;  /* 0xe408e408060f7430 */ /* 0x000fe20000000000 */
[----:B------:R-:W-:Y:S01]  /*c090*/  FFMA.FTZ R34, R34, R7, R30 ;  /* 0x0000000722227223 */ /* 0x000fe2000001001e */
[C---:B------:R-:W-:Y:S01]  /*c0a0*/  LOP3.LUT R7, R10.reuse, 0xf000f, RZ, 0xc0, !PT ;  /* 0x000f000f0a077812 */ /* 0x040fe200078ec0ff */
[----:B0-----:R-:W-:Y:S01]  /*c0b0*/  HADD2.F32 R30, -RZ, R2.H0_H0 ;  /* 0x20000002ff1e7230 */ /* 0x001fe20000004100 */
[----:B------:R-:W-:Y:S01]  /*c0c0*/  LOP3.LUT R6, R27, 0x64006400, RZ, 0xfc, !PT ;  /* 0x640064001b067812 */ /* 0x000fe200078efcff */
[----:B------:R-:W-:Y:S01]  /*c0d0*/  HADD2 R17, R17, -1032, -1032 ;  /* 0xe408e40811117430 */ /* 0x000fe20000000000 */
[----:B------:R-:W-:Y:S01]  /*c0e0*/  LOP3.LUT R26, R7, 0x64006400, RZ, 0xfc, !PT ;  /* 0x64006400071a7812 */ /* 0x000fe200078efcff */
[----:B------:R-:W-:Y:S01]  /*c0f0*/  HADD2.F32 R28, -RZ, R15.H0_H0 ;  /* 0x2000000fff1c7230 */ /* 0x000fe20000004100 */
[----:B------:R-:W-:Y:S01]  /*c100*/  LOP3.LUT R10, R10, 0xf000f0, RZ, 0xc0, !PT ;  /* 0x00f000f00a0a7812 */ /* 0x000fe200078ec0ff */
[----:B-1----:R-:W-:-:S02]  /*c110*/  HADD2.F32 R7, -RZ, R4.H0_H0 ;  /* 0x20000004ff077230 */ /* 0x002fc40000004100 */
[----:B------:R-:W-:Y:S01]  /*c120*/  HADD2 R26, R26, -1032, -1032 ;  /* 0xe408e4081a1a7430 */ /* 0x000fe20000000000 */
[C---:B------:R-:W-:Y:S01]  /*c130*/  FFMA.FTZ R27, R28.reuse, R30, R35 ;  /* 0x0000001e1c1b7223 */ /* 0x040fe20000010023 */
[----:B------:R-:W-:Y:S01]  /*c140*/  HADD2 R6, R6, -1032, -1032 ;  /* 0xe408e40806067430 */ /* 0x000fe20000000000 */
        /* <DEDUP_REMOVED lines=15> */
[----:B------:R-:W-:Y:S01]  /*c240*/  HADD2.F32 R15, -RZ, R4.H1_H1 ;  /* 0x30000004ff0f7230 */ /* 0x000fe20000004100 */
[C---:B------:R-:W-:Y:S01]  /*c250*/  FFMA.FTZ R33, R2.reuse, R26, R33 ;  /* 0x0000001a02217223 */ /* 0x040fe20000010021 */
[----:B------:R-:W-:Y:S01]  /*c260*/  HADD2.F32 R30, -RZ, R3.H0_H0 ;  /* 0x20000003ff1e7230 */ /* 0x000fe20000004100 */
[----:B------:R-:W-:Y:S01]  /*c270*/  FFMA.FTZ R25, R2, R6, R25 ;  /* 0x0000000602197223 */ /* 0x000fe20000010019 */
[----:B------:R-:W-:Y:S01]  /*c280*/  LOP3.LUT R2, R9, 0xf000f0, RZ, 0xc0, !PT ;  /* 0x00f000f009027812 */ /* 0x000fe200078ec0ff */
[----:B------:R-:W-:Y:S01]  /*c290*/  FFMA.FTZ R4, R31, R7, R32 ;  /* 0x000000071f047223 */ /* 0x000fe20000010020 */
[----:B------:R-:W-:Y:S01]  /*c2a0*/  LOP3.LUT R31, R11, 0xf000f0, RZ, 0xc0, !PT ;  /* 0x00f000f00b1f7812 */ /* 0x000fe200078ec0ff */
[-C--:B------:R-:W-:Y:S01]  /*c2b0*/  FFMA.FTZ R28, R29, R15.reuse, R28 ;  /* 0x0000000f1d1c7223 */ /* 0x080fe2000001001c */
        /* <DEDUP_REMOVED lines=8> */
[----:B------:R-:W-:Y:S01]  /*c340*/  FFMA.FTZ R34, R24, R7, R34 ;  /* 0x0000000718227223 */ /* 0x000fe20000010022 */
[-C--:B------:R-:W-:Y:S01]  /*c350*/  HFMA2 R9, R29, R16.reuse.H0_H0, -72, -72 ;  /* 0xd480d4801d097431 */ /* 0x080fe20000040010 */
[-C--:B------:R-:W-:Y:S01]  /*c360*/  FFMA.FTZ R4, R26, R15.reuse, R4 ;  /* 0x0000000f1a047223 */ /* 0x080fe20000010004 */
[----:B------:R-:W-:Y:S01]  /*c370*/  HFMA2 R16, R31, R16.H0_H0, -72, -72 ;  /* 0xd480d4801f107431 */ /* 0x000fe20000040010 */
[----:B------:R-:W-:Y:S01]  /*c380*/  FFMA.FTZ R34, R6, R15, R34 ;  /* 0x0000000f06227223 */ /* 0x000fe20000010022 */
[----:B------:R-:W-:-:S02]  /*c390*/  HADD2.F32 R31, -RZ, R8.H0_H0 ;  /* 0x20000008ff1f7230 */ /* 0x000fc40000004100 */
[----:B------:R-:W-:Y:S02]  /*c3a0*/  HADD2.F32 R29, -RZ, R2.H0_H0 ;  /* 0x20000002ff1d7230 */ /* 0x000fe40000004100 */
[----:B------:R-:W-:Y:S01]  /*c3b0*/  HADD2.F32 R11, -RZ, R9.H0_H0 ;  /* 0x20000009ff0b7230 */ /* 0x000fe20000004100 */
[C---:B------:R-:W-:Y:S01]  /*c3c0*/  FFMA.FTZ R32, R30.reuse, R31, R45 ;  /* 0x0000001f1e207223 */ /* 0x040fe2000001002d */
        /* <DEDUP_REMOVED lines=16> */
[-C--:B------:R-:W-:Y:S02]  /*c4d0*/  FFMA.FTZ R4, R11, R17.reuse, R4 ;  /* 0x000000110b047223 */ /* 0x080fe40000010004 */
[----:B------:R-:W-:Y:S02]  /*c4e0*/  FFMA.FTZ R34, R10, R17, R34 ;  /* 0x000000110a227223 */ /* 0x000fe40000010022 */
[-C--:B------:R-:W-:Y:S02]  /*c4f0*/  FFMA.FTZ R3, R2, R5.reuse, R28 ;  /* 0x0000000502037223 */ /* 0x080fe4000001001c */
[----:B------:R-:W-:-:S02]  /*c500*/  FFMA.FTZ R8, R8, R5, R31 ;  /* 0x0000000508087223 */ /* 0x000fc4000001001f */
        /* <DEDUP_REMOVED lines=27> */
.L_x_3372:
[----:B------:R-:W-:-:S04]  /*c6c0*/  ISETP.GE.AND P0, PT, R41, R40, PT ;  /* 0x000000282900720c */ /* 0x000fc80003f06270 */
[----:B------:R-:W-:-:S13]  /*c6d0*/  ISETP.GE.OR P0, PT, R41, c[0x0][0x1b8], P0 ;  /* 0x00006e0029007a0c */ /* 0x000fda0000706670 */
[----:B------:R-:W-:Y:S05]  /*c6e0*/  @P0 BRA `(.L_x_3374) ;  /* 0x0000194000000947 */ /* 0x000fea0003800000 */
.L_x_3375:
[----:B------:R-:W2:Y:S01]  /*c6f0*/  LDG.E.128.CONSTANT R16, [R48.64] ;  /* 0x0000000630107981 */ /* 0x000ea2000c1e9d00 */
[----:B------:R-:W-:Y:S01]  /*c700*/  ISETP.NE.AND P0, PT, R41, R38, PT ;  /* 0x000000262900720c */ /* 0x000fe20003f05270 */
[----:B------:R-:W-:Y:S02]  /*c710*/  IMAD.MOV.U32 R29, RZ, RZ, 0x4 ;  /* 0x00000004ff1d7424 */ /* 0x000fe400078e00ff */
[----:B------:R-:W0:Y:S02]  /*c720*/  LDS.128 R24, [UR4] ;  /* 0x00000004ff187984 */ /* 0x000e240008000c00 */
[----:B------:R-:W-:Y:S02]  /*c730*/  IMAD.WIDE R8, R29, c[0x0][0x18c], R48 ;  /* 0x000063001d087a25 */ /* 0x000fe400078e0230 */
[----:B------:R-:W1:Y:S04]  /*c740*/  LDS.128 R20, [UR4+0x80] ;  /* 0x00008004ff147984 */ /* 0x000e680008000c00 */
[----:B------:R3:W4:Y:S02]  /*c750*/  LDG.E.128.CONSTANT R12, [R8.64] ;  /* 0x00000006080c7981 */ /* 0x000724000c1e9d00 */
[----:B------:R-:W-:Y:S01]  /*c760*/  @!P0 LEA R6, R41, 0x1, 0x1 ;  /* 0x0000000129068811 */ /* 0x000fe200078e08ff */
[----:B------:R-:W-:-:S04]  /*c770*/  @!P0 IMAD.MOV.U32 R7, RZ, RZ, 0x2 ;  /* 0x00000002ff078424 */ /* 0x000fc800078e00ff */
[----:B------:R-:W-:-:S06]  /*c780*/  @!P0 IMAD.WIDE R6, R6, R7, c[0x0][0x198] ;  /* 0x0000660006068625 */ /* 0x000fcc00078e0207 */
[----:B------:R5:W3:Y:S01]  /*c790*/  @!P0 LDG.E.U16.CONSTANT R6, [R6.64] ;  /* 0x0000000606068981 */ /* 0x000ae2000c1e9500 */
[----:B------:R-:W-:Y:S01]  /*c7a0*/  IMAD.MOV.U32 R28, RZ, RZ, 0x3000 ;  /* 0x00003000ff1c7424 */ /* 0x000fe200078e00ff */
[----:B------:R-:W-:Y:S02]  /*c7b0*/  @!P0 IADD3 R39, R39, 0x1, RZ ;  /* 0x0000000127278810 */ /* 0x000fe40007ffe0ff */
        /* <DEDUP_REMOVED lines=9> */
[----:B-----5:R-:W-:-:S02]  /*c850*/  LOP3.LUT R7, R30, 0x64006400, RZ, 0xfc, !PT ;  /* 0x640064001e077812 */ /* 0x020fc400078efcff */
[----:B------:R-:W-:Y:S01]  /*c860*/  LOP3.LUT R31, R17, 0x380038, RZ, 0xc0, !PT ;  /* 0x00380038111f7812 */ /* 0x000fe200078ec0ff */
[----:B------:R-:W-:Y:S01]  /*c870*/  HADD2 R10, R10, -1028, -1028 ;  /* 0xe404e4040a0a7430 */ /* 0x000fe20000000000 */
[----:B------:R-:W-:Y:S02]  /*c880*/  LOP3.LUT R30, R34, 0x64006400, RZ, 0xfc, !PT ;  /* 0x64006400221e7812 */ /* 0x000fe400078efcff */
[----:B------:R-:W-:Y:S01]  /*c890*/  LOP3.LUT R35, R11, 0x64006400, RZ, 0xfc, !PT ;  /* 0x640064000b237812 */ /* 0x000fe200078efcff */
[----:B------:R-:W-:Y:S01]  /*c8a0*/  HADD2 R11, R32, -1028, -1028 ;  /* 0xe404e404200b7430 */ /* 0x000fe20000000000 */
[----:B------:R-:W-:Y:S01]  /*c8b0*/  LOP3.LUT R33, R33, 0x64006400, RZ, 0xfc, !PT ;  /* 0x6400640021217812 */ /* 0x000fe200078efcff */
[----:B------:R-:W-:Y:S01]  /*c8c0*/  HADD2 R7, R7, -1028, -1028 ;  /* 0xe404e40407077430 */ /* 0x000fe20000000000 */
[----:B------:R-:W-:Y:S02]  /*c8d0*/  LOP3.LUT R45, R45, 0x64006400, RZ, 0xfc, !PT ;  /* 0x640064002d2d7812 */ /* 0x000fe400078efcff */
[----:B------:R-:W-:Y:S01]  /*c8e0*/  LOP3.LUT R31, R31, 0x64006400, RZ, 0xfc, !PT ;  /* 0x640064001f1f7812 */ /* 0x000fe200078efcff */
[----:B------:R-:W-:-:S02]  /*c8f0*/  HADD2 R30, R30, -1028, -1028 ;  /* 0xe404e4041e1e7430 */ /* 0x000fc40000000000 */
[-C--:B------:R-:W-:Y:S01]  /*c900*/  HFMA2 R34, R33, R28.reuse.H0_H0, -132, -132 ;  /* 0xd820d82021227431 */ /* 0x080fe2000004001c */
[-C--:B0-----:R-:W-:Y:S01]  /*c910*/  HFMA2.MMA R48, R11, R24.reuse, RZ ;  /* 0x000000180b307235 */ /* 0x081fe200000000ff */
[----:B------:R-:W-:Y:S01]  /*c920*/  HFMA2 R32, R45, R28.H0_H0, -132, -132 ;  /* 0xd820d8202d207431 */ /* 0x000fe2000004001c */
[C---:B------:R-:W-:Y:S01]  /*c930*/  HFMA2.MMA R45, R10.reuse, R24, RZ ;  /* 0x000000180a2d7235 */ /* 0x040fe200000000ff */
[----:B------:R-:W-:Y:S01]  /*c940*/  HFMA2 R33, R7, R24, RZ.H0_H0 ;  /* 0x0000001807217231 */ /* 0x000fe200000400ff */
[-C--:B-1----:R-:W-:Y:S01]  /*c950*/  HFMA2.MMA R10, R10, R20.reuse, RZ ;  /* 0x000000140a0a7235 */ /* 0x082fe200000000ff */
[-C--:B------:R-:W-:Y:S01]  /*c960*/  HFMA2 R35, R35, R28.reuse.H0_H0, -132, -132 ;  /* 0xd820d82023237431 */ /* 0x080fe2000004001c */
[----:B------:R-:W-:Y:S01]  /*c970*/  HFMA2.MMA R11, R11, R20, RZ ;  /* 0x000000140b0b7235 */ /* 0x000fe200000000ff */
[----:B------:R-:W-:Y:S02]  /*c980*/  HFMA2 R46, R31, R28.H0_H0, -132, -132 ;  /* 0xd820d8201f2e7431 */ /* 0x000fe4000004001c */
[----:B------:R-:W-:-:S02]  /*c990*/  HFMA2 R7, R7, R20, RZ.H0_H0 ;  /* 0x0000001407077231 */ /* 0x000fc400000400ff */
[C---:B------:R-:W-:Y:S01]  /*c9a0*/  HFMA2 R31, R30.reuse, R24, RZ.H0_H0 ;  /* 0x000000181e1f7231 */ /* 0x040fe200000400ff */
[----:B------:R-:W-:Y:S01]  /*c9b0*/  SHF.R.U32.HI R47, RZ, 0x6, R16 ;  /* 0x00000006ff2f7819 */ /* 0x000fe20000011610 */
[----:B------:R-:W-:Y:S02]  /*c9c0*/  HFMA2 R20, R30, R20, RZ.H0_H0 ;  /* 0x000000141e147231 */ /* 0x000fe400000400ff */
[C---:B------:R-:W-:Y:S02]  /*c9d0*/  HFMA2 R33, R46.reuse, R25, R33 ;  /* 0x000000192e217231 */ /* 0x040fe40000000021 */
[----:B------:R-:W-:Y:S01]  /*c9e0*/  HFMA2 R7, R46, R21, R7 ;  /* 0x000000152e077231 */ /* 0x000fe20000000007 */
[----:B------:R-:W-:Y:S01]  /*c9f0*/  SHF.R.U32.HI R46, RZ, 0x6, R19 ;  /* 0x00000006ff2e7819 */ /* 0x000fe20000011613 */
[-C--:B------:R-:W-:Y:S01]  /*ca00*/  HFMA2.MMA R45, R35, R25.reuse, R45 ;  /* 0x00000019232d7235 */ /* 0x080fe2000000002d */
[C---:B------:R-:W-:Y:S01]  /*ca10*/  HFMA2 R31, R32.reuse, R25, R31 ;  /* 0x00000019201f7231 */ /* 0x040fe2000000001f */
[----:B------:R-:W-:Y:S01]  /*ca20*/  HFMA2.MMA R48, R34, R25, R48 ;  /* 0x0000001922307235 */ /* 0x000fe20000000030 */
[----:B------:R-:W-:Y:S01]  /*ca30*/  HFMA2 R32, R32, R21, R20 ;  /* 0x0000001520207231 */ /* 0x000fe20000000014 */
[-C--:B------:R-:W-:Y:S01]  /*ca40*/  HFMA2.MMA R35, R35, R21.reuse, R10 ;  /* 0x0000001523237235 */ /* 0x080fe2000000000a */
[----:B------:R-:W-:Y:S01]  /*ca50*/  LOP3.LUT R10, R47, 0x70007, RZ, 0xc0, !PT ;  /* 0x000700072f0a7812 */ /* 0x000fe200078ec0ff */
[----:B------:R-:W-:Y:S01]  /*ca60*/  HFMA2.MMA R11, R34, R21, R11 ;  /* 0x00000015220b7235 */ /* 0x000fe2000000000b */
[----:B------:R-:W-:-:S02]  /*ca70*/  SHF.R.U32.HI R21, RZ, 0x6, R17 ;  /* 0x00000006ff157819 */ /* 0x000fc40000011611 */
[----:B------:R-:W-:Y:S02]  /*ca80*/  SHF.R.U32.HI R34, RZ, 0x6, R18 ;  /* 0x00000006ff227819 */ /* 0x000fe40000011612 */
        /* <DEDUP_REMOVED lines=14> */
[----:B------:R-:W-:Y:S01]  /*cb70*/  HFMA2 R20, R10, R26, R31 ;  /* 0x0000001a0a147231 */ /* 0x000fe2000000001f */
[C---:B------:R-:W-:Y:S01]  /*cb80*/  HFMA2.MMA R31, R49.reuse, R22, R35 ;  /* 0x00000016311f7235 */ /* 0x040fe20000000023 */
[----:B------:R-:W-:Y:S01]  /*cb90*/  LOP3.LUT R35, R46, 0x380038, RZ, 0xc0, !PT ;  /* 0x003800382e237812 */ /* 0x000fe200078ec0ff */
[-C--:B------:R-:W-:Y:S01]  /*cba0*/  HFMA2.MMA R45, R49, R26.reuse, R45 ;  /* 0x0000001a312d7235 */ /* 0x080fe2000000002d */
[----:B------:R-:W-:Y:S01]  /*cbb0*/  LOP3.LUT R51, R51, 0x64006400, RZ, 0xfc, !PT ;  /* 0x6400640033337812 */ /* 0x000fe200078efcff */
[----:B------:R-:W-:Y:S01]  /*cbc0*/  HFMA2.MMA R25, R30, R26, R48 ;  /* 0x0000001a1e197235 */ /* 0x000fe20000000030 */
[----:B------:R-:W-:Y:S01]  /*cbd0*/  LOP3.LUT R55, R55, 0x64006400, RZ, 0xfc, !PT ;  /* 0x6400640037377812 */ /* 0x000fe200078efcff */
[----:B------:R-:W-:Y:S01]  /*cbe0*/  IMAD.WIDE R48, R29, c[0x0][0x18c], R8 ;  /* 0x000063001d307a25 */ /* 0x000fe200078e0208 */
[----:B------:R-:W-:-:S02]  /*cbf0*/  LOP3.LUT R53, R53, 0x64006400, RZ, 0xfc, !PT ;  /* 0x6400640035357812 */ /* 0x000fc400078efcff */
[----:B------:R-:W-:Y:S01]  /*cc00*/  LOP3.LUT R35, R35, 0x64006400, RZ, 0xfc, !PT ;  /* 0x6400640023237812 */ /* 0x000fe200078efcff */
[C---:B------:R-:W-:Y:S01]  /*cc10*/  HFMA2 R33, R24.reuse, R26, R33 ;  /* 0x0000001a18217231 */ /* 0x040fe20000000021 */
[----:B------:R-:W-:Y:S01]  /*cc20*/  HFMA2.MMA R30, R30, R22, R11 ;  /* 0x000000161e1e7235 */ /* 0x000fe2000000000b */
[----:B------:R-:W-:Y:S02]  /*cc30*/  HFMA2 R7, R24, R22, R7 ;  /* 0x0000001618077231 */ /* 0x000fe40000000007 */
[-C--:B------:R-:W-:Y:S02]  /*cc40*/  HFMA2 R26, R51, R28.reuse.H0_H0, -132, -132 ;  /* 0xd820d820331a7431 */ /* 0x080fe4000004001c */
[----:B------:R-:W-:Y:S02]  /*cc50*/  HFMA2 R50, R55, R28.H0_H0, -132, -132 ;  /* 0xd820d82037327431 */ /* 0x000fe4000004001c */
[----:B------:R-:W-:Y:S02]  /*cc60*/  HFMA2 R32, R10, R22, R32 ;  /* 0x000000160a207231 */ /* 0x000fe40000000020 */
[-C--:B------:R-:W-:Y:S01]  /*cc70*/  HFMA2 R24, R53, R28.reuse.H0_H0, -132, -132 ;  /* 0xd820d82035187431 */ /* 0x080fe2000004001c */
[----:B---3--:R0:W2:Y:S01]  /*cc80*/  LDG.E.128.CONSTANT R8, [R48.64] ;  /* 0x0000000630087981 */ /* 0x0080a2000c1e9d00 */
[----:B------:R-:W-:Y:S01]  /*cc90*/  HFMA2 R22, R35, R28.H0_H0, -132, -132 ;  /* 0xd820d82023167431 */ /* 0x000fe2000004001c */
[-C--:B------:R-:W-:Y:S01]  /*cca0*/  HFMA2.MMA R45, R26, R27.reuse, R45 ;  /* 0x0000001b1a2d7235 */ /* 0x080fe2000000002d */
[-C--:B------:R-:W-:Y:S01]  /*ccb0*/  HFMA2 R33, R24, R27.reuse, R33 ;  /* 0x0000001b18217231 */ /* 0x080fe20000000021 */
[----:B------:R-:W-:Y:S01]  /*ccc0*/  HFMA2.MMA R35, R50, R27, R25 ;  /* 0x0000001b32237235 */ /* 0x000fe20000000019 */
[----:B------:R-:W-:Y:S01]  /*ccd0*/  HFMA2 R20, R22, R27, R20 ;  /* 0x0000001b16147231 */ /* 0x000fe20000000014 */
[----:B------:R-:W-:Y:S01]  /*cce0*/  HFMA2.MMA R31, R26, R23, R31 ;  /* 0x000000171a1f7235 */ /* 0x000fe2000000001f */
[----:B------:R-:W-:-:S02]  /*ccf0*/  HFMA2 R7, R24, R23, R7 ;  /* 0x0000001718077231 */ /* 0x000fc40000000007 */
[----:B------:R-:W1:Y:S01]  /*cd00*/  LDS.128 R24, [UR4+0x10] ;  /* 0x00001004ff187984 */ /* 0x000e620008000c00 */
[----:B------:R-:W-:Y:S01]  /*cd10*/  HFMA2 R32, R22, R23, R32 ;  /* 0x0000001716207231 */ /* 0x000fe20000000020 */
[----:B------:R-:W-:Y:S01]  /*cd20*/  IMAD.MOV.U32 R22, RZ, RZ, 0x2400 ;  /* 0x00002400ff167424 */ /* 0x000fe200078e00ff */
[----:B------:R-:W-:Y:S02]  /*cd30*/  LOP3.LUT R47, R47, 0x1c001c0, RZ, 0xc0, !PT ;  /* 0x01c001c02f2f7812 */ /* 0x000fe400078ec0ff */
[----:B------:R-:W-:Y:S01]  /*cd40*/  LOP3.LUT R34, R34, 0x1c001c0, RZ, 0xc0, !PT ;  /* 0x01c001c022227812 */ /* 0x000fe200078ec0ff */
[----:B------:R-:W-:Y:S01]  /*cd50*/  HFMA2.MMA R30, R50, R23, R30 ;  /* 0x00000017321e7235 */ /* 0x000fe2000000001e */
[----:B------:R-:W-:Y:S02]  /*cd60*/  LOP3.LUT R21, R21, 0x1c001c0, RZ, 0xc0, !PT ;  /* 0x01c001c015157812 */ /* 0x000fe400078ec0ff */
[----:B------:R-:W-:Y:S02]  /*cd70*/  PRMT R28, R28, 0x5410, R22 ;  /* 0x000054101c1c7816 */ /* 0x000fe40000000016 */
[----:B------:R-:W-:-:S02]  /*cd80*/  LOP3.LUT R46, R46, 0x1c001c0, RZ, 0xc0, !PT ;  /* 0x01c001c02e2e7812 */ /* 0x000fc400078ec0ff */
[----:B------:R-:W-:Y:S02]  /*cd90*/  LOP3.LUT R47, R47, 0x64006400, RZ, 0xfc, !PT ;  /* 0x640064002f2f7812 */ /* 0x000fe400078efcff */
[----:B------:R-:W-:Y:S02]  /*cda0*/  LOP3.LUT R23, R34, 0x64006400, RZ, 0xfc, !PT ;  /* 0x6400640022177812 */ /* 0x000fe400078efcff */
[----:B------:R-:W-:Y:S01]  /*cdb0*/  LOP3.LUT R21, R21, 0x64006400, RZ, 0xfc, !PT ;  /* 0x6400640015157812 */ /* 0x000fe200078efcff */
[-C--:B------:R-:W-:Y:S01]  /*cdc0*/  HFMA2 R34, R47, R28.reuse.H1_H1, -20, -20 ;  /* 0xcd00cd002f227431 */ /* 0x080fe2000006001c */
[----:B------:R-:W-:Y:S01]  /*cdd0*/  LOP3.LUT R51, R46, 0x64006400, RZ, 0xfc, !PT ;  /* 0x640064002e337812 */ /* 0x000fe200078efcff */
[-C--:B------:R-:W-:Y:S02]  /*cde0*/  HFMA2 R47, R23, R28.reuse.H1_H1, -20, -20 ;  /* 0xcd00cd00172f7431 */ /* 0x080fe4000006001c */
[-C--:B------:R-:W-:Y:S02]  /*cdf0*/  HFMA2 R50, R21, R28.reuse.H1_H1, -20, -20 ;  /* 0xcd00cd0015327431 */ /* 0x080fe4000006001c */
[----:B------:R-:W-:Y:S01]  /*ce00*/  HFMA2 R46, R51, R28.H1_H1, -20, -20 ;  /* 0xcd00cd00332e7431 */ /* 0x000fe2000006001c */
[-C--:B-1----:R-:W-:Y:S01]  /*ce10*/  HFMA2.MMA R45, R34, R24.reuse, R45 ;  /* 0x00000018222d7235 */ /* 0x082fe2000000002d */
[-C--:B------:R-:W-:Y:S01]  /*ce20*/  HFMA2 R33, R50, R24.reuse, R33 ;  /* 0x0000001832217231 */ /* 0x080fe20000000021 */
[----:B------:R-:W-:Y:S01]  /*ce30*/  HFMA2.MMA R35, R47, R24, R35 ;  /* 0x000000182f237235 */ /* 0x000fe20000000023 */
[----:B------:R-:W-:-:S02]  /*ce40*/  HFMA2 R24, R46, R24, R20 ;  /* 0x000000182e187231 */ /* 0x000fc40000000014 */
[----:B------:R-:W1:Y:S01]  /*ce50*/  LDS.128 R20, [UR4+0x90] ;  /* 0x00009004ff147984 */ /* 0x000e620008000c00 */
[----:B------:R-:W-:Y:S01]  /*ce60*/  @!P0 IMAD.IADD R38, R6, 0x1, R41 ;  /* 0x0000000106268824 */ /* 0x000fe200078e0229 */
[----:B----4-:R-:W-:-:S04]  /*ce70*/  LOP3.LUT R6, R13, 0x70007, RZ, 0xc0, !PT ;  /* 0x000700070d067812 */ /* 0x010fc800078ec0ff */
[----:B------:R-:W-:-:S05]  /*ce80*/  LOP3.LUT R6, R6, 0x64006400, RZ, 0xfc, !PT ;  /* 0x6400640006067812 */ /* 0x000fca00078efcff */
[----:B------:R-:W-:-:S06]  /*ce90*/  HADD2 R6, R6, -1028, -1028 ;  /* 0xe404e40406067430 */ /* 0x000fcc0000000000 */
[----:B------:R-:W-:Y:S02]  /*cea0*/  HFMA2.MMA R33, R6, R25, R33 ;  /* 0x0000001906217235 */ /* 0x000fe40000000021 */
[-C--:B-1----:R-:W-:Y:S01]  /*ceb0*/  HFMA2.MMA R31, R34, R20.reuse, R31 ;  /* 0x00000014221f7235 */ /* 0x082fe2000000001f */
[-C--:B------:R-:W-:Y:S01]  /*cec0*/  HFMA2 R7, R50, R20.reuse, R7 ;  /* 0x0000001432077231 */ /* 0x080fe20000000007 */
[----:B------:R-:W-:Y:S01]  /*ced0*/  HFMA2.MMA R30, R47, R20, R30 ;  /* 0x000000142f1e7235 */ /* 0x000fe2000000001e */
[----:B------:R-:W-:Y:S01]  /*cee0*/  HFMA2 R32, R46, R20, R32 ;  /* 0x000000142e207231 */ /* 0x000fe20000000020 */
[----:B------:R-:W-:-:S04]  /*cef0*/  LOP3.LUT R20, R12, 0x70007, RZ, 0xc0, !PT ;  /* 0x000700070c147812 */ /* 0x000fc800078ec0ff */
[----:B------:R-:W-:-:S05]  /*cf00*/  LOP3.LUT R20, R20, 0x64006400, RZ, 0xfc, !PT ;  /* 0x6400640014147812 */ /* 0x000fca00078efcff */
[----:B------:R-:W-:Y:S01]  /*cf10*/  HADD2 R20, R20, -1028, -1028 ;  /* 0xe404e40414147430 */ /* 0x000fe20000000000 */
[----:B------:R-:W-:-:S03]  /*cf20*/  LOP3.LUT R46, R15, 0x70007, RZ, 0xc0, !PT ;  /* 0x000700070f2e7812 */ /* 0x000fc600078ec0ff */
[----:B------:R-:W-:Y:S02]  /*cf30*/  HFMA2 R31, R20, R21, R31 ;  /* 0x00000015141f7231 */ /* 0x000fe4000000001f */
[----:B------:R-:W-:Y:S01]  /*cf40*/  HFMA2.MMA R45, R20, R25, R45 ;  /* 0x00000019142d7235 */ /* 0x000fe2000000002d */
[----:B------:R-:W-:-:S04]  /*cf50*/  LOP3.LUT R20, R14, 0x70007, RZ, 0xc0, !PT ;  /* 0x000700070e147812 */ /* 0x000fc800078ec0ff */
[----:B------:R-:W-:Y:S01]  /*cf60*/  LOP3.LUT R34, R20, 0x64006400, RZ, 0xfc, !PT ;  /* 0x6400640014227812 */ /* 0x000fe200078efcff */
[----:B------:R-:W-:Y:S01]  /*cf70*/  HFMA2 R20, R6, R21, R7 ;  /* 0x0000001506147231 */ /* 0x000fe20000000007 */
[----:B------:R-:W-:Y:S01]  /*cf80*/  LOP3.LUT R6, R46, 0x64006400, RZ, 0xfc, !PT ;  /* 0x640064002e067812 */ /* 0x000fe200078efcff */
[----:B------:R-:W-:-:S04]  /*cf90*/  @!P0 IMAD R7, R39, 0x8, R42 ;  /* 0x0000000827078824 */ /* 0x000fc800078e022a */
[----:B------:R-:W-:-:S04]  /*cfa0*/  HADD2 R6, R6, -1028, -1028 ;  /* 0xe404e40406067430 */ /* 0x000fc80000000000 */
[----:B------:R-:W-:Y:S02]  /*cfb0*/  HFMA2 R32, R6, R21, R32 ;  /* 0x0000001506207231 */ /* 0x000fe40000000020 */
[----:B------:R-:W-:Y:S02]  /*cfc0*/  HFMA2.MMA R24, R6, R25, R24 ;  /* 0x0000001906187235 */ /* 0x000fe40000000018 */
[----:B------:R-:W3:Y:S01]  /*cfd0*/  @!P0 LDL.64 R6, [R7] ;  /* 0x0000000007068983 */ /* 0x000ee20000100a00 */
[----:B------:R-:W-:-:S06]  /*cfe0*/  HADD2 R34, R34, -1028, -1028 ;  /* 0xe404e40422227430 */ /* 0x000fcc0000000000 */
[----:B------:R-:W-:Y:S01]  /*cff0*/  HFMA2.MMA R35, R34, R25, R35 ;  /* 0x0000001922237235 */ /* 0x000fe20000000023 */
[----:B------:R-:W-:Y:S01]  /*d000*/  LOP3.LUT R25, R12, 0x380038, RZ, 0xc0, !PT ;  /* 0x003800380c197812 */ /* 0x000fe200078ec0ff */
[----:B------:R-:W-:-:S03]  /*d010*/  HFMA2 R30, R34, R21, R30 ;  /* 0x00000015221e7231 */ /* 0x000fc6000000001e */
[----:B------:R-:W-:Y:S02]  /*d020*/  LOP3.LUT R21, R25, 0x64006400, RZ, 0xfc, !PT ;  /* 0x6400640019157812 */ /* 0x000fe400078efcff */
[----:B------:R-:W-:Y:S02]  /*d030*/  SHF.R.U32.HI R16, RZ, 0xf, R16 ;  /* 0x0000000fff107819 */ /* 0x000fe40000011610 */
[----:B------:R-:W-:Y:S01]  /*d040*/  LOP3.LUT R25, R13, 0x380038, RZ, 0xc0, !PT ;  /* 0x003800380d197812 */ /* 0x000fe200078ec0ff */
[----:B------:R-:W-:Y:S01]  /*d050*/  HFMA2 R21, R21, R28.H0_H0, -132, -132 ;  /* 0xd820d82015157431 */ /* 0x000fe2000004001c */
[----:B------:R-:W-:Y:S02]  /*d060*/  SHF.R.U32.HI R34, RZ, 0xf, R17 ;  /* 0x0000000fff227819 */ /* 0x000fe40000011611 */
[----:B------:R-:W-:Y:S02]  /*d070*/  LOP3.LUT R16, R16, 0x10001, RZ, 0xc0, !PT ;  /* 0x0001000110107812 */ /* 0x000fe400078ec0ff */
[----:B------:R-:W-:-:S02]  /*d080*/  SHF.R.U32.HI R47, RZ, 0xe, R12 ;  /* 0x0000000eff2f7819 */ /* 0x000fc4000001160c */
[----:B------:R-:W-:Y:S01]  /*d090*/  LOP3.LUT R17, R25, 0x64006400, RZ, 0xfc, !PT ;  /* 0x6400640019117812 */ /* 0x000fe200078efcff */
[----:B------:R-:W-:Y:S01]  /*d0a0*/  HFMA2.MMA R45, R21, R26, R45 ;  /* 0x0000001a152d7235 */ /* 0x000fe2000000002d */
[----:B------:R-:W-:Y:S01]  /*d0b0*/  HFMA2 R31, R21, R22, R31 ;  /* 0x00000016151f7231 */ /* 0x000fe2000000001f */
[----:B------:R-:W-:Y:S02]  /*d0c0*/  LOP3.LUT R21, R14, 0x380038, RZ, 0xc0, !PT ;  /* 0x003800380e157812 */ /* 0x000fe400078ec0ff */
[----:B------:R-:W-:Y:S01]  /*d0d0*/  LOP3.LUT R16, R16, 0x20002, R47, 0xf8, !PT ;  /* 0x0002000210107812 */ /* 0x000fe200078ef82f */
[----:B------:R-:W-:Y:S01]  /*d0e0*/  HFMA2 R25, R17, R28.H0_H0, -132, -132 ;  /* 0xd820d82011197431 */ /* 0x000fe2000004001c */
[----:B------:R-:W-:Y:S02]  /*d0f0*/  LOP3.LUT R34, R34, 0x10001, RZ, 0xc0, !PT ;  /* 0x0001000122227812 */ /* 0x000fe400078ec0ff */
[----:B------:R-:W-:Y:S02]  /*d100*/  SHF.R.U32.HI R47, RZ, 0xe, R13 ;  /* 0x0000000eff2f7819 */ /* 0x000fe4000001160d */
[----:B------:R-:W-:-:S02]  /*d110*/  LOP3.LUT R21, R21, 0x64006400, RZ, 0xfc, !PT ;  /* 0x6400640015157812 */ /* 0x000fc400078efcff */
[----:B------:R-:W-:Y:S01]  /*d120*/  LOP3.LUT R17, R34, 0x20002, R47, 0xf8, !PT ;  /* 0x0002000222117812 */ /* 0x000fe200078ef82f */
[----:B------:R-:W-:Y:S01]  /*d130*/  HFMA2.MMA R33, R25, R26, R33 ;  /* 0x0000001a19217235 */ /* 0x000fe20000000021 */
[----:B------:R-:W-:Y:S01]  /*d140*/  LOP3.LUT R34, R15, 0x380038, RZ, 0xc0, !PT ;  /* 0x003800380f227812 */ /* 0x000fe200078ec0ff */
[----:B------:R-:W-:Y:S01]  /*d150*/  HFMA2 R20, R25, R22, R20 ;  /* 0x0000001619147231 */ /* 0x000fe20000000014 */
[----:B------:R-:W-:Y:S01]  /*d160*/  SHF.R.U32.HI R18, RZ, 0xf, R18 ;  /* 0x0000000fff127819 */ /* 0x000fe20000011612 */
[----:B------:R-:W-:Y:S01]  /*d170*/  HFMA2 R25, R21, R28.H0_H0, -132, -132 ;  /* 0xd820d82015197431 */ /* 0x000fe2000004001c */
[----:B------:R-:W-:Y:S02]  /*d180*/  SHF.R.U32.HI R12, RZ, 0x6, R12 ;  /* 0x00000006ff0c7819 */ /* 0x000fe4000001160c */
[----:B------:R-:W-:Y:S02]  /*d190*/  LOP3.LUT R21, R34, 0x64006400, RZ, 0xfc, !PT ;  /* 0x6400640022157812 */ /* 0x000fe400078efcff */
[----:B------:R-:W-:-:S02]  /*d1a0*/  LOP3.LUT R34, R18, 0x10001, RZ, 0xc0, !PT ;  /* 0x0001000112227812 */ /* 0x000fc400078ec0ff */
[----:B------:R-:W-:Y:S01]  /*d1b0*/  LOP3.LUT R18, R12, 0x70007, RZ, 0xc0, !PT ;  /* 0x000700070c127812 */ /* 0x000fe200078ec0ff */
[----:B------:R-:W-:Y:S01]  /*d1c0*/  HFMA2.MMA R35, R25, R26, R35 ;  /* 0x0000001a19237235 */ /* 0x000fe20000000023 */
[----:B------:R-:W-:Y:S02]  /*d1d0*/  HFMA2 R30, R25, R22, R30 ;  /* 0x00000016191e7231 */ /* 0x000fe4000000001e */
[----:B------:R-:W-:Y:S01]  /*d1e0*/  HFMA2 R25, R21, R28.H0_H0, -132, -132 ;  /* 0xd820d82015197431 */ /* 0x000fe2000004001c */
[----:B------:R-:W-:Y:S02]  /*d1f0*/  LOP3.LUT R21, R18, 0x64006400, RZ, 0xfc, !PT ;  /* 0x6400640012157812 */ /* 0x000fe400078efcff */
[----:B------:R-:W-:-:S03]  /*d200*/  SHF.R.U32.HI R47, RZ, 0xe, R14 ;  /* 0x0000000eff2f7819 */ /* 0x000fc6000001160e */
[----:B------:R-:W-:Y:S01]  /*d210*/  HADD2 R21, R21, -1028, -1028 ;  /* 0xe404e40415157430 */ /* 0x000fe20000000000 */
[----:B------:R-:W-:Y:S02]  /*d220*/  LOP3.LUT R18, R34, 0x20002, R47, 0xf8, !PT ;  /* 0x0002000222127812 */ /* 0x000fe400078ef82f */
[----:B------:R-:W-:Y:S02]  /*d230*/  SHF.R.U32.HI R13, RZ, 0x6, R13 ;  /* 0x00000006ff0d7819 */ /* 0x000fe4000001160d */
[----:B------:R-:W-:Y:S02]  /*d240*/  SHF.R.U32.HI R47, RZ, 0x6, R14 ;  /* 0x00000006ff2f7819 */ /* 0x000fe4000001160e */
[----:B------:R-:W-:Y:S01]  /*d250*/  SHF.R.U32.HI R46, RZ, 0x6, R15 ;  /* 0x00000006ff2e7819 */ /* 0x000fe2000001160f */
[----:B------:R-:W-:Y:S01]  /*d260*/  HFMA2.MMA R45, R21, R27, R45 ;  /* 0x0000001b152d7235 */ /* 0x000fe2000000002d */
[----:B------:R-:W-:Y:S01]  /*d270*/  HFMA2 R31, R21, R23, R31 ;  /* 0x00000017151f7231 */ /* 0x000fe2000000001f */
[----:B------:R-:W-:Y:S01]  /*d280*/  LOP3.LUT R14, R13, 0x70007, RZ, 0xc0, !PT ;  /* 0x000700070d0e7812 */ /* 0x000fe200078ec0ff */
[----:B------:R-:W-:Y:S01]  /*d290*/  HFMA2 R32, R25, R22, R32 ;  /* 0x0000001619207231 */ /* 0x000fe20000000020 */
[----:B------:R-:W-:-:S02]  /*d2a0*/  LOP3.LUT R21, R47, 0x70007, RZ, 0xc0, !PT ;  /* 0x000700072f157812 */ /* 0x000fc400078ec0ff */
[----:B------:R-:W-:Y:S01]  /*d2b0*/  LOP3.LUT R22, R46, 0x70007, RZ, 0xc0, !PT ;  /* 0x000700072e167812 */ /* 0x000fe200078ec0ff */
[----:B------:R-:W-:Y:S01]  /*d2c0*/  HFMA2.MMA R24, R25, R26, R24 ;  /* 0x0000001a19187235 */ /* 0x000fe20000000018 */
[----:B------:R-:W-:Y:S02]  /*d2d0*/  LOP3.LUT R14, R14, 0x64006400, RZ, 0xfc, !PT ;  /* 0x640064000e0e7812 */ /* 0x000fe400078efcff */
[----:B------:R-:W-:Y:S02]  /*d2e0*/  LOP3.LUT R21, R21, 0x64006400, RZ, 0xfc, !PT ;  /* 0x6400640015157812 */ /* 0x000fe400078efcff */
[----:B------:R-:W-:Y:S01]  /*d2f0*/  LOP3.LUT R25, R22, 0x64006400, RZ, 0xfc, !PT ;  /* 0x6400640016197812 */ /* 0x000fe200078efcff */
[----:B------:R-:W-:Y:S02]  /*d300*/  HADD2 R14, R14, -1028, -1028 ;  /* 0xe404e4040e0e7430 */ /* 0x000fe40000000000 */
[----:B------:R-:W-:Y:S02]  /*d310*/  HADD2 R22, R21, -1028, -1028 ;  /* 0xe404e40415167430 */ /* 0x000fe40000000000 */
[----:B------:R-:W-:-:S02]  /*d320*/  HADD2 R21, R25, -1028, -1028 ;  /* 0xe404e40419157430 */ /* 0x000fc40000000000 */
[-C--:B------:R-:W-:Y:S01]  /*d330*/  HFMA2.MMA R33, R14, R27.reuse, R33 ;  /* 0x0000001b0e217235 */ /* 0x080fe20000000021 */
[-C--:B------:R-:W-:Y:S01]  /*d340*/  HFMA2 R14, R14, R23.reuse, R20 ;  /* 0x000000170e0e7231 */ /* 0x080fe20000000014 */
[-C--:B------:R-:W-:Y:S01]  /*d350*/  HFMA2.MMA R35, R22, R27.reuse, R35 ;  /* 0x0000001b16237235 */ /* 0x080fe20000000023 */
[-C--:B------:R-:W-:Y:S01]  /*d360*/  HFMA2 R30, R22, R23.reuse, R30 ;  /* 0x00000017161e7231 */ /* 0x080fe2000000001e */
[----:B------:R-:W-:Y:S01]  /*d370*/  HFMA2.MMA R34, R21, R27, R24 ;  /* 0x0000001b15227235 */ /* 0x000fe20000000018 */
[----:B------:R-:W-:Y:S01]  /*d380*/  HFMA2 R32, R21, R23, R32 ;  /* 0x0000001715207231 */ /* 0x000fe20000000020 */
[----:B------:R-:W1:Y:S04]  /*d390*/  LDS.128 R24, [UR4+0xa0] ;  /* 0x0000a004ff187984 */ /* 0x000e680008000c00 */
[----:B------:R-:W4:Y:S01]  /*d3a0*/  LDS.128 R20, [UR4+0x20] ;  /* 0x00002004ff147984 */ /* 0x000f220008000c00 */
[----:B------:R-:W-:-:S02]  /*d3b0*/  SHF.R.U32.HI R50, RZ, 0xe, R15 ;  /* 0x0000000eff327819 */ /* 0x000fc4000001160f */
[----:B------:R-:W-:-:S04]  /*d3c0*/  LOP3.LUT R15, R12, 0x380038, RZ, 0xc0, !PT ;  /* 0x003800380c0f7812 */ /* 0x000fc800078ec0ff */
[----:B------:R-:W-:-:S05]  /*d3d0*/  LOP3.LUT R15, R15, 0x64006400, RZ, 0xfc, !PT ;  /* 0x640064000f0f7812 */ /* 0x000fca00078efcff */
[----:B------:R-:W-:Y:S01]  /*d3e0*/  HFMA2 R15, R15, R28.H0_H0, -132, -132 ;  /* 0xd820d8200f0f7431 */ /* 0x000fe2000004001c */
[----:B------:R-:W-:-:S04]  /*d3f0*/  LOP3.LUT R51, R47, 0x380038, RZ, 0xc0, !PT ;  /* 0x003800382f337812 */ /* 0x000fc800078ec0ff */
[----:B------:R-:W-:Y:S01]  /*d400*/  LOP3.LUT R51, R51, 0x64006400, RZ, 0xfc, !PT ;  /* 0x6400640033337812 */ /* 0x000fe200078efcff */
[----:B-1----:R-:W-:Y:S01]  /*d410*/  HFMA2 R31, R15, R24, R31 ;  /* 0x000000180f1f7231 */ /* 0x002fe2000000001f */
[----:B----4-:R-:W-:Y:S01]  /*d420*/  HFMA2.MMA R45, R15, R20, R45 ;  /* 0x000000140f2d7235 */ /* 0x010fe2000000002d */
[----:B------:R-:W-:-:S04]  /*d430*/  LOP3.LUT R15, R13, 0x380038, RZ, 0xc0, !PT ;  /* 0x003800380d0f7812 */ /* 0x000fc800078ec0ff */
[----:B------:R-:W-:-:S05]  /*d440*/  LOP3.LUT R15, R15, 0x64006400, RZ, 0xfc, !PT ;  /* 0x640064000f0f7812 */ /* 0x000fca00078efcff */
[----:B------:R-:W-:-:S04]  /*d450*/  HFMA2 R15, R15, R28.H0_H0, -132, -132 ;  /* 0xd820d8200f0f7431 */ /* 0x000fc8000004001c */
[----:B------:R-:W-:Y:S02]  /*d460*/  HFMA2 R14, R15, R24, R14 ;  /* 0x000000180f0e7231 */ /* 0x000fe4000000000e */
[----:B------:R-:W-:Y:S01]  /*d470*/  HFMA2.MMA R33, R15, R20, R33 ;  /* 0x000000140f217235 */ /* 0x000fe20000000021 */
[----:B------:R-:W-:Y:S01]  /*d480*/  LOP3.LUT R15, R46, 0x380038, RZ, 0xc0, !PT ;  /* 0x003800382e0f7812 */ /* 0x000fe200078ec0ff */
[----:B------:R-:W-:-:S03]  /*d490*/  HFMA2 R51, R51, R28.H0_H0, -132, -132 ;  /* 0xd820d82033337431 */ /* 0x000fc6000004001c */
[----:B------:R-:W-:Y:S02]  /*d4a0*/  LOP3.LUT R15, R15, 0x64006400, RZ, 0xfc, !PT ;  /* 0x640064000f0f7812 */ /* 0x000fe400078efcff */
[----:B------:R-:W-:Y:S02]  /*d4b0*/  LOP3.LUT R12, R12, 0x1c001c0, RZ, 0xc0, !PT ;  /* 0x01c001c00c0c7812 */ /* 0x000fe400078ec0ff */
[----:B------:R-:W-:Y:S01]  /*d4c0*/  LOP3.LUT R47, R47, 0x1c001c0, RZ, 0xc0, !PT ;  /* 0x01c001c02f2f7812 */ /* 0x000fe200078ec0ff */
[----:B------:R-:W-:Y:S01]  /*d4d0*/  HFMA2 R15, R15, R28.H0_H0, -132, -132 ;  /* 0xd820d8200f0f7431 */ /* 0x000fe2000004001c */
[----:B------:R-:W-:Y:S01]  /*d4e0*/  LOP3.LUT R13, R13, 0x1c001c0, RZ, 0xc0, !PT ;  /* 0x01c001c00d0d7812 */ /* 0x000fe200078ec0ff */
[----:B0-----:R-:W-:Y:S01]  /*d4f0*/  IMAD.WIDE R48, R29, c[0x0][0x18c], R48 ;  /* 0x000063001d307a25 */ /* 0x001fe200078e0230 */
[----:B------:R-:W-:Y:S01]  /*d500*/  LOP3.LUT R46, R46, 0x1c001c0, RZ, 0xc0, !PT ;  /* 0x01c001c02e2e7812 */ /* 0x000fe200078ec0ff */
[----:B------:R-:W-:Y:S01]  /*d510*/  HFMA2.MMA R35, R51, R20, R35 ;  /* 0x0000001433237235 */ /* 0x000fe20000000023 */
[----:B------:R-:W-:Y:S01]  /*d520*/  LOP3.LUT R29, R12, 0x64006400, RZ, 0xfc, !PT ;  /* 0x640064000c1d7812 */ /* 0x000fe200078efcff */
[C---:B------:R-:W-:Y:S01]  /*d530*/  HFMA2 R34, R15.reuse, R20, R34 ;  /* 0x000000140f227231 */ /* 0x040fe20000000022 */
[----:B------:R-:W-:Y:S01]  /*d540*/  LOP3.LUT R47, R47, 0x64006400, RZ, 0xfc, !PT ;  /* 0x640064002f2f7812 */ /* 0x000fe200078efcff */
[----:B------:R-:W-:Y:S01]  /*d550*/  HFMA2 R32, R15, R24, R32 ;  /* 0x000000180f207231 */ /* 0x000fe20000000020 */
[----:B------:R-:W-:-:S02]  /*d560*/  LOP3.LUT R13, R13, 0x64006400, RZ, 0xfc, !PT ;  /* 0x640064000d0d7812 */ /* 0x000fc400078efcff */
[----:B------:R-:W-:Y:S02]  /*d570*/  LOP3.LUT R53, R46, 0x64006400, RZ, 0xfc, !PT ;  /* 0x640064002e357812 */ /* 0x000fe400078efcff */
[----:B--2---:R-:W-:Y:S02]  /*d580*/  SHF.R.U32.HI R20, RZ, 0xd, R9 ;  /* 0x0000000dff147819 */ /* 0x004fe40000011609 */
[----:B------:R-:W-:Y:S01]  /*d590*/  SHF.R.U32.HI R15, RZ, 0xd, R8 ;  /* 0x0000000dff0f7819 */ /* 0x000fe20000011608 */
[-C--:B------:R-:W-:Y:S01]  /*d5a0*/  HFMA2 R29, R29, R28.reuse.H1_H1, -20, -20 ;  /* 0xcd00cd001d1d7431 */ /* 0x080fe2000006001c */
[----:B------:R-:W-:Y:S01]  /*d5b0*/  LOP3.LUT R17, R17, 0x40004, R20, 0xf8, !PT ;  /* 0x0004000411117812 */ /* 0x000fe200078ef814 */
[-C--:B------:R-:W-:Y:S01]  /*d5c0*/  HFMA2 R47, R47, R28.reuse.H1_H1, -20, -20 ;  /* 0xcd00cd002f2f7431 */ /* 0x080fe2000006001c */
[----:B------:R-:W-:Y:S01]  /*d5d0*/  HFMA2.MMA R30, R51, R24, R30 ;  /* 0x00000018331e7235 */ /* 0x000fe2000000001e */
[-C--:B------:R-:W-:Y:S01]  /*d5e0*/  HFMA2 R13, R13, R28.reuse.H1_H1, -20, -20 ;  /* 0xcd00cd000d0d7431 */ /* 0x080fe2000006001c */
[----:B------:R-:W-:Y:S01]  /*d5f0*/  LOP3.LUT R16, R16, 0x40004, R15, 0xf8, !PT ;  /* 0x0004000410107812 */ /* 0x000fe200078ef80f */
[----:B------:R-:W-:Y:S01]  /*d600*/  HFMA2 R53, R53, R28.H1_H1, -20, -20 ;  /* 0xcd00cd0035357431 */ /* 0x000fe2000006001c */
[----:B------:R-:W-:-:S02]  /*d610*/  LOP3.LUT R20, R10, 0x70007, RZ, 0xc0, !PT ;  /* 0x000700070a147812 */ /* 0x000fc400078ec0ff */
[----:B------:R-:W-:Y:S02]  /*d620*/  LOP3.LUT R12, R8, 0x70007, RZ, 0xc0, !PT ;  /* 0x00070007080c7812 */ /* 0x000fe400078ec0ff */
[----:B------:R-:W-:Y:S01]  /*d630*/  LOP3.LUT R15, R9, 0x70007, RZ, 0xc0, !PT ;  /* 0x00070007090f7812 */ /* 0x000fe200078ec0ff */
[-C--:B------:R-:W-:Y:S01]  /*d640*/  HFMA2.MMA R45, R29, R21.reuse, R45 ;  /* 0x000000151d2d7235 */ /* 0x080fe2000000002d */
[-C--:B------:R-:W-:Y:S01]  /*d650*/  HFMA2 R33, R13, R21.reuse, R33 ;  /* 0x000000150d217231 */ /* 0x080fe20000000021 */
[----:B------:R-:W-:Y:S01]  /*d660*/  HFMA2.MMA R35, R47, R21, R35 ;  /* 0x000000152f237235 */ /* 0x000fe20000000023 */
[----:B------:R-:W-:Y:S01]  /*d670*/  HFMA2 R34, R53, R21, R34 ;  /* 0x0000001535227231 */ /* 0x000fe20000000022 */
[----:B------:R-:W-:Y:S01]  /*d680*/  LOP3.LUT R20, R20, 0x64006400, RZ, 0xfc, !PT ;  /* 0x6400640014147812 */ /* 0x000fe200078efcff */
[-C--:B------:R-:W-:Y:S01]  /*d690*/  HFMA2 R14, R13, R25.reuse, R14 ;  /* 0x000000190d0e7231 */ /* 0x080fe2000000000e */
[----:B------:R-:W-:Y:S01]  /*d6a0*/  LOP3.LUT R12, R12, 0x64006400, RZ, 0xfc, !PT ;  /* 0x640064000c0c7812 */ /* 0x000fe200078efcff */
[-C--:B------:R-:W-:Y:S01]  /*d6b0*/  HFMA2.MMA R31, R29, R25.reuse, R31 ;  /* 0x000000191d1f7235 */ /* 0x080fe2000000001f */
[----:B------:R-:W-:Y:S01]  /*d6c0*/  LOP3.LUT R21, R11, 0x70007, RZ, 0xc0, !PT ;  /* 0x000700070b157812 */ /* 0x000fe200078ec0ff */
[----:B------:R-:W-:Y:S01]  /*d6d0*/  HFMA2.MMA R13, R47, R25, R30 ;  /* 0x000000192f0d7235 */ /* 0x000fe2000000001e */
[----:B------:R-:W-:Y:S01]  /*d6e0*/  LOP3.LUT R15, R15, 0x64006400, RZ, 0xfc, !PT ;  /* 0x640064000f0f7812 */ /* 0x000fe200078efcff */
[----:B------:R-:W-:Y:S01]  /*d6f0*/  HADD2 R24, R20, -1028, -1028 ;  /* 0xe404e40414187430 */ /* 0x000fe20000000000 */
[----:B------:R-:W-:Y:S01]  /*d700*/  LOP3.LUT R21, R21, 0x64006400, RZ, 0xfc, !PT ;  /* 0x6400640015157812 */ /* 0x000fe200078efcff */
[----:B------:R-:W-:Y:S01]  /*d710*/  HFMA2 R53, R53, R25, R32 ;  /* 0x0000001935357231 */ /* 0x000fe20000000020 */
[----:B------:R-:W-:Y:S01]  /*d720*/  SHF.R.U32.HI R25, RZ, 0xd, R10 ;  /* 0x0000000dff197819 */ /* 0x000fe2000001160a */
[----:B------:R-:W-:-:S02]  /*d730*/  HADD2 R12, R12, -1028, -1028 ;  /* 0xe404e4040c0c7430 */ /* 0x000fc40000000000 */
[----:B------:R-:W-:Y:S01]  /*d740*/  HADD2 R15, R15, -1028, -1028 ;  /* 0xe404e4040f0f7430 */ /* 0x000fe20000000000 */
[----:B------:R-:W-:Y:S01]  /*d750*/  LOP3.LUT R18, R18, 0x40004, R25, 0xf8, !PT ;  /* 0x0004000412127812 */ /* 0x000fe200078ef819 */
[----:B------:R-:W-:Y:S01]  /*d760*/  HADD2 R21, R21, -1028, -1028 ;  /* 0xe404e40415157430 */ /* 0x000fe20000000000 */
[-C--:B------:R-:W-:Y:S01]  /*d770*/  HFMA2.MMA R35, R24, R22.reuse, R35 ;  /* 0x0000001618237235 */ /* 0x080fe20000000023 */
[-C--:B------:R-:W-:Y:S01]  /*d780*/  HFMA2 R25, R12, R26.reuse, R31 ;  /* 0x0000001a0c197231 */ /* 0x080fe2000000001f */
[-C--:B------:R-:W-:Y:S01]  /*d790*/  HFMA2.MMA R45, R12, R22.reuse, R45 ;  /* 0x000000160c2d7235 */ /* 0x080fe2000000002d */
[-C--:B------:R-:W-:Y:S01]  /*d7a0*/  HFMA2 R20, R15, R26.reuse, R14 ;  /* 0x0000001a0f147231 */ /* 0x080fe2000000000e */
[-C--:B------:R-:W-:Y:S01]  /*d7b0*/  HFMA2.MMA R33, R15, R22.reuse, R33 ;  /* 0x000000160f217235 */ /* 0x080fe20000000021 */
[-C--:B------:R-:W-:Y:S01]  /*d7c0*/  HFMA2 R24, R24, R26.reuse, R13 ;  /* 0x0000001a18187231 */ /* 0x080fe2000000000d */
[----:B------:R-:W-:Y:S01]  /*d7d0*/  SHF.R.U32.HI R19, RZ, 0xf, R19 ;  /* 0x0000000fff137819 */ /* 0x000fe20000011613 */
[----:B------:R-:W0:Y:S01]  /*d7e0*/  LDS.128 R12, [UR4+0x30] ;  /* 0x00003004ff0c7984 */ /* 0x000e220008000c00 */
[----:B------:R-:W-:Y:S01]  /*d7f0*/  HFMA2.MMA R34, R21, R22, R34 ;  /* 0x0000001615227235 */ /* 0x000fe20000000022 */
[----:B------:R-:W-:Y:S01]  /*d800*/  HFMA2 R26, R21, R26, R53 ;  /* 0x0000001a151a7231 */ /* 0x000fe20000000035 */
[----:B------:R-:W-:-:S02]  /*d810*/  LOP3.LUT R19, R19, 0x10001, RZ, 0xc0, !PT ;  /* 0x0001000113137812 */ /* 0x000fc400078ec0ff */
[----:B------:R-:W-:Y:S02]  /*d820*/  LOP3.LUT R21, R8, 0x380038, RZ, 0xc0, !PT ;  /* 0x0038003808157812 */ /* 0x000fe400078ec0ff */
[----:B------:R-:W-:Y:S02]  /*d830*/  LOP3.LUT R19, R19, 0x20002, R50, 0xf8, !PT ;  /* 0x0002000213137812 */ /* 0x000fe400078ef832 */
[----:B------:R-:W-:Y:S02]  /*d840*/  SHF.R.U32.HI R32, RZ, 0xd, R11 ;  /* 0x0000000dff207819 */ /* 0x000fe4000001160b */
[----:B------:R-:W-:Y:S02]  /*d850*/  LOP3.LUT R31, R21, 0x64006400, RZ, 0xfc, !PT ;  /* 0x64006400151f7812 */ /* 0x000fe400078efcff */
[----:B------:R-:W-:Y:S02]  /*d860*/  LOP3.LUT R30, R9, 0x380038, RZ, 0xc0, !PT ;  /* 0x00380038091e7812 */ /* 0x000fe400078ec0ff */
[----:B------:R-:W-:-:S02]  /*d870*/  LOP3.LUT R22, R10, 0x380038, RZ, 0xc0, !PT ;  /* 0x003800380a167812 */ /* 0x000fc400078ec0ff */
[----:B------:R-:W-:Y:S01]  /*d880*/  LOP3.LUT R29, R11, 0x380038, RZ, 0xc0, !PT ;  /* 0x003800380b1d7812 */ /* 0x000fe200078ec0ff */
[-C--:B------:R-:W-:Y:S01]  /*d890*/  HFMA2 R31, R31, R28.reuse.H0_H0, -132, -132 ;  /* 0xd820d8201f1f7431 */ /* 0x080fe2000004001c */
[----:B------:R-:W-:Y:S02]  /*d8a0*/  LOP3.LUT R21, R19, 0x40004, R32, 0xf8, !PT ;  /* 0x0004000413157812 */ /* 0x000fe400078ef820 */
[----:B------:R-:W-:Y:S02]  /*d8b0*/  LOP3.LUT R47, R30, 0x64006400, RZ, 0xfc, !PT ;  /* 0x640064001e2f7812 */ /* 0x000fe400078efcff */
[----:B------:R-:W-:Y:S02]  /*d8c0*/  LOP3.LUT R19, R22, 0x64006400, RZ, 0xfc, !PT ;  /* 0x6400640016137812 */ /* 0x000fe400078efcff */
[----:B------:R-:W-:Y:S01]  /*d8d0*/  LOP3.LUT R29, R29, 0x64006400, RZ, 0xfc, !PT ;  /* 0x640064001d1d7812 */ /* 0x000fe200078efcff */
[----:B------:R-:W-:Y:S02]  /*d8e0*/  HFMA2 R22, R31, R27, R25 ;  /* 0x0000001b1f167231 */ /* 0x000fe40000000019 */
[----:B------:R-:W-:-:S02]  /*d8f0*/  HFMA2 R47, R47, R28.H0_H0, -132, -132 ;  /* 0xd820d8202f2f7431 */ /* 0x000fc4000004001c */
[-C--:B------:R-:W-:Y:S02]  /*d900*/  HFMA2 R19, R19, R28.reuse.H0_H0, -132, -132 ;  /* 0xd820d82013137431 */ /* 0x080fe4000004001c */
[----:B------:R-:W-:Y:S01]  /*d910*/  HFMA2 R25, R29, R28.H0_H0, -132, -132 ;  /* 0xd820d8201d197431 */ /* 0x000fe2000004001c */
[----:B------:R-:W-:Y:S02]  /*d920*/  SHF.R.U32.HI R8, RZ, 0x6, R8 ;  /* 0x00000006ff087819 */ /* 0x000fe40000011608 */
[----:B------:R-:W-:Y:S01]  /*d930*/  SHF.R.U32.HI R10, RZ, 0x6, R10 ;  /* 0x00000006ff0a7819 */ /* 0x000fe2000001160a */
[-C--:B------:R-:W-:Y:S01]  /*d940*/  HFMA2.MMA R45, R31, R23.reuse, R45 ;  /* 0x000000171f2d7235 */ /* 0x080fe2000000002d */
[----:B------:R-:W-:Y:S01]  /*d950*/  SHF.R.U32.HI R9, RZ, 0x6, R9 ;  /* 0x00000006ff097819 */ /* 0x000fe20000011609 */
[-C--:B------:R-:W-:Y:S01]  /*d960*/  HFMA2.MMA R33, R47, R23.reuse, R33 ;  /* 0x000000172f217235 */ /* 0x080fe20000000021 */
[----:B------:R-:W-:Y:S01]  /*d970*/  LOP3.LUT R29, R10, 0x70007, RZ, 0xc0, !PT ;  /* 0x000700070a1d7812 */ /* 0x000fe200078ec0ff */
[----:B------:R-:W-:-:S02]  /*d980*/  HFMA2.MMA R35, R19, R23, R35 ;  /* 0x0000001713237235 */ /* 0x000fc40000000023 */
[----:B------:R-:W-:Y:S01]  /*d990*/  HFMA2.MMA R34, R25, R23, R34 ;  /* 0x0000001719227235 */ /* 0x000fe20000000022 */
[----:B------:R-:W-:Y:S01]  /*d9a0*/  LOP3.LUT R23, R8, 0x70007, RZ, 0xc0, !PT ;  /* 0x0007000708177812 */ /* 0x000fe200078ec0ff */
[----:B------:R-:W-:Y:S01]  /*d9b0*/  HFMA2 R19, R19, R27, R24 ;  /* 0x0000001b13137231 */ /* 0x000fe20000000018 */
[----:B------:R-:W-:Y:S02]  /*d9c0*/  SHF.R.U32.HI R11, RZ, 0x6, R11 ;  /* 0x00000006ff0b7819 */ /* 0x000fe4000001160b */
[----:B------:R-:W-:Y:S02]  /*d9d0*/  LOP3.LUT R24, R9, 0x70007, RZ, 0xc0, !PT ;  /* 0x0007000709187812 */ /* 0x000fe400078ec0ff */
[----:B------:R-:W-:Y:S02]  /*d9e0*/  LOP3.LUT R23, R23, 0x64006400, RZ, 0xfc, !PT ;  /* 0x6400640017177812 */ /* 0x000fe400078efcff */
[----:B------:R-:W-:Y:S02]  /*d9f0*/  LOP3.LUT R29, R29, 0x64006400, RZ, 0xfc, !PT ;  /* 0x640064001d1d7812 */ /* 0x000fe400078efcff */
[----:B------:R-:W-:-:S02]  /*da00*/  LOP3.LUT R30, R11, 0x70007, RZ, 0xc0, !PT ;  /* 0x000700070b1e7812 */ /* 0x000fc400078ec0ff */
[----:B------:R-:W-:Y:S01]  /*da10*/  LOP3.LUT R24, R24, 0x64006400, RZ, 0xfc, !PT ;  /* 0x6400640018187812 */ /* 0x000fe200078efcff */
[----:B------:R-:W-:Y:S01]  /*da20*/  HADD2 R31, R23, -1028, -1028 ;  /* 0xe404e404171f7430 */ /* 0x000fe20000000000 */
[----:B------:R-:W-:Y:S01]  /*da30*/  LOP3.LUT R32, R30, 0x64006400, RZ, 0xfc, !PT ;  /* 0x640064001e207812 */ /* 0x000fe200078efcff */
[----:B------:R-:W-:Y:S02]  /*da40*/  HADD2 R29, R29, -1028, -1028 ;  /* 0xe404e4041d1d7430 */ /* 0x000fe40000000000 */
[----:B------:R-:W-:Y:S02]  /*da50*/  HADD2 R30, R24, -1028, -1028 ;  /* 0xe404e404181e7430 */ /* 0x000fe40000000000 */
[-C--:B------:R-:W-:Y:S02]  /*da60*/  HFMA2 R20, R47, R27.reuse, R20 ;  /* 0x0000001b2f147231 */ /* 0x080fe40000000014 */
[----:B------:R-:W-:Y:S01]  /*da70*/  HFMA2 R27, R25, R27, R26 ;  /* 0x0000001b191b7231 */ /* 0x000fe2000000001a */
[-C--:B0-----:R-:W-:Y:S01]  /*da80*/  HFMA2.MMA R25, R31, R12.reuse, R45 ;  /* 0x0000000c1f197235 */ /* 0x081fe2000000002d */
[----:B------:R-:W-:Y:S01]  /*da90*/  HFMA2 R24, R30, R12, R33 ;  /* 0x0000000c1e187231 */ /* 0x000fe20000000021 */
[----:B------:R-:W-:Y:S01]  /*daa0*/  HFMA2.MMA R23, R29, R12, R35 ;  /* 0x0000000c1d177235 */ /* 0x000fe20000000023 */
        /* <DEDUP_REMOVED lines=8> */
[----:B------:R-:W0:Y:S01]  /*db30*/  LDS.128 R8, [UR4+0xb0] ;  /* 0x0000b004ff087984 */ /* 0x000e220008000c00 */
[----:B------:R-:W-:Y:S01]  /*db40*/  LOP3.LUT R57, R57, 0x64006400, RZ, 0xfc, !PT ;  /* 0x6400640039397812 */ /* 0x000fe200078efcff */
[----:B------:R-:W-:Y:S01]  /*db50*/  HADD2 R26, R32, -1028, -1028 ;  /* 0xe404e404201a7430 */ /* 0x000fe20000000000 */
[----:B------:R-:W-:Y:S02]  /*db60*/  LOP3.LUT R35, R35, 0x64006400, RZ, 0xfc, !PT ;  /* 0x6400640023237812 */ /* 0x000fe400078efcff */
[----:B------:R-:W-:Y:S01]  /*db70*/  LOP3.LUT R55, R55, 0x64006400, RZ, 0xfc, !PT ;  /* 0x6400640037377812 */ /* 0x000fe200078efcff */
[----:B------:R-:W-:Y:S01]  /*db80*/  HFMA2 R32, R57, R28.H0_H0, -132, -132 ;  /* 0xd820d82039207431 */ /* 0x000fe2000004001c */
[----:B------:R-:W-:Y:S02]  /*db90*/  LOP3.LUT R33, R33, 0x64006400, RZ, 0xfc, !PT ;  /* 0x6400640021217812 */ /* 0x000fe400078efcff */
[----:B------:R-:W-:-:S02]  /*dba0*/  LOP3.LUT R53, R53, 0x64006400, RZ, 0xfc, !PT ;  /* 0x6400640035357812 */ /* 0x000fc400078efcff */
[----:B------:R-:W-:Y:S02]  /*dbb0*/  LOP3.LUT R45, R45, 0x64006400, RZ, 0xfc, !PT ;  /* 0x640064002d2d7812 */ /* 0x000fe400078efcff */
[----:B------:R-:W-:Y:S02]  /*dbc0*/  LOP3.LUT R47, R47, 0x64006400, RZ, 0xfc, !PT ;  /* 0x640064002f2f7812 */ /* 0x000fe400078efcff */
[----:B------:R-:W-:Y:S01]  /*dbd0*/  LOP3.LUT R51, R51, 0x64006400, RZ, 0xfc, !PT ;  /* 0x6400640033337812 */ /* 0x000fe200078efcff */
[----:B------:R-:W-:Y:S02]  /*dbe0*/  HFMA2 R12, R26, R12, R34 ;  /* 0x0000000c1a0c7231 */ /* 0x000fe40000000022 */
[-C--:B------:R-:W-:Y:S02]  /*dbf0*/  HFMA2 R34, R55, R28.reuse.H0_H0, -132, -132 ;  /* 0xd820d82037227431 */ /* 0x080fe4000004001c */
[-C--:B------:R-:W-:Y:S02]  /*dc00*/  HFMA2 R46, R53, R28.reuse.H0_H0, -132, -132 ;  /* 0xd820d820352e7431 */ /* 0x080fe4000004001c */
[----:B------:R-:W-:-:S02]  /*dc10*/  HFMA2 R47, R47, R28.H0_H0, -132, -132 ;  /* 0xd820d8202f2f7431 */ /* 0x000fc4000004001c */
[-C--:B------:R-:W-:Y:S02]  /*dc20*/  HFMA2 R35, R35, R28.reuse.H1_H1, -20, -20 ;  /* 0xcd00cd0023237431 */ /* 0x080fe4000006001c */
[-C--:B------:R-:W-:Y:S02]  /*dc30*/  HFMA2 R33, R33, R28.reuse.H1_H1, -20, -20 ;  /* 0xcd00cd0021217431 */ /* 0x080fe4000006001c */
[-C--:B------:R-:W-:Y:S02]  /*dc40*/  HFMA2 R45, R45, R28.reuse.H1_H1, -20, -20 ;  /* 0xcd00cd002d2d7431 */ /* 0x080fe4000006001c */
[----:B------:R-:W-:Y:S01]  /*dc50*/  HFMA2 R51, R51, R28.H1_H1, -20, -20 ;  /* 0xcd00cd0033337431 */ /* 0x000fe2000006001c */
[-C--:B------:R-:W-:Y:S01]  /*dc60*/  HFMA2.MMA R28, R32, R13.reuse, R25 ;  /* 0x0000000d201c7235 */ /* 0x080fe20000000019 */
[----:B------:R-:W-:Y:S01]  /*dc70*/  LOP3.LUT R16, R16, 0x64006400, RZ, 0xfc, !PT ;  /* 0x6400640010107812 */ /* 0x000fe200078efcff */
[----:B------:R-:W-:Y:S01]  /*dc80*/  HFMA2 R25, R34, R13, R24 ;  /* 0x0000000d22197231 */ /* 0x000fe20000000018 */
[----:B------:R-:W-:-:S03]  /*dc90*/  HFMA2.MMA R24, R46, R13, R23 ;  /* 0x0000000d2e187235 */ /* 0x000fc60000000017 */
[-C--:B------:R-:W-:Y:S01]  /*dca0*/  HFMA2.MMA R23, R35, R14.reuse, R28 ;  /* 0x0000000e23177235 */ /* 0x080fe2000000001c */
[----:B------:R-:W-:Y:S01]  /*dcb0*/  HADD2 R16, R16, -1028, -1028 ;  /* 0xe404e40410107430 */ /* 0x000fe20000000000 */
[----:B------:R-:W-:Y:S01]  /*dcc0*/  LOP3.LUT R18, R18, 0x64006400, RZ, 0xfc, !PT ;  /* 0x6400640012127812 */ /* 0x000fe200078efcff */
[----:B------:R-:W-:Y:S01]  /*dcd0*/  HFMA2 R50, R47, R13, R12 ;  /* 0x0000000d2f327231 */ /* 0x000fe2000000000c */
[----:B------:R-:W-:-:S03]  /*dce0*/  HFMA2.MMA R12, R45, R14, R24 ;  /* 0x0000000e2d0c7235 */ /* 0x000fc60000000018 */
[----:B------:R-:W-:Y:S01]  /*dcf0*/  HFMA2.MMA R23, R16, R15, R23 ;  /* 0x0000000f10177235 */ /* 0x000fe20000000017 */
[----:B------:R-:W-:Y:S01]  /*dd00*/  HADD2 R18, R18, -1028, -1028 ;  /* 0xe404e40412127430 */ /* 0x000fe20000000000 */
[----:B0-----:R-:W-:-:S05]  /*dd10*/  HFMA2.MMA R22, R31, R8, R22 ;  /* 0x000000081f167235 */ /* 0x001fca0000000016 */
[----:B------:R-:W-:-:S03]  /*dd20*/  HFMA2.MMA R24, R18, R15, R12 ;  /* 0x0000000f12187235 */ /* 0x000fc6000000000c */
[----:B------:R-:W-:Y:S01]  /*dd30*/  HADD2 R12, R23.H0_H0, R23.H1_H1 ;  /* 0x30000017170c7230 */ /* 0x000fe20000000800 */
[----:B------:R-:W-:Y:S01]  /*dd40*/  HFMA2.MMA R23, R29, R8, R19 ;  /* 0x000000081d177235 */ /* 0x000fe20000000013 */
[-C--:B------:R-:W-:Y:S01]  /*dd50*/  HFMA2 R20, R30, R8.reuse, R20 ;  /* 0x000000081e147231 */ /* 0x080fe20000000014 */
[----:B------:R-:W-:Y:S01]  /*dd60*/  HFMA2.MMA R22, R32, R9, R22 ;  /* 0x0000000920167235 */ /* 0x000fe20000000016 */
[----:B------:R-:W-:-:S03]  /*dd70*/  HFMA2 R27, R26, R8, R27 ;  /* 0x000000081a1b7231 */ /* 0x000fc6000000001b */
[----:B------:R-:W-:Y:S01]  /*dd80*/  HFMA2.MMA R23, R46, R9, R23 ;  /* 0x000000092e177235 */ /* 0x000fe20000000017 */
[----:B------:R-:W-:Y:S01]  /*dd90*/  LOP3.LUT R17, R17, 0x64006400, RZ, 0xfc, !PT ;  /* 0x6400640011117812 */ /* 0x000fe200078efcff */
[-C--:B------:R-:W-:Y:S01]  /*dda0*/  HFMA2 R20, R34, R9.reuse, R20 ;  /* 0x0000000922147231 */ /* 0x080fe20000000014 */
[----:B------:R-:W-:Y:S01]  /*ddb0*/  LOP3.LUT R21, R21, 0x64006400, RZ, 0xfc, !PT ;  /* 0x6400640015157812 */ /* 0x000fe200078efcff */
[----:B------:R-:W-:Y:S01]  /*ddc0*/  HFMA2 R27, R47, R9, R27 ;  /* 0x000000092f1b7231 */ /* 0x000fe2000000001b */
[-C--:B------:R-:W-:Y:S02]  /*ddd0*/  HFMA2.MMA R8, R35, R10.reuse, R22 ;  /* 0x0000000a23087235 */ /* 0x080fe40000000016 */
[----:B------:R-:W-:Y:S01]  /*dde0*/  HFMA2.MMA R9, R45, R10, R23 ;  /* 0x0000000a2d097235 */ /* 0x000fe20000000017 */
[-C--:B------:R-:W-:Y:S02]  /*ddf0*/  HFMA2 R13, R33, R14.reuse, R25 ;  /* 0x0000000e210d7231 */ /* 0x080fe40000000019 */
[----:B------:R-:W-:Y:S01]  /*de00*/  HADD2 R17, R17, -1028, -1028 ;  /* 0xe404e40411117430 */ /* 0x000fe20000000000 */
[-C--:B------:R-:W-:Y:S01]  /*de10*/  HFMA2.MMA R8, R16, R11.reuse, R8 ;  /* 0x0000000b10087235 */ /* 0x080fe20000000008 */
[----:B------:R-:W-:Y:S01]  /*de20*/  HFMA2 R14, R51, R14, R50 ;  /* 0x0000000e330e7231 */ /* 0x000fe20000000032 */
[----:B------:R-:W-:Y:S01]  /*de30*/  HFMA2.MMA R9, R18, R11, R9 ;  /* 0x0000000b12097235 */ /* 0x000fe20000000009 */
[----:B------:R-:W-:Y:S01]  /*de40*/  HADD2 R21, R21, -1028, -1028 ;  /* 0xe404e40415157430 */ /* 0x000fe20000000000 */
[----:B---3--:R-:W-:-:S02]  /*de50*/  @!P0 PRMT R36, R6, 0x7610, R36 ;  /* 0x0000761006248816 */ /* 0x008fc40000000024 */
        /* <DEDUP_REMOVED lines=22> */
[----:B------:R-:W-:Y:S01]  /*dfc0*/  PRMT R9, R9, 0x5410, R27 ;  /* 0x0000541009097816 */ /* 0x000fe2000000001b */
[----:B------:R-:W-:Y:S01]  /*dfd0*/  UIADD3 UR4, UR4, 0x40, URZ ;  /* 0x0000004004047890 */ /* 0x000fe2000fffe03f */
[----:B------:R-:W-:Y:S02]  /*dfe0*/  HFMA2.MMA R5, R12, R36, R5 ;  /* 0x000000240c057235 */ /* 0x000fe40000000005 */
[----:B------:R-:W-:Y:S01]  /*dff0*/  HFMA2.MMA R4, R14, R0, R4 ;  /* 0x000000000e047235 */ /* 0x000fe20000000004 */
[----:B------:R-:W-:Y:S02]  /*e000*/  HFMA2 R3, R8, R36, R3 ;  /* 0x0000002408037231 */ /* 0x000fe40000000003 */
[----:B------:R-:W-:Y:S01]  /*e010*/  HFMA2 R2, R9, R0, R2 ;  /* 0x0000000009027231 */ /* 0x000fe20000000002 */
[----:B------:R-:W-:Y:S05]  /*e020*/  @!P0 BRA P1, `(.L_x_3375) ;  /* 0xffffe6c000008947 */ /* 0x000fea000083ffff */
.L_x_3374:
[----:B------:R-:W-:Y:S01]  /*e030*/  ISETP.GE.AND P0, PT, R41, R40, PT ;  /* 0x000000282900720c */ /* 0x000fe20003f06270 */
[----:B------:R-:W-:-:S03]  /*e040*/  IMAD R44, R43, c[0x0][0x18c], R44 ;  /* 0x000063002b2c7a24 */ /* 0x000fc600078e022c */
[----:B------:R-:W-:-:S13]  /*e050*/  ISETP.GE.OR P0, PT, R41, c[0x0][0x1bc], P0 ;  /* 0x00006f0029007a0c */ /* 0x000fda0000706670 */
[----:B------:R-:W-:Y:S05]  /*e060*/  @P0 BRA `(.L_x_3376) ;  /* 0x00000d6000000947 */ /* 0x000fea0003800000 */
[----:B------:R-:W-:-:S05]  /*e070*/  IMAD.MOV.U32 R31, RZ, RZ, c[0x0][0x18c] ;  /* 0x00006300ff1f7624 */ /* 0x000fca00078e00ff */
[----:B------:R-:W-:-:S04]  /*e080*/  SHF.R.S32.HI R6, RZ, 0x1f, R31 ;  /* 0x0000001fff067819 */ /* 0x000fc8000001141f */
[----:B------:R-:W-:Y:S02]  /*e090*/  SHF.L.U64.HI R29, R31, 0x2, R6 ;  /* 0x000000021f1d7819 */ /* 0x000fe40000010206 */
.L_x_3377:
[----:B------:R-:W-:Y:S01]  /*e0a0*/  ISETP.NE.AND P1, PT, R41, R38, PT ;  /* 0x000000262900720c */ /* 0x000fe20003f25270 */
[----:B------:R-:W-:Y:S01]  /*e0b0*/  IMAD.MOV.U32 R8, RZ, RZ, R48 ;  /* 0x000000ffff087224 */ /* 0x000fe200078e0030 */
[----:B------:R-:W0:Y:S01]  /*e0c0*/  LDS.128 R12, [UR4] ;  /* 0x00000004ff0c7984 */ /* 0x000e220008000c00 */
[----:B------:R-:W-:-:S03]  /*e0d0*/  IMAD.MOV.U32 R9, RZ, RZ, R49 ;  /* 0x000000ffff097224 */ /* 0x000fc600078e0031 */
[----:B------:R-:W1:Y:S04]  /*e0e0*/  LDS.128 R16, [UR4+0x80] ;  /* 0x00008004ff107984 */ /* 0x000e680008000c00 */
[----:B------:R-:W2:Y:S03]  /*e0f0*/  LDG.E.128.CONSTANT R8, [R8.64] ;  /* 0x0000000608087981 */ /* 0x000ea6000c1e9d00 */
[----:B------:R-:W-:Y:S01]  /*e100*/  @!P1 LEA R20, R41, 0x1, 0x1 ;  /* 0x0000000129149811 */ /* 0x000fe200078e08ff */
[----:B------:R-:W-:-:S04]  /*e110*/  @!P1 IMAD.MOV.U32 R21, RZ, RZ, 0x2 ;  /* 0x00000002ff159424 */ /* 0x000fc800078e00ff */
[----:B------:R-:W-:-:S05]  /*e120*/  @!P1 IMAD.WIDE R20, R20, R21, c[0x0][0x198] ;  /* 0x0000660014149625 */ /* 0x000fca00078e0215 */
[----:B------:R3:W4:Y:S01]  /*e130*/  @!P1 LDG.E.U16.CONSTANT R26, [R20.64] ;  /* 0x00000006141a9981 */ /* 0x000722000c1e9500 */
[----:B------:R-:W-:-:S05]  /*e140*/  @!P1 IADD3 R39, R39, 0x1, RZ ;  /* 0x0000000127279810 */ /* 0x000fca0007ffe0ff */
[----:B------:R-:W-:-:S06]  /*e150*/  @!P1 IMAD R6, R39, 0x8, R42 ;  /* 0x0000000827069824 */ /* 0x000fcc00078e022a */
[----:B------:R-:W5:Y:S01]  /*e160*/  @!P1 LDL.64 R6, [R6] ;  /* 0x0000000006069983 */ /* 0x000f620000100a00 */
[----:B------:R-:W-:Y:S02]  /*e170*/  IMAD.MOV.U32 R28, RZ, RZ, 0x2c00 ;  /* 0x00002c00ff1c7424 */ /* 0x000fe400078e00ff */
[----:B------:R-:W-:Y:S02]  /*e180*/  IMAD.MOV.U32 R23, RZ, RZ, 0x2400 ;  /* 0x00002400ff177424 */ /* 0x000fe400078e00ff */
[----:B------:R-:W-:-:S03]  /*e190*/  IMAD.MOV.U32 R51, RZ, RZ, 0x3400 ;  /* 0x00003400ff337424 */ /* 0x000fc600078e00ff */
[----:B------:R-:W-:Y:S02]  /*e1a0*/  PRMT R28, R23, 0x5410, R28 ;  /* 0x00005410171c7816 */ /* 0x000fe4000000001c */
[----:B------:R-:W-:-:S05]  /*e1b0*/  LEA R48, P0, R31, R48, 0x2 ;  /* 0x000000301f307211 */ /* 0x000fca00078010ff */
[----:B------:R-:W-:Y:S01]  /*e1c0*/  IMAD.X R49, R49, 0x1, R29, P0 ;  /* 0x0000000131317824 */ /* 0x000fe200000e061d */
[C---:B--2---:R-:W-:Y:S02]  /*e1d0*/  LOP3.LUT R22, R8.reuse, 0x30003, RZ, 0xc0, !PT ;  /* 0x0003000308167812 */ /* 0x044fe400078ec0ff */
[----:B---3--:R-:W-:Y:S02]  /*e1e0*/  LOP3.LUT R20, R8, 0xc000c, RZ, 0xc0, !PT ;  /* 0x000c000c08147812 */ /* 0x008fe400078ec0ff */
[----:B------:R-:W-:Y:S02]  /*e1f0*/  LOP3.LUT R22, R22, 0x64006400, RZ, 0xfc, !PT ;  /* 0x6400640016167812 */ /* 0x000fe400078efcff */
[----:B------:R-:W-:-:S03]  /*e200*/  LOP3.LUT R24, R20, 0x64006400, RZ, 0xfc, !PT ;  /* 0x6400640014187812 */ /* 0x000fc600078efcff */
[----:B------:R-:W-:Y:S02]  /*e210*/  HADD2 R25, R22, -1026, -1026 ;  /* 0xe402e40216197430 */ /* 0x000fe40000000000 */
[----:B------:R-:W2:Y:S01]  /*e220*/  LDS.128 R20, [UR4+0x10] ;  /* 0x00001004ff147984 */ /* 0x000ea20008000c00 */
[----:B------:R-:W-:Y:S01]  /*e230*/  HFMA2 R24, R24, R51.H0_H0, -258, -258 ;  /* 0xdc08dc0818187431 */ /* 0x000fe20000040033 */
[----:B----4-:R-:W-:Y:S01]  /*e240*/  @!P1 IMAD.IADD R38, R26, 0x1, R41 ;  /* 0x000000011a269824 */ /* 0x010fe200078e0229 */
[----:B------:R-:W-:Y:S01]  /*e250*/  LOP3.LUT R26, R9, 0x30003, RZ, 0xc0, !PT ;  /* 0x00030003091a7812 */ /* 0x000fe200078ec0ff */
[----:B0-----:R-:W-:Y:S01]  /*e260*/  HFMA2.MMA R27, R25, R12, RZ ;  /* 0x0000000c191b7235 */ /* 0x001fe200000000ff */
[----:B-1----:R-:W-:Y:S02]  /*e270*/  HFMA2 R33, R25, R16, RZ.H0_H0 ;  /* 0x0000001019217231 */ /* 0x002fe400000400ff */
[----:B------:R-:W-:-:S03]  /*e280*/  LOP3.LUT R30, R26, 0x64006400, RZ, 0xfc, !PT ;  /* 0x640064001a1e7812 */ /* 0x000fc600078efcff */
[----:B------:R-:W-:Y:S01]  /*e290*/  HFMA2.MMA R25, R24, R13, R27 ;  /* 0x0000000d18197235 */ /* 0x000fe2000000001b */
[----:B------:R-:W-:Y:S01]  /*e2a0*/  LOP3.LUT R27, R8, 0x300030, RZ, 0xc0, !PT ;  /* 0x00300030081b7812 */ /* 0x000fe200078ec0ff */
[----:B------:R-:W-:Y:S01]  /*e2b0*/  HFMA2 R24, R24, R17, R33 ;  /* 0x0000001118187231 */ /* 0x000fe20000000021 */
[C---:B------:R-:W-:Y:S01]  /*e2c0*/  LOP3.LUT R32, R9.reuse, 0xc000c, RZ, 0xc0, !PT ;  /* 0x000c000c09207812 */ /* 0x040fe200078ec0ff */
[----:B------:R-:W-:Y:S01]  /*e2d0*/  HADD2 R33, R30, -1026, -1026 ;  /* 0xe402e4021e217430 */ /* 0x000fe20000000000 */
[----:B------:R-:W-:Y:S02]  /*e2e0*/  LOP3.LUT R30, R9, 0x300030, RZ, 0xc0, !PT ;  /* 0x00300030091e7812 */ /* 0x000fe400078ec0ff */
[----:B------:R-:W-:Y:S02]  /*e2f0*/  LOP3.LUT R27, R27, 0x64006400, RZ, 0xfc, !PT ;  /* 0x640064001b1b7812 */ /* 0x000fe400078efcff */
[----:B------:R-:W-:Y:S02]  /*e300*/  LOP3.LUT R32, R32, 0x64006400, RZ, 0xfc, !PT ;  /* 0x6400640020207812 */ /* 0x000fe400078efcff */
[----:B------:R-:W-:-:S02]  /*e310*/  LOP3.LUT R26, R8, 0xc000c0, RZ, 0xc0, !PT ;  /* 0x00c000c0081a7812 */ /* 0x000fc400078ec0ff */
[----:B------:R-:W-:Y:S01]  /*e320*/  LOP3.LUT R43, R30, 0x64006400, RZ, 0xfc, !PT ;  /* 0x640064001e2b7812 */ /* 0x000fe200078efcff */
[----:B------:R-:W-:Y:S01]  /*e330*/  HFMA2 R30, R27, R28.H1_H1, -66, -66 ;  /* 0xd420d4201b1e7431 */ /* 0x000fe2000006001c */
[----:B------:R-:W-:Y:S01]  /*e340*/  LOP3.LUT R27, R26, 0x64006400, RZ, 0xfc, !PT ;  /* 0x640064001a1b7812 */ /* 0x000fe200078efcff */
[----:B------:R-:W-:Y:S01]  /*e350*/  HFMA2 R32, R32, R51.H0_H0, -258, -258 ;  /* 0xdc08dc0820207431 */ /* 0x000fe20000040033 */
[----:B------:R-:W-:Y:S01]  /*e360*/  HFMA2.MMA R34, R33, R12, RZ ;  /* 0x0000000c21227235 */ /* 0x000fe200000000ff */
[----:B------:R-:W-:Y:S02]  /*e370*/  HFMA2 R35, R33, R16, RZ.H0_H0 ;  /* 0x0000001021237231 */ /* 0x000fe400000400ff */
[----:B------:R-:W-:Y:S01]  /*e380*/  HFMA2.MMA R26, R30, R14, R25 ;  /* 0x0000000e1e1a7235 */ /* 0x000fe20000000019 */
[----:B------:R-:W-:Y:S01]  /*e390*/  SHF.R.U32.HI R25, RZ, 0x8, R8 ;  /* 0x00000008ff197819 */ /* 0x000fe20000011608 */
[-C--:B------:R-:W-:Y:S01]  /*e3a0*/  HFMA2 R8, R27, R28.reuse.H0_H0, -18, -18 ;  /* 0xcc80cc801b087431 */ /* 0x080fe2000004001c */
[----:B------:R-:W-:Y:S01]  /*e3b0*/  HFMA2.MMA R33, R32, R13, R34 ;  /* 0x0000000d20217235 */ /* 0x000fe20000000022 */
[----:B------:R-:W-:Y:S01]  /*e3c0*/  HFMA2 R43, R43, R28.H1_H1, -66, -66 ;  /* 0xd420d4202b2b7431 */ /* 0x000fe2000006001c */
[----:B------:R-:W-:Y:S01]  /*e3d0*/  LOP3.LUT R27, R25, 0x30003, RZ, 0xc0, !PT ;  /* 0x00030003191b7812 */ /* 0x000fe200078ec0ff */
[----:B------:R-:W-:-:S02]  /*e3e0*/  HFMA2 R35, R32, R17, R35 ;  /* 0x0000001120237231 */ /* 0x000fc40000000023 */
[-C--:B------:R-:W-:Y:S01]  /*e3f0*/  HFMA2 R32, R30, R18.reuse, R24 ;  /* 0x000000121e207231 */ /* 0x080fe20000000018 */
[----:B------:R-:W-:Y:S01]  /*e400*/  LOP3.LUT R30, R9, 0xc000c0, RZ, 0xc0, !PT ;  /* 0x00c000c0091e7812 */ /* 0x000fe200078ec0ff */
[----:B------:R-:W-:Y:S01]  /*e410*/  HFMA2.MMA R24, R8, R15, R26 ;  /* 0x0000000f08187235 */ /* 0x000fe2000000001a */
[----:B------:R-:W-:Y:S01]  /*e420*/  LOP3.LUT R26, R25, 0xc000c, RZ, 0xc0, !PT ;  /* 0x000c000c191a7812 */ /* 0x000fe200078ec0ff */
[----:B------:R-:W-:Y:S01]  /*e430*/  HFMA2.MMA R33, R43, R14, R33 ;  /* 0x0000000e2b217235 */ /* 0x000fe20000000021 */
[----:B------:R-:W-:Y:S01]  /*e440*/  LOP3.LUT R27, R27, 0x64006400, RZ, 0xfc, !PT ;  /* 0x640064001b1b7812 */ /* 0x000fe200078efcff */
[----:B------:R-:W-:Y:S01]  /*e450*/  HFMA2 R35, R43, R18, R35 ;  /* 0x000000122b237231 */ /* 0x000fe20000000023 */
[----:B------:R-:W-:Y:S02]  /*e460*/  LOP3.LUT R43, R30, 0x64006400, RZ, 0xfc, !PT ;  /* 0x640064001e2b7812 */ /* 0x000fe400078efcff */
[----:B------:R-:W-:Y:S01]  /*e470*/  LOP3.LUT R30, R25, 0x300030, RZ, 0xc0, !PT ;  /* 0x00300030191e7812 */ /* 0x000fe200078ec0ff */
[----:B------:R-:W-:Y:S01]  /*e480*/  HADD2 R45, R27, -1026, -1026 ;  /* 0xe402e4021b2d7430 */ /* 0x000fe20000000000 */
[----:B------:R-:W-:Y:S01]  /*e490*/  LOP3.LUT R26, R26, 0x64006400, RZ, 0xfc, !PT ;  /* 0x640064001a1a7812 */ /* 0x000fe200078efcff */
[----:B------:R-:W-:-:S02]  /*e4a0*/  HFMA2 R8, R8, R19, R32 ;  /* 0x0000001308087231 */ /* 0x000fc40000000020 */
[----:B------:R-:W-:Y:S01]  /*e4b0*/  HFMA2 R32, R43, R28.H0_H0, -18, -18 ;  /* 0xcc80cc802b207431 */ /* 0x000fe2000004001c */
[----:B------:R-:W-:Y:S01]  /*e4c0*/  LOP3.LUT R43, R30, 0x64006400, RZ, 0xfc, !PT ;  /* 0x640064001e2b7812 */ /* 0x000fe200078efcff */
[----:B------:R-:W-:Y:S02]  /*e4d0*/  HFMA2 R30, R26, R51.H0_H0, -258, -258 ;  /* 0xdc08dc081a1e7431 */ /* 0x000fe40000040033 */
[----:B--2---:R-:W-:Y:S02]  /*e4e0*/  HFMA2 R24, R45, R20, R24 ;  /* 0x000000142d187231 */ /* 0x004fe40000000018 */
[----:B------:R-:W-:Y:S01]  /*e4f0*/  HFMA2 R43, R43, R28.H1_H1, -66, -66 ;  /* 0xd420d4202b2b7431 */ /* 0x000fe2000006001c */
[----:B------:R-:W-:-:S03]  /*e500*/  LOP3.LUT R25, R25, 0xc000c0, RZ, 0xc0, !PT ;  /* 0x00c000c019197812 */ /* 0x000fc600078ec0ff */
[----:B------:R-:W-:Y:S01]  /*e510*/  HFMA2.MMA R27, R30, R21, R24 ;  /* 0x000000151e1b7235 */ /* 0x000fe20000000018 */
[----:B------:R-:W-:Y:S02]  /*e520*/  LOP3.LUT R24, R10, 0x30003, RZ, 0xc0, !PT ;  /* 0x000300030a187812 */ /* 0x000fe400078ec0ff */
[----:B------:R-:W-:-:S03]  /*e530*/  LOP3.LUT R25, R25, 0x64006400, RZ, 0xfc, !PT ;  /* 0x6400640019197812 */ /* 0x000fc600078efcff */
[----:B------:R-:W-:Y:S01]  /*e540*/  HFMA2.MMA R27, R43, R22, R27 ;  /* 0x000000162b1b7235 */ /* 0x000fe2000000001b */
[----:B------:R-:W-:Y:S01]  /*e550*/  LOP3.LUT R24, R24, 0x64006400, RZ, 0xfc, !PT ;  /* 0x6400640018187812 */ /* 0x000fe200078efcff */
[----:B------:R-:W-:Y:S01]  /*e560*/  HFMA2 R34, R25, R28.H0_H0, -18, -18 ;  /* 0xcc80cc8019227431 */ /* 0x000fe2000004001c */
[----:B------:R-:W-:-:S03]  /*e570*/  LOP3.LUT R26, R10, 0xc000c, RZ, 0xc0, !PT ;  /* 0x000c000c0a1a7812 */ /* 0x000fc600078ec0ff */
[----:B------:R-:W-:Y:S01]  /*e580*/  HADD2 R24, R24, -1026, -1026 ;  /* 0xe402e40218187430 */ /* 0x000fe20000000000 */
[----:B------:R-:W-:-:S03]  /*e590*/  LOP3.LUT R26, R26, 0x64006400, RZ, 0xfc, !PT ;  /* 0x640064001a1a7812 */ /* 0x000fc600078efcff */
[----:B------:R-:W-:Y:S01]  /*e5a0*/  HFMA2 R27, R34, R23, R27 ;  /* 0x00000017221b7231 */ /* 0x000fe2000000001b */
[C---:B------:R-:W-:Y:S01]  /*e5b0*/  HFMA2.MMA R33, R32.reuse, R15, R33 ;  /* 0x0000000f20217235 */ /* 0x040fe20000000021 */
[----:B------:R-:W-:Y:S01]  /*e5c0*/  HFMA2 R47, R26, R51.H0_H0, -258, -258 ;  /* 0xdc08dc081a2f7431 */ /* 0x000fe20000040033 */
[----:B------:R-:W-:Y:S01]  /*e5d0*/  HFMA2.MMA R35, R32, R19, R35 ;  /* 0x0000001320237235 */ /* 0x000fe20000000023 */
[----:B------:R-:W-:Y:S01]  /*e5e0*/  HADD2 R32, R27.H0_H0, R27.H1_H1 ;  /* 0x3000001b1b207230 */ /* 0x000fe20000000800 */
[----:B------:R-:W-:Y:S01]  /*e5f0*/  HFMA2.MMA R46, R24, R12, RZ ;  /* 0x0000000c182e7235 */ /* 0x000fe200000000ff */
[----:B------:R-:W-:Y:S02]  /*e600*/  HFMA2 R50, R24, R16, RZ.H0_H0 ;  /* 0x0000001018327231 */ /* 0x000fe400000400ff */
[----:B------:R-:W0:Y:S01]  /*e610*/  LDS.128 R24, [UR4+0x90] ;  /* 0x00009004ff187984 */ /* 0x000e220008000c00 */
[----:B------:R-:W-:-:S04]  /*e620*/  LOP3.LUT R53, R10, 0x300030, RZ, 0xc0, !PT ;  /* 0x003000300a357812 */ /* 0x000fc800078ec0ff */
[----:B------:R-:W-:Y:S01]  /*e630*/  LOP3.LUT R53, R53, 0x64006400, RZ, 0xfc, !PT ;  /* 0x6400640035357812 */ /* 0x000fe200078efcff */
[----:B------:R-:W-:Y:S01]  /*e640*/  HFMA2.MMA R46, R47, R13, R46 ;  /* 0x0000000d2f2e7235 */ /* 0x000fe2000000002e */
[----:B------:R-:W-:-:S03]  /*e650*/  HFMA2 R47, R47, R17, R50 ;  /* 0x000000112f2f7231 */ /* 0x000fc60000000032 */
[----:B------:R-:W-:Y:S01]  /*e660*/  HFMA2 R50, R53, R28.H1_H1, -66, -66 ;  /* 0xd420d42035327431 */ /* 0x000fe2000006001c */
[----:B------:R-:W-:-:S04]  /*e670*/  LOP3.LUT R53, R10, 0xc000c0, RZ, 0xc0, !PT ;  /* 0x00c000c00a357812 */ /* 0x000fc800078ec0ff */
[----:B------:R-:W-:Y:S01]  /*e680*/  LOP3.LUT R53, R53, 0x64006400, RZ, 0xfc, !PT ;  /* 0x6400640035357812 */ /* 0x000fe200078efcff */
[----:B------:R-:W-:Y:S01]  /*e690*/  HFMA2.MMA R46, R50, R14, R46 ;  /* 0x0000000e322e7235 */ /* 0x000fe2000000002e */
[----:B------:R-:W-:-:S03]  /*e6a0*/  HFMA2 R47, R50, R18, R47 ;  /* 0x00000012322f7231 */ /* 0x000fc6000000002f */
[----:B------:R-:W-:Y:S01]  /*e6b0*/  HFMA2 R50, R53, R28.H0_H0, -18, -18 ;  /* 0xcc80cc8035327431 */ /* 0x000fe2000004001c */
[----:B------:R-:W-:Y:S02]  /*e6c0*/  SHF.R.U32.HI R9, RZ, 0x8, R9 ;  /* 0x00000008ff097819 */ /* 0x000fe40000011609 */
[----:B------:R-:W-:Y:S01]  /*e6d0*/  SHF.R.U32.HI R10, RZ, 0x8, R10 ;  /* 0x00000008ff0a7819 */ /* 0x000fe2000001160a */
[----:B------:R-:W-:Y:S02]  /*e6e0*/  HFMA2 R47, R50, R19, R47 ;  /* 0x00000013322f7231 */ /* 0x000fe4000000002f */
[----:B------:R-:W-:Y:S01]  /*e6f0*/  HFMA2.MMA R46, R50, R15, R46 ;  /* 0x0000000f322e7235 */ /* 0x000fe2000000002e */
[----:B------:R-:W-:-:S04]  /*e700*/  LOP3.LUT R50, R9, 0x30003, RZ, 0xc0, !PT ;  /* 0x0003000309327812 */ /* 0x000fc800078ec0ff */
[----:B------:R-:W-:Y:S01]  /*e710*/  LOP3.LUT R50, R50, 0x64006400, RZ, 0xfc, !PT ;  /* 0x6400640032327812 */ /* 0x000fe200078efcff */
[----:B0-----:R-:W-:Y:S01]  /*e720*/  HFMA2.MMA R8, R45, R24, R8 ;  /* 0x000000182d087235 */ /* 0x001fe20000000008 */
[----:B------:R-:W-:-:S03]  /*e730*/  LOP3.LUT R45, R10, 0x30003, RZ, 0xc0, !PT ;  /* 0x000300030a2d7812 */ /* 0x000fc600078ec0ff */
[----:B------:R-:W-:Y:S01]  /*e740*/  HADD2 R50, R50, -1026, -1026 ;  /* 0xe402e40232327430 */ /* 0x000fe20000000000 */
[----:B------:R-:W-:-:S03]  /*e750*/  LOP3.LUT R45, R45, 0x64006400, RZ, 0xfc, !PT ;  /* 0x640064002d2d7812 */ /* 0x000fc600078efcff */
[----:B------:R-:W-:Y:S02]  /*e760*/  HFMA2 R33, R50, R20, R33 ;  /* 0x0000001432217231 */ /* 0x000fe40000000021 */
[----:B------:R-:W-:Y:S01]  /*e770*/  HFMA2.MMA R35, R50, R24, R35 ;  /* 0x0000001832237235 */ /* 0x000fe20000000023 */
[----:B------:R-:W-:Y:S01]  /*e780*/  HADD2 R45, R45, -1026, -1026 ;  /* 0xe402e4022d2d7430 */ /* 0x000fe20000000000 */
[----:B------:R-:W-:-:S03]  /*e790*/  LOP3.LUT R50, R11, 0x30003, RZ, 0xc0, !PT ;  /* 0x000300030b327812 */ /* 0x000fc600078ec0ff */
[----:B------:R-:W-:Y:S01]  /*e7a0*/  HFMA2 R46, R45, R20, R46 ;  /* 0x000000142d2e7231 */ /* 0x000fe2000000002e */
[----:B------:R-:W-:Y:S01]  /*e7b0*/  LOP3.LUT R50, R50, 0x64006400, RZ, 0xfc, !PT ;  /* 0x6400640032327812 */ /* 0x000fe200078efcff */
[----:B------:R-:W-:Y:S01]  /*e7c0*/  HFMA2.MMA R47, R45, R24, R47 ;  /* 0x000000182d2f7235 */ /* 0x000fe2000000002f */
[----:B------:R-:W-:-:S03]  /*e7d0*/  LOP3.LUT R45, R11, 0xc000c, RZ, 0xc0, !PT ;  /* 0x000c000c0b2d7812 */ /* 0x000fc600078ec0ff */
[----:B------:R-:W-:Y:S01]  /*e7e0*/  HADD2 R50, R50, -1026, -1026 ;  /* 0xe402e40232327430 */ /* 0x000fe20000000000 */
[----:B------:R-:W-:-:S03]  /*e7f0*/  LOP3.LUT R45, R45, 0x64006400, RZ, 0xfc, !PT ;  /* 0x640064002d2d7812 */ /* 0x000fc600078efcff */
[----:B------:R-:W-:Y:S02]  /*e800*/  HFMA2 R12, R50, R12, RZ.H0_H0 ;  /* 0x0000000c320c7231 */ /* 0x000fe400000400ff */
[----:B------:R-:W-:-:S06]  /*e810*/  HFMA2 R45, R45, R51.H0_H0, -258, -258 ;  /* 0xdc08dc082d2d7431 */ /* 0x000fcc0000040033 */
[----:B------:R-:W-:Y:S01]  /*e820*/  HFMA2.MMA R12, R45, R13, R12 ;  /* 0x0000000d2d0c7235 */ /* 0x000fe2000000000c */
[----:B------:R-:W-:-:S04]  /*e830*/  LOP3.LUT R13, R11, 0x300030, RZ, 0xc0, !PT ;  /* 0x003000300b0d7812 */ /* 0x000fc800078ec0ff */
[----:B------:R-:W-:Y:S01]  /*e840*/  LOP3.LUT R13, R13, 0x64006400, RZ, 0xfc, !PT ;  /* 0x640064000d0d7812 */ /* 0x000fe200078efcff */
[----:B------:R-:W-:-:S04]  /*e850*/  HFMA2.MMA R16, R50, R16, RZ ;  /* 0x0000001032107235 */ /* 0x000fc800000000ff */
[----:B------:R-:W-:-:S06]  /*e860*/  HFMA2 R13, R13, R28.H1_H1, -66, -66 ;  /* 0xd420d4200d0d7431 */ /* 0x000fcc000006001c */
[----:B------:R-:W-:Y:S01]  /*e870*/  HFMA2.MMA R14, R13, R14, R12 ;  /* 0x0000000e0d0e7235 */ /* 0x000fe2000000000c */
[----:B------:R-:W-:Y:S01]  /*e880*/  LOP3.LUT R12, R11, 0xc000c0, RZ, 0xc0, !PT ;  /* 0x00c000c00b0c7812 */ /* 0x000fe200078ec0ff */
[----:B------:R-:W-:-:S03]  /*e890*/  HFMA2 R16, R45, R17, R16 ;  /* 0x000000112d107231 */ /* 0x000fc60000000010 */
[----:B------:R-:W-:Y:S02]  /*e8a0*/  LOP3.LUT R17, R12, 0x64006400, RZ, 0xfc, !PT ;  /* 0x640064000c117812 */ /* 0x000fe400078efcff */
[----:B------:R-:W-:Y:S01]  /*e8b0*/  LOP3.LUT R12, R9, 0xc000c, RZ, 0xc0, !PT ;  /* 0x000c000c090c7812 */ /* 0x000fe200078ec0ff */
[----:B------:R-:W-:Y:S01]  /*e8c0*/  HFMA2 R8, R30, R25, R8 ;  /* 0x000000191e087231 */ /* 0x000fe20000000008 */
[----:B------:R-:W-:Y:S02]  /*e8d0*/  SHF.R.U32.HI R11, RZ, 0x8, R11 ;  /* 0x00000008ff0b7819 */ /* 0x000fe4000001160b */
[----:B------:R-:W-:Y:S01]  /*e8e0*/  LOP3.LUT R30, R12, 0x64006400, RZ, 0xfc, !PT ;  /* 0x640064000c1e7812 */ /* 0x000fe200078efcff */
[----:B------:R-:W-:Y:S01]  /*e8f0*/  HFMA2 R12, R17, R28.H0_H0, -18, -18 ;  /* 0xcc80cc80110c7431 */ /* 0x000fe2000004001c */
[----:B------:R-:W-:-:S03]  /*e900*/  LOP3.LUT R17, R11, 0x30003, RZ, 0xc0, !PT ;  /* 0x000300030b117812 */ /* 0x000fc600078ec0ff */
[----:B------:R-:W-:Y:S01]  /*e910*/  HFMA2 R30, R30, R51.H0_H0, -258, -258 ;  /* 0xdc08dc081e1e7431 */ /* 0x000fe20000040033 */
[----:B------:R-:W-:Y:S01]  /*e920*/  LOP3.LUT R17, R17, 0x64006400, RZ, 0xfc, !PT ;  /* 0x6400640011117812 */ /* 0x000fe200078efcff */
[----:B------:R-:W-:Y:S01]  /*e930*/  HFMA2.MMA R15, R12, R15, R14 ;  /* 0x0000000f0c0f7235 */ /* 0x000fe2000000000e */
[----:B------:R-:W-:Y:S01]  /*e940*/  LOP3.LUT R14, R10, 0xc000c, RZ, 0xc0, !PT ;  /* 0x000c000c0a0e7812 */ /* 0x000fe200078ec0ff */
[----:B------:R-:W-:Y:S02]  /*e950*/  HFMA2 R35, R30, R25, R35 ;  /* 0x000000191e237231 */ /* 0x000fe40000000023 */
[----:B------:R-:W-:Y:S01]  /*e960*/  HFMA2.MMA R33, R30, R21, R33 ;  /* 0x000000151e217235 */ /* 0x000fe20000000021 */
[----:B------:R-:W-:Y:S01]  /*e970*/  LOP3.LUT R30, R14, 0x64006400, RZ, 0xfc, !PT ;  /* 0x640064000e1e7812 */ /* 0x000fe200078efcff */
[----:B------:R-:W-:-:S06]  /*e980*/  HADD2 R14, R17, -1026, -1026 ;  /* 0xe402e402110e7430 */ /* 0x000fcc0000000000 */
[----:B------:R-:W-:Y:S01]  /*e990*/  HFMA2.MMA R20, R14, R20, R15 ;  /* 0x000000140e147235 */ /* 0x000fe2000000000f */
[C---:B------:R-:W-:Y:S01]  /*e9a0*/  LOP3.LUT R15, R9.reuse, 0x300030, RZ, 0xc0, !PT ;  /* 0x00300030090f7812 */ /* 0x040fe200078ec0ff */
[----:B------:R-:W-:Y:S01]  /*e9b0*/  HFMA2 R30, R30, R51.H0_H0, -258, -258 ;  /* 0xdc08dc081e1e7431 */ /* 0x000fe20000040033 */
[----:B------:R-:W-:Y:S02]  /*e9c0*/  LOP3.LUT R9, R9, 0xc000c0, RZ, 0xc0, !PT ;  /* 0x00c000c009097812 */ /* 0x000fe400078ec0ff */
[----:B------:R-:W-:Y:S01]  /*e9d0*/  LOP3.LUT R15, R15, 0x64006400, RZ, 0xfc, !PT ;  /* 0x640064000f0f7812 */ /* 0x000fe200078efcff */
[----:B------:R-:W-:Y:S01]  /*e9e0*/  HFMA2 R13, R13, R18, R16 ;  /* 0x000000120d0d7231 */ /* 0x000fe20000000010 */
[----:B------:R-:W-:Y:S02]  /*e9f0*/  LOP3.LUT R9, R9, 0x64006400, RZ, 0xfc, !PT ;  /* 0x6400640009097812 */ /* 0x000fe400078efcff */
[----:B------:R-:W-:Y:S01]  /*ea00*/  LOP3.LUT R17, R11, 0xc000c, RZ, 0xc0, !PT ;  /* 0x000c000c0b117812 */ /* 0x000fe200078ec0ff */
[-C--:B------:R-:W-:Y:S01]  /*ea10*/  HFMA2 R15, R15, R28.reuse.H1_H1, -66, -66 ;  /* 0xd420d4200f0f7431 */ /* 0x080fe2000006001c */
[----:B------:R-:W-:Y:S01]  /*ea20*/  HFMA2.MMA R47, R30, R25, R47 ;  /* 0x000000191e2f7235 */ /* 0x000fe2000000002f */
[----:B------:R-:W-:Y:S01]  /*ea30*/  HFMA2 R46, R30, R21, R46 ;  /* 0x000000151e2e7231 */ /* 0x000fe2000000002e */
[----:B------:R-:W-:Y:S01]  /*ea40*/  LOP3.LUT R30, R17, 0x64006400, RZ, 0xfc, !PT ;  /* 0x64006400111e7812 */ /* 0x000fe200078efcff */
[----:B------:R-:W-:Y:S01]  /*ea50*/  HFMA2 R9, R9, R28.H0_H0, -18, -18 ;  /* 0xcc80cc8009097431 */ /* 0x000fe2000004001c */
[----:B------:R-:W-:-:S02]  /*ea60*/  HFMA2.MMA R19, R12, R19, R13 ;  /* 0x000000130c137235 */ /* 0x000fc4000000000d */
[----:B------:R-:W-:Y:S01]  /*ea70*/  HFMA2.MMA R33, R15, R22, R33 ;  /* 0x000000160f217235 */ /* 0x000fe20000000021 */
[----:B------:R-:W-:Y:S01]  /*ea80*/  HFMA2 R51, R30, R51.H0_H0, -258, -258 ;  /* 0xdc08dc081e337431 */ /* 0x000fe20000040033 */
[----:B------:R-:W-:-:S04]  /*ea90*/  LOP3.LUT R18, R11, 0x300030, RZ, 0xc0, !PT ;  /* 0x003000300b127812 */ /* 0x000fc800078ec0ff */
[----:B------:R-:W-:Y:S01]  /*eaa0*/  HFMA2.MMA R33, R9, R23, R33 ;  /* 0x0000001709217235 */ /* 0x000fe20000000021 */
[C---:B------:R-:W-:Y:S01]  /*eab0*/  LOP3.LUT R17, R10.reuse, 0x300030, RZ, 0xc0, !PT ;  /* 0x003000300a117812 */ /* 0x040fe200078ec0ff */
[C---:B------:R-:W-:Y:S01]  /*eac0*/  HFMA2.MMA R20, R51.reuse, R21, R20 ;  /* 0x0000001533147235 */ /* 0x040fe20000000014 */
[----:B------:R-:W-:Y:S01]  /*ead0*/  HFMA2 R19, R14, R24, R19 ;  /* 0x000000180e137231 */ /* 0x000fe20000000013 */
[----:B------:R-:W-:Y:S02]  /*eae0*/  LOP3.LUT R10, R10, 0xc000c0, RZ, 0xc0, !PT ;  /* 0x00c000c00a0a7812 */ /* 0x000fe400078ec0ff */
[----:B------:R-:W-:Y:S02]  /*eaf0*/  LOP3.LUT R21, R18, 0x64006400, RZ, 0xfc, !PT ;  /* 0x6400640012157812 */ /* 0x000fe400078efcff */
[----:B------:R-:W-:Y:S02]  /*eb00*/  LOP3.LUT R30, R11, 0xc000c0, RZ, 0xc0, !PT ;  /* 0x00c000c00b1e7812 */ /* 0x000fe400078ec0ff */
[----:B------:R-:W-:Y:S01]  /*eb10*/  LOP3.LUT R11, R17, 0x64006400, RZ, 0xfc, !PT ;  /* 0x64006400110b7812 */ /* 0x000fe200078efcff */
[----:B------:R-:W-:Y:S01]  /*eb20*/  HADD2 R16, R33.H0_H0, R33.H1_H1 ;  /* 0x3000002121107230 */ /* 0x000fe20000000800 */
[----:B------:R-:W-:Y:S01]  /*eb30*/  LOP3.LUT R17, R10, 0x64006400, RZ, 0xfc, !PT ;  /* 0x640064000a117812 */ /* 0x000fe200078efcff */
[-C--:B------:R-:W-:Y:S01]  /*eb40*/  HFMA2 R10, R21, R28.reuse.H1_H1, -66, -66 ;  /* 0xd420d420150a7431 */ /* 0x080fe2000006001c */
[----:B------:R-:W-:Y:S01]  /*eb50*/  HFMA2.MMA R19, R51, R25, R19 ;  /* 0x0000001933137235 */ /* 0x000fe20000000013 */
[----:B------:R-:W-:Y:S01]  /*eb60*/  LOP3.LUT R33, R30, 0x64006400, RZ, 0xfc, !PT ;  /* 0x640064001e217812 */ /* 0x000fe200078efcff */
[-C--:B------:R-:W-:Y:S01]  /*eb70*/  HFMA2 R11, R11, R28.reuse.H1_H1, -66, -66 ;  /* 0xd420d4200b0b7431 */ /* 0x080fe2000006001c */
[----:B------:R-:W-:Y:S01]  /*eb80*/  HFMA2.MMA R35, R15, R26, R35 ;  /* 0x0000001a0f237235 */ /* 0x000fe20000000023 */
[----:B------:R-:W-:-:S02]  /*eb90*/  HFMA2 R17, R17, R28.H0_H0, -18, -18 ;  /* 0xcc80cc8011117431 */ /* 0x000fc4000004001c */
[----:B------:R-:W-:Y:S01]  /*eba0*/  HFMA2 R28, R33, R28.H0_H0, -18, -18 ;  /* 0xcc80cc80211c7431 */ /* 0x000fe2000004001c */
[----:B------:R-:W-:Y:S01]  /*ebb0*/  HFMA2.MMA R14, R10, R26, R19 ;  /* 0x0000001a0a0e7235 */ /* 0x000fe20000000013 */
[----:B------:R-:W-:Y:S01]  /*ebc0*/  HFMA2 R20, R10, R22, R20 ;  /* 0x000000160a147231 */ /* 0x000fe20000000014 */
[----:B------:R-:W-:Y:S02]  /*ebd0*/  HFMA2.MMA R46, R11, R22, R46 ;  /* 0x000000160b2e7235 */ /* 0x000fe4000000002e */
[-C--:B------:R-:W-:Y:S02]  /*ebe0*/  HFMA2.MMA R35, R9, R27.reuse, R35 ;  /* 0x0000001b09237235 */ /* 0x080fe40000000023 */
[C---:B------:R-:W-:Y:S01]  /*ebf0*/  HFMA2.MMA R14, R28.reuse, R27, R14 ;  /* 0x0000001b1c0e7235 */ /* 0x040fe2000000000e */
[-C--:B------:R-:W-:Y:S01]  /*ec00*/  HFMA2 R8, R43, R26.reuse, R8 ;  /* 0x0000001a2b087231 */ /* 0x080fe20000000008 */
[----:B------:R-:W-:Y:S01]  /*ec10*/  HFMA2.MMA R13, R28, R23, R20 ;  /* 0x000000171c0d7235 */ /* 0x000fe20000000014 */
[----:B------:R-:W-:Y:S01]  /*ec20*/  HFMA2 R47, R11, R26, R47 ;  /* 0x0000001a0b2f7231 */ /* 0x000fe2000000002f */
[----:B-----5:R-:W-:-:S02]  /*ec30*/  @!P1 PRMT R36, R6, 0x7610, R36 ;  /* 0x0000761006249816 */ /* 0x020fc40000000024 */
[----:B------:R-:W-:Y:S02]  /*ec40*/  @!P1 PRMT R0, R7, 0x7610, R0 ;  /* 0x0000761007009816 */ /* 0x000fe40000000000 */
[----:B------:R-:W-:Y:S01]  /*ec50*/  IADD3 R41, R41, 0x10, RZ ;  /* 0x0000001029297810 */ /* 0x000fe20007ffe0ff */
[-C--:B------:R-:W-:Y:S01]  /*ec60*/  HFMA2 R8, R34, R27.reuse, R8 ;  /* 0x0000001b22087231 */ /* 0x080fe20000000008 */
[----:B------:R-:W-:Y:S01]  /*ec70*/  @!P1 PRMT R36, R36, 0x7610, R6 ;  /* 0x0000761024249816 */ /* 0x000fe20000000006 */
[C---:B------:R-:W-:Y:S01]  /*ec80*/  HFMA2 R47, R17.reuse, R27, R47 ;  /* 0x0000001b112f7231 */ /* 0x040fe2000000002f */
[----:B------:R-:W-:Y:S01]  /*ec90*/  @!P1 PRMT R0, R0, 0x7610, R7 ;  /* 0x0000761000009816 */ /* 0x000fe20000000007 */
[----:B------:R-:W-:Y:S01]  /*eca0*/  HFMA2 R12, R17, R23, R46 ;  /* 0x00000017110c7231 */ /* 0x000fe2000000002e */
[C---:B------:R-:W-:Y:S02]  /*ecb0*/  ISETP.GE.AND P0, PT, R41.reuse, c[0x0][0x1bc], PT ;  /* 0x00006f0029007a0c */ /* 0x040fe40003f06270 */
[----:B------:R-:W-:Y:S01]  /*ecc0*/  ISETP.LT.AND P1, PT, R41, R40, PT ;  /* 0x000000282900720c */ /* 0x000fe20003f21270 */
[----:B------:R-:W-:-:S02]  /*ecd0*/  HADD2 R8, R8.H0_H0, R8.H1_H1 ;  /* 0x3000000808087230 */ /* 0x000fc40000000800 */
[----:B------:R-:W-:Y:S02]  /*ece0*/  HADD2 R35, R35.H0_H0, R35.H1_H1 ;  /* 0x3000002323237230 */ /* 0x000fe40000000800 */
[----:B------:R-:W-:Y:S02]  /*ecf0*/  HADD2 R47, R47.H0_H0, R47.H1_H1 ;  /* 0x3000002f2f2f7230 */ /* 0x000fe40000000800 */
[----:B------:R-:W-:Y:S02]  /*ed00*/  HADD2 R14, R14.H0_H0, R14.H1_H1 ;  /* 0x3000000e0e0e7230 */ /* 0x000fe40000000800 */
[----:B------:R-:W-:Y:S02]  /*ed10*/  HADD2 R12, R12.H0_H0, R12.H1_H1 ;  /* 0x3000000c0c0c7230 */ /* 0x000fe40000000800 */
[----:B------:R-:W-:Y:S01]  /*ed20*/  HADD2 R13, R13.H0_H0, R13.H1_H1 ;  /* 0x3000000d0d0d7230 */ /* 0x000fe20000000800 */
[----:B------:R-:W-:Y:S02]  /*ed30*/  PRMT R8, R8, 0x5410, R35 ;  /* 0x0000541008087816 */ /* 0x000fe40000000023 */
[----:B------:R-:W-:-:S02]  /*ed40*/  PRMT R47, R47, 0x5410, R14 ;  /* 0x000054102f2f7816 */ /* 0x000fc4000000000e */
        /* <DEDUP_REMOVED lines=8> */
.L_x_3376:
[----:B------:R-:W-:Y:S01]  /*edd0*/  IMAD.WIDE R6, R44, R37, c[0x0][0x180] ;  /* 0x000060002c067625 */ /* 0x000fe200078e0225 */
        /* <DEDUP_REMOVED lines=8> */
.L_x_3381:
[----:B------:R-:W0:Y:S02]  /*ee60*/  LDS R4, [R0] ;  /* 0x0000000000047984 */ /* 0x000e240000000800 */
[----:B0-----:R-:W-:-:S06]  /*ee70*/  HADD2 R5, R4, R9 ;  /* 0x0000000904057230 */ /* 0x001fcc0000000000 */
[----:B------:R-:W0:Y:S02]  /*ee80*/  ATOMS.CAST.SPIN R5, [R0], R4, R5 ;  /* 0x000000040005738d */ /* 0x000e240001800005 */
[----:B0-----:R-:W-:-:S13]  /*ee90*/  ISETP.EQ.U32.AND P0, PT, R5, 0x1, PT ;  /* 0x000000010500780c */ /* 0x001fda0003f02070 */
[----:B------:R-:W-:Y:S05]  /*eea0*/  @!P0 BRA `(.L_x_3381) ;  /* 0xffffffb000008947 */ /* 0x000fea000383ffff */
[----:B------:R-:W-:Y:S05]  /*eeb0*/  BRA `(.L_x_3379) ;  /* 0x0000003000007947 */ /* 0x000fea0003800000 */
.L_x_3380:
[----:B------:R-:W2:Y:S02]  /*eec0*/  LD.E R0, [R6.64] ;  /* 0x0000000606007980 */ /* 0x000ea4000c101900 */
[----:B--2---:R-:W-:-:S05]  /*eed0*/  IMAD.IADD R5, R9, 0x1, R0 ;  /* 0x0000000109057824 */ /* 0x004fca00078e0200 */
[----:B------:R0:W-:Y:S02]  /*eee0*/  ST.E [R6.64], R5 ;  /* 0x0000000506007985 */ /* 0x0001e4000c101906 */
.L_x_3379:
[----:B------:R-:W-:Y:S05]  /*eef0*/  BSYNC B0 ;  /* 0x0000000000007941 */ /* 0x000fea0003800000 */
.L_x_3378:
[----:B------:R-:W2:Y:S01]  /*ef00*/  ATOM.E.ADD.F16x2.RN.STRONG.GPU P0, RZ, [R6.64+0x4], R11 ;  /* 0x0000040b06ff798a */ /* 0x000ea2000810e9c6 */
[----:B------:R-:W-:Y:S01]  /*ef10*/  BSSY B0, `(.L_x_3382) ;  /* 0x000000f000007945 */ /* 0x000fe20003800000 */
[----:B--2---:R-:W-:Y:S05]  /*ef20*/  @P0 BRA `(.L_x_3383) ;  /* 0x000000d000000947 */ /* 0x004fea0003800000 */
[----:B------:R-:W1:Y:S02]  /*ef30*/  QSPC.E.S P0, RZ, [R6+0x4] ;  /* 0x0000040006ff73aa */ /* 0x000e640000000500 */
[----:B-1----:R-:W-:Y:S05]  /*ef40*/  @!P0 BRA `(.L_x_3384) ;  /* 0x0000008000008947 */ /* 0x002fea0003800000 */
[----:B0-----:R-:W-:-:S04]  /*ef50*/  IADD3 R6, R6, 0x4, RZ ;  /* 0x0000000406067810 */ /* 0x001fc80007ffe0ff */
[----:B------:R-:W-:-:S05]  /*ef60*/  LOP3.LUT R6, R6, 0xffffff, RZ, 0xc0, !PT ;  /* 0x00ffffff06067812 */ /* 0x000fca00078ec0ff */
.L_x_3385:
[----:B------:R-:W0:Y:S02]  /*ef70*/  LDS R4, [R6] ;  /* 0x0000000006047984 */ /* 0x000e240000000800 */
[----:B0-----:R-:W-:-:S10]  /*ef80*/  HFMA2.MMA R5, R4, 1, 1, R11 ;  /* 0x3c003c0004057835 */ /* 0x001fd4000000000b */
[----:B------:R-:W0:Y:S02]  /*ef90*/  ATOMS.CAST.SPIN R5, [R6], R4, R5 ;  /* 0x000000040605738d */ /* 0x000e240001800005 */
[----:B0-----:R-:W-:-:S13]  /*efa0*/  ISETP.EQ.U32.AND P0, PT, R5, 0x1, PT ;  /* 0x000000010500780c */ /* 0x001fda0003f02070 */
[----:B------:R-:W-:Y:S05]  /*efb0*/  @!P0 BRA `(.L_x_3385) ;  /* 0xffffffb000008947 */ /* 0x000fea000383ffff */
[----:B------:R-:W-:Y:S05]  /*efc0*/  BRA `(.L_x_3383) ;  /* 0x0000003000007947 */ /* 0x000fea0003800000 */
.L_x_3384:
[----:B------:R-:W2:Y:S02]  /*efd0*/  LD.E R0, [R6.64+0x4] ;  /* 0x0000040606007980 */ /* 0x000ea4000c101900 */
[----:B0-2---:R-:W-:-:S05]  /*efe0*/  IMAD.IADD R5, R11, 0x1, R0 ;  /* 0x000000010b057824 */ /* 0x005fca00078e0200 */
[----:B------:R0:W-:Y:S02]  /*eff0*/  ST.E [R6.64+0x4], R5 ;  /* 0x0000040506007985 */ /* 0x0001e4000c101906 */
.L_x_3383:
[----:B------:R-:W-:Y:S05]  /*f000*/  BSYNC B0 ;  /* 0x0000000000007941 */ /* 0x000fea0003800000 */
.L_x_3382:
[----:B------:R-:W-:Y:S01]  /*f010*/  IADD3 R4, R44, c[0x0][0x18c], RZ ;  /* 0x000063002c047a10 */ /* 0x000fe20007ffe0ff */
[----:B0-----:R-:W-:-:S04]  /*f020*/  HMUL2 R7, R3, RZ.H0_H0 ;  /* 0x200000ff03077232 */ /* 0x001fc80000000000 */
[----:B------:R-:W-:-:S05]  /*f030*/  IMAD.WIDE R4, R4, R37, c[0x0][0x180] ;  /* 0x0000600004047625 */ /* 0x000fca00078e0225 */
[----:B------:R-:W2:Y:S01]  /*f040*/  ATOM.E.ADD.F16x2.RN.STRONG.GPU P0, RZ, [R4.64], R7 ;  /* 0x0000000704ff798a */ /* 0x000ea2000810e9c6 */
[----:B------:R-:W-:Y:S01]  /*f050*/  BSSY B0, `(.L_x_3386) ;  /* 0x000000f000007945 */ /* 0x000fe20003800000 */
[----:B------:R-:W-:Y:S01]  /*f060*/  HFMA2.MMA R9, R2, RZ, -RZ ;  /* 0x000000ff02097235 */ /* 0x000fe200001000ff */
[----:B--2---:R-:W-:Y:S05]  /*f070*/  @P0 BRA `(.L_x_3387) ;  /* 0x000000c000000947 */ /* 0x004fea0003800000 */
[----:B------:R-:W0:Y:S02]  /*f080*/  QSPC.E.S P0, RZ, [R4] ;  /* 0x0000000004ff73aa */ /* 0x000e240000000500 */
[----:B0-----:R-:W-:Y:S05]  /*f090*/  @!P0 BRA `(.L_x_3388) ;  /* 0x0000007000008947 */ /* 0x001fea0003800000 */
[----:B------:R-:W-:-:S05]  /*f0a0*/  LOP3.LUT R0, R4, 0xffffff, RZ, 0xc0, !PT ;  /* 0x00ffffff04007812 */ /* 0x000fca00078ec0ff */
.L_x_3389:
[----:B------:R-:W0:Y:S02]  /*f0b0*/  LDS R2, [R0] ;  /* 0x0000000000027984 */ /* 0x000e240000000800 */
[----:B0-----:R-:W-:-:S06]  /*f0c0*/  HADD2 R3, R2, R7 ;  /* 0x0000000702037230 */ /* 0x001fcc0000000000 */
[----:B------:R-:W0:Y:S02]  /*f0d0*/  ATOMS.CAST.SPIN R3, [R0], R2, R3 ;  /* 0x000000020003738d */ /* 0x000e240001800003 */
[----:B0-----:R-:W-:-:S13]  /*f0e0*/  ISETP.EQ.U32.AND P0, PT, R3, 0x1, PT ;  /* 0x000000010300780c */ /* 0x001fda0003f02070 */
[----:B------:R-:W-:Y:S05]  /*f0f0*/  @!P0 BRA `(.L_x_3389) ;  /* 0xffffffb000008947 */ /* 0x000fea000383ffff */
[----:B------:R-:W-:Y:S05]  /*f100*/  BRA `(.L_x_3387) ;  /* 0x0000003000007947 */ /* 0x000fea0003800000 */
.L_x_3388:
[----:B------:R-:W2:Y:S02]  /*f110*/  LD.E R0, [R4.64] ;  /* 0x0000000604007980 */ /* 0x000ea4000c101900 */
[----:B--2---:R-:W-:-:S05]  /*f120*/  IMAD.IADD R3, R7, 0x1, R0 ;  /* 0x0000000107037824 */ /* 0x004fca00078e0200 */
[----:B------:R0:W-:Y:S02]  /*f130*/  ST.E [R4.64], R3 ;  /* 0x0000000304007985 */ /* 0x0001e4000c101906 */
.L_x_3387:
[----:B------:R-:W-:Y:S05]  /*f140*/  BSYNC B0 ;  /* 0x0000000000007941 */ /* 0x000fea0003800000 */
.L_x_3386:
[----:B------:R-:W2:Y:S02]  /*f150*/  ATOM.E.ADD.F16x2.RN.STRONG.GPU P0, RZ, [R4.64+0x4], R9 ;  /* 0x0000040904ff798a */ /* 0x000ea4000810e9c6 */
[----:B--2---:R-:W-:Y:S05]  /*f160*/  @P0 EXIT ;  /* 0x000000000000094d */ /* 0x004fea0003800000 */
[----:B------:R-:W1:Y:S02]  /*f170*/  QSPC.E.S P0, RZ, [R4+0x4] ;  /* 0x0000040004ff73aa */ /* 0x000e640000000500 */
[----:B-1----:R-:W-:Y:S05]  /*f180*/  @!P0 BRA `(.L_x_3390) ;  /* 0x0000008000008947 */ /* 0x002fea0003800000 */
[----:B0-----:R-:W-:-:S04]  /*f190*/  IADD3 R4, R4, 0x4, RZ ;  /* 0x0000000404047810 */ /* 0x001fc80007ffe0ff */
[----:B------:R-:W-:-:S05]  /*f1a0*/  LOP3.LUT R4, R4, 0xffffff, RZ, 0xc0, !PT ;  /* 0x00ffffff04047812 */ /* 0x000fca00078ec0ff */
.L_x_3391:
[----:B------:R-:W0:Y:S02]  /*f1b0*/  LDS R2, [R4] ;  /* 0x0000000004027984 */ /* 0x000e240000000800 */
[----:B0-----:R-:W-:-:S10]  /*f1c0*/  HFMA2.MMA R3, R2, 1, 1, R9 ;  /* 0x3c003c0002037835 */ /* 0x001fd40000000009 */
[----:B------:R-:W0:Y:S02]  /*f1d0*/  ATOMS.CAST.SPIN R3, [R4], R2, R3 ;  /* 0x000000020403738d */ /* 0x000e240001800003 */
[----:B0-----:R-:W-:-:S13]  /*f1e0*/  ISETP.EQ.U32.AND P0, PT, R3, 0x1, PT ;  /* 0x000000010300780c */ /* 0x001fda0003f02070 */
[----:B------:R-:W-:Y:S05]  /*f1f0*/  @!P0 BRA `(.L_x_3391) ;  /* 0xffffffb000008947 */ /* 0x000fea000383ffff */
[----:B------:R-:W-:Y:S05]  /*f200*/  EXIT ;  /* 0x000000000000794d */ /* 0x000fea0003800000 */
.L_x_3390:
[----:B------:R-:W2:Y:S02]  /*f210*/  LD.E R0, [R4.64+0x4] ;  /* 0x0000040604007980 */ /* 0x000ea4000c101900 */
[----:B0-2---:R-:W-:-:S05]  /*f220*/  IMAD.IADD R3, R9, 0x1, R0 ;  /* 0x0000000109037824 */ /* 0x005fca00078e0200 */
[----:B------:R-:W-:Y:S01]  /*f230*/  ST.E [R4.64+0x4], R3 ;  /* 0x0000040304007985 */ /* 0x000fe2000c101906 */
[----:B------:R-:W-:Y:S05]  /*f240*/  EXIT ;  /* 0x000000000000794d */ /* 0x000fea0003800000 */
.L_x_3392:
        /* <DEDUP_REMOVED lines=11> */
.L_x_3878:


//--------------------- .text._Z23gemm_half_q_half_kernelILi1ELb0ELb1EEvPK6__halfPKjS4_S2_PS0_iiiiPKtS7_iiiiiibS2_i --------------------------
	.section	.text._Z23gemm_half_q_half_kernelILi1ELb0ELb1EEvPK6__halfPKjS4_S2_PS0_iiiiPKtS7_iiiiiibS2_i,"ax",@progbits
	.sectioninfo	@"SHI_REGISTERS=48"
	.align	128
        .global         _Z23gemm_half_q_half_kernelILi1ELb0ELb1EEvPK6__halfPKjS4_S2_PS0_iiiiPKtS7_iiiiiibS2_i
        .type           _Z23gemm_half_q_half_kernelILi1ELb0ELb1EEvPK6__halfPKjS4_S2_PS0_iiiiPKtS7_iiiiiibS2_i,@function
        .size           _Z23gemm_half_q_half_kernelILi1ELb0ELb1EEvPK6__halfPKjS4_S2_PS0_iiiiPKtS7_iiiiiibS2_i,(.L_x_3879 - _Z23gemm_half_q_half_kernelILi1ELb0ELb1EEvPK6__halfPKjS4_S2_PS0_iiiiPKtS7_iiiiiibS2_i)
        .other          _Z23gemm_half_q_half_kernelILi1ELb0ELb1EEvPK6__halfPKjS4_S2_PS0_iiiiPKtS7_iiiiiibS2_i,@"STO_CUDA_ENTRY STV_DEFAULT"
_Z23gemm_half_q_half_kernelILi1ELb0ELb1EEvPK6__halfPKjS4_S2_PS0_iiiiPKtS7_iiiiiibS2_i:
.text._Z23gemm_half_q_half_kernelILi1ELb0ELb1EEvPK6__halfPKjS4_S2_PS0_iiiiPKtS7_iiiiiibS2_i:
        /* <DEDUP_REMOVED lines=13> */
[----:B------:R-:W0:Y:S02]  /*00d0*/  @!P0 S2R R0, SR_CTAID.Y ;  /* 0x0000000000008919 */ /* 0x000e240000002600 */
[----:B0-----:R-:W-:-:S05]  /*00e0*/  @!P0 IMAD R0, R0, c[0x0][0x190], RZ ;  /* 0x0000640000008a24 */ /* 0x001fca00078e02ff */
[----:B--2---:R-:W-:-:S04]  /*00f0*/  @!P0 IADD3 R5, P1, R0, R3, RZ ;  /* 0x0000000300058210 */ /* 0x004fc80007f3e0ff */
[----:B------:R-:W-:Y:S02]  /*0100*/  @!P0 LEA.HI.X.SX32 R0, R0, RZ, 0x1, P1 ;  /* 0x000000ff00008211 */ /* 0x000fe400008f0eff */
[----:B------:R-:W-:-:S04]  /*0110*/  @!P0 LEA R4, P1, R5, c[0x0][0x160], 0x1 ;  /* 0x0000580005048a11 */ /* 0x000fc800078208ff */
[----:B------:R-:W-:-:S05]  /*0120*/  @!P0 LEA.HI.X R5, R5, c[0x0][0x164], R0, 0x1, P1 ;  /* 0x0000590005058a11 */ /* 0x000fca00008f0c00 */
[----:B------:R-:W2:Y:S01]  /*0130*/  @!P0 LDG.E.U16.CONSTANT R4, [R4.64] ;  /* 0x0000000604048981 */ /* 0x000ea2000c1e9500 */
[----:B------:R-:W-:-:S03]  /*0140*/  @!P0 IMAD.SHL.U32 R3, R7, 0x2, RZ ;  /* 0x0000000207038824 */ /* 0x000fc600078e00ff */
[----:B------:R-:W0:Y:S02]  /*0150*/  S2R R0, SR_CTAID.X ;  /* 0x0000000000007919 */ /* 0x000e240000002500 */
[----:B0-----:R-:W-:-:S04]  /*0160*/  IMAD R0, R0, 0x40, R7 ;  /* 0x0000004000007824 */ /* 0x001fc800078e0207 */
[----:B------:R-:W-:-:S05]  /*0170*/  IMAD.SHL.U32 R34, R0, 0x4, RZ ;  /* 0x0000000400227824 */ /* 0x000fca00078e00ff */
[----:B------:R-:W-:Y:S01]  /*0180*/  ISETP.GE.AND P1, PT, R34, c[0x0][0x18c], PT ;  /* 0x0000630022007a0c */ /* 0x000fe20003f26270 */
[----:B--2---:R0:W-:-:S12]  /*0190*/  @!P0 STS.U16 [R3], R4 ;  /* 0x0000000403008388 */ /* 0x0041d80000000400 */
        /* <DEDUP_REMOVED lines=22> */
.L_x_3394:
        /* <DEDUP_REMOVED lines=43> */
.L_x_3393:
        /* <DEDUP_REMOVED lines=69> */
.L_x_3396:
        /* <DEDUP_REMOVED lines=800> */
.L_x_3395:
[----:B------:R-:W-:-:S04]  /*3c00*/  ISETP.GE.AND P0, PT, R32, R31, PT ;  /* 0x0000001f2000720c */ /* 0x000fc80003f06270 */
[----:B------:R-:W-:-:S13]  /*3c10*/  ISETP.GE.OR P0, PT, R32, c[0x0][0x1ac], P0 ;  /* 0x00006b0020007a0c */ /* 0x000fda0000706670 */
[----:B------:R-:W-:Y:S05]  /*3c20*/  @P0 BRA `(.L_x_3397) ;  /* 0x000029b000000947 */ /* 0x000fea0003800000 */
.L_x_3398:
        /* <DEDUP_REMOVED lines=667> */
.L_x_3397:
[----:B------:R-:W-:-:S04]  /*65e0*/  ISETP.GE.AND P0, PT, R32, R31, PT ;  /* 0x0000001f2000720c */ /* 0x000fc80003f06270 */
[----:B------:R-:W-:-:S13]  /*65f0*/  ISETP.GE.OR P0, PT, R32, c[0x0][0x1b0], P0 ;  /* 0x00006c0020007a0c */ /* 0x000fda0000706670 */
[----:B------:R-:W-:Y:S05]  /*6600*/  @P0 BRA `(.L_x_3399) ;  /* 0x0000162000000947 */ /* 0x000fea0003800000 */
.L_x_3400:
        /* <DEDUP_REMOVED lines=354> */
.L_x_3399:
[----:B------:R-:W-:-:S04]  /*7c30*/  ISETP.GE.AND P0, PT, R32, R31, PT ;  /* 0x0000001f2000720c */ /* 0x000fc80003f06270 */
[----:B------:R-:W-:-:S13]  /*7c40*/  ISETP.GE.OR P0, PT, R32, c[0x0][0x1b4], P0 ;  /* 0x00006d0020007a0c */ /* 0x000fda0000706670 */
[----:B------:R-:W-:Y:S05]  /*7c50*/  @P0 BRA `(.L_x_3401) ;  /* 0x000024a000000947 */ /* 0x000fea0003800000 */
.L_x_3402:
        /* <DEDUP_REMOVED lines=586> */
.L_x_3401:
[----:B------:R-:W-:-:S04]  /*a100*/  ISETP.GE.AND P0, PT, R32, R31, PT ;  /* 0x0000001f2000720c */ /* 0x000fc80003f06270 */
[----:B------:R-:W-:-:S13]  /*a110*/  ISETP.GE.OR P0, PT, R32, c[0x0][0x1b8], P0 ;  /* 0x00006e0020007a0c */ /* 0x000fda0000706670 */
[----:B------:R-:W-:Y:S05]  /*a120*/  @P0 BRA `(.L_x_3403) ;  /* 0x0000148000000947 */ /* 0x000fea0003800000 */
.L_x_3404:
        /* <DEDUP_REMOVED lines=328> */
.L_x_3403:
        /* <DEDUP_REMOVED lines=9> */
.L_x_3406:
        /* <DEDUP_REMOVED lines=168> */
.L_x_3405:
[----:B------:R-:W-:-:S01]  /*c0c0*/  NOP ;  /* 0x0000000000007918 */ /* 0x000fc20000000000 */
        /* <DEDUP_REMOVED lines=8> */
.L_x_3410:
[----:B------:R-:W0:Y:S02]  /*c150*/  LDS R2, [R0] ;  /* 0x0000000000027984 */ /* 0x000e240000000800 */
[----:B0-----:R-:W-:-:S06]  /*c160*/  HADD2 R3, R2, R5 ;  /* 0x0000000502037230 */ /* 0x001fcc0000000000 */
[----:B------:R-:W0:Y:S02]  /*c170*/  ATOMS.CAST.SPIN R3, [R0], R2, R3 ;  /* 0x000000020003738d */ /* 0x000e240001800003 */
[----:B0-----:R-:W-:-:S13]  /*c180*/  ISETP.EQ.U32.AND P0, PT, R3, 0x1, PT ;  /* 0x000000010300780c */ /* 0x001fda0003f02070 */
[----:B------:R-:W-:Y:S05]  /*c190*/  @!P0 BRA `(.L_x_3410) ;  /* 0xffffffb000008947 */ /* 0x000fea000383ffff */
[----:B------:R-:W-:Y:S05]  /*c1a0*/  BRA `(.L_x_3408) ;  /* 0x0000003000007947 */ /* 0x000fea0003800000 */
.L_x_3409:
[----:B------:R-:W2:Y:S02]  /*c1b0*/  LD.E R0, [R12.64] ;  /* 0x000000060c007980 */ /* 0x000ea4000c101900 */
[----:B--2---:R-:W-:-:S05]  /*c1c0*/  IMAD.IADD R3, R5, 0x1, R0 ;  /* 0x0000000105037824 */ /* 0x004fca00078e0200 */
[----:B------:R0:W-:Y:S02]  /*c1d0*/  ST.E [R12.64], R3 ;  /* 0x000000030c007985 */ /* 0x0001e4000c101906 */
.L_x_3408:
[----:B------:R-:W-:Y:S05]  /*c1e0*/  BSYNC B0 ;  /* 0x0000000000007941 */ /* 0x000fea0003800000 */
.L_x_3407:
[----:B------:R-:W2:Y:S02]  /*c1f0*/  ATOM.E.ADD.F16x2.RN.STRONG.GPU P0, RZ, [R12.64+0x4], R7 ;  /* 0x000004070cff798a */ /* 0x000ea4000810e9c6 */
[----:B--2---:R-:W-:Y:S05]  /*c200*/  @P0 EXIT ;  /* 0x000000000000094d */ /* 0x004fea0003800000 */
[----:B------:R-:W1:Y:S02]  /*c210*/  QSPC.E.S P0, RZ, [R12+0x4] ;  /* 0x000004000cff73aa */ /* 0x000e640000000500 */
[----:B-1----:R-:W-:Y:S05]  /*c220*/  @!P0 BRA `(.L_x_3411) ;  /* 0x0000008000008947 */ /* 0x002fea0003800000 */
[----:B0-----:R-:W-:-:S04]  /*c230*/  IADD3 R12, R12, 0x4, RZ ;  /* 0x000000040c0c7810 */ /* 0x001fc80007ffe0ff */
[----:B------:R-:W-:-:S05]  /*c240*/  LOP3.LUT R12, R12, 0xffffff, RZ, 0xc0, !PT ;  /* 0x00ffffff0c0c7812 */ /* 0x000fca00078ec0ff */
.L_x_3412:
[----:B------:R-:W0:Y:S02]  /*c250*/  LDS R2, [R12] ;  /* 0x000000000c027984 */ /* 0x000e240000000800 */
[----:B0-----:R-:W-:-:S10]  /*c260*/  HFMA2.MMA R3, R2, 1, 1, R7 ;  /* 0x3c003c0002037835 */ /* 0x001fd40000000007 */
[----:B------:R-:W0:Y:S02]  /*c270*/  ATOMS.CAST.SPIN R3, [R12], R2, R3 ;  /* 0x000000020c03738d */ /* 0x000e240001800003 */
[----:B0-----:R-:W-:-:S13]  /*c280*/  ISETP.EQ.U32.AND P0, PT, R3, 0x1, PT ;  /* 0x000000010300780c */ /* 0x001fda0003f02070 */
[----:B------:R-:W-:Y:S05]  /*c290*/  @!P0 BRA `(.L_x_3412) ;  /* 0xffffffb000008947 */ /* 0x000fea000383ffff */
[----:B------:R-:W-:Y:S05]  /*c2a0*/  EXIT ;  /* 0x000000000000794d */ /* 0x000fea0003800000 */
.L_x_3411:
[----:B------:R-:W2:Y:S02]  /*c2b0*/  LD.E R0, [R12.64+0x4] ;  /* 0x000004060c007980 */ /* 0x000ea4000c101900 */
[----:B0-2---:R-:W-:-:S05]  /*c2c0*/  IMAD.IADD R3, R7, 0x1, R0 ;  /* 0x0000000107037824 */ /* 0x005fca00078e0200 */
[----:B------:R-:W-:Y:S01]  /*c2d0*/  ST.E [R12.64+0x4], R3 ;  /* 0x000004030c007985 */ /* 0x000fe2000c101906 */
[----:B------:R-:W-:Y:S05]  /*c2e0*/  EXIT ;  /* 0x000000000000794d */ /* 0x000fea0003800000 */
.L_x_3413:
        /* <DEDUP_REMOVED lines=9> */
.L_x_3879:


//--------------------- .text._Z23gemm_half_q_half_kernelILi8ELb0ELb0EEvPK6__halfPKjS4_S2_PS0_iiiiPKtS7_iiiiiibS2_i --------------------------
	.section	.text._Z23gemm_half_q_half_kernelILi8ELb0ELb0EEvPK6__halfPKjS4_S2_PS0_iiiiPKtS7_iiiiiibS2_i,"ax",@progbits
	.sectioninfo	@"SHI_REGISTERS=141"
	.align	128
        .global         _Z23gemm_half_q_half_kernelILi8ELb0ELb0EEvPK6__halfPKjS4_S2_PS0_iiiiPKtS7_iiiiiibS2_i
        .type           _Z23gemm_half_q_half_kernelILi8ELb0ELb0EEvPK6__halfPKjS4_S2_PS0_iiiiPKtS7_iiiiiibS2_i,@function
        .size           _Z23gemm_half_q_half_kernelILi8ELb0ELb0EEvPK6__halfPKjS4_S2_PS0_iiiiPKtS7_iiiiiibS2_i,(.L_x_3880 - _Z23gemm_half_q_half_kernelILi8ELb0ELb0EEvPK6__halfPKjS4_S2_PS0_iiiiPKtS7_iiiiiibS2_i)
        .other          _Z23gemm_half_q_half_kernelILi8ELb0ELb0EEvPK6__halfPKjS4_S2_PS0_iiiiPKtS7_iiiiiibS2_i,@"STO_CUDA_ENTRY STV_DEFAULT"
_Z23gemm_half_q_half_kernelILi8ELb0ELb0EEvPK6__halfPKjS4_S2_PS0_iiiiPKtS7_iiiiiibS2_i:
.text._Z23gemm_half_q_half_kernelILi8ELb0ELb0EEvPK6__halfPKjS4_S2_PS0_iiiiPKtS7_iiiiiibS2_i:
        /* <DEDUP_REMOVED lines=50> */
.L_x_3415:
[----:B------:R-:W-:Y:S05]  /*0320*/  BSYNC B0 ;  /* 0x0000000000007941 */ /* 0x000fea0003800000 */
.L_x_3414:
        /* <DEDUP_REMOVED lines=27> */
.L_x_3416:
        /* <DEDUP_REMOVED lines=10> */
.L_x_3418:
        /* <DEDUP_REMOVED lines=43> */
.L_x_3417:
        /* <DEDUP_REMOVED lines=80> */
.L_x_3420:
        /* <DEDUP_REMOVED lines=2314> */
.L_x_3419:
[----:B------:R-:W-:-:S04]  /*9dd0*/  ISETP.GE.AND P0, PT, R128, R129, PT ;  /* 0x000000818000720c */ /* 0x000fc80003f06270 */
[----:B------:R-:W-:-:S13]  /*9de0*/  ISETP.GE.OR P0, PT, R128, c[0x0][0x1ac], P0 ;  /* 0x00006b0080007a0c */ /* 0x000fda0000706670 */
[----:B------:R-:W-:Y:S05]  /*9df0*/  @P0 BRA `(.L_x_3421) ;  /* 0x00004e7000000947 */ /* 0x000fea0003800000 */
.L_x_3422:
        /* <DEDUP_REMOVED lines=1255> */
.L_x_3421:
[----:B------:R-:W-:-:S04]  /*ec70*/  ISETP.GE.AND P0, PT, R128, R129, PT ;  /* 0x000000818000720c */ /* 0x000fc80003f06270 */
[----:B------:R-:W-:-:S13]  /*ec80*/  ISETP.GE.OR P0, PT, R128, c[0x0][0x1b0], P0 ;  /* 0x00006c0080007a0c */ /* 0x000fda0000706670 */
[----:B------:R-:W-:Y:S05]  /*ec90*/  @P0 BRA `(.L_x_3423) ;  /* 0x0000376000000947 */ /* 0x000fea0003800000 */
.L_x_3424:
        /* <DEDUP_REMOVED lines=886> */
.L_x_3423:
[----:B------:R-:W-:-:S04]  /*12400*/  ISETP.GE.AND P0, PT, R128, R129, PT ;  /* 0x000000818000720c */ /* 0x000fc80003f06270 */
[----:B------:R-:W-:-:S13]  /*12410*/  ISETP.GE.OR P0, PT, R128, c[0x0][0x1b4], P0 ;  /* 0x00006d0080007a0c */ /* 0x000fda0000706670 */
[----:B------:R-:W-:Y:S05]  /*12420*/  @P0 BRA `(.L_x_3425) ;  /* 0x0000836000000947 */ /* 0x000fea0003800000 */
.L_x_3426:
        /* <DEDUP_REMOVED lines=2102> */
.L_x_3425:
[----:B------:R-:W-:-:S04]  /*1a790*/  ISETP.GE.AND P0, PT, R128, R129, PT ;  /* 0x000000818000720c */ /* 0x000fc80003f06270 */
[----:B------:R-:W-:-:S13]  /*1a7a0*/  ISETP.GE.OR P0, PT, R128, c[0x0][0x1b8], P0 ;  /* 0x00006e0080007a0c */ /* 0x000fda0000706670 */
[----:B------:R-:W-:Y:S05]  /*1a7b0*/  @P0 BRA `(.L_x_3427) ;  /* 0x000035b000000947 */ /* 0x000fea0003800000 */
.L_x_3428:
        /* <DEDUP_REMOVED lines=859> */
.L_x_3427:
        /* <DEDUP_REMOVED lines=8> */
.L_x_3430:
        /* <DEDUP_REMOVED lines=464> */
.L_x_3429:
[----:B------:R-:W2:Y:S01]  /*1faf0*/  ATOM.E.ADD.F16x2.RN.STRONG.GPU P0, RZ, [R74.64], R27 ;  /* 0x0000001b4aff798a */ /* 0x000ea2000810e9c6 */
[----:B------:R-:W-:Y:S01]  /*1fb00*/  BSSY B0, `(.L_x_3431) ;  /* 0x000000e000007945 */ /* 0x000fe20003800000 */
[----:B--2---:R-:W-:Y:S05]  /*1fb10*/  @P0 BRA `(.L_x_3432) ;  /* 0x000000c000000947 */ /* 0x004fea0003800000 */
[----:B------:R-:W0:Y:S02]  /*1fb20*/  QSPC.E.S P0, RZ, [R74] ;  /* 0x000000004aff73aa */ /* 0x000e240000000500 */
[----:B0-----:R-:W-:Y:S05]  /*1fb30*/  @!P0 BRA `(.L_x_3433) ;  /* 0x0000007000008947 */ /* 0x001fea0003800000 */
[----:B------:R-:W-:-:S05]  /*1fb40*/  LOP3.LUT R0, R74, 0xffffff, RZ, 0xc0, !PT ;  /* 0x00ffffff4a007812 */ /* 0x000fca00078ec0ff */
.L_x_3434:
[----:B------:R-:W0:Y:S02]  /*1fb50*/  LDS R18, [R0] ;  /* 0x0000000000127984 */ /* 0x000e240000000800 */
[----:B0-----:R-:W-:-:S06]  /*1fb60*/  HADD2 R19, R18, R27 ;  /* 0x0000001b12137230 */ /* 0x001fcc0000000000 */
[----:B------:R-:W0:Y:S02]  /*1fb70*/  ATOMS.CAST.SPIN R19, [R0], R18, R19 ;  /* 0x000000120013738d */ /* 0x000e240001800013 */
[----:B0-----:R-:W-:-:S13]  /*1fb80*/  ISETP.EQ.U32.AND P0, PT, R19, 0x1, PT ;  /* 0x000000011300780c */ /* 0x001fda0003f02070 */
[----:B------:R-:W-:Y:S05]  /*1fb90*/  @!P0 BRA `(.L_x_3434) ;  /* 0xffffffb000008947 */ /* 0x000fea000383ffff */
[----:B------:R-:W-:Y:S05]  /*1fba0*/  BRA `(.L_x_3432) ;  /* 0x0000003000007947 */ /* 0x000fea0003800000 */
.L_x_3433:
[----:B------:R-:W2:Y:S02]  /*1fbb0*/  LD.E R0, [R74.64] ;  /* 0x000000064a007980 */ /* 0x000ea4000c101900 */
[----:B--2---:R-:W-:-:S05]  /*1fbc0*/  IADD3 R19, R27, R0, RZ ;  /* 0x000000001b137210 */ /* 0x004fca0007ffe0ff */
[----:B------:R0:W-:Y:S02]  /*1fbd0*/  ST.E [R74.64], R19 ;  /* 0x000000134a007985 */ /* 0x0001e4000c101906 */
.L_x_3432:
[----:B------:R-:W-:Y:S05]  /*1fbe0*/  BSYNC B0 ;  /* 0x0000000000007941 */ /* 0x000fea0003800000 */
.L_x_3431:
        /* <DEDUP_REMOVED lines=9> */
.L_x_3438:
[----:B------:R-:W0:Y:S02]  /*1fc80*/  LDS R20, [R0] ;  /* 0x0000000000147984 */ /* 0x000e240000000800 */
[----:B0-----:R-:W-:-:S10]  /*1fc90*/  HFMA2.MMA R21, R20, 1, 1, R17 ;  /* 0x3c003c0014157835 */ /* 0x001fd40000000011 */
[----:B------:R-:W0:Y:S02]  /*1fca0*/  ATOMS.CAST.SPIN R21, [R0], R20, R21 ;  /* 0x000000140015738d */ /* 0x000e240001800015 */
[----:B0-----:R-:W-:-:S13]  /*1fcb0*/  ISETP.EQ.U32.AND P0, PT, R21, 0x1, PT ;  /* 0x000000011500780c */ /* 0x001fda0003f02070 */
[----:B------:R-:W-:Y:S05]  /*1fcc0*/  @!P0 BRA `(.L_x_3438) ;  /* 0xffffffb000008947 */ /* 0x000fea000383ffff */
[----:B------:R-:W-:Y:S05]  /*1fcd0*/  BRA `(.L_x_3436) ;  /* 0x0000003000007947 */ /* 0x000fea0003800000 */
.L_x_3437:
[----:B------:R-:W2:Y:S02]  /*1fce0*/  LD.E R0, [R74.64+0x4] ;  /* 0x000004064a007980 */ /* 0x000ea4000c101900 */
[----:B--2---:R-:W-:-:S05]  /*1fcf0*/  IADD3 R17, R17, R0, RZ ;  /* 0x0000000011117210 */ /* 0x004fca0007ffe0ff */
[----:B------:R0:W-:Y:S02]  /*1fd00*/  ST.E [R74.64+0x4], R17 ;  /* 0x000004114a007985 */ /* 0x0001e4000c101906 */
.L_x_3436:
[----:B------:R-:W-:Y:S05]  /*1fd10*/  BSYNC B0 ;  /* 0x0000000000007941 */ /* 0x000fea0003800000 */
.L_x_3435:
[----:B0-----:R-:W-:-:S05]  /*1fd20*/  IMAD.WIDE R74, R124, c[0x0][0x18c], R74 ;  /* 0x000063007c4a7a25 */ /* 0x001fca00078e024a */
[----:B------:R-:W2:Y:S01]  /*1fd30*/  ATOM.E.ADD.F16x2.RN.STRONG.GPU P0, RZ, [R74.64], R16 ;  /* 0x000000104aff798a */ /* 0x000ea2000810e9c6 */
[----:B------:R-:W-:Y:S01]  /*1fd40*/  BSSY B0, `(.L_x_3439) ;  /* 0x000000f000007945 */ /* 0x000fe20003800000 */
[----:B--2---:R-:W-:Y:S05]  /*1fd50*/  @P0 BRA `(.L_x_3440) ;  /* 0x000000d000000947 */ /* 0x004fea0003800000 */
[----:B------:R-:W0:Y:S02]  /*1fd60*/  QSPC.E.S P0, RZ, [R74] ;  /* 0x000000004aff73aa */ /* 0x000e240000000500 */
[----:B0-----:R-:W-:Y:S05]  /*1fd70*/  @!P0 BRA `(.L_x_3441) ;  /* 0x0000008000008947 */ /* 0x001fea0003800000 */
[----:B------:R-:W-:Y:S02]  /*1fd80*/  LOP3.LUT R0, R74, 0xffffff, RZ, 0xc0, !PT ;  /* 0x00ffffff4a007812 */ /* 0x000fe400078ec0ff */
[----:B------:R-:W-:-:S03]  /*1fd90*/  MOV R21, R16 ;  /* 0x0000001000157202 */ /* 0x000fc60000000f00 */
.L_x_3442:
[----:B------:R-:W0:Y:S02]  /*1fda0*/  LDS R16, [R0] ;  /* 0x0000000000107984 */ /* 0x000e240000000800 */
[----:B0-----:R-:W-:-:S06]  /*1fdb0*/  HADD2 R17, R16, R21 ;  /* 0x0000001510117230 */ /* 0x001fcc0000000000 */
[----:B------:R-:W0:Y:S02]  /*1fdc0*/  ATOMS.CAST.SPIN R17, [R0], R16, R17 ;  /* 0x000000100011738d */ /* 0x000e240001800011 */
[----:B0-----:R-:W-:-:S13]  /*1fdd0*/  ISETP.EQ.U32.AND P0, PT, R17, 0x1, PT ;  /* 0x000000011100780c */ /* 0x001fda0003f02070 */
[----:B------:R-:W-:Y:S05]  /*1fde0*/  @!P0 BRA `(.L_x_3442) ;  /* 0xffffffb000008947 */ /* 0x000fea000383ffff */
[----:B------:R-:W-:Y:S05]  /*1fdf0*/  BRA `(.L_x_3440) ;  /* 0x0000003000007947 */ /* 0x000fea0003800000 */
.L_x_3441:
[----:B------:R-:W2:Y:S02]  /*1fe00*/  LD.E R0, [R74.64] ;  /* 0x000000064a007980 */ /* 0x000ea4000c101900 */
[----:B--2---:R-:W-:-:S05]  /*1fe10*/  IADD3 R17, R16, R0, RZ ;  /* 0x0000000010117210 */ /* 0x004fca0007ffe0ff */
[----:B------:R0:W-:Y:S02]  /*1fe20*/  ST.E [R74.64], R17 ;  /* 0x000000114a007985 */ /* 0x0001e4000c101906 */
.L_x_3440:
[----:B------:R-:W-:Y:S05]  /*1fe30*/  BSYNC B0 ;  /* 0x0000000000007941 */ /* 0x000fea0003800000 */
.L_x_3439:
[----:B0-----:R-:W-:-:S05]  /*1fe40*/  IMAD.WIDE R16, R124, c[0x0][0x18c], R18 ;  /* 0x000063007c107a25 */ /* 0x001fca00078e0212 */
[----:B------:R-:W2:Y:S01]  /*1fe50*/  ATOM.E.ADD.F16x2.RN.STRONG.GPU P0, RZ, [R16.64], R15 ;  /* 0x0000000f10ff798a */ /* 0x000ea2000810e9c6 */
[----:B------:R-:W-:Y:S01]  /*1fe60*/  BSSY B0, `(.L_x_3443) ;  /* 0x000000e000007945 */ /* 0x000fe20003800000 */
[----:B--2---:R-:W-:Y:S05]  /*1fe70*/  @P0 BRA `(.L_x_3444) ;  /* 0x000000c000000947 */ /* 0x004fea0003800000 */
[----:B------:R-:W0:Y:S02]  /*1fe80*/  QSPC.E.S P0, RZ, [R16] ;  /* 0x0000000010ff73aa */ /* 0x000e240000000500 */
[----:B0-----:R-:W-:Y:S05]  /*1fe90*/  @!P0 BRA `(.L_x_3445) ;  /* 0x0000007000008947 */ /* 0x001fea0003800000 */
[----:B------:R-:W-:-:S05]  /*1fea0*/  LOP3.LUT R16, R16, 0xffffff, RZ, 0xc0, !PT ;  /* 0x00ffffff10107812 */ /* 0x000fca00078ec0ff */
.L_x_3446:
[----:B------:R-:W0:Y:S02]  /*1feb0*/  LDS R18, [R16] ;  /* 0x0000000010127984 */ /* 0x000e240000000800 */
[----:B0-----:R-:W-:-:S10]  /*1fec0*/  HFMA2.MMA R19, R18, 1, 1, R15 ;  /* 0x3c003c0012137835 */ /* 0x001fd4000000000f */
[----:B------:R-:W0:Y:S02]  /*1fed0*/  ATOMS.CAST.SPIN R19, [R16], R18, R19 ;  /* 0x000000121013738d */ /* 0x000e240001800013 */
[----:B0-----:R-:W-:-:S13]  /*1fee0*/  ISETP.EQ.U32.AND P0, PT, R19, 0x1, PT ;  /* 0x000000011300780c */ /* 0x001fda0003f02070 */
[----:B------:R-:W-:Y:S05]  /*1fef0*/  @!P0 BRA `(.L_x_3446) ;  /* 0xffffffb000008947 */ /* 0x000fea000383ffff */
[----:B------:R-:W-:Y:S05]  /*1ff00*/  BRA `(.L_x_3444) ;  /* 0x0000003000007947 */ /* 0x000fea0003800000 */
.L_x_3445:
[----:B------:R-:W2:Y:S02]  /*1ff10*/  LD.E R0, [R16.64] ;  /* 0x0000000610007980 */ /* 0x000ea4000c101900 */
[----:B--2---:R-:W-:-:S05]  /*1ff20*/  IADD3 R15, R15, R0, RZ ;  /* 0x000000000f0f7210 */ /* 0x004fca0007ffe0ff */
[----:B------:R0:W-:Y:S02]  /*1ff30*/  ST.E [R16.64], R15 ;  /* 0x0000000f10007985 */ /* 0x0001e4000c101906 */
.L_x_3444:
[----:B------:R-:W-:Y:S05]  /*1ff40*/  BSYNC B0 ;  /* 0x0000000000007941 */ /* 0x000fea0003800000 */
.L_x_3443:
        /* <DEDUP_REMOVED lines=8> */
.L_x_3450:
[----:B------:R-:W0:Y:S02]  /*1ffd0*/  LDS R14, [R0] ;  /* 0x00000000000e7984 */ /* 0x000e240000000800 */
[----:B0-----:R-:W-:-:S06]  /*1ffe0*/  HADD2 R15, R14, R19 ;  /* 0x000000130e0f7230 */ /* 0x001fcc0000000000 */
[----:B------:R-:W0:Y:S02]  /*1fff0*/  ATOMS.CAST.SPIN R15, [R0], R14, R15 ;  /* 0x0000000e000f738d */ /* 0x000e24000180000f */
[----:B0-----:R-:W-:-:S13]  /*20000*/  ISETP.EQ.U32.AND P0, PT, R15, 0x1, PT ;  /* 0x000000010f00780c */ /* 0x001fda0003f02070 */
[----:B------:R-:W-:Y:S05]  /*20010*/  @!P0 BRA `(.L_x_3450) ;  /* 0xffffffb000008947 */ /* 0x000fea000383ffff */
[----:B------:R-:W-:Y:S05]  /*20020*/  BRA `(.L_x_3448) ;  /* 0x0000003000007947 */ /* 0x000fea0003800000 */
.L_x_3449:
[----:B------:R-:W2:Y:S02]  /*20030*/  LD.E R0, [R16.64] ;  /* 0x0000000610007980 */ /* 0x000ea4000c101900 */
[----:B--2---:R-:W-:-:S05]  /*20040*/  IADD3 R15, R14, R0, RZ ;  /* 0x000000000e0f7210 */ /* 0x004fca0007ffe0ff */
[----:B------:R0:W-:Y:S02]  /*20050*/  ST.E [R16.64], R15 ;  /* 0x0000000f10007985 */ /* 0x0001e4000c101906 */
.L_x_3448:
[----:B------:R-:W-:Y:S05]  /*20060*/  BSYNC B0 ;  /* 0x0000000000007941 */ /* 0x000fea0003800000 */
.L_x_3447:
[----:B------:R-:W-:-:S05]  /*20070*/  MOV R21, c[0x0][0x18c] ;  /* 0x0000630000157a02 */ /* 0x000fca0000000f00 */
[----:B------:R-:W-:-:S05]  /*20080*/  IMAD.WIDE R124, R124, R21, c[0x2][0x0] ;  /* 0x008000007c7c7625 */ /* 0x000fca00078e0215 */
        /* <DEDUP_REMOVED lines=8> */
.L_x_3454:
[----:B------:R-:W0:Y:S02]  /*20110*/  LDS R18, [R14] ;  /* 0x000000000e127984 */ /* 0x000e240000000800 */
[----:B0-----:R-:W-:-:S10]  /*20120*/  HFMA2.MMA R19, R18, 1, 1, R13 ;  /* 0x3c003c0012137835 */ /* 0x001fd4000000000d */
[----:B------:R-:W0:Y:S02]  /*20130*/  ATOMS.CAST.SPIN R19, [R14], R18, R19 ;  /* 0x000000120e13738d */ /* 0x000e240001800013 */
[----:B0-----:R-:W-:-:S13]  /*20140*/  ISETP.EQ.U32.AND P0, PT, R19, 0x1, PT ;  /* 0x000000011300780c */ /* 0x001fda0003f02070 */
[----:B------:R-:W-:Y:S05]  /*20150*/  @!P0 BRA `(.L_x_3454) ;  /* 0xffffffb000008947 */ /* 0x000fea000383ffff */
[----:B------:R-:W-:Y:S05]  /*20160*/  BRA `(.L_x_3452) ;  /* 0x0000003000007947 */ /* 0x000fea0003800000 */
.L_x_3453:
[----:B------:R-:W2:Y:S02]  /*20170*/  LD.E R0, [R14.64] ;  /* 0x000000060e007980 */ /* 0x000ea4000c101900 */
[----:B--2---:R-:W-:-:S05]  /*20180*/  IADD3 R13, R13, R0, RZ ;  /* 0x000000000d0d7210 */ /* 0x004fca0007ffe0ff */
[----:B------:R0:W-:Y:S02]  /*20190*/  ST.E [R14.64], R13 ;  /* 0x0000000d0e007985 */ /* 0x0001e4000c101906 */
.L_x_3452:
[----:B------:R-:W-:Y:S05]  /*201a0*/  BSYNC B0 ;  /* 0x0000000000007941 */ /* 0x000fea0003800000 */
.L_x_3451:
[----:B0-----:R-:W-:-:S05]  /*201b0*/  IMAD.WIDE R14, R21, 0x2, R16 ;  /* 0x00000002150e7825 */ /* 0x001fca00078e0210 */
[----:B------:R-:W2:Y:S01]  /*201c0*/  ATOM.E.ADD.F16x2.RN.STRONG.GPU P0, RZ, [R14.64], R12 ;  /* 0x0000000c0eff798a */ /* 0x000ea2000810e9c6 */
[----:B------:R-:W-:Y:S01]  /*201d0*/  BSSY B0, `(.L_x_3455) ;  /* 0x000000f000007945 */ /* 0x000fe20003800000 */
[----:B--2---:R-:W-:Y:S05]  /*201e0*/  @P0 BRA `(.L_x_3456) ;  /* 0x000000d000000947 */ /* 0x004fea0003800000 */
[----:B------:R-:W0:Y:S02]  /*201f0*/  QSPC.E.S P0, RZ, [R14] ;  /* 0x000000000eff73aa */ /* 0x000e240000000500 */
[----:B0-----:R-:W-:Y:S05]  /*20200*/  @!P0 BRA `(.L_x_3457) ;  /* 0x0000008000008947 */ /* 0x001fea0003800000 */
[----:B------:R-:W-:Y:S02]  /*20210*/  LOP3.LUT R0, R14, 0xffffff, RZ, 0xc0, !PT ;  /* 0x00ffffff0e007812 */ /* 0x000fe400078ec0ff */
[----:B------:R-:W-:-:S03]  /*20220*/  MOV R19, R12 ;  /* 0x0000000c00137202 */ /* 0x000fc60000000f00 */
.L_x_3458:
[----:B------:R-:W0:Y:S02]  /*20230*/  LDS R12, [R0] ;  /* 0x00000000000c7984 */ /* 0x000e240000000800 */
[----:B0-----:R-:W-:-:S06]  /*20240*/  HADD2 R13, R12, R19 ;  /* 0x000000130c0d7230 */ /* 0x001fcc0000000000 */
[----:B------:R-:W0:Y:S02]  /*20250*/  ATOMS.CAST.SPIN R13, [R0], R12, R13 ;  /* 0x0000000c000d738d */ /* 0x000e24000180000d */
[----:B0-----:R-:W-:-:S13]  /*20260*/  ISETP.EQ.U32.AND P0, PT, R13, 0x1, PT ;  /* 0x000000010d00780c */ /* 0x001fda0003f02070 */
[----:B------:R-:W-:Y:S05]  /*20270*/  @!P0 BRA `(.L_x_3458) ;  /* 0xffffffb000008947 */ /* 0x000fea000383ffff */
[----:B------:R-:W-:Y:S05]  /*20280*/  BRA `(.L_x_3456) ;  /* 0x0000003000007947 */ /* 0x000fea0003800000 */
.L_x_3457:
[----:B------:R-:W2:Y:S02]  /*20290*/  LD.E R0, [R14.64] ;  /* 0x000000060e007980 */ /* 0x000ea4000c101900 */
[----:B--2---:R-:W-:-:S05]  /*202a0*/  IADD3 R13, R12, R0, RZ ;  /* 0x000000000c0d7210 */ /* 0x004fca0007ffe0ff */
[----:B------:R0:W-:Y:S02]  /*202b0*/  ST.E [R14.64], R13 ;  /* 0x0000000d0e007985 */ /* 0x0001e4000c101906 */
.L_x_3456:
[----:B------:R-:W-:Y:S05]  /*202c0*/  BSYNC B0 ;  /* 0x0000000000007941 */ /* 0x000fea0003800000 */
.L_x_3455:
        /* <DEDUP_REMOVED lines=8> */
.L_x_3462:
[----:B------:R-:W0:Y:S02]  /*20350*/  LDS R16, [R12] ;  /* 0x000000000c107984 */ /* 0x000e240000000800 */
[----:B0-----:R-:W-:-:S10]  /*20360*/  HFMA2.MMA R17, R16, 1, 1, R11 ;  /* 0x3c003c0010117835 */ /* 0x001fd4000000000b */
[----:B------:R-:W0:Y:S02]  /*20370*/  ATOMS.CAST.SPIN R17, [R12], R16, R17 ;  /* 0x000000100c11738d */ /* 0x000e240001800011 */
[----:B0-----:R-:W-:-:S13]  /*20380*/  ISETP.EQ.U32.AND P0, PT, R17, 0x1, PT ;  /* 0x000000011100780c */ /* 0x001fda0003f02070 */
[----:B------:R-:W-:Y:S05]  /*20390*/  @!P0 BRA `(.L_x_3462) ;  /* 0xffffffb000008947 */ /* 0x000fea000383ffff */
[----:B------:R-:W-:Y:S05]  /*203a0*/  BRA `(.L_x_3460) ;  /* 0x0000003000007947 */ /* 0x000fea0003800000 */
.L_x_3461:
[----:B------:R-:W2:Y:S02]  /*203b0*/  LD.E R0, [R12.64] ;  /* 0x000000060c007980 */ /* 0x000ea4000c101900 */
[----:B--2---:R-:W-:-:S05]  /*203c0*/  IADD3 R11, R11, R0, RZ ;  /* 0x000000000b0b7210 */ /* 0x004fca0007ffe0ff */
[----:B------:R0:W-:Y:S02]  /*203d0*/  ST.E [R12.64], R11 ;  /* 0x0000000b0c007985 */ /* 0x0001e4000c101906 */
.L_x_3460:
[----:B------:R-:W-:Y:S05]  /*203e0*/  BSYNC B0 ;  /* 0x0000000000007941 */ /* 0x000fea0003800000 */
.L_x_3459:
        /* <DEDUP_REMOVED lines=8> */
.L_x_3466:
[----:B------:R-:W0:Y:S02]  /*20470*/  LDS R10, [R0] ;  /* 0x00000000000a7984 */ /* 0x000e240000000800 */
[----:B0-----:R-:W-:-:S06]  /*20480*/  HADD2 R11, R10, R17 ;  /* 0x000000110a0b7230 */ /* 0x001fcc0000000000 */
[----:B------:R-:W0:Y:S02]  /*20490*/  ATOMS.CAST.SPIN R11, [R0], R10, R11 ;  /* 0x0000000a000b738d */ /* 0x000e24000180000b */
[----:B0-----:R-:W-:-:S13]  /*204a0*/  ISETP.EQ.U32.AND P0, PT, R11, 0x1, PT ;  /* 0x000000010b00780c */ /* 0x001fda0003f02070 */
[----:B------:R-:W-:Y:S05]  /*204b0*/  @!P0 BRA `(.L_x_3466) ;  /* 0xffffffb000008947 */ /* 0x000fea000383ffff */
[----:B------:R-:W-:Y:S05]  /*204c0*/  BRA `(.L_x_3464) ;  /* 0x0000003000007947 */ /* 0x000fea0003800000 */
.L_x_3465:
[----:B------:R-:W2:Y:S02]  /*204d0*/  LD.E R0, [R12.64] ;  /* 0x000000060c007980 */ /* 0x000ea4000c101900 */
[----:B--2---:R-:W-:-:S05]  /*204e0*/  IADD3 R11, R10, R0, RZ ;  /* 0x000000000a0b7210 */ /* 0x004fca0007ffe0ff */
[----:B------:R0:W-:Y:S02]  /*204f0*/  ST.E [R12.64], R11 ;  /* 0x0000000b0c007985 */ /* 0x0001e4000c101906 */
.L_x_3464:
[----:B------:R-:W-:Y:S05]  /*20500*/  BSYNC B0 ;  /* 0x0000000000007941 */ /* 0x000fea0003800000 */
.L_x_3463:
        /* <DEDUP_REMOVED lines=8> */
.L_x_3470:
[----:B------:R-:W0:Y:S02]  /*20590*/  LDS R14, [R10] ;  /* 0x000000000a0e7984 */ /* 0x000e240000000800 */
[----:B0-----:R-:W-:-:S10]  /*205a0*/  HFMA2.MMA R15, R14, 1, 1, R9 ;  /* 0x3c003c000e0f7835 */ /* 0x001fd40000000009 */
[----:B------:R-:W0:Y:S02]  /*205b0*/  ATOMS.CAST.SPIN R15, [R10], R14, R15 ;  /* 0x0000000e0a0f738d */ /* 0x000e24000180000f */
[----:B0-----:R-:W-:-:S13]  /*205c0*/  ISETP.EQ.U32.AND P0, PT, R15, 0x1, PT ;  /* 0x000000010f00780c */ /* 0x001fda0003f02070 */
[----:B------:R-:W-:Y:S05]  /*205d0*/  @!P0 BRA `(.L_x_3470) ;  /* 0xffffffb000008947 */ /* 0x000fea000383ffff */
[----:B------:R-:W-:Y:S05]  /*205e0*/  BRA `(.L_x_3468) ;  /* 0x0000003000007947 */ /* 0x000fea0003800000 */
.L_x_3469:
[----:B------:R-:W2:Y:S02]  /*205f0*/  LD.E R0, [R10.64] ;  /* 0x000000060a007980 */ /* 0x000ea4000c101900 */
[----:B--2---:R-:W-:-:S05]  /*20600*/  IADD3 R9, R9, R0, RZ ;  /* 0x0000000009097210 */ /* 0x004fca0007ffe0ff */
[----:B------:R0:W-:Y:S02]  /*20610*/  ST.E [R10.64], R9 ;  /* 0x000000090a007985 */ /* 0x0001e4000c101906 */
.L_x_3468:
[----:B------:R-:W-:Y:S05]  /*20620*/  BSYNC B0 ;  /* 0x0000000000007941 */ /* 0x000fea0003800000 */
.L_x_3467:
        /* <DEDUP_REMOVED lines=8> */
.L_x_3474:
[----:B------:R-:W0:Y:S02]  /*206b0*/  LDS R8, [R0] ;  /* 0x0000000000087984 */ /* 0x000e240000000800 */
[----:B0-----:R-:W-:-:S06]  /*206c0*/  HADD2 R9, R8, R15 ;  /* 0x0000000f08097230 */ /* 0x001fcc0000000000 */
[----:B------:R-:W0:Y:S02]  /*206d0*/  ATOMS.CAST.SPIN R9, [R0], R8, R9 ;  /* 0x000000080009738d */ /* 0x000e240001800009 */
[----:B0-----:R-:W-:-:S13]  /*206e0*/  ISETP.EQ.U32.AND P0, PT, R9, 0x1, PT ;  /* 0x000000010900780c */ /* 0x001fda0003f02070 */
[----:B------:R-:W-:Y:S05]  /*206f0*/  @!P0 BRA `(.L_x_3474) ;  /* 0xffffffb000008947 */ /* 0x000fea000383ffff */
[----:B------:R-:W-:Y:S05]  /*20700*/  BRA `(.L_x_3472) ;  /* 0x0000003000007947 */ /* 0x000fea0003800000 */
.L_x_3473:
[----:B------:R-:W2:Y:S02]  /*20710*/  LD.E R0, [R10.64] ;  /* 0x000000060a007980 */ /* 0x000ea4000c101900 */
[----:B--2---:R-:W-:-:S05]  /*20720*/  IADD3 R9, R8, R0, RZ ;  /* 0x0000000008097210 */ /* 0x004fca0007ffe0ff */
[----:B------:R0:W-:Y:S02]  /*20730*/  ST.E [R10.64], R9 ;  /* 0x000000090a007985 */ /* 0x0001e4000c101906 */
.L_x_3472:
[----:B------:R-:W-:Y:S05]  /*20740*/  BSYNC B0 ;  /* 0x0000000000007941 */ /* 0x000fea0003800000 */
.L_x_3471:
        /* <DEDUP_REMOVED lines=8> */
.L_x_3478:
[----:B------:R-:W0:Y:S02]  /*207d0*/  LDS R12, [R8] ;  /* 0x00000000080c7984 */ /* 0x000e240000000800 */
[----:B0-----:R-:W-:-:S10]  /*207e0*/  HFMA2.MMA R13, R12, 1, 1, R7 ;  /* 0x3c003c000c0d7835 */ /* 0x001fd40000000007 */
[----:B------:R-:W0:Y:S02]  /*207f0*/  ATOMS.CAST.SPIN R13, [R8], R12, R13 ;  /* 0x0000000c080d738d */ /* 0x000e24000180000d */
[----:B0-----:R-:W-:-:S13]  /*20800*/  ISETP.EQ.U32.AND P0, PT, R13, 0x1, PT ;  /* 0x000000010d00780c */ /* 0x001fda0003f02070 */
[----:B------:R-:W-:Y:S05]  /*20810*/  @!P0 BRA `(.L_x_3478) ;  /* 0xffffffb000008947 */ /* 0x000fea000383ffff */
[----:B------:R-:W-:Y:S05]  /*20820*/  BRA `(.L_x_3476) ;  /* 0x0000003000007947 */ /* 0x000fea0003800000 */
.L_x_3477:
[----:B------:R-:W2:Y:S02]  /*20830*/  LD.E R0, [R8.64] ;  /* 0x0000000608007980 */ /* 0x000ea4000c101900 */
[----:B--2---:R-:W-:-:S05]  /*20840*/  IADD3 R7, R7, R0, RZ ;  /* 0x0000000007077210 */ /* 0x004fca0007ffe0ff */
[----:B------:R0:W-:Y:S02]  /*20850*/  ST.E [R8.64], R7 ;  /* 0x0000000708007985 */ /* 0x0001e4000c101906 */
.L_x_3476:
[----:B------:R-:W-:Y:S05]  /*20860*/  BSYNC B0 ;  /* 0x0000000000007941 */ /* 0x000fea0003800000 */
.L_x_3475:
        /* <DEDUP_REMOVED lines=8> */
.L_x_3482:
[----:B------:R-:W0:Y:S02]  /*208f0*/  LDS R6, [R0] ;  /* 0x0000000000067984 */ /* 0x000e240000000800 */
[----:B0-----:R-:W-:-:S06]  /*20900*/  HADD2 R7, R6, R13 ;  /* 0x0000000d06077230 */ /* 0x001fcc0000000000 */
[----:B------:R-:W0:Y:S02]  /*20910*/  ATOMS.CAST.SPIN R7, [R0], R6, R7 ;  /* 0x000000060007738d */ /* 0x000e240001800007 */
[----:B0-----:R-:W-:-:S13]  /*20920*/  ISETP.EQ.U32.AND P0, PT, R7, 0x1, PT ;  /* 0x000000010700780c */ /* 0x001fda0003f02070 */
[----:B------:R-:W-:Y:S05]  /*20930*/  @!P0 BRA `(.L_x_3482) ;  /* 0xffffffb000008947 */ /* 0x000fea000383ffff */
[----:B------:R-:W-:Y:S05]  /*20940*/  BRA `(.L_x_3480) ;  /* 0x0000003000007947 */ /* 0x000fea0003800000 */
.L_x_3481:
[----:B------:R-:W2:Y:S02]  /*20950*/  LD.E R0, [R8.64] ;  /* 0x0000000608007980 */ /* 0x000ea4000c101900 */
[----:B--2---:R-:W-:-:S05]  /*20960*/  IADD3 R7, R6, R0, RZ ;  /* 0x0000000006077210 */ /* 0x004fca0007ffe0ff */
[----:B------:R0:W-:Y:S02]  /*20970*/  ST.E [R8.64], R7 ;  /* 0x0000000708007985 */ /* 0x0001e4000c101906 */
.L_x_3480:
[----:B------:R-:W-:Y:S05]  /*20980*/  BSYNC B0 ;  /* 0x0000000000007941 */ /* 0x000fea0003800000 */
.L_x_3479:
        /* <DEDUP_REMOVED lines=8> */
.L_x_3486:
[----:B------:R-:W0:Y:S02]  /*20a10*/  LDS R10, [R6] ;  /* 0x00000000060a7984 */ /* 0x000e240000000800 */
[----:B0-----:R-:W-:-:S10]  /*20a20*/  HFMA2.MMA R11, R10, 1, 1, R5 ;  /* 0x3c003c000a0b7835 */ /* 0x001fd40000000005 */
[----:B------:R-:W0:Y:S02]  /*20a30*/  ATOMS.CAST.SPIN R11, [R6], R10, R11 ;  /* 0x0000000a060b738d */ /* 0x000e24000180000b */
[----:B0-----:R-:W-:-:S13]  /*20a40*/  ISETP.EQ.U32.AND P0, PT, R11, 0x1, PT ;  /* 0x000000010b00780c */ /* 0x001fda0003f02070 */
[----:B------:R-:W-:Y:S05]  /*20a50*/  @!P0 BRA `(.L_x_3486) ;  /* 0xffffffb000008947 */ /* 0x000fea000383ffff */
[----:B------:R-:W-:Y:S05]  /*20a60*/  BRA `(.L_x_3484) ;  /* 0x0000003000007947 */ /* 0x000fea0003800000 */
.L_x_3485:
[----:B------:R-:W2:Y:S02]  /*20a70*/  LD.E R0, [R6.64] ;  /* 0x0000000606007980 */ /* 0x000ea4000c101900 */
[----:B--2---:R-:W-:-:S05]  /*20a80*/  IADD3 R5, R5, R0, RZ ;  /* 0x0000000005057210 */ /* 0x004fca0007ffe0ff */
[----:B------:R0:W-:Y:S02]  /*20a90*/  ST.E [R6.64], R5 ;  /* 0x0000000506007985 */ /* 0x0001e4000c101906 */
.L_x_3484:
[----:B------:R-:W-:Y:S05]  /*20aa0*/  BSYNC B0 ;  /* 0x0000000000007941 */ /* 0x000fea0003800000 */
.L_x_3483:
        /* <DEDUP_REMOVED lines=8> */
.L_x_3490:
[----:B------:R-:W0:Y:S02]  /*20b30*/  LDS R4, [R6] ;  /* 0x0000000006047984 */ /* 0x000e240000000800 */
[----:B0-----:R-:W-:-:S06]  /*20b40*/  HADD2 R5, R4, R7 ;  /* 0x0000000704057230 */ /* 0x001fcc0000000000 */
[----:B------:R-:W0:Y:S02]  /*20b50*/  ATOMS.CAST.SPIN R5, [R6], R4, R5 ;  /* 0x000000040605738d */ /* 0x000e240001800005 */
[----:B0-----:R-:W-:-:S13]  /*20b60*/  ISETP.EQ.U32.AND P0, PT, R5, 0x1, PT ;  /* 0x000000010500780c */ /* 0x001fda0003f02070 */
[----:B------:R-:W-:Y:S05]  /*20b70*/  @!P0 BRA `(.L_x_3490) ;  /* 0xffffffb000008947 */ /* 0x000fea000383ffff */
[----:B------:R-:W-:Y:S05]  /*20b80*/  BRA `(.L_x_3488) ;  /* 0x0000003000007947 */ /* 0x000fea0003800000 */
.L_x_3489:
[----:B------:R-:W2:Y:S02]  /*20b90*/  LD.E R0, [R6.64] ;  /* 0x0000000606007980 */ /* 0x000ea4000c101900 */
[----:B--2---:R-:W-:-:S05]  /*20ba0*/  IADD3 R5, R4, R0, RZ ;  /* 0x0000000004057210 */ /* 0x004fca0007ffe0ff */
[----:B------:R0:W-:Y:S02]  /*20bb0*/  ST.E [R6.64], R5 ;  /* 0x0000000506007985 */ /* 0x0001e4000c101906 */
.L_x_3488:
[----:B------:R-:W-:Y:S05]  /*20bc0*/  BSYNC B0 ;  /* 0x0000000000007941 */ /* 0x000fea0003800000 */
.L_x_3487:
[----:B------:R-:W-:-:S04]  /*20bd0*/  IADD3 R4, P0, R124, R8, RZ ;  /* 0x000000087c047210 */ /* 0x000fc80007f1e0ff */
[----:B0-----:R-:W-:-:S08]  /*20be0*/  IADD3.X R5, R125, R9, RZ, P0, !PT ;  /* 0x000000097d057210 */ /* 0x001fd000007fe4ff */
[----:B------:R-:W2:Y:S02]  /*20bf0*/  ATOM.E.ADD.F16x2.RN.STRONG.GPU P0, RZ, [R4.64], R3 ;  /* 0x0000000304ff798a */ /* 0x000ea4000810e9c6 */
[----:B--2---:R-:W-:Y:S05]  /*20c00*/  @P0 EXIT ;  /* 0x000000000000094d */ /* 0x004fea0003800000 */
[----:B------:R-:W0:Y:S02]  /*20c10*/  QSPC.E.S P0, RZ, [R4] ;  /* 0x0000000004ff73aa */ /* 0x000e240000000500 */
[----:B0-----:R-:W-:Y:S05]  /*20c20*/  @!P0 BRA `(.L_x_3491) ;  /* 0x0000008000008947 */ /* 0x001fea0003800000 */
[----:B------:R-:W-:Y:S02]  /*20c30*/  LOP3.LUT R4, R4, 0xffffff, RZ, 0xc0, !PT ;  /* 0x00ffffff04047812 */ /* 0x000fe400078ec0ff */
[----:B------:R-:W-:-:S04]  /*20c40*/  MOV R5, R3 ;  /* 0x0000000300057202 */ /* 0x000fc80000000f00 */
.L_x_3492:
[----:B------:R-:W0:Y:S02]  /*20c50*/  LDS R2, [R4] ;  /* 0x0000000004027984 */ /* 0x000e240000000800 */
[----:B0-----:R-:W-:-:S10]  /*20c60*/  HFMA2.MMA R3, R2, 1, 1, R5 ;  /* 0x3c003c0002037835 */ /* 0x001fd40000000005 */
[----:B------:R-:W0:Y:S02]  /*20c70*/  ATOMS.CAST.SPIN R3, [R4], R2, R3 ;  /* 0x000000020403738d */ /* 0x000e240001800003 */
[----:B0-----:R-:W-:-:S13]  /*20c80*/  ISETP.EQ.U32.AND P0, PT, R3, 0x1, PT ;  /* 0x000000010300780c */ /* 0x001fda0003f02070 */
[----:B------:R-:W-:Y:S05]  /*20c90*/  @!P0 BRA `(.L_x_3492) ;  /* 0xffffffb000008947 */ /* 0x000fea000383ffff */
[----:B------:R-:W-:Y:S05]  /*20ca0*/  EXIT ;  /* 0x000000000000794d */ /* 0x000fea0003800000 */
.L_x_3491:
[----:B------:R-:W2:Y:S02]  /*20cb0*/  LD.E R0, [R4.64] ;  /* 0x0000000604007980 */ /* 0x000ea4000c101900 */
[----:B--2---:R-:W-:-:S05]  /*20cc0*/  IADD3 R3, R3, R0, RZ ;  /* 0x0000000003037210 */ /* 0x004fca0007ffe0ff */
[----:B------:R-:W-:Y:S01]  /*20cd0*/  ST.E [R4.64], R3 ;  /* 0x0000000304007985 */ /* 0x000fe2000c101906 */
[----:B------:R-:W-:Y:S05]  /*20ce0*/  EXIT ;  /* 0x000000000000794d */ /* 0x000fea0003800000 */
.L_x_3493:
        /* <DEDUP_REMOVED lines=9> */
.L_x_3880:


//--------------------- .text._Z23gemm_half_q_half_kernelILi7ELb0ELb0EEvPK6__halfPKjS4_S2_PS0_iiiiPKtS7_iiiiiibS2_i --------------------------
	.section	.text._Z23gemm_half_q_half_kernelILi7ELb0ELb0EEvPK6__halfPKjS4_S2_PS0_iiiiPKtS7_iiiiiibS2_i,"ax",@progbits
	.sectioninfo	@"SHI_REGISTERS=141"
	.align	128
        .global         _Z23gemm_half_q_half_kernelILi7ELb0ELb0EEvPK6__halfPKjS4_S2_PS0_iiiiPKtS7_iiiiiibS2_i
        .type           _Z23gemm_half_q_half_kernelILi7ELb0ELb0EEvPK6__halfPKjS4_S2_PS0_iiiiPKtS7_iiiiiibS2_i,@function
        .size           _Z23gemm_half_q_half_kernelILi7ELb0ELb0EEvPK6__halfPKjS4_S2_PS0_iiiiPKtS7_iiiiiibS2_i,(.L_x_3881 - _Z23gemm_half_q_half_kernelILi7ELb0ELb0EEvPK6__halfPKjS4_S2_PS0_iiiiPKtS7_iiiiiibS2_i)
        .other          _Z23gemm_half_q_half_kernelILi7ELb0ELb0EEvPK6__halfPKjS4_S2_PS0_iiiiPKtS7_iiiiiibS2_i,@"STO_CUDA_ENTRY STV_DEFAULT"
_Z23gemm_half_q_half_kernelILi7ELb0ELb0EEvPK6__halfPKjS4_S2_PS0_iiiiPKtS7_iiiiiibS2_i:
.text._Z23gemm_half_q_half_kernelILi7ELb0ELb0EEvPK6__halfPKjS4_S2_PS0_iiiiPKtS7_iiiiiibS2_i:
        /* <DEDUP_REMOVED lines=47> */
.L_x_3495:
[----:B------:R-:W-:Y:S05]  /*02f0*/  BSYNC B0 ;  /* 0x0000000000007941 */ /* 0x000fea0003800000 */
.L_x_3494:
        /* <DEDUP_REMOVED lines=26> */
.L_x_3496:
        /* <DEDUP_REMOVED lines=10> */
.L_x_3498:
        /* <DEDUP_REMOVED lines=43> */
.L_x_3497:
        /* <DEDUP_REMOVED lines=78> */
.L_x_3500:
        /* <DEDUP_REMOVED lines=2097> */
.L_x_3499:
[----:B------:R-:W-:-:S04]  /*8fe0*/  ISETP.GE.AND P0, PT, R121, R122, PT ;  /* 0x0000007a7900720c */ /* 0x000fc80003f06270 */
[----:B------:R-:W-:-:S13]  /*8ff0*/  ISETP.GE.OR P0, PT, R121, c[0x0][0x1ac], P0 ;  /* 0x00006b0079007a0c */ /* 0x000fda0000706670 */
[----:B------:R-:W-:Y:S05]  /*9000*/  @P0 BRA `(.L_x_3501) ;  /* 0x0000493000000947 */ /* 0x000fea0003800000 */
.L_x_3502:
        /* <DEDUP_REMOVED lines=1171> */
.L_x_3501:
[----:B------:R-:W-:-:S04]  /*d940*/  ISETP.GE.AND P0, PT, R121, R122, PT ;  /* 0x0000007a7900720c */ /* 0x000fc80003f06270 */
[----:B------:R-:W-:-:S13]  /*d950*/  ISETP.GE.OR P0, PT, R121, c[0x0][0x1b0], P0 ;  /* 0x00006c0079007a0c */ /* 0x000fda0000706670 */
[----:B------:R-:W-:Y:S05]  /*d960*/  @P0 BRA `(.L_x_3503) ;  /* 0x000032a000000947 */ /* 0x000fea0003800000 */
.L_x_3504:
        /* <DEDUP_REMOVED lines=810> */
.L_x_3503:
[----:B------:R-:W-:-:S04]  /*10c10*/  ISETP.GE.AND P0, PT, R121, R122, PT ;  /* 0x0000007a7900720c */ /* 0x000fc80003f06270 */
[----:B------:R-:W-:-:S13]  /*10c20*/  ISETP.GE.OR P0, PT, R121, c[0x0][0x1b4], P0 ;  /* 0x00006d0079007a0c */ /* 0x000fda0000706670 */
[----:B------:R-:W-:Y:S05]  /*10c30*/  @P0 BRA `(.L_x_3505) ;  /* 0x0000759000000947 */ /* 0x000fea0003800000 */
.L_x_3506:
        /* <DEDUP_REMOVED lines=1881> */
.L_x_3505:
[----:B------:R-:W-:-:S04]  /*181d0*/  ISETP.GE.AND P0, PT, R121, R122, PT ;  /* 0x0000007a7900720c */ /* 0x000fc80003f06270 */
[----:B------:R-:W-:-:S13]  /*181e0*/  ISETP.GE.OR P0, PT, R121, c[0x0][0x1b8], P0 ;  /* 0x00006e0079007a0c */ /* 0x000fda0000706670 */
[----:B------:R-:W-:Y:S05]  /*181f0*/  @P0 BRA `(.L_x_3507) ;  /* 0x000030f000000947 */ /* 0x000fea0003800000 */
.L_x_3508:
        /* <DEDUP_REMOVED lines=783> */
.L_x_3507:
        /* <DEDUP_REMOVED lines=8> */
.L_x_3510:
        /* <DEDUP_REMOVED lines=421> */
.L_x_3509:
        /* <DEDUP_REMOVED lines=8> */
.L_x_3514:
[----:B------:R-:W0:Y:S02]  /*1ce40*/  LDS R16, [R15] ;  /* 0x000000000f107984 */ /* 0x000e240000000800 */
[----:B0-----:R-:W-:-:S06]  /*1ce50*/  HADD2 R17, R16, R14 ;  /* 0x0000000e10117230 */ /* 0x001fcc0000000000 */
[----:B------:R-:W0:Y:S02]  /*1ce60*/  ATOMS.CAST.SPIN R17, [R15], R16, R17 ;  /* 0x000000100f11738d */ /* 0x000e240001800011 */
[----:B0-----:R-:W-:-:S13]  /*1ce70*/  ISETP.EQ.U32.AND P0, PT, R17, 0x1, PT ;  /* 0x000000011100780c */ /* 0x001fda0003f02070 */
[----:B------:R-:W-:Y:S05]  /*1ce80*/  @!P0 BRA `(.L_x_3514) ;  /* 0xffffffb000008947 */ /* 0x000fea000383ffff */
[----:B------:R-:W-:Y:S05]  /*1ce90*/  BRA `(.L_x_3512) ;  /* 0x0000003000007947 */ /* 0x000fea0003800000 */
.L_x_3513:
[----:B------:R-:W2:Y:S02]  /*1cea0*/  LD.E R14, [R32.64] ;  /* 0x00000006200e7980 */ /* 0x000ea4000c101900 */
[----:B--2---:R-:W-:-:S05]  /*1ceb0*/  IADD3 R15, R15, R14, RZ ;  /* 0x0000000e0f0f7210 */ /* 0x004fca0007ffe0ff */
[----:B------:R0:W-:Y:S02]  /*1cec0*/  ST.E [R32.64], R15 ;  /* 0x0000000f20007985 */ /* 0x0001e4000c101906 */
.L_x_3512:
[----:B------:R-:W-:Y:S05]  /*1ced0*/  BSYNC B0 ;  /* 0x0000000000007941 */ /* 0x000fea0003800000 */
.L_x_3511:
        /* <DEDUP_REMOVED lines=9> */
.L_x_3518:
[----:B------:R-:W0:Y:S02]  /*1cf70*/  LDS R18, [R16] ;  /* 0x0000000010127984 */ /* 0x000e240000000800 */
[----:B0-----:R-:W-:-:S10]  /*1cf80*/  HFMA2.MMA R19, R18, 1, 1, R8 ;  /* 0x3c003c0012137835 */ /* 0x001fd40000000008 */
[----:B------:R-:W0:Y:S02]  /*1cf90*/  ATOMS.CAST.SPIN R19, [R16], R18, R19 ;  /* 0x000000121013738d */ /* 0x000e240001800013 */
[----:B0-----:R-:W-:-:S13]  /*1cfa0*/  ISETP.EQ.U32.AND P0, PT, R19, 0x1, PT ;  /* 0x000000011300780c */ /* 0x001fda0003f02070 */
[----:B------:R-:W-:Y:S05]  /*1cfb0*/  @!P0 BRA `(.L_x_3518) ;  /* 0xffffffb000008947 */ /* 0x000fea000383ffff */
[----:B------:R-:W-:Y:S05]  /*1cfc0*/  BRA `(.L_x_3516) ;  /* 0x0000003000007947 */ /* 0x000fea0003800000 */
.L_x_3517:
[----:B------:R-:W2:Y:S02]  /*1cfd0*/  LD.E R8, [R32.64+0x4] ;  /* 0x0000040620087980 */ /* 0x000ea4000c101900 */
[----:B--2---:R-:W-:-:S05]  /*1cfe0*/  IADD3 R17, R19, R8, RZ ;  /* 0x0000000813117210 */ /* 0x004fca0007ffe0ff */
[----:B------:R0:W-:Y:S02]  /*1cff0*/  ST.E [R32.64+0x4], R17 ;  /* 0x0000041120007985 */ /* 0x0001e4000c101906 */
.L_x_3516:
[----:B------:R-:W-:Y:S05]  /*1d000*/  BSYNC B0 ;  /* 0x0000000000007941 */ /* 0x000fea0003800000 */
.L_x_3515:
[----:B0-----:R-:W-:-:S05]  /*1d010*/  IMAD.WIDE R32, R113, c[0x0][0x18c], R32 ;  /* 0x0000630071207a25 */ /* 0x001fca00078e0220 */
[----:B------:R-:W2:Y:S01]  /*1d020*/  ATOM.E.ADD.F16x2.RN.STRONG.GPU P0, RZ, [R32.64], R9 ;  /* 0x0000000920ff798a */ /* 0x000ea2000810e9c6 */
[----:B------:R-:W-:Y:S01]  /*1d030*/  BSSY B0, `(.L_x_3519) ;  /* 0x000000f000007945 */ /* 0x000fe20003800000 */
[----:B------:R-:W-:Y:S01]  /*1d040*/  MOV R19, R4 ;  /* 0x0000000400137202 */ /* 0x000fe20000000f00 */
[----:B--2---:R-:W-:Y:S05]  /*1d050*/  @P0 BRA `(.L_x_3520) ;  /* 0x000000c000000947 */ /* 0x004fea0003800000 */
[----:B------:R-:W0:Y:S02]  /*1d060*/  QSPC.E.S P0, RZ, [R32] ;  /* 0x0000000020ff73aa */ /* 0x000e240000000500 */
[----:B0-----:R-:W-:Y:S05]  /*1d070*/  @!P0 BRA `(.L_x_3521) ;  /* 0x0000007000008947 */ /* 0x001fea0003800000 */
[----:B------:R-:W-:-:S05]  /*1d080*/  LOP3.LUT R8, R32, 0xffffff, RZ, 0xc0, !PT ;  /* 0x00ffffff20087812 */ /* 0x000fca00078ec0ff */
.L_x_3522:
[----:B------:R-:W0:Y:S02]  /*1d090*/  LDS R16, [R8] ;  /* 0x0000000008107984 */ /* 0x000e240000000800 */
[----:B0-----:R-:W-:-:S06]  /*1d0a0*/  HADD2 R17, R16, R9 ;  /* 0x0000000910117230 */ /* 0x001fcc0000000000 */
[----:B------:R-:W0:Y:S02]  /*1d0b0*/  ATOMS.CAST.SPIN R17, [R8], R16, R17 ;  /* 0x000000100811738d */ /* 0x000e240001800011 */
[----:B0-----:R-:W-:-:S13]  /*1d0c0*/  ISETP.EQ.U32.AND P0, PT, R17, 0x1, PT ;  /* 0x000000011100780c */ /* 0x001fda0003f02070 */
[----:B------:R-:W-:Y:S05]  /*1d0d0*/  @!P0 BRA `(.L_x_3522) ;  /* 0xffffffb000008947 */ /* 0x000fea000383ffff */
[----:B------:R-:W-:Y:S05]  /*1d0e0*/  BRA `(.L_x_3520) ;  /* 0x0000003000007947 */ /* 0x000fea0003800000 */
.L_x_3521:
[----:B------:R-:W2:Y:S02]  /*1d0f0*/  LD.E R8, [R32.64] ;  /* 0x0000000620087980 */ /* 0x000ea4000c101900 */
[----:B--2---:R-:W-:-:S05]  /*1d100*/  IADD3 R9, R9, R8, RZ ;  /* 0x0000000809097210 */ /* 0x004fca0007ffe0ff */
[----:B------:R0:W-:Y:S02]  /*1d110*/  ST.E [R32.64], R9 ;  /* 0x0000000920007985 */ /* 0x0001e4000c101906 */
.L_x_3520:
[----:B------:R-:W-:Y:S05]  /*1d120*/  BSYNC B0 ;  /* 0x0000000000007941 */ /* 0x000fea0003800000 */
.L_x_3519:
[----:B0-----:R-:W-:-:S05]  /*1d130*/  IMAD.WIDE R8, R113, c[0x0][0x18c], R14 ;  /* 0x0000630071087a25 */ /* 0x001fca00078e020e */
[----:B------:R-:W2:Y:S01]  /*1d140*/  ATOM.E.ADD.F16x2.RN.STRONG.GPU P0, RZ, [R8.64], R19 ;  /* 0x0000001308ff798a */ /* 0x000ea2000810e9c6 */
[----:B------:R-:W-:Y:S01]  /*1d150*/  BSSY B0, `(.L_x_3523) ;  /* 0x000000e000007945 */ /* 0x000fe20003800000 */
[----:B--2---:R-:W-:Y:S05]  /*1d160*/  @P0 BRA `(.L_x_3524) ;  /* 0x000000c000000947 */ /* 0x004fea0003800000 */
[----:B------:R-:W0:Y:S02]  /*1d170*/  QSPC.E.S P0, RZ, [R8] ;  /* 0x0000000008ff73aa */ /* 0x000e240000000500 */
[----:B0-----:R-:W-:Y:S05]  /*1d180*/  @!P0 BRA `(.L_x_3525) ;  /* 0x0000007000008947 */ /* 0x001fea0003800000 */
[----:B------:R-:W-:-:S05]  /*1d190*/  LOP3.LUT R8, R8, 0xffffff, RZ, 0xc0, !PT ;  /* 0x00ffffff08087812 */ /* 0x000fca00078ec0ff */
.L_x_3526:
[----:B------:R-:W0:Y:S02]  /*1d1a0*/  LDS R14, [R8] ;  /* 0x00000000080e7984 */ /* 0x000e240000000800 */
[----:B0-----:R-:W-:-:S10]  /*1d1b0*/  HFMA2.MMA R15, R14, 1, 1, R4 ;  /* 0x3c003c000e0f7835 */ /* 0x001fd40000000004 */
[----:B------:R-:W0:Y:S02]  /*1d1c0*/  ATOMS.CAST.SPIN R15, [R8], R14, R15 ;  /* 0x0000000e080f738d */ /* 0x000e24000180000f */
[----:B0-----:R-:W-:-:S13]  /*1d1d0*/  ISETP.EQ.U32.AND P0, PT, R15, 0x1, PT ;  /* 0x000000010f00780c */ /* 0x001fda0003f02070 */
[----:B------:R-:W-:Y:S05]  /*1d1e0*/  @!P0 BRA `(.L_x_3526) ;  /* 0xffffffb000008947 */ /* 0x000fea000383ffff */
[----:B------:R-:W-:Y:S05]  /*1d1f0*/  BRA `(.L_x_3524) ;  /* 0x0000003000007947 */ /* 0x000fea0003800000 */
.L_x_3525:
[----:B------:R-:W2:Y:S02]  /*1d200*/  LD.E R4, [R8.64] ;  /* 0x0000000608047980 */ /* 0x000ea4000c101900 */
[----:B--2---:R-:W-:-:S05]  /*1d210*/  IADD3 R15, R19, R4, RZ ;  /* 0x00000004130f7210 */ /* 0x004fca0007ffe0ff */
[----:B------:R0:W-:Y:S02]  /*1d220*/  ST.E [R8.64], R15 ;  /* 0x0000000f08007985 */ /* 0x0001e4000c101906 */
.L_x_3524:
[----:B------:R-:W-:Y:S05]  /*1d230*/  BSYNC B0 ;  /* 0x0000000000007941 */ /* 0x000fea0003800000 */
.L_x_3523:
[----:B------:R-:W-:-:S05]  /*1d240*/  IMAD.WIDE R16, R113, c[0x0][0x18c], R32 ;  /* 0x0000630071107a25 */ /* 0x000fca00078e0220 */
[----:B------:R-:W2:Y:S01]  /*1d250*/  ATOM.E.ADD.F16x2.RN.STRONG.GPU P0, RZ, [R16.64], R11 ;  /* 0x0000000b10ff798a */ /* 0x000ea2000810e9c6 */
[----:B------:R-:W-:Y:S01]  /*1d260*/  BSSY B0, `(.L_x_3527) ;  /* 0x000000f000007945 */ /* 0x000fe20003800000 */
[----:B------:R-:W-:Y:S01]  /*1d270*/  MOV R19, R2 ;  /* 0x0000000200137202 */ /* 0x000fe20000000f00 */
[----:B--2---:R-:W-:Y:S05]  /*1d280*/  @P0 BRA `(.L_x_3528) ;  /* 0x000000c000000947 */ /* 0x004fea0003800000 */
[----:B------:R-:W1:Y:S02]  /*1d290*/  QSPC.E.S P0, RZ, [R16] ;  /* 0x0000000010ff73aa */ /* 0x000e640000000500 */
[----:B-1----:R-:W-:Y:S05]  /*1d2a0*/  @!P0 BRA `(.L_x_3529) ;  /* 0x0000007000008947 */ /* 0x002fea0003800000 */
[----:B------:R-:W-:-:S05]  /*1d2b0*/  LOP3.LUT R4, R16, 0xffffff, RZ, 0xc0, !PT ;  /* 0x00ffffff10047812 */ /* 0x000fca00078ec0ff */
.L_x_3530:
[----:B0-----:R-:W0:Y:S02]  /*1d2c0*/  LDS R8, [R4] ;  /* 0x0000000004087984 */ /* 0x001e240000000800 */
[----:B0-----:R-:W-:-:S06]  /*1d2d0*/  HADD2 R9, R8, R11 ;  /* 0x0000000b08097230 */ /* 0x001fcc0000000000 */
[----:B------:R-:W0:Y:S02]  /*1d2e0*/  ATOMS.CAST.SPIN R9, [R4], R8, R9 ;  /* 0x000000080409738d */ /* 0x000e240001800009 */
[----:B0-----:R-:W-:-:S13]  /*1d2f0*/  ISETP.EQ.U32.AND P0, PT, R9, 0x1, PT ;  /* 0x000000010900780c */ /* 0x001fda0003f02070 */
[----:B------:R-:W-:Y:S05]  /*1d300*/  @!P0 BRA `(.L_x_3530) ;  /* 0xffffffb000008947 */ /* 0x000fea000383ffff */
[----:B------:R-:W-:Y:S05]  /*1d310*/  BRA `(.L_x_3528) ;  /* 0x0000003000007947 */ /* 0x000fea0003800000 */
.L_x_3529:
[----:B------:R-:W2:Y:S02]  /*1d320*/  LD.E R4, [R16.64] ;  /* 0x0000000610047980 */ /* 0x000ea4000c101900 */
[----:B0-2---:R-:W-:-:S05]  /*1d330*/  IADD3 R9, R11, R4, RZ ;  /* 0x000000040b097210 */ /* 0x005fca0007ffe0ff */
[----:B------:R0:W-:Y:S02]  /*1d340*/  ST.E [R16.64], R9 ;  /* 0x0000000910007985 */ /* 0x0001e4000c101906 */
.L_x_3528:
[----:B------:R-:W-:Y:S05]  /*1d350*/  BSYNC B0 ;  /* 0x0000000000007941 */ /* 0x000fea0003800000 */
.L_x_3527:
        /* <DEDUP_REMOVED lines=10> */
.L_x_3534:
[----:B------:R-:W0:Y:S02]  /*1d400*/  LDS R18, [R14] ;  /* 0x000000000e127984 */ /* 0x000e240000000800 */
[----:B0-----:R-:W-:-:S10]  /*1d410*/  HFMA2.MMA R19, R18, 1, 1, R2 ;  /* 0x3c003c0012137835 */ /* 0x001fd40000000002 */
[----:B------:R-:W0:Y:S02]  /*1d420*/  ATOMS.CAST.SPIN R19, [R14], R18, R19 ;  /* 0x000000120e13738d */ /* 0x000e240001800013 */
[----:B0-----:R-:W-:-:S13]  /*1d430*/  ISETP.EQ.U32.AND P0, PT, R19, 0x1, PT ;  /* 0x000000011300780c */ /* 0x001fda0003f02070 */
[----:B------:R-:W-:Y:S05]  /*1d440*/  @!P0 BRA `(.L_x_3534) ;  /* 0xffffffb000008947 */ /* 0x000fea000383ffff */
[----:B------:R-:W-:Y:S05]  /*1d450*/  BRA `(.L_x_3532) ;  /* 0x0000003000007947 */ /* 0x000fea0003800000 */
.L_x_3533:
[----:B------:R-:W2:Y:S02]  /*1d460*/  LD.E R2, [R14.64] ;  /* 0x000000060e027980 */ /* 0x000ea4000c101900 */
[----:B--2---:R-:W-:-:S05]  /*1d470*/  IADD3 R11, R19, R2, RZ ;  /* 0x00000002130b7210 */ /* 0x004fca0007ffe0ff */
[----:B------:R0:W-:Y:S02]  /*1d480*/  ST.E [R14.64], R11 ;  /* 0x0000000b0e007985 */ /* 0x0001e4000c101906 */
.L_x_3532:
[----:B------:R-:W-:Y:S05]  /*1d490*/  BSYNC B0 ;  /* 0x0000000000007941 */ /* 0x000fea0003800000 */
.L_x_3531:
[----:B0-----:R-:W-:-:S05]  /*1d4a0*/  IMAD.WIDE R14, R23, 0x2, R16 ;  /* 0x00000002170e7825 */ /* 0x001fca00078e0210 */
[----:B------:R-:W2:Y:S01]  /*1d4b0*/  ATOM.E.ADD.F16x2.RN.STRONG.GPU P0, RZ, [R14.64], R13 ;  /* 0x0000000d0eff798a */ /* 0x000ea2000810e9c6 */
[----:B------:R-:W-:Y:S01]  /*1d4c0*/  BSSY B0, `(.L_x_3535) ;  /* 0x000000f000007945 */ /* 0x000fe20003800000 */
[----:B------:R-:W-:Y:S01]  /*1d4d0*/  MOV R21, R0 ;  /* 0x0000000000157202 */ /* 0x000fe20000000f00 */
[----:B--2---:R-:W-:Y:S05]  /*1d4e0*/  @P0 BRA `(.L_x_3536) ;  /* 0x000000c000000947 */ /* 0x004fea0003800000 */
[----:B------:R-:W0:Y:S02]  /*1d4f0*/  QSPC.E.S P0, RZ, [R14] ;  /* 0x000000000eff73aa */ /* 0x000e240000000500 */
[----:B0-----:R-:W-:Y:S05]  /*1d500*/  @!P0 BRA `(.L_x_3537) ;  /* 0x0000007000008947 */ /* 0x001fea0003800000 */
[----:B------:R-:W-:-:S05]  /*1d510*/  LOP3.LUT R2, R14, 0xffffff, RZ, 0xc0, !PT ;  /* 0x00ffffff0e027812 */ /* 0x000fca00078ec0ff */
.L_x_3538:
[----:B------:R-:W0:Y:S02]  /*1d520*/  LDS R18, [R2] ;  /* 0x0000000002127984 */ /* 0x000e240000000800 */
[----:B0-----:R-:W-:-:S06]  /*1d530*/  HADD2 R19, R18, R13 ;  /* 0x0000000d12137230 */ /* 0x001fcc0000000000 */
[----:B------:R-:W0:Y:S02]  /*1d540*/  ATOMS.CAST.SPIN R19, [R2], R18, R19 ;  /* 0x000000120213738d */ /* 0x000e240001800013 */
[----:B0-----:R-:W-:-:S13]  /*1d550*/  ISETP.EQ.U32.AND P0, PT, R19, 0x1, PT ;  /* 0x000000011300780c */ /* 0x001fda0003f02070 */
[----:B------:R-:W-:Y:S05]  /*1d560*/  @!P0 BRA `(.L_x_3538) ;  /* 0xffffffb000008947 */ /* 0x000fea000383ffff */
[----:B------:R-:W-:Y:S05]  /*1d570*/  BRA `(.L_x_3536) ;  /* 0x0000003000007947 */ /* 0x000fea0003800000 */
.L_x_3537:
[----:B------:R-:W2:Y:S02]  /*1d580*/  LD.E R2, [R14.64] ;  /* 0x000000060e027980 */ /* 0x000ea4000c101900 */
[----:B--2---:R-:W-:-:S05]  /*1d590*/  IADD3 R11, R13, R2, RZ ;  /* 0x000000020d0b7210 */ /* 0x004fca0007ffe0ff */
[----:B------:R0:W-:Y:S02]  /*1d5a0*/  ST.E [R14.64], R11 ;  /* 0x0000000b0e007985 */ /* 0x0001e4000c101906 */
.L_x_3536:
[----:B------:R-:W-:Y:S05]  /*1d5b0*/  BSYNC B0 ;  /* 0x0000000000007941 */ /* 0x000fea0003800000 */
.L_x_3535:
        /* <DEDUP_REMOVED lines=8> */
.L_x_3542:
[----:B------:R-:W1:Y:S02]  /*1d640*/  LDS R18, [R16] ;  /* 0x0000000010127984 */ /* 0x000e640000000800 */
[----:B-1----:R-:W-:-:S10]  /*1d650*/  HFMA2.MMA R19, R18, 1, 1, R0 ;  /* 0x3c003c0012137835 */ /* 0x002fd40000000000 */
[----:B------:R-:W1:Y:S02]  /*1d660*/  ATOMS.CAST.SPIN R19, [R16], R18, R19 ;  /* 0x000000121013738d */ /* 0x000e640001800013 */
[----:B-1----:R-:W-:-:S13]  /*1d670*/  ISETP.EQ.U32.AND P0, PT, R19, 0x1, PT ;  /* 0x000000011300780c */ /* 0x002fda0003f02070 */
[----:B------:R-:W-:Y:S05]  /*1d680*/  @!P0 BRA `(.L_x_3542) ;  /* 0xffffffb000008947 */ /* 0x000fea000383ffff */
[----:B------:R-:W-:Y:S05]  /*1d690*/  BRA `(.L_x_3540) ;  /* 0x0000003000007947 */ /* 0x000fea0003800000 */
.L_x_3541:
[----:B------:R-:W2:Y:S02]  /*1d6a0*/  LD.E R0, [R16.64] ;  /* 0x0000000610007980 */ /* 0x000ea4000c101900 */
[----:B0-2---:R-:W-:-:S05]  /*1d6b0*/  IADD3 R11, R21, R0, RZ ;  /* 0x00000000150b7210 */ /* 0x005fca0007ffe0ff */
[----:B------:R0:W-:Y:S02]  /*1d6c0*/  ST.E [R16.64], R11 ;  /* 0x0000000b10007985 */ /* 0x0001e4000c101906 */
.L_x_3540:
[----:B------:R-:W-:Y:S05]  /*1d6d0*/  BSYNC B0 ;  /* 0x0000000000007941 */ /* 0x000fea0003800000 */
.L_x_3539:
        /* <DEDUP_REMOVED lines=8> */
.L_x_3546:
[----:B------:R-:W0:Y:S02]  /*1d760*/  LDS R10, [R0] ;  /* 0x00000000000a7984 */ /* 0x000e240000000800 */
[----:B0-----:R-:W-:-:S06]  /*1d770*/  HADD2 R11, R10, R13 ;  /* 0x0000000d0a0b7230 */ /* 0x001fcc0000000000 */
[----:B------:R-:W0:Y:S02]  /*1d780*/  ATOMS.CAST.SPIN R11, [R0], R10, R11 ;  /* 0x0000000a000b738d */ /* 0x000e24000180000b */
[----:B0-----:R-:W-:-:S13]  /*1d790*/  ISETP.EQ.U32.AND P0, PT, R11, 0x1, PT ;  /* 0x000000010b00780c */ /* 0x001fda0003f02070 */
[----:B------:R-:W-:Y:S05]  /*1d7a0*/  @!P0 BRA `(.L_x_3546) ;  /* 0xffffffb000008947 */ /* 0x000fea000383ffff */
[----:B------:R-:W-:Y:S05]  /*1d7b0*/  BRA `(.L_x_3544) ;  /* 0x0000003000007947 */ /* 0x000fea0003800000 */
.L_x_3545:
[----:B------:R-:W2:Y:S02]  /*1d7c0*/  LD.E R0, [R16.64] ;  /* 0x0000000610007980 */ /* 0x000ea4000c101900 */
[----:B--2---:R-:W-:-:S05]  /*1d7d0*/  IADD3 R11, R10, R0, RZ ;  /* 0x000000000a0b7210 */ /* 0x004fca0007ffe0ff */
[----:B------:R0:W-:Y:S02]  /*1d7e0*/  ST.E [R16.64], R11 ;  /* 0x0000000b10007985 */ /* 0x0001e4000c101906 */
.L_x_3544:
[----:B------:R-:W-:Y:S05]  /*1d7f0*/  BSYNC B0 ;  /* 0x0000000000007941 */ /* 0x000fea0003800000 */
.L_x_3543:
[----:B------:R-:W-:-:S04]  /*1d800*/  IADD3 R10, P0, R8, R14, RZ ;  /* 0x0000000e080a7210 */ /* 0x000fc80007f1e0ff */
[----:B0-----:R-:W-:-:S08]  /*1d810*/  IADD3.X R11, R9, R15, RZ, P0, !PT ;  /* 0x0000000f090b7210 */ /* 0x001fd000007fe4ff */
[----:B------:R-:W2:Y:S01]  /*1d820*/  ATOM.E.ADD.F16x2.RN.STRONG.GPU P0, RZ, [R10.64], R12 ;  /* 0x0000000c0aff798a */ /* 0x000ea2000810e9c6 */
[----:B------:R-:W-:Y:S01]  /*1d830*/  BSSY B0, `(.L_x_3547) ;  /* 0x000000f000007945 */ /* 0x000fe20003800000 */
[----:B--2---:R-:W-:Y:S05]  /*1d840*/  @P0 BRA `(.L_x_3548) ;  /* 0x000000d000000947 */ /* 0x004fea0003800000 */
[----:B------:R-:W0:Y:S02]  /*1d850*/  QSPC.E.S P0, RZ, [R10] ;  /* 0x000000000aff73aa */ /* 0x000e240000000500 */
[----:B0-----:R-:W-:Y:S05]  /*1d860*/  @!P0 BRA `(.L_x_3549) ;  /* 0x0000008000008947 */ /* 0x001fea0003800000 */
[----:B------:R-:W-:Y:S02]  /*1d870*/  LOP3.LUT R10, R10, 0xffffff, RZ, 0xc0, !PT ;  /* 0x00ffffff0a0a7812 */ /* 0x000fe400078ec0ff */
[----:B------:R-:W-:-:S04]  /*1d880*/  MOV R11, R12 ;  /* 0x0000000c000b7202 */ /* 0x000fc80000000f00 */
.L_x_3550:
[----:B------:R-:W0:Y:S02]  /*1d890*/  LDS R12, [R10] ;  /* 0x000000000a0c7984 */ /* 0x000e240000000800 */
[----:B0-----:R-:W-:-:S10]  /*1d8a0*/  HFMA2.MMA R13, R12, 1, 1, R11 ;  /* 0x3c003c000c0d7835 */ /* 0x001fd4000000000b */
[----:B------:R-:W0:Y:S02]  /*1d8b0*/  ATOMS.CAST.SPIN R13, [R10], R12, R13 ;  /* 0x0000000c0a0d738d */ /* 0x000e24000180000d */
[----:B0-----:R-:W-:-:S13]  /*1d8c0*/  ISETP.EQ.U32.AND P0, PT, R13, 0x1, PT ;  /* 0x000000010d00780c */ /* 0x001fda0003f02070 */
[----:B------:R-:W-:Y:S05]  /*1d8d0*/  @!P0 BRA `(.L_x_3550) ;  /* 0xffffffb000008947 */ /* 0x000fea000383ffff */
[----:B------:R-:W-:Y:S05]  /*1d8e0*/  BRA `(.L_x_3548) ;  /* 0x0000003000007947 */ /* 0x000fea0003800000 */
.L_x_3549:
[----:B------:R-:W2:Y:S02]  /*1d8f0*/  LD.E R0, [R10.64] ;  /* 0x000000060a007980 */ /* 0x000ea4000c101900 */
[----:B--2---:R-:W-:-:S05]  /*1d900*/  IADD3 R13, R12, R0, RZ ;  /* 0x000000000c0d7210 */ /* 0x004fca0007ffe0ff */
[----:B------:R0:W-:Y:S02]  /*1d910*/  ST.E [R10.64], R13 ;  /* 0x0000000d0a007985 */ /* 0x0001e4000c101906 */
.L_x_3548:
[----:B------:R-:W-:Y:S05]  /*1d920*/  BSYNC B0 ;  /* 0x0000000000007941 */ /* 0x000fea0003800000 */
.L_x_3547:
        /* <DEDUP_REMOVED lines=8> */
.L_x_3554:
[----:B------:R-:W0:Y:S02]  /*1d9b0*/  LDS R2, [R0] ;  /* 0x0000000000027984 */ /* 0x000e240000000800 */
[----:B0-----:R-:W-:-:S06]  /*1d9c0*/  HADD2 R3, R2, R13 ;  /* 0x0000000d02037230 */ /* 0x001fcc0000000000 */
[----:B------:R-:W0:Y:S02]  /*1d9d0*/  ATOMS.CAST.SPIN R3, [R0], R2, R3 ;  /* 0x000000020003738d */ /* 0x000e240001800003 */
[----:B0-----:R-:W-:-:S13]  /*1d9e0*/  ISETP.EQ.U32.AND P0, PT, R3, 0x1, PT ;  /* 0x000000010300780c */ /* 0x001fda0003f02070 */
[----:B------:R-:W-:Y:S05]  /*1d9f0*/  @!P0 BRA `(.L_x_3554) ;  /* 0xffffffb000008947 */ /* 0x000fea000383ffff */
[----:B------:R-:W-:Y:S05]  /*1da00*/  BRA `(.L_x_3552) ;  /* 0x0000003000007947 */ /* 0x000fea0003800000 */
.L_x_3553:
[----:B------:R-:W2:Y:S02]  /*1da10*/  LD.E R0, [R10.64] ;  /* 0x000000060a007980 */ /* 0x000ea4000c101900 */
[----:B--2---:R-:W-:-:S05]  /*1da20*/  IADD3 R3, R3, R0, RZ ;  /* 0x0000000003037210 */ /* 0x004fca0007ffe0ff */
[----:B------:R0:W-:Y:S02]  /*1da30*/  ST.E [R10.64], R3 ;  /* 0x000000030a007985 */ /* 0x0001e4000c101906 */
.L_x_3552:
[----:B------:R-:W-:Y:S05]  /*1da40*/  BSYNC B0 ;  /* 0x0000000000007941 */ /* 0x000fea0003800000 */
.L_x_3551:
        /* <DEDUP_REMOVED lines=8> */
.L_x_3558:
[----:B------:R-:W0:Y:S02]  /*1dad0*/  LDS R12, [R2] ;  /* 0x00000000020c7984 */ /* 0x000e240000000800 */
[----:B0-----:R-:W-:-:S10]  /*1dae0*/  HFMA2.MMA R13, R12, 1, 1, R6 ;  /* 0x3c003c000c0d7835 */ /* 0x001fd40000000006 */
[----:B------:R-:W0:Y:S02]  /*1daf0*/  ATOMS.CAST.SPIN R13, [R2], R12, R13 ;  /* 0x0000000c020d738d */ /* 0x000e24000180000d */
[----:B0-----:R-:W-:-:S13]  /*1db00*/  ISETP.EQ.U32.AND P0, PT, R13, 0x1, PT ;  /* 0x000000010d00780c */ /* 0x001fda0003f02070 */
[----:B------:R-:W-:Y:S05]  /*1db10*/  @!P0 BRA `(.L_x_3558) ;  /* 0xffffffb000008947 */ /* 0x000fea000383ffff */
[----:B------:R-:W-:Y:S05]  /*1db20*/  BRA `(.L_x_3556) ;  /* 0x0000003000007947 */ /* 0x000fea0003800000 */
.L_x_3557:
[----:B------:R-:W2:Y:S02]  /*1db30*/  LD.E R0, [R2.64] ;  /* 0x0000000602007980 */ /* 0x000ea4000c101900 */
[----:B--2---:R-:W-:-:S05]  /*1db40*/  IADD3 R13, R6, R0, RZ ;  /* 0x00000000060d7210 */ /* 0x004fca0007ffe0ff */
[----:B------:R0:W-:Y:S02]  /*1db50*/  ST.E [R2.64], R13 ;  /* 0x0000000d02007985 */ /* 0x0001e4000c101906 */
.L_x_3556:
[----:B------:R-:W-:Y:S05]  /*1db60*/  BSYNC B0 ;  /* 0x0000000000007941 */ /* 0x000fea0003800000 */
.L_x_3555:
        /* <DEDUP_REMOVED lines=8> */
.L_x_3562:
[----:B------:R-:W0:Y:S02]  /*1dbf0*/  LDS R4, [R2] ;  /* 0x0000000002047984 */ /* 0x000e240000000800 */
[----:B0-----:R-:W-:-:S06]  /*1dc00*/  HADD2 R5, R4, R3 ;  /* 0x0000000304057230 */ /* 0x001fcc0000000000 */
[----:B------:R-:W0:Y:S02]  /*1dc10*/  ATOMS.CAST.SPIN R5, [R2], R4, R5 ;  /* 0x000000040205738d */ /* 0x000e240001800005 */
[----:B0-----:R-:W-:-:S13]  /*1dc20*/  ISETP.EQ.U32.AND P0, PT, R5, 0x1, PT ;  /* 0x000000010500780c */ /* 0x001fda0003f02070 */
[----:B------:R-:W-:Y:S05]  /*1dc30*/  @!P0 BRA `(.L_x_3562) ;  /* 0xffffffb000008947 */ /* 0x000fea000383ffff */
[----:B------:R-:W-:Y:S05]  /*1dc40*/  BRA `(.L_x_3560) ;  /* 0x0000003000007947 */ /* 0x000fea0003800000 */
.L_x_3561:
[----:B------:R-:W2:Y:S02]  /*1dc50*/  LD.E R0, [R2.64] ;  /* 0x0000000602007980 */ /* 0x000ea4000c101900 */
[----:B--2---:R-:W-:-:S05]  /*1dc60*/  IADD3 R5, R5, R0, RZ ;  /* 0x0000000005057210 */ /* 0x004fca0007ffe0ff */
[----:B------:R0:W-:Y:S02]  /*1dc70*/  ST.E [R2.64], R5 ;  /* 0x0000000502007985 */ /* 0x0001e4000c101906 */
.L_x_3560:
[----:B------:R-:W-:Y:S05]  /*1dc80*/  BSYNC B0 ;  /* 0x0000000000007941 */ /* 0x000fea0003800000 */
.L_x_3559:
[----:B0-----:R-:W-:-:S04]  /*1dc90*/  IADD3 R2, P0, R8, R10, RZ ;  /* 0x0000000a08027210 */ /* 0x001fc80007f1e0ff */
[----:B------:R-:W-:-:S08]  /*1dca0*/  IADD3.X R3, R9, R11, RZ, P0, !PT ;  /* 0x0000000b09037210 */ /* 0x000fd000007fe4ff */
[----:B------:R-:W2:Y:S02]  /*1dcb0*/  ATOM.E.ADD.F16x2.RN.STRONG.GPU P0, RZ, [R2.64], R7 ;  /* 0x0000000702ff798a */ /* 0x000ea4000810e9c6 */
[----:B--2---:R-:W-:Y:S05]  /*1dcc0*/  @P0 EXIT ;  /* 0x000000000000094d */ /* 0x004fea0003800000 */
[----:B------:R-:W0:Y:S02]  /*1dcd0*/  QSPC.E.S P0, RZ, [R2] ;  /* 0x0000000002ff73aa */ /* 0x000e240000000500 */
[----:B0-----:R-:W-:Y:S05]  /*1dce0*/  @!P0 BRA `(.L_x_3563) ;  /* 0x0000007000008947 */ /* 0x001fea0003800000 */
[----:B------:R-:W-:-:S05]  /*1dcf0*/  LOP3.LUT R2, R2, 0xffffff, RZ, 0xc0, !PT ;  /* 0x00ffffff02027812 */ /* 0x000fca00078ec0ff */
.L_x_3564:
[----:B------:R-:W0:Y:S02]  /*1dd00*/  LDS R4, [R2] ;  /* 0x0000000002047984 */ /* 0x000e240000000800 */
[----:B0-----:R-:W-:-:S10]  /*1dd10*/  HFMA2.MMA R5, R4, 1, 1, R7 ;  /* 0x3c003c0004057835 */ /* 0x001fd40000000007 */
[----:B------:R-:W0:Y:S02]  /*1dd20*/  ATOMS.CAST.SPIN R5, [R2], R4, R5 ;  /* 0x000000040205738d */ /* 0x000e240001800005 */
[----:B0-----:R-:W-:-:S13]  /*1dd30*/  ISETP.EQ.U32.AND P0, PT, R5, 0x1, PT ;  /* 0x000000010500780c */ /* 0x001fda0003f02070 */
[----:B------:R-:W-:Y:S05]  /*1dd40*/  @!P0 BRA `(.L_x_3564) ;  /* 0xffffffb000008947 */ /* 0x000fea000383ffff */
[----:B------:R-:W-:Y:S05]  /*1dd50*/  EXIT ;  /* 0x000000000000794d */ /* 0x000fea0003800000 */
.L_x_3563:
[----:B------:R-:W2:Y:S02]  /*1dd60*/  LD.E R0, [R2.64] ;  /* 0x0000000602007980 */ /* 0x000ea4000c101900 */
[----:B--2---:R-:W-:-:S05]  /*1dd70*/  IADD3 R5, R7, R0, RZ ;  /* 0x0000000007057210 */ /* 0x004fca0007ffe0ff */
[----:B------:R-:W-:Y:S01]  /*1dd80*/  ST.E [R2.64], R5 ;  /* 0x0000000502007985 */ /* 0x000fe2000c101906 */
[----:B------:R-:W-:Y:S05]  /*1dd90*/  EXIT ;  /* 0x000000000000794d */ /* 0x000fea0003800000 */
.L_x_3565:
        /* <DEDUP_REMOVED lines=14> */
.L_x_3881:


//--------------------- .text._Z23gemm_half_q_half_kernelILi6ELb0ELb0EEvPK6__halfPKjS4_S2_PS0_iiiiPKtS7_iiiiiibS2_i --------------------------
	.section	.text._Z23gemm_half_q_half_kernelILi6ELb0ELb0EEvPK6__halfPKjS4_S2_PS0_iiiiPKtS7_iiiiiibS2_i,"ax",@progbits
	.sectioninfo	@"SHI_REGISTERS=136"
	.align	128
        .global         _Z23gemm_half_q_half_kernelILi6ELb0ELb0EEvPK6__halfPKjS4_S2_PS0_iiiiPKtS7_iiiiiibS2_i
        .type           _Z23gemm_half_q_half_kernelILi6ELb0ELb0EEvPK6__halfPKjS4_S2_PS0_iiiiPKtS7_iiiiiibS2_i,@function
        .size           _Z23gemm_half_q_half_kernelILi6ELb0ELb0EEvPK6__halfPKjS4_S2_PS0_iiiiPKtS7_iiiiiibS2_i,(.L_x_3882 - _Z23gemm_half_q_half_kernelILi6ELb0ELb0EEvPK6__halfPKjS4_S2_PS0_iiiiPKtS7_iiiiiibS2_i)
        .other          _Z23gemm_half_q_half_kernelILi6ELb0ELb0EEvPK6__halfPKjS4_S2_PS0_iiiiPKtS7_iiiiiibS2_i,@"STO_CUDA_ENTRY STV_DEFAULT"
_Z23gemm_half_q_half_kernelILi6ELb0ELb0EEvPK6__halfPKjS4_S2_PS0_iiiiPKtS7_iiiiiibS2_i:
.text._Z23gemm_half_q_half_kernelILi6ELb0ELb0EEvPK6__halfPKjS4_S2_PS0_iiiiPKtS7_iiiiiibS2_i:
        /* <DEDUP_REMOVED lines=44> */
.L_x_3567:
[----:B------:R-:W-:Y:S05]  /*02c0*/  BSYNC B0 ;  /* 0x0000000000007941 */ /* 0x000fea0003800000 */
.L_x_3566:
        /* <DEDUP_REMOVED lines=24> */
.L_x_3568:
        /* <DEDUP_REMOVED lines=10> */
.L_x_3570:
        /* <DEDUP_REMOVED lines=43> */
.L_x_3569:
        /* <DEDUP_REMOVED lines=77> */
.L_x_3572:
        /* <DEDUP_REMOVED lines=1881> */
.L_x_3571:
[----:B------:R-:W-:-:S04]  /*8200*/  ISETP.GE.AND P0, PT, R115, R116, PT ;  /* 0x000000747300720c */ /* 0x000fc80003f06270 */
[----:B------:R-:W-:-:S13]  /*8210*/  ISETP.GE.OR P0, PT, R115, c[0x0][0x1ac], P0 ;  /* 0x00006b0073007a0c */ /* 0x000fda0000706670 */
[----:B------:R-:W-:Y:S05]  /*8220*/  @P0 BRA `(.L_x_3573) ;  /* 0x0000440000000947 */ /* 0x000fea0003800000 */
.L_x_3574:
        /* <DEDUP_REMOVED lines=1088> */
.L_x_3573:
[----:B------:R-:W-:-:S04]  /*c630*/  ISETP.GE.AND P0, PT, R115, R116, PT ;  /* 0x000000747300720c */ /* 0x000fc80003f06270 */
[----:B------:R-:W-:-:S13]  /*c640*/  ISETP.GE.OR P0, PT, R115, c[0x0][0x1b0], P0 ;  /* 0x00006c0073007a0c */ /* 0x000fda0000706670 */
[----:B------:R-:W-:Y:S05]  /*c650*/  @P0 BRA `(.L_x_3575) ;  /* 0x00002de000000947 */ /* 0x000fea0003800000 */
.L_x_3576:
        /* <DEDUP_REMOVED lines=734> */
.L_x_3575:
[----:B------:R-:W-:-:S04]  /*f440*/  ISETP.GE.AND P0, PT, R115, R116, PT ;  /* 0x000000747300720c */ /* 0x000fc80003f06270 */
[----:B------:R-:W-:-:S13]  /*f450*/  ISETP.GE.OR P0, PT, R115, c[0x0][0x1b4], P0 ;  /* 0x00006d0073007a0c */ /* 0x000fda0000706670 */
[----:B------:R-:W-:Y:S05]  /*f460*/  @P0 BRA `(.L_x_3577) ;  /* 0x0000682000000947 */ /* 0x000fea0003800000 */
.L_x_3578:
        /* <DEDUP_REMOVED lines=1666> */
.L_x_3577:
[----:B------:R-:W-:-:S04]  /*15c90*/  ISETP.GE.AND P0, PT, R115, R116, PT ;  /* 0x000000747300720c */ /* 0x000fc80003f06270 */
[----:B------:R-:W-:-:S13]  /*15ca0*/  ISETP.GE.OR P0, PT, R115, c[0x0][0x1b8], P0 ;  /* 0x00006e0073007a0c */ /* 0x000fda0000706670 */
[----:B------:R-:W-:Y:S05]  /*15cb0*/  @P0 BRA `(.L_x_3579) ;  /* 0x00002c3000000947 */ /* 0x000fea0003800000 */
.L_x_3580:
        /* <DEDUP_REMOVED lines=707> */
.L_x_3579:
        /* <DEDUP_REMOVED lines=8> */
.L_x_3582:
        /* <DEDUP_REMOVED lines=379> */
.L_x_3581:
[----:B------:R-:W2:Y:S01]  /*1a120*/  ATOM.E.ADD.F16x2.RN.STRONG.GPU P0, RZ, [R32.64], R14 ;  /* 0x0000000e20ff798a */ /* 0x000ea2000810e9c6 */
[----:B------:R-:W-:Y:S01]  /*1a130*/  BSSY B0, `(.L_x_3583) ;  /* 0x000000f000007945 */ /* 0x000fe20003800000 */
[----:B--2---:R-:W-:Y:S05]  /*1a140*/  @P0 BRA `(.L_x_3584) ;  /* 0x000000d000000947 */ /* 0x004fea0003800000 */
[----:B------:R-:W0:Y:S02]  /*1a150*/  QSPC.E.S P0, RZ, [R32] ;  /* 0x0000000020ff73aa */ /* 0x000e240000000500 */
[----:B0-----:R-:W-:Y:S05]  /*1a160*/  @!P0 BRA `(.L_x_3585) ;  /* 0x0000008000008947 */ /* 0x001fea0003800000 */
[----:B------:R-:W-:Y:S02]  /*1a170*/  LOP3.LUT R0, R32, 0xffffff, RZ, 0xc0, !PT ;  /* 0x00ffffff20007812 */ /* 0x000fe400078ec0ff */
[----:B------:R-:W-:-:S03]  /*1a180*/  MOV R17, R14 ;  /* 0x0000000e00117202 */ /* 0x000fc60000000f00 */
.L_x_3586:
[----:B------:R-:W0:Y:S02]  /*1a190*/  LDS R14, [R0] ;  /* 0x00000000000e7984 */ /* 0x000e240000000800 */
[----:B0-----:R-:W-:-:S06]  /*1a1a0*/  HADD2 R15, R14, R17 ;  /* 0x000000110e0f7230 */ /* 0x001fcc0000000000 */
[----:B------:R-:W0:Y:S02]  /*1a1b0*/  ATOMS.CAST.SPIN R15, [R0], R14, R15 ;  /* 0x0000000e000f738d */ /* 0x000e24000180000f */
[----:B0-----:R-:W-:-:S13]  /*1a1c0*/  ISETP.EQ.U32.AND P0, PT, R15, 0x1, PT ;  /* 0x000000010f00780c */ /* 0x001fda0003f02070 */
[----:B------:R-:W-:Y:S05]  /*1a1d0*/  @!P0 BRA `(.L_x_3586) ;  /* 0xffffffb000008947 */ /* 0x000fea000383ffff */
[----:B------:R-:W-:Y:S05]  /*1a1e0*/  BRA `(.L_x_3584) ;  /* 0x0000003000007947 */ /* 0x000fea0003800000 */
.L_x_3585:
[----:B------:R-:W2:Y:S02]  /*1a1f0*/  LD.E R0, [R32.64] ;  /* 0x0000000620007980 */ /* 0x000ea4000c101900 */
[----:B--2---:R-:W-:-:S05]  /*1a200*/  IMAD.IADD R15, R14, 0x1, R0 ;  /* 0x000000010e0f7824 */ /* 0x004fca00078e0200 */
[----:B------:R0:W-:Y:S02]  /*1a210*/  ST.E [R32.64], R15 ;  /* 0x0000000f20007985 */ /* 0x0001e4000c101906 */
.L_x_3584:
[----:B------:R-:W-:Y:S05]  /*1a220*/  BSYNC B0 ;  /* 0x0000000000007941 */ /* 0x000fea0003800000 */
.L_x_3583:
        /* <DEDUP_REMOVED lines=9> */
.L_x_3590:
[----:B------:R-:W0:Y:S02]  /*1a2c0*/  LDS R16, [R0] ;  /* 0x0000000000107984 */ /* 0x000e240000000800 */
[----:B0-----:R-:W-:-:S10]  /*1a2d0*/  HFMA2.MMA R17, R16, 1, 1, R13 ;  /* 0x3c003c0010117835 */ /* 0x001fd4000000000d */
[----:B------:R-:W0:Y:S02]  /*1a2e0*/  ATOMS.CAST.SPIN R17, [R0], R16, R17 ;  /* 0x000000100011738d */ /* 0x000e240001800011 */
[----:B0-----:R-:W-:-:S13]  /*1a2f0*/  ISETP.EQ.U32.AND P0, PT, R17, 0x1, PT ;  /* 0x000000011100780c */ /* 0x001fda0003f02070 */
[----:B------:R-:W-:Y:S05]  /*1a300*/  @!P0 BRA `(.L_x_3590) ;  /* 0xffffffb000008947 */ /* 0x000fea000383ffff */
[----:B------:R-:W-:Y:S05]  /*1a310*/  BRA `(.L_x_3588) ;  /* 0x0000003000007947 */ /* 0x000fea0003800000 */
.L_x_3589:
[----:B------:R-:W2:Y:S02]  /*1a320*/  LD.E R0, [R32.64+0x4] ;  /* 0x0000040620007980 */ /* 0x000ea4000c101900 */
[----:B--2---:R-:W-:-:S05]  /*1a330*/  IMAD.IADD R13, R13, 0x1, R0 ;  /* 0x000000010d0d7824 */ /* 0x004fca00078e0200 */
[----:B------:R0:W-:Y:S02]  /*1a340*/  ST.E [R32.64+0x4], R13 ;  /* 0x0000040d20007985 */ /* 0x0001e4000c101906 */
.L_x_3588:
[----:B------:R-:W-:Y:S05]  /*1a350*/  BSYNC B0 ;  /* 0x0000000000007941 */ /* 0x000fea0003800000 */
.L_x_3587:
        /* <DEDUP_REMOVED lines=8> */
.L_x_3594:
[----:B------:R-:W0:Y:S02]  /*1a3e0*/  LDS R12, [R0] ;  /* 0x00000000000c7984 */ /* 0x000e240000000800 */
[----:B0-----:R-:W-:-:S06]  /*1a3f0*/  HADD2 R13, R12, R17 ;  /* 0x000000110c0d7230 */ /* 0x001fcc0000000000 */
[----:B------:R-:W0:Y:S02]  /*1a400*/  ATOMS.CAST.SPIN R13, [R0], R12, R13 ;  /* 0x0000000c000d738d */ /* 0x000e24000180000d */
[----:B0-----:R-:W-:-:S13]  /*1a410*/  ISETP.EQ.U32.AND P0, PT, R13, 0x1, PT ;  /* 0x000000010d00780c */ /* 0x001fda0003f02070 */
[----:B------:R-:W-:Y:S05]  /*1a420*/  @!P0 BRA `(.L_x_3594) ;  /* 0xffffffb000008947 */ /* 0x000fea000383ffff */
[----:B------:R-:W-:Y:S05]  /*1a430*/  BRA `(.L_x_3592) ;  /* 0x0000003000007947 */ /* 0x000fea0003800000 */
.L_x_3593:
[----:B------:R-:W2:Y:S02]  /*1a440*/  LD.E R0, [R32.64] ;  /* 0x0000000620007980 */ /* 0x000ea4000c101900 */
[----:B--2---:R-:W-:-:S05]  /*1a450*/  IMAD.IADD R13, R12, 0x1, R0 ;  /* 0x000000010c0d7824 */ /* 0x004fca00078e0200 */
[----:B------:R0:W-:Y:S02]  /*1a460*/  ST.E [R32.64], R13 ;  /* 0x0000000d20007985 */ /* 0x0001e4000c101906 */
.L_x_3592:
[----:B------:R-:W-:Y:S05]  /*1a470*/  BSYNC B0 ;  /* 0x0000000000007941 */ /* 0x000fea0003800000 */
.L_x_3591:
[----:B0-----:R-:W-:-:S05]  /*1a480*/  IMAD.WIDE R12, R111, c[0x0][0x18c], R14 ;  /* 0x000063006f0c7a25 */ /* 0x001fca00078e020e */
[----:B------:R-:W2:Y:S01]  /*1a490*/  ATOM.E.ADD.F16x2.RN.STRONG.GPU P0, RZ, [R12.64], R11 ;  /* 0x0000000b0cff798a */ /* 0x000ea2000810e9c6 */
[----:B------:R-:W-:Y:S01]  /*1a4a0*/  BSSY B0, `(.L_x_3595) ;  /* 0x000000e000007945 */ /* 0x000fe20003800000 */
[----:B--2---:R-:W-:Y:S05]  /*1a4b0*/  @P0 BRA `(.L_x_3596) ;  /* 0x000000c000000947 */ /* 0x004fea0003800000 */
[----:B------:R-:W0:Y:S02]  /*1a4c0*/  QSPC.E.S P0, RZ, [R12] ;  /* 0x000000000cff73aa */ /* 0x000e240000000500 */
[----:B0-----:R-:W-:Y:S05]  /*1a4d0*/  @!P0 BRA `(.L_x_3597) ;  /* 0x0000007000008947 */ /* 0x001fea0003800000 */
[----:B------:R-:W-:-:S05]  /*1a4e0*/  LOP3.LUT R12, R12, 0xffffff, RZ, 0xc0, !PT ;  /* 0x00ffffff0c0c7812 */ /* 0x000fca00078ec0ff */
.L_x_3598:
[----:B------:R-:W0:Y:S02]  /*1a4f0*/  LDS R14, [R12] ;  /* 0x000000000c0e7984 */ /* 0x000e240000000800 */
[----:B0-----:R-:W-:-:S10]  /*1a500*/  HFMA2.MMA R15, R14, 1, 1, R11 ;  /* 0x3c003c000e0f7835 */ /* 0x001fd4000000000b */
[----:B------:R-:W0:Y:S02]  /*1a510*/  ATOMS.CAST.SPIN R15, [R12], R14, R15 ;  /* 0x0000000e0c0f738d */ /* 0x000e24000180000f */
[----:B0-----:R-:W-:-:S13]  /*1a520*/  ISETP.EQ.U32.AND P0, PT, R15, 0x1, PT ;  /* 0x000000010f00780c */ /* 0x001fda0003f02070 */
[----:B------:R-:W-:Y:S05]  /*1a530*/  @!P0 BRA `(.L_x_3598) ;  /* 0xffffffb000008947 */ /* 0x000fea000383ffff */
[----:B------:R-:W-:Y:S05]  /*1a540*/  BRA `(.L_x_3596) ;  /* 0x0000003000007947 */ /* 0x000fea0003800000 */
.L_x_3597:
[----:B------:R-:W2:Y:S02]  /*1a550*/  LD.E R0, [R12.64] ;  /* 0x000000060c007980 */ /* 0x000ea4000c101900 */
[----:B--2---:R-:W-:-:S05]  /*1a560*/  IADD3 R11, R11, R0, RZ ;  /* 0x000000000b0b7210 */ /* 0x004fca0007ffe0ff */
[----:B------:R0:W-:Y:S02]  /*1a570*/  ST.E [R12.64], R11 ;  /* 0x0000000b0c007985 */ /* 0x0001e4000c101906 */
.L_x_3596:
[----:B------:R-:W-:Y:S05]  /*1a580*/  BSYNC B0 ;  /* 0x0000000000007941 */ /* 0x000fea0003800000 */
.L_x_3595:
[----:B------:R-:W-:-:S05]  /*1a590*/  IMAD.WIDE R14, R111, c[0x0][0x18c], R32 ;  /* 0x000063006f0e7a25 */ /* 0x000fca00078e0220 */
[----:B------:R-:W2:Y:S01]  /*1a5a0*/  ATOM.E.ADD.F16x2.RN.STRONG.GPU P0, RZ, [R14.64], R10 ;  /* 0x0000000a0eff798a */ /* 0x000ea2000810e9c6 */
[----:B------:R-:W-:Y:S01]  /*1a5b0*/  BSSY B0, `(.L_x_3599) ;  /* 0x000000f000007945 */ /* 0x000fe20003800000 */
[----:B--2---:R-:W-:Y:S05]  /*1a5c0*/  @P0 BRA `(.L_x_3600) ;  /* 0x000000d000000947 */ /* 0x004fea0003800000 */
[----:B------:R-:W1:Y:S02]  /*1a5d0*/  QSPC.E.S P0, RZ, [R14] ;  /* 0x000000000eff73aa */ /* 0x000e640000000500 */
[----:B-1----:R-:W-:Y:S05]  /*1a5e0*/  @!P0 BRA `(.L_x_3601) ;  /* 0x0000008000008947 */ /* 0x002fea0003800000 */
[----:B------:R-:W-:Y:S01]  /*1a5f0*/  LOP3.LUT R0, R14, 0xffffff, RZ, 0xc0, !PT ;  /* 0x00ffffff0e007812 */ /* 0x000fe200078ec0ff */
[----:B0-----:R-:W-:-:S04]  /*1a600*/  IMAD.MOV.U32 R13, RZ, RZ, R10 ;  /* 0x000000ffff0d7224 */ /* 0x001fc800078e000a */
.L_x_3602:
[----:B------:R-:W0:Y:S02]  /*1a610*/  LDS R10, [R0] ;  /* 0x00000000000a7984 */ /* 0x000e240000000800 */
[----:B0-----:R-:W-:-:S06]  /*1a620*/  HADD2 R11, R10, R13 ;  /* 0x0000000d0a0b7230 */ /* 0x001fcc0000000000 */
[----:B------:R-:W0:Y:S02]  /*1a630*/  ATOMS.CAST.SPIN R11, [R0], R10, R11 ;  /* 0x0000000a000b738d */ /* 0x000e24000180000b */
[----:B0-----:R-:W-:-:S13]  /*1a640*/  ISETP.EQ.U32.AND P0, PT, R11, 0x1, PT ;  /* 0x000000010b00780c */ /* 0x001fda0003f02070 */
[----:B------:R-:W-:Y:S05]  /*1a650*/  @!P0 BRA `(.L_x_3602) ;  /* 0xffffffb000008947 */ /* 0x000fea000383ffff */
[----:B------:R-:W-:Y:S05]  /*1a660*/  BRA `(.L_x_3600) ;  /* 0x0000003000007947 */ /* 0x000fea0003800000 */
.L_x_3601:
[----:B------:R-:W2:Y:S02]  /*1a670*/  LD.E R0, [R14.64] ;  /* 0x000000060e007980 */ /* 0x000ea4000c101900 */
[----:B0-2---:R-:W-:-:S05]  /*1a680*/  IADD3 R11, R10, R0, RZ ;  /* 0x000000000a0b7210 */ /* 0x005fca0007ffe0ff */
[----:B------:R0:W-:Y:S02]  /*1a690*/  ST.E [R14.64], R11 ;  /* 0x0000000b0e007985 */ /* 0x0001e4000c101906 */
.L_x_3600:
[----:B------:R-:W-:Y:S05]  /*1a6a0*/  BSYNC B0 ;  /* 0x0000000000007941 */ /* 0x000fea0003800000 */
.L_x_3599:
        /* <DEDUP_REMOVED lines=10> */
.L_x_3606:
[----:B------:R-:W0:Y:S02]  /*1a750*/  LDS R16, [R12] ;  /* 0x000000000c107984 */ /* 0x000e240000000800 */
[----:B0-----:R-:W-:-:S10]  /*1a760*/  HFMA2.MMA R17, R16, 1, 1, R9 ;  /* 0x3c003c0010117835 */ /* 0x001fd40000000009 */
[----:B------:R-:W0:Y:S02]  /*1a770*/  ATOMS.CAST.SPIN R17, [R12], R16, R17 ;  /* 0x000000100c11738d */ /* 0x000e240001800011 */
[----:B0-----:R-:W-:-:S13]  /*1a780*/  ISETP.EQ.U32.AND P0, PT, R17, 0x1, PT ;  /* 0x000000011100780c */ /* 0x001fda0003f02070 */
[----:B------:R-:W-:Y:S05]  /*1a790*/  @!P0 BRA `(.L_x_3606) ;  /* 0xffffffb000008947 */ /* 0x000fea000383ffff */
[----:B------:R-:W-:Y:S05]  /*1a7a0*/  BRA `(.L_x_3604) ;  /* 0x0000003000007947 */ /* 0x000fea0003800000 */
.L_x_3605:
[----:B------:R-:W2:Y:S02]  /*1a7b0*/  LD.E R0, [R12.64] ;  /* 0x000000060c007980 */ /* 0x000ea4000c101900 */
[----:B--2---:R-:W-:-:S05]  /*1a7c0*/  IMAD.IADD R9, R9, 0x1, R0 ;  /* 0x0000000109097824 */ /* 0x004fca00078e0200 */
[----:B------:R0:W-:Y:S02]  /*1a7d0*/  ST.E [R12.64], R9 ;  /* 0x000000090c007985 */ /* 0x0001e4000c101906 */
.L_x_3604:
[----:B------:R-:W-:Y:S05]  /*1a7e0*/  BSYNC B0 ;  /* 0x0000000000007941 */ /* 0x000fea0003800000 */
.L_x_3603:
        /* <DEDUP_REMOVED lines=8> */
.L_x_3610:
[----:B------:R-:W0:Y:S02]  /*1a870*/  LDS R8, [R0] ;  /* 0x0000000000087984 */ /* 0x000e240000000800 */
[----:B0-----:R-:W-:-:S06]  /*1a880*/  HADD2 R9, R8, R17 ;  /* 0x0000001108097230 */ /* 0x001fcc0000000000 */
[----:B------:R-:W0:Y:S02]  /*1a890*/  ATOMS.CAST.SPIN R9, [R0], R8, R9 ;  /* 0x000000080009738d */ /* 0x000e240001800009 */
[----:B0-----:R-:W-:-:S13]  /*1a8a0*/  ISETP.EQ.U32.AND P0, PT, R9, 0x1, PT ;  /* 0x000000010900780c */ /* 0x001fda0003f02070 */
[----:B------:R-:W-:Y:S05]  /*1a8b0*/  @!P0 BRA `(.L_x_3610) ;  /* 0xffffffb000008947 */ /* 0x000fea000383ffff */
[----:B------:R-:W-:Y:S05]  /*1a8c0*/  BRA `(.L_x_3608) ;  /* 0x0000003000007947 */ /* 0x000fea0003800000 */
.L_x_3609:
[----:B------:R-:W2:Y:S02]  /*1a8d0*/  LD.E R0, [R12.64] ;  /* 0x000000060c007980 */ /* 0x000ea4000c101900 */
[----:B--2---:R-:W-:-:S05]  /*1a8e0*/  IMAD.IADD R9, R8, 0x1, R0 ;  /* 0x0000000108097824 */ /* 0x004fca00078e0200 */
[----:B------:R0:W-:Y:S02]  /*1a8f0*/  ST.E [R12.64], R9 ;  /* 0x000000090c007985 */ /* 0x0001e4000c101906 */
.L_x_3608:
[----:B------:R-:W-:Y:S05]  /*1a900*/  BSYNC B0 ;  /* 0x0000000000007941 */ /* 0x000fea0003800000 */
.L_x_3607:
        /* <DEDUP_REMOVED lines=8> */
.L_x_3614:
[----:B------:R-:W0:Y:S02]  /*1a990*/  LDS R14, [R8] ;  /* 0x00000000080e7984 */ /* 0x000e240000000800 */
[----:B0-----:R-:W-:-:S10]  /*1a9a0*/  HFMA2.MMA R15, R14, 1, 1, R7 ;  /* 0x3c003c000e0f7835 */ /* 0x001fd40000000007 */
[----:B------:R-:W0:Y:S02]  /*1a9b0*/  ATOMS.CAST.SPIN R15, [R8], R14, R15 ;  /* 0x0000000e080f738d */ /* 0x000e24000180000f */
[----:B0-----:R-:W-:-:S13]  /*1a9c0*/  ISETP.EQ.U32.AND P0, PT, R15, 0x1, PT ;  /* 0x000000010f00780c */ /* 0x001fda0003f02070 */
[----:B------:R-:W-:Y:S05]  /*1a9d0*/  @!P0 BRA `(.L_x_3614) ;  /* 0xffffffb000008947 */ /* 0x000fea000383ffff */
[----:B------:R-:W-:Y:S05]  /*1a9e0*/  BRA `(.L_x_3612) ;  /* 0x0000003000007947 */ /* 0x000fea0003800000 */
.L_x_3613:
[----:B------:R-:W2:Y:S02]  /*1a9f0*/  LD.E R0, [R8.64] ;  /* 0x0000000608007980 */ /* 0x000ea4000c101900 */
[----:B--2---:R-:W-:-:S05]  /*1aa00*/  IMAD.IADD R7, R7, 0x1, R0 ;  /* 0x0000000107077824 */ /* 0x004fca00078e0200 */
[----:B------:R0:W-:Y:S02]  /*1aa10*/  ST.E [R8.64], R7 ;  /* 0x0000000708007985 */ /* 0x0001e4000c101906 */
.L_x_3612:
[----:B------:R-:W-:Y:S05]  /*1aa20*/  BSYNC B0 ;  /* 0x0000000000007941 */ /* 0x000fea0003800000 */
.L_x_3611:
        /* <DEDUP_REMOVED lines=8> */
.L_x_3618:
[----:B------:R-:W0:Y:S02]  /*1aab0*/  LDS R6, [R0] ;  /* 0x0000000000067984 */ /* 0x000e240000000800 */
[----:B0-----:R-:W-:-:S06]  /*1aac0*/  HADD2 R7, R6, R15 ;  /* 0x0000000f06077230 */ /* 0x001fcc0000000000 */
[----:B------:R-:W0:Y:S02]  /*1aad0*/  ATOMS.CAST.SPIN R7, [R0], R6, R7 ;  /* 0x000000060007738d */ /* 0x000e240001800007 */
[----:B0-----:R-:W-:-:S13]  /*1aae0*/  ISETP.EQ.U32.AND P0, PT, R7, 0x1, PT ;  /* 0x000000010700780c */ /* 0x001fda0003f02070 */
[----:B------:R-:W-:Y:S05]  /*1aaf0*/  @!P0 BRA `(.L_x_3618) ;  /* 0xffffffb000008947 */ /* 0x000fea000383ffff */
[----:B------:R-:W-:Y:S05]  /*1ab00*/  BRA `(.L_x_3616) ;  /* 0x0000003000007947 */ /* 0x000fea0003800000 */
.L_x_3617:
[----:B------:R-:W2:Y:S02]  /*1ab10*/  LD.E R0, [R8.64] ;  /* 0x0000000608007980 */ /* 0x000ea4000c101900 */
[----:B--2---:R-:W-:-:S05]  /*1ab20*/  IMAD.IADD R7, R6, 0x1, R0 ;  /* 0x0000000106077824 */ /* 0x004fca00078e0200 */
[----:B------:R0:W-:Y:S02]  /*1ab30*/  ST.E [R8.64], R7 ;  /* 0x0000000708007985 */ /* 0x0001e4000c101906 */
.L_x_3616:
[----:B------:R-:W-:Y:S05]  /*1ab40*/  BSYNC B0 ;  /* 0x0000000000007941 */ /* 0x000fea0003800000 */
.L_x_3615:
        /* <DEDUP_REMOVED lines=8> */
.L_x_3622:
[----:B------:R-:W0:Y:S02]  /*1abd0*/  LDS R12, [R6] ;  /* 0x00000000060c7984 */ /* 0x000e240000000800 */
[----:B0-----:R-:W-:-:S10]  /*1abe0*/  HFMA2.MMA R13, R12, 1, 1, R5 ;  /* 0x3c003c000c0d7835 */ /* 0x001fd40000000005 */
[----:B------:R-:W0:Y:S02]  /*1abf0*/  ATOMS.CAST.SPIN R13, [R6], R12, R13 ;  /* 0x0000000c060d738d */ /* 0x000e24000180000d */
[----:B0-----:R-:W-:-:S13]  /*1ac00*/  ISETP.EQ.U32.AND P0, PT, R13, 0x1, PT ;  /* 0x000000010d00780c */ /* 0x001fda0003f02070 */
[----:B------:R-:W-:Y:S05]  /*1ac10*/  @!P0 BRA `(.L_x_3622) ;  /* 0xffffffb000008947 */ /* 0x000fea000383ffff */
[----:B------:R-:W-:Y:S05]  /*1ac20*/  BRA `(.L_x_3620) ;  /* 0x0000003000007947 */ /* 0x000fea0003800000 */
.L_x_3621:
[----:B------:R-:W2:Y:S02]  /*1ac30*/  LD.E R0, [R6.64] ;  /* 0x0000000606007980 */ /* 0x000ea4000c101900 */
[----:B--2---:R-:W-:-:S05]  /*1ac40*/  IMAD.IADD R5, R5, 0x1, R0 ;  /* 0x0000000105057824 */ /* 0x004fca00078e0200 */
[----:B------:R0:W-:Y:S02]  /*1ac50*/  ST.E [R6.64], R5 ;  /* 0x0000000506007985 */ /* 0x0001e4000c101906 */
.L_x_3620:
[----:B------:R-:W-:Y:S05]  /*1ac60*/  BSYNC B0 ;  /* 0x0000000000007941 */ /* 0x000fea0003800000 */
.L_x_3619:
        /* <DEDUP_REMOVED lines=8> */
.L_x_3626:
[----:B------:R-:W0:Y:S02]  /*1acf0*/  LDS R4, [R6] ;  /* 0x0000000006047984 */ /* 0x000e240000000800 */
[----:B0-----:R-:W-:-:S06]  /*1ad00*/  HADD2 R5, R4, R7 ;  /* 0x0000000704057230 */ /* 0x001fcc0000000000 */
[----:B------:R-:W0:Y:S02]  /*1ad10*/  ATOMS.CAST.SPIN R5, [R6], R4, R5 ;  /* 0x000000040605738d */ /* 0x000e240001800005 */
[----:B0-----:R-:W-:-:S13]  /*1ad20*/  ISETP.EQ.U32.AND P0, PT, R5, 0x1, PT ;  /* 0x000000010500780c */ /* 0x001fda0003f02070 */
[----:B------:R-:W-:Y:S05]  /*1ad30*/  @!P0 BRA `(.L_x_3626) ;  /* 0xffffffb000008947 */ /* 0x000fea000383ffff */
[----:B------:R-:W-:Y:S05]  /*1ad40*/  BRA `(.L_x_3624) ;  /* 0x0000003000007947 */ /* 0x000fea0003800000 */
.L_x_3625:
[----:B------:R-:W2:Y:S02]  /*1ad50*/  LD.E R0, [R6.64] ;  /* 0x0000000606007980 */ /* 0x000ea4000c101900 */
[----:B--2---:R-:W-:-:S05]  /*1ad60*/  IMAD.IADD R5, R4, 0x1, R0 ;  /* 0x0000000104057824 */ /* 0x004fca00078e0200 */
[----:B------:R0:W-:Y:S02]  /*1ad70*/  ST.E [R6.64], R5 ;  /* 0x0000000506007985 */ /* 0x0001e4000c101906 */
.L_x_3624:
[----:B------:R-:W-:Y:S05]  /*1ad80*/  BSYNC B0 ;  /* 0x0000000000007941 */ /* 0x000fea0003800000 */
.L_x_3623:
[----:B------:R-:W-:-:S04]  /*1ad90*/  IADD3 R4, P0, R10, R8, RZ ;  /* 0x000000080a047210 */ /* 0x000fc80007f1e0ff */
[----:B0-----:R-:W-:-:S08]  /*1ada0*/  IADD3.X R5, R11, R9, RZ, P0, !PT ;  /* 0x000000090b057210 */ /* 0x001fd000007fe4ff */
[----:B------:R-:W2:Y:S02]  /*1adb0*/  ATOM.E.ADD.F16x2.RN.STRONG.GPU P0, RZ, [R4.64], R3 ;  /* 0x0000000304ff798a */ /* 0x000ea4000810e9c6 */
[----:B--2---:R-:W-:Y:S05]  /*1adc0*/  @P0 EXIT ;  /* 0x000000000000094d */ /* 0x004fea0003800000 */
[----:B------:R-:W0:Y:S02]  /*1add0*/  QSPC.E.S P0, RZ, [R4] ;  /* 0x0000000004ff73aa */ /* 0x000e240000000500 */
[----:B0-----:R-:W-:Y:S05]  /*1ade0*/  @!P0 BRA `(.L_x_3627) ;  /* 0x0000008000008947 */ /* 0x001fea0003800000 */
[----:B------:R-:W-:Y:S01]  /*1adf0*/  LOP3.LUT R4, R4, 0xffffff, RZ, 0xc0, !PT ;  /* 0x00ffffff04047812 */ /* 0x000fe200078ec0ff */
[----:B------:R-:W-:-:S04]  /*1ae00*/  IMAD.MOV.U32 R5, RZ, RZ, R3 ;  /* 0x000000ffff057224 */ /* 0x000fc800078e0003 */
.L_x_3628:
[----:B------:R-:W0:Y:S02]  /*1ae10*/  LDS R2, [R4] ;  /* 0x0000000004027984 */ /* 0x000e240000000800 */
[----:B0-----:R-:W-:-:S10]  /*1ae20*/  HFMA2.MMA R3, R2, 1, 1, R5 ;  /* 0x3c003c0002037835 */ /* 0x001fd40000000005 */
[----:B------:R-:W0:Y:S02]  /*1ae30*/  ATOMS.CAST.SPIN R3, [R4], R2, R3 ;  /* 0x000000020403738d */ /* 0x000e240001800003 */
[----:B0-----:R-:W-:-:S13]  /*1ae40*/  ISETP.EQ.U32.AND P0, PT, R3, 0x1, PT ;  /* 0x000000010300780c */ /* 0x001fda0003f02070 */
[----:B------:R-:W-:Y:S05]  /*1ae50*/  @!P0 BRA `(.L_x_3628) ;  /* 0xffffffb000008947 */ /* 0x000fea000383ffff */
[----:B------:R-:W-:Y:S05]  /*1ae60*/  EXIT ;  /* 0x000000000000794d */ /* 0x000fea0003800000 */
.L_x_3627:
[----:B------:R-:W2:Y:S02]  /*1ae70*/  LD.E R0, [R4.64] ;  /* 0x0000000604007980 */ /* 0x000ea4000c101900 */
[----:B--2---:R-:W-:-:S05]  /*1ae80*/  IADD3 R3, R3, R0, RZ ;  /* 0x0000000003037210 */ /* 0x004fca0007ffe0ff */
[----:B------:R-:W-:Y:S01]  /*1ae90*/  ST.E [R4.64], R3 ;  /* 0x0000000304007985 */ /* 0x000fe2000c101906 */
[----:B------:R-:W-:Y:S05]  /*1aea0*/  EXIT ;  /* 0x000000000000794d */ /* 0x000fea0003800000 */
.L_x_3629:
        /* <DEDUP_REMOVED lines=13> */
.L_x_3882:


//--------------------- .text._Z23gemm_half_q_half_kernelILi5ELb0ELb0EEvPK6__halfPKjS4_S2_PS0_iiiiPKtS7_iiiiiibS2_i --------------------------
	.section	.text._Z23gemm_half_q_half_kernelILi5ELb0ELb0EEvPK6__halfPKjS4_S2_PS0_iiiiPKtS7_iiiiiibS2_i,"ax",@progbits
	.sectioninfo	@"SHI_REGISTERS=128"
	.align	128
        .global         _Z23gemm_half_q_half_kernelILi5ELb0ELb0EEvPK6__halfPKjS4_S2_PS0_iiiiPKtS7_iiiiiibS2_i
        .type           _Z23gemm_half_q_half_kernelILi5ELb0ELb0EEvPK6__halfPKjS4_S2_PS0_iiiiPKtS7_iiiiiibS2_i,@function
        .size           _Z23gemm_half_q_half_kernelILi5ELb0ELb0EEvPK6__halfPKjS4_S2_PS0_iiiiPKtS7_iiiiiibS2_i,(.L_x_3883 - _Z23gemm_half_q_half_kernelILi5ELb0ELb0EEvPK6__halfPKjS4_S2_PS0_iiiiPKtS7_iiiiiibS2_i)
        .other          _Z23gemm_half_q_half_kernelILi5ELb0ELb0EEvPK6__halfPKjS4_S2_PS0_iiiiPKtS7_iiiiiibS2_i,@"STO_CUDA_ENTRY STV_DEFAULT"
_Z23gemm_half_q_half_kernelILi5ELb0ELb0EEvPK6__halfPKjS4_S2_PS0_iiiiPKtS7_iiiiiibS2_i:
.text._Z23gemm_half_q_half_kernelILi5ELb0ELb0EEvPK6__halfPKjS4_S2_PS0_iiiiPKtS7_iiiiiibS2_i:
        /* <DEDUP_REMOVED lines=41> */
.L_x_3631:
[----:B------:R-:W-:Y:S05]  /*0290*/  BSYNC B0 ;  /* 0x0000000000007941 */ /* 0x000fea0003800000 */
.L_x_3630:
        /* <DEDUP_REMOVED lines=21> */
.L_x_3632:
        /* <DEDUP_REMOVED lines=10> */
.L_x_3634:
        /* <DEDUP_REMOVED lines=43> */
.L_x_3633:
        /* <DEDUP_REMOVED lines=76> */
.L_x_3636:
        /* <DEDUP_REMOVED lines=1666> */
.L_x_3635:
[----:B------:R-:W-:-:S04]  /*7420*/  ISETP.GE.AND P0, PT, R108, R111, PT ;  /* 0x0000006f6c00720c */ /* 0x000fc80003f06270 */
[----:B------:R-:W-:-:S13]  /*7430*/  ISETP.GE.OR P0, PT, R108, c[0x0][0x1ac], P0 ;  /* 0x00006b006c007a0c */ /* 0x000fda0000706670 */
[----:B------:R-:W-:Y:S05]  /*7440*/  @P0 BRA `(.L_x_3637) ;  /* 0x00003ee000000947 */ /* 0x000fea0003800000 */
.L_x_3638:
        /* <DEDUP_REMOVED lines=1006> */
.L_x_3637:
[----:B------:R-:W-:-:S04]  /*b330*/  ISETP.GE.AND P0, PT, R108, R111, PT ;  /* 0x0000006f6c00720c */ /* 0x000fc80003f06270 */
[----:B------:R-:W-:-:S13]  /*b340*/  ISETP.GE.OR P0, PT, R108, c[0x0][0x1b0], P0 ;  /* 0x00006c006c007a0c */ /* 0x000fda0000706670 */
[----:B------:R-:W-:Y:S05]  /*b350*/  @P0 BRA `(.L_x_3639) ;  /* 0x0000295000000947 */ /* 0x000fea0003800000 */
.L_x_3640:
        /* <DEDUP_REMOVED lines=661> */
.L_x_3639:
[----:B------:R-:W-:-:S04]  /*dcb0*/  ISETP.GE.AND P0, PT, R108, R111, PT ;  /* 0x0000006f6c00720c */ /* 0x000fc80003f06270 */
[----:B------:R-:W-:-:S13]  /*dcc0*/  ISETP.GE.OR P0, PT, R108, c[0x0][0x1b4], P0 ;  /* 0x00006d006c007a0c */ /* 0x000fda0000706670 */
[----:B------:R-:W-:Y:S05]  /*dcd0*/  @P0 BRA `(.L_x_3641) ;  /* 0x00005a9000000947 */ /* 0x000fea0003800000 */
.L_x_3642:
        /* <DEDUP_REMOVED lines=1449> */
.L_x_3641:
[----:B------:R-:W-:-:S04]  /*13770*/  ISETP.GE.AND P0, PT, R108, R111, PT ;  /* 0x0000006f6c00720c */ /* 0x000fc80003f06270 */
[----:B------:R-:W-:-:S13]  /*13780*/  ISETP.GE.OR P0, PT, R108, c[0x0][0x1b8], P0 ;  /* 0x00006e006c007a0c */ /* 0x000fda0000706670 */
[----:B------:R-:W-:Y:S05]  /*13790*/  @P0 BRA `(.L_x_3643) ;  /* 0x000027a000000947 */ /* 0x000fea0003800000 */
.L_x_3644:
        /* <DEDUP_REMOVED lines=634> */
.L_x_3643:
        /* <DEDUP_REMOVED lines=8> */
.L_x_3646:
        /* <DEDUP_REMOVED lines=339> */
.L_x_3645:
[----:B------:R-:W2:Y:S01]  /*174f0*/  ATOM.E.ADD.F16x2.RN.STRONG.GPU P0, RZ, [R2.64], R14 ;  /* 0x0000000e02ff798a */ /* 0x000ea2000810e9c6 */
[----:B------:R-:W-:Y:S01]  /*17500*/  BSSY B0, `(.L_x_3647) ;  /* 0x000000f000007945 */ /* 0x000fe20003800000 */
[----:B--2---:R-:W-:Y:S05]  /*17510*/  @P0 BRA `(.L_x_3648) ;  /* 0x000000d000000947 */ /* 0x004fea0003800000 */
[----:B------:R-:W0:Y:S02]  /*17520*/  QSPC.E.S P0, RZ, [R2] ;  /* 0x0000000002ff73aa */ /* 0x000e240000000500 */
[----:B0-----:R-:W-:Y:S05]  /*17530*/  @!P0 BRA `(.L_x_3649) ;  /* 0x0000008000008947 */ /* 0x001fea0003800000 */
[----:B------:R-:W-:Y:S01]  /*17540*/  LOP3.LUT R0, R2, 0xffffff, RZ, 0xc0, !PT ;  /* 0x00ffffff02007812 */ /* 0x000fe200078ec0ff */
[----:B------:R-:W-:-:S04]  /*17550*/  IMAD.MOV.U32 R17, RZ, RZ, R14 ;  /* 0x000000ffff117224 */ /* 0x000fc800078e000e */
.L_x_3650:
[----:B------:R-:W0:Y:S02]  /*17560*/  LDS R14, [R0] ;  /* 0x00000000000e7984 */ /* 0x000e240000000800 */
[----:B0-----:R-:W-:-:S06]  /*17570*/  HADD2 R15, R14, R17 ;  /* 0x000000110e0f7230 */ /* 0x001fcc0000000000 */
[----:B------:R-:W0:Y:S02]  /*17580*/  ATOMS.CAST.SPIN R15, [R0], R14, R15 ;  /* 0x0000000e000f738d */ /* 0x000e24000180000f */
[----:B0-----:R-:W-:-:S13]  /*17590*/  ISETP.EQ.U32.AND P0, PT, R15, 0x1, PT ;  /* 0x000000010f00780c */ /* 0x001fda0003f02070 */
[----:B------:R-:W-:Y:S05]  /*175a0*/  @!P0 BRA `(.L_x_3650) ;  /* 0xffffffb000008947 */ /* 0x000fea000383ffff */
[----:B------:R-:W-:Y:S05]  /*175b0*/  BRA `(.L_x_3648) ;  /* 0x0000003000007947 */ /* 0x000fea0003800000 */
.L_x_3649:
[----:B------:R-:W2:Y:S02]  /*175c0*/  LD.E R0, [R2.64] ;  /* 0x0000000602007980 */ /* 0x000ea4000c101900 */
[----:B--2---:R-:W-:-:S05]  /*175d0*/  IMAD.IADD R15, R14, 0x1, R0 ;  /* 0x000000010e0f7824 */ /* 0x004fca00078e0200 */
[----:B------:R0:W-:Y:S02]  /*175e0*/  ST.E [R2.64], R15 ;  /* 0x0000000f02007985 */ /* 0x0001e4000c101906 */
.L_x_3648:
[----:B------:R-:W-:Y:S05]  /*175f0*/  BSYNC B0 ;  /* 0x0000000000007941 */ /* 0x000fea0003800000 */
.L_x_3647:
        /* <DEDUP_REMOVED lines=9> */
.L_x_3654:
[----:B------:R-:W0:Y:S02]  /*17690*/  LDS R16, [R0] ;  /* 0x0000000000107984 */ /* 0x000e240000000800 */
[----:B0-----:R-:W-:-:S10]  /*176a0*/  HFMA2.MMA R17, R16, 1, 1, R13 ;  /* 0x3c003c0010117835 */ /* 0x001fd4000000000d */
[----:B------:R-:W0:Y:S02]  /*176b0*/  ATOMS.CAST.SPIN R17, [R0], R16, R17 ;  /* 0x000000100011738d */ /* 0x000e240001800011 */
[----:B0-----:R-:W-:-:S13]  /*176c0*/  ISETP.EQ.U32.AND P0, PT, R17, 0x1, PT ;  /* 0x000000011100780c */ /* 0x001fda0003f02070 */
[----:B------:R-:W-:Y:S05]  /*176d0*/  @!P0 BRA `(.L_x_3654) ;  /* 0xffffffb000008947 */ /* 0x000fea000383ffff */
[----:B------:R-:W-:Y:S05]  /*176e0*/  BRA `(.L_x_3652) ;  /* 0x0000003000007947 */ /* 0x000fea0003800000 */
.L_x_3653:
[----:B------:R-:W2:Y:S02]  /*176f0*/  LD.E R0, [R2.64+0x4] ;  /* 0x0000040602007980 */ /* 0x000ea4000c101900 */
[----:B--2---:R-:W-:-:S05]  /*17700*/  IMAD.IADD R13, R13, 0x1, R0 ;  /* 0x000000010d0d7824 */ /* 0x004fca00078e0200 */
[----:B------:R0:W-:Y:S02]  /*17710*/  ST.E [R2.64+0x4], R13 ;  /* 0x0000040d02007985 */ /* 0x0001e4000c101906 */
.L_x_3652:
[----:B------:R-:W-:Y:S05]  /*17720*/  BSYNC B0 ;  /* 0x0000000000007941 */ /* 0x000fea0003800000 */
.L_x_3651:
[----:B------:R-:W-:-:S05]  /*17730*/  IMAD.WIDE R16, R101, c[0x0][0x18c], R2 ;  /* 0x0000630065107a25 */ /* 0x000fca00078e0202 */
[----:B------:R-:W2:Y:S01]  /*17740*/  ATOM.E.ADD.F16x2.RN.STRONG.GPU P0, RZ, [R16.64], R12 ;  /* 0x0000000c10ff798a */ /* 0x000ea2000810e9c6 */
[----:B------:R-:W-:Y:S01]  /*17750*/  BSSY B0, `(.L_x_3655) ;  /* 0x000000e000007945 */ /* 0x000fe20003800000 */
[----:B--2---:R-:W-:Y:S05]  /*17760*/  @P0 BRA `(.L_x_3656) ;  /* 0x000000c000000947 */ /* 0x004fea0003800000 */
[----:B------:R-:W1:Y:S02]  /*17770*/  QSPC.E.S P0, RZ, [R16] ;  /* 0x0000000010ff73aa */ /* 0x000e640000000500 */
[----:B-1----:R-:W-:Y:S05]  /*17780*/  @!P0 BRA `(.L_x_3657) ;  /* 0x0000007000008947 */ /* 0x002fea0003800000 */
[----:B------:R-:W-:-:S05]  /*17790*/  LOP3.LUT R0, R16, 0xffffff, RZ, 0xc0, !PT ;  /* 0x00ffffff10007812 */ /* 0x000fca00078ec0ff */
.L_x_3658:
[----:B0-----:R-:W0:Y:S02]  /*177a0*/  LDS R2, [R0] ;  /* 0x0000000000027984 */ /* 0x001e240000000800 */
[----:B0-----:R-:W-:-:S06]  /*177b0*/  HADD2 R3, R2, R12 ;  /* 0x0000000c02037230 */ /* 0x001fcc0000000000 */
[----:B------:R-:W0:Y:S02]  /*177c0*/  ATOMS.CAST.SPIN R3, [R0], R2, R3 ;  /* 0x000000020003738d */ /* 0x000e240001800003 */
[----:B0-----:R-:W-:-:S13]  /*177d0*/  ISETP.EQ.U32.AND P0, PT, R3, 0x1, PT ;  /* 0x000000010300780c */ /* 0x001fda0003f02070 */
[----:B------:R-:W-:Y:S05]  /*177e0*/  @!P0 BRA `(.L_x_3658) ;  /* 0xffffffb000008947 */ /* 0x000fea000383ffff */
[----:B------:R-:W-:Y:S05]  /*177f0*/  BRA `(.L_x_3656) ;  /* 0x0000003000007947 */ /* 0x000fea0003800000 */
.L_x_3657:
[----:B------:R-:W2:Y:S02]  /*17800*/  LD.E R0, [R16.64] ;  /* 0x0000000610007980 */ /* 0x000ea4000c101900 */
[----:B0-2---:R-:W-:-:S05]  /*17810*/  IMAD.IADD R3, R12, 0x1, R0 ;  /* 0x000000010c037824 */ /* 0x005fca00078e0200 */
[----:B------:R0:W-:Y:S02]  /*17820*/  ST.E [R16.64], R3 ;  /* 0x0000000310007985 */ /* 0x0001e4000c101906 */
.L_x_3656:
[----:B------:R-:W-:Y:S05]  /*17830*/  BSYNC B0 ;  /* 0x0000000000007941 */ /* 0x000fea0003800000 */
.L_x_3655:
[----:B0-----:R-:W-:-:S05]  /*17840*/  IMAD.WIDE R2, R101, c[0x0][0x18c], R14 ;  /* 0x0000630065027a25 */ /* 0x001fca00078e020e */
[----:B------:R-:W2:Y:S01]  /*17850*/  ATOM.E.ADD.F16x2.RN.STRONG.GPU P0, RZ, [R2.64], R11 ;  /* 0x0000000b02ff798a */ /* 0x000ea2000810e9c6 */
[----:B------:R-:W-:Y:S01]  /*17860*/  BSSY B0, `(.L_x_3659) ;  /* 0x000000e000007945 */ /* 0x000fe20003800000 */
[----:B--2---:R-:W-:Y:S05]  /*17870*/  @P0 BRA `(.L_x_3660) ;  /* 0x000000c000000947 */ /* 0x004fea0003800000 */
[----:B------:R-:W0:Y:S02]  /*17880*/  QSPC.E.S P0, RZ, [R2] ;  /* 0x0000000002ff73aa */ /* 0x000e240000000500 */
[----:B0-----:R-:W-:Y:S05]  /*17890*/  @!P0 BRA `(.L_x_3661) ;  /* 0x0000007000008947 */ /* 0x001fea0003800000 */
[----:B------:R-:W-:-:S05]  /*178a0*/  LOP3.LUT R2, R2, 0xffffff, RZ, 0xc0, !PT ;  /* 0x00ffffff02027812 */ /* 0x000fca00078ec0ff */
.L_x_3662:
[----:B------:R-:W0:Y:S02]  /*178b0*/  LDS R12, [R2] ;  /* 0x00000000020c7984 */ /* 0x000e240000000800 */
[----:B0-----:R-:W-:-:S10]  /*178c0*/  HFMA2.MMA R13, R12, 1, 1, R11 ;  /* 0x3c003c000c0d7835 */ /* 0x001fd4000000000b */
[----:B------:R-:W0:Y:S02]  /*178d0*/  ATOMS.CAST.SPIN R13, [R2], R12, R13 ;  /* 0x0000000c020d738d */ /* 0x000e24000180000d */
[----:B0-----:R-:W-:-:S13]  /*178e0*/  ISETP.EQ.U32.AND P0, PT, R13, 0x1, PT ;  /* 0x000000010d00780c */ /* 0x001fda0003f02070 */
[----:B------:R-:W-:Y:S05]  /*178f0*/  @!P0 BRA `(.L_x_3662) ;  /* 0xffffffb000008947 */ /* 0x000fea000383ffff */
[----:B------:R-:W-:Y:S05]  /*17900*/  BRA `(.L_x_3660) ;  /* 0x0000003000007947 */ /* 0x000fea0003800000 */
.L_x_3661:
[----:B------:R-:W2:Y:S02]  /*17910*/  LD.E R0, [R2.64] ;  /* 0x0000000602007980 */ /* 0x000ea4000c101900 */
[----:B--2---:R-:W-:-:S05]  /*17920*/  IMAD.IADD R11, R11, 0x1, R0 ;  /* 0x000000010b0b7824 */ /* 0x004fca00078e0200 */
[----:B------:R0:W-:Y:S02]  /*17930*/  ST.E [R2.64], R11 ;  /* 0x0000000b02007985 */ /* 0x0001e4000c101906 */
.L_x_3660:
[----:B------:R-:W-:Y:S05]  /*17940*/  BSYNC B0 ;  /* 0x0000000000007941 */ /* 0x000fea0003800000 */
.L_x_3659:
[----:B------:R-:W-:-:S05]  /*17950*/  IMAD.WIDE R12, R101, c[0x0][0x18c], R16 ;  /* 0x00006300650c7a25 */ /* 0x000fca00078e0210 */
[----:B------:R-:W2:Y:S01]  /*17960*/  ATOM.E.ADD.F16x2.RN.STRONG.GPU P0, RZ, [R12.64], R10 ;  /* 0x0000000a0cff798a */ /* 0x000ea2000810e9c6 */
[----:B------:R-:W-:Y:S01]  /*17970*/  BSSY B0, `(.L_x_3663) ;  /* 0x000000e000007945 */ /* 0x000fe20003800000 */
[----:B--2---:R-:W-:Y:S05]  /*17980*/  @P0 BRA `(.L_x_3664) ;  /* 0x000000c000000947 */ /* 0x004fea0003800000 */
[----:B------:R-:W1:Y:S02]  /*17990*/  QSPC.E.S P0, RZ, [R12] ;  /* 0x000000000cff73aa */ /* 0x000e640000000500 */
[----:B-1----:R-:W-:Y:S05]  /*179a0*/  @!P0 BRA `(.L_x_3665) ;  /* 0x0000007000008947 */ /* 0x002fea0003800000 */
[----:B------:R-:W-:-:S05]  /*179b0*/  LOP3.LUT R0, R12, 0xffffff, RZ, 0xc0, !PT ;  /* 0x00ffffff0c007812 */ /* 0x000fca00078ec0ff */
.L_x_3666:
[----:B0-----:R-:W0:Y:S02]  /*179c0*/  LDS R2, [R0] ;  /* 0x0000000000027984 */ /* 0x001e240000000800 */
[----:B0-----:R-:W-:-:S06]  /*179d0*/  HADD2 R3, R2, R10 ;  /* 0x0000000a02037230 */ /* 0x001fcc0000000000 */
[----:B------:R-:W0:Y:S02]  /*179e0*/  ATOMS.CAST.SPIN R3, [R0], R2, R3 ;  /* 0x000000020003738d */ /* 0x000e240001800003 */
[----:B0-----:R-:W-:-:S13]  /*179f0*/  ISETP.EQ.U32.AND P0, PT, R3, 0x1, PT ;  /* 0x000000010300780c */ /* 0x001fda0003f02070 */
[----:B------:R-:W-:Y:S05]  /*17a00*/  @!P0 BRA `(.L_x_3666) ;  /* 0xffffffb000008947 */ /* 0x000fea000383ffff */
[----:B------:R-:W-:Y:S05]  /*17a10*/  BRA `(.L_x_3664) ;  /* 0x0000003000007947 */ /* 0x000fea0003800000 */
.L_x_3665:
[----:B------:R-:W2:Y:S02]  /*17a20*/  LD.E R0, [R12.64] ;  /* 0x000000060c007980 */ /* 0x000ea4000c101900 */
[----:B0-2---:R-:W-:-:S05]  /*17a30*/  IMAD.IADD R3, R10, 0x1, R0 ;  /* 0x000000010a037824 */ /* 0x005fca00078e0200 */
[----:B------:R0:W-:Y:S02]  /*17a40*/  ST.E [R12.64], R3 ;  /* 0x000000030c007985 */ /* 0x0001e4000c101906 */
.L_x_3664:
[----:B------:R-:W-:Y:S05]  /*17a50*/  BSYNC B0 ;  /* 0x0000000000007941 */ /* 0x000fea0003800000 */
.L_x_3663:
        /* <DEDUP_REMOVED lines=10> */
.L_x_3670:
[----:B------:R-:W0:Y:S02]  /*17b00*/  LDS R14, [R10] ;  /* 0x000000000a0e7984 */ /* 0x000e240000000800 */
[----:B0-----:R-:W-:-:S10]  /*17b10*/  HFMA2.MMA R15, R14, 1, 1, R9 ;  /* 0x3c003c000e0f7835 */ /* 0x001fd40000000009 */
[----:B------:R-:W0:Y:S02]  /*17b20*/  ATOMS.CAST.SPIN R15, [R10], R14, R15 ;  /* 0x0000000e0a0f738d */ /* 0x000e24000180000f */
[----:B0-----:R-:W-:-:S13]  /*17b30*/  ISETP.EQ.U32.AND P0, PT, R15, 0x1, PT ;  /* 0x000000010f00780c */ /* 0x001fda0003f02070 */
[----:B------:R-:W-:Y:S05]  /*17b40*/  @!P0 BRA `(.L_x_3670) ;  /* 0xffffffb000008947 */ /* 0x000fea000383ffff */
[----:B------:R-:W-:Y:S05]  /*17b50*/  BRA `(.L_x_3668) ;  /* 0x0000003000007947 */ /* 0x000fea0003800000 */
.L_x_3669:
[----:B------:R-:W2:Y:S02]  /*17b60*/  LD.E R0, [R10.64] ;  /* 0x000000060a007980 */ /* 0x000ea4000c101900 */
[----:B--2---:R-:W-:-:S05]  /*17b70*/  IMAD.IADD R9, R9, 0x1, R0 ;  /* 0x0000000109097824 */ /* 0x004fca00078e0200 */
[----:B------:R0:W-:Y:S02]  /*17b80*/  ST.E [R10.64], R9 ;  /* 0x000000090a007985 */ /* 0x0001e4000c101906 */
.L_x_3668:
[----:B------:R-:W-:Y:S05]  /*17b90*/  BSYNC B0 ;  /* 0x0000000000007941 */ /* 0x000fea0003800000 */
.L_x_3667:
        /* <DEDUP_REMOVED lines=8> */
.L_x_3674:
[----:B------:R-:W0:Y:S02]  /*17c20*/  LDS R8, [R0] ;  /* 0x0000000000087984 */ /* 0x000e240000000800 */
[----:B0-----:R-:W-:-:S06]  /*17c30*/  HADD2 R9, R8, R15 ;  /* 0x0000000f08097230 */ /* 0x001fcc0000000000 */
[----:B------:R-:W0:Y:S02]  /*17c40*/  ATOMS.CAST.SPIN R9, [R0], R8, R9 ;  /* 0x000000080009738d */ /* 0x000e240001800009 */
[----:B0-----:R-:W-:-:S13]  /*17c50*/  ISETP.EQ.U32.AND P0, PT, R9, 0x1, PT ;  /* 0x000000010900780c */ /* 0x001fda0003f02070 */
[----:B------:R-:W-:Y:S05]  /*17c60*/  @!P0 BRA `(.L_x_3674) ;  /* 0xffffffb000008947 */ /* 0x000fea000383ffff */
[----:B------:R-:W-:Y:S05]  /*17c70*/  BRA `(.L_x_3672) ;  /* 0x0000003000007947 */ /* 0x000fea0003800000 */
.L_x_3673:
[----:B------:R-:W2:Y:S02]  /*17c80*/  LD.E R0, [R10.64] ;  /* 0x000000060a007980 */ /* 0x000ea4000c101900 */
[----:B--2---:R-:W-:-:S05]  /*17c90*/  IMAD.IADD R9, R8, 0x1, R0 ;  /* 0x0000000108097824 */ /* 0x004fca00078e0200 */
[----:B------:R0:W-:Y:S02]  /*17ca0*/  ST.E [R10.64], R9 ;  /* 0x000000090a007985 */ /* 0x0001e4000c101906 */
.L_x_3672:
[----:B------:R-:W-:Y:S05]  /*17cb0*/  BSYNC B0 ;  /* 0x0000000000007941 */ /* 0x000fea0003800000 */
.L_x_3671:
        /* <DEDUP_REMOVED lines=8> */
.L_x_3678:
[----:B------:R-:W0:Y:S02]  /*17d40*/  LDS R12, [R8] ;  /* 0x00000000080c7984 */ /* 0x000e240000000800 */
[----:B0-----:R-:W-:-:S10]  /*17d50*/  HFMA2.MMA R13, R12, 1, 1, R7 ;  /* 0x3c003c000c0d7835 */ /* 0x001fd40000000007 */
[----:B------:R-:W0:Y:S02]  /*17d60*/  ATOMS.CAST.SPIN R13, [R8], R12, R13 ;  /* 0x0000000c080d738d */ /* 0x000e24000180000d */
[----:B0-----:R-:W-:-:S13]  /*17d70*/  ISETP.EQ.U32.AND P0, PT, R13, 0x1, PT ;  /* 0x000000010d00780c */ /* 0x001fda0003f02070 */
[----:B------:R-:W-:Y:S05]  /*17d80*/  @!P0 BRA `(.L_x_3678) ;  /* 0xffffffb000008947 */ /* 0x000fea000383ffff */
[----:B------:R-:W-:Y:S05]  /*17d90*/  BRA `(.L_x_3676) ;  /* 0x0000003000007947 */ /* 0x000fea0003800000 */
.L_x_3677:
[----:B------:R-:W2:Y:S02]  /*17da0*/  LD.E R0, [R8.64] ;  /* 0x0000000608007980 */ /* 0x000ea4000c101900 */
[----:B--2---:R-:W-:-:S05]  /*17db0*/  IMAD.IADD R7, R7, 0x1, R0 ;  /* 0x0000000107077824 */ /* 0x004fca00078e0200 */
[----:B------:R0:W-:Y:S02]  /*17dc0*/  ST.E [R8.64], R7 ;  /* 0x0000000708007985 */ /* 0x0001e4000c101906 */
.L_x_3676:
[----:B------:R-:W-:Y:S05]  /*17dd0*/  BSYNC B0 ;  /* 0x0000000000007941 */ /* 0x000fea0003800000 */
.L_x_3675:
        /* <DEDUP_REMOVED lines=8> */
.L_x_3682:
[----:B------:R-:W0:Y:S02]  /*17e60*/  LDS R6, [R8] ;  /* 0x0000000008067984 */ /* 0x000e240000000800 */
[----:B0-----:R-:W-:-:S06]  /*17e70*/  HADD2 R7, R6, R9 ;  /* 0x0000000906077230 */ /* 0x001fcc0000000000 */
[----:B------:R-:W0:Y:S02]  /*17e80*/  ATOMS.CAST.SPIN R7, [R8], R6, R7 ;  /* 0x000000060807738d */ /* 0x000e240001800007 */
[----:B0-----:R-:W-:-:S13]  /*17e90*/  ISETP.EQ.U32.AND P0, PT, R7, 0x1, PT ;  /* 0x000000010700780c */ /* 0x001fda0003f02070 */
[----:B------:R-:W-:Y:S05]  /*17ea0*/  @!P0 BRA `(.L_x_3682) ;  /* 0xffffffb000008947 */ /* 0x000fea000383ffff */
[----:B------:R-:W-:Y:S05]  /*17eb0*/  BRA `(.L_x_3680) ;  /* 0x0000003000007947 */ /* 0x000fea0003800000 */
.L_x_3681:
[----:B------:R-:W2:Y:S02]  /*17ec0*/  LD.E R0, [R8.64] ;  /* 0x0000000608007980 */ /* 0x000ea4000c101900 */
[----:B--2---:R-:W-:-:S05]  /*17ed0*/  IMAD.IADD R7, R6, 0x1, R0 ;  /* 0x0000000106077824 */ /* 0x004fca00078e0200 */
[----:B------:R0:W-:Y:S02]  /*17ee0*/  ST.E [R8.64], R7 ;  /* 0x0000000708007985 */ /* 0x0001e4000c101906 */
.L_x_3680:
[----:B------:R-:W-:Y:S05]  /*17ef0*/  BSYNC B0 ;  /* 0x0000000000007941 */ /* 0x000fea0003800000 */
.L_x_3679:
[----:B------:R-:W-:-:S05]  /*17f00*/  IADD3 R2, P0, R2, R10, RZ ;  /* 0x0000000a02027210 */ /* 0x000fca0007f1e0ff */
[----:B------:R-:W-:-:S07]  /*17f10*/  IMAD.X R3, R3, 0x1, R11, P0 ;  /* 0x0000000103037824 */ /* 0x000fce00000e060b */
[----:B------:R-:W2:Y:S02]  /*17f20*/  ATOM.E.ADD.F16x2.RN.STRONG.GPU P0, RZ, [R2.64], R5 ;  /* 0x0000000502ff798a */ /* 0x000ea4000810e9c6 */
[----:B--2---:R-:W-:Y:S05]  /*17f30*/  @P0 EXIT ;  /* 0x000000000000094d */ /* 0x004fea0003800000 */
[----:B------:R-:W1:Y:S02]  /*17f40*/  QSPC.E.S P0, RZ, [R2] ;  /* 0x0000000002ff73aa */ /* 0x000e640000000500 */
[----:B-1----:R-:W-:Y:S05]  /*17f50*/  @!P0 BRA `(.L_x_3683) ;  /* 0x0000008000008947 */ /* 0x002fea0003800000 */
[----:B------:R-:W-:Y:S01]  /*17f60*/  LOP3.LUT R2, R2, 0xffffff, RZ, 0xc0, !PT ;  /* 0x00ffffff02027812 */ /* 0x000fe200078ec0ff */
[----:B------:R-:W-:-:S04]  /*17f70*/  IMAD.MOV.U32 R3, RZ, RZ, R5 ;  /* 0x000000ffff037224 */ /* 0x000fc800078e0005 */
.L_x_3684:
[----:B------:R-:W1:Y:S02]  /*17f80*/  LDS R4, [R2] ;  /* 0x0000000002047984 */ /* 0x000e640000000800 */
[----:B-1----:R-:W-:-:S10]  /*17f90*/  HFMA2.MMA R5, R4, 1, 1, R3 ;  /* 0x3c003c0004057835 */ /* 0x002fd40000000003 */
[----:B------:R-:W1:Y:S02]  /*17fa0*/  ATOMS.CAST.SPIN R5, [R2], R4, R5 ;  /* 0x000000040205738d */ /* 0x000e640001800005 */
[----:B-1----:R-:W-:-:S13]  /*17fb0*/  ISETP.EQ.U32.AND P0, PT, R5, 0x1, PT ;  /* 0x000000010500780c */ /* 0x002fda0003f02070 */
[----:B------:R-:W-:Y:S05]  /*17fc0*/  @!P0 BRA `(.L_x_3684) ;  /* 0xffffffb000008947 */ /* 0x000fea000383ffff */
[----:B------:R-:W-:Y:S05]  /*17fd0*/  EXIT ;  /* 0x000000000000794d */ /* 0x000fea0003800000 */
.L_x_3683:
[----:B------:R-:W2:Y:S02]  /*17fe0*/  LD.E R0, [R2.64] ;  /* 0x0000000602007980 */ /* 0x000ea4000c101900 */
[----:B--2---:R-:W-:-:S05]  /*17ff0*/  IMAD.IADD R5, R5, 0x1, R0 ;  /* 0x0000000105057824 */ /* 0x004fca00078e0200 */
[----:B------:R-:W-:Y:S01]  /*18000*/  ST.E [R2.64], R5 ;  /* 0x0000000502007985 */ /* 0x000fe2000c101906 */
[----:B------:R-:W-:Y:S05]  /*18010*/  EXIT ;  /* 0x000000000000794d */ /* 0x000fea0003800000 */
.L_x_3685:
        /* <DEDUP_REMOVED lines=14> */
.L_x_3883:


//--------------------- .text._Z23gemm_half_q_half_kernelILi4ELb0ELb0EEvPK6__halfPKjS4_S2_PS0_iiiiPKtS7_iiiiiibS2_i --------------------------
	.section	.text._Z23gemm_half_q_half_kernelILi4ELb0ELb0EEvPK6__halfPKjS4_S2_PS0_iiiiPKtS7_iiiiiibS2_i,"ax",@progbits
	.sectioninfo	@"SHI_REGISTERS=122"
	.align	128
        .global         _Z23gemm_half_q_half_kernelILi4ELb0ELb0EEvPK6__halfPKjS4_S2_PS0_iiiiPKtS7_iiiiiibS2_i
        .type           _Z23gemm_half_q_half_kernelILi4ELb0ELb0EEvPK6__halfPKjS4_S2_PS0_iiiiPKtS7_iiiiiibS2_i,@function
        .size           _Z23gemm_half_q_half_kernelILi4ELb0ELb0EEvPK6__halfPKjS4_S2_PS0_iiiiPKtS7_iiiiiibS2_i,(.L_x_3884 - _Z23gemm_half_q_half_kernelILi4ELb0ELb0EEvPK6__halfPKjS4_S2_PS0_iiiiPKtS7_iiiiiibS2_i)
        .other          _Z23gemm_half_q_half_kernelILi4ELb0ELb0EEvPK6__halfPKjS4_S2_PS0_iiiiPKtS7_iiiiiibS2_i,@"STO_CUDA_ENTRY STV_DEFAULT"
_Z23gemm_half_q_half_kernelILi4ELb0ELb0EEvPK6__halfPKjS4_S2_PS0_iiiiPKtS7_iiiiiibS2_i:
.text._Z23gemm_half_q_half_kernelILi4ELb0ELb0EEvPK6__halfPKjS4_S2_PS0_iiiiPKtS7_iiiiiibS2_i:
        /* <DEDUP_REMOVED lines=38> */
.L_x_3687:
[----:B------:R-:W-:Y:S05]  /*0260*/  BSYNC B0 ;  /* 0x0000000000007941 */ /* 0x000fea0003800000 */
.L_x_3686:
        /* <DEDUP_REMOVED lines=20> */
.L_x_3688:
        /* <DEDUP_REMOVED lines=10> */
.L_x_3690:
        /* <DEDUP_REMOVED lines=43> */
.L_x_3689:
        /* <DEDUP_REMOVED lines=73> */
.L_x_3692:
        /* <DEDUP_REMOVED lines=1448> */
.L_x_3691:
[----:B------:R-:W-:-:S04]  /*6610*/  ISETP.GE.AND P0, PT, R101, R102, PT ;  /* 0x000000666500720c */ /* 0x000fc80003f06270 */
[----:B------:R-:W-:-:S13]  /*6620*/  ISETP.GE.OR P0, PT, R101, c[0x0][0x1ac], P0 ;  /* 0x00006b0065007a0c */ /* 0x000fda0000706670 */
[----:B------:R-:W-:Y:S05]  /*6630*/  @P0 BRA `(.L_x_3693) ;  /* 0x0000397000000947 */ /* 0x000fea0003800000 */
.L_x_3694:
        /* <DEDUP_REMOVED lines=919> */
.L_x_3693:
[----:B------:R-:W-:-:S04]  /*9fb0*/  ISETP.GE.AND P0, PT, R101, R102, PT ;  /* 0x000000666500720c */ /* 0x000fc80003f06270 */
[----:B------:R-:W-:-:S13]  /*9fc0*/  ISETP.GE.OR P0, PT, R101, c[0x0][0x1b0], P0 ;  /* 0x00006c0065007a0c */ /* 0x000fda0000706670 */
[----:B------:R-:W-:Y:S05]  /*9fd0*/  @P0 BRA `(.L_x_3695) ;  /* 0x0000246000000947 */ /* 0x000fea0003800000 */
.L_x_3696:
        /* <DEDUP_REMOVED lines=582> */
.L_x_3695:
[----:B------:R-:W-:-:S04]  /*c440*/  ISETP.GE.AND P0, PT, R101, R102, PT ;  /* 0x000000666500720c */ /* 0x000fc80003f06270 */
[----:B------:R-:W-:-:S13]  /*c450*/  ISETP.GE.OR P0, PT, R101, c[0x0][0x1b4], P0 ;  /* 0x00006d0065007a0c */ /* 0x000fda0000706670 */
[----:B------:R-:W-:Y:S05]  /*c460*/  @P0 BRA `(.L_x_3697) ;  /* 0x00004d4000000947 */ /* 0x000fea0003800000 */
.L_x_3698:
        /* <DEDUP_REMOVED lines=1236> */
.L_x_3697:
[----:B------:R-:W-:-:S04]  /*111b0*/  ISETP.GE.AND P0, PT, R101, R102, PT ;  /* 0x000000666500720c */ /* 0x000fc80003f06270 */
[----:B------:R-:W-:-:S13]  /*111c0*/  ISETP.GE.OR P0, PT, R101, c[0x0][0x1b8], P0 ;  /* 0x00006e0065007a0c */ /* 0x000fda0000706670 */
[----:B------:R-:W-:Y:S05]  /*111d0*/  @P0 BRA `(.L_x_3699) ;  /* 0x000022b000000947 */ /* 0x000fea0003800000 */
.L_x_3700:
        /* <DEDUP_REMOVED lines=555> */
.L_x_3699:
        /* <DEDUP_REMOVED lines=8> */
.L_x_3702:
        /* <DEDUP_REMOVED lines=295> */
.L_x_3701:
[----:B------:R-:W2:Y:S01]  /*14780*/  ATOM.E.ADD.F16x2.RN.STRONG.GPU P0, RZ, [R10.64], R9 ;  /* 0x000000090aff798a */ /* 0x000ea2000810e9c6 */
[----:B------:R-:W-:Y:S01]  /*14790*/  BSSY B0, `(.L_x_3703) ;  /* 0x000000e000007945 */ /* 0x000fe20003800000 */
[----:B--2---:R-:W-:Y:S05]  /*147a0*/  @P0 BRA `(.L_x_3704) ;  /* 0x000000c000000947 */ /* 0x004fea0003800000 */
[----:B------:R-:W0:Y:S02]  /*147b0*/  QSPC.E.S P0, RZ, [R10] ;  /* 0x000000000aff73aa */ /* 0x000e240000000500 */
[----:B0-----:R-:W-:Y:S05]  /*147c0*/  @!P0 BRA `(.L_x_3705) ;  /* 0x0000007000008947 */ /* 0x001fea0003800000 */
[----:B------:R-:W-:-:S05]  /*147d0*/  LOP3.LUT R0, R10, 0xffffff, RZ, 0xc0, !PT ;  /* 0x00ffffff0a007812 */ /* 0x000fca00078ec0ff */
.L_x_3706:
[----:B------:R-:W0:Y:S02]  /*147e0*/  LDS R12, [R0] ;  /* 0x00000000000c7984 */ /* 0x000e240000000800 */
[----:B0-----:R-:W-:-:S06]  /*147f0*/  HADD2 R13, R12, R9 ;  /* 0x000000090c0d7230 */ /* 0x001fcc0000000000 */
[----:B------:R-:W0:Y:S02]  /*14800*/  ATOMS.CAST.SPIN R13, [R0], R12, R13 ;  /* 0x0000000c000d738d */ /* 0x000e24000180000d */
[----:B0-----:R-:W-:-:S13]  /*14810*/  ISETP.EQ.U32.AND P0, PT, R13, 0x1, PT ;  /* 0x000000010d00780c */ /* 0x001fda0003f02070 */
[----:B------:R-:W-:Y:S05]  /*14820*/  @!P0 BRA `(.L_x_3706) ;  /* 0xffffffb000008947 */ /* 0x000fea000383ffff */
[----:B------:R-:W-:Y:S05]  /*14830*/  BRA `(.L_x_3704) ;  /* 0x0000003000007947 */ /* 0x000fea0003800000 */
.L_x_3705:
[----:B------:R-:W2:Y:S02]  /*14840*/  LD.E R0, [R10.64] ;  /* 0x000000060a007980 */ /* 0x000ea4000c101900 */
[----:B--2---:R-:W-:-:S05]  /*14850*/  IMAD.IADD R9, R9, 0x1, R0 ;  /* 0x0000000109097824 */ /* 0x004fca00078e0200 */
[----:B------:R0:W-:Y:S02]  /*14860*/  ST.E [R10.64], R9 ;  /* 0x000000090a007985 */ /* 0x0001e4000c101906 */
.L_x_3704:
[----:B------:R-:W-:Y:S05]  /*14870*/  BSYNC B0 ;  /* 0x0000000000007941 */ /* 0x000fea0003800000 */
.L_x_3703:
[----:B------:R-:W2:Y:S01]  /*14880*/  ATOM.E.ADD.F16x2.RN.STRONG.GPU P0, RZ, [R10.64+0x4], R8 ;  /* 0x000004080aff798a */ /* 0x000ea2000810e9c6 */
[----:B------:R-:W-:Y:S01]  /*14890*/  IADD3 R12, P1, R10, 0x4, RZ ;  /* 0x000000040a0c7810 */ /* 0x000fe20007f3e0ff */
[----:B------:R-:W-:Y:S04]  /*148a0*/  BSSY B0, `(.L_x_3707) ;  /* 0x0000011000007945 */ /* 0x000fe80003800000 */
[----:B------:R-:W-:Y:S01]  /*148b0*/  IMAD.X R13, RZ, RZ, R11, P1 ;  /* 0x000000ffff0d7224 */ /* 0x000fe200008e060b */
[----:B--2---:R-:W-:Y:S05]  /*148c0*/  @P0 BRA `(.L_x_3708) ;  /* 0x000000e000000947 */ /* 0x004fea0003800000 */
[----:B------:R-:W1:Y:S02]  /*148d0*/  QSPC.E.S P0, RZ, [R10+0x4] ;  /* 0x000004000aff73aa */ /* 0x000e640000000500 */
[----:B-1----:R-:W-:Y:S05]  /*148e0*/  @!P0 BRA `(.L_x_3709) ;  /* 0x0000009000008947 */ /* 0x002fea0003800000 */
[----:B------:R-:W-:Y:S01]  /*148f0*/  IADD3 R0, R10, 0x4, RZ ;  /* 0x000000040a007810 */ /* 0x000fe20007ffe0ff */
[----:B------:R-:W-:-:S03]  /*14900*/  IMAD.MOV.U32 R15, RZ, RZ, R8 ;  /* 0x000000ffff0f7224 */ /* 0x000fc600078e0008 */
[----:B------:R-:W-:-:S05]  /*14910*/  LOP3.LUT R0, R0, 0xffffff, RZ, 0xc0, !PT ;  /* 0x00ffffff00007812 */ /* 0x000fca00078ec0ff */
.L_x_3710:
[----:B------:R-:W1:Y:S02]  /*14920*/  LDS R8, [R0] ;  /* 0x0000000000087984 */ /* 0x000e640000000800 */
[----:B01----:R-:W-:-:S10]  /*14930*/  HFMA2.MMA R9, R8, 1, 1, R15 ;  /* 0x3c003c0008097835 */ /* 0x003fd4000000000f */
[----:B------:R-:W0:Y:S02]  /*14940*/  ATOMS.CAST.SPIN R9, [R0], R8, R9 ;  /* 0x000000080009738d */ /* 0x000e240001800009 */
[----:B0-----:R-:W-:-:S13]  /*14950*/  ISETP.EQ.U32.AND P0, PT, R9, 0x1, PT ;  /* 0x000000010900780c */ /* 0x001fda0003f02070 */
[----:B------:R-:W-:Y:S05]  /*14960*/  @!P0 BRA `(.L_x_3710) ;  /* 0xffffffb000008947 */ /* 0x000fea000383ffff */
[----:B------:R-:W-:Y:S05]  /*14970*/  BRA `(.L_x_3708) ;  /* 0x0000003000007947 */ /* 0x000fea0003800000 */
.L_x_3709:
[----:B------:R-:W2:Y:S02]  /*14980*/  LD.E R0, [R10.64+0x4] ;  /* 0x000004060a007980 */ /* 0x000ea4000c101900 */
[----:B0-2---:R-:W-:-:S05]  /*14990*/  IMAD.IADD R9, R8, 0x1, R0 ;  /* 0x0000000108097824 */ /* 0x005fca00078e0200 */
[----:B------:R0:W-:Y:S02]  /*149a0*/  ST.E [R10.64+0x4], R9 ;  /* 0x000004090a007985 */ /* 0x0001e4000c101906 */
.L_x_3708:
[----:B------:R-:W-:Y:S05]  /*149b0*/  BSYNC B0 ;  /* 0x0000000000007941 */ /* 0x000fea0003800000 */
.L_x_3707:
[----:B0-----:R-:W-:-:S05]  /*149c0*/  IMAD.WIDE R10, R97, c[0x0][0x18c], R10 ;  /* 0x00006300610a7a25 */ /* 0x001fca00078e020a */
[----:B------:R-:W2:Y:S01]  /*149d0*/  ATOM.E.ADD.F16x2.RN.STRONG.GPU P0, RZ, [R10.64], R7 ;  /* 0x000000070aff798a */ /* 0x000ea2000810e9c6 */
[----:B------:R-:W-:Y:S01]  /*149e0*/  BSSY B0, `(.L_x_3711) ;  /* 0x000000e000007945 */ /* 0x000fe20003800000 */
[----:B--2---:R-:W-:Y:S05]  /*149f0*/  @P0 BRA `(.L_x_3712) ;  /* 0x000000c000000947 */ /* 0x004fea0003800000 */
[----:B------:R-:W0:Y:S02]  /*14a00*/  QSPC.E.S P0, RZ, [R10] ;  /* 0x000000000aff73aa */ /* 0x000e240000000500 */
[----:B0-----:R-:W-:Y:S05]  /*14a10*/  @!P0 BRA `(.L_x_3713) ;  /* 0x0000007000008947 */ /* 0x001fea0003800000 */
[----:B------:R-:W-:-:S05]  /*14a20*/  LOP3.LUT R0, R10, 0xffffff, RZ, 0xc0, !PT ;  /* 0x00ffffff0a007812 */ /* 0x000fca00078ec0ff */
.L_x_3714:
[----:B------:R-:W0:Y:S02]  /*14a30*/  LDS R8, [R0] ;  /* 0x0000000000087984 */ /* 0x000e240000000800 */
[----:B0-----:R-:W-:-:S06]  /*14a40*/  HADD2 R9, R8, R7 ;  /* 0x0000000708097230 */ /* 0x001fcc0000000000 */
[----:B------:R-:W0:Y:S02]  /*14a50*/  ATOMS.CAST.SPIN R9, [R0], R8, R9 ;  /* 0x000000080009738d */ /* 0x000e240001800009 */
[----:B0-----:R-:W-:-:S13]  /*14a60*/  ISETP.EQ.U32.AND P0, PT, R9, 0x1, PT ;  /* 0x000000010900780c */ /* 0x001fda0003f02070 */
[----:B------:R-:W-:Y:S05]  /*14a70*/  @!P0 BRA `(.L_x_3714) ;  /* 0xffffffb000008947 */ /* 0x000fea000383ffff */
[----:B------:R-:W-:Y:S05]  /*14a80*/  BRA `(.L_x_3712) ;  /* 0x0000003000007947 */ /* 0x000fea0003800000 */
.L_x_3713:
[----:B------:R-:W2:Y:S02]  /*14a90*/  LD.E R0, [R10.64] ;  /* 0x000000060a007980 */ /* 0x000ea4000c101900 */
[----:B--2---:R-:W-:-:S05]  /*14aa0*/  IMAD.IADD R7, R7, 0x1, R0 ;  /* 0x0000000107077824 */ /* 0x004fca00078e0200 */
[----:B------:R0:W-:Y:S02]  /*14ab0*/  ST.E [R10.64], R7 ;  /* 0x000000070a007985 */ /* 0x0001e4000c101906 */
.L_x_3712:
[----:B------:R-:W-:Y:S05]  /*14ac0*/  BSYNC B0 ;  /* 0x0000000000007941 */ /* 0x000fea0003800000 */
.L_x_3711:
[----:B------:R-:W-:-:S05]  /*14ad0*/  IMAD.WIDE R8, R97, c[0x0][0x18c], R12 ;  /* 0x0000630061087a25 */ /* 0x000fca00078e020c */
[----:B------:R-:W2:Y:S01]  /*14ae0*/  ATOM.E.ADD.F16x2.RN.STRONG.GPU P0, RZ, [R8.64], R6 ;  /* 0x0000000608ff798a */ /* 0x000ea2000810e9c6 */
[----:B------:R-:W-:Y:S01]  /*14af0*/  BSSY B0, `(.L_x_3715) ;  /* 0x000000f000007945 */ /* 0x000fe20003800000 */
[----:B--2---:R-:W-:Y:S05]  /*14b00*/  @P0 BRA `(.L_x_3716) ;  /* 0x000000d000000947 */ /* 0x004fea0003800000 */
[----:B------:R-:W1:Y:S02]  /*14b10*/  QSPC.E.S P0, RZ, [R8] ;  /* 0x0000000008ff73aa */ /* 0x000e640000000500 */
[----:B-1----:R-:W-:Y:S05]  /*14b20*/  @!P0 BRA `(.L_x_3717) ;  /* 0x0000008000008947 */ /* 0x002fea0003800000 */
[----:B------:R-:W-:Y:S01]  /*14b30*/  LOP3.LUT R8, R8, 0xffffff, RZ, 0xc0, !PT ;  /* 0x00ffffff08087812 */ /* 0x000fe200078ec0ff */
[----:B------:R-:W-:-:S04]  /*14b40*/  IMAD.MOV.U32 R9, RZ, RZ, R6 ;  /* 0x000000ffff097224 */ /* 0x000fc800078e0006 */
.L_x_3718:
[----:B------:R-:W1:Y:S02]  /*14b50*/  LDS R6, [R8] ;  /* 0x0000000008067984 */ /* 0x000e640000000800 */
[----:B01----:R-:W-:-:S10]  /*14b60*/  HFMA2.MMA R7, R6, 1, 1, R9 ;  /* 0x3c003c0006077835 */ /* 0x003fd40000000009 */
[----:B------:R-:W0:Y:S02]  /*14b70*/  ATOMS.CAST.SPIN R7, [R8], R6, R7 ;  /* 0x000000060807738d */ /* 0x000e240001800007 */
[----:B0-----:R-:W-:-:S13]  /*14b80*/  ISETP.EQ.U32.AND P0, PT, R7, 0x1, PT ;  /* 0x000000010700780c */ /* 0x001fda0003f02070 */
[----:B------:R-:W-:Y:S05]  /*14b90*/  @!P0 BRA `(.L_x_3718) ;  /* 0xffffffb000008947 */ /* 0x000fea000383ffff */
[----:B------:R-:W-:Y:S05]  /*14ba0*/  BRA `(.L_x_3716) ;  /* 0x0000003000007947 */ /* 0x000fea0003800000 */
.L_x_3717:
[----:B------:R-:W2:Y:S02]  /*14bb0*/  LD.E R0, [R8.64] ;  /* 0x0000000608007980 */ /* 0x000ea4000c101900 */
[----:B0-2---:R-:W-:-:S05]  /*14bc0*/  IMAD.IADD R7, R6, 0x1, R0 ;  /* 0x0000000106077824 */ /* 0x005fca00078e0200 */
[----:B------:R0:W-:Y:S02]  /*14bd0*/  ST.E [R8.64], R7 ;  /* 0x0000000708007985 */ /* 0x0001e4000c101906 */
.L_x_3716:
[----:B------:R-:W-:Y:S05]  /*14be0*/  BSYNC B0 ;  /* 0x0000000000007941 */ /* 0x000fea0003800000 */
.L_x_3715:
[----:B------:R-:W-:-:S05]  /*14bf0*/  IMAD.WIDE R12, R97, c[0x0][0x18c], R10 ;  /* 0x00006300610c7a25 */ /* 0x000fca00078e020a */
[----:B------:R-:W2:Y:S01]  /*14c00*/  ATOM.E.ADD.F16x2.RN.STRONG.GPU P0, RZ, [R12.64], R5 ;  /* 0x000000050cff798a */ /* 0x000ea2000810e9c6 */
[----:B------:R-:W-:Y:S01]  /*14c10*/  BSSY B0, `(.L_x_3719) ;  /* 0x000000e000007945 */ /* 0x000fe20003800000 */
[----:B--2---:R-:W-:Y:S05]  /*14c20*/  @P0 BRA `(.L_x_3720) ;  /* 0x000000c000000947 */ /* 0x004fea0003800000 */
[----:B------:R-:W1:Y:S02]  /*14c30*/  QSPC.E.S P0, RZ, [R12] ;  /* 0x000000000cff73aa */ /* 0x000e640000000500 */
[----:B-1----:R-:W-:Y:S05]  /*14c40*/  @!P0 BRA `(.L_x_3721) ;  /* 0x0000007000008947 */ /* 0x002fea0003800000 */
[----:B------:R-:W-:-:S05]  /*14c50*/  LOP3.LUT R0, R12, 0xffffff, RZ, 0xc0, !PT ;  /* 0x00ffffff0c007812 */ /* 0x000fca00078ec0ff */
.L_x_3722:
[----:B------:R-:W1:Y:S02]  /*14c60*/  LDS R6, [R0] ;  /* 0x0000000000067984 */ /* 0x000e640000000800 */
[----:B01----:R-:W-:-:S06]  /*14c70*/  HADD2 R7, R6, R5 ;  /* 0x0000000506077230 */ /* 0x003fcc0000000000 */
[----:B------:R-:W0:Y:S02]  /*14c80*/  ATOMS.CAST.SPIN R7, [R0], R6, R7 ;  /* 0x000000060007738d */ /* 0x000e240001800007 */
[----:B0-----:R-:W-:-:S13]  /*14c90*/  ISETP.EQ.U32.AND P0, PT, R7, 0x1, PT ;  /* 0x000000010700780c */ /* 0x001fda0003f02070 */
[----:B------:R-:W-:Y:S05]  /*14ca0*/  @!P0 BRA `(.L_x_3722) ;  /* 0xffffffb000008947 */ /* 0x000fea000383ffff */
[----:B------:R-:W-:Y:S05]  /*14cb0*/  BRA `(.L_x_3720) ;  /* 0x0000003000007947 */ /* 0x000fea0003800000 */
.L_x_3721:
[----:B------:R-:W2:Y:S02]  /*14cc0*/  LD.E R0, [R12.64] ;  /* 0x000000060c007980 */ /* 0x000ea4000c101900 */
[----:B--2---:R-:W-:-:S05]  /*14cd0*/  IMAD.IADD R5, R5, 0x1, R0 ;  /* 0x0000000105057824 */ /* 0x004fca00078e0200 */
[----:B------:R1:W-:Y:S02]  /*14ce0*/  ST.E [R12.64], R5 ;  /* 0x000000050c007985 */ /* 0x0003e4000c101906 */
.L_x_3720:
[----:B------:R-:W-:Y:S05]  /*14cf0*/  BSYNC B0 ;  /* 0x0000000000007941 */ /* 0x000fea0003800000 */
.L_x_3719:
        /* <DEDUP_REMOVED lines=9> */
[----:B------:R-:W-:Y:S01]  /*14d90*/  LOP3.LUT R8, R8, 0xffffff, RZ, 0xc0, !PT ;  /* 0x00ffffff08087812 */ /* 0x000fe200078ec0ff */
[----:B------:R-:W-:-:S04]  /*14da0*/  IMAD.MOV.U32 R9, RZ, RZ, R4 ;  /* 0x000000ffff097224 */ /* 0x000fc800078e0004 */
.L_x_3726:
[----:B------:R-:W0:Y:S02]  /*14db0*/  LDS R4, [R8] ;  /* 0x0000000008047984 */ /* 0x000e240000000800 */
[----:B01----:R-:W-:-:S10]  /*14dc0*/  HFMA2.MMA R5, R4, 1, 1, R9 ;  /* 0x3c003c0004057835 */ /* 0x003fd40000000009 */
[----:B------:R-:W0:Y:S02]  /*14dd0*/  ATOMS.CAST.SPIN R5, [R8], R4, R5 ;  /* 0x000000040805738d */ /* 0x000e240001800005 */
[----:B0-----:R-:W-:-:S13]  /*14de0*/  ISETP.EQ.U32.AND P0, PT, R5, 0x1, PT ;  /* 0x000000010500780c */ /* 0x001fda0003f02070 */
[----:B------:R-:W-:Y:S05]  /*14df0*/  @!P0 BRA `(.L_x_3726) ;  /* 0xffffffb000008947 */ /* 0x000fea000383ffff */
[----:B------:R-:W-:Y:S05]  /*14e00*/  BRA `(.L_x_3724) ;  /* 0x0000003000007947 */ /* 0x000fea0003800000 */
.L_x_3725:
[----:B------:R-:W2:Y:S02]  /*14e10*/  LD.E R0, [R8.64] ;  /* 0x0000000608007980 */ /* 0x000ea4000c101900 */
[----:B-12---:R-:W-:-:S05]  /*14e20*/  IMAD.IADD R5, R4, 0x1, R0 ;  /* 0x0000000104057824 */ /* 0x006fca00078e0200 */
[----:B------:R0:W-:Y:S02]  /*14e30*/  ST.E [R8.64], R5 ;  /* 0x0000000508007985 */ /* 0x0001e4000c101906 */
.L_x_3724:
[----:B------:R-:W-:Y:S05]  /*14e40*/  BSYNC B0 ;  /* 0x0000000000007941 */ /* 0x000fea0003800000 */
.L_x_3723:
[----:B01----:R-:W-:-:S05]  /*14e50*/  IMAD.WIDE R4, R14, 0x2, R12 ;  /* 0x000000020e047825 */ /* 0x003fca00078e020c */
[----:B------:R-:W2:Y:S01]  /*14e60*/  ATOM.E.ADD.F16x2.RN.STRONG.GPU P0, RZ, [R4.64], R3 ;  /* 0x0000000304ff798a */ /* 0x000ea2000810e9c6 */
[----:B------:R-:W-:Y:S01]  /*14e70*/  BSSY B0, `(.L_x_3727) ;  /* 0x000000e000007945 */ /* 0x000fe20003800000 */
[----:B--2---:R-:W-:Y:S05]  /*14e80*/  @P0 BRA `(.L_x_3728) ;  /* 0x000000c000000947 */ /* 0x004fea0003800000 */
[----:B------:R-:W0:Y:S02]  /*14e90*/  QSPC.E.S P0, RZ, [R4] ;  /* 0x0000000004ff73aa */ /* 0x000e240000000500 */
[----:B0-----:R-:W-:Y:S05]  /*14ea0*/  @!P0 BRA `(.L_x_3729) ;  /* 0x0000007000008947 */ /* 0x001fea0003800000 */
[----:B------:R-:W-:-:S05]  /*14eb0*/  LOP3.LUT R4, R4, 0xffffff, RZ, 0xc0, !PT ;  /* 0x00ffffff04047812 */ /* 0x000fca00078ec0ff */
.L_x_3730:
[----:B------:R-:W0:Y:S02]  /*14ec0*/  LDS R8, [R4] ;  /* 0x0000000004087984 */ /* 0x000e240000000800 */
[----:B0-----:R-:W-:-:S06]  /*14ed0*/  HADD2 R9, R8, R3 ;  /* 0x0000000308097230 */ /* 0x001fcc0000000000 */
[----:B------:R-:W0:Y:S02]  /*14ee0*/  ATOMS.CAST.SPIN R9, [R4], R8, R9 ;  /* 0x000000080409738d */ /* 0x000e240001800009 */
[----:B0-----:R-:W-:-:S13]  /*14ef0*/  ISETP.EQ.U32.AND P0, PT, R9, 0x1, PT ;  /* 0x000000010900780c */ /* 0x001fda0003f02070 */
[----:B------:R-:W-:Y:S05]  /*14f00*/  @!P0 BRA `(.L_x_3730) ;  /* 0xffffffb000008947 */ /* 0x000fea000383ffff */
[----:B------:R-:W-:Y:S05]  /*14f10*/  BRA `(.L_x_3728) ;  /* 0x0000003000007947 */ /* 0x000fea0003800000 */
.L_x_3729:
[----:B------:R-:W2:Y:S02]  /*14f20*/  LD.E R0, [R4.64] ;  /* 0x0000000604007980 */ /* 0x000ea4000c101900 */
[----:B--2---:R-:W-:-:S05]  /*14f30*/  IMAD.IADD R3, R3, 0x1, R0 ;  /* 0x0000000103037824 */ /* 0x004fca00078e0200 */
[----:B------:R0:W-:Y:S02]  /*14f40*/  ST.E [R4.64], R3 ;  /* 0x0000000304007985 */ /* 0x0001e4000c101906 */
.L_x_3728:
[----:B------:R-:W-:Y:S05]  /*14f50*/  BSYNC B0 ;  /* 0x0000000000007941 */ /* 0x000fea0003800000 */
.L_x_3727:
[----:B0-----:R-:W-:-:S05]  /*14f60*/  IADD3 R4, P0, R12, R6, RZ ;  /* 0x000000060c047210 */ /* 0x001fca0007f1e0ff */
[----:B------:R-:W-:-:S07]  /*14f70*/  IMAD.X R5, R13, 0x1, R7, P0 ;  /* 0x000000010d057824 */ /* 0x000fce00000e0607 */
[----:B------:R-:W2:Y:S02]  /*14f80*/  ATOM.E.ADD.F16x2.RN.STRONG.GPU P0, RZ, [R4.64], R2 ;  /* 0x0000000204ff798a */ /* 0x000ea4000810e9c6 */
[----:B--2---:R-:W-:Y:S05]  /*14f90*/  @P0 EXIT ;  /* 0x000000000000094d */ /* 0x004fea0003800000 */
[----:B------:R-:W0:Y:S02]  /*14fa0*/  QSPC.E.S P0, RZ, [R4] ;  /* 0x0000000004ff73aa */ /* 0x000e240000000500 */
[----:B0-----:R-:W-:Y:S05]  /*14fb0*/  @!P0 BRA `(.L_x_3731) ;  /* 0x0000008000008947 */ /* 0x001fea0003800000 */
[----:B------:R-:W-:Y:S01]  /*14fc0*/  LOP3.LUT R4, R4, 0xffffff, RZ, 0xc0, !PT ;  /* 0x00ffffff04047812 */ /* 0x000fe200078ec0ff */
[----:B------:R-:W-:-:S04]  /*14fd0*/  IMAD.MOV.U32 R5, RZ, RZ, R2 ;  /* 0x000000ffff057224 */ /* 0x000fc800078e0002 */
.L_x_3732:
[----:B------:R-:W0:Y:S02]  /*14fe0*/  LDS R2, [R4] ;  /* 0x0000000004027984 */ /* 0x000e240000000800 */
[----:B0-----:R-:W-:-:S10]  /*14ff0*/  HFMA2.MMA R3, R2, 1, 1, R5 ;  /* 0x3c003c0002037835 */ /* 0x001fd40000000005 */
[----:B------:R-:W0:Y:S02]  /*15000*/  ATOMS.CAST.SPIN R3, [R4], R2, R3 ;  /* 0x000000020403738d */ /* 0x000e240001800003 */
[----:B0-----:R-:W-:-:S13]  /*15010*/  ISETP.EQ.U32.AND P0, PT, R3, 0x1, PT ;  /* 0x000000010300780c */ /* 0x001fda0003f02070 */
[----:B------:R-:W-:Y:S05]  /*15020*/  @!P0 BRA `(.L_x_3732) ;  /* 0xffffffb000008947 */ /* 0x000fea000383ffff */
[----:B------:R-:W-:Y:S05]  /*15030*/  EXIT ;  /* 0x000000000000794d */ /* 0x000fea0003800000 */
.L_x_3731:
[----:B------:R-:W2:Y:S02]  /*15040*/  LD.E R0, [R4.64] ;  /* 0x0000000604007980 */ /* 0x000ea4000c101900 */
[----:B--2---:R-:W-:-:S05]  /*15050*/  IMAD.IADD R3, R2, 0x1, R0 ;  /* 0x0000000102037824 */ /* 0x004fca00078e0200 */
[----:B------:R-:W-:Y:S01]  /*15060*/  ST.E [R4.64], R3 ;  /* 0x0000000304007985 */ /* 0x000fe2000c101906 */
[----:B------:R-:W-:Y:S05]  /*15070*/  EXIT ;  /* 0x000000000000794d */ /* 0x000fea0003800000 */
.L_x_3733:
        /* <DEDUP_REMOVED lines=16> */
.L_x_3884:


//--------------------- .text._Z23gemm_half_q_half_kernelILi3ELb0ELb0EEvPK6__halfPKjS4_S2_PS0_iiiiPKtS7_iiiiiibS2_i --------------------------
	.section	.text._Z23gemm_half_q_half_kernelILi3ELb0ELb0EEvPK6__halfPKjS4_S2_PS0_iiiiPKtS7_iiiiiibS2_i,"ax",@progbits
	.sectioninfo	@"SHI_REGISTERS=128"
	.align	128
        .global         _Z23gemm_half_q_half_kernelILi3ELb0ELb0EEvPK6__halfPKjS4_S2_PS0_iiiiPKtS7_iiiiiibS2_i
        .type           _Z23gemm_half_q_half_kernelILi3ELb0ELb0EEvPK6__halfPKjS4_S2_PS0_iiiiPKtS7_iiiiiibS2_i,@function
        .size           _Z23gemm_half_q_half_kernelILi3ELb0ELb0EEvPK6__halfPKjS4_S2_PS0_iiiiPKtS7_iiiiiibS2_i,(.L_x_3885 - _Z23gemm_half_q_half_kernelILi3ELb0ELb0EEvPK6__halfPKjS4_S2_PS0_iiiiPKtS7_iiiiiibS2_i)
        .other          _Z23gemm_half_q_half_kernelILi3ELb0ELb0EEvPK6__halfPKjS4_S2_PS0_iiiiPKtS7_iiiiiibS2_i,@"STO_CUDA_ENTRY STV_DEFAULT"
_Z23gemm_half_q_half_kernelILi3ELb0ELb0EEvPK6__halfPKjS4_S2_PS0_iiiiPKtS7_iiiiiibS2_i:
.text._Z23gemm_half_q_half_kernelILi3ELb0ELb0EEvPK6__halfPKjS4_S2_PS0_iiiiPKtS7_iiiiiibS2_i:
        /* <DEDUP_REMOVED lines=50> */
.L_x_3734:
        /* <DEDUP_REMOVED lines=10> */
.L_x_3736:
        /* <DEDUP_REMOVED lines=43> */
.L_x_3735:
        /* <DEDUP_REMOVED lines=72> */
.L_x_3738:
        /* <DEDUP_REMOVED lines=1235> */
.L_x_3737:
[----:B------:R-:W-:-:S04]  /*5820*/  ISETP.GE.AND P0, PT, R9, R2, PT ;  /* 0x000000020900720c */ /* 0x000fc80003f06270 */
[----:B------:R-:W-:-:S13]  /*5830*/  ISETP.GE.OR P0, PT, R9, c[0x0][0x1ac], P0 ;  /* 0x00006b0009007a0c */ /* 0x000fda0000706670 */
[----:B------:R-:W-:Y:S05]  /*5840*/  @P0 BRA `(.L_x_3739) ;  /* 0x0000343000000947 */ /* 0x000fea0003800000 */
.L_x_3740:
        /* <DEDUP_REMOVED lines=835> */
.L_x_3739:
[----:B------:R-:W-:-:S04]  /*8c80*/  ISETP.GE.AND P0, PT, R9, R2, PT ;  /* 0x000000020900720c */ /* 0x000fc80003f06270 */
[----:B------:R-:W-:-:S13]  /*8c90*/  ISETP.GE.OR P0, PT, R9, c[0x0][0x1b0], P0 ;  /* 0x00006c0009007a0c */ /* 0x000fda0000706670 */
[----:B------:R-:W-:Y:S05]  /*8ca0*/  @P0 BRA `(.L_x_3741) ;  /* 0x00001fa000000947 */ /* 0x000fea0003800000 */
.L_x_3742:
        /* <DEDUP_REMOVED lines=506> */
.L_x_3741:
[----:B------:R-:W-:-:S04]  /*ac50*/  ISETP.GE.AND P0, PT, R9, R2, PT ;  /* 0x000000020900720c */ /* 0x000fc80003f06270 */
[----:B------:R-:W-:-:S13]  /*ac60*/  ISETP.GE.OR P0, PT, R9, c[0x0][0x1b4], P0 ;  /* 0x00006d0009007a0c */ /* 0x000fda0000706670 */
[----:B------:R-:W-:Y:S05]  /*ac70*/  @P0 BRA `(.L_x_3743) ;  /* 0x00003f9000000947 */ /* 0x000fea0003800000 */
.L_x_3744:
        /* <DEDUP_REMOVED lines=1017> */
.L_x_3743:
[----:B------:R-:W-:-:S04]  /*ec10*/  ISETP.GE.AND P0, PT, R9, R2, PT ;  /* 0x000000020900720c */ /* 0x000fc80003f06270 */
[----:B------:R-:W-:-:S13]  /*ec20*/  ISETP.GE.OR P0, PT, R9, c[0x0][0x1b8], P0 ;  /* 0x00006e0009007a0c */ /* 0x000fda0000706670 */
[----:B------:R-:W-:Y:S05]  /*ec30*/  @P0 BRA `(.L_x_3745) ;  /* 0x00001e0000000947 */ /* 0x000fea0003800000 */
.L_x_3746:
        /* <DEDUP_REMOVED lines=480> */
.L_x_3745:
        /* <DEDUP_REMOVED lines=8> */
.L_x_3748:
        /* <DEDUP_REMOVED lines=253> */
.L_x_3747:
[----:B------:R-:W2:Y:S01]  /*11a90*/  ATOM.E.ADD.F16x2.RN.STRONG.GPU P0, RZ, [R14.64], R12 ;  /* 0x0000000c0eff798a */ /* 0x000ea2000810e9c6 */
[----:B------:R-:W-:Y:S01]  /*11aa0*/  BSSY B0, `(.L_x_3749) ;  /* 0x000000e000007945 */ /* 0x000fe20003800000 */
[----:B--2---:R-:W-:Y:S05]  /*11ab0*/  @P0 BRA `(.L_x_3750) ;  /* 0x000000c000000947 */ /* 0x004fea0003800000 */
[----:B------:R-:W0:Y:S02]  /*11ac0*/  QSPC.E.S P0, RZ, [R14] ;  /* 0x000000000eff73aa */ /* 0x000e240000000500 */
[----:B0-----:R-:W-:Y:S05]  /*11ad0*/  @!P0 BRA `(.L_x_3751) ;  /* 0x0000007000008947 */ /* 0x001fea0003800000 */
[----:B------:R-:W-:-:S05]  /*11ae0*/  LOP3.LUT R0, R14, 0xffffff, RZ, 0xc0, !PT ;  /* 0x00ffffff0e007812 */ /* 0x000fca00078ec0ff */
.L_x_3752:
[----:B------:R-:W0:Y:S02]  /*11af0*/  LDS R2, [R0] ;  /* 0x0000000000027984 */ /* 0x000e240000000800 */
[----:B0-----:R-:W-:-:S06]  /*11b00*/  HADD2 R3, R2, R12 ;  /* 0x0000000c02037230 */ /* 0x001fcc0000000000 */
[----:B------:R-:W0:Y:S02]  /*11b10*/  ATOMS.CAST.SPIN R3, [R0], R2, R3 ;  /* 0x000000020003738d */ /* 0x000e240001800003 */
[----:B0-----:R-:W-:-:S13]  /*11b20*/  ISETP.EQ.U32.AND P0, PT, R3, 0x1, PT ;  /* 0x000000010300780c */ /* 0x001fda0003f02070 */
[----:B------:R-:W-:Y:S05]  /*11b30*/  @!P0 BRA `(.L_x_3752) ;  /* 0xffffffb000008947 */ /* 0x000fea000383ffff */
[----:B------:R-:W-:Y:S05]  /*11b40*/  BRA `(.L_x_3750) ;  /* 0x0000003000007947 */ /* 0x000fea0003800000 */
.L_x_3751:
[----:B------:R-:W2:Y:S02]  /*11b50*/  LD.E R0, [R14.64] ;  /* 0x000000060e007980 */ /* 0x000ea4000c101900 */
[----:B--2---:R-:W-:-:S05]  /*11b60*/  IMAD.IADD R3, R12, 0x1, R0 ;  /* 0x000000010c037824 */ /* 0x004fca00078e0200 */
[----:B------:R0:W-:Y:S02]  /*11b70*/  ST.E [R14.64], R3 ;  /* 0x000000030e007985 */ /* 0x0001e4000c101906 */
.L_x_3750:
[----:B------:R-:W-:Y:S05]  /*11b80*/  BSYNC B0 ;  /* 0x0000000000007941 */ /* 0x000fea0003800000 */
.L_x_3749:
[----:B------:R-:W2:Y:S01]  /*11b90*/  ATOM.E.ADD.F16x2.RN.STRONG.GPU P0, RZ, [R14.64+0x4], R8 ;  /* 0x000004080eff798a */ /* 0x000ea2000810e9c6 */
[----:B------:R-:W-:Y:S01]  /*11ba0*/  IADD3 R2, P1, R14, 0x4, RZ ;  /* 0x000000040e027810 */ /* 0x000fe20007f3e0ff */
[----:B------:R-:W-:Y:S04]  /*11bb0*/  BSSY B0, `(.L_x_3753) ;  /* 0x0000011000007945 */ /* 0x000fe80003800000 */
[----:B0-----:R-:W-:Y:S01]  /*11bc0*/  IMAD.X R3, RZ, RZ, R15, P1 ;  /* 0x000000ffff037224 */ /* 0x001fe200008e060f */
[----:B--2---:R-:W-:Y:S05]  /*11bd0*/  @P0 BRA `(.L_x_3754) ;  /* 0x000000e000000947 */ /* 0x004fea0003800000 */
[----:B------:R-:W0:Y:S02]  /*11be0*/  QSPC.E.S P0, RZ, [R14+0x4] ;  /* 0x000004000eff73aa */ /* 0x000e240000000500 */
[----:B0-----:R-:W-:Y:S05]  /*11bf0*/  @!P0 BRA `(.L_x_3755) ;  /* 0x0000009000008947 */ /* 0x001fea0003800000 */
[----:B------:R-:W-:Y:S01]  /*11c00*/  IADD3 R0, R14, 0x4, RZ ;  /* 0x000000040e007810 */ /* 0x000fe20007ffe0ff */
[----:B------:R-:W-:-:S03]  /*11c10*/  IMAD.MOV.U32 R17, RZ, RZ, R8 ;  /* 0x000000ffff117224 */ /* 0x000fc600078e0008 */
[----:B------:R-:W-:-:S05]  /*11c20*/  LOP3.LUT R0, R0, 0xffffff, RZ, 0xc0, !PT ;  /* 0x00ffffff00007812 */ /* 0x000fca00078ec0ff */
.L_x_3756:
[----:B------:R-:W0:Y:S02]  /*11c30*/  LDS R8, [R0] ;  /* 0x0000000000087984 */ /* 0x000e240000000800 */
[----:B0-----:R-:W-:-:S10]  /*11c40*/  HFMA2.MMA R9, R8, 1, 1, R17 ;  /* 0x3c003c0008097835 */ /* 0x001fd40000000011 */
[----:B------:R-:W0:Y:S02]  /*11c50*/  ATOMS.CAST.SPIN R9, [R0], R8, R9 ;  /* 0x000000080009738d */ /* 0x000e240001800009 */
[----:B0-----:R-:W-:-:S13]  /*11c60*/  ISETP.EQ.U32.AND P0, PT, R9, 0x1, PT ;  /* 0x000000010900780c */ /* 0x001fda0003f02070 */
[----:B------:R-:W-:Y:S05]  /*11c70*/  @!P0 BRA `(.L_x_3756) ;  /* 0xffffffb000008947 */ /* 0x000fea000383ffff */
[----:B------:R-:W-:Y:S05]  /*11c80*/  BRA `(.L_x_3754) ;  /* 0x0000003000007947 */ /* 0x000fea0003800000 */
.L_x_3755:
[----:B------:R-:W2:Y:S02]  /*11c90*/  LD.E R0, [R14.64+0x4] ;  /* 0x000004060e007980 */ /* 0x000ea4000c101900 */
[----:B--2---:R-:W-:-:S05]  /*11ca0*/  IMAD.IADD R9, R8, 0x1, R0 ;  /* 0x0000000108097824 */ /* 0x004fca00078e0200 */
[----:B------:R0:W-:Y:S02]  /*11cb0*/  ST.E [R14.64+0x4], R9 ;  /* 0x000004090e007985 */ /* 0x0001e4000c101906 */
.L_x_3754:
[----:B------:R-:W-:Y:S05]  /*11cc0*/  BSYNC B0 ;  /* 0x0000000000007941 */ /* 0x000fea0003800000 */
.L_x_3753:
[----:B0-----:R-:W-:-:S05]  /*11cd0*/  IMAD.WIDE R14, R5, c[0x0][0x18c], R14 ;  /* 0x00006300050e7a25 */ /* 0x001fca00078e020e */
[----:B------:R-:W2:Y:S01]  /*11ce0*/  ATOM.E.ADD.F16x2.RN.STRONG.GPU P0, RZ, [R14.64], R13 ;  /* 0x0000000d0eff798a */ /* 0x000ea2000810e9c6 */
[----:B------:R-:W-:Y:S01]  /*11cf0*/  BSSY B0, `(.L_x_3757) ;  /* 0x000000e000007945 */ /* 0x000fe20003800000 */
[----:B--2---:R-:W-:Y:S05]  /*11d00*/  @P0 BRA `(.L_x_3758) ;  /* 0x000000c000000947 */ /* 0x004fea0003800000 */
[----:B------:R-:W0:Y:S02]  /*11d10*/  QSPC.E.S P0, RZ, [R14] ;  /* 0x000000000eff73aa */ /* 0x000e240000000500 */
[----:B0-----:R-:W-:Y:S05]  /*11d20*/  @!P0 BRA `(.L_x_3759) ;  /* 0x0000007000008947 */ /* 0x001fea0003800000 */
[----:B------:R-:W-:-:S05]  /*11d30*/  LOP3.LUT R0, R14, 0xffffff, RZ, 0xc0, !PT ;  /* 0x00ffffff0e007812 */ /* 0x000fca00078ec0ff */
.L_x_3760:
[----:B------:R-:W0:Y:S02]  /*11d40*/  LDS R8, [R0] ;  /* 0x0000000000087984 */ /* 0x000e240000000800 */
[----:B0-----:R-:W-:-:S06]  /*11d50*/  HADD2 R9, R8, R13 ;  /* 0x0000000d08097230 */ /* 0x001fcc0000000000 */
[----:B------:R-:W0:Y:S02]  /*11d60*/  ATOMS.CAST.SPIN R9, [R0], R8, R9 ;  /* 0x000000080009738d */ /* 0x000e240001800009 */
[----:B0-----:R-:W-:-:S13]  /*11d70*/  ISETP.EQ.U32.AND P0, PT, R9, 0x1, PT ;  /* 0x000000010900780c */ /* 0x001fda0003f02070 */
[----:B------:R-:W-:Y:S05]  /*11d80*/  @!P0 BRA `(.L_x_3760) ;  /* 0xffffffb000008947 */ /* 0x000fea000383ffff */
[----:B------:R-:W-:Y:S05]  /*11d90*/  BRA `(.L_x_3758) ;  /* 0x0000003000007947 */ /* 0x000fea0003800000 */
.L_x_3759:
[----:B------:R-:W2:Y:S02]  /*11da0*/  LD.E R0, [R14.64] ;  /* 0x000000060e007980 */ /* 0x000ea4000c101900 */
[----:B--2---:R-:W-:-:S05]  /*11db0*/  IMAD.IADD R9, R13, 0x1, R0 ;  /* 0x000000010d097824 */ /* 0x004fca00078e0200 */
[----:B------:R0:W-:Y:S02]  /*11dc0*/  ST.E [R14.64], R9 ;  /* 0x000000090e007985 */ /* 0x0001e4000c101906 */
.L_x_3758:
[----:B------:R-:W-:Y:S05]  /*11dd0*/  BSYNC B0 ;  /* 0x0000000000007941 */ /* 0x000fea0003800000 */
.L_x_3757:
        /* <DEDUP_REMOVED lines=8> */
.L_x_3764:
[----:B------:R-:W1:Y:S02]  /*11e60*/  LDS R6, [R2] ;  /* 0x0000000002067984 */ /* 0x000e640000000800 */
[----:B-1----:R-:W-:-:S10]  /*11e70*/  HFMA2.MMA R7, R6, 1, 1, R3 ;  /* 0x3c003c0006077835 */ /* 0x002fd40000000003 */
[----:B------:R-:W1:Y:S02]  /*11e80*/  ATOMS.CAST.SPIN R7, [R2], R6, R7 ;  /* 0x000000060207738d */ /* 0x000e640001800007 */
[----:B-1----:R-:W-:-:S13]  /*11e90*/  ISETP.EQ.U32.AND P0, PT, R7, 0x1, PT ;  /* 0x000000010700780c */ /* 0x002fda0003f02070 */
[----:B------:R-:W-:Y:S05]  /*11ea0*/  @!P0 BRA `(.L_x_3764) ;  /* 0xffffffb000008947 */ /* 0x000fea000383ffff */
[----:B------:R-:W-:Y:S05]  /*11eb0*/  BRA `(.L_x_3762) ;  /* 0x0000003000007947 */ /* 0x000fea0003800000 */
.L_x_3763:
[----:B------:R-:W2:Y:S02]  /*11ec0*/  LD.E R0, [R2.64] ;  /* 0x0000000602007980 */ /* 0x000ea4000c101900 */
[----:B--2---:R-:W-:-:S05]  /*11ed0*/  IMAD.IADD R7, R7, 0x1, R0 ;  /* 0x0000000107077824 */ /* 0x004fca00078e0200 */
[----:B------:R1:W-:Y:S02]  /*11ee0*/  ST.E [R2.64], R7 ;  /* 0x0000000702007985 */ /* 0x0003e4000c101906 */
.L_x_3762:
[----:B------:R-:W-:Y:S05]  /*11ef0*/  BSYNC B0 ;  /* 0x0000000000007941 */ /* 0x000fea0003800000 */
.L_x_3761:
[----:B0-----:R-:W-:-:S05]  /*11f00*/  IMAD.WIDE R14, R5, c[0x0][0x18c], R14 ;  /* 0x00006300050e7a25 */ /* 0x001fca00078e020e */
[----:B------:R-:W2:Y:S01]  /*11f10*/  ATOM.E.ADD.F16x2.RN.STRONG.GPU P0, RZ, [R14.64], R11 ;  /* 0x0000000b0eff798a */ /* 0x000ea2000810e9c6 */
[----:B------:R-:W-:Y:S01]  /*11f20*/  BSSY B0, `(.L_x_3765) ;  /* 0x000000e000007945 */ /* 0x000fe20003800000 */
[----:B--2---:R-:W-:Y:S05]  /*11f30*/  @P0 BRA `(.L_x_3766) ;  /* 0x000000c000000947 */ /* 0x004fea0003800000 */
[----:B------:R-:W0:Y:S02]  /*11f40*/  QSPC.E.S P0, RZ, [R14] ;  /* 0x000000000eff73aa */ /* 0x000e240000000500 */
[----:B0-----:R-:W-:Y:S05]  /*11f50*/  @!P0 BRA `(.L_x_3767) ;  /* 0x0000007000008947 */ /* 0x001fea0003800000 */
[----:B------:R-:W-:-:S05]  /*11f60*/  LOP3.LUT R0, R14, 0xffffff, RZ, 0xc0, !PT ;  /* 0x00ffffff0e007812 */ /* 0x000fca00078ec0ff */
.L_x_3768:
[----:B-1----:R-:W0:Y:S02]  /*11f70*/  LDS R2, [R0] ;  /* 0x0000000000027984 */ /* 0x002e240000000800 */
[----:B0-----:R-:W-:-:S06]  /*11f80*/  HADD2 R3, R2, R11 ;  /* 0x0000000b02037230 */ /* 0x001fcc0000000000 */
[----:B------:R-:W0:Y:S02]  /*11f90*/  ATOMS.CAST.SPIN R3, [R0], R2, R3 ;  /* 0x000000020003738d */ /* 0x000e240001800003 */
[----:B0-----:R-:W-:-:S13]  /*11fa0*/  ISETP.EQ.U32.AND P0, PT, R3, 0x1, PT ;  /* 0x000000010300780c */ /* 0x001fda0003f02070 */
[----:B------:R-:W-:Y:S05]  /*11fb0*/  @!P0 BRA `(.L_x_3768) ;  /* 0xffffffb000008947 */ /* 0x000fea000383ffff */
[----:B------:R-:W-:Y:S05]  /*11fc0*/  BRA `(.L_x_3766) ;  /* 0x0000003000007947 */ /* 0x000fea0003800000 */
.L_x_3767:
[----:B------:R-:W2:Y:S02]  /*11fd0*/  LD.E R0, [R14.64] ;  /* 0x000000060e007980 */ /* 0x000ea4000c101900 */
[----:B-12---:R-:W-:-:S05]  /*11fe0*/  IMAD.IADD R3, R11, 0x1, R0 ;  /* 0x000000010b037824 */ /* 0x006fca00078e0200 */
[----:B------:R0:W-:Y:S02]  /*11ff0*/  ST.E [R14.64], R3 ;  /* 0x000000030e007985 */ /* 0x0001e4000c101906 */
.L_x_3766:
[----:B------:R-:W-:Y:S05]  /*12000*/  BSYNC B0 ;  /* 0x0000000000007941 */ /* 0x000fea0003800000 */
.L_x_3765:
[----:B------:R-:W2:Y:S02]  /*12010*/  ATOM.E.ADD.F16x2.RN.STRONG.GPU P0, RZ, [R14.64+0x4], R10 ;  /* 0x0000040a0eff798a */ /* 0x000ea4000810e9c6 */
[----:B--2---:R-:W-:Y:S05]  /*12020*/  @P0 EXIT ;  /* 0x000000000000094d */ /* 0x004fea0003800000 */
[----:B------:R-:W2:Y:S02]  /*12030*/  QSPC.E.S P0, RZ, [R14+0x4] ;  /* 0x000004000eff73aa */ /* 0x000ea40000000500 */
[----:B--2---:R-:W-:Y:S05]  /*12040*/  @!P0 BRA `(.L_x_3769) ;  /* 0x0000008000008947 */ /* 0x004fea0003800000 */
[----:B0-----:R-:W-:-:S04]  /*12050*/  IADD3 R14, R14, 0x4, RZ ;  /* 0x000000040e0e7810 */ /* 0x001fc80007ffe0ff */
[----:B------:R-:W-:-:S05]  /*12060*/  LOP3.LUT R14, R14, 0xffffff, RZ, 0xc0, !PT ;  /* 0x00ffffff0e0e7812 */ /* 0x000fca00078ec0ff */
.L_x_3770:
[----:B-1----:R-:W0:Y:S02]  /*12070*/  LDS R2, [R14] ;  /* 0x000000000e027984 */ /* 0x002e240000000800 */
[----:B0-----:R-:W-:-:S10]  /*12080*/  HFMA2.MMA R3, R2, 1, 1, R10 ;  /* 0x3c003c0002037835 */ /* 0x001fd4000000000a */
[----:B------:R-:W0:Y:S02]  /*12090*/  ATOMS.CAST.SPIN R3, [R14], R2, R3 ;  /* 0x000000020e03738d */ /* 0x000e240001800003 */
[----:B0-----:R-:W-:-:S13]  /*120a0*/  ISETP.EQ.U32.AND P0, PT, R3, 0x1, PT ;  /* 0x000000010300780c */ /* 0x001fda0003f02070 */
[----:B------:R-:W-:Y:S05]  /*120b0*/  @!P0 BRA `(.L_x_3770) ;  /* 0xffffffb000008947 */ /* 0x000fea000383ffff */
[----:B------:R-:W-:Y:S05]  /*120c0*/  EXIT ;  /* 0x000000000000794d */ /* 0x000fea0003800000 */
.L_x_3769:
[----:B------:R-:W2:Y:S02]  /*120d0*/  LD.E R0, [R14.64+0x4] ;  /* 0x000004060e007980 */ /* 0x000ea4000c101900 */
[----:B012---:R-:W-:-:S05]  /*120e0*/  IMAD.IADD R3, R10, 0x1, R0 ;  /* 0x000000010a037824 */ /* 0x007fca00078e0200 */
[----:B------:R-:W-:Y:S01]  /*120f0*/  ST.E [R14.64+0x4], R3 ;  /* 0x000004030e007985 */ /* 0x000fe2000c101906 */
[----:B------:R-:W-:Y:S05]  /*12100*/  EXIT ;  /* 0x000000000000794d */ /* 0x000fea0003800000 */
.L_x_3771:
        /* <DEDUP_REMOVED lines=15> */
.L_x_3885:


//--------------------- .text._Z23gemm_half_q_half_kernelILi2ELb0ELb0EEvPK6__halfPKjS4_S2_PS0_iiiiPKtS7_iiiiiibS2_i --------------------------
	.section	.text._Z23gemm_half_q_half_kernelILi2ELb0ELb0EEvPK6__halfPKjS4_S2_PS0_iiiiPKtS7_iiiiiibS2_i,"ax",@progbits
	.sectioninfo	@"SHI_REGISTERS=64"
	.align	128
        .global         _Z23gemm_half_q_half_kernelILi2ELb0ELb0EEvPK6__halfPKjS4_S2_PS0_iiiiPKtS7_iiiiiibS2_i
        .type           _Z23gemm_half_q_half_kernelILi2ELb0ELb0EEvPK6__halfPKjS4_S2_PS0_iiiiPKtS7_iiiiiibS2_i,@function
        .size           _Z23gemm_half_q_half_kernelILi2ELb0ELb0EEvPK6__halfPKjS4_S2_PS0_iiiiPKtS7_iiiiiibS2_i,(.L_x_3886 - _Z23gemm_half_q_half_kernelILi2ELb0ELb0EEvPK6__halfPKjS4_S2_PS0_iiiiPKtS7_iiiiiibS2_i)
        .other          _Z23gemm_half_q_half_kernelILi2ELb0ELb0EEvPK6__halfPKjS4_S2_PS0_iiiiPKtS7_iiiiiibS2_i,@"STO_CUDA_ENTRY STV_DEFAULT"
_Z23gemm_half_q_half_kernelILi2ELb0ELb0EEvPK6__halfPKjS4_S2_PS0_iiiiPKtS7_iiiiiibS2_i:
.text._Z23gemm_half_q_half_kernelILi2ELb0ELb0EEvPK6__halfPKjS4_S2_PS0_iiiiPKtS7_iiiiiibS2_i:
        /* <DEDUP_REMOVED lines=51> */
.L_x_3772:
        /* <DEDUP_REMOVED lines=10> */
.L_x_3774:
        /* <DEDUP_REMOVED lines=43> */
.L_x_3773:
        /* <DEDUP_REMOVED lines=70> */
.L_x_3776:
        /* <DEDUP_REMOVED lines=1015> */
.L_x_3775:
[----:B------:R-:W-:-:S04]  /*4a50*/  ISETP.GE.AND P0, PT, R41, R40, PT ;  /* 0x000000282900720c */ /* 0x000fc80003f06270 */
[----:B------:R-:W-:-:S13]  /*4a60*/  ISETP.GE.OR P0, PT, R41, c[0x0][0x1ac], P0 ;  /* 0x00006b0029007a0c */ /* 0x000fda0000706670 */
[----:B------:R-:W-:Y:S05]  /*4a70*/  @P0 BRA `(.L_x_3777) ;  /* 0x00002ef000000947 */ /* 0x000fea0003800000 */
.L_x_3778:
        /* <DEDUP_REMOVED lines=751> */
.L_x_3777:
[----:B------:R-:W-:-:S04]  /*7970*/  ISETP.GE.AND P0, PT, R41, R40, PT ;  /* 0x000000282900720c */ /* 0x000fc80003f06270 */
[----:B------:R-:W-:-:S13]  /*7980*/  ISETP.GE.OR P0, PT, R41, c[0x0][0x1b0], P0 ;  /* 0x00006c0029007a0c */ /* 0x000fda0000706670 */
[----:B------:R-:W-:Y:S05]  /*7990*/  @P0 BRA `(.L_x_3779) ;  /* 0x00001ae000000947 */ /* 0x000fea0003800000 */
.L_x_3780:
        /* <DEDUP_REMOVED lines=430> */
.L_x_3779:
[----:B------:R-:W-:-:S04]  /*9480*/  ISETP.GE.AND P0, PT, R41, R40, PT ;  /* 0x000000282900720c */ /* 0x000fc80003f06270 */
[----:B------:R-:W-:-:S13]  /*9490*/  ISETP.GE.OR P0, PT, R41, c[0x0][0x1b4], P0 ;  /* 0x00006d0029007a0c */ /* 0x000fda0000706670 */
[----:B------:R-:W-:Y:S05]  /*94a0*/  @P0 BRA `(.L_x_3781) ;  /* 0x0000321000000947 */ /* 0x000fea0003800000 */
.L_x_3782:
        /* <DEDUP_REMOVED lines=801> */
.L_x_3781:
[----:B------:R-:W-:-:S04]  /*c6c0*/  ISETP.GE.AND P0, PT, R41, R40, PT ;  /* 0x000000282900720c */ /* 0x000fc80003f06270 */
[----:B------:R-:W-:-:S13]  /*c6d0*/  ISETP.GE.OR P0, PT, R41, c[0x0][0x1b8], P0 ;  /* 0x00006e0029007a0c */ /* 0x000fda0000706670 */
[----:B------:R-:W-:Y:S05]  /*c6e0*/  @P0 BRA `(.L_x_3783) ;  /* 0x0000194000000947 */ /* 0x000fea0003800000 */
.L_x_3784:
        /* <DEDUP_REMOVED lines=404> */
.L_x_3783:
[----:B------:R-:W-:Y:S01]  /*e030*/  ISETP.GE.AND P0, PT, R41, R40, PT ;  /* 0x000000282900720c */ /* 0x000fe20003f06270 */
[----:B------:R-:W-:-:S03]  /*e040*/  IMAD R44, R43, c[0x0][0x18c], R44 ;  /* 0x000063002b2c7a24 */ /* 0x000fc600078e022c */
[----:B------:R-:W-:-:S13]  /*e050*/  ISETP.GE.OR P0, PT, R41, c[0x0][0x1bc], P0 ;  /* 0x00006f0029007a0c */ /* 0x000fda0000706670 */
[----:B------:R-:W-:Y:S05]  /*e060*/  @P0 BRA `(.L_x_3785) ;  /* 0x00000d6000000947 */ /* 0x000fea0003800000 */
[----:B------:R-:W-:-:S05]  /*e070*/  IMAD.MOV.U32 R31, RZ, RZ, c[0x0][0x18c] ;  /* 0x00006300ff1f7624 */ /* 0x000fca00078e00ff */
[----:B------:R-:W-:-:S04]  /*e080*/  SHF.R.S32.HI R6, RZ, 0x1f, R31 ;  /* 0x0000001fff067819 */ /* 0x000fc8000001141f */
[----:B------:R-:W-:Y:S02]  /*e090*/  SHF.L.U64.HI R29, R31, 0x2, R6 ;  /* 0x000000021f1d7819 */ /* 0x000fe40000010206 */
.L_x_3786:
        /* <DEDUP_REMOVED lines=211> */
.L_x_3785:
[----:B------:R-:W-:-:S05]  /*edd0*/  IMAD.WIDE R6, R44, R37, c[0x0][0x180] ;  /* 0x000060002c067625 */ /* 0x000fca00078e0225 */
[----:B------:R-:W2:Y:S01]  /*ede0*/  ATOM.E.ADD.F16x2.RN.STRONG.GPU P0, RZ, [R6.64], R5 ;  /* 0x0000000506ff798a */ /* 0x000ea2000810e9c6 */
[----:B------:R-:W-:Y:S01]  /*edf0*/  BSSY B0, `(.L_x_3787) ;  /* 0x000000e000007945 */ /* 0x000fe20003800000 */
[----:B--2---:R-:W-:Y:S05]  /*ee00*/  @P0 BRA `(.L_x_3788) ;  /* 0x000000c000000947 */ /* 0x004fea0003800000 */
[----:B------:R-:W0:Y:S02]  /*ee10*/  QSPC.E.S P0, RZ, [R6] ;  /* 0x0000000006ff73aa */ /* 0x000e240000000500 */
[----:B0-----:R-:W-:Y:S05]  /*ee20*/  @!P0 BRA `(.L_x_3789) ;  /* 0x0000007000008947 */ /* 0x001fea0003800000 */
[----:B------:R-:W-:-:S05]  /*ee30*/  LOP3.LUT R0, R6, 0xffffff, RZ, 0xc0, !PT ;  /* 0x00ffffff06007812 */ /* 0x000fca00078ec0ff */
.L_x_3790:
[----:B------:R-:W0:Y:S02]  /*ee40*/  LDS R8, [R0] ;  /* 0x0000000000087984 */ /* 0x000e240000000800 */
[----:B0-----:R-:W-:-:S06]  /*ee50*/  HADD2 R9, R8, R5 ;  /* 0x0000000508097230 */ /* 0x001fcc0000000000 */
[----:B------:R-:W0:Y:S02]  /*ee60*/  ATOMS.CAST.SPIN R9, [R0], R8, R9 ;  /* 0x000000080009738d */ /* 0x000e240001800009 */
[----:B0-----:R-:W-:-:S13]  /*ee70*/  ISETP.EQ.U32.AND P0, PT, R9, 0x1, PT ;  /* 0x000000010900780c */ /* 0x001fda0003f02070 */
[----:B------:R-:W-:Y:S05]  /*ee80*/  @!P0 BRA `(.L_x_3790) ;  /* 0xffffffb000008947 */ /* 0x000fea000383ffff */
[----:B------:R-:W-:Y:S05]  /*ee90*/  BRA `(.L_x_3788) ;  /* 0x0000003000007947 */ /* 0x000fea0003800000 */
.L_x_3789:
[----:B------:R-:W2:Y:S02]  /*eea0*/  LD.E R0, [R6.64] ;  /* 0x0000000606007980 */ /* 0x000ea4000c101900 */
[----:B--2---:R-:W-:-:S05]  /*eeb0*/  IMAD.IADD R5, R5, 0x1, R0 ;  /* 0x0000000105057824 */ /* 0x004fca00078e0200 */
[----:B------:R0:W-:Y:S02]  /*eec0*/  ST.E [R6.64], R5 ;  /* 0x0000000506007985 */ /* 0x0001e4000c101906 */
.L_x_3788:
[----:B------:R-:W-:Y:S05]  /*eed0*/  BSYNC B0 ;  /* 0x0000000000007941 */ /* 0x000fea0003800000 */
.L_x_3787:
[----:B------:R-:W2:Y:S01]  /*eee0*/  ATOM.E.ADD.F16x2.RN.STRONG.GPU P0, RZ, [R6.64+0x4], R4 ;  /* 0x0000040406ff798a */ /* 0x000ea2000810e9c6 */
[----:B------:R-:W-:Y:S01]  /*eef0*/  BSSY B0, `(.L_x_3791) ;  /* 0x0000010000007945 */ /* 0x000fe20003800000 */
[----:B--2---:R-:W-:Y:S05]  /*ef00*/  @P0 BRA `(.L_x_3792) ;  /* 0x000000e000000947 */ /* 0x004fea0003800000 */
[----:B------:R-:W1:Y:S02]  /*ef10*/  QSPC.E.S P0, RZ, [R6+0x4] ;  /* 0x0000040006ff73aa */ /* 0x000e640000000500 */
[----:B-1----:R-:W-:Y:S05]  /*ef20*/  @!P0 BRA `(.L_x_3793) ;  /* 0x0000009000008947 */ /* 0x002fea0003800000 */
[----:B0-----:R-:W-:Y:S01]  /*ef30*/  IADD3 R6, R6, 0x4, RZ ;  /* 0x0000000406067810 */ /* 0x001fe20007ffe0ff */
[----:B------:R-:W-:-:S03]  /*ef40*/  IMAD.MOV.U32 R7, RZ, RZ, R4 ;  /* 0x000000ffff077224 */ /* 0x000fc600078e0004 */
[----:B------:R-:W-:-:S05]  /*ef50*/  LOP3.LUT R6, R6, 0xffffff, RZ, 0xc0, !PT ;  /* 0x00ffffff06067812 */ /* 0x000fca00078ec0ff */
.L_x_3794:
[----:B------:R-:W0:Y:S02]  /*ef60*/  LDS R4, [R6] ;  /* 0x0000000006047984 */ /* 0x000e240000000800 */
[----:B0-----:R-:W-:-:S10]  /*ef70*/  HFMA2.MMA R5, R4, 1, 1, R7 ;  /* 0x3c003c0004057835 */ /* 0x001fd40000000007 */
[----:B------:R-:W0:Y:S02]  /*ef80*/  ATOMS.CAST.SPIN R5, [R6], R4, R5 ;  /* 0x000000040605738d */ /* 0x000e240001800005 */
[----:B0-----:R-:W-:-:S13]  /*ef90*/  ISETP.EQ.U32.AND P0, PT, R5, 0x1, PT ;  /* 0x000000010500780c */ /* 0x001fda0003f02070 */
[----:B------:R-:W-:Y:S05]  /*efa0*/  @!P0 BRA `(.L_x_3794) ;  /* 0xffffffb000008947 */ /* 0x000fea000383ffff */
[----:B------:R-:W-:Y:S05]  /*efb0*/  BRA `(.L_x_3792) ;  /* 0x0000003000007947 */ /* 0x000fea0003800000 */
.L_x_3793:
[----:B------:R-:W2:Y:S02]  /*efc0*/  LD.E R0, [R6.64+0x4] ;  /* 0x0000040606007980 */ /* 0x000ea4000c101900 */
[----:B0-2---:R-:W-:-:S05]  /*efd0*/  IMAD.IADD R5, R4, 0x1, R0 ;  /* 0x0000000104057824 */ /* 0x005fca00078e0200 */
[----:B------:R0:W-:Y:S02]  /*efe0*/  ST.E [R6.64+0x4], R5 ;  /* 0x0000040506007985 */ /* 0x0001e4000c101906 */
.L_x_3792:
[----:B------:R-:W-:Y:S05]  /*eff0*/  BSYNC B0 ;  /* 0x0000000000007941 */ /* 0x000fea0003800000 */
.L_x_3791:
[----:B------:R-:W-:-:S05]  /*f000*/  IADD3 R4, R44, c[0x0][0x18c], RZ ;  /* 0x000063002c047a10 */ /* 0x000fca0007ffe0ff */
[----:B0-----:R-:W-:-:S05]  /*f010*/  IMAD.WIDE R4, R4, R37, c[0x0][0x180] ;  /* 0x0000600004047625 */ /* 0x001fca00078e0225 */
[----:B------:R-:W2:Y:S01]  /*f020*/  ATOM.E.ADD.F16x2.RN.STRONG.GPU P0, RZ, [R4.64], R3 ;  /* 0x0000000304ff798a */ /* 0x000ea2000810e9c6 */
[----:B------:R-:W-:Y:S01]  /*f030*/  BSSY B0, `(.L_x_3795) ;  /* 0x000000e000007945 */ /* 0x000fe20003800000 */
[----:B--2---:R-:W-:Y:S05]  /*f040*/  @P0 BRA `(.L_x_3796) ;  /* 0x000000c000000947 */ /* 0x004fea0003800000 */
[----:B------:R-:W0:Y:S02]  /*f050*/  QSPC.E.S P0, RZ, [R4] ;  /* 0x0000000004ff73aa */ /* 0x000e240000000500 */
[----:B0-----:R-:W-:Y:S05]  /*f060*/  @!P0 BRA `(.L_x_3797) ;  /* 0x0000007000008947 */ /* 0x001fea0003800000 */
[----:B------:R-:W-:-:S05]  /*f070*/  LOP3.LUT R0, R4, 0xffffff, RZ, 0xc0, !PT ;  /* 0x00ffffff04007812 */ /* 0x000fca00078ec0ff */
.L_x_3798:
[----:B------:R-:W0:Y:S02]  /*f080*/  LDS R6, [R0] ;  /* 0x0000000000067984 */ /* 0x000e240000000800 */
[----:B0-----:R-:W-:-:S06]  /*f090*/  HADD2 R7, R6, R3 ;  /* 0x0000000306077230 */ /* 0x001fcc0000000000 */
[----:B------:R-:W0:Y:S02]  /*f0a0*/  ATOMS.CAST.SPIN R7, [R0], R6, R7 ;  /* 0x000000060007738d */ /* 0x000e240001800007 */
[----:B0-----:R-:W-:-:S13]  /*f0b0*/  ISETP.EQ.U32.AND P0, PT, R7, 0x1, PT ;  /* 0x000000010700780c */ /* 0x001fda0003f02070 */
[----:B------:R-:W-:Y:S05]  /*f0c0*/  @!P0 BRA `(.L_x_3798) ;  /* 0xffffffb000008947 */ /* 0x000fea000383ffff */
[----:B------:R-:W-:Y:S05]  /*f0d0*/  BRA `(.L_x_3796) ;  /* 0x0000003000007947 */ /* 0x000fea0003800000 */
.L_x_3797:
[----:B------:R-:W2:Y:S02]  /*f0e0*/  LD.E R0, [R4.64] ;  /* 0x0000000604007980 */ /* 0x000ea4000c101900 */
[----:B--2---:R-:W-:-:S05]  /*f0f0*/  IMAD.IADD R3, R3, 0x1, R0 ;  /* 0x0000000103037824 */ /* 0x004fca00078e0200 */
[----:B------:R0:W-:Y:S02]  /*f100*/  ST.E [R4.64], R3 ;  /* 0x0000000304007985 */ /* 0x0001e4000c101906 */
.L_x_3796:
[----:B------:R-:W-:Y:S05]  /*f110*/  BSYNC B0 ;  /* 0x0000000000007941 */ /* 0x000fea0003800000 */
.L_x_3795:
[----:B------:R-:W2:Y:S02]  /*f120*/  ATOM.E.ADD.F16x2.RN.STRONG.GPU P0, RZ, [R4.64+0x4], R2 ;  /* 0x0000040204ff798a */ /* 0x000ea4000810e9c6 */
[----:B--2---:R-:W-:Y:S05]  /*f130*/  @P0 EXIT ;  /* 0x000000000000094d */ /* 0x004fea0003800000 */
[----:B------:R-:W1:Y:S02]  /*f140*/  QSPC.E.S P0, RZ, [R4+0x4] ;  /* 0x0000040004ff73aa */ /* 0x000e640000000500 */
[----:B-1----:R-:W-:Y:S05]  /*f150*/  @!P0 BRA `(.L_x_3799) ;  /* 0x0000009000008947 */ /* 0x002fea0003800000 */
[----:B0-----:R-:W-:Y:S01]  /*f160*/  IADD3 R4, R4, 0x4, RZ ;  /* 0x0000000404047810 */ /* 0x001fe20007ffe0ff */
[----:B------:R-:W-:-:S03]  /*f170*/  IMAD.MOV.U32 R5, RZ, RZ, R2 ;  /* 0x000000ffff057224 */ /* 0x000fc600078e0002 */
[----:B------:R-:W-:-:S05]  /*f180*/  LOP3.LUT R4, R4, 0xffffff, RZ, 0xc0, !PT ;  /* 0x00ffffff04047812 */ /* 0x000fca00078ec0ff */
.L_x_3800:
[----:B------:R-:W0:Y:S02]  /*f190*/  LDS R2, [R4] ;  /* 0x0000000004027984 */ /* 0x000e240000000800 */
[----:B0-----:R-:W-:-:S10]  /*f1a0*/  HFMA2.MMA R3, R2, 1, 1, R5 ;  /* 0x3c003c0002037835 */ /* 0x001fd40000000005 */
[----:B------:R-:W0:Y:S02]  /*f1b0*/  ATOMS.CAST.SPIN R3, [R4], R2, R3 ;  /* 0x000000020403738d */ /* 0x000e240001800003 */
[----:B0-----:R-:W-:-:S13]  /*f1c0*/  ISETP.EQ.U32.AND P0, PT, R3, 0x1, PT ;  /* 0x000000010300780c */ /* 0x001fda0003f02070 */
[----:B------:R-:W-:Y:S05]  /*f1d0*/  @!P0 BRA `(.L_x_3800) ;  /* 0xffffffb000008947 */ /* 0x000fea000383ffff */
[----:B------:R-:W-:Y:S05]  /*f1e0*/  EXIT ;  /* 0x000000000000794d */ /* 0x000fea0003800000 */
.L_x_3799:
[----:B------:R-:W2:Y:S02]  /*f1f0*/  LD.E R0, [R4.64+0x4] ;  /* 0x0000040604007980 */ /* 0x000ea4000c101900 */
[----:B0-2---:R-:W-:-:S05]  /*f200*/  IMAD.IADD R3, R2, 0x1, R0 ;  /* 0x0000000102037824 */ /* 0x005fca00078e0200 */
[----:B------:R-:W-:Y:S01]  /*f210*/  ST.E [R4.64+0x4], R3 ;  /* 0x0000040304007985 */ /* 0x000fe2000c101906 */
[----:B------:R-:W-:Y:S05]  /*f220*/  EXIT ;  /* 0x000000000000794d */ /* 0x000fea0003800000 */
.L_x_3801:
        /* <DEDUP_REMOVED lines=13> */
.L_x_3886:


//--------------------- .text._Z23gemm_half_q_half_kernelILi1ELb0ELb0EEvPK6__halfPKjS4_S2_PS0_iiiiPKtS7_iiiiiibS2_i --------------------------
	.section	.text._Z23gemm_half_q_half_kernelILi1ELb0ELb0EEvPK6__halfPKjS4_S2_PS0_iiiiPKtS7_iiiiiibS2_i,"ax",@progbits
	.sectioninfo	@"SHI_REGISTERS=48"
	.align	128
        .global         _Z23gemm_half_q_half_kernelILi1ELb0ELb0EEvPK6__halfPKjS4_S2_PS0_iiiiPKtS7_iiiiiibS2_i
        .type           _Z23gemm_half_q_half_kernelILi1ELb0ELb0EEvPK6__halfPKjS4_S2_PS0_iiiiPKtS7_iiiiiibS2_i,@function
        .size           _Z23gemm_half_q_half_kernelILi1ELb0ELb0EEvPK6__halfPKjS4_S2_PS0_iiiiPKtS7_iiiiiibS2_i,(.L_x_3887 - _Z23gemm_half_q_half_kernelILi1ELb0ELb0EEvPK6__halfPKjS4_S2_PS0_iiiiPKtS7_iiiiiibS2_i)
        .other          _Z23gemm_half_q_half_kernelILi1ELb0ELb0EEvPK6__halfPKjS4_S2_PS0_iiiiPKtS7_iiiiiibS2_i,@"STO_CUDA_ENTRY STV_DEFAULT"
_Z23gemm_half_q_half_kernelILi1ELb0ELb0EEvPK6__halfPKjS4_S2_PS0_iiiiPKtS7_iiiiiibS2_i:
.text._Z23gemm_half_q_half_kernelILi1ELb0ELb0EEvPK6__halfPKjS4_S2_PS0_iiiiPKtS7_iiiiiibS2_i:
        /* <DEDUP_REMOVED lines=48> */
.L_x_3803:
        /* <DEDUP_REMOVED lines=43> */
.L_x_3802:
        /* <DEDUP_REMOVED lines=69> */
.L_x_3805:
        /* <DEDUP_REMOVED lines=800> */
.L_x_3804:
[----:B------:R-:W-:-:S04]  /*3c00*/  ISETP.GE.AND P0, PT, R32, R31, PT ;  /* 0x0000001f2000720c */ /* 0x000fc80003f06270 */
[----:B------:R-:W-:-:S13]  /*3c10*/  ISETP.GE.OR P0, PT, R32, c[0x0][0x1ac], P0 ;  /* 0x00006b0020007a0c */ /* 0x000fda0000706670 */
[----:B------:R-:W-:Y:S05]  /*3c20*/  @P0 BRA `(.L_x_3806) ;  /* 0x000029b000000947 */ /* 0x000fea0003800000 */
.L_x_3807:
        /* <DEDUP_REMOVED lines=667> */
.L_x_3806:
[----:B------:R-:W-:-:S04]  /*65e0*/  ISETP.GE.AND P0, PT, R32, R31, PT ;  /* 0x0000001f2000720c */ /* 0x000fc80003f06270 */
[----:B------:R-:W-:-:S13]  /*65f0*/  ISETP.GE.OR P0, PT, R32, c[0x0][0x1b0], P0 ;  /* 0x00006c0020007a0c */ /* 0x000fda0000706670 */
[----:B------:R-:W-:Y:S05]  /*6600*/  @P0 BRA `(.L_x_3808) ;  /* 0x0000162000000947 */ /* 0x000fea0003800000 */
.L_x_3809:
        /* <DEDUP_REMOVED lines=354> */
.L_x_3808:
[----:B------:R-:W-:-:S04]  /*7c30*/  ISETP.GE.AND P0, PT, R32, R31, PT ;  /* 0x0000001f2000720c */ /* 0x000fc80003f06270 */
[----:B------:R-:W-:-:S13]  /*7c40*/  ISETP.GE.OR P0, PT, R32, c[0x0][0x1b4], P0 ;  /* 0x00006d0020007a0c */ /* 0x000fda0000706670 */
[----:B------:R-:W-:Y:S05]  /*7c50*/  @P0 BRA `(.L_x_3810) ;  /* 0x000024a000000947 */ /* 0x000fea0003800000 */
.L_x_3811:
        /* <DEDUP_REMOVED lines=586> */
.L_x_3810:
[----:B------:R-:W-:-:S04]  /*a100*/  ISETP.GE.AND P0, PT, R32, R31, PT ;  /* 0x0000001f2000720c */ /* 0x000fc80003f06270 */
[----:B------:R-:W-:-:S13]  /*a110*/  ISETP.GE.OR P0, PT, R32, c[0x0][0x1b8], P0 ;  /* 0x00006e0020007a0c */ /* 0x000fda0000706670 */
[----:B------:R-:W-:Y:S05]  /*a120*/  @P0 BRA `(.L_x_3812) ;  /* 0x0000148000000947 */ /* 0x000fea0003800000 */
.L_x_3813:
        /* <DEDUP_REMOVED lines=328> */
.L_x_3812:
        /* <DEDUP_REMOVED lines=9> */
.L_x_3815:
        /* <DEDUP_REMOVED lines=168> */
.L_x_3814:
[----:B------:R-:W2:Y:S01]  /*c0c0*/  ATOM.E.ADD.F16x2.RN.STRONG.GPU P0, RZ, [R12.64], R28 ;  /* 0x0000001c0cff798a */ /* 0x000ea2000810e9c6 */
[----:B------:R-:W-:Y:S01]  /*c0d0*/  BSSY B0, `(.L_x_3816) ;  /* 0x000000e000007945 */ /* 0x000fe20003800000 */
[----:B--2---:R-:W-:Y:S05]  /*c0e0*/  @P0 BRA `(.L_x_3817) ;  /* 0x000000c000000947 */ /* 0x004fea0003800000 */
[----:B------:R-:W0:Y:S02]  /*c0f0*/  QSPC.E.S P0, RZ, [R12] ;  /* 0x000000000cff73aa */ /* 0x000e240000000500 */
[----:B0-----:R-:W-:Y:S05]  /*c100*/  @!P0 BRA `(.L_x_3818) ;  /* 0x0000007000008947 */ /* 0x001fea0003800000 */
[----:B------:R-:W-:-:S05]  /*c110*/  LOP3.LUT R0, R12, 0xffffff, RZ, 0xc0, !PT ;  /* 0x00ffffff0c007812 */ /* 0x000fca00078ec0ff */
.L_x_3819:
[----:B------:R-:W0:Y:S02]  /*c120*/  LDS R4, [R0] ;  /* 0x0000000000047984 */ /* 0x000e240000000800 */
[----:B0-----:R-:W-:-:S06]  /*c130*/  HADD2 R5, R4, R28 ;  /* 0x0000001c04057230 */ /* 0x001fcc0000000000 */
[----:B------:R-:W0:Y:S02]  /*c140*/  ATOMS.CAST.SPIN R5, [R0], R4, R5 ;  /* 0x000000040005738d */ /* 0x000e240001800005 */
[----:B0-----:R-:W-:-:S13]  /*c150*/  ISETP.EQ.U32.AND P0, PT, R5, 0x1, PT ;  /* 0x000000010500780c */ /* 0x001fda0003f02070 */
[----:B------:R-:W-:Y:S05]  /*c160*/  @!P0 BRA `(.L_x_3819) ;  /* 0xffffffb000008947 */ /* 0x000fea000383ffff */
[----:B------:R-:W-:Y:S05]  /*c170*/  BRA `(.L_x_3817) ;  /* 0x0000003000007947 */ /* 0x000fea0003800000 */
.L_x_3818:
[----:B------:R-:W2:Y:S02]  /*c180*/  LD.E R0, [R12.64] ;  /* 0x000000060c007980 */ /* 0x000ea4000c101900 */
[----:B--2---:R-:W-:-:S05]  /*c190*/  IMAD.IADD R5, R28, 0x1, R0 ;  /* 0x000000011c057824 */ /* 0x004fca00078e0200 */
[----:B------:R0:W-:Y:S02]  /*c1a0*/  ST.E [R12.64], R5 ;  /* 0x000000050c007985 */ /* 0x0001e4000c101906 */
.L_x_3817:
[----:B------:R-:W-:Y:S05]  /*c1b0*/  BSYNC B0 ;  /* 0x0000000000007941 */ /* 0x000fea0003800000 */
.L_x_3816:
[----:B------:R-:W2:Y:S02]  /*c1c0*/  ATOM.E.ADD.F16x2.RN.STRONG.GPU P0, RZ, [R12.64+0x4], R3 ;  /* 0x000004030cff798a */ /* 0x000ea4000810e9c6 */
[----:B--2---:R-:W-:Y:S05]  /*c1d0*/  @P0 EXIT ;  /* 0x000000000000094d */ /* 0x004fea0003800000 */
[----:B------:R-:W1:Y:S02]  /*c1e0*/  QSPC.E.S P0, RZ, [R12+0x4] ;  /* 0x000004000cff73aa */ /* 0x000e640000000500 */
[----:B-1----:R-:W-:Y:S05]  /*c1f0*/  @!P0 BRA `(.L_x_3820) ;  /* 0x0000009000008947 */ /* 0x002fea0003800000 */
[----:B0-----:R-:W-:Y:S01]  /*c200*/  IADD3 R12, R12, 0x4, RZ ;  /* 0x000000040c0c7810 */ /* 0x001fe20007ffe0ff */
[----:B------:R-:W-:-:S03]  /*c210*/  IMAD.MOV.U32 R5, RZ, RZ, R3 ;  /* 0x000000ffff057224 */ /* 0x000fc600078e0003 */
[----:B------:R-:W-:-:S05]  /*c220*/  LOP3.LUT R12, R12, 0xffffff, RZ, 0xc0, !PT ;  /* 0x00ffffff0c0c7812 */ /* 0x000fca00078ec0ff */
.L_x_3821:
[----:B------:R-:W0:Y:S02]  /*c230*/  LDS R2, [R12] ;  /* 0x000000000c027984 */ /* 0x000e240000000800 */
[----:B0-----:R-:W-:-:S10]  /*c240*/  HFMA2.MMA R3, R2, 1, 1, R5 ;  /* 0x3c003c0002037835 */ /* 0x001fd40000000005 */
[----:B------:R-:W0:Y:S02]  /*c250*/  ATOMS.CAST.SPIN R3, [R12], R2, R3 ;  /* 0x000000020c03738d */ /* 0x000e240001800003 */
[----:B0-----:R-:W-:-:S13]  /*c260*/  ISETP.EQ.U32.AND P0, PT, R3, 0x1, PT ;  /* 0x000000010300780c */ /* 0x001fda0003f02070 */
[----:B------:R-:W-:Y:S05]  /*c270*/  @!P0 BRA `(.L_x_3821) ;  /* 0xffffffb000008947 */ /* 0x000fea000383ffff */
[----:B------:R-:W-:Y:S05]  /*c280*/  EXIT ;  /* 0x000000000000794d */ /* 0x000fea0003800000 */
.L_x_3820:
[----:B------:R-:W2:Y:S02]  /*c290*/  LD.E R0, [R12.64+0x4] ;  /* 0x000004060c007980 */ /* 0x000ea4000c101900 */
[----:B--2---:R-:W-:-:S05]  /*c2a0*/  IMAD.IADD R3, R3, 0x1, R0 ;  /* 0x0000000103037824 */ /* 0x004fca00078e0200 */
[----:B------:R-:W-:Y:S01]  /*c2b0*/  ST.E [R12.64+0x4], R3 ;  /* 0x000004030c007985 */ /* 0x000fe2000c101906 */
[----:B------:R-:W-:Y:S05]  /*c2c0*/  EXIT ;  /* 0x000000000000794d */ /* 0x000fea0003800000 */
.L_x_3822:
        /* <DEDUP_REMOVED lines=11> */
.L_x_3887:


//--------------------- .nv.global                --------------------------
	.section	.nv.global,"aw",@nobits
.nv.global:
	.type		_ZN39_INTERNAL_80fa1f64_9_q_gemm_cu_b303c1f14cuda3std3__48in_placeE,@object
	.size		_ZN39_INTERNAL_80fa1f64_9_q_gemm_cu_b303c1f14cuda3std3__48in_placeE,(_ZN39_INTERNAL_80fa1f64_9_q_gemm_cu_b303c1f14cuda3std6ranges3__45__cpo8distanceE - _ZN39_INTERNAL_80fa1f64_9_q_gemm_cu_b303c1f14cuda3std3__48in_placeE)
_ZN39_INTERNAL_80fa1f64_9_q_gemm_cu_b303c1f14cuda3std3__48in_placeE:
	.zero		1
	.type		_ZN39_INTERNAL_80fa1f64_9_q_gemm_cu_b303c1f14cuda3std6ranges3__45__cpo8distanceE,@object
	.size		_ZN39_INTERNAL_80fa1f64_9_q_gemm_cu_b303c1f14cuda3std6ranges3__45__cpo8distanceE,(_ZN39_INTERNAL_80fa1f64_9_q_gemm_cu_b303c1f14cuda3std3__45__cpo6cbeginE - _ZN39_INTERNAL_80fa1f64_9_q_gemm_cu_b303c1f14cuda3std6ranges3__45__cpo8distanceE)
_ZN39_INTERNAL_80fa1f64_9_q_gemm_cu_b303c1f14cuda3std6ranges3__45__cpo8distanceE:
	.zero		1
	.type		_ZN39_INTERNAL_80fa1f64_9_q_gemm_cu_b303c1f14cuda3std3__45__cpo6cbeginE,@object
	.size		_ZN39_INTERNAL_80fa1f64_9_q_gemm_cu_b303c1f14cuda3std3__45__cpo6cbeginE,(_ZN39_INTERNAL_80fa1f64_9_q_gemm_cu_b303c1f14cuda3std6ranges3__45__cpo7advanceE - _ZN39_INTERNAL_80fa1f64_9_q_gemm_cu_b303c1f14cuda3std3__45__cpo6cbeginE)
_ZN39_INTERNAL_80fa1f64_9_q_gemm_cu_b303c1f14cuda3std3__45__cpo6cbeginE:
	.zero		1
	.type		_ZN39_INTERNAL_80fa1f64_9_q_gemm_cu_b303c1f14cuda3std6ranges3__45__cpo7advanceE,@object
	.size		_ZN39_INTERNAL_80fa1f64_9_q_gemm_cu_b303c1f14cuda3std6ranges3__45__cpo7advanceE,(_ZN39_INTERNAL_80fa1f64_9_q_gemm_cu_b303c1f14cuda3std3__45__cpo7crbeginE - _ZN39_INTERNAL_80fa1f64_9_q_gemm_cu_b303c1f14cuda3std6ranges3__45__cpo7advanceE)
_ZN39_INTERNAL_80fa1f64_9_q_gemm_cu_b303c1f14cuda3std6ranges3__45__cpo7advanceE:
	.zero		1
	.type		_ZN39_INTERNAL_80fa1f64_9_q_gemm_cu_b303c1f14cuda3std3__45__cpo7crbeginE,@object
	.size		_ZN39_INTERNAL_80fa1f64_9_q_gemm_cu_b303c1f14cuda3std3__45__cpo7crbeginE,(_ZN39_INTERNAL_80fa1f64_9_q_gemm_cu_b303c1f14cuda3std6ranges3__45__cpo4dataE - _ZN39_INTERNAL_80fa1f64_9_q_gemm_cu_b303c1f14cuda3std3__45__cpo7crbeginE)
_ZN39_INTERNAL_80fa1f64_9_q_gemm_cu_b303c1f14cuda3std3__45__cpo7crbeginE:
	.zero		1
	.type		_ZN39_INTERNAL_80fa1f64_9_q_gemm_cu_b303c1f14cuda3std6ranges3__45__cpo4dataE,@object
	.size		_ZN39_INTERNAL_80fa1f64_9_q_gemm_cu_b303c1f14cuda3std6ranges3__45__cpo4dataE,(_ZN39_INTERNAL_80fa1f64_9_q_gemm_cu_b303c1f14cuda3std6ranges3__45__cpo5beginE - _ZN39_INTERNAL_80fa1f64_9_q_gemm_cu_b303c1f14cuda3std6ranges3__45__cpo4dataE)
_ZN39_INTERNAL_80fa1f64_9_q_gemm_cu_b303c1f14cuda3std6ranges3__45__cpo4dataE:
	.zero		1
	.type		_ZN39_INTERNAL_80fa1f64_9_q_gemm_cu_b303c1f14cuda3std6ranges3__45__cpo5beginE,@object
	.size		_ZN39_INTERNAL_80fa1f64_9_q_gemm_cu_b303c1f14cuda3std6ranges3__45__cpo5beginE,(_ZN39_INTERNAL_80fa1f64_9_q_gemm_cu_b303c1f14cuda3std3__441_GLOBAL__N__80fa1f64_9_q_gemm_cu_b303c1f16ignoreE - _ZN39_INTERNAL_80fa1f64_9_q_gemm_cu_b303c1f14cuda3std6ranges3__45__cpo5beginE)
_ZN39_INTERNAL_80fa1f64_9_q_gemm_cu_b303c1f14cuda3std6ranges3__45__cpo5beginE:
	.zero		1
	.type		_ZN39_INTERNAL_80fa1f64_9_q_gemm_cu_b303c1f14cuda3std3__441_GLOBAL__N__80fa1f64_9_q_gemm_cu_b303c1f16ignoreE,@object
	.size		_ZN39_INTERNAL_80fa1f64_9_q_gemm_cu_b303c1f14cuda3std3__441_GLOBAL__N__80fa1f64_9_q_gemm_cu_b303c1f16ignoreE,(_ZN39_INTERNAL_80fa1f64_9_q_gemm_cu_b303c1f14cuda3std6ranges3__45__cpo4sizeE - _ZN39_INTERNAL_80fa1f64_9_q_gemm_cu_b303c1f14cuda3std3__441_GLOBAL__N__80fa1f64_9_q_gemm_cu_b303c1f16ignoreE)
_ZN39_INTERNAL_80fa1f64_9_q_gemm_cu_b303c1f14cuda3std3__441_GLOBAL__N__80fa1f64_9_q_gemm_cu_b303c1f16ignoreE:
	.zero		1
	.type		_ZN39_INTERNAL_80fa1f64_9_q_gemm_cu_b303c1f14cuda3std6ranges3__45__cpo4sizeE,@object
	.size		_ZN39_INTERNAL_80fa1f64_9_q_gemm_cu_b303c1f14cuda3std6ranges3__45__cpo4sizeE,(_ZN39_INTERNAL_80fa1f64_9_q_gemm_cu_b303c1f14cuda3std3__45__cpo5beginE - _ZN39_INTERNAL_80fa1f64_9_q_gemm_cu_b303c1f14cuda3std6ranges3__45__cpo4sizeE)
_ZN39_INTERNAL_80fa1f64_9_q_gemm_cu_b303c1f14cuda3std6ranges3__45__cpo4sizeE:
	.zero		1
	.type		_ZN39_INTERNAL_80fa1f64_9_q_gemm_cu_b303c1f14cuda3std3__45__cpo5beginE,@object
	.size		_ZN39_INTERNAL_80fa1f64_9_q_gemm_cu_b303c1f14cuda3std3__45__cpo5beginE,(_ZN39_INTERNAL_80fa1f64_9_q_gemm_cu_b303c1f14cuda3std6ranges3__45__cpo6cbeginE - _ZN39_INTERNAL_80fa1f64_9_q_gemm_cu_b303c1f14cuda3std3__45__cpo5beginE)
_ZN39_INTERNAL_80fa1f64_9_q_gemm_cu_b303c1f14cuda3std3__45__cpo5beginE:
	.zero		1
	.type		_ZN39_INTERNAL_80fa1f64_9_q_gemm_cu_b303c1f14cuda3std6ranges3__45__cpo6cbeginE,@object
	.size		_ZN39_INTERNAL_80fa1f64_9_q_gemm_cu_b303c1f14cuda3std6ranges3__45__cpo6cbeginE,(_ZN39_INTERNAL_80fa1f64_9_q_gemm_cu_b303c1f14cuda3std3__45__cpo6rbeginE - _ZN39_INTERNAL_80fa1f64_9_q_gemm_cu_b303c1f14cuda3std6ranges3__45__cpo6cbeginE)
_ZN39_INTERNAL_80fa1f64_9_q_gemm_cu_b303c1f14cuda3std6ranges3__45__cpo6cbeginE:
	.zero		1
	.type		_ZN39_INTERNAL_80fa1f64_9_q_gemm_cu_b303c1f14cuda3std3__45__cpo6rbeginE,@object
	.size		_ZN39_INTERNAL_80fa1f64_9_q_gemm_cu_b303c1f14cuda3std3__45__cpo6rbeginE,(_ZN39_INTERNAL_80fa1f64_9_q_gemm_cu_b303c1f14cuda3std6ranges3__45__cpo4nextE - _ZN39_INTERNAL_80fa1f64_9_q_gemm_cu_b303c1f14cuda3std3__45__cpo6rbeginE)
_ZN39_INTERNAL_80fa1f64_9_q_gemm_cu_b303c1f14cuda3std3__45__cpo6rbeginE:
	.zero		1
	.type		_ZN39_INTERNAL_80fa1f64_9_q_gemm_cu_b303c1f14cuda3std6ranges3__45__cpo4nextE,@object
	.size		_ZN39_INTERNAL_80fa1f64_9_q_gemm_cu_b303c1f14cuda3std6ranges3__45__cpo4nextE,(_ZN39_INTERNAL_80fa1f64_9_q_gemm_cu_b303c1f14cuda3std6ranges3__45__cpo4swapE - _ZN39_INTERNAL_80fa1f64_9_q_gemm_cu_b303c1f14cuda3std6ranges3__45__cpo4nextE)
_ZN39_INTERNAL_80fa1f64_9_q_gemm_cu_b303c1f14cuda3std6ranges3__45__cpo4nextE:
	.zero		1
	.type		_ZN39_INTERNAL_80fa1f64_9_q_gemm_cu_b303c1f14cuda3std6ranges3__45__cpo4swapE,@object
	.size		_ZN39_INTERNAL_80fa1f64_9_q_gemm_cu_b303c1f14cuda3std6ranges3__45__cpo4swapE,(_ZN39_INTERNAL_80fa1f64_9_q_gemm_cu_b303c1f14cuda3std3__420unreachable_sentinelE - _ZN39_INTERNAL_80fa1f64_9_q_gemm_cu_b303c1f14cuda3std6ranges3__45__cpo4swapE)
_ZN39_INTERNAL_80fa1f64_9_q_gemm_cu_b303c1f14cuda3std6ranges3__45__cpo4swapE:
	.zero		1
	.type		_ZN39_INTERNAL_80fa1f64_9_q_gemm_cu_b303c1f14cuda3std3__420unreachable_sentinelE,@object
	.size		_ZN39_INTERNAL_80fa1f64_9_q_gemm_cu_b303c1f14cuda3std3__420unreachable_sentinelE,(_ZN39_INTERNAL_80fa1f64_9_q_gemm_cu_b303c1f16thrust23THRUST_300001_SM_800_NS6system6detail10sequential3seqE - _ZN39_INTERNAL_80fa1f64_9_q_gemm_cu_b303c1f14cuda3std3__420unreachable_sentinelE)
_ZN39_INTERNAL_80fa1f64_9_q_gemm_cu_b303c1f14cuda3std3__420unreachable_sentinelE:
	.zero		1
	.type		_ZN39_INTERNAL_80fa1f64_9_q_gemm_cu_b303c1f16thrust23THRUST_300001_SM_800_NS6system6detail10sequential3seqE,@object
	.size		_ZN39_INTERNAL_80fa1f64_9_q_gemm_cu_b303c1f16thrust23THRUST_300001_SM_800_NS6system6detail10sequential3seqE,(_ZN39_INTERNAL_80fa1f64_9_q_gemm_cu_b303c1f14cuda3std3__45__cpo4cendE - _ZN39_INTERNAL_80fa1f64_9_q_gemm_cu_b303c1f16thrust23THRUST_300001_SM_800_NS6system6detail10sequential3seqE)
_ZN39_INTERNAL_80fa1f64_9_q_gemm_cu_b303c1f16thrust23THRUST_300001_SM_800_NS6system6detail10sequential3seqE:
	.zero		1
	.type		_ZN39_INTERNAL_80fa1f64_9_q_gemm_cu_b303c1f14cuda3std3__45__cpo4cendE,@object
	.size		_ZN39_INTERNAL_80fa1f64_9_q_gemm_cu_b303c1f14cuda3std3__45__cpo4cendE,(_ZN39_INTERNAL_80fa1f64_9_q_gemm_cu_b303c1f14cuda3std6ranges3__45__cpo9iter_swapE - _ZN39_INTERNAL_80fa1f64_9_q_gemm_cu_b303c1f14cuda3std3__45__cpo4cendE)
_ZN39_INTERNAL_80fa1f64_9_q_gemm_cu_b303c1f14cuda3std3__45__cpo4cendE:
	.zero		1
	.type		_ZN39_INTERNAL_80fa1f64_9_q_gemm_cu_b303c1f14cuda3std6ranges3__45__cpo9iter_swapE,@object
	.size		_ZN39_INTERNAL_80fa1f64_9_q_gemm_cu_b303c1f14cuda3std6ranges3__45__cpo9iter_swapE,(_ZN39_INTERNAL_80fa1f64_9_q_gemm_cu_b303c1f14cuda3std3__45__cpo5crendE - _ZN39_INTERNAL_80fa1f64_9_q_gemm_cu_b303c1f14cuda3std6ranges3__45__cpo9iter_swapE)
_ZN39_INTERNAL_80fa1f64_9_q_gemm_cu_b303c1f14cuda3std6ranges3__45__cpo9iter_swapE:
	.zero		1
	.type		_ZN39_INTERNAL_80fa1f64_9_q_gemm_cu_b303c1f14cuda3std3__45__cpo5crendE,@object
	.size		_ZN39_INTERNAL_80fa1f64_9_q_gemm_cu_b303c1f14cuda3std3__45__cpo5crendE,(_ZN39_INTERNAL_80fa1f64_9_q_gemm_cu_b303c1f14cuda3std6ranges3__45__cpo5cdataE - _ZN39_INTERNAL_80fa1f64_9_q_gemm_cu_b303c1f14cuda3std3__45__cpo5crendE)
_ZN39_INTERNAL_80fa1f64_9_q_gemm_cu_b303c1f14cuda3std3__45__cpo5crendE:
	.zero		1
	.type		_ZN39_INTERNAL_80fa1f64_9_q_gemm_cu_b303c1f14cuda3std6ranges3__45__cpo5cdataE,@object
	.size		_ZN39_INTERNAL_80fa1f64_9_q_gemm_cu_b303c1f14cuda3std6ranges3__45__cpo5cdataE,(_ZN39_INTERNAL_80fa1f64_9_q_gemm_cu_b303c1f14cuda3std6ranges3__45__cpo3endE - _ZN39_INTERNAL_80fa1f64_9_q_gemm_cu_b303c1f14cuda3std6ranges3__45__cpo5cdataE)
_ZN39_INTERNAL_80fa1f64_9_q_gemm_cu_b303c1f14cuda3std6ranges3__45__cpo5cdataE:
	.zero		1
	.type		_ZN39_INTERNAL_80fa1f64_9_q_gemm_cu_b303c1f14cuda3std6ranges3__45__cpo3endE,@object
	.size		_ZN39_INTERNAL_80fa1f64_9_q_gemm_cu_b303c1f14cuda3std6ranges3__45__cpo3endE,(_ZN39_INTERNAL_80fa1f64_9_q_gemm_cu_b303c1f14cuda3std3__419piecewise_constructE - _ZN39_INTERNAL_80fa1f64_9_q_gemm_cu_b303c1f14cuda3std6ranges3__45__cpo3endE)
_ZN39_INTERNAL_80fa1f64_9_q_gemm_cu_b303c1f14cuda3std6ranges3__45__cpo3endE:
	.zero		1
	.type		_ZN39_INTERNAL_80fa1f64_9_q_gemm_cu_b303c1f14cuda3std3__419piecewise_constructE,@object
	.size		_ZN39_INTERNAL_80fa1f64_9_q_gemm_cu_b303c1f14cuda3std3__419piecewise_constructE,(_ZN39_INTERNAL_80fa1f64_9_q_gemm_cu_b303c1f14cuda3std6ranges3__45__cpo5ssizeE - _ZN39_INTERNAL_80fa1f64_9_q_gemm_cu_b303c1f14cuda3std3__419piecewise_constructE)
_ZN39_INTERNAL_80fa1f64_9_q_gemm_cu_b303c1f14cuda3std3__419piecewise_constructE:
	.zero		1
	.type		_ZN39_INTERNAL_80fa1f64_9_q_gemm_cu_b303c1f14cuda3std6ranges3__45__cpo5ssizeE,@object
	.size		_ZN39_INTERNAL_80fa1f64_9_q_gemm_cu_b303c1f14cuda3std6ranges3__45__cpo5ssizeE,(_ZN39_INTERNAL_80fa1f64_9_q_gemm_cu_b303c1f14cuda3std3__45__cpo3endE - _ZN39_INTERNAL_80fa1f64_9_q_gemm_cu_b303c1f14cuda3std6ranges3__45__cpo5ssizeE)
_ZN39_INTERNAL_80fa1f64_9_q_gemm_cu_b303c1f14cuda3std6ranges3__45__cpo5ssizeE:
	.zero		1
	.type		_ZN39_INTERNAL_80fa1f64_9_q_gemm_cu_b303c1f14cuda3std3__45__cpo3endE,@object
	.size		_ZN39_INTERNAL_80fa1f64_9_q_gemm_cu_b303c1f14cuda3std3__45__cpo3endE,(_ZN39_INTERNAL_80fa1f64_9_q_gemm_cu_b303c1f14cuda3std6ranges3__45__cpo4cendE - _ZN39_INTERNAL_80fa1f64_9_q_gemm_cu_b303c1f14cuda3std3__45__cpo3endE)
_ZN39_INTERNAL_80fa1f64_9_q_gemm_cu_b303c1f14cuda3std3__45__cpo3endE:
	.zero		1
	.type		_ZN39_INTERNAL_80fa1f64_9_q_gemm_cu_b303c1f14cuda3std6ranges3__45__cpo4cendE,@object
	.size		_ZN39_INTERNAL_80fa1f64_9_q_gemm_cu_b303c1f14cuda3std6ranges3__45__cpo4cendE,(_ZN39_INTERNAL_80fa1f64_9_q_gemm_cu_b303c1f14cuda3std3__45__cpo4rendE - _ZN39_INTERNAL_80fa1f64_9_q_gemm_cu_b303c1f14cuda3std6ranges3__45__cpo4cendE)
_ZN39_INTERNAL_80fa1f64_9_q_gemm_cu_b303c1f14cuda3std6ranges3__45__cpo4cendE:
	.zero		1
	.type		_ZN39_INTERNAL_80fa1f64_9_q_gemm_cu_b303c1f14cuda3std3__45__cpo4rendE,@object
	.size		_ZN39_INTERNAL_80fa1f64_9_q_gemm_cu_b303c1f14cuda3std3__45__cpo4rendE,(_ZN39_INTERNAL_80fa1f64_9_q_gemm_cu_b303c1f14cuda3std6ranges3__45__cpo4prevE - _ZN39_INTERNAL_80fa1f64_9_q_gemm_cu_b303c1f14cuda3std3__45__cpo4rendE)
_ZN39_INTERNAL_80fa1f64_9_q_gemm_cu_b303c1f14cuda3std3__45__cpo4rendE:
	.zero		1
	.type		_ZN39_INTERNAL_80fa1f64_9_q_gemm_cu_b303c1f14cuda3std6ranges3__45__cpo4prevE,@object
	.size		_ZN39_INTERNAL_80fa1f64_9_q_gemm_cu_b303c1f14cuda3std6ranges3__45__cpo4prevE,(_ZN39_INTERNAL_80fa1f64_9_q_gemm_cu_b303c1f14cuda3std6ranges3__45__cpo9iter_moveE - _ZN39_INTERNAL_80fa1f64_9_q_gemm_cu_b303c1f14cuda3std6ranges3__45__cpo4prevE)
_ZN39_INTERNAL_80fa1f64_9_q_gemm_cu_b303c1f14cuda3std6ranges3__45__cpo4prevE:
	.zero		1
	.type		_ZN39_INTERNAL_80fa1f64_9_q_gemm_cu_b303c1f14cuda3std6ranges3__45__cpo9iter_moveE,@object
	.size		_ZN39_INTERNAL_80fa1f64_9_q_gemm_cu_b303c1f14cuda3std6ranges3__45__cpo9iter_moveE,(.L_13 - _ZN39_INTERNAL_80fa1f64_9_q_gemm_cu_b303c1f14cuda3std6ranges3__45__cpo9iter_moveE)
_ZN39_INTERNAL_80fa1f64_9_q_gemm_cu_b303c1f14cuda3std6ranges3__45__cpo9iter_moveE:
	.zero		1
.L_13:


//--------------------- .nv.shared._Z28gemm_half_q_half_gptq_kernelILi8ELb1ELb1EEvPK6__halfPKjS4_S2_PS0_iiiiiPKtibS2_i --------------------------
	.section	.nv.shared._Z28gemm_half_q_half_gptq_kernelILi8ELb1ELb1EEvPK6__halfPKjS4_S2_PS0_iiiiiPKtibS2_i,"aw",@nobits
	.sectionflags	@""
	.align	2
.nv.shared._Z28gemm_half_q_half_gptq_kernelILi8ELb1ELb1EEvPK6__halfPKjS4_S2_PS0_iiiiiPKtibS2_i:
	.zero		2048


//--------------------- .nv.shared._Z28gemm_half_q_half_gptq_kernelILi7ELb1ELb1EEvPK6__halfPKjS4_S2_PS0_iiiiiPKtibS2_i --------------------------
	.section	.nv.shared._Z28gemm_half_q_half_gptq_kernelILi7ELb1ELb1EEvPK6__halfPKjS4_S2_PS0_iiiiiPKtibS2_i,"aw",@nobits
	.sectionflags	@""
	.align	2
.nv.shared._Z28gemm_half_q_half_gptq_kernelILi7ELb1ELb1EEvPK6__halfPKjS4_S2_PS0_iiiiiPKtibS2_i:
	.zero		1792


//--------------------- .nv.shared._Z28gemm_half_q_half_gptq_kernelILi6ELb1ELb1EEvPK6__halfPKjS4_S2_PS0_iiiiiPKtibS2_i --------------------------
	.section	.nv.shared._Z28gemm_half_q_half_gptq_kernelILi6ELb1ELb1EEvPK6__halfPKjS4_S2_PS0_iiiiiPKtibS2_i,"aw",@nobits
	.sectionflags	@""
	.align	2
.nv.shared._Z28gemm_half_q_half_gptq_kernelILi6ELb1ELb1EEvPK6__halfPKjS4_S2_PS0_iiiiiPKtibS2_i:
	.zero		1536


//--------------------- .nv.shared._Z28gemm_half_q_half_gptq_kernelILi5ELb1ELb1EEvPK6__halfPKjS4_S2_PS0_iiiiiPKtibS2_i --------------------------
	.section	.nv.shared._Z28gemm_half_q_half_gptq_kernelILi5ELb1ELb1EEvPK6__halfPKjS4_S2_PS0_iiiiiPKtibS2_i,"aw",@nobits
	.sectionflags	@""
	.align	2
.nv.shared._Z28gemm_half_q_half_gptq_kernelILi5ELb1ELb1EEvPK6__halfPKjS4_S2_PS0_iiiiiPKtibS2_i:
	.zero		1280


//--------------------- .nv.shared._Z28gemm_half_q_half_gptq_kernelILi4ELb1ELb1EEvPK6__halfPKjS4_S2_PS0_iiiiiPKtibS2_i --------------------------
	.section	.nv.shared._Z28gemm_half_q_half_gptq_kernelILi4ELb1ELb1EEvPK6__halfPKjS4_S2_PS0_iiiiiPKtibS2_i,"aw",@nobits
	.sectionflags	@""
	.align	2
.nv.shared._Z28gemm_half_q_half_gptq_kernelILi4ELb1ELb1EEvPK6__halfPKjS4_S2_PS0_iiiiiPKtibS2_i:
	.zero		1024


//--------------------- .nv.shared._Z28gemm_half_q_half_gptq_kernelILi3ELb1ELb1EEvPK6__halfPKjS4_S2_PS0_iiiiiPKtibS2_i --------------------------
	.section	.nv.shared._Z28gemm_half_q_half_gptq_kernelILi3ELb1ELb1EEvPK6__halfPKjS4_S2_PS0_iiiiiPKtibS2_i,"aw",@nobits
	.sectionflags	@""
	.align	2
.nv.shared._Z28gemm_half_q_half_gptq_kernelILi3ELb1ELb1EEvPK6__halfPKjS4_S2_PS0_iiiiiPKtibS2_i:
	.zero		768


//--------------------- .nv.shared._Z28gemm_half_q_half_gptq_kernelILi2ELb1ELb1EEvPK6__halfPKjS4_S2_PS0_iiiiiPKtibS2_i --------------------------
	.section	.nv.shared._Z28gemm_half_q_half_gptq_kernelILi2ELb1ELb1EEvPK6__halfPKjS4_S2_PS0_iiiiiPKtibS2_i,"aw",@nobits
	.sectionflags	@""
	.align	2
.nv.shared._Z28gemm_half_q_half_gptq_kernelILi2ELb1ELb1EEvPK6__halfPKjS4_S2_PS0_iiiiiPKtibS2_i:
	.zero		512


//--------------------- .nv.shared._Z28gemm_half_q_half_gptq_kernelILi1ELb1ELb1EEvPK6__halfPKjS4_S2_PS0_iiiiiPKtibS2_i --------------------------
	.section	.nv.shared._Z28gemm_half_q_half_gptq_kernelILi1ELb1ELb1EEvPK6__halfPKjS4_S2_PS0_iiiiiPKtibS2_i,"aw",@nobits
	.sectionflags	@""
	.align	2
.nv.shared._Z28gemm_half_q_half_gptq_kernelILi1ELb1ELb1EEvPK6__halfPKjS4_S2_PS0_iiiiiPKtibS2_i:
	.zero		256


//--------------------- .nv.shared._Z28gemm_half_q_half_gptq_kernelILi8ELb1ELb0EEvPK6__halfPKjS4_S2_PS0_iiiiiPKtibS2_i --------------------------
	.section	.nv.shared._Z28gemm_half_q_half_gptq_kernelILi8ELb1ELb0EEvPK6__halfPKjS4_S2_PS0_iiiiiPKtibS2_i,"aw",@nobits
	.sectionflags	@""
	.align	2
.nv.shared._Z28gemm_half_q_half_gptq_kernelILi8ELb1ELb0EEvPK6__halfPKjS4_S2_PS0_iiiiiPKtibS2_i:
	.zero		2048


//--------------------- .nv.shared._Z28gemm_half_q_half_gptq_kernelILi7ELb1ELb0EEvPK6__halfPKjS4_S2_PS0_iiiiiPKtibS2_i --------------------------
	.section	.nv.shared._Z28gemm_half_q_half_gptq_kernelILi7ELb1ELb0EEvPK6__halfPKjS4_S2_PS0_iiiiiPKtibS2_i,"aw",@nobits
	.sectionflags	@""
	.align	2
.nv.shared._Z28gemm_half_q_half_gptq_kernelILi7ELb1ELb0EEvPK6__halfPKjS4_S2_PS0_iiiiiPKtibS2_i:
	.zero		1792


//--------------------- .nv.shared._Z28gemm_half_q_half_gptq_kernelILi6ELb1ELb0EEvPK6__halfPKjS4_S2_PS0_iiiiiPKtibS2_i --------------------------
	.section	.nv.shared._Z28gemm_half_q_half_gptq_kernelILi6ELb1ELb0EEvPK6__halfPKjS4_S2_PS0_iiiiiPKtibS2_i,"aw",@nobits
	.sectionflags	@""
	.align	2
.nv.shared._Z28gemm_half_q_half_gptq_kernelILi6ELb1ELb0EEvPK6__halfPKjS4_S2_PS0_iiiiiPKtibS2_i:
	.zero		1536


//--------------------- .nv.shared._Z28gemm_half_q_half_gptq_kernelILi5ELb1ELb0EEvPK6__halfPKjS4_S2_PS0_iiiiiPKtibS2_i --------------------------
	.section	.nv.shared._Z28gemm_half_q_half_gptq_kernelILi5ELb1ELb0EEvPK6__halfPKjS4_S2_PS0_iiiiiPKtibS2_i,"aw",@nobits
	.sectionflags	@""
	.align	2
.nv.shared._Z28gemm_half_q_half_gptq_kernelILi5ELb1ELb0EEvPK6__halfPKjS4_S2_PS0_iiiiiPKtibS2_i:
	.zero		1280


//--------------------- .nv.shared._Z28gemm_half_q_half_gptq_kernelILi4ELb1ELb0EEvPK6__halfPKjS4_S2_PS0_iiiiiPKtibS2_i --------------------------
	.section	.nv.shared._Z28gemm_half_q_half_gptq_kernelILi4ELb1ELb0EEvPK6__halfPKjS4_S2_PS0_iiiiiPKtibS2_i,"aw",@nobits
	.sectionflags	@""
	.align	2
.nv.shared._Z28gemm_half_q_half_gptq_kernelILi4ELb1ELb0EEvPK6__halfPKjS4_S2_PS0_iiiiiPKtibS2_i:
	.zero		1024


//--------------------- .nv.shared._Z28gemm_half_q_half_gptq_kernelILi3ELb1ELb0EEvPK6__halfPKjS4_S2_PS0_iiiiiPKtibS2_i --------------------------
	.section	.nv.shared._Z28gemm_half_q_half_gptq_kernelILi3ELb1ELb0EEvPK6__halfPKjS4_S2_PS0_iiiiiPKtibS2_i,"aw",@nobits
	.sectionflags	@""
	.align	2
.nv.shared._Z28gemm_half_q_half_gptq_kernelILi3ELb1ELb0EEvPK6__halfPKjS4_S2_PS0_iiiiiPKtibS2_i:
	.zero		768


//--------------------- .nv.shared._Z28gemm_half_q_half_gptq_kernelILi2ELb1ELb0EEvPK6__halfPKjS4_S2_PS0_iiiiiPKtibS2_i --------------------------
	.section	.nv.shared._Z28gemm_half_q_half_gptq_kernelILi2ELb1ELb0EEvPK6__halfPKjS4_S2_PS0_iiiiiPKtibS2_i,"aw",@nobits
	.sectionflags	@""
	.align	2
.nv.shared._Z28gemm_half_q_half_gptq_kernelILi2ELb1ELb0EEvPK6__halfPKjS4_S2_PS0_iiiiiPKtibS2_i:
	.zero		512


//--------------------- .nv.shared._Z28gemm_half_q_half_gptq_kernelILi1ELb1ELb0EEvPK6__halfPKjS4_S2_PS0_iiiiiPKtibS2_i --------------------------
	.section	.nv.shared._Z28gemm_half_q_half_gptq_kernelILi1ELb1ELb0EEvPK6__halfPKjS4_S2_PS0_iiiiiPKtibS2_i,"aw",@nobits
	.sectionflags	@""
	.align	2
.nv.shared._Z28gemm_half_q_half_gptq_kernelILi1ELb1ELb0EEvPK6__halfPKjS4_S2_PS0_iiiiiPKtibS2_i:
	.zero		256


//--------------------- .nv.shared._Z28gemm_half_q_half_gptq_kernelILi8ELb0ELb1EEvPK6__halfPKjS4_S2_PS0_iiiiiPKtibS2_i --------------------------
	.section	.nv.shared._Z28gemm_half_q_half_gptq_kernelILi8ELb0ELb1EEvPK6__halfPKjS4_S2_PS0_iiiiiPKtibS2_i,"aw",@nobits
	.sectionflags	@""
	.align	2
.nv.shared._Z28gemm_half_q_half_gptq_kernelILi8ELb0ELb1EEvPK6__halfPKjS4_S2_PS0_iiiiiPKtibS2_i:
	.zero		2048


//--------------------- .nv.shared._Z28gemm_half_q_half_gptq_kernelILi7ELb0ELb1EEvPK6__halfPKjS4_S2_PS0_iiiiiPKtibS2_i --------------------------
	.section	.nv.shared._Z28gemm_half_q_half_gptq_kernelILi7ELb0ELb1EEvPK6__halfPKjS4_S2_PS0_iiiiiPKtibS2_i,"aw",@nobits
	.sectionflags	@""
	.align	2
.nv.shared._Z28gemm_half_q_half_gptq_kernelILi7ELb0ELb1EEvPK6__halfPKjS4_S2_PS0_iiiiiPKtibS2_i:
	.zero		1792


//--------------------- .nv.shared._Z28gemm_half_q_half_gptq_kernelILi6ELb0ELb1EEvPK6__halfPKjS4_S2_PS0_iiiiiPKtibS2_i --------------------------
	.section	.nv.shared._Z28gemm_half_q_half_gptq_kernelILi6ELb0ELb1EEvPK6__halfPKjS4_S2_PS0_iiiiiPKtibS2_i,"aw",@nobits
	.sectionflags	@""
	.align	2
.nv.shared._Z28gemm_half_q_half_gptq_kernelILi6ELb0ELb1EEvPK6__halfPKjS4_S2_PS0_iiiiiPKtibS2_i:
	.zero		1536


//--------------------- .nv.shared._Z28gemm_half_q_half_gptq_kernelILi5ELb0ELb1EEvPK6__halfPKjS4_S2_PS0_iiiiiPKtibS2_i --------------------------
	.section	.nv.shared._Z28gemm_half_q_half_gptq_kernelILi5ELb0ELb1EEvPK6__halfPKjS4_S2_PS0_iiiiiPKtibS2_i,"aw",@nobits
	.sectionflags	@""
	.align	2
.nv.shared._Z28gemm_half_q_half_gptq_kernelILi5ELb0ELb1EEvPK6__halfPKjS4_S2_PS0_iiiiiPKtibS2_i:
	.zero		1280


//--------------------- .nv.shared._Z28gemm_half_q_half_gptq_kernelILi4ELb0ELb1EEvPK6__halfPKjS4_S2_PS0_iiiiiPKtibS2_i --------------------------
	.section	.nv.shared._Z28gemm_half_q_half_gptq_kernelILi4ELb0ELb1EEvPK6__halfPKjS4_S2_PS0_iiiiiPKtibS2_i,"aw",@nobits
	.sectionflags	@""
	.align	2
.nv.shared._Z28gemm_half_q_half_gptq_kernelILi4ELb0ELb1EEvPK6__halfPKjS4_S2_PS0_iiiiiPKtibS2_i:
	.zero		1024


//--------------------- .nv.shared._Z28gemm_half_q_half_gptq_kernelILi3ELb0ELb1EEvPK6__halfPKjS4_S2_PS0_iiiiiPKtibS2_i --------------------------
	.section	.nv.shared._Z28gemm_half_q_half_gptq_kernelILi3ELb0ELb1EEvPK6__halfPKjS4_S2_PS0_iiiiiPKtibS2_i,"aw",@nobits
	.sectionflags	@""
	.align	2
.nv.shared._Z28gemm_half_q_half_gptq_kernelILi3ELb0ELb1EEvPK6__halfPKjS4_S2_PS0_iiiiiPKtibS2_i:
	.zero		768


//--------------------- .nv.shared._Z28gemm_half_q_half_gptq_kernelILi2ELb0ELb1EEvPK6__halfPKjS4_S2_PS0_iiiiiPKtibS2_i --------------------------
	.section	.nv.shared._Z28gemm_half_q_half_gptq_kernelILi2ELb0ELb1EEvPK6__halfPKjS4_S2_PS0_iiiiiPKtibS2_i,"aw",@nobits
	.sectionflags	@""
	.align	2
.nv.shared._Z28gemm_half_q_half_gptq_kernelILi2ELb0ELb1EEvPK6__halfPKjS4_S2_PS0_iiiiiPKtibS2_i:
	.zero		512


//--------------------- .nv.shared._Z28gemm_half_q_half_gptq_kernelILi1ELb0ELb1EEvPK6__halfPKjS4_S2_PS0_iiiiiPKtibS2_i --------------------------
	.section	.nv.shared._Z28gemm_half_q_half_gptq_kernelILi1ELb0ELb1EEvPK6__halfPKjS4_S2_PS0_iiiiiPKtibS2_i,"aw",@nobits
	.sectionflags	@""
	.align	2
.nv.shared._Z28gemm_half_q_half_gptq_kernelILi1ELb0ELb1EEvPK6__halfPKjS4_S2_PS0_iiiiiPKtibS2_i:
	.zero		256


//--------------------- .nv.shared._Z28gemm_half_q_half_gptq_kernelILi8ELb0ELb0EEvPK6__halfPKjS4_S2_PS0_iiiiiPKtibS2_i --------------------------
	.section	.nv.shared._Z28gemm_half_q_half_gptq_kernelILi8ELb0ELb0EEvPK6__halfPKjS4_S2_PS0_iiiiiPKtibS2_i,"aw",@nobits
	.sectionflags	@""
	.align	2
.nv.shared._Z28gemm_half_q_half_gptq_kernelILi8ELb0ELb0EEvPK6__halfPKjS4_S2_PS0_iiiiiPKtibS2_i:
	.zero		2048


//--------------------- .nv.shared._Z28gemm_half_q_half_gptq_kernelILi7ELb0ELb0EEvPK6__halfPKjS4_S2_PS0_iiiiiPKtibS2_i --------------------------
	.section	.nv.shared._Z28gemm_half_q_half_gptq_kernelILi7ELb0ELb0EEvPK6__halfPKjS4_S2_PS0_iiiiiPKtibS2_i,"aw",@nobits
	.sectionflags	@""
	.align	2
.nv.shared._Z28gemm_half_q_half_gptq_kernelILi7ELb0ELb0EEvPK6__halfPKjS4_S2_PS0_iiiiiPKtibS2_i:
	.zero		1792


//--------------------- .nv.shared._Z28gemm_half_q_half_gptq_kernelILi6ELb0ELb0EEvPK6__halfPKjS4_S2_PS0_iiiiiPKtibS2_i --------------------------
	.section	.nv.shared._Z28gemm_half_q_half_gptq_kernelILi6ELb0ELb0EEvPK6__halfPKjS4_S2_PS0_iiiiiPKtibS2_i,"aw",@nobits
	.sectionflags	@""
	.align	2
.nv.shared._Z28gemm_half_q_half_gptq_kernelILi6ELb0ELb0EEvPK6__halfPKjS4_S2_PS0_iiiiiPKtibS2_i:
	.zero		1536


//--------------------- .nv.shared._Z28gemm_half_q_half_gptq_kernelILi5ELb0ELb0EEvPK6__halfPKjS4_S2_PS0_iiiiiPKtibS2_i --------------------------
	.section	.nv.shared._Z28gemm_half_q_half_gptq_kernelILi5ELb0ELb0EEvPK6__halfPKjS4_S2_PS0_iiiiiPKtibS2_i,"aw",@nobits
	.sectionflags	@""
	.align	2
.nv.shared._Z28gemm_half_q_half_gptq_kernelILi5ELb0ELb0EEvPK6__halfPKjS4_S2_PS0_iiiiiPKtibS2_i:
	.zero		1280


//--------------------- .nv.shared._Z28gemm_half_q_half_gptq_kernelILi4ELb0ELb0EEvPK6__halfPKjS4_S2_PS0_iiiiiPKtibS2_i --------------------------
	.section	.nv.shared._Z28gemm_half_q_half_gptq_kernelILi4ELb0ELb0EEvPK6__halfPKjS4_S2_PS0_iiiiiPKtibS2_i,"aw",@nobits
	.sectionflags	@""
	.align	2
.nv.shared._Z28gemm_half_q_half_gptq_kernelILi4ELb0ELb0EEvPK6__halfPKjS4_S2_PS0_iiiiiPKtibS2_i:
	.zero		1024


//--------------------- .nv.shared._Z28gemm_half_q_half_gptq_kernelILi3ELb0ELb0EEvPK6__halfPKjS4_S2_PS0_iiiiiPKtibS2_i --------------------------
	.section	.nv.shared._Z28gemm_half_q_half_gptq_kernelILi3ELb0ELb0EEvPK6__halfPKjS4_S2_PS0_iiiiiPKtibS2_i,"aw",@nobits
	.sectionflags	@""
	.align	2
.nv.shared._Z28gemm_half_q_half_gptq_kernelILi3ELb0ELb0EEvPK6__halfPKjS4_S2_PS0_iiiiiPKtibS2_i:
	.zero		768


//--------------------- .nv.shared._Z28gemm_half_q_half_gptq_kernelILi2ELb0ELb0EEvPK6__halfPKjS4_S2_PS0_iiiiiPKtibS2_i --------------------------
	.section	.nv.shared._Z28gemm_half_q_half_gptq_kernelILi2ELb0ELb0EEvPK6__halfPKjS4_S2_PS0_iiiiiPKtibS2_i,"aw",@nobits
	.sectionflags	@""
	.align	2
.nv.shared._Z28gemm_half_q_half_gptq_kernelILi2ELb0ELb0EEvPK6__halfPKjS4_S2_PS0_iiiiiPKtibS2_i:
	.zero		512


//--------------------- .nv.shared._Z28gemm_half_q_half_gptq_kernelILi1ELb0ELb0EEvPK6__halfPKjS4_S2_PS0_iiiiiPKtibS2_i --------------------------
	.section	.nv.shared._Z28gemm_half_q_half_gptq_kernelILi1ELb0ELb0EEvPK6__halfPKjS4_S2_PS0_iiiiiPKtibS2_i,"aw",@nobits
	.sectionflags	@""
	.align	2
.nv.shared._Z28gemm_half_q_half_gptq_kernelILi1ELb0ELb0EEvPK6__halfPKjS4_S2_PS0_iiiiiPKtibS2_i:
	.zero		256


//--------------------- .nv.shared._Z23gemm_half_q_half_kernelILi8ELb1ELb1EEvPK6__halfPKjS4_S2_PS0_iiiiPKtS7_iiiiiibS2_i --------------------------
	.section	.nv.shared._Z23gemm_half_q_half_kernelILi8ELb1ELb1EEvPK6__halfPKjS4_S2_PS0_iiiiPKtS7_iiiiiibS2_i,"aw",@nobits
	.sectionflags	@""
	.align	2
.nv.shared._Z23gemm_half_q_half_kernelILi8ELb1ELb1EEvPK6__halfPKjS4_S2_PS0_iiiiPKtS7_iiiiiibS2_i:
	.zero		1024


//--------------------- .nv.shared._Z23gemm_half_q_half_kernelILi7ELb1ELb1EEvPK6__halfPKjS4_S2_PS0_iiiiPKtS7_iiiiiibS2_i --------------------------
	.section	.nv.shared._Z23gemm_half_q_half_kernelILi7ELb1ELb1EEvPK6__halfPKjS4_S2_PS0_iiiiPKtS7_iiiiiibS2_i,"aw",@nobits
	.sectionflags	@""
	.align	2
.nv.shared._Z23gemm_half_q_half_kernelILi7ELb1ELb1EEvPK6__halfPKjS4_S2_PS0_iiiiPKtS7_iiiiiibS2_i:
	.zero		896


//--------------------- .nv.shared._Z23gemm_half_q_half_kernelILi6ELb1ELb1EEvPK6__halfPKjS4_S2_PS0_iiiiPKtS7_iiiiiibS2_i --------------------------
	.section	.nv.shared._Z23gemm_half_q_half_kernelILi6ELb1ELb1EEvPK6__halfPKjS4_S2_PS0_iiiiPKtS7_iiiiiibS2_i,"aw",@nobits
	.sectionflags	@""
	.align	2
.nv.shared._Z23gemm_half_q_half_kernelILi6ELb1ELb1EEvPK6__halfPKjS4_S2_PS0_iiiiPKtS7_iiiiiibS2_i:
	.zero		768


//--------------------- .nv.shared._Z23gemm_half_q_half_kernelILi5ELb1ELb1EEvPK6__halfPKjS4_S2_PS0_iiiiPKtS7_iiiiiibS2_i --------------------------
	.section	.nv.shared._Z23gemm_half_q_half_kernelILi5ELb1ELb1EEvPK6__halfPKjS4_S2_PS0_iiiiPKtS7_iiiiiibS2_i,"aw",@nobits
	.sectionflags	@""
	.align	2
.nv.shared._Z23gemm_half_q_half_kernelILi5ELb1ELb1EEvPK6__halfPKjS4_S2_PS0_iiiiPKtS7_iiiiiibS2_i:
	.zero		640


//--------------------- .nv.shared._Z23gemm_half_q_half_kernelILi4ELb1ELb1EEvPK6__halfPKjS4_S2_PS0_iiiiPKtS7_iiiiiibS2_i --------------------------
	.section	.nv.shared._Z23gemm_half_q_half_kernelILi4ELb1ELb1EEvPK6__halfPKjS4_S2_PS0_iiiiPKtS7_iiiiiibS2_i,"aw",@nobits
	.sectionflags	@""
	.align	2
.nv.shared._Z23gemm_half_q_half_kernelILi4ELb1ELb1EEvPK6__halfPKjS4_S2_PS0_iiiiPKtS7_iiiiiibS2_i:
	.zero		512


//--------------------- .nv.shared._Z23gemm_half_q_half_kernelILi3ELb1ELb1EEvPK6__halfPKjS4_S2_PS0_iiiiPKtS7_iiiiiibS2_i --------------------------
	.section	.nv.shared._Z23gemm_half_q_half_kernelILi3ELb1ELb1EEvPK6__halfPKjS4_S2_PS0_iiiiPKtS7_iiiiiibS2_i,"aw",@nobits
	.sectionflags	@""
	.align	2
.nv.shared._Z23gemm_half_q_half_kernelILi3ELb1ELb1EEvPK6__halfPKjS4_S2_PS0_iiiiPKtS7_iiiiiibS2_i:
	.zero		384


//--------------------- .nv.shared._Z23gemm_half_q_half_kernelILi2ELb1ELb1EEvPK6__halfPKjS4_S2_PS0_iiiiPKtS7_iiiiiibS2_i --------------------------
	.section	.nv.shared._Z23gemm_half_q_half_kernelILi2ELb1ELb1EEvPK6__halfPKjS4_S2_PS0_iiiiPKtS7_iiiiiibS2_i,"aw",@nobits
	.sectionflags	@""
	.align	2
.nv.shared._Z23gemm_half_q_half_kernelILi2ELb1ELb1EEvPK6__halfPKjS4_S2_PS0_iiiiPKtS7_iiiiiibS2_i:
	.zero		256


//--------------------- .nv.shared._Z23gemm_half_q_half_kernelILi1ELb1ELb1EEvPK6__halfPKjS4_S2_PS0_iiiiPKtS7_iiiiiibS2_i --------------------------
	.section	.nv.shared._Z23gemm_half_q_half_kernelILi1ELb1ELb1EEvPK6__halfPKjS4_S2_PS0_iiiiPKtS7_iiiiiibS2_i,"aw",@nobits
	.sectionflags	@""
	.align	2
.nv.shared._Z23gemm_half_q_half_kernelILi1ELb1ELb1EEvPK6__halfPKjS4_S2_PS0_iiiiPKtS7_iiiiiibS2_i:
	.zero		128


//--------------------- .nv.shared._Z23gemm_half_q_half_kernelILi8ELb1ELb0EEvPK6__halfPKjS4_S2_PS0_iiiiPKtS7_iiiiiibS2_i --------------------------
	.section	.nv.shared._Z23gemm_half_q_half_kernelILi8ELb1ELb0EEvPK6__halfPKjS4_S2_PS0_iiiiPKtS7_iiiiiibS2_i,"aw",@nobits
	.sectionflags	@""
	.align	2
.nv.shared._Z23gemm_half_q_half_kernelILi8ELb1ELb0EEvPK6__halfPKjS4_S2_PS0_iiiiPKtS7_iiiiiibS2_i:
	.zero		1024


//--------------------- .nv.shared._Z23gemm_half_q_half_kernelILi7ELb1ELb0EEvPK6__halfPKjS4_S2_PS0_iiiiPKtS7_iiiiiibS2_i --------------------------
	.section	.nv.shared._Z23gemm_half_q_half_kernelILi7ELb1ELb0EEvPK6__halfPKjS4_S2_PS0_iiiiPKtS7_iiiiiibS2_i,"aw",@nobits
	.sectionflags	@""
	.align	2
.nv.shared._Z23gemm_half_q_half_kernelILi7ELb1ELb0EEvPK6__halfPKjS4_S2_PS0_iiiiPKtS7_iiiiiibS2_i:
	.zero		896


//--------------------- .nv.shared._Z23gemm_half_q_half_kernelILi6ELb1ELb0EEvPK6__halfPKjS4_S2_PS0_iiiiPKtS7_iiiiiibS2_i --------------------------
	.section	.nv.shared._Z23gemm_half_q_half_kernelILi6ELb1ELb0EEvPK6__halfPKjS4_S2_PS0_iiiiPKtS7_iiiiiibS2_i,"aw",@nobits
	.sectionflags	@""
	.align	2
.nv.shared._Z23gemm_half_q_half_kernelILi6ELb1ELb0EEvPK6__halfPKjS4_S2_PS0_iiiiPKtS7_iiiiiibS2_i:
	.zero		768


//--------------------- .nv.shared._Z23gemm_half_q_half_kernelILi5ELb1ELb0EEvPK6__halfPKjS4_S2_PS0_iiiiPKtS7_iiiiiibS2_i --------------------------
	.section	.nv.shared._Z23gemm_half_q_half_kernelILi5ELb1ELb0EEvPK6__halfPKjS4_S2_PS0_iiiiPKtS7_iiiiiibS2_i,"aw",@nobits
	.sectionflags	@""
	.align	2
.nv.shared._Z23gemm_half_q_half_kernelILi5ELb1ELb0EEvPK6__halfPKjS4_S2_PS0_iiiiPKtS7_iiiiiibS2_i:
	.zero		640


//--------------------- .nv.shared._Z23gemm_half_q_half_kernelILi4ELb1ELb0EEvPK6__halfPKjS4_S2_PS0_iiiiPKtS7_iiiiiibS2_i --------------------------
	.section	.nv.shared._Z23gemm_half_q_half_kernelILi4ELb1ELb0EEvPK6__halfPKjS4_S2_PS0_iiiiPKtS7_iiiiiibS2_i,"aw",@nobits
	.sectionflags	@""
	.align	2
.nv.shared._Z23gemm_half_q_half_kernelILi4ELb1ELb0EEvPK6__halfPKjS4_S2_PS0_iiiiPKtS7_iiiiiibS2_i:
	.zero		512


//--------------------- .nv.shared._Z23gemm_half_q_half_kernelILi3ELb1ELb0EEvPK6__halfPKjS4_S2_PS0_iiiiPKtS7_iiiiiibS2_i --------------------------
	.section	.nv.shared._Z23gemm_half_q_half_kernelILi3ELb1ELb0EEvPK6__halfPKjS4_S2_PS0_iiiiPKtS7_iiiiiibS2_i,"aw",@nobits
	.sectionflags	@""
	.align	2
.nv.shared._Z23gemm_half_q_half_kernelILi3ELb1ELb0EEvPK6__halfPKjS4_S2_PS0_iiiiPKtS7_iiiiiibS2_i:
	.zero		384


//--------------------- .nv.shared._Z23gemm_half_q_half_kernelILi2ELb1ELb0EEvPK6__halfPKjS4_S2_PS0_iiiiPKtS7_iiiiiibS2_i --------------------------
	.section	.nv.shared._Z23gemm_half_q_half_kernelILi2ELb1ELb0EEvPK6__halfPKjS4_S2_PS0_iiiiPKtS7_iiiiiibS2_i,"aw",@nobits
	.sectionflags	@""
	.align	2
.nv.shared._Z23gemm_half_q_half_kernelILi2ELb1ELb0EEvPK6__halfPKjS4_S2_PS0_iiiiPKtS7_iiiiiibS2_i:
	.zero		256


//--------------------- .nv.shared._Z23gemm_half_q_half_kernelILi1ELb1ELb0EEvPK6__halfPKjS4_S2_PS0_iiiiPKtS7_iiiiiibS2_i --------------------------
	.section	.nv.shared._Z23gemm_half_q_half_kernelILi1ELb1ELb0EEvPK6__halfPKjS4_S2_PS0_iiiiPKtS7_iiiiiibS2_i,"aw",@nobits
	.sectionflags	@""
	.align	2
.nv.shared._Z23gemm_half_q_half_kernelILi1ELb1ELb0EEvPK6__halfPKjS4_S2_PS0_iiiiPKtS7_iiiiiibS2_i:
	.zero		128


//--------------------- .nv.shared._Z23gemm_half_q_half_kernelILi8ELb0ELb1EEvPK6__halfPKjS4_S2_PS0_iiiiPKtS7_iiiiiibS2_i --------------------------
	.section	.nv.shared._Z23gemm_half_q_half_kernelILi8ELb0ELb1EEvPK6__halfPKjS4_S2_PS0_iiiiPKtS7_iiiiiibS2_i,"aw",@nobits
	.sectionflags	@""
	.align	2
.nv.shared._Z23gemm_half_q_half_kernelILi8ELb0ELb1EEvPK6__halfPKjS4_S2_PS0_iiiiPKtS7_iiiiiibS2_i:
	.zero		1024


//--------------------- .nv.shared._Z23gemm_half_q_half_kernelILi7ELb0ELb1EEvPK6__halfPKjS4_S2_PS0_iiiiPKtS7_iiiiiibS2_i --------------------------
	.section	.nv.shared._Z23gemm_half_q_half_kernelILi7ELb0ELb1EEvPK6__halfPKjS4_S2_PS0_iiiiPKtS7_iiiiiibS2_i,"aw",@nobits
	.sectionflags	@""
	.align	2
.nv.shared._Z23gemm_half_q_half_kernelILi7ELb0ELb1EEvPK6__halfPKjS4_S2_PS0_iiiiPKtS7_iiiiiibS2_i:
	.zero		896


//--------------------- .nv.shared._Z23gemm_half_q_half_kernelILi6ELb0ELb1EEvPK6__halfPKjS4_S2_PS0_iiiiPKtS7_iiiiiibS2_i --------------------------
	.section	.nv.shared._Z23gemm_half_q_half_kernelILi6ELb0ELb1EEvPK6__halfPKjS4_S2_PS0_iiiiPKtS7_iiiiiibS2_i,"aw",@nobits
	.sectionflags	@""
	.align	2
.nv.shared._Z23gemm_half_q_half_kernelILi6ELb0ELb1EEvPK6__halfPKjS4_S2_PS0_iiiiPKtS7_iiiiiibS2_i:
	.zero		768


//--------------------- .nv.shared._Z23gemm_half_q_half_kernelILi5ELb0ELb1EEvPK6__halfPKjS4_S2_PS0_iiiiPKtS7_iiiiiibS2_i --------------------------
	.section	.nv.shared._Z23gemm_half_q_half_kernelILi5ELb0ELb1EEvPK6__halfPKjS4_S2_PS0_iiiiPKtS7_iiiiiibS2_i,"aw",@nobits
	.sectionflags	@""
	.align	2
.nv.shared._Z23gemm_half_q_half_kernelILi5ELb0ELb1EEvPK6__halfPKjS4_S2_PS0_iiiiPKtS7_iiiiiibS2_i:
	.zero		640


//--------------------- .nv.shared._Z23gemm_half_q_half_kernelILi4ELb0ELb1EEvPK6__halfPKjS4_S2_PS0_iiiiPKtS7_iiiiiibS2_i --------------------------
	.section	.nv.shared._Z23gemm_half_q_half_kernelILi4ELb0ELb1EEvPK6__halfPKjS4_S2_PS0_iiiiPKtS7_iiiiiibS2_i,"aw",@nobits
	.sectionflags	@""
	.align	2
.nv.shared._Z23gemm_half_q_half_kernelILi4ELb0ELb1EEvPK6__halfPKjS4_S2_PS0_iiiiPKtS7_iiiiiibS2_i:
	.zero		512


//--------------------- .nv.shared._Z23gemm_half_q_half_kernelILi3ELb0ELb1EEvPK6__halfPKjS4_S2_PS0_iiiiPKtS7_iiiiiibS2_i --------------------------
	.section	.nv.shared._Z23gemm_half_q_half_kernelILi3ELb0ELb1EEvPK6__halfPKjS4_S2_PS0_iiiiPKtS7_iiiiiibS2_i,"aw",@nobits
	.sectionflags	@""
	.align	2
.nv.shared._Z23gemm_half_q_half_kernelILi3ELb0ELb1EEvPK6__halfPKjS4_S2_PS0_iiiiPKtS7_iiiiiibS2_i:
	.zero		384


//--------------------- .nv.shared._Z23gemm_half_q_half_kernelILi2ELb0ELb1EEvPK6__halfPKjS4_S2_PS0_iiiiPKtS7_iiiiiibS2_i --------------------------
	.section	.nv.shared._Z23gemm_half_q_half_kernelILi2ELb0ELb1EEvPK6__halfPKjS4_S2_PS0_iiiiPKtS7_iiiiiibS2_i,"aw",@nobits
	.sectionflags	@""
	.align	2
.nv.shared._Z23gemm_half_q_half_kernelILi2ELb0ELb1EEvPK6__halfPKjS4_S2_PS0_iiiiPKtS7_iiiiiibS2_i:
	.zero		256


//--------------------- .nv.shared._Z23gemm_half_q_half_kernelILi1ELb0ELb1EEvPK6__halfPKjS4_S2_PS0_iiiiPKtS7_iiiiiibS2_i --------------------------
	.section	.nv.shared._Z23gemm_half_q_half_kernelILi1ELb0ELb1EEvPK6__halfPKjS4_S2_PS0_iiiiPKtS7_iiiiiibS2_i,"aw",@nobits
	.sectionflags	@""
	.align	2
.nv.shared._Z23gemm_half_q_half_kernelILi1ELb0ELb1EEvPK6__halfPKjS4_S2_PS0_iiiiPKtS7_iiiiiibS2_i:
	.zero		128


//--------------------- .nv.shared._Z23gemm_half_q_half_kernelILi8ELb0ELb0EEvPK6__halfPKjS4_S2_PS0_iiiiPKtS7_iiiiiibS2_i --------------------------
	.section	.nv.shared._Z23gemm_half_q_half_kernelILi8ELb0ELb0EEvPK6__halfPKjS4_S2_PS0_iiiiPKtS7_iiiiiibS2_i,"aw",@nobits
	.sectionflags	@""
	.align	2
.nv.shared._Z23gemm_half_q_half_kernelILi8ELb0ELb0EEvPK6__halfPKjS4_S2_PS0_iiiiPKtS7_iiiiiibS2_i:
	.zero		1024


//--------------------- .nv.shared._Z23gemm_half_q_half_kernelILi7ELb0ELb0EEvPK6__halfPKjS4_S2_PS0_iiiiPKtS7_iiiiiibS2_i --------------------------
	.section	.nv.shared._Z23gemm_half_q_half_kernelILi7ELb0ELb0EEvPK6__halfPKjS4_S2_PS0_iiiiPKtS7_iiiiiibS2_i,"aw",@nobits
	.sectionflags	@""
	.align	2
.nv.shared._Z23gemm_half_q_half_kernelILi7ELb0ELb0EEvPK6__halfPKjS4_S2_PS0_iiiiPKtS7_iiiiiibS2_i:
	.zero		896


//--------------------- .nv.shared._Z23gemm_half_q_half_kernelILi6ELb0ELb0EEvPK6__halfPKjS4_S2_PS0_iiiiPKtS7_iiiiiibS2_i --------------------------
	.section	.nv.shared._Z23gemm_half_q_half_kernelILi6ELb0ELb0EEvPK6__halfPKjS4_S2_PS0_iiiiPKtS7_iiiiiibS2_i,"aw",@nobits
	.sectionflags	@""
	.align	2
.nv.shared._Z23gemm_half_q_half_kernelILi6ELb0ELb0EEvPK6__halfPKjS4_S2_PS0_iiiiPKtS7_iiiiiibS2_i:
	.zero		768


//--------------------- .nv.shared._Z23gemm_half_q_half_kernelILi5ELb0ELb0EEvPK6__halfPKjS4_S2_PS0_iiiiPKtS7_iiiiiibS2_i --------------------------
	.section	.nv.shared._Z23gemm_half_q_half_kernelILi5ELb0ELb0EEvPK6__halfPKjS4_S2_PS0_iiiiPKtS7_iiiiiibS2_i,"aw",@nobits
	.sectionflags	@""
	.align	2
.nv.shared._Z23gemm_half_q_half_kernelILi5ELb0ELb0EEvPK6__halfPKjS4_S2_PS0_iiiiPKtS7_iiiiiibS2_i:
	.zero		640


//--------------------- .nv.shared._Z23gemm_half_q_half_kernelILi4ELb0ELb0EEvPK6__halfPKjS4_S2_PS0_iiiiPKtS7_iiiiiibS2_i --------------------------
	.section	.nv.shared._Z23gemm_half_q_half_kernelILi4ELb0ELb0EEvPK6__halfPKjS4_S2_PS0_iiiiPKtS7_iiiiiibS2_i,"aw",@nobits
	.sectionflags	@""
	.align	2
.nv.shared._Z23gemm_half_q_half_kernelILi4ELb0ELb0EEvPK6__halfPKjS4_S2_PS0_iiiiPKtS7_iiiiiibS2_i:
	.zero		512


//--------------------- .nv.shared._Z23gemm_half_q_half_kernelILi3ELb0ELb0EEvPK6__halfPKjS4_S2_PS0_iiiiPKtS7_iiiiiibS2_i --------------------------
	.section	.nv.shared._Z23gemm_half_q_half_kernelILi3ELb0ELb0EEvPK6__halfPKjS4_S2_PS0_iiiiPKtS7_iiiiiibS2_i,"aw",@nobits
	.sectionflags	@""
	.align	2
.nv.shared._Z23gemm_half_q_half_kernelILi3ELb0ELb0EEvPK6__halfPKjS4_S2_PS0_iiiiPKtS7_iiiiiibS2_i:
	.zero		384


//--------------------- .nv.shared._Z23gemm_half_q_half_kernelILi2ELb0ELb0EEvPK6__halfPKjS4_S2_PS0_iiiiPKtS7_iiiiiibS2_i --------------------------
	.section	.nv.shared._Z23gemm_half_q_half_kernelILi2ELb0ELb0EEvPK6__halfPKjS4_S2_PS0_iiiiPKtS7_iiiiiibS2_i,"aw",@nobits
	.sectionflags	@""
	.align	2
.nv.shared._Z23gemm_half_q_half_kernelILi2ELb0ELb0EEvPK6__halfPKjS4_S2_PS0_iiiiPKtS7_iiiiiibS2_i:
	.zero		256


//--------------------- .nv.shared._Z23gemm_half_q_half_kernelILi1ELb0ELb0EEvPK6__halfPKjS4_S2_PS0_iiiiPKtS7_iiiiiibS2_i --------------------------
	.section	.nv.shared._Z23gemm_half_q_half_kernelILi1ELb0ELb0EEvPK6__halfPKjS4_S2_PS0_iiiiPKtS7_iiiiiibS2_i,"aw",@nobits
	.sectionflags	@""
	.align	2
.nv.shared._Z23gemm_half_q_half_kernelILi1ELb0ELb0EEvPK6__halfPKjS4_S2_PS0_iiiiPKtS7_iiiiiibS2_i:
	.zero		128
